	.target	sm_100a

	.elftype	@"ET_EXEC"


//--------------------- .note.nv.tkinfo           --------------------------
	.section	.note.nv.tkinfo,"",@"SHT_NOTE"
	.sectionflags	@"SHF_NOTE_NV_TKINFO"
	.tkinfo
        /*0018*/ 	.word	0x00000002
        /*0030*/ 	.string	""
        /*0030*/ 	.string	"ptxas"
        /*0030*/ 	.string	"Cuda compilation tools, release 13.0, V13.0.88"
        /*0030*/ 	.string	"Build cuda_13.0.r13.0/compiler.36424714_0"
        /*0030*/ 	.string	"-arch sm_100a -m 64 "



//--------------------- .note.nv.cuinfo           --------------------------
	.section	.note.nv.cuinfo,"",@"SHT_NOTE"
	.sectionflags	@"SHF_NOTE_NV_CUINFO"
        /*0018*/ 	.short	0x0002
        /*001a*/ 	.short	0x0064
        /*001c*/ 	.short	0x0082
	.zero		2


//--------------------- .nv.info                  --------------------------
	.section	.nv.info,"",@"SHT_CUDA_INFO"
	.align	4


	//----- nvinfo : EIATTR_REGCOUNT
	.align		4
        /*0000*/ 	.byte	0x04, 0x2f
        /*0002*/ 	.short	(.L_1 - .L_0)
	.align		4
.L_0:
        /*0004*/ 	.word	index@(_ZN10layer_norm31ln_parallel_residual_bwd_kernelINS_13Kernel_traitsIfffffjLj3072ELj1ELj1ELj4ELj16ENS_18Kernel_traits_baseILj3072EfffffjLj128EEEEELb1ELb1ELb1EEEvNS_9BwdParamsE)
        /*0008*/ 	.word	0x000000d9


	//----- nvinfo : EIATTR_FRAME_SIZE
	.align		4
.L_1:
        /*000c*/ 	.byte	0x04, 0x11
        /*000e*/ 	.short	(.L_3 - .L_2)
	.align		4
.L_2:
        /*0010*/ 	.word	index@(_ZN10layer_norm31ln_parallel_residual_bwd_kernelINS_13Kernel_traitsIfffffjLj3072ELj1ELj1ELj4ELj16ENS_18Kernel_traits_baseILj3072EfffffjLj128EEEEELb1ELb1ELb1EEEvNS_9BwdParamsE)
        /*0014*/ 	.word	0x00000000


	//----- nvinfo : EIATTR_REGCOUNT
	.align		4
.L_3:
        /*0018*/ 	.byte	0x04, 0x2f
        /*001a*/ 	.short	(.L_5 - .L_4)
	.align		4
.L_4:
        /*001c*/ 	.word	index@(_ZN10layer_norm40ln_parallel_residual_bwd_finalize_kernelINS_22Kernel_traits_finalizeILj3072EfffffjLb0ELj1024ELj4ENS_18Kernel_traits_baseILj3072EfffffjLj1024EEEEELb1EEEvNS_9BwdParamsE)
        /*0020*/ 	.word	0x00000020


	//----- nvinfo : EIATTR_FRAME_SIZE
	.align		4
.L_5:
        /*0024*/ 	.byte	0x04, 0x11
        /*0026*/ 	.short	(.L_7 - .L_6)
	.align		4
.L_6:
        /*0028*/ 	.word	index@(_ZN10layer_norm40ln_parallel_residual_bwd_finalize_kernelINS_22Kernel_traits_finalizeILj3072EfffffjLb0ELj1024ELj4ENS_18Kernel_traits_baseILj3072EfffffjLj1024EEEEELb1EEEvNS_9BwdParamsE)
        /*002c*/ 	.word	0x00000000


	//----- nvinfo : EIATTR_REGCOUNT
	.align		4
.L_7:
        /*0030*/ 	.byte	0x04, 0x2f
        /*0032*/ 	.short	(.L_9 - .L_8)
	.align		4
.L_8:
        /*0034*/ 	.word	index@(_ZN10layer_norm22ln_bwd_finalize_kernelINS_22Kernel_traits_finalizeILj3072EfffffjLb0ELj1024ELj4ENS_18Kernel_traits_baseILj3072EfffffjLj1024EEEEELb0ELb1EEEvNS_9BwdParamsE)
        /*0038*/ 	.word	0x0000003f


	//----- nvinfo : EIATTR_FRAME_SIZE
	.align		4
.L_9:
        /*003c*/ 	.byte	0x04, 0x11
        /*003e*/ 	.short	(.L_11 - .L_10)
	.align		4
.L_10:
        /*0040*/ 	.word	index@(_ZN10layer_norm22ln_bwd_finalize_kernelINS_22Kernel_traits_finalizeILj3072EfffffjLb0ELj1024ELj4ENS_18Kernel_traits_baseILj3072EfffffjLj1024EEEEELb0ELb1EEEvNS_9BwdParamsE)
        /*0044*/ 	.word	0x00000000


	//----- nvinfo : EIATTR_REGCOUNT
	.align		4
.L_11:
        /*0048*/ 	.byte	0x04, 0x2f
        /*004a*/ 	.short	(.L_13 - .L_12)
	.align		4
.L_12:
        /*004c*/ 	.word	index@(_ZN10layer_norm31ln_parallel_residual_bwd_kernelINS_13Kernel_traitsIfffffjLj3072ELj1ELj1ELj4ELj16ENS_18Kernel_traits_baseILj3072EfffffjLj128EEEEELb1ELb1ELb0EEEvNS_9BwdParamsE)
        /*0050*/ 	.word	0x000000c2


	//----- nvinfo : EIATTR_FRAME_SIZE
	.align		4
.L_13:
        /*0054*/ 	.byte	0x04, 0x11
        /*0056*/ 	.short	(.L_15 - .L_14)
	.align		4
.L_14:
        /*0058*/ 	.word	index@(_ZN10layer_norm31ln_parallel_residual_bwd_kernelINS_13Kernel_traitsIfffffjLj3072ELj1ELj1ELj4ELj16ENS_18Kernel_traits_baseILj3072EfffffjLj128EEEEELb1ELb1ELb0EEEvNS_9BwdParamsE)
        /*005c*/ 	.word	0x00000000


	//----- nvinfo : EIATTR_REGCOUNT
	.align		4
.L_15:
        /*0060*/ 	.byte	0x04, 0x2f
        /*0062*/ 	.short	(.L_17 - .L_16)
	.align		4
.L_16:
        /*0064*/ 	.word	index@(_ZN10layer_norm40ln_parallel_residual_bwd_finalize_kernelINS_22Kernel_traits_finalizeILj3072EfffffjLb0ELj1024ELj4ENS_18Kernel_traits_baseILj3072EfffffjLj1024EEEEELb0EEEvNS_9BwdParamsE)
        /*0068*/ 	.word	0x00000020


	//----- nvinfo : EIATTR_FRAME_SIZE
	.align		4
.L_17:
        /*006c*/ 	.byte	0x04, 0x11
        /*006e*/ 	.short	(.L_19 - .L_18)
	.align		4
.L_18:
        /*0070*/ 	.word	index@(_ZN10layer_norm40ln_parallel_residual_bwd_finalize_kernelINS_22Kernel_traits_finalizeILj3072EfffffjLb0ELj1024ELj4ENS_18Kernel_traits_baseILj3072EfffffjLj1024EEEEELb0EEEvNS_9BwdParamsE)
        /*0074*/ 	.word	0x00000000


	//----- nvinfo : EIATTR_REGCOUNT
	.align		4
.L_19:
        /*0078*/ 	.byte	0x04, 0x2f
        /*007a*/ 	.short	(.L_21 - .L_20)
	.align		4
.L_20:
        /*007c*/ 	.word	index@(_ZN10layer_norm22ln_bwd_finalize_kernelINS_22Kernel_traits_finalizeILj3072EfffffjLb0ELj1024ELj4ENS_18Kernel_traits_baseILj3072EfffffjLj1024EEEEELb0ELb0EEEvNS_9BwdParamsE)
        /*0080*/ 	.word	0x0000003f


	//----- nvinfo : EIATTR_FRAME_SIZE
	.align		4
.L_21:
        /*0084*/ 	.byte	0x04, 0x11
        /*0086*/ 	.short	(.L_23 - .L_22)
	.align		4
.L_22:
        /*0088*/ 	.word	index@(_ZN10layer_norm22ln_bwd_finalize_kernelINS_22Kernel_traits_finalizeILj3072EfffffjLb0ELj1024ELj4ENS_18Kernel_traits_baseILj3072EfffffjLj1024EEEEELb0ELb0EEEvNS_9BwdParamsE)
        /*008c*/ 	.word	0x00000000


	//----- nvinfo : EIATTR_REGCOUNT
	.align		4
.L_23:
        /*0090*/ 	.byte	0x04, 0x2f
        /*0092*/ 	.short	(.L_25 - .L_24)
	.align		4
.L_24:
        /*0094*/ 	.word	index@(_ZN10layer_norm31ln_parallel_residual_bwd_kernelINS_13Kernel_traitsIfffffjLj3072ELj1ELj1ELj4ELj16ENS_18Kernel_traits_baseILj3072EfffffjLj128EEEEELb1ELb0ELb1EEEvNS_9BwdParamsE)
        /*0098*/ 	.word	0x000000ff


	//----- nvinfo : EIATTR_FRAME_SIZE
	.align		4
.L_25:
        /*009c*/ 	.byte	0x04, 0x11
        /*009e*/ 	.short	(.L_27 - .L_26)
	.align		4
.L_26:
        /*00a0*/ 	.word	index@(_ZN10layer_norm31ln_parallel_residual_bwd_kernelINS_13Kernel_traitsIfffffjLj3072ELj1ELj1ELj4ELj16ENS_18Kernel_traits_baseILj3072EfffffjLj128EEEEELb1ELb0ELb1EEEvNS_9BwdParamsE)
        /*00a4*/ 	.word	0x00000018


	//----- nvinfo : EIATTR_REGCOUNT
	.align		4
.L_27:
        /*00a8*/ 	.byte	0x04, 0x2f
        /*00aa*/ 	.short	(.L_29 - .L_28)
	.align		4
.L_28:
        /*00ac*/ 	.word	index@(_ZN10layer_norm31ln_parallel_residual_bwd_kernelINS_13Kernel_traitsIfffffjLj3072ELj1ELj1ELj4ELj16ENS_18Kernel_traits_baseILj3072EfffffjLj128EEEEELb1ELb0ELb0EEEvNS_9BwdParamsE)
        /*00b0*/ 	.word	0x000000ff


	//----- nvinfo : EIATTR_FRAME_SIZE
	.align		4
.L_29:
        /*00b4*/ 	.byte	0x04, 0x11
        /*00b6*/ 	.short	(.L_31 - .L_30)
	.align		4
.L_30:
        /*00b8*/ 	.word	index@(_ZN10layer_norm31ln_parallel_residual_bwd_kernelINS_13Kernel_traitsIfffffjLj3072ELj1ELj1ELj4ELj16ENS_18Kernel_traits_baseILj3072EfffffjLj128EEEEELb1ELb0ELb0EEEvNS_9BwdParamsE)
        /*00bc*/ 	.word	0x00000020


	//----- nvinfo : EIATTR_REGCOUNT
	.align		4
.L_31:
        /*00c0*/ 	.byte	0x04, 0x2f
        /*00c2*/ 	.short	(.L_33 - .L_32)
	.align		4
.L_32:
        /*00c4*/ 	.word	index@(_ZN10layer_norm31ln_parallel_residual_bwd_kernelINS_13Kernel_traitsIfffffjLj3072ELj1ELj1ELj4ELj16ENS_18Kernel_traits_baseILj3072EfffffjLj128EEEEELb0ELb1ELb1EEEvNS_9BwdParamsE)
        /*00c8*/ 	.word	0x000000d1


	//----- nvinfo : EIATTR_FRAME_SIZE
	.align		4
.L_33:
        /*00cc*/ 	.byte	0x04, 0x11
        /*00ce*/ 	.short	(.L_35 - .L_34)
	.align		4
.L_34:
        /*00d0*/ 	.word	index@(_ZN10layer_norm31ln_parallel_residual_bwd_kernelINS_13Kernel_traitsIfffffjLj3072ELj1ELj1ELj4ELj16ENS_18Kernel_traits_baseILj3072EfffffjLj128EEEEELb0ELb1ELb1EEEvNS_9BwdParamsE)
        /*00d4*/ 	.word	0x00000000


	//----- nvinfo : EIATTR_REGCOUNT
	.align		4
.L_35:
        /*00d8*/ 	.byte	0x04, 0x2f
        /*00da*/ 	.short	(.L_37 - .L_36)
	.align		4
.L_36:
        /*00dc*/ 	.word	index@(_ZN10layer_norm31ln_parallel_residual_bwd_kernelINS_13Kernel_traitsIfffffjLj3072ELj1ELj1ELj4ELj16ENS_18Kernel_traits_baseILj3072EfffffjLj128EEEEELb0ELb1ELb0EEEvNS_9BwdParamsE)
        /*00e0*/ 	.word	0x000000ac


	//----- nvinfo : EIATTR_FRAME_SIZE
	.align		4
.L_37:
        /*00e4*/ 	.byte	0x04, 0x11
        /*00e6*/ 	.short	(.L_39 - .L_38)
	.align		4
.L_38:
        /*00e8*/ 	.word	index@(_ZN10layer_norm31ln_parallel_residual_bwd_kernelINS_13Kernel_traitsIfffffjLj3072ELj1ELj1ELj4ELj16ENS_18Kernel_traits_baseILj3072EfffffjLj128EEEEELb0ELb1ELb0EEEvNS_9BwdParamsE)
        /*00ec*/ 	.word	0x00000000


	//----- nvinfo : EIATTR_REGCOUNT
	.align		4
.L_39:
        /*00f0*/ 	.byte	0x04, 0x2f
        /*00f2*/ 	.short	(.L_41 - .L_40)
	.align		4
.L_40:
        /*00f4*/ 	.word	index@(_ZN10layer_norm31ln_parallel_residual_bwd_kernelINS_13Kernel_traitsIfffffjLj3072ELj1ELj1ELj4ELj16ENS_18Kernel_traits_baseILj3072EfffffjLj128EEEEELb0ELb0ELb1EEEvNS_9BwdParamsE)
        /*00f8*/ 	.word	0x000000ff


	//----- nvinfo : EIATTR_FRAME_SIZE
	.align		4
.L_41:
        /*00fc*/ 	.byte	0x04, 0x11
        /*00fe*/ 	.short	(.L_43 - .L_42)
	.align		4
.L_42:
        /*0100*/ 	.word	index@(_ZN10layer_norm31ln_parallel_residual_bwd_kernelINS_13Kernel_traitsIfffffjLj3072ELj1ELj1ELj4ELj16ENS_18Kernel_traits_baseILj3072EfffffjLj128EEEEELb0ELb0ELb1EEEvNS_9BwdParamsE)
        /*0104*/ 	.word	0x00000000


	//----- nvinfo : EIATTR_REGCOUNT
	.align		4
.L_43:
        /*0108*/ 	.byte	0x04, 0x2f
        /*010a*/ 	.short	(.L_45 - .L_44)
	.align		4
.L_44:
        /*010c*/ 	.word	index@(_ZN10layer_norm31ln_parallel_residual_bwd_kernelINS_13Kernel_traitsIfffffjLj3072ELj1ELj1ELj4ELj16ENS_18Kernel_traits_baseILj3072EfffffjLj128EEEEELb0ELb0ELb0EEEvNS_9BwdParamsE)
        /*0110*/ 	.word	0x000000f6


	//----- nvinfo : EIATTR_FRAME_SIZE
	.align		4
.L_45:
        /*0114*/ 	.byte	0x04, 0x11
        /*0116*/ 	.short	(.L_47 - .L_46)
	.align		4
.L_46:
        /*0118*/ 	.word	index@(_ZN10layer_norm31ln_parallel_residual_bwd_kernelINS_13Kernel_traitsIfffffjLj3072ELj1ELj1ELj4ELj16ENS_18Kernel_traits_baseILj3072EfffffjLj128EEEEELb0ELb0ELb0EEEvNS_9BwdParamsE)
        /*011c*/ 	.word	0x00000000


	//----- nvinfo : EIATTR_REGCOUNT
	.align		4
.L_47:
        /*0120*/ 	.byte	0x04, 0x2f
        /*0122*/ 	.short	(.L_49 - .L_48)
	.align		4
.L_48:
        /*0124*/ 	.word	index@(_ZN10layer_norm31ln_parallel_residual_bwd_kernelINS_13Kernel_traitsI6__halfffffjLj3072ELj1ELj1ELj4ELj16ENS_18Kernel_traits_baseILj3072ES2_ffffjLj128EEEEELb1ELb1ELb1EEEvNS_9BwdParamsE)
        /*0128*/ 	.word	0x000000d5


	//----- nvinfo : EIATTR_FRAME_SIZE
	.align		4
.L_49:
        /*012c*/ 	.byte	0x04, 0x11
        /*012e*/ 	.short	(.L_51 - .L_50)
	.align		4
.L_50:
        /*0130*/ 	.word	index@(_ZN10layer_norm31ln_parallel_residual_bwd_kernelINS_13Kernel_traitsI6__halfffffjLj3072ELj1ELj1ELj4ELj16ENS_18Kernel_traits_baseILj3072ES2_ffffjLj128EEEEELb1ELb1ELb1EEEvNS_9BwdParamsE)
        /*0134*/ 	.word	0x00000000


	//----- nvinfo : EIATTR_REGCOUNT
	.align		4
.L_51:
        /*0138*/ 	.byte	0x04, 0x2f
        /*013a*/ 	.short	(.L_53 - .L_52)
	.align		4
.L_52:
        /*013c*/ 	.word	index@(_ZN10layer_norm40ln_parallel_residual_bwd_finalize_kernelINS_22Kernel_traits_finalizeILj3072E6__halfffffjLb0ELj1024ELj4ENS_18Kernel_traits_baseILj3072ES2_ffffjLj1024EEEEELb1EEEvNS_9BwdParamsE)
        /*0140*/ 	.word	0x00000020


	//----- nvinfo : EIATTR_FRAME_SIZE
	.align		4
.L_53:
        /*0144*/ 	.byte	0x04, 0x11
        /*0146*/ 	.short	(.L_55 - .L_54)
	.align		4
.L_54:
        /*0148*/ 	.word	index@(_ZN10layer_norm40ln_parallel_residual_bwd_finalize_kernelINS_22Kernel_traits_finalizeILj3072E6__halfffffjLb0ELj1024ELj4ENS_18Kernel_traits_baseILj3072ES2_ffffjLj1024EEEEELb1EEEvNS_9BwdParamsE)
        /*014c*/ 	.word	0x00000000


	//----- nvinfo : EIATTR_REGCOUNT
	.align		4
.L_55:
        /*0150*/ 	.byte	0x04, 0x2f
        /*0152*/ 	.short	(.L_57 - .L_56)
	.align		4
.L_56:
        /*0154*/ 	.word	index@(_ZN10layer_norm22ln_bwd_finalize_kernelINS_22Kernel_traits_finalizeILj3072E6__halfffffjLb0ELj1024ELj4ENS_18Kernel_traits_baseILj3072ES2_ffffjLj1024EEEEELb0ELb1EEEvNS_9BwdParamsE)
        /*0158*/ 	.word	0x0000003f


	//----- nvinfo : EIATTR_FRAME_SIZE
	.align		4
.L_57:
        /*015c*/ 	.byte	0x04, 0x11
        /*015e*/ 	.short	(.L_59 - .L_58)
	.align		4
.L_58:
        /*0160*/ 	.word	index@(_ZN10layer_norm22ln_bwd_finalize_kernelINS_22Kernel_traits_finalizeILj3072E6__halfffffjLb0ELj1024ELj4ENS_18Kernel_traits_baseILj3072ES2_ffffjLj1024EEEEELb0ELb1EEEvNS_9BwdParamsE)
        /*0164*/ 	.word	0x00000000


	//----- nvinfo : EIATTR_REGCOUNT
	.align		4
.L_59:
        /*0168*/ 	.byte	0x04, 0x2f
        /*016a*/ 	.short	(.L_61 - .L_60)
	.align		4
.L_60:
        /*016c*/ 	.word	index@(_ZN10layer_norm31ln_parallel_residual_bwd_kernelINS_13Kernel_traitsI6__halfffffjLj3072ELj1ELj1ELj4ELj16ENS_18Kernel_traits_baseILj3072ES2_ffffjLj128EEEEELb1ELb1ELb0EEEvNS_9BwdParamsE)
        /*0170*/ 	.word	0x000000b1


	//----- nvinfo : EIATTR_FRAME_SIZE
	.align		4
.L_61:
        /*0174*/ 	.byte	0x04, 0x11
        /*0176*/ 	.short	(.L_63 - .L_62)
	.align		4
.L_62:
        /*0178*/ 	.word	index@(_ZN10layer_norm31ln_parallel_residual_bwd_kernelINS_13Kernel_traitsI6__halfffffjLj3072ELj1ELj1ELj4ELj16ENS_18Kernel_traits_baseILj3072ES2_ffffjLj128EEEEELb1ELb1ELb0EEEvNS_9BwdParamsE)
        /*017c*/ 	.word	0x00000000


	//----- nvinfo : EIATTR_REGCOUNT
	.align		4
.L_63:
        /*0180*/ 	.byte	0x04, 0x2f
        /*0182*/ 	.short	(.L_65 - .L_64)
	.align		4
.L_64:
        /*0184*/ 	.word	index@(_ZN10layer_norm40ln_parallel_residual_bwd_finalize_kernelINS_22Kernel_traits_finalizeILj3072E6__halfffffjLb0ELj1024ELj4ENS_18Kernel_traits_baseILj3072ES2_ffffjLj1024EEEEELb0EEEvNS_9BwdParamsE)
        /*0188*/ 	.word	0x00000020


	//----- nvinfo : EIATTR_FRAME_SIZE
	.align		4
.L_65:
        /*018c*/ 	.byte	0x04, 0x11
        /*018e*/ 	.short	(.L_67 - .L_66)
	.align		4
.L_66:
        /*0190*/ 	.word	index@(_ZN10layer_norm40ln_parallel_residual_bwd_finalize_kernelINS_22Kernel_traits_finalizeILj3072E6__halfffffjLb0ELj1024ELj4ENS_18Kernel_traits_baseILj3072ES2_ffffjLj1024EEEEELb0EEEvNS_9BwdParamsE)
        /*0194*/ 	.word	0x00000000


	//----- nvinfo : EIATTR_REGCOUNT
	.align		4
.L_67:
        /*0198*/ 	.byte	0x04, 0x2f
        /*019a*/ 	.short	(.L_69 - .L_68)
	.align		4
.L_68:
        /*019c*/ 	.word	index@(_ZN10layer_norm22ln_bwd_finalize_kernelINS_22Kernel_traits_finalizeILj3072E6__halfffffjLb0ELj1024ELj4ENS_18Kernel_traits_baseILj3072ES2_ffffjLj1024EEEEELb0ELb0EEEvNS_9BwdParamsE)
        /*01a0*/ 	.word	0x0000003f


	//----- nvinfo : EIATTR_FRAME_SIZE
	.align		4
.L_69:
        /*01a4*/ 	.byte	0x04, 0x11
        /*01a6*/ 	.short	(.L_71 - .L_70)
	.align		4
.L_70:
        /*01a8*/ 	.word	index@(_ZN10layer_norm22ln_bwd_finalize_kernelINS_22Kernel_traits_finalizeILj3072E6__halfffffjLb0ELj1024ELj4ENS_18Kernel_traits_baseILj3072ES2_ffffjLj1024EEEEELb0ELb0EEEvNS_9BwdParamsE)
        /*01ac*/ 	.word	0x00000000


	//----- nvinfo : EIATTR_REGCOUNT
	.align		4
.L_71:
        /*01b0*/ 	.byte	0x04, 0x2f
        /*01b2*/ 	.short	(.L_73 - .L_72)
	.align		4
.L_72:
        /*01b4*/ 	.word	index@(_ZN10layer_norm31ln_parallel_residual_bwd_kernelINS_13Kernel_traitsI6__halfffffjLj3072ELj1ELj1ELj4ELj16ENS_18Kernel_traits_baseILj3072ES2_ffffjLj128EEEEELb1ELb0ELb1EEEvNS_9BwdParamsE)
        /*01b8*/ 	.word	0x000000ff


	//----- nvinfo : EIATTR_FRAME_SIZE
	.align		4
.L_73:
        /*01bc*/ 	.byte	0x04, 0x11
        /*01be*/ 	.short	(.L_75 - .L_74)
	.align		4
.L_74:
        /*01c0*/ 	.word	index@(_ZN10layer_norm31ln_parallel_residual_bwd_kernelINS_13Kernel_traitsI6__halfffffjLj3072ELj1ELj1ELj4ELj16ENS_18Kernel_traits_baseILj3072ES2_ffffjLj128EEEEELb1ELb0ELb1EEEvNS_9BwdParamsE)
        /*01c4*/ 	.word	0x00000018


	//----- nvinfo : EIATTR_REGCOUNT
	.align		4
.L_75:
        /*01c8*/ 	.byte	0x04, 0x2f
        /*01ca*/ 	.short	(.L_77 - .L_76)
	.align		4
.L_76:
        /*01cc*/ 	.word	index@(_ZN10layer_norm31ln_parallel_residual_bwd_kernelINS_13Kernel_traitsI6__halfffffjLj3072ELj1ELj1ELj4ELj16ENS_18Kernel_traits_baseILj3072ES2_ffffjLj128EEEEELb1ELb0ELb0EEEvNS_9BwdParamsE)
        /*01d0*/ 	.word	0x000000f0


	//----- nvinfo : EIATTR_FRAME_SIZE
	.align		4
.L_77:
        /*01d4*/ 	.byte	0x04, 0x11
        /*01d6*/ 	.short	(.L_79 - .L_78)
	.align		4
.L_78:
        /*01d8*/ 	.word	index@(_ZN10layer_norm31ln_parallel_residual_bwd_kernelINS_13Kernel_traitsI6__halfffffjLj3072ELj1ELj1ELj4ELj16ENS_18Kernel_traits_baseILj3072ES2_ffffjLj128EEEEELb1ELb0ELb0EEEvNS_9BwdParamsE)
        /*01dc*/ 	.word	0x00000000


	//----- nvinfo : EIATTR_REGCOUNT
	.align		4
.L_79:
        /*01e0*/ 	.byte	0x04, 0x2f
        /*01e2*/ 	.short	(.L_81 - .L_80)
	.align		4
.L_80:
        /*01e4*/ 	.word	index@(_ZN10layer_norm31ln_parallel_residual_bwd_kernelINS_13Kernel_traitsI6__halfffffjLj3072ELj1ELj1ELj4ELj16ENS_18Kernel_traits_baseILj3072ES2_ffffjLj128EEEEELb0ELb1ELb1EEEvNS_9BwdParamsE)
        /*01e8*/ 	.word	0x000000cf


	//----- nvinfo : EIATTR_FRAME_SIZE
	.align		4
.L_81:
        /*01ec*/ 	.byte	0x04, 0x11
        /*01ee*/ 	.short	(.L_83 - .L_82)
	.align		4
.L_82:
        /*01f0*/ 	.word	index@(_ZN10layer_norm31ln_parallel_residual_bwd_kernelINS_13Kernel_traitsI6__halfffffjLj3072ELj1ELj1ELj4ELj16ENS_18Kernel_traits_baseILj3072ES2_ffffjLj128EEEEELb0ELb1ELb1EEEvNS_9BwdParamsE)
        /*01f4*/ 	.word	0x00000000


	//----- nvinfo : EIATTR_REGCOUNT
	.align		4
.L_83:
        /*01f8*/ 	.byte	0x04, 0x2f
        /*01fa*/ 	.short	(.L_85 - .L_84)
	.align		4
.L_84:
        /*01fc*/ 	.word	index@(_ZN10layer_norm31ln_parallel_residual_bwd_kernelINS_13Kernel_traitsI6__halfffffjLj3072ELj1ELj1ELj4ELj16ENS_18Kernel_traits_baseILj3072ES2_ffffjLj128EEEEELb0ELb1ELb0EEEvNS_9BwdParamsE)
        /*0200*/ 	.word	0x000000a0


	//----- nvinfo : EIATTR_FRAME_SIZE
	.align		4
.L_85:
        /*0204*/ 	.byte	0x04, 0x11
        /*0206*/ 	.short	(.L_87 - .L_86)
	.align		4
.L_86:
        /*0208*/ 	.word	index@(_ZN10layer_norm31ln_parallel_residual_bwd_kernelINS_13Kernel_traitsI6__halfffffjLj3072ELj1ELj1ELj4ELj16ENS_18Kernel_traits_baseILj3072ES2_ffffjLj128EEEEELb0ELb1ELb0EEEvNS_9BwdParamsE)
        /*020c*/ 	.word	0x00000000


	//----- nvinfo : EIATTR_REGCOUNT
	.align		4
.L_87:
        /*0210*/ 	.byte	0x04, 0x2f
        /*0212*/ 	.short	(.L_89 - .L_88)
	.align		4
.L_88:
        /*0214*/ 	.word	index@(_ZN10layer_norm31ln_parallel_residual_bwd_kernelINS_13Kernel_traitsI6__halfffffjLj3072ELj1ELj1ELj4ELj16ENS_18Kernel_traits_baseILj3072ES2_ffffjLj128EEEEELb0ELb0ELb1EEEvNS_9BwdParamsE)
        /*0218*/ 	.word	0x000000ff


	//----- nvinfo : EIATTR_FRAME_SIZE
	.align		4
.L_89:
        /*021c*/ 	.byte	0x04, 0x11
        /*021e*/ 	.short	(.L_91 - .L_90)
	.align		4
.L_90:
        /*0220*/ 	.word	index@(_ZN10layer_norm31ln_parallel_residual_bwd_kernelINS_13Kernel_traitsI6__halfffffjLj3072ELj1ELj1ELj4ELj16ENS_18Kernel_traits_baseILj3072ES2_ffffjLj128EEEEELb0ELb0ELb1EEEvNS_9BwdParamsE)
        /*0224*/ 	.word	0x00000000


	//----- nvinfo : EIATTR_REGCOUNT
	.align		4
.L_91:
        /*0228*/ 	.byte	0x04, 0x2f
        /*022a*/ 	.short	(.L_93 - .L_92)
	.align		4
.L_92:
        /*022c*/ 	.word	index@(_ZN10layer_norm31ln_parallel_residual_bwd_kernelINS_13Kernel_traitsI6__halfffffjLj3072ELj1ELj1ELj4ELj16ENS_18Kernel_traits_baseILj3072ES2_ffffjLj128EEEEELb0ELb0ELb0EEEvNS_9BwdParamsE)
        /*0230*/ 	.word	0x000000df


	//----- nvinfo : EIATTR_FRAME_SIZE
	.align		4
.L_93:
        /*0234*/ 	.byte	0x04, 0x11
        /*0236*/ 	.short	(.L_95 - .L_94)
	.align		4
.L_94:
        /*0238*/ 	.word	index@(_ZN10layer_norm31ln_parallel_residual_bwd_kernelINS_13Kernel_traitsI6__halfffffjLj3072ELj1ELj1ELj4ELj16ENS_18Kernel_traits_baseILj3072ES2_ffffjLj128EEEEELb0ELb0ELb0EEEvNS_9BwdParamsE)
        /*023c*/ 	.word	0x00000000


	//----- nvinfo : EIATTR_REGCOUNT
	.align		4
.L_95:
        /*0240*/ 	.byte	0x04, 0x2f
        /*0242*/ 	.short	(.L_97 - .L_96)
	.align		4
.L_96:
        /*0244*/ 	.word	index@(_ZN10layer_norm31ln_parallel_residual_bwd_kernelINS_13Kernel_traitsIf6__halffS2_fjLj3072ELj1ELj1ELj4ELj16ENS_18Kernel_traits_baseILj3072EfS2_fS2_fjLj128EEEEELb1ELb1ELb1EEEvNS_9BwdParamsE)
        /*0248*/ 	.word	0x000000d4


	//----- nvinfo : EIATTR_FRAME_SIZE
	.align		4
.L_97:
        /*024c*/ 	.byte	0x04, 0x11
        /*024e*/ 	.short	(.L_99 - .L_98)
	.align		4
.L_98:
        /*0250*/ 	.word	index@(_ZN10layer_norm31ln_parallel_residual_bwd_kernelINS_13Kernel_traitsIf6__halffS2_fjLj3072ELj1ELj1ELj4ELj16ENS_18Kernel_traits_baseILj3072EfS2_fS2_fjLj128EEEEELb1ELb1ELb1EEEvNS_9BwdParamsE)
        /*0254*/ 	.word	0x00000000


	//----- nvinfo : EIATTR_REGCOUNT
	.align		4
.L_99:
        /*0258*/ 	.byte	0x04, 0x2f
        /*025a*/ 	.short	(.L_101 - .L_100)
	.align		4
.L_100:
        /*025c*/ 	.word	index@(_ZN10layer_norm40ln_parallel_residual_bwd_finalize_kernelINS_22Kernel_traits_finalizeILj3072Ef6__halffS2_fjLb0ELj1024ELj4ENS_18Kernel_traits_baseILj3072EfS2_fS2_fjLj1024EEEEELb1EEEvNS_9BwdParamsE)
        /*0260*/ 	.word	0x00000020


	//----- nvinfo : EIATTR_FRAME_SIZE
	.align		4
.L_101:
        /*0264*/ 	.byte	0x04, 0x11
        /*0266*/ 	.short	(.L_103 - .L_102)
	.align		4
.L_102:
        /*0268*/ 	.word	index@(_ZN10layer_norm40ln_parallel_residual_bwd_finalize_kernelINS_22Kernel_traits_finalizeILj3072Ef6__halffS2_fjLb0ELj1024ELj4ENS_18Kernel_traits_baseILj3072EfS2_fS2_fjLj1024EEEEELb1EEEvNS_9BwdParamsE)
        /*026c*/ 	.word	0x00000000


	//----- nvinfo : EIATTR_REGCOUNT
	.align		4
.L_103:
        /*0270*/ 	.byte	0x04, 0x2f
        /*0272*/ 	.short	(.L_105 - .L_104)
	.align		4
.L_104:
        /*0274*/ 	.word	index@(_ZN10layer_norm22ln_bwd_finalize_kernelINS_22Kernel_traits_finalizeILj3072Ef6__halffS2_fjLb0ELj1024ELj4ENS_18Kernel_traits_baseILj3072EfS2_fS2_fjLj1024EEEEELb0ELb1EEEvNS_9BwdParamsE)
        /*0278*/ 	.word	0x0000003f


	//----- nvinfo : EIATTR_FRAME_SIZE
	.align		4
.L_105:
        /*027c*/ 	.byte	0x04, 0x11
        /*027e*/ 	.short	(.L_107 - .L_106)
	.align		4
.L_106:
        /*0280*/ 	.word	index@(_ZN10layer_norm22ln_bwd_finalize_kernelINS_22Kernel_traits_finalizeILj3072Ef6__halffS2_fjLb0ELj1024ELj4ENS_18Kernel_traits_baseILj3072EfS2_fS2_fjLj1024EEEEELb0ELb1EEEvNS_9BwdParamsE)
        /*0284*/ 	.word	0x00000000


	//----- nvinfo : EIATTR_REGCOUNT
	.align		4
.L_107:
        /*0288*/ 	.byte	0x04, 0x2f
        /*028a*/ 	.short	(.L_109 - .L_108)
	.align		4
.L_108:
        /*028c*/ 	.word	index@(_ZN10layer_norm31ln_parallel_residual_bwd_kernelINS_13Kernel_traitsIf6__halffS2_fjLj3072ELj1ELj1ELj4ELj16ENS_18Kernel_traits_baseILj3072EfS2_fS2_fjLj128EEEEELb1ELb1ELb0EEEvNS_9BwdParamsE)
        /*0290*/ 	.word	0x000000c1


	//----- nvinfo : EIATTR_FRAME_SIZE
	.align		4
.L_109:
        /*0294*/ 	.byte	0x04, 0x11
        /*0296*/ 	.short	(.L_111 - .L_110)
	.align		4
.L_110:
        /*0298*/ 	.word	index@(_ZN10layer_norm31ln_parallel_residual_bwd_kernelINS_13Kernel_traitsIf6__halffS2_fjLj3072ELj1ELj1ELj4ELj16ENS_18Kernel_traits_baseILj3072EfS2_fS2_fjLj128EEEEELb1ELb1ELb0EEEvNS_9BwdParamsE)
        /*029c*/ 	.word	0x00000000


	//----- nvinfo : EIATTR_REGCOUNT
	.align		4
.L_111:
        /*02a0*/ 	.byte	0x04, 0x2f
        /*02a2*/ 	.short	(.L_113 - .L_112)
	.align		4
.L_112:
        /*02a4*/ 	.word	index@(_ZN10layer_norm40ln_parallel_residual_bwd_finalize_kernelINS_22Kernel_traits_finalizeILj3072Ef6__halffS2_fjLb0ELj1024ELj4ENS_18Kernel_traits_baseILj3072EfS2_fS2_fjLj1024EEEEELb0EEEvNS_9BwdParamsE)
        /*02a8*/ 	.word	0x00000020


	//----- nvinfo : EIATTR_FRAME_SIZE
	.align		4
.L_113:
        /*02ac*/ 	.byte	0x04, 0x11
        /*02ae*/ 	.short	(.L_115 - .L_114)
	.align		4
.L_114:
        /*02b0*/ 	.word	index@(_ZN10layer_norm40ln_parallel_residual_bwd_finalize_kernelINS_22Kernel_traits_finalizeILj3072Ef6__halffS2_fjLb0ELj1024ELj4ENS_18Kernel_traits_baseILj3072EfS2_fS2_fjLj1024EEEEELb0EEEvNS_9BwdParamsE)
        /*02b4*/ 	.word	0x00000000


	//----- nvinfo : EIATTR_REGCOUNT
	.align		4
.L_115:
        /*02b8*/ 	.byte	0x04, 0x2f
        /*02ba*/ 	.short	(.L_117 - .L_116)
	.align		4
.L_116:
        /*02bc*/ 	.word	index@(_ZN10layer_norm22ln_bwd_finalize_kernelINS_22Kernel_traits_finalizeILj3072Ef6__halffS2_fjLb0ELj1024ELj4ENS_18Kernel_traits_baseILj3072EfS2_fS2_fjLj1024EEEEELb0ELb0EEEvNS_9BwdParamsE)
        /*02c0*/ 	.word	0x0000003f


	//----- nvinfo : EIATTR_FRAME_SIZE
	.align		4
.L_117:
        /*02c4*/ 	.byte	0x04, 0x11
        /*02c6*/ 	.short	(.L_119 - .L_118)
	.align		4
.L_118:
        /*02c8*/ 	.word	index@(_ZN10layer_norm22ln_bwd_finalize_kernelINS_22Kernel_traits_finalizeILj3072Ef6__halffS2_fjLb0ELj1024ELj4ENS_18Kernel_traits_baseILj3072EfS2_fS2_fjLj1024EEEEELb0ELb0EEEvNS_9BwdParamsE)
        /*02cc*/ 	.word	0x00000000


	//----- nvinfo : EIATTR_REGCOUNT
	.align		4
.L_119:
        /*02d0*/ 	.byte	0x04, 0x2f
        /*02d2*/ 	.short	(.L_121 - .L_120)
	.align		4
.L_120:
        /*02d4*/ 	.word	index@(_ZN10layer_norm31ln_parallel_residual_bwd_kernelINS_13Kernel_traitsIf6__halffS2_fjLj3072ELj1ELj1ELj4ELj16ENS_18Kernel_traits_baseILj3072EfS2_fS2_fjLj128EEEEELb1ELb0ELb1EEEvNS_9BwdParamsE)
        /*02d8*/ 	.word	0x000000ff


	//----- nvinfo : EIATTR_FRAME_SIZE
	.align		4
.L_121:
        /*02dc*/ 	.byte	0x04, 0x11
        /*02de*/ 	.short	(.L_123 - .L_122)
	.align		4
.L_122:
        /*02e0*/ 	.word	index@(_ZN10layer_norm31ln_parallel_residual_bwd_kernelINS_13Kernel_traitsIf6__halffS2_fjLj3072ELj1ELj1ELj4ELj16ENS_18Kernel_traits_baseILj3072EfS2_fS2_fjLj128EEEEELb1ELb0ELb1EEEvNS_9BwdParamsE)
        /*02e4*/ 	.word	0x00000040


	//----- nvinfo : EIATTR_REGCOUNT
	.align		4
.L_123:
        /*02e8*/ 	.byte	0x04, 0x2f
        /*02ea*/ 	.short	(.L_125 - .L_124)
	.align		4
.L_124:
        /*02ec*/ 	.word	index@(_ZN10layer_norm31ln_parallel_residual_bwd_kernelINS_13Kernel_traitsIf6__halffS2_fjLj3072ELj1ELj1ELj4ELj16ENS_18Kernel_traits_baseILj3072EfS2_fS2_fjLj128EEEEELb1ELb0ELb0EEEvNS_9BwdParamsE)
        /*02f0*/ 	.word	0x000000ff


	//----- nvinfo : EIATTR_FRAME_SIZE
	.align		4
.L_125:
        /*02f4*/ 	.byte	0x04, 0x11
        /*02f6*/ 	.short	(.L_127 - .L_126)
	.align		4
.L_126:
        /*02f8*/ 	.word	index@(_ZN10layer_norm31ln_parallel_residual_bwd_kernelINS_13Kernel_traitsIf6__halffS2_fjLj3072ELj1ELj1ELj4ELj16ENS_18Kernel_traits_baseILj3072EfS2_fS2_fjLj128EEEEELb1ELb0ELb0EEEvNS_9BwdParamsE)
        /*02fc*/ 	.word	0x00000030


	//----- nvinfo : EIATTR_REGCOUNT
	.align		4
.L_127:
        /*0300*/ 	.byte	0x04, 0x2f
        /*0302*/ 	.short	(.L_129 - .L_128)
	.align		4
.L_128:
        /*0304*/ 	.word	index@(_ZN10layer_norm31ln_parallel_residual_bwd_kernelINS_13Kernel_traitsIf6__halffS2_fjLj3072ELj1ELj1ELj4ELj16ENS_18Kernel_traits_baseILj3072EfS2_fS2_fjLj128EEEEELb0ELb1ELb1EEEvNS_9BwdParamsE)
        /*0308*/ 	.word	0x000000c6


	//----- nvinfo : EIATTR_FRAME_SIZE
	.align		4
.L_129:
        /*030c*/ 	.byte	0x04, 0x11
        /*030e*/ 	.short	(.L_131 - .L_130)
	.align		4
.L_130:
        /*0310*/ 	.word	index@(_ZN10layer_norm31ln_parallel_residual_bwd_kernelINS_13Kernel_traitsIf6__halffS2_fjLj3072ELj1ELj1ELj4ELj16ENS_18Kernel_traits_baseILj3072EfS2_fS2_fjLj128EEEEELb0ELb1ELb1EEEvNS_9BwdParamsE)
        /*0314*/ 	.word	0x00000000


	//----- nvinfo : EIATTR_REGCOUNT
	.align		4
.L_131:
        /*0318*/ 	.byte	0x04, 0x2f
        /*031a*/ 	.short	(.L_133 - .L_132)
	.align		4
.L_132:
        /*031c*/ 	.word	index@(_ZN10layer_norm31ln_parallel_residual_bwd_kernelINS_13Kernel_traitsIf6__halffS2_fjLj3072ELj1ELj1ELj4ELj16ENS_18Kernel_traits_baseILj3072EfS2_fS2_fjLj128EEEEELb0ELb1ELb0EEEvNS_9BwdParamsE)
        /*0320*/ 	.word	0x000000b2


	//----- nvinfo : EIATTR_FRAME_SIZE
	.align		4
.L_133:
        /*0324*/ 	.byte	0x04, 0x11
        /*0326*/ 	.short	(.L_135 - .L_134)
	.align		4
.L_134:
        /*0328*/ 	.word	index@(_ZN10layer_norm31ln_parallel_residual_bwd_kernelINS_13Kernel_traitsIf6__halffS2_fjLj3072ELj1ELj1ELj4ELj16ENS_18Kernel_traits_baseILj3072EfS2_fS2_fjLj128EEEEELb0ELb1ELb0EEEvNS_9BwdParamsE)
        /*032c*/ 	.word	0x00000000


	//----- nvinfo : EIATTR_REGCOUNT
	.align		4
.L_135:
        /*0330*/ 	.byte	0x04, 0x2f
        /*0332*/ 	.short	(.L_137 - .L_136)
	.align		4
.L_136:
        /*0334*/ 	.word	index@(_ZN10layer_norm31ln_parallel_residual_bwd_kernelINS_13Kernel_traitsIf6__halffS2_fjLj3072ELj1ELj1ELj4ELj16ENS_18Kernel_traits_baseILj3072EfS2_fS2_fjLj128EEEEELb0ELb0ELb1EEEvNS_9BwdParamsE)
        /*0338*/ 	.word	0x000000ff


	//----- nvinfo : EIATTR_FRAME_SIZE
	.align		4
.L_137:
        /*033c*/ 	.byte	0x04, 0x11
        /*033e*/ 	.short	(.L_139 - .L_138)
	.align		4
.L_138:
        /*0340*/ 	.word	index@(_ZN10layer_norm31ln_parallel_residual_bwd_kernelINS_13Kernel_traitsIf6__halffS2_fjLj3072ELj1ELj1ELj4ELj16ENS_18Kernel_traits_baseILj3072EfS2_fS2_fjLj128EEEEELb0ELb0ELb1EEEvNS_9BwdParamsE)
        /*0344*/ 	.word	0x00000008


	//----- nvinfo : EIATTR_REGCOUNT
	.align		4
.L_139:
        /*0348*/ 	.byte	0x04, 0x2f
        /*034a*/ 	.short	(.L_141 - .L_140)
	.align		4
.L_140:
        /*034c*/ 	.word	index@(_ZN10layer_norm31ln_parallel_residual_bwd_kernelINS_13Kernel_traitsIf6__halffS2_fjLj3072ELj1ELj1ELj4ELj16ENS_18Kernel_traits_baseILj3072EfS2_fS2_fjLj128EEEEELb0ELb0ELb0EEEvNS_9BwdParamsE)
        /*0350*/ 	.word	0x000000fd


	//----- nvinfo : EIATTR_FRAME_SIZE
	.align		4
.L_141:
        /*0354*/ 	.byte	0x04, 0x11
        /*0356*/ 	.short	(.L_143 - .L_142)
	.align		4
.L_142:
        /*0358*/ 	.word	index@(_ZN10layer_norm31ln_parallel_residual_bwd_kernelINS_13Kernel_traitsIf6__halffS2_fjLj3072ELj1ELj1ELj4ELj16ENS_18Kernel_traits_baseILj3072EfS2_fS2_fjLj128EEEEELb0ELb0ELb0EEEvNS_9BwdParamsE)
        /*035c*/ 	.word	0x00000000


	//----- nvinfo : EIATTR_REGCOUNT
	.align		4
.L_143:
        /*0360*/ 	.byte	0x04, 0x2f
        /*0362*/ 	.short	(.L_145 - .L_144)
	.align		4
.L_144:
        /*0364*/ 	.word	index@(_ZN10layer_norm31ln_parallel_residual_bwd_kernelINS_13Kernel_traitsI6__halfS2_fS2_fjLj3072ELj1ELj1ELj4ELj16ENS_18Kernel_traits_baseILj3072ES2_S2_fS2_fjLj128EEEEELb1ELb1ELb1EEEvNS_9BwdParamsE)
        /*0368*/ 	.word	0x000000d5


	//----- nvinfo : EIATTR_FRAME_SIZE
	.align		4
.L_145:
        /*036c*/ 	.byte	0x04, 0x11
        /*036e*/ 	.short	(.L_147 - .L_146)
	.align		4
.L_146:
        /*0370*/ 	.word	index@(_ZN10layer_norm31ln_parallel_residual_bwd_kernelINS_13Kernel_traitsI6__halfS2_fS2_fjLj3072ELj1ELj1ELj4ELj16ENS_18Kernel_traits_baseILj3072ES2_S2_fS2_fjLj128EEEEELb1ELb1ELb1EEEvNS_9BwdParamsE)
        /*0374*/ 	.word	0x00000000


	//----- nvinfo : EIATTR_REGCOUNT
	.align		4
.L_147:
        /*0378*/ 	.byte	0x04, 0x2f
        /*037a*/ 	.short	(.L_149 - .L_148)
	.align		4
.L_148:
        /*037c*/ 	.word	index@(_ZN10layer_norm40ln_parallel_residual_bwd_finalize_kernelINS_22Kernel_traits_finalizeILj3072E6__halfS2_fS2_fjLb0ELj1024ELj4ENS_18Kernel_traits_baseILj3072ES2_S2_fS2_fjLj1024EEEEELb1EEEvNS_9BwdParamsE)
        /*0380*/ 	.word	0x00000020


	//----- nvinfo : EIATTR_FRAME_SIZE
	.align		4
.L_149:
        /*0384*/ 	.byte	0x04, 0x11
        /*0386*/ 	.short	(.L_151 - .L_150)
	.align		4
.L_150:
        /*0388*/ 	.word	index@(_ZN10layer_norm40ln_parallel_residual_bwd_finalize_kernelINS_22Kernel_traits_finalizeILj3072E6__halfS2_fS2_fjLb0ELj1024ELj4ENS_18Kernel_traits_baseILj3072ES2_S2_fS2_fjLj1024EEEEELb1EEEvNS_9BwdParamsE)
        /*038c*/ 	.word	0x00000000


	//----- nvinfo : EIATTR_REGCOUNT
	.align		4
.L_151:
        /*0390*/ 	.byte	0x04, 0x2f
        /*0392*/ 	.short	(.L_153 - .L_152)
	.align		4
.L_152:
        /*0394*/ 	.word	index@(_ZN10layer_norm22ln_bwd_finalize_kernelINS_22Kernel_traits_finalizeILj3072E6__halfS2_fS2_fjLb0ELj1024ELj4ENS_18Kernel_traits_baseILj3072ES2_S2_fS2_fjLj1024EEEEELb0ELb1EEEvNS_9BwdParamsE)
        /*0398*/ 	.word	0x0000003f


	//----- nvinfo : EIATTR_FRAME_SIZE
	.align		4
.L_153:
        /*039c*/ 	.byte	0x04, 0x11
        /*039e*/ 	.short	(.L_155 - .L_154)
	.align		4
.L_154:
        /*03a0*/ 	.word	index@(_ZN10layer_norm22ln_bwd_finalize_kernelINS_22Kernel_traits_finalizeILj3072E6__halfS2_fS2_fjLb0ELj1024ELj4ENS_18Kernel_traits_baseILj3072ES2_S2_fS2_fjLj1024EEEEELb0ELb1EEEvNS_9BwdParamsE)
        /*03a4*/ 	.word	0x00000000


	//----- nvinfo : EIATTR_REGCOUNT
	.align		4
.L_155:
        /*03a8*/ 	.byte	0x04, 0x2f
        /*03aa*/ 	.short	(.L_157 - .L_156)
	.align		4
.L_156:
        /*03ac*/ 	.word	index@(_ZN10layer_norm31ln_parallel_residual_bwd_kernelINS_13Kernel_traitsI6__halfS2_fS2_fjLj3072ELj1ELj1ELj4ELj16ENS_18Kernel_traits_baseILj3072ES2_S2_fS2_fjLj128EEEEELb1ELb1ELb0EEEvNS_9BwdParamsE)
        /*03b0*/ 	.word	0x000000b1


	//----- nvinfo : EIATTR_FRAME_SIZE
	.align		4
.L_157:
        /*03b4*/ 	.byte	0x04, 0x11
        /*03b6*/ 	.short	(.L_159 - .L_158)
	.align		4
.L_158:
        /*03b8*/ 	.word	index@(_ZN10layer_norm31ln_parallel_residual_bwd_kernelINS_13Kernel_traitsI6__halfS2_fS2_fjLj3072ELj1ELj1ELj4ELj16ENS_18Kernel_traits_baseILj3072ES2_S2_fS2_fjLj128EEEEELb1ELb1ELb0EEEvNS_9BwdParamsE)
        /*03bc*/ 	.word	0x00000000


	//----- nvinfo : EIATTR_REGCOUNT
	.align		4
.L_159:
        /*03c0*/ 	.byte	0x04, 0x2f
        /*03c2*/ 	.short	(.L_161 - .L_160)
	.align		4
.L_160:
        /*03c4*/ 	.word	index@(_ZN10layer_norm40ln_parallel_residual_bwd_finalize_kernelINS_22Kernel_traits_finalizeILj3072E6__halfS2_fS2_fjLb0ELj1024ELj4ENS_18Kernel_traits_baseILj3072ES2_S2_fS2_fjLj1024EEEEELb0EEEvNS_9BwdParamsE)
        /*03c8*/ 	.word	0x00000020


	//----- nvinfo : EIATTR_FRAME_SIZE
	.align		4
.L_161:
        /*03cc*/ 	.byte	0x04, 0x11
        /*03ce*/ 	.short	(.L_163 - .L_162)
	.align		4
.L_162:
        /*03d0*/ 	.word	index@(_ZN10layer_norm40ln_parallel_residual_bwd_finalize_kernelINS_22Kernel_traits_finalizeILj3072E6__halfS2_fS2_fjLb0ELj1024ELj4ENS_18Kernel_traits_baseILj3072ES2_S2_fS2_fjLj1024EEEEELb0EEEvNS_9BwdParamsE)
        /*03d4*/ 	.word	0x00000000


	//----- nvinfo : EIATTR_REGCOUNT
	.align		4
.L_163:
        /*03d8*/ 	.byte	0x04, 0x2f
        /*03da*/ 	.short	(.L_165 - .L_164)
	.align		4
.L_164:
        /*03dc*/ 	.word	index@(_ZN10layer_norm22ln_bwd_finalize_kernelINS_22Kernel_traits_finalizeILj3072E6__halfS2_fS2_fjLb0ELj1024ELj4ENS_18Kernel_traits_baseILj3072ES2_S2_fS2_fjLj1024EEEEELb0ELb0EEEvNS_9BwdParamsE)
        /*03e0*/ 	.word	0x0000003f


	//----- nvinfo : EIATTR_FRAME_SIZE
	.align		4
.L_165:
        /*03e4*/ 	.byte	0x04, 0x11
        /*03e6*/ 	.short	(.L_167 - .L_166)
	.align		4
.L_166:
        /*03e8*/ 	.word	index@(_ZN10layer_norm22ln_bwd_finalize_kernelINS_22Kernel_traits_finalizeILj3072E6__halfS2_fS2_fjLb0ELj1024ELj4ENS_18Kernel_traits_baseILj3072ES2_S2_fS2_fjLj1024EEEEELb0ELb0EEEvNS_9BwdParamsE)
        /*03ec*/ 	.word	0x00000000


	//----- nvinfo : EIATTR_REGCOUNT
	.align		4
.L_167:
        /*03f0*/ 	.byte	0x04, 0x2f
        /*03f2*/ 	.short	(.L_169 - .L_168)
	.align		4
.L_168:
        /*03f4*/ 	.word	index@(_ZN10layer_norm31ln_parallel_residual_bwd_kernelINS_13Kernel_traitsI6__halfS2_fS2_fjLj3072ELj1ELj1ELj4ELj16ENS_18Kernel_traits_baseILj3072ES2_S2_fS2_fjLj128EEEEELb1ELb0ELb1EEEvNS_9BwdParamsE)
        /*03f8*/ 	.word	0x000000ff


	//----- nvinfo : EIATTR_FRAME_SIZE
	.align		4
.L_169:
        /*03fc*/ 	.byte	0x04, 0x11
        /*03fe*/ 	.short	(.L_171 - .L_170)
	.align		4
.L_170:
        /*0400*/ 	.word	index@(_ZN10layer_norm31ln_parallel_residual_bwd_kernelINS_13Kernel_traitsI6__halfS2_fS2_fjLj3072ELj1ELj1ELj4ELj16ENS_18Kernel_traits_baseILj3072ES2_S2_fS2_fjLj128EEEEELb1ELb0ELb1EEEvNS_9BwdParamsE)
        /*0404*/ 	.word	0x00000040


	//----- nvinfo : EIATTR_REGCOUNT
	.align		4
.L_171:
        /*0408*/ 	.byte	0x04, 0x2f
        /*040a*/ 	.short	(.L_173 - .L_172)
	.align		4
.L_172:
        /*040c*/ 	.word	index@(_ZN10layer_norm31ln_parallel_residual_bwd_kernelINS_13Kernel_traitsI6__halfS2_fS2_fjLj3072ELj1ELj1ELj4ELj16ENS_18Kernel_traits_baseILj3072ES2_S2_fS2_fjLj128EEEEELb1ELb0ELb0EEEvNS_9BwdParamsE)
        /*0410*/ 	.word	0x000000f4


	//----- nvinfo : EIATTR_FRAME_SIZE
	.align		4
.L_173:
        /*0414*/ 	.byte	0x04, 0x11
        /*0416*/ 	.short	(.L_175 - .L_174)
	.align		4
.L_174:
        /*0418*/ 	.word	index@(_ZN10layer_norm31ln_parallel_residual_bwd_kernelINS_13Kernel_traitsI6__halfS2_fS2_fjLj3072ELj1ELj1ELj4ELj16ENS_18Kernel_traits_baseILj3072ES2_S2_fS2_fjLj128EEEEELb1ELb0ELb0EEEvNS_9BwdParamsE)
        /*041c*/ 	.word	0x00000000


	//----- nvinfo : EIATTR_REGCOUNT
	.align		4
.L_175:
        /*0420*/ 	.byte	0x04, 0x2f
        /*0422*/ 	.short	(.L_177 - .L_176)
	.align		4
.L_176:
        /*0424*/ 	.word	index@(_ZN10layer_norm31ln_parallel_residual_bwd_kernelINS_13Kernel_traitsI6__halfS2_fS2_fjLj3072ELj1ELj1ELj4ELj16ENS_18Kernel_traits_baseILj3072ES2_S2_fS2_fjLj128EEEEELb0ELb1ELb1EEEvNS_9BwdParamsE)
        /*0428*/ 	.word	0x000000c5


	//----- nvinfo : EIATTR_FRAME_SIZE
	.align		4
.L_177:
        /*042c*/ 	.byte	0x04, 0x11
        /*042e*/ 	.short	(.L_179 - .L_178)
	.align		4
.L_178:
        /*0430*/ 	.word	index@(_ZN10layer_norm31ln_parallel_residual_bwd_kernelINS_13Kernel_traitsI6__halfS2_fS2_fjLj3072ELj1ELj1ELj4ELj16ENS_18Kernel_traits_baseILj3072ES2_S2_fS2_fjLj128EEEEELb0ELb1ELb1EEEvNS_9BwdParamsE)
        /*0434*/ 	.word	0x00000000


	//----- nvinfo : EIATTR_REGCOUNT
	.align		4
.L_179:
        /*0438*/ 	.byte	0x04, 0x2f
        /*043a*/ 	.short	(.L_181 - .L_180)
	.align		4
.L_180:
        /*043c*/ 	.word	index@(_ZN10layer_norm31ln_parallel_residual_bwd_kernelINS_13Kernel_traitsI6__halfS2_fS2_fjLj3072ELj1ELj1ELj4ELj16ENS_18Kernel_traits_baseILj3072ES2_S2_fS2_fjLj128EEEEELb0ELb1ELb0EEEvNS_9BwdParamsE)
        /*0440*/ 	.word	0x000000a2


	//----- nvinfo : EIATTR_FRAME_SIZE
	.align		4
.L_181:
        /*0444*/ 	.byte	0x04, 0x11
        /*0446*/ 	.short	(.L_183 - .L_182)
	.align		4
.L_182:
        /*0448*/ 	.word	index@(_ZN10layer_norm31ln_parallel_residual_bwd_kernelINS_13Kernel_traitsI6__halfS2_fS2_fjLj3072ELj1ELj1ELj4ELj16ENS_18Kernel_traits_baseILj3072ES2_S2_fS2_fjLj128EEEEELb0ELb1ELb0EEEvNS_9BwdParamsE)
        /*044c*/ 	.word	0x00000000


	//----- nvinfo : EIATTR_REGCOUNT
	.align		4
.L_183:
        /*0450*/ 	.byte	0x04, 0x2f
        /*0452*/ 	.short	(.L_185 - .L_184)
	.align		4
.L_184:
        /*0454*/ 	.word	index@(_ZN10layer_norm31ln_parallel_residual_bwd_kernelINS_13Kernel_traitsI6__halfS2_fS2_fjLj3072ELj1ELj1ELj4ELj16ENS_18Kernel_traits_baseILj3072ES2_S2_fS2_fjLj128EEEEELb0ELb0ELb1EEEvNS_9BwdParamsE)
        /*0458*/ 	.word	0x000000ff


	//----- nvinfo : EIATTR_FRAME_SIZE
	.align		4
.L_185:
        /*045c*/ 	.byte	0x04, 0x11
        /*045e*/ 	.short	(.L_187 - .L_186)
	.align		4
.L_186:
        /*0460*/ 	.word	index@(_ZN10layer_norm31ln_parallel_residual_bwd_kernelINS_13Kernel_traitsI6__halfS2_fS2_fjLj3072ELj1ELj1ELj4ELj16ENS_18Kernel_traits_baseILj3072ES2_S2_fS2_fjLj128EEEEELb0ELb0ELb1EEEvNS_9BwdParamsE)
        /*0464*/ 	.word	0x00000010


	//----- nvinfo : EIATTR_REGCOUNT
	.align		4
.L_187:
        /*0468*/ 	.byte	0x04, 0x2f
        /*046a*/ 	.short	(.L_189 - .L_188)
	.align		4
.L_188:
        /*046c*/ 	.word	index@(_ZN10layer_norm31ln_parallel_residual_bwd_kernelINS_13Kernel_traitsI6__halfS2_fS2_fjLj3072ELj1ELj1ELj4ELj16ENS_18Kernel_traits_baseILj3072ES2_S2_fS2_fjLj128EEEEELb0ELb0ELb0EEEvNS_9BwdParamsE)
        /*0470*/ 	.word	0x000000ef


	//----- nvinfo : EIATTR_FRAME_SIZE
	.align		4
.L_189:
        /*0474*/ 	.byte	0x04, 0x11
        /*0476*/ 	.short	(.L_191 - .L_190)
	.align		4
.L_190:
        /*0478*/ 	.word	index@(_ZN10layer_norm31ln_parallel_residual_bwd_kernelINS_13Kernel_traitsI6__halfS2_fS2_fjLj3072ELj1ELj1ELj4ELj16ENS_18Kernel_traits_baseILj3072ES2_S2_fS2_fjLj128EEEEELb0ELb0ELb0EEEvNS_9BwdParamsE)
        /*047c*/ 	.word	0x00000000


	//----- nvinfo : EIATTR_REGCOUNT
	.align		4
.L_191:
        /*0480*/ 	.byte	0x04, 0x2f
        /*0482*/ 	.short	(.L_193 - .L_192)
	.align		4
.L_192:
        /*0484*/ 	.word	index@(_ZN10layer_norm31ln_parallel_residual_bwd_kernelINS_13Kernel_traitsIf6__halfS2_S2_fjLj3072ELj1ELj1ELj4ELj16ENS_18Kernel_traits_baseILj3072EfS2_S2_S2_fjLj128EEEEELb1ELb1ELb1EEEvNS_9BwdParamsE)
        /*0488*/ 	.word	0x000000a8


	//----- nvinfo : EIATTR_FRAME_SIZE
	.align		4
.L_193:
        /*048c*/ 	.byte	0x04, 0x11
        /*048e*/ 	.short	(.L_195 - .L_194)
	.align		4
.L_194:
        /*0490*/ 	.word	index@(_ZN10layer_norm31ln_parallel_residual_bwd_kernelINS_13Kernel_traitsIf6__halfS2_S2_fjLj3072ELj1ELj1ELj4ELj16ENS_18Kernel_traits_baseILj3072EfS2_S2_S2_fjLj128EEEEELb1ELb1ELb1EEEvNS_9BwdParamsE)
        /*0494*/ 	.word	0x00000000


	//----- nvinfo : EIATTR_REGCOUNT
	.align		4
.L_195:
        /*0498*/ 	.byte	0x04, 0x2f
        /*049a*/ 	.short	(.L_197 - .L_196)
	.align		4
.L_196:
        /*049c*/ 	.word	index@(_ZN10layer_norm40ln_parallel_residual_bwd_finalize_kernelINS_22Kernel_traits_finalizeILj3072Ef6__halfS2_S2_fjLb0ELj1024ELj4ENS_18Kernel_traits_baseILj3072EfS2_S2_S2_fjLj1024EEEEELb1EEEvNS_9BwdParamsE)
        /*04a0*/ 	.word	0x00000020


	//----- nvinfo : EIATTR_FRAME_SIZE
	.align		4
.L_197:
        /*04a4*/ 	.byte	0x04, 0x11
        /*04a6*/ 	.short	(.L_199 - .L_198)
	.align		4
.L_198:
        /*04a8*/ 	.word	index@(_ZN10layer_norm40ln_parallel_residual_bwd_finalize_kernelINS_22Kernel_traits_finalizeILj3072Ef6__halfS2_S2_fjLb0ELj1024ELj4ENS_18Kernel_traits_baseILj3072EfS2_S2_S2_fjLj1024EEEEELb1EEEvNS_9BwdParamsE)
        /*04ac*/ 	.word	0x00000000


	//----- nvinfo : EIATTR_REGCOUNT
	.align		4
.L_199:
        /*04b0*/ 	.byte	0x04, 0x2f
        /*04b2*/ 	.short	(.L_201 - .L_200)
	.align		4
.L_200:
        /*04b4*/ 	.word	index@(_ZN10layer_norm22ln_bwd_finalize_kernelINS_22Kernel_traits_finalizeILj3072Ef6__halfS2_S2_fjLb0ELj1024ELj4ENS_18Kernel_traits_baseILj3072EfS2_S2_S2_fjLj1024EEEEELb0ELb1EEEvNS_9BwdParamsE)
        /*04b8*/ 	.word	0x0000003f


	//----- nvinfo : EIATTR_FRAME_SIZE
	.align		4
.L_201:
        /*04bc*/ 	.byte	0x04, 0x11
        /*04be*/ 	.short	(.L_203 - .L_202)
	.align		4
.L_202:
        /*04c0*/ 	.word	index@(_ZN10layer_norm22ln_bwd_finalize_kernelINS_22Kernel_traits_finalizeILj3072Ef6__halfS2_S2_fjLb0ELj1024ELj4ENS_18Kernel_traits_baseILj3072EfS2_S2_S2_fjLj1024EEEEELb0ELb1EEEvNS_9BwdParamsE)
        /*04c4*/ 	.word	0x00000000


	//----- nvinfo : EIATTR_REGCOUNT
	.align		4
.L_203:
        /*04c8*/ 	.byte	0x04, 0x2f
        /*04ca*/ 	.short	(.L_205 - .L_204)
	.align		4
.L_204:
        /*04cc*/ 	.word	index@(_ZN10layer_norm31ln_parallel_residual_bwd_kernelINS_13Kernel_traitsIf6__halfS2_S2_fjLj3072ELj1ELj1ELj4ELj16ENS_18Kernel_traits_baseILj3072EfS2_S2_S2_fjLj128EEEEELb1ELb1ELb0EEEvNS_9BwdParamsE)
        /*04d0*/ 	.word	0x000000b8


	//----- nvinfo : EIATTR_FRAME_SIZE
	.align		4
.L_205:
        /*04d4*/ 	.byte	0x04, 0x11
        /*04d6*/ 	.short	(.L_207 - .L_206)
	.align		4
.L_206:
        /*04d8*/ 	.word	index@(_ZN10layer_norm31ln_parallel_residual_bwd_kernelINS_13Kernel_traitsIf6__halfS2_S2_fjLj3072ELj1ELj1ELj4ELj16ENS_18Kernel_traits_baseILj3072EfS2_S2_S2_fjLj128EEEEELb1ELb1ELb0EEEvNS_9BwdParamsE)
        /*04dc*/ 	.word	0x00000000


	//----- nvinfo : EIATTR_REGCOUNT
	.align		4
.L_207:
        /*04e0*/ 	.byte	0x04, 0x2f
        /*04e2*/ 	.short	(.L_209 - .L_208)
	.align		4
.L_208:
        /*04e4*/ 	.word	index@(_ZN10layer_norm40ln_parallel_residual_bwd_finalize_kernelINS_22Kernel_traits_finalizeILj3072Ef6__halfS2_S2_fjLb0ELj1024ELj4ENS_18Kernel_traits_baseILj3072EfS2_S2_S2_fjLj1024EEEEELb0EEEvNS_9BwdParamsE)
        /*04e8*/ 	.word	0x00000020


	//----- nvinfo : EIATTR_FRAME_SIZE
	.align		4
.L_209:
        /*04ec*/ 	.byte	0x04, 0x11
        /*04ee*/ 	.short	(.L_211 - .L_210)
	.align		4
.L_210:
        /*04f0*/ 	.word	index@(_ZN10layer_norm40ln_parallel_residual_bwd_finalize_kernelINS_22Kernel_traits_finalizeILj3072Ef6__halfS2_S2_fjLb0ELj1024ELj4ENS_18Kernel_traits_baseILj3072EfS2_S2_S2_fjLj1024EEEEELb0EEEvNS_9BwdParamsE)
        /*04f4*/ 	.word	0x00000000


	//----- nvinfo : EIATTR_REGCOUNT
	.align		4
.L_211:
        /*04f8*/ 	.byte	0x04, 0x2f
        /*04fa*/ 	.short	(.L_213 - .L_212)
	.align		4
.L_212:
        /*04fc*/ 	.word	index@(_ZN10layer_norm22ln_bwd_finalize_kernelINS_22Kernel_traits_finalizeILj3072Ef6__halfS2_S2_fjLb0ELj1024ELj4ENS_18Kernel_traits_baseILj3072EfS2_S2_S2_fjLj1024EEEEELb0ELb0EEEvNS_9BwdParamsE)
        /*0500*/ 	.word	0x0000003f


	//----- nvinfo : EIATTR_FRAME_SIZE
	.align		4
.L_213:
        /*0504*/ 	.byte	0x04, 0x11
        /*0506*/ 	.short	(.L_215 - .L_214)
	.align		4
.L_214:
        /*0508*/ 	.word	index@(_ZN10layer_norm22ln_bwd_finalize_kernelINS_22Kernel_traits_finalizeILj3072Ef6__halfS2_S2_fjLb0ELj1024ELj4ENS_18Kernel_traits_baseILj3072EfS2_S2_S2_fjLj1024EEEEELb0ELb0EEEvNS_9BwdParamsE)
        /*050c*/ 	.word	0x00000000


	//----- nvinfo : EIATTR_REGCOUNT
	.align		4
.L_215:
        /*0510*/ 	.byte	0x04, 0x2f
        /*0512*/ 	.short	(.L_217 - .L_216)
	.align		4
.L_216:
        /*0514*/ 	.word	index@(_ZN10layer_norm31ln_parallel_residual_bwd_kernelINS_13Kernel_traitsIf6__halfS2_S2_fjLj3072ELj1ELj1ELj4ELj16ENS_18Kernel_traits_baseILj3072EfS2_S2_S2_fjLj128EEEEELb1ELb0ELb1EEEvNS_9BwdParamsE)
        /*0518*/ 	.word	0x000000ff


	//----- nvinfo : EIATTR_FRAME_SIZE
	.align		4
.L_217:
        /*051c*/ 	.byte	0x04, 0x11
        /*051e*/ 	.short	(.L_219 - .L_218)
	.align		4
.L_218:
        /*0520*/ 	.word	index@(_ZN10layer_norm31ln_parallel_residual_bwd_kernelINS_13Kernel_traitsIf6__halfS2_S2_fjLj3072ELj1ELj1ELj4ELj16ENS_18Kernel_traits_baseILj3072EfS2_S2_S2_fjLj128EEEEELb1ELb0ELb1EEEvNS_9BwdParamsE)
        /*0524*/ 	.word	0x00000000


	//----- nvinfo : EIATTR_REGCOUNT
	.align		4
.L_219:
        /*0528*/ 	.byte	0x04, 0x2f
        /*052a*/ 	.short	(.L_221 - .L_220)
	.align		4
.L_220:
        /*052c*/ 	.word	index@(_ZN10layer_norm31ln_parallel_residual_bwd_kernelINS_13Kernel_traitsIf6__halfS2_S2_fjLj3072ELj1ELj1ELj4ELj16ENS_18Kernel_traits_baseILj3072EfS2_S2_S2_fjLj128EEEEELb1ELb0ELb0EEEvNS_9BwdParamsE)
        /*0530*/ 	.word	0x000000f8


	//----- nvinfo : EIATTR_FRAME_SIZE
	.align		4
.L_221:
        /*0534*/ 	.byte	0x04, 0x11
        /*0536*/ 	.short	(.L_223 - .L_222)
	.align		4
.L_222:
        /*0538*/ 	.word	index@(_ZN10layer_norm31ln_parallel_residual_bwd_kernelINS_13Kernel_traitsIf6__halfS2_S2_fjLj3072ELj1ELj1ELj4ELj16ENS_18Kernel_traits_baseILj3072EfS2_S2_S2_fjLj128EEEEELb1ELb0ELb0EEEvNS_9BwdParamsE)
        /*053c*/ 	.word	0x00000000


	//----- nvinfo : EIATTR_REGCOUNT
	.align		4
.L_223:
        /*0540*/ 	.byte	0x04, 0x2f
        /*0542*/ 	.short	(.L_225 - .L_224)
	.align		4
.L_224:
        /*0544*/ 	.word	index@(_ZN10layer_norm31ln_parallel_residual_bwd_kernelINS_13Kernel_traitsIf6__halfS2_S2_fjLj3072ELj1ELj1ELj4ELj16ENS_18Kernel_traits_baseILj3072EfS2_S2_S2_fjLj128EEEEELb0ELb1ELb1EEEvNS_9BwdParamsE)
        /*0548*/ 	.word	0x000000a8


	//----- nvinfo : EIATTR_FRAME_SIZE
	.align		4
.L_225:
        /*054c*/ 	.byte	0x04, 0x11
        /*054e*/ 	.short	(.L_227 - .L_226)
	.align		4
.L_226:
        /*0550*/ 	.word	index@(_ZN10layer_norm31ln_parallel_residual_bwd_kernelINS_13Kernel_traitsIf6__halfS2_S2_fjLj3072ELj1ELj1ELj4ELj16ENS_18Kernel_traits_baseILj3072EfS2_S2_S2_fjLj128EEEEELb0ELb1ELb1EEEvNS_9BwdParamsE)
        /*0554*/ 	.word	0x00000000


	//----- nvinfo : EIATTR_REGCOUNT
	.align		4
.L_227:
        /*0558*/ 	.byte	0x04, 0x2f
        /*055a*/ 	.short	(.L_229 - .L_228)
	.align		4
.L_228:
        /*055c*/ 	.word	index@(_ZN10layer_norm31ln_parallel_residual_bwd_kernelINS_13Kernel_traitsIf6__halfS2_S2_fjLj3072ELj1ELj1ELj4ELj16ENS_18Kernel_traits_baseILj3072EfS2_S2_S2_fjLj128EEEEELb0ELb1ELb0EEEvNS_9BwdParamsE)
        /*0560*/ 	.word	0x000000a4


	//----- nvinfo : EIATTR_FRAME_SIZE
	.align		4
.L_229:
        /*0564*/ 	.byte	0x04, 0x11
        /*0566*/ 	.short	(.L_231 - .L_230)
	.align		4
.L_230:
        /*0568*/ 	.word	index@(_ZN10layer_norm31ln_parallel_residual_bwd_kernelINS_13Kernel_traitsIf6__halfS2_S2_fjLj3072ELj1ELj1ELj4ELj16ENS_18Kernel_traits_baseILj3072EfS2_S2_S2_fjLj128EEEEELb0ELb1ELb0EEEvNS_9BwdParamsE)
        /*056c*/ 	.word	0x00000000


	//----- nvinfo : EIATTR_REGCOUNT
	.align		4
.L_231:
        /*0570*/ 	.byte	0x04, 0x2f
        /*0572*/ 	.short	(.L_233 - .L_232)
	.align		4
.L_232:
        /*0574*/ 	.word	index@(_ZN10layer_norm31ln_parallel_residual_bwd_kernelINS_13Kernel_traitsIf6__halfS2_S2_fjLj3072ELj1ELj1ELj4ELj16ENS_18Kernel_traits_baseILj3072EfS2_S2_S2_fjLj128EEEEELb0ELb0ELb1EEEvNS_9BwdParamsE)
        /*0578*/ 	.word	0x000000ff


	//----- nvinfo : EIATTR_FRAME_SIZE
	.align		4
.L_233:
        /*057c*/ 	.byte	0x04, 0x11
        /*057e*/ 	.short	(.L_235 - .L_234)
	.align		4
.L_234:
        /*0580*/ 	.word	index@(_ZN10layer_norm31ln_parallel_residual_bwd_kernelINS_13Kernel_traitsIf6__halfS2_S2_fjLj3072ELj1ELj1ELj4ELj16ENS_18Kernel_traits_baseILj3072EfS2_S2_S2_fjLj128EEEEELb0ELb0ELb1EEEvNS_9BwdParamsE)
        /*0584*/ 	.word	0x00000000


	//----- nvinfo : EIATTR_REGCOUNT
	.align		4
.L_235:
        /*0588*/ 	.byte	0x04, 0x2f
        /*058a*/ 	.short	(.L_237 - .L_236)
	.align		4
.L_236:
        /*058c*/ 	.word	index@(_ZN10layer_norm31ln_parallel_residual_bwd_kernelINS_13Kernel_traitsIf6__halfS2_S2_fjLj3072ELj1ELj1ELj4ELj16ENS_18Kernel_traits_baseILj3072EfS2_S2_S2_fjLj128EEEEELb0ELb0ELb0EEEvNS_9BwdParamsE)
        /*0590*/ 	.word	0x000000f5


	//----- nvinfo : EIATTR_FRAME_SIZE
	.align		4
.L_237:
        /*0594*/ 	.byte	0x04, 0x11
        /*0596*/ 	.short	(.L_239 - .L_238)
	.align		4
.L_238:
        /*0598*/ 	.word	index@(_ZN10layer_norm31ln_parallel_residual_bwd_kernelINS_13Kernel_traitsIf6__halfS2_S2_fjLj3072ELj1ELj1ELj4ELj16ENS_18Kernel_traits_baseILj3072EfS2_S2_S2_fjLj128EEEEELb0ELb0ELb0EEEvNS_9BwdParamsE)
        /*059c*/ 	.word	0x00000000


	//----- nvinfo : EIATTR_REGCOUNT
	.align		4
.L_239:
        /*05a0*/ 	.byte	0x04, 0x2f
        /*05a2*/ 	.short	(.L_241 - .L_240)
	.align		4
.L_240:
        /*05a4*/ 	.word	index@(_ZN10layer_norm31ln_parallel_residual_bwd_kernelINS_13Kernel_traitsIf13__nv_bfloat16fS2_fjLj3072ELj1ELj1ELj4ELj16ENS_18Kernel_traits_baseILj3072EfS2_fS2_fjLj128EEEEELb1ELb1ELb1EEEvNS_9BwdParamsE)
        /*05a8*/ 	.word	0x000000d3


	//----- nvinfo : EIATTR_FRAME_SIZE
	.align		4
.L_241:
        /*05ac*/ 	.byte	0x04, 0x11
        /*05ae*/ 	.short	(.L_243 - .L_242)
	.align		4
.L_242:
        /*05b0*/ 	.word	index@(_ZN10layer_norm31ln_parallel_residual_bwd_kernelINS_13Kernel_traitsIf13__nv_bfloat16fS2_fjLj3072ELj1ELj1ELj4ELj16ENS_18Kernel_traits_baseILj3072EfS2_fS2_fjLj128EEEEELb1ELb1ELb1EEEvNS_9BwdParamsE)
        /*05b4*/ 	.word	0x00000000


	//----- nvinfo : EIATTR_REGCOUNT
	.align		4
.L_243:
        /*05b8*/ 	.byte	0x04, 0x2f
        /*05ba*/ 	.short	(.L_245 - .L_244)
	.align		4
.L_244:
        /*05bc*/ 	.word	index@(_ZN10layer_norm40ln_parallel_residual_bwd_finalize_kernelINS_22Kernel_traits_finalizeILj3072Ef13__nv_bfloat16fS2_fjLb0ELj1024ELj4ENS_18Kernel_traits_baseILj3072EfS2_fS2_fjLj1024EEEEELb1EEEvNS_9BwdParamsE)
        /*05c0*/ 	.word	0x00000020


	//----- nvinfo : EIATTR_FRAME_SIZE
	.align		4
.L_245:
        /*05c4*/ 	.byte	0x04, 0x11
        /*05c6*/ 	.short	(.L_247 - .L_246)
	.align		4
.L_246:
        /*05c8*/ 	.word	index@(_ZN10layer_norm40ln_parallel_residual_bwd_finalize_kernelINS_22Kernel_traits_finalizeILj3072Ef13__nv_bfloat16fS2_fjLb0ELj1024ELj4ENS_18Kernel_traits_baseILj3072EfS2_fS2_fjLj1024EEEEELb1EEEvNS_9BwdParamsE)
        /*05cc*/ 	.word	0x00000000


	//----- nvinfo : EIATTR_REGCOUNT
	.align		4
.L_247:
        /*05d0*/ 	.byte	0x04, 0x2f
        /*05d2*/ 	.short	(.L_249 - .L_248)
	.align		4
.L_248:
        /*05d4*/ 	.word	index@(_ZN10layer_norm22ln_bwd_finalize_kernelINS_22Kernel_traits_finalizeILj3072Ef13__nv_bfloat16fS2_fjLb0ELj1024ELj4ENS_18Kernel_traits_baseILj3072EfS2_fS2_fjLj1024EEEEELb0ELb1EEEvNS_9BwdParamsE)
        /*05d8*/ 	.word	0x0000003f


	//----- nvinfo : EIATTR_FRAME_SIZE
	.align		4
.L_249:
        /*05dc*/ 	.byte	0x04, 0x11
        /*05de*/ 	.short	(.L_251 - .L_250)
	.align		4
.L_250:
        /*05e0*/ 	.word	index@(_ZN10layer_norm22ln_bwd_finalize_kernelINS_22Kernel_traits_finalizeILj3072Ef13__nv_bfloat16fS2_fjLb0ELj1024ELj4ENS_18Kernel_traits_baseILj3072EfS2_fS2_fjLj1024EEEEELb0ELb1EEEvNS_9BwdParamsE)
        /*05e4*/ 	.word	0x00000000


	//----- nvinfo : EIATTR_REGCOUNT
	.align		4
.L_251:
        /*05e8*/ 	.byte	0x04, 0x2f
        /*05ea*/ 	.short	(.L_253 - .L_252)
	.align		4
.L_252:
        /*05ec*/ 	.word	index@(_ZN10layer_norm31ln_parallel_residual_bwd_kernelINS_13Kernel_traitsIf13__nv_bfloat16fS2_fjLj3072ELj1ELj1ELj4ELj16ENS_18Kernel_traits_baseILj3072EfS2_fS2_fjLj128EEEEELb1ELb1ELb0EEEvNS_9BwdParamsE)
        /*05f0*/ 	.word	0x000000c1


	//----- nvinfo : EIATTR_FRAME_SIZE
	.align		4
.L_253:
        /*05f4*/ 	.byte	0x04, 0x11
        /*05f6*/ 	.short	(.L_255 - .L_254)
	.align		4
.L_254:
        /*05f8*/ 	.word	index@(_ZN10layer_norm31ln_parallel_residual_bwd_kernelINS_13Kernel_traitsIf13__nv_bfloat16fS2_fjLj3072ELj1ELj1ELj4ELj16ENS_18Kernel_traits_baseILj3072EfS2_fS2_fjLj128EEEEELb1ELb1ELb0EEEvNS_9BwdParamsE)
        /*05fc*/ 	.word	0x00000000


	//----- nvinfo : EIATTR_REGCOUNT
	.align		4
.L_255:
        /*0600*/ 	.byte	0x04, 0x2f
        /*0602*/ 	.short	(.L_257 - .L_256)
	.align		4
.L_256:
        /*0604*/ 	.word	index@(_ZN10layer_norm40ln_parallel_residual_bwd_finalize_kernelINS_22Kernel_traits_finalizeILj3072Ef13__nv_bfloat16fS2_fjLb0ELj1024ELj4ENS_18Kernel_traits_baseILj3072EfS2_fS2_fjLj1024EEEEELb0EEEvNS_9BwdParamsE)
        /*0608*/ 	.word	0x00000020


	//----- nvinfo : EIATTR_FRAME_SIZE
	.align		4
.L_257:
        /*060c*/ 	.byte	0x04, 0x11
        /*060e*/ 	.short	(.L_259 - .L_258)
	.align		4
.L_258:
        /*0610*/ 	.word	index@(_ZN10layer_norm40ln_parallel_residual_bwd_finalize_kernelINS_22Kernel_traits_finalizeILj3072Ef13__nv_bfloat16fS2_fjLb0ELj1024ELj4ENS_18Kernel_traits_baseILj3072EfS2_fS2_fjLj1024EEEEELb0EEEvNS_9BwdParamsE)
        /*0614*/ 	.word	0x00000000


	//----- nvinfo : EIATTR_REGCOUNT
	.align		4
.L_259:
        /*0618*/ 	.byte	0x04, 0x2f
        /*061a*/ 	.short	(.L_261 - .L_260)
	.align		4
.L_260:
        /*061c*/ 	.word	index@(_ZN10layer_norm22ln_bwd_finalize_kernelINS_22Kernel_traits_finalizeILj3072Ef13__nv_bfloat16fS2_fjLb0ELj1024ELj4ENS_18Kernel_traits_baseILj3072EfS2_fS2_fjLj1024EEEEELb0ELb0EEEvNS_9BwdParamsE)
        /*0620*/ 	.word	0x0000003f


	//----- nvinfo : EIATTR_FRAME_SIZE
	.align		4
.L_261:
        /*0624*/ 	.byte	0x04, 0x11
        /*0626*/ 	.short	(.L_263 - .L_262)
	.align		4
.L_262:
        /*0628*/ 	.word	index@(_ZN10layer_norm22ln_bwd_finalize_kernelINS_22Kernel_traits_finalizeILj3072Ef13__nv_bfloat16fS2_fjLb0ELj1024ELj4ENS_18Kernel_traits_baseILj3072EfS2_fS2_fjLj1024EEEEELb0ELb0EEEvNS_9BwdParamsE)
        /*062c*/ 	.word	0x00000000


	//----- nvinfo : EIATTR_REGCOUNT
	.align		4
.L_263:
        /*0630*/ 	.byte	0x04, 0x2f
        /*0632*/ 	.short	(.L_265 - .L_264)
	.align		4
.L_264:
        /*0634*/ 	.word	index@(_ZN10layer_norm31ln_parallel_residual_bwd_kernelINS_13Kernel_traitsIf13__nv_bfloat16fS2_fjLj3072ELj1ELj1ELj4ELj16ENS_18Kernel_traits_baseILj3072EfS2_fS2_fjLj128EEEEELb1ELb0ELb1EEEvNS_9BwdParamsE)
        /*0638*/ 	.word	0x000000ff


	//----- nvinfo : EIATTR_FRAME_SIZE
	.align		4
.L_265:
        /*063c*/ 	.byte	0x04, 0x11
        /*063e*/ 	.short	(.L_267 - .L_266)
	.align		4
.L_266:
        /*0640*/ 	.word	index@(_ZN10layer_norm31ln_parallel_residual_bwd_kernelINS_13Kernel_traitsIf13__nv_bfloat16fS2_fjLj3072ELj1ELj1ELj4ELj16ENS_18Kernel_traits_baseILj3072EfS2_fS2_fjLj128EEEEELb1ELb0ELb1EEEvNS_9BwdParamsE)
        /*0644*/ 	.word	0x00000038


	//----- nvinfo : EIATTR_REGCOUNT
	.align		4
.L_267:
        /*0648*/ 	.byte	0x04, 0x2f
        /*064a*/ 	.short	(.L_269 - .L_268)
	.align		4
.L_268:
        /*064c*/ 	.word	index@(_ZN10layer_norm31ln_parallel_residual_bwd_kernelINS_13Kernel_traitsIf13__nv_bfloat16fS2_fjLj3072ELj1ELj1ELj4ELj16ENS_18Kernel_traits_baseILj3072EfS2_fS2_fjLj128EEEEELb1ELb0ELb0EEEvNS_9BwdParamsE)
        /*0650*/ 	.word	0x000000ff


	//----- nvinfo : EIATTR_FRAME_SIZE
	.align		4
.L_269:
        /*0654*/ 	.byte	0x04, 0x11
        /*0656*/ 	.short	(.L_271 - .L_270)
	.align		4
.L_270:
        /*0658*/ 	.word	index@(_ZN10layer_norm31ln_parallel_residual_bwd_kernelINS_13Kernel_traitsIf13__nv_bfloat16fS2_fjLj3072ELj1ELj1ELj4ELj16ENS_18Kernel_traits_baseILj3072EfS2_fS2_fjLj128EEEEELb1ELb0ELb0EEEvNS_9BwdParamsE)
        /*065c*/ 	.word	0x00000030


	//----- nvinfo : EIATTR_REGCOUNT
	.align		4
.L_271:
        /*0660*/ 	.byte	0x04, 0x2f
        /*0662*/ 	.short	(.L_273 - .L_272)
	.align		4
.L_272:
        /*0664*/ 	.word	index@(_ZN10layer_norm31ln_parallel_residual_bwd_kernelINS_13Kernel_traitsIf13__nv_bfloat16fS2_fjLj3072ELj1ELj1ELj4ELj16ENS_18Kernel_traits_baseILj3072EfS2_fS2_fjLj128EEEEELb0ELb1ELb1EEEvNS_9BwdParamsE)
        /*0668*/ 	.word	0x000000c4


	//----- nvinfo : EIATTR_FRAME_SIZE
	.align		4
.L_273:
        /*066c*/ 	.byte	0x04, 0x11
        /*066e*/ 	.short	(.L_275 - .L_274)
	.align		4
.L_274:
        /*0670*/ 	.word	index@(_ZN10layer_norm31ln_parallel_residual_bwd_kernelINS_13Kernel_traitsIf13__nv_bfloat16fS2_fjLj3072ELj1ELj1ELj4ELj16ENS_18Kernel_traits_baseILj3072EfS2_fS2_fjLj128EEEEELb0ELb1ELb1EEEvNS_9BwdParamsE)
        /*0674*/ 	.word	0x00000000


	//----- nvinfo : EIATTR_REGCOUNT
	.align		4
.L_275:
        /*0678*/ 	.byte	0x04, 0x2f
        /*067a*/ 	.short	(.L_277 - .L_276)
	.align		4
.L_276:
        /*067c*/ 	.word	index@(_ZN10layer_norm31ln_parallel_residual_bwd_kernelINS_13Kernel_traitsIf13__nv_bfloat16fS2_fjLj3072ELj1ELj1ELj4ELj16ENS_18Kernel_traits_baseILj3072EfS2_fS2_fjLj128EEEEELb0ELb1ELb0EEEvNS_9BwdParamsE)
        /*0680*/ 	.word	0x000000b2


	//----- nvinfo : EIATTR_FRAME_SIZE
	.align		4
.L_277:
        /*0684*/ 	.byte	0x04, 0x11
        /*0686*/ 	.short	(.L_279 - .L_278)
	.align		4
.L_278:
        /*0688*/ 	.word	index@(_ZN10layer_norm31ln_parallel_residual_bwd_kernelINS_13Kernel_traitsIf13__nv_bfloat16fS2_fjLj3072ELj1ELj1ELj4ELj16ENS_18Kernel_traits_baseILj3072EfS2_fS2_fjLj128EEEEELb0ELb1ELb0EEEvNS_9BwdParamsE)
        /*068c*/ 	.word	0x00000000


	//----- nvinfo : EIATTR_REGCOUNT
	.align		4
.L_279:
        /*0690*/ 	.byte	0x04, 0x2f
        /*0692*/ 	.short	(.L_281 - .L_280)
	.align		4
.L_280:
        /*0694*/ 	.word	index@(_ZN10layer_norm31ln_parallel_residual_bwd_kernelINS_13Kernel_traitsIf13__nv_bfloat16fS2_fjLj3072ELj1ELj1ELj4ELj16ENS_18Kernel_traits_baseILj3072EfS2_fS2_fjLj128EEEEELb0ELb0ELb1EEEvNS_9BwdParamsE)
        /*0698*/ 	.word	0x000000ff


	//----- nvinfo : EIATTR_FRAME_SIZE
	.align		4
.L_281:
        /*069c*/ 	.byte	0x04, 0x11
        /*069e*/ 	.short	(.L_283 - .L_282)
	.align		4
.L_282:
        /*06a0*/ 	.word	index@(_ZN10layer_norm31ln_parallel_residual_bwd_kernelINS_13Kernel_traitsIf13__nv_bfloat16fS2_fjLj3072ELj1ELj1ELj4ELj16ENS_18Kernel_traits_baseILj3072EfS2_fS2_fjLj128EEEEELb0ELb0ELb1EEEvNS_9BwdParamsE)
        /*06a4*/ 	.word	0x00000000


	//----- nvinfo : EIATTR_REGCOUNT
	.align		4
.L_283:
        /*06a8*/ 	.byte	0x04, 0x2f
        /*06aa*/ 	.short	(.L_285 - .L_284)
	.align		4
.L_284:
        /*06ac*/ 	.word	index@(_ZN10layer_norm31ln_parallel_residual_bwd_kernelINS_13Kernel_traitsIf13__nv_bfloat16fS2_fjLj3072ELj1ELj1ELj4ELj16ENS_18Kernel_traits_baseILj3072EfS2_fS2_fjLj128EEEEELb0ELb0ELb0EEEvNS_9BwdParamsE)
        /*06b0*/ 	.word	0x000000fd


	//----- nvinfo : EIATTR_FRAME_SIZE
	.align		4
.L_285:
        /*06b4*/ 	.byte	0x04, 0x11
        /*06b6*/ 	.short	(.L_287 - .L_286)
	.align		4
.L_286:
        /*06b8*/ 	.word	index@(_ZN10layer_norm31ln_parallel_residual_bwd_kernelINS_13Kernel_traitsIf13__nv_bfloat16fS2_fjLj3072ELj1ELj1ELj4ELj16ENS_18Kernel_traits_baseILj3072EfS2_fS2_fjLj128EEEEELb0ELb0ELb0EEEvNS_9BwdParamsE)
        /*06bc*/ 	.word	0x00000000


	//----- nvinfo : EIATTR_REGCOUNT
	.align		4
.L_287:
        /*06c0*/ 	.byte	0x04, 0x2f
        /*06c2*/ 	.short	(.L_289 - .L_288)
	.align		4
.L_288:
        /*06c4*/ 	.word	index@(_ZN10layer_norm31ln_parallel_residual_bwd_kernelINS_13Kernel_traitsI13__nv_bfloat16S2_fS2_fjLj3072ELj1ELj1ELj4ELj16ENS_18Kernel_traits_baseILj3072ES2_S2_fS2_fjLj128EEEEELb1ELb1ELb1EEEvNS_9BwdParamsE)
        /*06c8*/ 	.word	0x000000d2


	//----- nvinfo : EIATTR_FRAME_SIZE
	.align		4
.L_289:
        /*06cc*/ 	.byte	0x04, 0x11
        /*06ce*/ 	.short	(.L_291 - .L_290)
	.align		4
.L_290:
        /*06d0*/ 	.word	index@(_ZN10layer_norm31ln_parallel_residual_bwd_kernelINS_13Kernel_traitsI13__nv_bfloat16S2_fS2_fjLj3072ELj1ELj1ELj4ELj16ENS_18Kernel_traits_baseILj3072ES2_S2_fS2_fjLj128EEEEELb1ELb1ELb1EEEvNS_9BwdParamsE)
        /*06d4*/ 	.word	0x00000000


	//----- nvinfo : EIATTR_REGCOUNT
	.align		4
.L_291:
        /*06d8*/ 	.byte	0x04, 0x2f
        /*06da*/ 	.short	(.L_293 - .L_292)
	.align		4
.L_292:
        /*06dc*/ 	.word	index@(_ZN10layer_norm40ln_parallel_residual_bwd_finalize_kernelINS_22Kernel_traits_finalizeILj3072E13__nv_bfloat16S2_fS2_fjLb0ELj1024ELj4ENS_18Kernel_traits_baseILj3072ES2_S2_fS2_fjLj1024EEEEELb1EEEvNS_9BwdParamsE)
        /*06e0*/ 	.word	0x00000020


	//----- nvinfo : EIATTR_FRAME_SIZE
	.align		4
.L_293:
        /*06e4*/ 	.byte	0x04, 0x11
        /*06e6*/ 	.short	(.L_295 - .L_294)
	.align		4
.L_294:
        /*06e8*/ 	.word	index@(_ZN10layer_norm40ln_parallel_residual_bwd_finalize_kernelINS_22Kernel_traits_finalizeILj3072E13__nv_bfloat16S2_fS2_fjLb0ELj1024ELj4ENS_18Kernel_traits_baseILj3072ES2_S2_fS2_fjLj1024EEEEELb1EEEvNS_9BwdParamsE)
        /*06ec*/ 	.word	0x00000000


	//----- nvinfo : EIATTR_REGCOUNT
	.align		4
.L_295:
        /*06f0*/ 	.byte	0x04, 0x2f
        /*06f2*/ 	.short	(.L_297 - .L_296)
	.align		4
.L_296:
        /*06f4*/ 	.word	index@(_ZN10layer_norm22ln_bwd_finalize_kernelINS_22Kernel_traits_finalizeILj3072E13__nv_bfloat16S2_fS2_fjLb0ELj1024ELj4ENS_18Kernel_traits_baseILj3072ES2_S2_fS2_fjLj1024EEEEELb0ELb1EEEvNS_9BwdParamsE)
        /*06f8*/ 	.word	0x0000003f


	//----- nvinfo : EIATTR_FRAME_SIZE
	.align		4
.L_297:
        /*06fc*/ 	.byte	0x04, 0x11
        /*06fe*/ 	.short	(.L_299 - .L_298)
	.align		4
.L_298:
        /*0700*/ 	.word	index@(_ZN10layer_norm22ln_bwd_finalize_kernelINS_22Kernel_traits_finalizeILj3072E13__nv_bfloat16S2_fS2_fjLb0ELj1024ELj4ENS_18Kernel_traits_baseILj3072ES2_S2_fS2_fjLj1024EEEEELb0ELb1EEEvNS_9BwdParamsE)
        /*0704*/ 	.word	0x00000000


	//----- nvinfo : EIATTR_REGCOUNT
	.align		4
.L_299:
        /*0708*/ 	.byte	0x04, 0x2f
        /*070a*/ 	.short	(.L_301 - .L_300)
	.align		4
.L_300:
        /*070c*/ 	.word	index@(_ZN10layer_norm31ln_parallel_residual_bwd_kernelINS_13Kernel_traitsI13__nv_bfloat16S2_fS2_fjLj3072ELj1ELj1ELj4ELj16ENS_18Kernel_traits_baseILj3072ES2_S2_fS2_fjLj128EEEEELb1ELb1ELb0EEEvNS_9BwdParamsE)
        /*0710*/ 	.word	0x000000c2


	//----- nvinfo : EIATTR_FRAME_SIZE
	.align		4
.L_301:
        /*0714*/ 	.byte	0x04, 0x11
        /*0716*/ 	.short	(.L_303 - .L_302)
	.align		4
.L_302:
        /*0718*/ 	.word	index@(_ZN10layer_norm31ln_parallel_residual_bwd_kernelINS_13Kernel_traitsI13__nv_bfloat16S2_fS2_fjLj3072ELj1ELj1ELj4ELj16ENS_18Kernel_traits_baseILj3072ES2_S2_fS2_fjLj128EEEEELb1ELb1ELb0EEEvNS_9BwdParamsE)
        /*071c*/ 	.word	0x00000000


	//----- nvinfo : EIATTR_REGCOUNT
	.align		4
.L_303:
        /*0720*/ 	.byte	0x04, 0x2f
        /*0722*/ 	.short	(.L_305 - .L_304)
	.align		4
.L_304:
        /*0724*/ 	.word	index@(_ZN10layer_norm40ln_parallel_residual_bwd_finalize_kernelINS_22Kernel_traits_finalizeILj3072E13__nv_bfloat16S2_fS2_fjLb0ELj1024ELj4ENS_18Kernel_traits_baseILj3072ES2_S2_fS2_fjLj1024EEEEELb0EEEvNS_9BwdParamsE)
        /*0728*/ 	.word	0x00000020


	//----- nvinfo : EIATTR_FRAME_SIZE
	.align		4
.L_305:
        /*072c*/ 	.byte	0x04, 0x11
        /*072e*/ 	.short	(.L_307 - .L_306)
	.align		4
.L_306:
        /*0730*/ 	.word	index@(_ZN10layer_norm40ln_parallel_residual_bwd_finalize_kernelINS_22Kernel_traits_finalizeILj3072E13__nv_bfloat16S2_fS2_fjLb0ELj1024ELj4ENS_18Kernel_traits_baseILj3072ES2_S2_fS2_fjLj1024EEEEELb0EEEvNS_9BwdParamsE)
        /*0734*/ 	.word	0x00000000


	//----- nvinfo : EIATTR_REGCOUNT
	.align		4
.L_307:
        /*0738*/ 	.byte	0x04, 0x2f
        /*073a*/ 	.short	(.L_309 - .L_308)
	.align		4
.L_308:
        /*073c*/ 	.word	index@(_ZN10layer_norm22ln_bwd_finalize_kernelINS_22Kernel_traits_finalizeILj3072E13__nv_bfloat16S2_fS2_fjLb0ELj1024ELj4ENS_18Kernel_traits_baseILj3072ES2_S2_fS2_fjLj1024EEEEELb0ELb0EEEvNS_9BwdParamsE)
        /*0740*/ 	.word	0x0000003f


	//----- nvinfo : EIATTR_FRAME_SIZE
	.align		4
.L_309:
        /*0744*/ 	.byte	0x04, 0x11
        /*0746*/ 	.short	(.L_311 - .L_310)
	.align		4
.L_310:
        /*0748*/ 	.word	index@(_ZN10layer_norm22ln_bwd_finalize_kernelINS_22Kernel_traits_finalizeILj3072E13__nv_bfloat16S2_fS2_fjLb0ELj1024ELj4ENS_18Kernel_traits_baseILj3072ES2_S2_fS2_fjLj1024EEEEELb0ELb0EEEvNS_9BwdParamsE)
        /*074c*/ 	.word	0x00000000


	//----- nvinfo : EIATTR_REGCOUNT
	.align		4
.L_311:
        /*0750*/ 	.byte	0x04, 0x2f
        /*0752*/ 	.short	(.L_313 - .L_312)
	.align		4
.L_312:
        /*0754*/ 	.word	index@(_ZN10layer_norm31ln_parallel_residual_bwd_kernelINS_13Kernel_traitsI13__nv_bfloat16S2_fS2_fjLj3072ELj1ELj1ELj4ELj16ENS_18Kernel_traits_baseILj3072ES2_S2_fS2_fjLj128EEEEELb1ELb0ELb1EEEvNS_9BwdParamsE)
        /*0758*/ 	.word	0x000000ff


	//----- nvinfo : EIATTR_FRAME_SIZE
	.align		4
.L_313:
        /*075c*/ 	.byte	0x04, 0x11
        /*075e*/ 	.short	(.L_315 - .L_314)
	.align		4
.L_314:
        /*0760*/ 	.word	index@(_ZN10layer_norm31ln_parallel_residual_bwd_kernelINS_13Kernel_traitsI13__nv_bfloat16S2_fS2_fjLj3072ELj1ELj1ELj4ELj16ENS_18Kernel_traits_baseILj3072ES2_S2_fS2_fjLj128EEEEELb1ELb0ELb1EEEvNS_9BwdParamsE)
        /*0764*/ 	.word	0x00000038


	//----- nvinfo : EIATTR_REGCOUNT
	.align		4
.L_315:
        /*0768*/ 	.byte	0x04, 0x2f
        /*076a*/ 	.short	(.L_317 - .L_316)
	.align		4
.L_316:
        /*076c*/ 	.word	index@(_ZN10layer_norm31ln_parallel_residual_bwd_kernelINS_13Kernel_traitsI13__nv_bfloat16S2_fS2_fjLj3072ELj1ELj1ELj4ELj16ENS_18Kernel_traits_baseILj3072ES2_S2_fS2_fjLj128EEEEELb1ELb0ELb0EEEvNS_9BwdParamsE)
        /*0770*/ 	.word	0x000000ff


	//----- nvinfo : EIATTR_FRAME_SIZE
	.align		4
.L_317:
        /*0774*/ 	.byte	0x04, 0x11
        /*0776*/ 	.short	(.L_319 - .L_318)
	.align		4
.L_318:
        /*0778*/ 	.word	index@(_ZN10layer_norm31ln_parallel_residual_bwd_kernelINS_13Kernel_traitsI13__nv_bfloat16S2_fS2_fjLj3072ELj1ELj1ELj4ELj16ENS_18Kernel_traits_baseILj3072ES2_S2_fS2_fjLj128EEEEELb1ELb0ELb0EEEvNS_9BwdParamsE)
        /*077c*/ 	.word	0x00000000


	//----- nvinfo : EIATTR_REGCOUNT
	.align		4
.L_319:
        /*0780*/ 	.byte	0x04, 0x2f
        /*0782*/ 	.short	(.L_321 - .L_320)
	.align		4
.L_320:
        /*0784*/ 	.word	index@(_ZN10layer_norm31ln_parallel_residual_bwd_kernelINS_13Kernel_traitsI13__nv_bfloat16S2_fS2_fjLj3072ELj1ELj1ELj4ELj16ENS_18Kernel_traits_baseILj3072ES2_S2_fS2_fjLj128EEEEELb0ELb1ELb1EEEvNS_9BwdParamsE)
        /*0788*/ 	.word	0x000000c6


	//----- nvinfo : EIATTR_FRAME_SIZE
	.align		4
.L_321:
        /*078c*/ 	.byte	0x04, 0x11
        /*078e*/ 	.short	(.L_323 - .L_322)
	.align		4
.L_322:
        /*0790*/ 	.word	index@(_ZN10layer_norm31ln_parallel_residual_bwd_kernelINS_13Kernel_traitsI13__nv_bfloat16S2_fS2_fjLj3072ELj1ELj1ELj4ELj16ENS_18Kernel_traits_baseILj3072ES2_S2_fS2_fjLj128EEEEELb0ELb1ELb1EEEvNS_9BwdParamsE)
        /*0794*/ 	.word	0x00000000


	//----- nvinfo : EIATTR_REGCOUNT
	.align		4
.L_323:
        /*0798*/ 	.byte	0x04, 0x2f
        /*079a*/ 	.short	(.L_325 - .L_324)
	.align		4
.L_324:
        /*079c*/ 	.word	index@(_ZN10layer_norm31ln_parallel_residual_bwd_kernelINS_13Kernel_traitsI13__nv_bfloat16S2_fS2_fjLj3072ELj1ELj1ELj4ELj16ENS_18Kernel_traits_baseILj3072ES2_S2_fS2_fjLj128EEEEELb0ELb1ELb0EEEvNS_9BwdParamsE)
        /*07a0*/ 	.word	0x000000b2


	//----- nvinfo : EIATTR_FRAME_SIZE
	.align		4
.L_325:
        /*07a4*/ 	.byte	0x04, 0x11
        /*07a6*/ 	.short	(.L_327 - .L_326)
	.align		4
.L_326:
        /*07a8*/ 	.word	index@(_ZN10layer_norm31ln_parallel_residual_bwd_kernelINS_13Kernel_traitsI13__nv_bfloat16S2_fS2_fjLj3072ELj1ELj1ELj4ELj16ENS_18Kernel_traits_baseILj3072ES2_S2_fS2_fjLj128EEEEELb0ELb1ELb0EEEvNS_9BwdParamsE)
        /*07ac*/ 	.word	0x00000000


	//----- nvinfo : EIATTR_REGCOUNT
	.align		4
.L_327:
        /*07b0*/ 	.byte	0x04, 0x2f
        /*07b2*/ 	.short	(.L_329 - .L_328)
	.align		4
.L_328:
        /*07b4*/ 	.word	index@(_ZN10layer_norm31ln_parallel_residual_bwd_kernelINS_13Kernel_traitsI13__nv_bfloat16S2_fS2_fjLj3072ELj1ELj1ELj4ELj16ENS_18Kernel_traits_baseILj3072ES2_S2_fS2_fjLj128EEEEELb0ELb0ELb1EEEvNS_9BwdParamsE)
        /*07b8*/ 	.word	0x000000ff


	//----- nvinfo : EIATTR_FRAME_SIZE
	.align		4
.L_329:
        /*07bc*/ 	.byte	0x04, 0x11
        /*07be*/ 	.short	(.L_331 - .L_330)
	.align		4
.L_330:
        /*07c0*/ 	.word	index@(_ZN10layer_norm31ln_parallel_residual_bwd_kernelINS_13Kernel_traitsI13__nv_bfloat16S2_fS2_fjLj3072ELj1ELj1ELj4ELj16ENS_18Kernel_traits_baseILj3072ES2_S2_fS2_fjLj128EEEEELb0ELb0ELb1EEEvNS_9BwdParamsE)
        /*07c4*/ 	.word	0x00000000


	//----- nvinfo : EIATTR_REGCOUNT
	.align		4
.L_331:
        /*07c8*/ 	.byte	0x04, 0x2f
        /*07ca*/ 	.short	(.L_333 - .L_332)
	.align		4
.L_332:
        /*07cc*/ 	.word	index@(_ZN10layer_norm31ln_parallel_residual_bwd_kernelINS_13Kernel_traitsI13__nv_bfloat16S2_fS2_fjLj3072ELj1ELj1ELj4ELj16ENS_18Kernel_traits_baseILj3072ES2_S2_fS2_fjLj128EEEEELb0ELb0ELb0EEEvNS_9BwdParamsE)
        /*07d0*/ 	.word	0x000000ff


	//----- nvinfo : EIATTR_FRAME_SIZE
	.align		4
.L_333:
        /*07d4*/ 	.byte	0x04, 0x11
        /*07d6*/ 	.short	(.L_335 - .L_334)
	.align		4
.L_334:
        /*07d8*/ 	.word	index@(_ZN10layer_norm31ln_parallel_residual_bwd_kernelINS_13Kernel_traitsI13__nv_bfloat16S2_fS2_fjLj3072ELj1ELj1ELj4ELj16ENS_18Kernel_traits_baseILj3072ES2_S2_fS2_fjLj128EEEEELb0ELb0ELb0EEEvNS_9BwdParamsE)
        /*07dc*/ 	.word	0x00000000


	//----- nvinfo : EIATTR_REGCOUNT
	.align		4
.L_335:
        /*07e0*/ 	.byte	0x04, 0x2f
        /*07e2*/ 	.short	(.L_337 - .L_336)
	.align		4
.L_336:
        /*07e4*/ 	.word	index@(_ZN10layer_norm31ln_parallel_residual_bwd_kernelINS_13Kernel_traitsIf13__nv_bfloat16S2_S2_fjLj3072ELj1ELj1ELj4ELj16ENS_18Kernel_traits_baseILj3072EfS2_S2_S2_fjLj128EEEEELb1ELb1ELb1EEEvNS_9BwdParamsE)
        /*07e8*/ 	.word	0x000000cb


	//----- nvinfo : EIATTR_FRAME_SIZE
	.align		4
.L_337:
        /*07ec*/ 	.byte	0x04, 0x11
        /*07ee*/ 	.short	(.L_339 - .L_338)
	.align		4
.L_338:
        /*07f0*/ 	.word	index@(_ZN10layer_norm31ln_parallel_residual_bwd_kernelINS_13Kernel_traitsIf13__nv_bfloat16S2_S2_fjLj3072ELj1ELj1ELj4ELj16ENS_18Kernel_traits_baseILj3072EfS2_S2_S2_fjLj128EEEEELb1ELb1ELb1EEEvNS_9BwdParamsE)
        /*07f4*/ 	.word	0x00000000


	//----- nvinfo : EIATTR_REGCOUNT
	.align		4
.L_339:
        /*07f8*/ 	.byte	0x04, 0x2f
        /*07fa*/ 	.short	(.L_341 - .L_340)
	.align		4
.L_340:
        /*07fc*/ 	.word	index@(_ZN10layer_norm40ln_parallel_residual_bwd_finalize_kernelINS_22Kernel_traits_finalizeILj3072Ef13__nv_bfloat16S2_S2_fjLb0ELj1024ELj4ENS_18Kernel_traits_baseILj3072EfS2_S2_S2_fjLj1024EEEEELb1EEEvNS_9BwdParamsE)
        /*0800*/ 	.word	0x00000020


	//----- nvinfo : EIATTR_FRAME_SIZE
	.align		4
.L_341:
        /*0804*/ 	.byte	0x04, 0x11
        /*0806*/ 	.short	(.L_343 - .L_342)
	.align		4
.L_342:
        /*0808*/ 	.word	index@(_ZN10layer_norm40ln_parallel_residual_bwd_finalize_kernelINS_22Kernel_traits_finalizeILj3072Ef13__nv_bfloat16S2_S2_fjLb0ELj1024ELj4ENS_18Kernel_traits_baseILj3072EfS2_S2_S2_fjLj1024EEEEELb1EEEvNS_9BwdParamsE)
        /*080c*/ 	.word	0x00000000


	//----- nvinfo : EIATTR_REGCOUNT
	.align		4
.L_343:
        /*0810*/ 	.byte	0x04, 0x2f
        /*0812*/ 	.short	(.L_345 - .L_344)
	.align		4
.L_344:
        /*0814*/ 	.word	index@(_ZN10layer_norm22ln_bwd_finalize_kernelINS_22Kernel_traits_finalizeILj3072Ef13__nv_bfloat16S2_S2_fjLb0ELj1024ELj4ENS_18Kernel_traits_baseILj3072EfS2_S2_S2_fjLj1024EEEEELb0ELb1EEEvNS_9BwdParamsE)
        /*0818*/ 	.word	0x0000003f


	//----- nvinfo : EIATTR_FRAME_SIZE
	.align		4
.L_345:
        /*081c*/ 	.byte	0x04, 0x11
        /*081e*/ 	.short	(.L_347 - .L_346)
	.align		4
.L_346:
        /*0820*/ 	.word	index@(_ZN10layer_norm22ln_bwd_finalize_kernelINS_22Kernel_traits_finalizeILj3072Ef13__nv_bfloat16S2_S2_fjLb0ELj1024ELj4ENS_18Kernel_traits_baseILj3072EfS2_S2_S2_fjLj1024EEEEELb0ELb1EEEvNS_9BwdParamsE)
        /*0824*/ 	.word	0x00000000


	//----- nvinfo : EIATTR_REGCOUNT
	.align		4
.L_347:
        /*0828*/ 	.byte	0x04, 0x2f
        /*082a*/ 	.short	(.L_349 - .L_348)
	.align		4
.L_348:
        /*082c*/ 	.word	index@(_ZN10layer_norm31ln_parallel_residual_bwd_kernelINS_13Kernel_traitsIf13__nv_bfloat16S2_S2_fjLj3072ELj1ELj1ELj4ELj16ENS_18Kernel_traits_baseILj3072EfS2_S2_S2_fjLj128EEEEELb1ELb1ELb0EEEvNS_9BwdParamsE)
        /*0830*/ 	.word	0x000000b9


	//----- nvinfo : EIATTR_FRAME_SIZE
	.align		4
.L_349:
        /*0834*/ 	.byte	0x04, 0x11
        /*0836*/ 	.short	(.L_351 - .L_350)
	.align		4
.L_350:
        /*0838*/ 	.word	index@(_ZN10layer_norm31ln_parallel_residual_bwd_kernelINS_13Kernel_traitsIf13__nv_bfloat16S2_S2_fjLj3072ELj1ELj1ELj4ELj16ENS_18Kernel_traits_baseILj3072EfS2_S2_S2_fjLj128EEEEELb1ELb1ELb0EEEvNS_9BwdParamsE)
        /*083c*/ 	.word	0x00000000


	//----- nvinfo : EIATTR_REGCOUNT
	.align		4
.L_351:
        /*0840*/ 	.byte	0x04, 0x2f
        /*0842*/ 	.short	(.L_353 - .L_352)
	.align		4
.L_352:
        /*0844*/ 	.word	index@(_ZN10layer_norm40ln_parallel_residual_bwd_finalize_kernelINS_22Kernel_traits_finalizeILj3072Ef13__nv_bfloat16S2_S2_fjLb0ELj1024ELj4ENS_18Kernel_traits_baseILj3072EfS2_S2_S2_fjLj1024EEEEELb0EEEvNS_9BwdParamsE)
        /*0848*/ 	.word	0x00000020


	//----- nvinfo : EIATTR_FRAME_SIZE
	.align		4
.L_353:
        /*084c*/ 	.byte	0x04, 0x11
        /*084e*/ 	.short	(.L_355 - .L_354)
	.align		4
.L_354:
        /*0850*/ 	.word	index@(_ZN10layer_norm40ln_parallel_residual_bwd_finalize_kernelINS_22Kernel_traits_finalizeILj3072Ef13__nv_bfloat16S2_S2_fjLb0ELj1024ELj4ENS_18Kernel_traits_baseILj3072EfS2_S2_S2_fjLj1024EEEEELb0EEEvNS_9BwdParamsE)
        /*0854*/ 	.word	0x00000000


	//----- nvinfo : EIATTR_REGCOUNT
	.align		4
.L_355:
        /*0858*/ 	.byte	0x04, 0x2f
        /*085a*/ 	.short	(.L_357 - .L_356)
	.align		4
.L_356:
        /*085c*/ 	.word	index@(_ZN10layer_norm22ln_bwd_finalize_kernelINS_22Kernel_traits_finalizeILj3072Ef13__nv_bfloat16S2_S2_fjLb0ELj1024ELj4ENS_18Kernel_traits_baseILj3072EfS2_S2_S2_fjLj1024EEEEELb0ELb0EEEvNS_9BwdParamsE)
        /*0860*/ 	.word	0x0000003f


	//----- nvinfo : EIATTR_FRAME_SIZE
	.align		4
.L_357:
        /*0864*/ 	.byte	0x04, 0x11
        /*0866*/ 	.short	(.L_359 - .L_358)
	.align		4
.L_358:
        /*0868*/ 	.word	index@(_ZN10layer_norm22ln_bwd_finalize_kernelINS_22Kernel_traits_finalizeILj3072Ef13__nv_bfloat16S2_S2_fjLb0ELj1024ELj4ENS_18Kernel_traits_baseILj3072EfS2_S2_S2_fjLj1024EEEEELb0ELb0EEEvNS_9BwdParamsE)
        /*086c*/ 	.word	0x00000000


	//----- nvinfo : EIATTR_REGCOUNT
	.align		4
.L_359:
        /*0870*/ 	.byte	0x04, 0x2f
        /*0872*/ 	.short	(.L_361 - .L_360)
	.align		4
.L_360:
        /*0874*/ 	.word	index@(_ZN10layer_norm31ln_parallel_residual_bwd_kernelINS_13Kernel_traitsIf13__nv_bfloat16S2_S2_fjLj3072ELj1ELj1ELj4ELj16ENS_18Kernel_traits_baseILj3072EfS2_S2_S2_fjLj128EEEEELb1ELb0ELb1EEEvNS_9BwdParamsE)
        /*0878*/ 	.word	0x000000ff


	//----- nvinfo : EIATTR_FRAME_SIZE
	.align		4
.L_361:
        /*087c*/ 	.byte	0x04, 0x11
        /*087e*/ 	.short	(.L_363 - .L_362)
	.align		4
.L_362:
        /*0880*/ 	.word	index@(_ZN10layer_norm31ln_parallel_residual_bwd_kernelINS_13Kernel_traitsIf13__nv_bfloat16S2_S2_fjLj3072ELj1ELj1ELj4ELj16ENS_18Kernel_traits_baseILj3072EfS2_S2_S2_fjLj128EEEEELb1ELb0ELb1EEEvNS_9BwdParamsE)
        /*0884*/ 	.word	0x00000000


	//----- nvinfo : EIATTR_REGCOUNT
	.align		4
.L_363:
        /*0888*/ 	.byte	0x04, 0x2f
        /*088a*/ 	.short	(.L_365 - .L_364)
	.align		4
.L_364:
        /*088c*/ 	.word	index@(_ZN10layer_norm31ln_parallel_residual_bwd_kernelINS_13Kernel_traitsIf13__nv_bfloat16S2_S2_fjLj3072ELj1ELj1ELj4ELj16ENS_18Kernel_traits_baseILj3072EfS2_S2_S2_fjLj128EEEEELb1ELb0ELb0EEEvNS_9BwdParamsE)
        /*0890*/ 	.word	0x000000f8


	//----- nvinfo : EIATTR_FRAME_SIZE
	.align		4
.L_365:
        /*0894*/ 	.byte	0x04, 0x11
        /*0896*/ 	.short	(.L_367 - .L_366)
	.align		4
.L_366:
        /*0898*/ 	.word	index@(_ZN10layer_norm31ln_parallel_residual_bwd_kernelINS_13Kernel_traitsIf13__nv_bfloat16S2_S2_fjLj3072ELj1ELj1ELj4ELj16ENS_18Kernel_traits_baseILj3072EfS2_S2_S2_fjLj128EEEEELb1ELb0ELb0EEEvNS_9BwdParamsE)
        /*089c*/ 	.word	0x00000000


	//----- nvinfo : EIATTR_REGCOUNT
	.align		4
.L_367:
        /*08a0*/ 	.byte	0x04, 0x2f
        /*08a2*/ 	.short	(.L_369 - .L_368)
	.align		4
.L_368:
        /*08a4*/ 	.word	index@(_ZN10layer_norm31ln_parallel_residual_bwd_kernelINS_13Kernel_traitsIf13__nv_bfloat16S2_S2_fjLj3072ELj1ELj1ELj4ELj16ENS_18Kernel_traits_baseILj3072EfS2_S2_S2_fjLj128EEEEELb0ELb1ELb1EEEvNS_9BwdParamsE)
        /*08a8*/ 	.word	0x000000bf


	//----- nvinfo : EIATTR_FRAME_SIZE
	.align		4
.L_369:
        /*08ac*/ 	.byte	0x04, 0x11
        /*08ae*/ 	.short	(.L_371 - .L_370)
	.align		4
.L_370:
        /*08b0*/ 	.word	index@(_ZN10layer_norm31ln_parallel_residual_bwd_kernelINS_13Kernel_traitsIf13__nv_bfloat16S2_S2_fjLj3072ELj1ELj1ELj4ELj16ENS_18Kernel_traits_baseILj3072EfS2_S2_S2_fjLj128EEEEELb0ELb1ELb1EEEvNS_9BwdParamsE)
        /*08b4*/ 	.word	0x00000000


	//----- nvinfo : EIATTR_REGCOUNT
	.align		4
.L_371:
        /*08b8*/ 	.byte	0x04, 0x2f
        /*08ba*/ 	.short	(.L_373 - .L_372)
	.align		4
.L_372:
        /*08bc*/ 	.word	index@(_ZN10layer_norm31ln_parallel_residual_bwd_kernelINS_13Kernel_traitsIf13__nv_bfloat16S2_S2_fjLj3072ELj1ELj1ELj4ELj16ENS_18Kernel_traits_baseILj3072EfS2_S2_S2_fjLj128EEEEELb0ELb1ELb0EEEvNS_9BwdParamsE)
        /*08c0*/ 	.word	0x000000b4


	//----- nvinfo : EIATTR_FRAME_SIZE
	.align		4
.L_373:
        /*08c4*/ 	.byte	0x04, 0x11
        /*08c6*/ 	.short	(.L_375 - .L_374)
	.align		4
.L_374:
        /*08c8*/ 	.word	index@(_ZN10layer_norm31ln_parallel_residual_bwd_kernelINS_13Kernel_traitsIf13__nv_bfloat16S2_S2_fjLj3072ELj1ELj1ELj4ELj16ENS_18Kernel_traits_baseILj3072EfS2_S2_S2_fjLj128EEEEELb0ELb1ELb0EEEvNS_9BwdParamsE)
        /*08cc*/ 	.word	0x00000000


	//----- nvinfo : EIATTR_REGCOUNT
	.align		4
.L_375:
        /*08d0*/ 	.byte	0x04, 0x2f
        /*08d2*/ 	.short	(.L_377 - .L_376)
	.align		4
.L_376:
        /*08d4*/ 	.word	index@(_ZN10layer_norm31ln_parallel_residual_bwd_kernelINS_13Kernel_traitsIf13__nv_bfloat16S2_S2_fjLj3072ELj1ELj1ELj4ELj16ENS_18Kernel_traits_baseILj3072EfS2_S2_S2_fjLj128EEEEELb0ELb0ELb1EEEvNS_9BwdParamsE)
        /*08d8*/ 	.word	0x000000ff


	//----- nvinfo : EIATTR_FRAME_SIZE
	.align		4
.L_377:
        /*08dc*/ 	.byte	0x04, 0x11
        /*08de*/ 	.short	(.L_379 - .L_378)
	.align		4
.L_378:
        /*08e0*/ 	.word	index@(_ZN10layer_norm31ln_parallel_residual_bwd_kernelINS_13Kernel_traitsIf13__nv_bfloat16S2_S2_fjLj3072ELj1ELj1ELj4ELj16ENS_18Kernel_traits_baseILj3072EfS2_S2_S2_fjLj128EEEEELb0ELb0ELb1EEEvNS_9BwdParamsE)
        /*08e4*/ 	.word	0x00000000


	//----- nvinfo : EIATTR_REGCOUNT
	.align		4
.L_379:
        /*08e8*/ 	.byte	0x04, 0x2f
        /*08ea*/ 	.short	(.L_381 - .L_380)
	.align		4
.L_380:
        /*08ec*/ 	.word	index@(_ZN10layer_norm31ln_parallel_residual_bwd_kernelINS_13Kernel_traitsIf13__nv_bfloat16S2_S2_fjLj3072ELj1ELj1ELj4ELj16ENS_18Kernel_traits_baseILj3072EfS2_S2_S2_fjLj128EEEEELb0ELb0ELb0EEEvNS_9BwdParamsE)
        /*08f0*/ 	.word	0x000000f8


	//----- nvinfo : EIATTR_FRAME_SIZE
	.align		4
.L_381:
        /*08f4*/ 	.byte	0x04, 0x11
        /*08f6*/ 	.short	(.L_383 - .L_382)
	.align		4
.L_382:
        /*08f8*/ 	.word	index@(_ZN10layer_norm31ln_parallel_residual_bwd_kernelINS_13Kernel_traitsIf13__nv_bfloat16S2_S2_fjLj3072ELj1ELj1ELj4ELj16ENS_18Kernel_traits_baseILj3072EfS2_S2_S2_fjLj128EEEEELb0ELb0ELb0EEEvNS_9BwdParamsE)
        /*08fc*/ 	.word	0x00000000


	//----- nvinfo : EIATTR_REGCOUNT
	.align		4
.L_383:
        /*0900*/ 	.byte	0x04, 0x2f
        /*0902*/ 	.short	(.L_385 - .L_384)
	.align		4
.L_384:
        /*0904*/ 	.word	index@(_ZN10layer_norm31ln_parallel_residual_bwd_kernelINS_13Kernel_traitsI6__halfS2_S2_S2_fjLj3072ELj1ELj1ELj4ELj16ENS_18Kernel_traits_baseILj3072ES2_S2_S2_S2_fjLj128EEEEELb1ELb1ELb1EEEvNS_9BwdParamsE)
        /*0908*/ 	.word	0x000000a8


	//----- nvinfo : EIATTR_FRAME_SIZE
	.align		4
.L_385:
        /*090c*/ 	.byte	0x04, 0x11
        /*090e*/ 	.short	(.L_387 - .L_386)
	.align		4
.L_386:
        /*0910*/ 	.word	index@(_ZN10layer_norm31ln_parallel_residual_bwd_kernelINS_13Kernel_traitsI6__halfS2_S2_S2_fjLj3072ELj1ELj1ELj4ELj16ENS_18Kernel_traits_baseILj3072ES2_S2_S2_S2_fjLj128EEEEELb1ELb1ELb1EEEvNS_9BwdParamsE)
        /*0914*/ 	.word	0x00000000


	//----- nvinfo : EIATTR_REGCOUNT
	.align		4
.L_387:
        /*0918*/ 	.byte	0x04, 0x2f
        /*091a*/ 	.short	(.L_389 - .L_388)
	.align		4
.L_388:
        /*091c*/ 	.word	index@(_ZN10layer_norm40ln_parallel_residual_bwd_finalize_kernelINS_22Kernel_traits_finalizeILj3072E6__halfS2_S2_S2_fjLb0ELj1024ELj4ENS_18Kernel_traits_baseILj3072ES2_S2_S2_S2_fjLj1024EEEEELb1EEEvNS_9BwdParamsE)
        /*0920*/ 	.word	0x00000020


	//----- nvinfo : EIATTR_FRAME_SIZE
	.align		4
.L_389:
        /*0924*/ 	.byte	0x04, 0x11
        /*0926*/ 	.short	(.L_391 - .L_390)
	.align		4
.L_390:
        /*0928*/ 	.word	index@(_ZN10layer_norm40ln_parallel_residual_bwd_finalize_kernelINS_22Kernel_traits_finalizeILj3072E6__halfS2_S2_S2_fjLb0ELj1024ELj4ENS_18Kernel_traits_baseILj3072ES2_S2_S2_S2_fjLj1024EEEEELb1EEEvNS_9BwdParamsE)
        /*092c*/ 	.word	0x00000000


	//----- nvinfo : EIATTR_REGCOUNT
	.align		4
.L_391:
        /*0930*/ 	.byte	0x04, 0x2f
        /*0932*/ 	.short	(.L_393 - .L_392)
	.align		4
.L_392:
        /*0934*/ 	.word	index@(_ZN10layer_norm22ln_bwd_finalize_kernelINS_22Kernel_traits_finalizeILj3072E6__halfS2_S2_S2_fjLb0ELj1024ELj4ENS_18Kernel_traits_baseILj3072ES2_S2_S2_S2_fjLj1024EEEEELb0ELb1EEEvNS_9BwdParamsE)
        /*0938*/ 	.word	0x0000003f


	//----- nvinfo : EIATTR_FRAME_SIZE
	.align		4
.L_393:
        /*093c*/ 	.byte	0x04, 0x11
        /*093e*/ 	.short	(.L_395 - .L_394)
	.align		4
.L_394:
        /*0940*/ 	.word	index@(_ZN10layer_norm22ln_bwd_finalize_kernelINS_22Kernel_traits_finalizeILj3072E6__halfS2_S2_S2_fjLb0ELj1024ELj4ENS_18Kernel_traits_baseILj3072ES2_S2_S2_S2_fjLj1024EEEEELb0ELb1EEEvNS_9BwdParamsE)
        /*0944*/ 	.word	0x00000000


	//----- nvinfo : EIATTR_REGCOUNT
	.align		4
.L_395:
        /*0948*/ 	.byte	0x04, 0x2f
        /*094a*/ 	.short	(.L_397 - .L_396)
	.align		4
.L_396:
        /*094c*/ 	.word	index@(_ZN10layer_norm31ln_parallel_residual_bwd_kernelINS_13Kernel_traitsI6__halfS2_S2_S2_fjLj3072ELj1ELj1ELj4ELj16ENS_18Kernel_traits_baseILj3072ES2_S2_S2_S2_fjLj128EEEEELb1ELb1ELb0EEEvNS_9BwdParamsE)
        /*0950*/ 	.word	0x000000a4


	//----- nvinfo : EIATTR_FRAME_SIZE
	.align		4
.L_397:
        /*0954*/ 	.byte	0x04, 0x11
        /*0956*/ 	.short	(.L_399 - .L_398)
	.align		4
.L_398:
        /*0958*/ 	.word	index@(_ZN10layer_norm31ln_parallel_residual_bwd_kernelINS_13Kernel_traitsI6__halfS2_S2_S2_fjLj3072ELj1ELj1ELj4ELj16ENS_18Kernel_traits_baseILj3072ES2_S2_S2_S2_fjLj128EEEEELb1ELb1ELb0EEEvNS_9BwdParamsE)
        /*095c*/ 	.word	0x00000000


	//----- nvinfo : EIATTR_REGCOUNT
	.align		4
.L_399:
        /*0960*/ 	.byte	0x04, 0x2f
        /*0962*/ 	.short	(.L_401 - .L_400)
	.align		4
.L_400:
        /*0964*/ 	.word	index@(_ZN10layer_norm40ln_parallel_residual_bwd_finalize_kernelINS_22Kernel_traits_finalizeILj3072E6__halfS2_S2_S2_fjLb0ELj1024ELj4ENS_18Kernel_traits_baseILj3072ES2_S2_S2_S2_fjLj1024EEEEELb0EEEvNS_9BwdParamsE)
        /*0968*/ 	.word	0x00000020


	//----- nvinfo : EIATTR_FRAME_SIZE
	.align		4
.L_401:
        /*096c*/ 	.byte	0x04, 0x11
        /*096e*/ 	.short	(.L_403 - .L_402)
	.align		4
.L_402:
        /*0970*/ 	.word	index@(_ZN10layer_norm40ln_parallel_residual_bwd_finalize_kernelINS_22Kernel_traits_finalizeILj3072E6__halfS2_S2_S2_fjLb0ELj1024ELj4ENS_18Kernel_traits_baseILj3072ES2_S2_S2_S2_fjLj1024EEEEELb0EEEvNS_9BwdParamsE)
        /*0974*/ 	.word	0x00000000


	//----- nvinfo : EIATTR_REGCOUNT
	.align		4
.L_403:
        /*0978*/ 	.byte	0x04, 0x2f
        /*097a*/ 	.short	(.L_405 - .L_404)
	.align		4
.L_404:
        /*097c*/ 	.word	index@(_ZN10layer_norm22ln_bwd_finalize_kernelINS_22Kernel_traits_finalizeILj3072E6__halfS2_S2_S2_fjLb0ELj1024ELj4ENS_18Kernel_traits_baseILj3072ES2_S2_S2_S2_fjLj1024EEEEELb0ELb0EEEvNS_9BwdParamsE)
        /*0980*/ 	.word	0x0000003f


	//----- nvinfo : EIATTR_FRAME_SIZE
	.align		4
.L_405:
        /*0984*/ 	.byte	0x04, 0x11
        /*0986*/ 	.short	(.L_407 - .L_406)
	.align		4
.L_406:
        /*0988*/ 	.word	index@(_ZN10layer_norm22ln_bwd_finalize_kernelINS_22Kernel_traits_finalizeILj3072E6__halfS2_S2_S2_fjLb0ELj1024ELj4ENS_18Kernel_traits_baseILj3072ES2_S2_S2_S2_fjLj1024EEEEELb0ELb0EEEvNS_9BwdParamsE)
        /*098c*/ 	.word	0x00000000


	//----- nvinfo : EIATTR_REGCOUNT
	.align		4
.L_407:
        /*0990*/ 	.byte	0x04, 0x2f
        /*0992*/ 	.short	(.L_409 - .L_408)
	.align		4
.L_408:
        /*0994*/ 	.word	index@(_ZN10layer_norm31ln_parallel_residual_bwd_kernelINS_13Kernel_traitsI6__halfS2_S2_S2_fjLj3072ELj1ELj1ELj4ELj16ENS_18Kernel_traits_baseILj3072ES2_S2_S2_S2_fjLj128EEEEELb1ELb0ELb1EEEvNS_9BwdParamsE)
        /*0998*/ 	.word	0x000000ff


	//----- nvinfo : EIATTR_FRAME_SIZE
	.align		4
.L_409:
        /*099c*/ 	.byte	0x04, 0x11
        /*099e*/ 	.short	(.L_411 - .L_410)
	.align		4
.L_410:
        /*09a0*/ 	.word	index@(_ZN10layer_norm31ln_parallel_residual_bwd_kernelINS_13Kernel_traitsI6__halfS2_S2_S2_fjLj3072ELj1ELj1ELj4ELj16ENS_18Kernel_traits_baseILj3072ES2_S2_S2_S2_fjLj128EEEEELb1ELb0ELb1EEEvNS_9BwdParamsE)
        /*09a4*/ 	.word	0x00000000


	//----- nvinfo : EIATTR_REGCOUNT
	.align		4
.L_411:
        /*09a8*/ 	.byte	0x04, 0x2f
        /*09aa*/ 	.short	(.L_413 - .L_412)
	.align		4
.L_412:
        /*09ac*/ 	.word	index@(_ZN10layer_norm31ln_parallel_residual_bwd_kernelINS_13Kernel_traitsI6__halfS2_S2_S2_fjLj3072ELj1ELj1ELj4ELj16ENS_18Kernel_traits_baseILj3072ES2_S2_S2_S2_fjLj128EEEEELb1ELb0ELb0EEEvNS_9BwdParamsE)
        /*09b0*/ 	.word	0x000000ee


	//----- nvinfo : EIATTR_FRAME_SIZE
	.align		4
.L_413:
        /*09b4*/ 	.byte	0x04, 0x11
        /*09b6*/ 	.short	(.L_415 - .L_414)
	.align		4
.L_414:
        /*09b8*/ 	.word	index@(_ZN10layer_norm31ln_parallel_residual_bwd_kernelINS_13Kernel_traitsI6__halfS2_S2_S2_fjLj3072ELj1ELj1ELj4ELj16ENS_18Kernel_traits_baseILj3072ES2_S2_S2_S2_fjLj128EEEEELb1ELb0ELb0EEEvNS_9BwdParamsE)
        /*09bc*/ 	.word	0x00000000


	//----- nvinfo : EIATTR_REGCOUNT
	.align		4
.L_415:
        /*09c0*/ 	.byte	0x04, 0x2f
        /*09c2*/ 	.short	(.L_417 - .L_416)
	.align		4
.L_416:
        /*09c4*/ 	.word	index@(_ZN10layer_norm31ln_parallel_residual_bwd_kernelINS_13Kernel_traitsI6__halfS2_S2_S2_fjLj3072ELj1ELj1ELj4ELj16ENS_18Kernel_traits_baseILj3072ES2_S2_S2_S2_fjLj128EEEEELb0ELb1ELb1EEEvNS_9BwdParamsE)
        /*09c8*/ 	.word	0x000000a8


	//----- nvinfo : EIATTR_FRAME_SIZE
	.align		4
.L_417:
        /*09cc*/ 	.byte	0x04, 0x11
        /*09ce*/ 	.short	(.L_419 - .L_418)
	.align		4
.L_418:
        /*09d0*/ 	.word	index@(_ZN10layer_norm31ln_parallel_residual_bwd_kernelINS_13Kernel_traitsI6__halfS2_S2_S2_fjLj3072ELj1ELj1ELj4ELj16ENS_18Kernel_traits_baseILj3072ES2_S2_S2_S2_fjLj128EEEEELb0ELb1ELb1EEEvNS_9BwdParamsE)
        /*09d4*/ 	.word	0x00000000


	//----- nvinfo : EIATTR_REGCOUNT
	.align		4
.L_419:
        /*09d8*/ 	.byte	0x04, 0x2f
        /*09da*/ 	.short	(.L_421 - .L_420)
	.align		4
.L_420:
        /*09dc*/ 	.word	index@(_ZN10layer_norm31ln_parallel_residual_bwd_kernelINS_13Kernel_traitsI6__halfS2_S2_S2_fjLj3072ELj1ELj1ELj4ELj16ENS_18Kernel_traits_baseILj3072ES2_S2_S2_S2_fjLj128EEEEELb0ELb1ELb0EEEvNS_9BwdParamsE)
        /*09e0*/ 	.word	0x0000009d


	//----- nvinfo : EIATTR_FRAME_SIZE
	.align		4
.L_421:
        /*09e4*/ 	.byte	0x04, 0x11
        /*09e6*/ 	.short	(.L_423 - .L_422)
	.align		4
.L_422:
        /*09e8*/ 	.word	index@(_ZN10layer_norm31ln_parallel_residual_bwd_kernelINS_13Kernel_traitsI6__halfS2_S2_S2_fjLj3072ELj1ELj1ELj4ELj16ENS_18Kernel_traits_baseILj3072ES2_S2_S2_S2_fjLj128EEEEELb0ELb1ELb0EEEvNS_9BwdParamsE)
        /*09ec*/ 	.word	0x00000000


	//----- nvinfo : EIATTR_REGCOUNT
	.align		4
.L_423:
        /*09f0*/ 	.byte	0x04, 0x2f
        /*09f2*/ 	.short	(.L_425 - .L_424)
	.align		4
.L_424:
        /*09f4*/ 	.word	index@(_ZN10layer_norm31ln_parallel_residual_bwd_kernelINS_13Kernel_traitsI6__halfS2_S2_S2_fjLj3072ELj1ELj1ELj4ELj16ENS_18Kernel_traits_baseILj3072ES2_S2_S2_S2_fjLj128EEEEELb0ELb0ELb1EEEvNS_9BwdParamsE)
        /*09f8*/ 	.word	0x000000ff


	//----- nvinfo : EIATTR_FRAME_SIZE
	.align		4
.L_425:
        /*09fc*/ 	.byte	0x04, 0x11
        /*09fe*/ 	.short	(.L_427 - .L_426)
	.align		4
.L_426:
        /*0a00*/ 	.word	index@(_ZN10layer_norm31ln_parallel_residual_bwd_kernelINS_13Kernel_traitsI6__halfS2_S2_S2_fjLj3072ELj1ELj1ELj4ELj16ENS_18Kernel_traits_baseILj3072ES2_S2_S2_S2_fjLj128EEEEELb0ELb0ELb1EEEvNS_9BwdParamsE)
        /*0a04*/ 	.word	0x00000000


	//----- nvinfo : EIATTR_REGCOUNT
	.align		4
.L_427:
        /*0a08*/ 	.byte	0x04, 0x2f
        /*0a0a*/ 	.short	(.L_429 - .L_428)
	.align		4
.L_428:
        /*0a0c*/ 	.word	index@(_ZN10layer_norm31ln_parallel_residual_bwd_kernelINS_13Kernel_traitsI6__halfS2_S2_S2_fjLj3072ELj1ELj1ELj4ELj16ENS_18Kernel_traits_baseILj3072ES2_S2_S2_S2_fjLj128EEEEELb0ELb0ELb0EEEvNS_9BwdParamsE)
        /*0a10*/ 	.word	0x000000e0


	//----- nvinfo : EIATTR_FRAME_SIZE
	.align		4
.L_429:
        /*0a14*/ 	.byte	0x04, 0x11
        /*0a16*/ 	.short	(.L_431 - .L_430)
	.align		4
.L_430:
        /*0a18*/ 	.word	index@(_ZN10layer_norm31ln_parallel_residual_bwd_kernelINS_13Kernel_traitsI6__halfS2_S2_S2_fjLj3072ELj1ELj1ELj4ELj16ENS_18Kernel_traits_baseILj3072ES2_S2_S2_S2_fjLj128EEEEELb0ELb0ELb0EEEvNS_9BwdParamsE)
        /*0a1c*/ 	.word	0x00000000


	//----- nvinfo : EIATTR_REGCOUNT
	.align		4
.L_431:
        /*0a20*/ 	.byte	0x04, 0x2f
        /*0a22*/ 	.short	(.L_433 - .L_432)
	.align		4
.L_432:
        /*0a24*/ 	.word	index@(_ZN10layer_norm31ln_parallel_residual_bwd_kernelINS_13Kernel_traitsI13__nv_bfloat16S2_S2_S2_fjLj3072ELj1ELj1ELj4ELj16ENS_18Kernel_traits_baseILj3072ES2_S2_S2_S2_fjLj128EEEEELb1ELb1ELb1EEEvNS_9BwdParamsE)
        /*0a28*/ 	.word	0x000000c8


	//----- nvinfo : EIATTR_FRAME_SIZE
	.align		4
.L_433:
        /*0a2c*/ 	.byte	0x04, 0x11
        /*0a2e*/ 	.short	(.L_435 - .L_434)
	.align		4
.L_434:
        /*0a30*/ 	.word	index@(_ZN10layer_norm31ln_parallel_residual_bwd_kernelINS_13Kernel_traitsI13__nv_bfloat16S2_S2_S2_fjLj3072ELj1ELj1ELj4ELj16ENS_18Kernel_traits_baseILj3072ES2_S2_S2_S2_fjLj128EEEEELb1ELb1ELb1EEEvNS_9BwdParamsE)
        /*0a34*/ 	.word	0x00000000


	//----- nvinfo : EIATTR_REGCOUNT
	.align		4
.L_435:
        /*0a38*/ 	.byte	0x04, 0x2f
        /*0a3a*/ 	.short	(.L_437 - .L_436)
	.align		4
.L_436:
        /*0a3c*/ 	.word	index@(_ZN10layer_norm40ln_parallel_residual_bwd_finalize_kernelINS_22Kernel_traits_finalizeILj3072E13__nv_bfloat16S2_S2_S2_fjLb0ELj1024ELj4ENS_18Kernel_traits_baseILj3072ES2_S2_S2_S2_fjLj1024EEEEELb1EEEvNS_9BwdParamsE)
        /*0a40*/ 	.word	0x00000020


	//----- nvinfo : EIATTR_FRAME_SIZE
	.align		4
.L_437:
        /*0a44*/ 	.byte	0x04, 0x11
        /*0a46*/ 	.short	(.L_439 - .L_438)
	.align		4
.L_438:
        /*0a48*/ 	.word	index@(_ZN10layer_norm40ln_parallel_residual_bwd_finalize_kernelINS_22Kernel_traits_finalizeILj3072E13__nv_bfloat16S2_S2_S2_fjLb0ELj1024ELj4ENS_18Kernel_traits_baseILj3072ES2_S2_S2_S2_fjLj1024EEEEELb1EEEvNS_9BwdParamsE)
        /*0a4c*/ 	.word	0x00000000


	//----- nvinfo : EIATTR_REGCOUNT
	.align		4
.L_439:
        /*0a50*/ 	.byte	0x04, 0x2f
        /*0a52*/ 	.short	(.L_441 - .L_440)
	.align		4
.L_440:
        /*0a54*/ 	.word	index@(_ZN10layer_norm22ln_bwd_finalize_kernelINS_22Kernel_traits_finalizeILj3072E13__nv_bfloat16S2_S2_S2_fjLb0ELj1024ELj4ENS_18Kernel_traits_baseILj3072ES2_S2_S2_S2_fjLj1024EEEEELb0ELb1EEEvNS_9BwdParamsE)
        /*0a58*/ 	.word	0x0000003f


	//----- nvinfo : EIATTR_FRAME_SIZE
	.align		4
.L_441:
        /*0a5c*/ 	.byte	0x04, 0x11
        /*0a5e*/ 	.short	(.L_443 - .L_442)
	.align		4
.L_442:
        /*0a60*/ 	.word	index@(_ZN10layer_norm22ln_bwd_finalize_kernelINS_22Kernel_traits_finalizeILj3072E13__nv_bfloat16S2_S2_S2_fjLb0ELj1024ELj4ENS_18Kernel_traits_baseILj3072ES2_S2_S2_S2_fjLj1024EEEEELb0ELb1EEEvNS_9BwdParamsE)
        /*0a64*/ 	.word	0x00000000


	//----- nvinfo : EIATTR_REGCOUNT
	.align		4
.L_443:
        /*0a68*/ 	.byte	0x04, 0x2f
        /*0a6a*/ 	.short	(.L_445 - .L_444)
	.align		4
.L_444:
        /*0a6c*/ 	.word	index@(_ZN10layer_norm31ln_parallel_residual_bwd_kernelINS_13Kernel_traitsI13__nv_bfloat16S2_S2_S2_fjLj3072ELj1ELj1ELj4ELj16ENS_18Kernel_traits_baseILj3072ES2_S2_S2_S2_fjLj128EEEEELb1ELb1ELb0EEEvNS_9BwdParamsE)
        /*0a70*/ 	.word	0x000000b9


	//----- nvinfo : EIATTR_FRAME_SIZE
	.align		4
.L_445:
        /*0a74*/ 	.byte	0x04, 0x11
        /*0a76*/ 	.short	(.L_447 - .L_446)
	.align		4
.L_446:
        /*0a78*/ 	.word	index@(_ZN10layer_norm31ln_parallel_residual_bwd_kernelINS_13Kernel_traitsI13__nv_bfloat16S2_S2_S2_fjLj3072ELj1ELj1ELj4ELj16ENS_18Kernel_traits_baseILj3072ES2_S2_S2_S2_fjLj128EEEEELb1ELb1ELb0EEEvNS_9BwdParamsE)
        /*0a7c*/ 	.word	0x00000000


	//----- nvinfo : EIATTR_REGCOUNT
	.align		4
.L_447:
        /*0a80*/ 	.byte	0x04, 0x2f
        /*0a82*/ 	.short	(.L_449 - .L_448)
	.align		4
.L_448:
        /*0a84*/ 	.word	index@(_ZN10layer_norm40ln_parallel_residual_bwd_finalize_kernelINS_22Kernel_traits_finalizeILj3072E13__nv_bfloat16S2_S2_S2_fjLb0ELj1024ELj4ENS_18Kernel_traits_baseILj3072ES2_S2_S2_S2_fjLj1024EEEEELb0EEEvNS_9BwdParamsE)
        /*0a88*/ 	.word	0x00000020


	//----- nvinfo : EIATTR_FRAME_SIZE
	.align		4
.L_449:
        /*0a8c*/ 	.byte	0x04, 0x11
        /*0a8e*/ 	.short	(.L_451 - .L_450)
	.align		4
.L_450:
        /*0a90*/ 	.word	index@(_ZN10layer_norm40ln_parallel_residual_bwd_finalize_kernelINS_22Kernel_traits_finalizeILj3072E13__nv_bfloat16S2_S2_S2_fjLb0ELj1024ELj4ENS_18Kernel_traits_baseILj3072ES2_S2_S2_S2_fjLj1024EEEEELb0EEEvNS_9BwdParamsE)
        /*0a94*/ 	.word	0x00000000


	//----- nvinfo : EIATTR_REGCOUNT
	.align		4
.L_451:
        /*0a98*/ 	.byte	0x04, 0x2f
        /*0a9a*/ 	.short	(.L_453 - .L_452)
	.align		4
.L_452:
        /*0a9c*/ 	.word	index@(_ZN10layer_norm22ln_bwd_finalize_kernelINS_22Kernel_traits_finalizeILj3072E13__nv_bfloat16S2_S2_S2_fjLb0ELj1024ELj4ENS_18Kernel_traits_baseILj3072ES2_S2_S2_S2_fjLj1024EEEEELb0ELb0EEEvNS_9BwdParamsE)
        /*0aa0*/ 	.word	0x0000003f


	//----- nvinfo : EIATTR_FRAME_SIZE
	.align		4
.L_453:
        /*0aa4*/ 	.byte	0x04, 0x11
        /*0aa6*/ 	.short	(.L_455 - .L_454)
	.align		4
.L_454:
        /*0aa8*/ 	.word	index@(_ZN10layer_norm22ln_bwd_finalize_kernelINS_22Kernel_traits_finalizeILj3072E13__nv_bfloat16S2_S2_S2_fjLb0ELj1024ELj4ENS_18Kernel_traits_baseILj3072ES2_S2_S2_S2_fjLj1024EEEEELb0ELb0EEEvNS_9BwdParamsE)
        /*0aac*/ 	.word	0x00000000


	//----- nvinfo : EIATTR_REGCOUNT
	.align		4
.L_455:
        /*0ab0*/ 	.byte	0x04, 0x2f
        /*0ab2*/ 	.short	(.L_457 - .L_456)
	.align		4
.L_456:
        /*0ab4*/ 	.word	index@(_ZN10layer_norm31ln_parallel_residual_bwd_kernelINS_13Kernel_traitsI13__nv_bfloat16S2_S2_S2_fjLj3072ELj1ELj1ELj4ELj16ENS_18Kernel_traits_baseILj3072ES2_S2_S2_S2_fjLj128EEEEELb1ELb0ELb1EEEvNS_9BwdParamsE)
        /*0ab8*/ 	.word	0x000000ff


	//----- nvinfo : EIATTR_FRAME_SIZE
	.align		4
.L_457:
        /*0abc*/ 	.byte	0x04, 0x11
        /*0abe*/ 	.short	(.L_459 - .L_458)
	.align		4
.L_458:
        /*0ac0*/ 	.word	index@(_ZN10layer_norm31ln_parallel_residual_bwd_kernelINS_13Kernel_traitsI13__nv_bfloat16S2_S2_S2_fjLj3072ELj1ELj1ELj4ELj16ENS_18Kernel_traits_baseILj3072ES2_S2_S2_S2_fjLj128EEEEELb1ELb0ELb1EEEvNS_9BwdParamsE)
        /*0ac4*/ 	.word	0x00000000


	//----- nvinfo : EIATTR_REGCOUNT
	.align		4
.L_459:
        /*0ac8*/ 	.byte	0x04, 0x2f
        /*0aca*/ 	.short	(.L_461 - .L_460)
	.align		4
.L_460:
        /*0acc*/ 	.word	index@(_ZN10layer_norm31ln_parallel_residual_bwd_kernelINS_13Kernel_traitsI13__nv_bfloat16S2_S2_S2_fjLj3072ELj1ELj1ELj4ELj16ENS_18Kernel_traits_baseILj3072ES2_S2_S2_S2_fjLj128EEEEELb1ELb0ELb0EEEvNS_9BwdParamsE)
        /*0ad0*/ 	.word	0x000000fd


	//----- nvinfo : EIATTR_FRAME_SIZE
	.align		4
.L_461:
        /*0ad4*/ 	.byte	0x04, 0x11
        /*0ad6*/ 	.short	(.L_463 - .L_462)
	.align		4
.L_462:
        /*0ad8*/ 	.word	index@(_ZN10layer_norm31ln_parallel_residual_bwd_kernelINS_13Kernel_traitsI13__nv_bfloat16S2_S2_S2_fjLj3072ELj1ELj1ELj4ELj16ENS_18Kernel_traits_baseILj3072ES2_S2_S2_S2_fjLj128EEEEELb1ELb0ELb0EEEvNS_9BwdParamsE)
        /*0adc*/ 	.word	0x00000000


	//----- nvinfo : EIATTR_REGCOUNT
	.align		4
.L_463:
        /*0ae0*/ 	.byte	0x04, 0x2f
        /*0ae2*/ 	.short	(.L_465 - .L_464)
	.align		4
.L_464:
        /*0ae4*/ 	.word	index@(_ZN10layer_norm31ln_parallel_residual_bwd_kernelINS_13Kernel_traitsI13__nv_bfloat16S2_S2_S2_fjLj3072ELj1ELj1ELj4ELj16ENS_18Kernel_traits_baseILj3072ES2_S2_S2_S2_fjLj128EEEEELb0ELb1ELb1EEEvNS_9BwdParamsE)
        /*0ae8*/ 	.word	0x000000c0


	//----- nvinfo : EIATTR_FRAME_SIZE
	.align		4
.L_465:
        /*0aec*/ 	.byte	0x04, 0x11
        /*0aee*/ 	.short	(.L_467 - .L_466)
	.align		4
.L_466:
        /*0af0*/ 	.word	index@(_ZN10layer_norm31ln_parallel_residual_bwd_kernelINS_13Kernel_traitsI13__nv_bfloat16S2_S2_S2_fjLj3072ELj1ELj1ELj4ELj16ENS_18Kernel_traits_baseILj3072ES2_S2_S2_S2_fjLj128EEEEELb0ELb1ELb1EEEvNS_9BwdParamsE)
        /*0af4*/ 	.word	0x00000000


	//----- nvinfo : EIATTR_REGCOUNT
	.align		4
.L_467:
        /*0af8*/ 	.byte	0x04, 0x2f
        /*0afa*/ 	.short	(.L_469 - .L_468)
	.align		4
.L_468:
        /*0afc*/ 	.word	index@(_ZN10layer_norm31ln_parallel_residual_bwd_kernelINS_13Kernel_traitsI13__nv_bfloat16S2_S2_S2_fjLj3072ELj1ELj1ELj4ELj16ENS_18Kernel_traits_baseILj3072ES2_S2_S2_S2_fjLj128EEEEELb0ELb1ELb0EEEvNS_9BwdParamsE)
        /*0b00*/ 	.word	0x000000b4


	//----- nvinfo : EIATTR_FRAME_SIZE
	.align		4
.L_469:
        /*0b04*/ 	.byte	0x04, 0x11
        /*0b06*/ 	.short	(.L_471 - .L_470)
	.align		4
.L_470:
        /*0b08*/ 	.word	index@(_ZN10layer_norm31ln_parallel_residual_bwd_kernelINS_13Kernel_traitsI13__nv_bfloat16S2_S2_S2_fjLj3072ELj1ELj1ELj4ELj16ENS_18Kernel_traits_baseILj3072ES2_S2_S2_S2_fjLj128EEEEELb0ELb1ELb0EEEvNS_9BwdParamsE)
        /*0b0c*/ 	.word	0x00000000


	//----- nvinfo : EIATTR_REGCOUNT
	.align		4
.L_471:
        /*0b10*/ 	.byte	0x04, 0x2f
        /*0b12*/ 	.short	(.L_473 - .L_472)
	.align		4
.L_472:
        /*0b14*/ 	.word	index@(_ZN10layer_norm31ln_parallel_residual_bwd_kernelINS_13Kernel_traitsI13__nv_bfloat16S2_S2_S2_fjLj3072ELj1ELj1ELj4ELj16ENS_18Kernel_traits_baseILj3072ES2_S2_S2_S2_fjLj128EEEEELb0ELb0ELb1EEEvNS_9BwdParamsE)
        /*0b18*/ 	.word	0x000000ff


	//----- nvinfo : EIATTR_FRAME_SIZE
	.align		4
.L_473:
        /*0b1c*/ 	.byte	0x04, 0x11
        /*0b1e*/ 	.short	(.L_475 - .L_474)
	.align		4
.L_474:
        /*0b20*/ 	.word	index@(_ZN10layer_norm31ln_parallel_residual_bwd_kernelINS_13Kernel_traitsI13__nv_bfloat16S2_S2_S2_fjLj3072ELj1ELj1ELj4ELj16ENS_18Kernel_traits_baseILj3072ES2_S2_S2_S2_fjLj128EEEEELb0ELb0ELb1EEEvNS_9BwdParamsE)
        /*0b24*/ 	.word	0x00000000


	//----- nvinfo : EIATTR_REGCOUNT
	.align		4
.L_475:
        /*0b28*/ 	.byte	0x04, 0x2f
        /*0b2a*/ 	.short	(.L_477 - .L_476)
	.align		4
.L_476:
        /*0b2c*/ 	.word	index@(_ZN10layer_norm31ln_parallel_residual_bwd_kernelINS_13Kernel_traitsI13__nv_bfloat16S2_S2_S2_fjLj3072ELj1ELj1ELj4ELj16ENS_18Kernel_traits_baseILj3072ES2_S2_S2_S2_fjLj128EEEEELb0ELb0ELb0EEEvNS_9BwdParamsE)
        /*0b30*/ 	.word	0x000000f8


	//----- nvinfo : EIATTR_FRAME_SIZE
	.align		4
.L_477:
        /*0b34*/ 	.byte	0x04, 0x11
        /*0b36*/ 	.short	(.L_479 - .L_478)
	.align		4
.L_478:
        /*0b38*/ 	.word	index@(_ZN10layer_norm31ln_parallel_residual_bwd_kernelINS_13Kernel_traitsI13__nv_bfloat16S2_S2_S2_fjLj3072ELj1ELj1ELj4ELj16ENS_18Kernel_traits_baseILj3072ES2_S2_S2_S2_fjLj128EEEEELb0ELb0ELb0EEEvNS_9BwdParamsE)
        /*0b3c*/ 	.word	0x00000000


	//----- nvinfo : EIATTR_MIN_STACK_SIZE
	.align		4
.L_479:
        /*0b40*/ 	.byte	0x04, 0x12
        /*0b42*/ 	.short	(.L_481 - .L_480)
	.align		4
.L_480:
        /*0b44*/ 	.word	index@(_ZN10layer_norm31ln_parallel_residual_bwd_kernelINS_13Kernel_traitsI13__nv_bfloat16S2_S2_S2_fjLj3072ELj1ELj1ELj4ELj16ENS_18Kernel_traits_baseILj3072ES2_S2_S2_S2_fjLj128EEEEELb0ELb0ELb0EEEvNS_9BwdParamsE)
        /*0b48*/ 	.word	0x00000000


	//----- nvinfo : EIATTR_MIN_STACK_SIZE
	.align		4
.L_481:
        /*0b4c*/ 	.byte	0x04, 0x12
        /*0b4e*/ 	.short	(.L_483 - .L_482)
	.align		4
.L_482:
        /*0b50*/ 	.word	index@(_ZN10layer_norm31ln_parallel_residual_bwd_kernelINS_13Kernel_traitsI13__nv_bfloat16S2_S2_S2_fjLj3072ELj1ELj1ELj4ELj16ENS_18Kernel_traits_baseILj3072ES2_S2_S2_S2_fjLj128EEEEELb0ELb0ELb1EEEvNS_9BwdParamsE)
        /*0b54*/ 	.word	0x00000000


	//----- nvinfo : EIATTR_MIN_STACK_SIZE
	.align		4
.L_483:
        /*0b58*/ 	.byte	0x04, 0x12
        /*0b5a*/ 	.short	(.L_485 - .L_484)
	.align		4
.L_484:
        /*0b5c*/ 	.word	index@(_ZN10layer_norm31ln_parallel_residual_bwd_kernelINS_13Kernel_traitsI13__nv_bfloat16S2_S2_S2_fjLj3072ELj1ELj1ELj4ELj16ENS_18Kernel_traits_baseILj3072ES2_S2_S2_S2_fjLj128EEEEELb0ELb1ELb0EEEvNS_9BwdParamsE)
        /*0b60*/ 	.word	0x00000000


	//----- nvinfo : EIATTR_MIN_STACK_SIZE
	.align		4
.L_485:
        /*0b64*/ 	.byte	0x04, 0x12
        /*0b66*/ 	.short	(.L_487 - .L_486)
	.align		4
.L_486:
        /*0b68*/ 	.word	index@(_ZN10layer_norm31ln_parallel_residual_bwd_kernelINS_13Kernel_traitsI13__nv_bfloat16S2_S2_S2_fjLj3072ELj1ELj1ELj4ELj16ENS_18Kernel_traits_baseILj3072ES2_S2_S2_S2_fjLj128EEEEELb0ELb1ELb1EEEvNS_9BwdParamsE)
        /*0b6c*/ 	.word	0x00000000


	//----- nvinfo : EIATTR_MIN_STACK_SIZE
	.align		4
.L_487:
        /*0b70*/ 	.byte	0x04, 0x12
        /*0b72*/ 	.short	(.L_489 - .L_488)
	.align		4
.L_488:
        /*0b74*/ 	.word	index@(_ZN10layer_norm31ln_parallel_residual_bwd_kernelINS_13Kernel_traitsI13__nv_bfloat16S2_S2_S2_fjLj3072ELj1ELj1ELj4ELj16ENS_18Kernel_traits_baseILj3072ES2_S2_S2_S2_fjLj128EEEEELb1ELb0ELb0EEEvNS_9BwdParamsE)
        /*0b78*/ 	.word	0x00000000


	//----- nvinfo : EIATTR_MIN_STACK_SIZE
	.align		4
.L_489:
        /*0b7c*/ 	.byte	0x04, 0x12
        /*0b7e*/ 	.short	(.L_491 - .L_490)
	.align		4
.L_490:
        /*0b80*/ 	.word	index@(_ZN10layer_norm31ln_parallel_residual_bwd_kernelINS_13Kernel_traitsI13__nv_bfloat16S2_S2_S2_fjLj3072ELj1ELj1ELj4ELj16ENS_18Kernel_traits_baseILj3072ES2_S2_S2_S2_fjLj128EEEEELb1ELb0ELb1EEEvNS_9BwdParamsE)
        /*0b84*/ 	.word	0x00000000


	//----- nvinfo : EIATTR_MIN_STACK_SIZE
	.align		4
.L_491:
        /*0b88*/ 	.byte	0x04, 0x12
        /*0b8a*/ 	.short	(.L_493 - .L_492)
	.align		4
.L_492:
        /*0b8c*/ 	.word	index@(_ZN10layer_norm22ln_bwd_finalize_kernelINS_22Kernel_traits_finalizeILj3072E13__nv_bfloat16S2_S2_S2_fjLb0ELj1024ELj4ENS_18Kernel_traits_baseILj3072ES2_S2_S2_S2_fjLj1024EEEEELb0ELb0EEEvNS_9BwdParamsE)
        /*0b90*/ 	.word	0x00000000


	//----- nvinfo : EIATTR_MIN_STACK_SIZE
	.align		4
.L_493:
        /*0b94*/ 	.byte	0x04, 0x12
        /*0b96*/ 	.short	(.L_495 - .L_494)
	.align		4
.L_494:
        /*0b98*/ 	.word	index@(_ZN10layer_norm40ln_parallel_residual_bwd_finalize_kernelINS_22Kernel_traits_finalizeILj3072E13__nv_bfloat16S2_S2_S2_fjLb0ELj1024ELj4ENS_18Kernel_traits_baseILj3072ES2_S2_S2_S2_fjLj1024EEEEELb0EEEvNS_9BwdParamsE)
        /*0b9c*/ 	.word	0x00000000


	//----- nvinfo : EIATTR_MIN_STACK_SIZE
	.align		4
.L_495:
        /*0ba0*/ 	.byte	0x04, 0x12
        /*0ba2*/ 	.short	(.L_497 - .L_496)
	.align		4
.L_496:
        /*0ba4*/ 	.word	index@(_ZN10layer_norm31ln_parallel_residual_bwd_kernelINS_13Kernel_traitsI13__nv_bfloat16S2_S2_S2_fjLj3072ELj1ELj1ELj4ELj16ENS_18Kernel_traits_baseILj3072ES2_S2_S2_S2_fjLj128EEEEELb1ELb1ELb0EEEvNS_9BwdParamsE)
        /*0ba8*/ 	.word	0x00000000


	//----- nvinfo : EIATTR_MIN_STACK_SIZE
	.align		4
.L_497:
        /*0bac*/ 	.byte	0x04, 0x12
        /*0bae*/ 	.short	(.L_499 - .L_498)
	.align		4
.L_498:
        /*0bb0*/ 	.word	index@(_ZN10layer_norm22ln_bwd_finalize_kernelINS_22Kernel_traits_finalizeILj3072E13__nv_bfloat16S2_S2_S2_fjLb0ELj1024ELj4ENS_18Kernel_traits_baseILj3072ES2_S2_S2_S2_fjLj1024EEEEELb0ELb1EEEvNS_9BwdParamsE)
        /*0bb4*/ 	.word	0x00000000


	//----- nvinfo : EIATTR_MIN_STACK_SIZE
	.align		4
.L_499:
        /*0bb8*/ 	.byte	0x04, 0x12
        /*0bba*/ 	.short	(.L_501 - .L_500)
	.align		4
.L_500:
        /*0bbc*/ 	.word	index@(_ZN10layer_norm40ln_parallel_residual_bwd_finalize_kernelINS_22Kernel_traits_finalizeILj3072E13__nv_bfloat16S2_S2_S2_fjLb0ELj1024ELj4ENS_18Kernel_traits_baseILj3072ES2_S2_S2_S2_fjLj1024EEEEELb1EEEvNS_9BwdParamsE)
        /*0bc0*/ 	.word	0x00000000


	//----- nvinfo : EIATTR_MIN_STACK_SIZE
	.align		4
.L_501:
        /*0bc4*/ 	.byte	0x04, 0x12
        /*0bc6*/ 	.short	(.L_503 - .L_502)
	.align		4
.L_502:
        /*0bc8*/ 	.word	index@(_ZN10layer_norm31ln_parallel_residual_bwd_kernelINS_13Kernel_traitsI13__nv_bfloat16S2_S2_S2_fjLj3072ELj1ELj1ELj4ELj16ENS_18Kernel_traits_baseILj3072ES2_S2_S2_S2_fjLj128EEEEELb1ELb1ELb1EEEvNS_9BwdParamsE)
        /*0bcc*/ 	.word	0x00000000


	//----- nvinfo : EIATTR_MIN_STACK_SIZE
	.align		4
.L_503:
        /*0bd0*/ 	.byte	0x04, 0x12
        /*0bd2*/ 	.short	(.L_505 - .L_504)
	.align		4
.L_504:
        /*0bd4*/ 	.word	index@(_ZN10layer_norm31ln_parallel_residual_bwd_kernelINS_13Kernel_traitsI6__halfS2_S2_S2_fjLj3072ELj1ELj1ELj4ELj16ENS_18Kernel_traits_baseILj3072ES2_S2_S2_S2_fjLj128EEEEELb0ELb0ELb0EEEvNS_9BwdParamsE)
        /*0bd8*/ 	.word	0x00000000


	//----- nvinfo : EIATTR_MIN_STACK_SIZE
	.align		4
.L_505:
        /*0bdc*/ 	.byte	0x04, 0x12
        /*0bde*/ 	.short	(.L_507 - .L_506)
	.align		4
.L_506:
        /*0be0*/ 	.word	index@(_ZN10layer_norm31ln_parallel_residual_bwd_kernelINS_13Kernel_traitsI6__halfS2_S2_S2_fjLj3072ELj1ELj1ELj4ELj16ENS_18Kernel_traits_baseILj3072ES2_S2_S2_S2_fjLj128EEEEELb0ELb0ELb1EEEvNS_9BwdParamsE)
        /*0be4*/ 	.word	0x00000000


	//----- nvinfo : EIATTR_MIN_STACK_SIZE
	.align		4
.L_507:
        /*0be8*/ 	.byte	0x04, 0x12
        /*0bea*/ 	.short	(.L_509 - .L_508)
	.align		4
.L_508:
        /*0bec*/ 	.word	index@(_ZN10layer_norm31ln_parallel_residual_bwd_kernelINS_13Kernel_traitsI6__halfS2_S2_S2_fjLj3072ELj1ELj1ELj4ELj16ENS_18Kernel_traits_baseILj3072ES2_S2_S2_S2_fjLj128EEEEELb0ELb1ELb0EEEvNS_9BwdParamsE)
        /*0bf0*/ 	.word	0x00000000


	//----- nvinfo : EIATTR_MIN_STACK_SIZE
	.align		4
.L_509:
        /*0bf4*/ 	.byte	0x04, 0x12
        /*0bf6*/ 	.short	(.L_511 - .L_510)
	.align		4
.L_510:
        /*0bf8*/ 	.word	index@(_ZN10layer_norm31ln_parallel_residual_bwd_kernelINS_13Kernel_traitsI6__halfS2_S2_S2_fjLj3072ELj1ELj1ELj4ELj16ENS_18Kernel_traits_baseILj3072ES2_S2_S2_S2_fjLj128EEEEELb0ELb1ELb1EEEvNS_9BwdParamsE)
        /*0bfc*/ 	.word	0x00000000


	//----- nvinfo : EIATTR_MIN_STACK_SIZE
	.align		4
.L_511:
        /*0c00*/ 	.byte	0x04, 0x12
        /*0c02*/ 	.short	(.L_513 - .L_512)
	.align		4
.L_512:
        /*0c04*/ 	.word	index@(_ZN10layer_norm31ln_parallel_residual_bwd_kernelINS_13Kernel_traitsI6__halfS2_S2_S2_fjLj3072ELj1ELj1ELj4ELj16ENS_18Kernel_traits_baseILj3072ES2_S2_S2_S2_fjLj128EEEEELb1ELb0ELb0EEEvNS_9BwdParamsE)
        /*0c08*/ 	.word	0x00000000


	//----- nvinfo : EIATTR_MIN_STACK_SIZE
	.align		4
.L_513:
        /*0c0c*/ 	.byte	0x04, 0x12
        /*0c0e*/ 	.short	(.L_515 - .L_514)
	.align		4
.L_514:
        /*0c10*/ 	.word	index@(_ZN10layer_norm31ln_parallel_residual_bwd_kernelINS_13Kernel_traitsI6__halfS2_S2_S2_fjLj3072ELj1ELj1ELj4ELj16ENS_18Kernel_traits_baseILj3072ES2_S2_S2_S2_fjLj128EEEEELb1ELb0ELb1EEEvNS_9BwdParamsE)
        /*0c14*/ 	.word	0x00000000


	//----- nvinfo : EIATTR_MIN_STACK_SIZE
	.align		4
.L_515:
        /*0c18*/ 	.byte	0x04, 0x12
        /*0c1a*/ 	.short	(.L_517 - .L_516)
	.align		4
.L_516:
        /*0c1c*/ 	.word	index@(_ZN10layer_norm22ln_bwd_finalize_kernelINS_22Kernel_traits_finalizeILj3072E6__halfS2_S2_S2_fjLb0ELj1024ELj4ENS_18Kernel_traits_baseILj3072ES2_S2_S2_S2_fjLj1024EEEEELb0ELb0EEEvNS_9BwdParamsE)
        /*0c20*/ 	.word	0x00000000


	//----- nvinfo : EIATTR_MIN_STACK_SIZE
	.align		4
.L_517:
        /*0c24*/ 	.byte	0x04, 0x12
        /*0c26*/ 	.short	(.L_519 - .L_518)
	.align		4
.L_518:
        /*0c28*/ 	.word	index@(_ZN10layer_norm40ln_parallel_residual_bwd_finalize_kernelINS_22Kernel_traits_finalizeILj3072E6__halfS2_S2_S2_fjLb0ELj1024ELj4ENS_18Kernel_traits_baseILj3072ES2_S2_S2_S2_fjLj1024EEEEELb0EEEvNS_9BwdParamsE)
        /*0c2c*/ 	.word	0x00000000


	//----- nvinfo : EIATTR_MIN_STACK_SIZE
	.align		4
.L_519:
        /*0c30*/ 	.byte	0x04, 0x12
        /*0c32*/ 	.short	(.L_521 - .L_520)
	.align		4
.L_520:
        /*0c34*/ 	.word	index@(_ZN10layer_norm31ln_parallel_residual_bwd_kernelINS_13Kernel_traitsI6__halfS2_S2_S2_fjLj3072ELj1ELj1ELj4ELj16ENS_18Kernel_traits_baseILj3072ES2_S2_S2_S2_fjLj128EEEEELb1ELb1ELb0EEEvNS_9BwdParamsE)
        /*0c38*/ 	.word	0x00000000


	//----- nvinfo : EIATTR_MIN_STACK_SIZE
	.align		4
.L_521:
        /*0c3c*/ 	.byte	0x04, 0x12
        /*0c3e*/ 	.short	(.L_523 - .L_522)
	.align		4
.L_522:
        /*0c40*/ 	.word	index@(_ZN10layer_norm22ln_bwd_finalize_kernelINS_22Kernel_traits_finalizeILj3072E6__halfS2_S2_S2_fjLb0ELj1024ELj4ENS_18Kernel_traits_baseILj3072ES2_S2_S2_S2_fjLj1024EEEEELb0ELb1EEEvNS_9BwdParamsE)
        /*0c44*/ 	.word	0x00000000


	//----- nvinfo : EIATTR_MIN_STACK_SIZE
	.align		4
.L_523:
        /*0c48*/ 	.byte	0x04, 0x12
        /*0c4a*/ 	.short	(.L_525 - .L_524)
	.align		4
.L_524:
        /*0c4c*/ 	.word	index@(_ZN10layer_norm40ln_parallel_residual_bwd_finalize_kernelINS_22Kernel_traits_finalizeILj3072E6__halfS2_S2_S2_fjLb0ELj1024ELj4ENS_18Kernel_traits_baseILj3072ES2_S2_S2_S2_fjLj1024EEEEELb1EEEvNS_9BwdParamsE)
        /*0c50*/ 	.word	0x00000000


	//----- nvinfo : EIATTR_MIN_STACK_SIZE
	.align		4
.L_525:
        /*0c54*/ 	.byte	0x04, 0x12
        /*0c56*/ 	.short	(.L_527 - .L_526)
	.align		4
.L_526:
        /*0c58*/ 	.word	index@(_ZN10layer_norm31ln_parallel_residual_bwd_kernelINS_13Kernel_traitsI6__halfS2_S2_S2_fjLj3072ELj1ELj1ELj4ELj16ENS_18Kernel_traits_baseILj3072ES2_S2_S2_S2_fjLj128EEEEELb1ELb1ELb1EEEvNS_9BwdParamsE)
        /*0c5c*/ 	.word	0x00000000


	//----- nvinfo : EIATTR_MIN_STACK_SIZE
	.align		4
.L_527:
        /*0c60*/ 	.byte	0x04, 0x12
        /*0c62*/ 	.short	(.L_529 - .L_528)
	.align		4
.L_528:
        /*0c64*/ 	.word	index@(_ZN10layer_norm31ln_parallel_residual_bwd_kernelINS_13Kernel_traitsIf13__nv_bfloat16S2_S2_fjLj3072ELj1ELj1ELj4ELj16ENS_18Kernel_traits_baseILj3072EfS2_S2_S2_fjLj128EEEEELb0ELb0ELb0EEEvNS_9BwdParamsE)
        /*0c68*/ 	.word	0x00000000


	//----- nvinfo : EIATTR_MIN_STACK_SIZE
	.align		4
.L_529:
        /*0c6c*/ 	.byte	0x04, 0x12
        /*0c6e*/ 	.short	(.L_531 - .L_530)
	.align		4
.L_530:
        /*0c70*/ 	.word	index@(_ZN10layer_norm31ln_parallel_residual_bwd_kernelINS_13Kernel_traitsIf13__nv_bfloat16S2_S2_fjLj3072ELj1ELj1ELj4ELj16ENS_18Kernel_traits_baseILj3072EfS2_S2_S2_fjLj128EEEEELb0ELb0ELb1EEEvNS_9BwdParamsE)
        /*0c74*/ 	.word	0x00000000


	//----- nvinfo : EIATTR_MIN_STACK_SIZE
	.align		4
.L_531:
        /*0c78*/ 	.byte	0x04, 0x12
        /*0c7a*/ 	.short	(.L_533 - .L_532)
	.align		4
.L_532:
        /*0c7c*/ 	.word	index@(_ZN10layer_norm31ln_parallel_residual_bwd_kernelINS_13Kernel_traitsIf13__nv_bfloat16S2_S2_fjLj3072ELj1ELj1ELj4ELj16ENS_18Kernel_traits_baseILj3072EfS2_S2_S2_fjLj128EEEEELb0ELb1ELb0EEEvNS_9BwdParamsE)
        /*0c80*/ 	.word	0x00000000


	//----- nvinfo : EIATTR_MIN_STACK_SIZE
	.align		4
.L_533:
        /*0c84*/ 	.byte	0x04, 0x12
        /*0c86*/ 	.short	(.L_535 - .L_534)
	.align		4
.L_534:
        /*0c88*/ 	.word	index@(_ZN10layer_norm31ln_parallel_residual_bwd_kernelINS_13Kernel_traitsIf13__nv_bfloat16S2_S2_fjLj3072ELj1ELj1ELj4ELj16ENS_18Kernel_traits_baseILj3072EfS2_S2_S2_fjLj128EEEEELb0ELb1ELb1EEEvNS_9BwdParamsE)
        /*0c8c*/ 	.word	0x00000000


	//----- nvinfo : EIATTR_MIN_STACK_SIZE
	.align		4
.L_535:
        /*0c90*/ 	.byte	0x04, 0x12
        /*0c92*/ 	.short	(.L_537 - .L_536)
	.align		4
.L_536:
        /*0c94*/ 	.word	index@(_ZN10layer_norm31ln_parallel_residual_bwd_kernelINS_13Kernel_traitsIf13__nv_bfloat16S2_S2_fjLj3072ELj1ELj1ELj4ELj16ENS_18Kernel_traits_baseILj3072EfS2_S2_S2_fjLj128EEEEELb1ELb0ELb0EEEvNS_9BwdParamsE)
        /*0c98*/ 	.word	0x00000000


	//----- nvinfo : EIATTR_MIN_STACK_SIZE
	.align		4
.L_537:
        /*0c9c*/ 	.byte	0x04, 0x12
        /*0c9e*/ 	.short	(.L_539 - .L_538)
	.align		4
.L_538:
        /*0ca0*/ 	.word	index@(_ZN10layer_norm31ln_parallel_residual_bwd_kernelINS_13Kernel_traitsIf13__nv_bfloat16S2_S2_fjLj3072ELj1ELj1ELj4ELj16ENS_18Kernel_traits_baseILj3072EfS2_S2_S2_fjLj128EEEEELb1ELb0ELb1EEEvNS_9BwdParamsE)
        /*0ca4*/ 	.word	0x00000000


	//----- nvinfo : EIATTR_MIN_STACK_SIZE
	.align		4
.L_539:
        /*0ca8*/ 	.byte	0x04, 0x12
        /*0caa*/ 	.short	(.L_541 - .L_540)
	.align		4
.L_540:
        /*0cac*/ 	.word	index@(_ZN10layer_norm22ln_bwd_finalize_kernelINS_22Kernel_traits_finalizeILj3072Ef13__nv_bfloat16S2_S2_fjLb0ELj1024ELj4ENS_18Kernel_traits_baseILj3072EfS2_S2_S2_fjLj1024EEEEELb0ELb0EEEvNS_9BwdParamsE)
        /*0cb0*/ 	.word	0x00000000


	//----- nvinfo : EIATTR_MIN_STACK_SIZE
	.align		4
.L_541:
        /*0cb4*/ 	.byte	0x04, 0x12
        /*0cb6*/ 	.short	(.L_543 - .L_542)
	.align		4
.L_542:
        /*0cb8*/ 	.word	index@(_ZN10layer_norm40ln_parallel_residual_bwd_finalize_kernelINS_22Kernel_traits_finalizeILj3072Ef13__nv_bfloat16S2_S2_fjLb0ELj1024ELj4ENS_18Kernel_traits_baseILj3072EfS2_S2_S2_fjLj1024EEEEELb0EEEvNS_9BwdParamsE)
        /*0cbc*/ 	.word	0x00000000


	//----- nvinfo : EIATTR_MIN_STACK_SIZE
	.align		4
.L_543:
        /*0cc0*/ 	.byte	0x04, 0x12
        /*0cc2*/ 	.short	(.L_545 - .L_544)
	.align		4
.L_544:
        /*0cc4*/ 	.word	index@(_ZN10layer_norm31ln_parallel_residual_bwd_kernelINS_13Kernel_traitsIf13__nv_bfloat16S2_S2_fjLj3072ELj1ELj1ELj4ELj16ENS_18Kernel_traits_baseILj3072EfS2_S2_S2_fjLj128EEEEELb1ELb1ELb0EEEvNS_9BwdParamsE)
        /*0cc8*/ 	.word	0x00000000


	//----- nvinfo : EIATTR_MIN_STACK_SIZE
	.align		4
.L_545:
        /*0ccc*/ 	.byte	0x04, 0x12
        /*0cce*/ 	.short	(.L_547 - .L_546)
	.align		4
.L_546:
        /*0cd0*/ 	.word	index@(_ZN10layer_norm22ln_bwd_finalize_kernelINS_22Kernel_traits_finalizeILj3072Ef13__nv_bfloat16S2_S2_fjLb0ELj1024ELj4ENS_18Kernel_traits_baseILj3072EfS2_S2_S2_fjLj1024EEEEELb0ELb1EEEvNS_9BwdParamsE)
        /*0cd4*/ 	.word	0x00000000


	//----- nvinfo : EIATTR_MIN_STACK_SIZE
	.align		4
.L_547:
        /*0cd8*/ 	.byte	0x04, 0x12
        /*0cda*/ 	.short	(.L_549 - .L_548)
	.align		4
.L_548:
        /*0cdc*/ 	.word	index@(_ZN10layer_norm40ln_parallel_residual_bwd_finalize_kernelINS_22Kernel_traits_finalizeILj3072Ef13__nv_bfloat16S2_S2_fjLb0ELj1024ELj4ENS_18Kernel_traits_baseILj3072EfS2_S2_S2_fjLj1024EEEEELb1EEEvNS_9BwdParamsE)
        /*0ce0*/ 	.word	0x00000000


	//----- nvinfo : EIATTR_MIN_STACK_SIZE
	.align		4
.L_549:
        /*0ce4*/ 	.byte	0x04, 0x12
        /*0ce6*/ 	.short	(.L_551 - .L_550)
	.align		4
.L_550:
        /*0ce8*/ 	.word	index@(_ZN10layer_norm31ln_parallel_residual_bwd_kernelINS_13Kernel_traitsIf13__nv_bfloat16S2_S2_fjLj3072ELj1ELj1ELj4ELj16ENS_18Kernel_traits_baseILj3072EfS2_S2_S2_fjLj128EEEEELb1ELb1ELb1EEEvNS_9BwdParamsE)
        /*0cec*/ 	.word	0x00000000


	//----- nvinfo : EIATTR_MIN_STACK_SIZE
	.align		4
.L_551:
        /*0cf0*/ 	.byte	0x04, 0x12
        /*0cf2*/ 	.short	(.L_553 - .L_552)
	.align		4
.L_552:
        /*0cf4*/ 	.word	index@(_ZN10layer_norm31ln_parallel_residual_bwd_kernelINS_13Kernel_traitsI13__nv_bfloat16S2_fS2_fjLj3072ELj1ELj1ELj4ELj16ENS_18Kernel_traits_baseILj3072ES2_S2_fS2_fjLj128EEEEELb0ELb0ELb0EEEvNS_9BwdParamsE)
        /*0cf8*/ 	.word	0x00000000


	//----- nvinfo : EIATTR_MIN_STACK_SIZE
	.align		4
.L_553:
        /*0cfc*/ 	.byte	0x04, 0x12
        /*0cfe*/ 	.short	(.L_555 - .L_554)
	.align		4
.L_554:
        /*0d00*/ 	.word	index@(_ZN10layer_norm31ln_parallel_residual_bwd_kernelINS_13Kernel_traitsI13__nv_bfloat16S2_fS2_fjLj3072ELj1ELj1ELj4ELj16ENS_18Kernel_traits_baseILj3072ES2_S2_fS2_fjLj128EEEEELb0ELb0ELb1EEEvNS_9BwdParamsE)
        /*0d04*/ 	.word	0x00000000


	//----- nvinfo : EIATTR_MIN_STACK_SIZE
	.align		4
.L_555:
        /*0d08*/ 	.byte	0x04, 0x12
        /*0d0a*/ 	.short	(.L_557 - .L_556)
	.align		4
.L_556:
        /*0d0c*/ 	.word	index@(_ZN10layer_norm31ln_parallel_residual_bwd_kernelINS_13Kernel_traitsI13__nv_bfloat16S2_fS2_fjLj3072ELj1ELj1ELj4ELj16ENS_18Kernel_traits_baseILj3072ES2_S2_fS2_fjLj128EEEEELb0ELb1ELb0EEEvNS_9BwdParamsE)
        /*0d10*/ 	.word	0x00000000


	//----- nvinfo : EIATTR_MIN_STACK_SIZE
	.align		4
.L_557:
        /*0d14*/ 	.byte	0x04, 0x12
        /*0d16*/ 	.short	(.L_559 - .L_558)
	.align		4
.L_558:
        /*0d18*/ 	.word	index@(_ZN10layer_norm31ln_parallel_residual_bwd_kernelINS_13Kernel_traitsI13__nv_bfloat16S2_fS2_fjLj3072ELj1ELj1ELj4ELj16ENS_18Kernel_traits_baseILj3072ES2_S2_fS2_fjLj128EEEEELb0ELb1ELb1EEEvNS_9BwdParamsE)
        /*0d1c*/ 	.word	0x00000000


	//----- nvinfo : EIATTR_MIN_STACK_SIZE
	.align		4
.L_559:
        /*0d20*/ 	.byte	0x04, 0x12
        /*0d22*/ 	.short	(.L_561 - .L_560)
	.align		4
.L_560:
        /*0d24*/ 	.word	index@(_ZN10layer_norm31ln_parallel_residual_bwd_kernelINS_13Kernel_traitsI13__nv_bfloat16S2_fS2_fjLj3072ELj1ELj1ELj4ELj16ENS_18Kernel_traits_baseILj3072ES2_S2_fS2_fjLj128EEEEELb1ELb0ELb0EEEvNS_9BwdParamsE)
        /*0d28*/ 	.word	0x00000000


	//----- nvinfo : EIATTR_MIN_STACK_SIZE
	.align		4
.L_561:
        /*0d2c*/ 	.byte	0x04, 0x12
        /*0d2e*/ 	.short	(.L_563 - .L_562)
	.align		4
.L_562:
        /*0d30*/ 	.word	index@(_ZN10layer_norm31ln_parallel_residual_bwd_kernelINS_13Kernel_traitsI13__nv_bfloat16S2_fS2_fjLj3072ELj1ELj1ELj4ELj16ENS_18Kernel_traits_baseILj3072ES2_S2_fS2_fjLj128EEEEELb1ELb0ELb1EEEvNS_9BwdParamsE)
        /*0d34*/ 	.word	0x00000038


	//----- nvinfo : EIATTR_MIN_STACK_SIZE
	.align		4
.L_563:
        /*0d38*/ 	.byte	0x04, 0x12
        /*0d3a*/ 	.short	(.L_565 - .L_564)
	.align		4
.L_564:
        /*0d3c*/ 	.word	index@(_ZN10layer_norm22ln_bwd_finalize_kernelINS_22Kernel_traits_finalizeILj3072E13__nv_bfloat16S2_fS2_fjLb0ELj1024ELj4ENS_18Kernel_traits_baseILj3072ES2_S2_fS2_fjLj1024EEEEELb0ELb0EEEvNS_9BwdParamsE)
        /*0d40*/ 	.word	0x00000000


	//----- nvinfo : EIATTR_MIN_STACK_SIZE
	.align		4
.L_565:
        /*0d44*/ 	.byte	0x04, 0x12
        /*0d46*/ 	.short	(.L_567 - .L_566)
	.align		4
.L_566:
        /*0d48*/ 	.word	index@(_ZN10layer_norm40ln_parallel_residual_bwd_finalize_kernelINS_22Kernel_traits_finalizeILj3072E13__nv_bfloat16S2_fS2_fjLb0ELj1024ELj4ENS_18Kernel_traits_baseILj3072ES2_S2_fS2_fjLj1024EEEEELb0EEEvNS_9BwdParamsE)
        /*0d4c*/ 	.word	0x00000000


	//----- nvinfo : EIATTR_MIN_STACK_SIZE
	.align		4
.L_567:
        /*0d50*/ 	.byte	0x04, 0x12
        /*0d52*/ 	.short	(.L_569 - .L_568)
	.align		4
.L_568:
        /*0d54*/ 	.word	index@(_ZN10layer_norm31ln_parallel_residual_bwd_kernelINS_13Kernel_traitsI13__nv_bfloat16S2_fS2_fjLj3072ELj1ELj1ELj4ELj16ENS_18Kernel_traits_baseILj3072ES2_S2_fS2_fjLj128EEEEELb1ELb1ELb0EEEvNS_9BwdParamsE)
        /*0d58*/ 	.word	0x00000000


	//----- nvinfo : EIATTR_MIN_STACK_SIZE
	.align		4
.L_569:
        /*0d5c*/ 	.byte	0x04, 0x12
        /*0d5e*/ 	.short	(.L_571 - .L_570)
	.align		4
.L_570:
        /*0d60*/ 	.word	index@(_ZN10layer_norm22ln_bwd_finalize_kernelINS_22Kernel_traits_finalizeILj3072E13__nv_bfloat16S2_fS2_fjLb0ELj1024ELj4ENS_18Kernel_traits_baseILj3072ES2_S2_fS2_fjLj1024EEEEELb0ELb1EEEvNS_9BwdParamsE)
        /*0d64*/ 	.word	0x00000000


	//----- nvinfo : EIATTR_MIN_STACK_SIZE
	.align		4
.L_571:
        /*0d68*/ 	.byte	0x04, 0x12
        /*0d6a*/ 	.short	(.L_573 - .L_572)
	.align		4
.L_572:
        /*0d6c*/ 	.word	index@(_ZN10layer_norm40ln_parallel_residual_bwd_finalize_kernelINS_22Kernel_traits_finalizeILj3072E13__nv_bfloat16S2_fS2_fjLb0ELj1024ELj4ENS_18Kernel_traits_baseILj3072ES2_S2_fS2_fjLj1024EEEEELb1EEEvNS_9BwdParamsE)
        /*0d70*/ 	.word	0x00000000


	//----- nvinfo : EIATTR_MIN_STACK_SIZE
	.align		4
.L_573:
        /*0d74*/ 	.byte	0x04, 0x12
        /*0d76*/ 	.short	(.L_575 - .L_574)
	.align		4
.L_574:
        /*0d78*/ 	.word	index@(_ZN10layer_norm31ln_parallel_residual_bwd_kernelINS_13Kernel_traitsI13__nv_bfloat16S2_fS2_fjLj3072ELj1ELj1ELj4ELj16ENS_18Kernel_traits_baseILj3072ES2_S2_fS2_fjLj128EEEEELb1ELb1ELb1EEEvNS_9BwdParamsE)
        /*0d7c*/ 	.word	0x00000000


	//----- nvinfo : EIATTR_MIN_STACK_SIZE
	.align		4
.L_575:
        /*0d80*/ 	.byte	0x04, 0x12
        /*0d82*/ 	.short	(.L_577 - .L_576)
	.align		4
.L_576:
        /*0d84*/ 	.word	index@(_ZN10layer_norm31ln_parallel_residual_bwd_kernelINS_13Kernel_traitsIf13__nv_bfloat16fS2_fjLj3072ELj1ELj1ELj4ELj16ENS_18Kernel_traits_baseILj3072EfS2_fS2_fjLj128EEEEELb0ELb0ELb0EEEvNS_9BwdParamsE)
        /*0d88*/ 	.word	0x00000000


	//----- nvinfo : EIATTR_MIN_STACK_SIZE
	.align		4
.L_577:
        /*0d8c*/ 	.byte	0x04, 0x12
        /*0d8e*/ 	.short	(.L_579 - .L_578)
	.align		4
.L_578:
        /*0d90*/ 	.word	index@(_ZN10layer_norm31ln_parallel_residual_bwd_kernelINS_13Kernel_traitsIf13__nv_bfloat16fS2_fjLj3072ELj1ELj1ELj4ELj16ENS_18Kernel_traits_baseILj3072EfS2_fS2_fjLj128EEEEELb0ELb0ELb1EEEvNS_9BwdParamsE)
        /*0d94*/ 	.word	0x00000000


	//----- nvinfo : EIATTR_MIN_STACK_SIZE
	.align		4
.L_579:
        /*0d98*/ 	.byte	0x04, 0x12
        /*0d9a*/ 	.short	(.L_581 - .L_580)
	.align		4
.L_580:
        /*0d9c*/ 	.word	index@(_ZN10layer_norm31ln_parallel_residual_bwd_kernelINS_13Kernel_traitsIf13__nv_bfloat16fS2_fjLj3072ELj1ELj1ELj4ELj16ENS_18Kernel_traits_baseILj3072EfS2_fS2_fjLj128EEEEELb0ELb1ELb0EEEvNS_9BwdParamsE)
        /*0da0*/ 	.word	0x00000000


	//----- nvinfo : EIATTR_MIN_STACK_SIZE
	.align		4
.L_581:
        /*0da4*/ 	.byte	0x04, 0x12
        /*0da6*/ 	.short	(.L_583 - .L_582)
	.align		4
.L_582:
        /*0da8*/ 	.word	index@(_ZN10layer_norm31ln_parallel_residual_bwd_kernelINS_13Kernel_traitsIf13__nv_bfloat16fS2_fjLj3072ELj1ELj1ELj4ELj16ENS_18Kernel_traits_baseILj3072EfS2_fS2_fjLj128EEEEELb0ELb1ELb1EEEvNS_9BwdParamsE)
        /*0dac*/ 	.word	0x00000000


	//----- nvinfo : EIATTR_MIN_STACK_SIZE
	.align		4
.L_583:
        /*0db0*/ 	.byte	0x04, 0x12
        /*0db2*/ 	.short	(.L_585 - .L_584)
	.align		4
.L_584:
        /*0db4*/ 	.word	index@(_ZN10layer_norm31ln_parallel_residual_bwd_kernelINS_13Kernel_traitsIf13__nv_bfloat16fS2_fjLj3072ELj1ELj1ELj4ELj16ENS_18Kernel_traits_baseILj3072EfS2_fS2_fjLj128EEEEELb1ELb0ELb0EEEvNS_9BwdParamsE)
        /*0db8*/ 	.word	0x00000030


	//----- nvinfo : EIATTR_MIN_STACK_SIZE
	.align		4
.L_585:
        /*0dbc*/ 	.byte	0x04, 0x12
        /*0dbe*/ 	.short	(.L_587 - .L_586)
	.align		4
.L_586:
        /*0dc0*/ 	.word	index@(_ZN10layer_norm31ln_parallel_residual_bwd_kernelINS_13Kernel_traitsIf13__nv_bfloat16fS2_fjLj3072ELj1ELj1ELj4ELj16ENS_18Kernel_traits_baseILj3072EfS2_fS2_fjLj128EEEEELb1ELb0ELb1EEEvNS_9BwdParamsE)
        /*0dc4*/ 	.word	0x00000038


	//----- nvinfo : EIATTR_MIN_STACK_SIZE
	.align		4
.L_587:
        /*0dc8*/ 	.byte	0x04, 0x12
        /*0dca*/ 	.short	(.L_589 - .L_588)
	.align		4
.L_588:
        /*0dcc*/ 	.word	index@(_ZN10layer_norm22ln_bwd_finalize_kernelINS_22Kernel_traits_finalizeILj3072Ef13__nv_bfloat16fS2_fjLb0ELj1024ELj4ENS_18Kernel_traits_baseILj3072EfS2_fS2_fjLj1024EEEEELb0ELb0EEEvNS_9BwdParamsE)
        /*0dd0*/ 	.word	0x00000000


	//----- nvinfo : EIATTR_MIN_STACK_SIZE
	.align		4
.L_589:
        /*0dd4*/ 	.byte	0x04, 0x12
        /*0dd6*/ 	.short	(.L_591 - .L_590)
	.align		4
.L_590:
        /*0dd8*/ 	.word	index@(_ZN10layer_norm40ln_parallel_residual_bwd_finalize_kernelINS_22Kernel_traits_finalizeILj3072Ef13__nv_bfloat16fS2_fjLb0ELj1024ELj4ENS_18Kernel_traits_baseILj3072EfS2_fS2_fjLj1024EEEEELb0EEEvNS_9BwdParamsE)
        /*0ddc*/ 	.word	0x00000000


	//----- nvinfo : EIATTR_MIN_STACK_SIZE
	.align		4
.L_591:
        /*0de0*/ 	.byte	0x04, 0x12
        /*0de2*/ 	.short	(.L_593 - .L_592)
	.align		4
.L_592:
        /*0de4*/ 	.word	index@(_ZN10layer_norm31ln_parallel_residual_bwd_kernelINS_13Kernel_traitsIf13__nv_bfloat16fS2_fjLj3072ELj1ELj1ELj4ELj16ENS_18Kernel_traits_baseILj3072EfS2_fS2_fjLj128EEEEELb1ELb1ELb0EEEvNS_9BwdParamsE)
        /*0de8*/ 	.word	0x00000000


	//----- nvinfo : EIATTR_MIN_STACK_SIZE
	.align		4
.L_593:
        /*0dec*/ 	.byte	0x04, 0x12
        /*0dee*/ 	.short	(.L_595 - .L_594)
	.align		4
.L_594:
        /*0df0*/ 	.word	index@(_ZN10layer_norm22ln_bwd_finalize_kernelINS_22Kernel_traits_finalizeILj3072Ef13__nv_bfloat16fS2_fjLb0ELj1024ELj4ENS_18Kernel_traits_baseILj3072EfS2_fS2_fjLj1024EEEEELb0ELb1EEEvNS_9BwdParamsE)
        /*0df4*/ 	.word	0x00000000


	//----- nvinfo : EIATTR_MIN_STACK_SIZE
	.align		4
.L_595:
        /*0df8*/ 	.byte	0x04, 0x12
        /*0dfa*/ 	.short	(.L_597 - .L_596)
	.align		4
.L_596:
        /*0dfc*/ 	.word	index@(_ZN10layer_norm40ln_parallel_residual_bwd_finalize_kernelINS_22Kernel_traits_finalizeILj3072Ef13__nv_bfloat16fS2_fjLb0ELj1024ELj4ENS_18Kernel_traits_baseILj3072EfS2_fS2_fjLj1024EEEEELb1EEEvNS_9BwdParamsE)
        /*0e00*/ 	.word	0x00000000


	//----- nvinfo : EIATTR_MIN_STACK_SIZE
	.align		4
.L_597:
        /*0e04*/ 	.byte	0x04, 0x12
        /*0e06*/ 	.short	(.L_599 - .L_598)
	.align		4
.L_598:
        /*0e08*/ 	.word	index@(_ZN10layer_norm31ln_parallel_residual_bwd_kernelINS_13Kernel_traitsIf13__nv_bfloat16fS2_fjLj3072ELj1ELj1ELj4ELj16ENS_18Kernel_traits_baseILj3072EfS2_fS2_fjLj128EEEEELb1ELb1ELb1EEEvNS_9BwdParamsE)
        /*0e0c*/ 	.word	0x00000000


	//----- nvinfo : EIATTR_MIN_STACK_SIZE
	.align		4
.L_599:
        /*0e10*/ 	.byte	0x04, 0x12
        /*0e12*/ 	.short	(.L_601 - .L_600)
	.align		4
.L_600:
        /*0e14*/ 	.word	index@(_ZN10layer_norm31ln_parallel_residual_bwd_kernelINS_13Kernel_traitsIf6__halfS2_S2_fjLj3072ELj1ELj1ELj4ELj16ENS_18Kernel_traits_baseILj3072EfS2_S2_S2_fjLj128EEEEELb0ELb0ELb0EEEvNS_9BwdParamsE)
        /*0e18*/ 	.word	0x00000000


	//----- nvinfo : EIATTR_MIN_STACK_SIZE
	.align		4
.L_601:
        /*0e1c*/ 	.byte	0x04, 0x12
        /*0e1e*/ 	.short	(.L_603 - .L_602)
	.align		4
.L_602:
        /*0e20*/ 	.word	index@(_ZN10layer_norm31ln_parallel_residual_bwd_kernelINS_13Kernel_traitsIf6__halfS2_S2_fjLj3072ELj1ELj1ELj4ELj16ENS_18Kernel_traits_baseILj3072EfS2_S2_S2_fjLj128EEEEELb0ELb0ELb1EEEvNS_9BwdParamsE)
        /*0e24*/ 	.word	0x00000000


	//----- nvinfo : EIATTR_MIN_STACK_SIZE
	.align		4
.L_603:
        /*0e28*/ 	.byte	0x04, 0x12
        /*0e2a*/ 	.short	(.L_605 - .L_604)
	.align		4
.L_604:
        /*0e2c*/ 	.word	index@(_ZN10layer_norm31ln_parallel_residual_bwd_kernelINS_13Kernel_traitsIf6__halfS2_S2_fjLj3072ELj1ELj1ELj4ELj16ENS_18Kernel_traits_baseILj3072EfS2_S2_S2_fjLj128EEEEELb0ELb1ELb0EEEvNS_9BwdParamsE)
        /*0e30*/ 	.word	0x00000000


	//----- nvinfo : EIATTR_MIN_STACK_SIZE
	.align		4
.L_605:
        /*0e34*/ 	.byte	0x04, 0x12
        /*0e36*/ 	.short	(.L_607 - .L_606)
	.align		4
.L_606:
        /*0e38*/ 	.word	index@(_ZN10layer_norm31ln_parallel_residual_bwd_kernelINS_13Kernel_traitsIf6__halfS2_S2_fjLj3072ELj1ELj1ELj4ELj16ENS_18Kernel_traits_baseILj3072EfS2_S2_S2_fjLj128EEEEELb0ELb1ELb1EEEvNS_9BwdParamsE)
        /*0e3c*/ 	.word	0x00000000


	//----- nvinfo : EIATTR_MIN_STACK_SIZE
	.align		4
.L_607:
        /*0e40*/ 	.byte	0x04, 0x12
        /*0e42*/ 	.short	(.L_609 - .L_608)
	.align		4
.L_608:
        /*0e44*/ 	.word	index@(_ZN10layer_norm31ln_parallel_residual_bwd_kernelINS_13Kernel_traitsIf6__halfS2_S2_fjLj3072ELj1ELj1ELj4ELj16ENS_18Kernel_traits_baseILj3072EfS2_S2_S2_fjLj128EEEEELb1ELb0ELb0EEEvNS_9BwdParamsE)
        /*0e48*/ 	.word	0x00000000


	//----- nvinfo : EIATTR_MIN_STACK_SIZE
	.align		4
.L_609:
        /*0e4c*/ 	.byte	0x04, 0x12
        /*0e4e*/ 	.short	(.L_611 - .L_610)
	.align		4
.L_610:
        /*0e50*/ 	.word	index@(_ZN10layer_norm31ln_parallel_residual_bwd_kernelINS_13Kernel_traitsIf6__halfS2_S2_fjLj3072ELj1ELj1ELj4ELj16ENS_18Kernel_traits_baseILj3072EfS2_S2_S2_fjLj128EEEEELb1ELb0ELb1EEEvNS_9BwdParamsE)
        /*0e54*/ 	.word	0x00000000


	//----- nvinfo : EIATTR_MIN_STACK_SIZE
	.align		4
.L_611:
        /*0e58*/ 	.byte	0x04, 0x12
        /*0e5a*/ 	.short	(.L_613 - .L_612)
	.align		4
.L_612:
        /*0e5c*/ 	.word	index@(_ZN10layer_norm22ln_bwd_finalize_kernelINS_22Kernel_traits_finalizeILj3072Ef6__halfS2_S2_fjLb0ELj1024ELj4ENS_18Kernel_traits_baseILj3072EfS2_S2_S2_fjLj1024EEEEELb0ELb0EEEvNS_9BwdParamsE)
        /*0e60*/ 	.word	0x00000000


	//----- nvinfo : EIATTR_MIN_STACK_SIZE
	.align		4
.L_613:
        /*0e64*/ 	.byte	0x04, 0x12
        /*0e66*/ 	.short	(.L_615 - .L_614)
	.align		4
.L_614:
        /*0e68*/ 	.word	index@(_ZN10layer_norm40ln_parallel_residual_bwd_finalize_kernelINS_22Kernel_traits_finalizeILj3072Ef6__halfS2_S2_fjLb0ELj1024ELj4ENS_18Kernel_traits_baseILj3072EfS2_S2_S2_fjLj1024EEEEELb0EEEvNS_9BwdParamsE)
        /*0e6c*/ 	.word	0x00000000


	//----- nvinfo : EIATTR_MIN_STACK_SIZE
	.align		4
.L_615:
        /*0e70*/ 	.byte	0x04, 0x12
        /*0e72*/ 	.short	(.L_617 - .L_616)
	.align		4
.L_616:
        /*0e74*/ 	.word	index@(_ZN10layer_norm31ln_parallel_residual_bwd_kernelINS_13Kernel_traitsIf6__halfS2_S2_fjLj3072ELj1ELj1ELj4ELj16ENS_18Kernel_traits_baseILj3072EfS2_S2_S2_fjLj128EEEEELb1ELb1ELb0EEEvNS_9BwdParamsE)
        /*0e78*/ 	.word	0x00000000


	//----- nvinfo : EIATTR_MIN_STACK_SIZE
	.align		4
.L_617:
        /*0e7c*/ 	.byte	0x04, 0x12
        /*0e7e*/ 	.short	(.L_619 - .L_618)
	.align		4
.L_618:
        /*0e80*/ 	.word	index@(_ZN10layer_norm22ln_bwd_finalize_kernelINS_22Kernel_traits_finalizeILj3072Ef6__halfS2_S2_fjLb0ELj1024ELj4ENS_18Kernel_traits_baseILj3072EfS2_S2_S2_fjLj1024EEEEELb0ELb1EEEvNS_9BwdParamsE)
        /*0e84*/ 	.word	0x00000000


	//----- nvinfo : EIATTR_MIN_STACK_SIZE
	.align		4
.L_619:
        /*0e88*/ 	.byte	0x04, 0x12
        /*0e8a*/ 	.short	(.L_621 - .L_620)
	.align		4
.L_620:
        /*0e8c*/ 	.word	index@(_ZN10layer_norm40ln_parallel_residual_bwd_finalize_kernelINS_22Kernel_traits_finalizeILj3072Ef6__halfS2_S2_fjLb0ELj1024ELj4ENS_18Kernel_traits_baseILj3072EfS2_S2_S2_fjLj1024EEEEELb1EEEvNS_9BwdParamsE)
        /*0e90*/ 	.word	0x00000000


	//----- nvinfo : EIATTR_MIN_STACK_SIZE
	.align		4
.L_621:
        /*0e94*/ 	.byte	0x04, 0x12
        /*0e96*/ 	.short	(.L_623 - .L_622)
	.align		4
.L_622:
        /*0e98*/ 	.word	index@(_ZN10layer_norm31ln_parallel_residual_bwd_kernelINS_13Kernel_traitsIf6__halfS2_S2_fjLj3072ELj1ELj1ELj4ELj16ENS_18Kernel_traits_baseILj3072EfS2_S2_S2_fjLj128EEEEELb1ELb1ELb1EEEvNS_9BwdParamsE)
        /*0e9c*/ 	.word	0x00000000


	//----- nvinfo : EIATTR_MIN_STACK_SIZE
	.align		4
.L_623:
        /*0ea0*/ 	.byte	0x04, 0x12
        /*0ea2*/ 	.short	(.L_625 - .L_624)
	.align		4
.L_624:
        /*0ea4*/ 	.word	index@(_ZN10layer_norm31ln_parallel_residual_bwd_kernelINS_13Kernel_traitsI6__halfS2_fS2_fjLj3072ELj1ELj1ELj4ELj16ENS_18Kernel_traits_baseILj3072ES2_S2_fS2_fjLj128EEEEELb0ELb0ELb0EEEvNS_9BwdParamsE)
        /*0ea8*/ 	.word	0x00000000


	//----- nvinfo : EIATTR_MIN_STACK_SIZE
	.align		4
.L_625:
        /*0eac*/ 	.byte	0x04, 0x12
        /*0eae*/ 	.short	(.L_627 - .L_626)
	.align		4
.L_626:
        /*0eb0*/ 	.word	index@(_ZN10layer_norm31ln_parallel_residual_bwd_kernelINS_13Kernel_traitsI6__halfS2_fS2_fjLj3072ELj1ELj1ELj4ELj16ENS_18Kernel_traits_baseILj3072ES2_S2_fS2_fjLj128EEEEELb0ELb0ELb1EEEvNS_9BwdParamsE)
        /*0eb4*/ 	.word	0x00000010


	//----- nvinfo : EIATTR_MIN_STACK_SIZE
	.align		4
.L_627:
        /*0eb8*/ 	.byte	0x04, 0x12
        /*0eba*/ 	.short	(.L_629 - .L_628)
	.align		4
.L_628:
        /*0ebc*/ 	.word	index@(_ZN10layer_norm31ln_parallel_residual_bwd_kernelINS_13Kernel_traitsI6__halfS2_fS2_fjLj3072ELj1ELj1ELj4ELj16ENS_18Kernel_traits_baseILj3072ES2_S2_fS2_fjLj128EEEEELb0ELb1ELb0EEEvNS_9BwdParamsE)
        /*0ec0*/ 	.word	0x00000000


	//----- nvinfo : EIATTR_MIN_STACK_SIZE
	.align		4
.L_629:
        /*0ec4*/ 	.byte	0x04, 0x12
        /*0ec6*/ 	.short	(.L_631 - .L_630)
	.align		4
.L_630:
        /*0ec8*/ 	.word	index@(_ZN10layer_norm31ln_parallel_residual_bwd_kernelINS_13Kernel_traitsI6__halfS2_fS2_fjLj3072ELj1ELj1ELj4ELj16ENS_18Kernel_traits_baseILj3072ES2_S2_fS2_fjLj128EEEEELb0ELb1ELb1EEEvNS_9BwdParamsE)
        /*0ecc*/ 	.word	0x00000000


	//----- nvinfo : EIATTR_MIN_STACK_SIZE
	.align		4
.L_631:
        /*0ed0*/ 	.byte	0x04, 0x12
        /*0ed2*/ 	.short	(.L_633 - .L_632)
	.align		4
.L_632:
        /*0ed4*/ 	.word	index@(_ZN10layer_norm31ln_parallel_residual_bwd_kernelINS_13Kernel_traitsI6__halfS2_fS2_fjLj3072ELj1ELj1ELj4ELj16ENS_18Kernel_traits_baseILj3072ES2_S2_fS2_fjLj128EEEEELb1ELb0ELb0EEEvNS_9BwdParamsE)
        /*0ed8*/ 	.word	0x00000000


	//----- nvinfo : EIATTR_MIN_STACK_SIZE
	.align		4
.L_633:
        /*0edc*/ 	.byte	0x04, 0x12
        /*0ede*/ 	.short	(.L_635 - .L_634)
	.align		4
.L_634:
        /*0ee0*/ 	.word	index@(_ZN10layer_norm31ln_parallel_residual_bwd_kernelINS_13Kernel_traitsI6__halfS2_fS2_fjLj3072ELj1ELj1ELj4ELj16ENS_18Kernel_traits_baseILj3072ES2_S2_fS2_fjLj128EEEEELb1ELb0ELb1EEEvNS_9BwdParamsE)
        /*0ee4*/ 	.word	0x00000040


	//----- nvinfo : EIATTR_MIN_STACK_SIZE
	.align		4
.L_635:
        /*0ee8*/ 	.byte	0x04, 0x12
        /*0eea*/ 	.short	(.L_637 - .L_636)
	.align		4
.L_636:
        /*0eec*/ 	.word	index@(_ZN10layer_norm22ln_bwd_finalize_kernelINS_22Kernel_traits_finalizeILj3072E6__halfS2_fS2_fjLb0ELj1024ELj4ENS_18Kernel_traits_baseILj3072ES2_S2_fS2_fjLj1024EEEEELb0ELb0EEEvNS_9BwdParamsE)
        /*0ef0*/ 	.word	0x00000000


	//----- nvinfo : EIATTR_MIN_STACK_SIZE
	.align		4
.L_637:
        /*0ef4*/ 	.byte	0x04, 0x12
        /*0ef6*/ 	.short	(.L_639 - .L_638)
	.align		4
.L_638:
        /*0ef8*/ 	.word	index@(_ZN10layer_norm40ln_parallel_residual_bwd_finalize_kernelINS_22Kernel_traits_finalizeILj3072E6__halfS2_fS2_fjLb0ELj1024ELj4ENS_18Kernel_traits_baseILj3072ES2_S2_fS2_fjLj1024EEEEELb0EEEvNS_9BwdParamsE)
        /*0efc*/ 	.word	0x00000000


	//----- nvinfo : EIATTR_MIN_STACK_SIZE
	.align		4
.L_639:
        /*0f00*/ 	.byte	0x04, 0x12
        /*0f02*/ 	.short	(.L_641 - .L_640)
	.align		4
.L_640:
        /*0f04*/ 	.word	index@(_ZN10layer_norm31ln_parallel_residual_bwd_kernelINS_13Kernel_traitsI6__halfS2_fS2_fjLj3072ELj1ELj1ELj4ELj16ENS_18Kernel_traits_baseILj3072ES2_S2_fS2_fjLj128EEEEELb1ELb1ELb0EEEvNS_9BwdParamsE)
        /*0f08*/ 	.word	0x00000000


	//----- nvinfo : EIATTR_MIN_STACK_SIZE
	.align		4
.L_641:
        /*0f0c*/ 	.byte	0x04, 0x12
        /*0f0e*/ 	.short	(.L_643 - .L_642)
	.align		4
.L_642:
        /*0f10*/ 	.word	index@(_ZN10layer_norm22ln_bwd_finalize_kernelINS_22Kernel_traits_finalizeILj3072E6__halfS2_fS2_fjLb0ELj1024ELj4ENS_18Kernel_traits_baseILj3072ES2_S2_fS2_fjLj1024EEEEELb0ELb1EEEvNS_9BwdParamsE)
        /*0f14*/ 	.word	0x00000000


	//----- nvinfo : EIATTR_MIN_STACK_SIZE
	.align		4
.L_643:
        /*0f18*/ 	.byte	0x04, 0x12
        /*0f1a*/ 	.short	(.L_645 - .L_644)
	.align		4
.L_644:
        /*0f1c*/ 	.word	index@(_ZN10layer_norm40ln_parallel_residual_bwd_finalize_kernelINS_22Kernel_traits_finalizeILj3072E6__halfS2_fS2_fjLb0ELj1024ELj4ENS_18Kernel_traits_baseILj3072ES2_S2_fS2_fjLj1024EEEEELb1EEEvNS_9BwdParamsE)
        /*0f20*/ 	.word	0x00000000


	//----- nvinfo : EIATTR_MIN_STACK_SIZE
	.align		4
.L_645:
        /*0f24*/ 	.byte	0x04, 0x12
        /*0f26*/ 	.short	(.L_647 - .L_646)
	.align		4
.L_646:
        /*0f28*/ 	.word	index@(_ZN10layer_norm31ln_parallel_residual_bwd_kernelINS_13Kernel_traitsI6__halfS2_fS2_fjLj3072ELj1ELj1ELj4ELj16ENS_18Kernel_traits_baseILj3072ES2_S2_fS2_fjLj128EEEEELb1ELb1ELb1EEEvNS_9BwdParamsE)
        /*0f2c*/ 	.word	0x00000000


	//----- nvinfo : EIATTR_MIN_STACK_SIZE
	.align		4
.L_647:
        /*0f30*/ 	.byte	0x04, 0x12
        /*0f32*/ 	.short	(.L_649 - .L_648)
	.align		4
.L_648:
        /*0f34*/ 	.word	index@(_ZN10layer_norm31ln_parallel_residual_bwd_kernelINS_13Kernel_traitsIf6__halffS2_fjLj3072ELj1ELj1ELj4ELj16ENS_18Kernel_traits_baseILj3072EfS2_fS2_fjLj128EEEEELb0ELb0ELb0EEEvNS_9BwdParamsE)
        /*0f38*/ 	.word	0x00000000


	//----- nvinfo : EIATTR_MIN_STACK_SIZE
	.align		4
.L_649:
        /*0f3c*/ 	.byte	0x04, 0x12
        /*0f3e*/ 	.short	(.L_651 - .L_650)
	.align		4
.L_650:
        /*0f40*/ 	.word	index@(_ZN10layer_norm31ln_parallel_residual_bwd_kernelINS_13Kernel_traitsIf6__halffS2_fjLj3072ELj1ELj1ELj4ELj16ENS_18Kernel_traits_baseILj3072EfS2_fS2_fjLj128EEEEELb0ELb0ELb1EEEvNS_9BwdParamsE)
        /*0f44*/ 	.word	0x00000008


	//----- nvinfo : EIATTR_MIN_STACK_SIZE
	.align		4
.L_651:
        /*0f48*/ 	.byte	0x04, 0x12
        /*0f4a*/ 	.short	(.L_653 - .L_652)
	.align		4
.L_652:
        /*0f4c*/ 	.word	index@(_ZN10layer_norm31ln_parallel_residual_bwd_kernelINS_13Kernel_traitsIf6__halffS2_fjLj3072ELj1ELj1ELj4ELj16ENS_18Kernel_traits_baseILj3072EfS2_fS2_fjLj128EEEEELb0ELb1ELb0EEEvNS_9BwdParamsE)
        /*0f50*/ 	.word	0x00000000


	//----- nvinfo : EIATTR_MIN_STACK_SIZE
	.align		4
.L_653:
        /*0f54*/ 	.byte	0x04, 0x12
        /*0f56*/ 	.short	(.L_655 - .L_654)
	.align		4
.L_654:
        /*0f58*/ 	.word	index@(_ZN10layer_norm31ln_parallel_residual_bwd_kernelINS_13Kernel_traitsIf6__halffS2_fjLj3072ELj1ELj1ELj4ELj16ENS_18Kernel_traits_baseILj3072EfS2_fS2_fjLj128EEEEELb0ELb1ELb1EEEvNS_9BwdParamsE)
        /*0f5c*/ 	.word	0x00000000


	//----- nvinfo : EIATTR_MIN_STACK_SIZE
	.align		4
.L_655:
        /*0f60*/ 	.byte	0x04, 0x12
        /*0f62*/ 	.short	(.L_657 - .L_656)
	.align		4
.L_656:
        /*0f64*/ 	.word	index@(_ZN10layer_norm31ln_parallel_residual_bwd_kernelINS_13Kernel_traitsIf6__halffS2_fjLj3072ELj1ELj1ELj4ELj16ENS_18Kernel_traits_baseILj3072EfS2_fS2_fjLj128EEEEELb1ELb0ELb0EEEvNS_9BwdParamsE)
        /*0f68*/ 	.word	0x00000030


	//----- nvinfo : EIATTR_MIN_STACK_SIZE
	.align		4
.L_657:
        /*0f6c*/ 	.byte	0x04, 0x12
        /*0f6e*/ 	.short	(.L_659 - .L_658)
	.align		4
.L_658:
        /*0f70*/ 	.word	index@(_ZN10layer_norm31ln_parallel_residual_bwd_kernelINS_13Kernel_traitsIf6__halffS2_fjLj3072ELj1ELj1ELj4ELj16ENS_18Kernel_traits_baseILj3072EfS2_fS2_fjLj128EEEEELb1ELb0ELb1EEEvNS_9BwdParamsE)
        /*0f74*/ 	.word	0x00000040


	//----- nvinfo : EIATTR_MIN_STACK_SIZE
	.align		4
.L_659:
        /*0f78*/ 	.byte	0x04, 0x12
        /*0f7a*/ 	.short	(.L_661 - .L_660)
	.align		4
.L_660:
        /*0f7c*/ 	.word	index@(_ZN10layer_norm22ln_bwd_finalize_kernelINS_22Kernel_traits_finalizeILj3072Ef6__halffS2_fjLb0ELj1024ELj4ENS_18Kernel_traits_baseILj3072EfS2_fS2_fjLj1024EEEEELb0ELb0EEEvNS_9BwdParamsE)
        /*0f80*/ 	.word	0x00000000


	//----- nvinfo : EIATTR_MIN_STACK_SIZE
	.align		4
.L_661:
        /*0f84*/ 	.byte	0x04, 0x12
        /*0f86*/ 	.short	(.L_663 - .L_662)
	.align		4
.L_662:
        /*0f88*/ 	.word	index@(_ZN10layer_norm40ln_parallel_residual_bwd_finalize_kernelINS_22Kernel_traits_finalizeILj3072Ef6__halffS2_fjLb0ELj1024ELj4ENS_18Kernel_traits_baseILj3072EfS2_fS2_fjLj1024EEEEELb0EEEvNS_9BwdParamsE)
        /*0f8c*/ 	.word	0x00000000


	//----- nvinfo : EIATTR_MIN_STACK_SIZE
	.align		4
.L_663:
        /*0f90*/ 	.byte	0x04, 0x12
        /*0f92*/ 	.short	(.L_665 - .L_664)
	.align		4
.L_664:
        /*0f94*/ 	.word	index@(_ZN10layer_norm31ln_parallel_residual_bwd_kernelINS_13Kernel_traitsIf6__halffS2_fjLj3072ELj1ELj1ELj4ELj16ENS_18Kernel_traits_baseILj3072EfS2_fS2_fjLj128EEEEELb1ELb1ELb0EEEvNS_9BwdParamsE)
        /*0f98*/ 	.word	0x00000000


	//----- nvinfo : EIATTR_MIN_STACK_SIZE
	.align		4
.L_665:
        /*0f9c*/ 	.byte	0x04, 0x12
        /*0f9e*/ 	.short	(.L_667 - .L_666)
	.align		4
.L_666:
        /*0fa0*/ 	.word	index@(_ZN10layer_norm22ln_bwd_finalize_kernelINS_22Kernel_traits_finalizeILj3072Ef6__halffS2_fjLb0ELj1024ELj4ENS_18Kernel_traits_baseILj3072EfS2_fS2_fjLj1024EEEEELb0ELb1EEEvNS_9BwdParamsE)
        /*0fa4*/ 	.word	0x00000000


	//----- nvinfo : EIATTR_MIN_STACK_SIZE
	.align		4
.L_667:
        /*0fa8*/ 	.byte	0x04, 0x12
        /*0faa*/ 	.short	(.L_669 - .L_668)
	.align		4
.L_668:
        /*0fac*/ 	.word	index@(_ZN10layer_norm40ln_parallel_residual_bwd_finalize_kernelINS_22Kernel_traits_finalizeILj3072Ef6__halffS2_fjLb0ELj1024ELj4ENS_18Kernel_traits_baseILj3072EfS2_fS2_fjLj1024EEEEELb1EEEvNS_9BwdParamsE)
        /*0fb0*/ 	.word	0x00000000


	//----- nvinfo : EIATTR_MIN_STACK_SIZE
	.align		4
.L_669:
        /*0fb4*/ 	.byte	0x04, 0x12
        /*0fb6*/ 	.short	(.L_671 - .L_670)
	.align		4
.L_670:
        /*0fb8*/ 	.word	index@(_ZN10layer_norm31ln_parallel_residual_bwd_kernelINS_13Kernel_traitsIf6__halffS2_fjLj3072ELj1ELj1ELj4ELj16ENS_18Kernel_traits_baseILj3072EfS2_fS2_fjLj128EEEEELb1ELb1ELb1EEEvNS_9BwdParamsE)
        /*0fbc*/ 	.word	0x00000000


	//----- nvinfo : EIATTR_MIN_STACK_SIZE
	.align		4
.L_671:
        /*0fc0*/ 	.byte	0x04, 0x12
        /*0fc2*/ 	.short	(.L_673 - .L_672)
	.align		4
.L_672:
        /*0fc4*/ 	.word	index@(_ZN10layer_norm31ln_parallel_residual_bwd_kernelINS_13Kernel_traitsI6__halfffffjLj3072ELj1ELj1ELj4ELj16ENS_18Kernel_traits_baseILj3072ES2_ffffjLj128EEEEELb0ELb0ELb0EEEvNS_9BwdParamsE)
        /*0fc8*/ 	.word	0x00000000


	//----- nvinfo : EIATTR_MIN_STACK_SIZE
	.align		4
.L_673:
        /*0fcc*/ 	.byte	0x04, 0x12
        /*0fce*/ 	.short	(.L_675 - .L_674)
	.align		4
.L_674:
        /*0fd0*/ 	.word	index@(_ZN10layer_norm31ln_parallel_residual_bwd_kernelINS_13Kernel_traitsI6__halfffffjLj3072ELj1ELj1ELj4ELj16ENS_18Kernel_traits_baseILj3072ES2_ffffjLj128EEEEELb0ELb0ELb1EEEvNS_9BwdParamsE)
        /*0fd4*/ 	.word	0x00000000


	//----- nvinfo : EIATTR_MIN_STACK_SIZE
	.align		4
.L_675:
        /*0fd8*/ 	.byte	0x04, 0x12
        /*0fda*/ 	.short	(.L_677 - .L_676)
	.align		4
.L_676:
        /*0fdc*/ 	.word	index@(_ZN10layer_norm31ln_parallel_residual_bwd_kernelINS_13Kernel_traitsI6__halfffffjLj3072ELj1ELj1ELj4ELj16ENS_18Kernel_traits_baseILj3072ES2_ffffjLj128EEEEELb0ELb1ELb0EEEvNS_9BwdParamsE)
        /*0fe0*/ 	.word	0x00000000


	//----- nvinfo : EIATTR_MIN_STACK_SIZE
	.align		4
.L_677:
        /*0fe4*/ 	.byte	0x04, 0x12
        /*0fe6*/ 	.short	(.L_679 - .L_678)
	.align		4
.L_678:
        /*0fe8*/ 	.word	index@(_ZN10layer_norm31ln_parallel_residual_bwd_kernelINS_13Kernel_traitsI6__halfffffjLj3072ELj1ELj1ELj4ELj16ENS_18Kernel_traits_baseILj3072ES2_ffffjLj128EEEEELb0ELb1ELb1EEEvNS_9BwdParamsE)
        /*0fec*/ 	.word	0x00000000


	//----- nvinfo : EIATTR_MIN_STACK_SIZE
	.align		4
.L_679:
        /*0ff0*/ 	.byte	0x04, 0x12
        /*0ff2*/ 	.short	(.L_681 - .L_680)
	.align		4
.L_680:
        /*0ff4*/ 	.word	index@(_ZN10layer_norm31ln_parallel_residual_bwd_kernelINS_13Kernel_traitsI6__halfffffjLj3072ELj1ELj1ELj4ELj16ENS_18Kernel_traits_baseILj3072ES2_ffffjLj128EEEEELb1ELb0ELb0EEEvNS_9BwdParamsE)
        /*0ff8*/ 	.word	0x00000000


	//----- nvinfo : EIATTR_MIN_STACK_SIZE
	.align		4
.L_681:
        /*0ffc*/ 	.byte	0x04, 0x12
        /*0ffe*/ 	.short	(.L_683 - .L_682)
	.align		4
.L_682:
        /*1000*/ 	.word	index@(_ZN10layer_norm31ln_parallel_residual_bwd_kernelINS_13Kernel_traitsI6__halfffffjLj3072ELj1ELj1ELj4ELj16ENS_18Kernel_traits_baseILj3072ES2_ffffjLj128EEEEELb1ELb0ELb1EEEvNS_9BwdParamsE)
        /*1004*/ 	.word	0x00000018


	//----- nvinfo : EIATTR_MIN_STACK_SIZE
	.align		4
.L_683:
        /*1008*/ 	.byte	0x04, 0x12
        /*100a*/ 	.short	(.L_685 - .L_684)
	.align		4
.L_684:
        /*100c*/ 	.word	index@(_ZN10layer_norm22ln_bwd_finalize_kernelINS_22Kernel_traits_finalizeILj3072E6__halfffffjLb0ELj1024ELj4ENS_18Kernel_traits_baseILj3072ES2_ffffjLj1024EEEEELb0ELb0EEEvNS_9BwdParamsE)
        /*1010*/ 	.word	0x00000000


	//----- nvinfo : EIATTR_MIN_STACK_SIZE
	.align		4
.L_685:
        /*1014*/ 	.byte	0x04, 0x12
        /*1016*/ 	.short	(.L_687 - .L_686)
	.align		4
.L_686:
        /*1018*/ 	.word	index@(_ZN10layer_norm40ln_parallel_residual_bwd_finalize_kernelINS_22Kernel_traits_finalizeILj3072E6__halfffffjLb0ELj1024ELj4ENS_18Kernel_traits_baseILj3072ES2_ffffjLj1024EEEEELb0EEEvNS_9BwdParamsE)
        /*101c*/ 	.word	0x00000000


	//----- nvinfo : EIATTR_MIN_STACK_SIZE
	.align		4
.L_687:
        /*1020*/ 	.byte	0x04, 0x12
        /*1022*/ 	.short	(.L_689 - .L_688)
	.align		4
.L_688:
        /*1024*/ 	.word	index@(_ZN10layer_norm31ln_parallel_residual_bwd_kernelINS_13Kernel_traitsI6__halfffffjLj3072ELj1ELj1ELj4ELj16ENS_18Kernel_traits_baseILj3072ES2_ffffjLj128EEEEELb1ELb1ELb0EEEvNS_9BwdParamsE)
        /*1028*/ 	.word	0x00000000


	//----- nvinfo : EIATTR_MIN_STACK_SIZE
	.align		4
.L_689:
        /*102c*/ 	.byte	0x04, 0x12
        /*102e*/ 	.short	(.L_691 - .L_690)
	.align		4
.L_690:
        /*1030*/ 	.word	index@(_ZN10layer_norm22ln_bwd_finalize_kernelINS_22Kernel_traits_finalizeILj3072E6__halfffffjLb0ELj1024ELj4ENS_18Kernel_traits_baseILj3072ES2_ffffjLj1024EEEEELb0ELb1EEEvNS_9BwdParamsE)
        /*1034*/ 	.word	0x00000000


	//----- nvinfo : EIATTR_MIN_STACK_SIZE
	.align		4
.L_691:
        /*1038*/ 	.byte	0x04, 0x12
        /*103a*/ 	.short	(.L_693 - .L_692)
	.align		4
.L_692:
        /*103c*/ 	.word	index@(_ZN10layer_norm40ln_parallel_residual_bwd_finalize_kernelINS_22Kernel_traits_finalizeILj3072E6__halfffffjLb0ELj1024ELj4ENS_18Kernel_traits_baseILj3072ES2_ffffjLj1024EEEEELb1EEEvNS_9BwdParamsE)
        /*1040*/ 	.word	0x00000000


	//----- nvinfo : EIATTR_MIN_STACK_SIZE
	.align		4
.L_693:
        /*1044*/ 	.byte	0x04, 0x12
        /*1046*/ 	.short	(.L_695 - .L_694)
	.align		4
.L_694:
        /*1048*/ 	.word	index@(_ZN10layer_norm31ln_parallel_residual_bwd_kernelINS_13Kernel_traitsI6__halfffffjLj3072ELj1ELj1ELj4ELj16ENS_18Kernel_traits_baseILj3072ES2_ffffjLj128EEEEELb1ELb1ELb1EEEvNS_9BwdParamsE)
        /*104c*/ 	.word	0x00000000


	//----- nvinfo : EIATTR_MIN_STACK_SIZE
	.align		4
.L_695:
        /*1050*/ 	.byte	0x04, 0x12
        /*1052*/ 	.short	(.L_697 - .L_696)
	.align		4
.L_696:
        /*1054*/ 	.word	index@(_ZN10layer_norm31ln_parallel_residual_bwd_kernelINS_13Kernel_traitsIfffffjLj3072ELj1ELj1ELj4ELj16ENS_18Kernel_traits_baseILj3072EfffffjLj128EEEEELb0ELb0ELb0EEEvNS_9BwdParamsE)
        /*1058*/ 	.word	0x00000000


	//----- nvinfo : EIATTR_MIN_STACK_SIZE
	.align		4
.L_697:
        /*105c*/ 	.byte	0x04, 0x12
        /*105e*/ 	.short	(.L_699 - .L_698)
	.align		4
.L_698:
        /*1060*/ 	.word	index@(_ZN10layer_norm31ln_parallel_residual_bwd_kernelINS_13Kernel_traitsIfffffjLj3072ELj1ELj1ELj4ELj16ENS_18Kernel_traits_baseILj3072EfffffjLj128EEEEELb0ELb0ELb1EEEvNS_9BwdParamsE)
        /*1064*/ 	.word	0x00000000


	//----- nvinfo : EIATTR_MIN_STACK_SIZE
	.align		4
.L_699:
        /*1068*/ 	.byte	0x04, 0x12
        /*106a*/ 	.short	(.L_701 - .L_700)
	.align		4
.L_700:
        /*106c*/ 	.word	index@(_ZN10layer_norm31ln_parallel_residual_bwd_kernelINS_13Kernel_traitsIfffffjLj3072ELj1ELj1ELj4ELj16ENS_18Kernel_traits_baseILj3072EfffffjLj128EEEEELb0ELb1ELb0EEEvNS_9BwdParamsE)
        /*1070*/ 	.word	0x00000000


	//----- nvinfo : EIATTR_MIN_STACK_SIZE
	.align		4
.L_701:
        /*1074*/ 	.byte	0x04, 0x12
        /*1076*/ 	.short	(.L_703 - .L_702)
	.align		4
.L_702:
        /*1078*/ 	.word	index@(_ZN10layer_norm31ln_parallel_residual_bwd_kernelINS_13Kernel_traitsIfffffjLj3072ELj1ELj1ELj4ELj16ENS_18Kernel_traits_baseILj3072EfffffjLj128EEEEELb0ELb1ELb1EEEvNS_9BwdParamsE)
        /*107c*/ 	.word	0x00000000


	//----- nvinfo : EIATTR_MIN_STACK_SIZE
	.align		4
.L_703:
        /*1080*/ 	.byte	0x04, 0x12
        /*1082*/ 	.short	(.L_705 - .L_704)
	.align		4
.L_704:
        /*1084*/ 	.word	index@(_ZN10layer_norm31ln_parallel_residual_bwd_kernelINS_13Kernel_traitsIfffffjLj3072ELj1ELj1ELj4ELj16ENS_18Kernel_traits_baseILj3072EfffffjLj128EEEEELb1ELb0ELb0EEEvNS_9BwdParamsE)
        /*1088*/ 	.word	0x00000020


	//----- nvinfo : EIATTR_MIN_STACK_SIZE
	.align		4
.L_705:
        /*108c*/ 	.byte	0x04, 0x12
        /*108e*/ 	.short	(.L_707 - .L_706)
	.align		4
.L_706:
        /*1090*/ 	.word	index@(_ZN10layer_norm31ln_parallel_residual_bwd_kernelINS_13Kernel_traitsIfffffjLj3072ELj1ELj1ELj4ELj16ENS_18Kernel_traits_baseILj3072EfffffjLj128EEEEELb1ELb0ELb1EEEvNS_9BwdParamsE)
        /*1094*/ 	.word	0x00000018


	//----- nvinfo : EIATTR_MIN_STACK_SIZE
	.align		4
.L_707:
        /*1098*/ 	.byte	0x04, 0x12
        /*109a*/ 	.short	(.L_709 - .L_708)
	.align		4
.L_708:
        /*109c*/ 	.word	index@(_ZN10layer_norm22ln_bwd_finalize_kernelINS_22Kernel_traits_finalizeILj3072EfffffjLb0ELj1024ELj4ENS_18Kernel_traits_baseILj3072EfffffjLj1024EEEEELb0ELb0EEEvNS_9BwdParamsE)
        /*10a0*/ 	.word	0x00000000


	//----- nvinfo : EIATTR_MIN_STACK_SIZE
	.align		4
.L_709:
        /*10a4*/ 	.byte	0x04, 0x12
        /*10a6*/ 	.short	(.L_711 - .L_710)
	.align		4
.L_710:
        /*10a8*/ 	.word	index@(_ZN10layer_norm40ln_parallel_residual_bwd_finalize_kernelINS_22Kernel_traits_finalizeILj3072EfffffjLb0ELj1024ELj4ENS_18Kernel_traits_baseILj3072EfffffjLj1024EEEEELb0EEEvNS_9BwdParamsE)
        /*10ac*/ 	.word	0x00000000


	//----- nvinfo : EIATTR_MIN_STACK_SIZE
	.align		4
.L_711:
        /*10b0*/ 	.byte	0x04, 0x12
        /*10b2*/ 	.short	(.L_713 - .L_712)
	.align		4
.L_712:
        /*10b4*/ 	.word	index@(_ZN10layer_norm31ln_parallel_residual_bwd_kernelINS_13Kernel_traitsIfffffjLj3072ELj1ELj1ELj4ELj16ENS_18Kernel_traits_baseILj3072EfffffjLj128EEEEELb1ELb1ELb0EEEvNS_9BwdParamsE)
        /*10b8*/ 	.word	0x00000000


	//----- nvinfo : EIATTR_MIN_STACK_SIZE
	.align		4
.L_713:
        /*10bc*/ 	.byte	0x04, 0x12
        /*10be*/ 	.short	(.L_715 - .L_714)
	.align		4
.L_714:
        /*10c0*/ 	.word	index@(_ZN10layer_norm22ln_bwd_finalize_kernelINS_22Kernel_traits_finalizeILj3072EfffffjLb0ELj1024ELj4ENS_18Kernel_traits_baseILj3072EfffffjLj1024EEEEELb0ELb1EEEvNS_9BwdParamsE)
        /*10c4*/ 	.word	0x00000000


	//----- nvinfo : EIATTR_MIN_STACK_SIZE
	.align		4
.L_715:
        /*10c8*/ 	.byte	0x04, 0x12
        /*10ca*/ 	.short	(.L_717 - .L_716)
	.align		4
.L_716:
        /*10cc*/ 	.word	index@(_ZN10layer_norm40ln_parallel_residual_bwd_finalize_kernelINS_22Kernel_traits_finalizeILj3072EfffffjLb0ELj1024ELj4ENS_18Kernel_traits_baseILj3072EfffffjLj1024EEEEELb1EEEvNS_9BwdParamsE)
        /*10d0*/ 	.word	0x00000000


	//----- nvinfo : EIATTR_MIN_STACK_SIZE
	.align		4
.L_717:
        /*10d4*/ 	.byte	0x04, 0x12
        /*10d6*/ 	.short	(.L_719 - .L_718)
	.align		4
.L_718:
        /*10d8*/ 	.word	index@(_ZN10layer_norm31ln_parallel_residual_bwd_kernelINS_13Kernel_traitsIfffffjLj3072ELj1ELj1ELj4ELj16ENS_18Kernel_traits_baseILj3072EfffffjLj128EEEEELb1ELb1ELb1EEEvNS_9BwdParamsE)
        /*10dc*/ 	.word	0x00000000
.L_719:


//--------------------- .nv.compat                --------------------------
	.section	.nv.compat,"",@"SHT_CUDA_COMPAT_INFO"
	.align	4
        /*0000*/ 	.byte	0x02, 0x09, 0x01, 0x00, 0x02, 0x02, 0x01, 0x00, 0x02, 0x05, 0x05, 0x00, 0x03, 0x07, 0x01, 0x01
        /*0010*/ 	.byte	0x02, 0x03, 0x00, 0x00, 0x02, 0x06, 0x01, 0x00, 0x04, 0x0b, 0x08, 0x00, 0x09, 0x00, 0x00, 0x00
        /*0020*/ 	.byte	0x00, 0x00, 0x00, 0x00


//--------------------- .nv.info._ZN10layer_norm31ln_parallel_residual_bwd_kernelINS_13Kernel_traitsI13__nv_bfloat16S2_S2_S2_fjLj3072ELj1ELj1ELj4ELj16ENS_18Kernel_traits_baseILj3072ES2_S2_S2_S2_fjLj128EEEEELb0ELb0ELb0EEEvNS_9BwdParamsE --------------------------
	.section	.nv.info._ZN10layer_norm31ln_parallel_residual_bwd_kernelINS_13Kernel_traitsI13__nv_bfloat16S2_S2_S2_fjLj3072ELj1ELj1ELj4ELj16ENS_18Kernel_traits_baseILj3072ES2_S2_S2_S2_fjLj128EEEEELb0ELb0ELb0EEEvNS_9BwdParamsE,"",@"SHT_CUDA_INFO"
	.sectionflags	@""
	.align	4


	//----- nvinfo : EIATTR_CUDA_API_VERSION
	.align		4
        /*0000*/ 	.byte	0x04, 0x37
        /*0002*/ 	.short	(.L_721 - .L_720)
.L_720:
        /*0004*/ 	.word	0x00000082


	//----- nvinfo : EIATTR_KPARAM_INFO
	.align		4
.L_721:
        /*0008*/ 	.byte	0x04, 0x17
        /*000a*/ 	.short	(.L_723 - .L_722)
.L_722:
        /*000c*/ 	.word	0x00000000
        /*0010*/ 	.short	0x0000
        /*0012*/ 	.short	0x0000
        /*0014*/ 	.byte	0x00, 0xf0, 0xa1, 0x04


	//----- nvinfo : EIATTR_SPARSE_MMA_MASK
	.align		4
.L_723:
        /*0018*/ 	.byte	0x03, 0x50
        /*001a*/ 	.short	0x0000


	//----- nvinfo : EIATTR_MAXREG_COUNT
	.align		4
        /*001c*/ 	.byte	0x03, 0x1b
        /*001e*/ 	.short	0x00ff


	//----- nvinfo : EIATTR_NUM_BARRIERS
	.align		4
        /*0020*/ 	.byte	0x02, 0x4c
        /*0022*/ 	.byte	0x01
	.zero		1


	//----- nvinfo : EIATTR_MERCURY_ISA_VERSION
	.align		4
        /*0024*/ 	.byte	0x03, 0x5f
        /*0026*/ 	.short	0x0101


	//----- nvinfo : EIATTR_COOP_GROUP_MASK_REGIDS
	.align		4
        /*0028*/ 	.byte	0x04, 0x29
        /*002a*/ 	.short	(.L_725 - .L_724)


	//   ....[0]....
.L_724:
        /*002c*/ 	.word	0xffffffff


	//   ....[1]....
        /*0030*/ 	.word	0xffffffff


	//   ....[2]....
        /*0034*/ 	.word	0xffffffff


	//   ....[3]....
        /*0038*/ 	.word	0xffffffff


	//   ....[4]....
        /*003c*/ 	.word	0xffffffff


	//   ....[5]....
        /*0040*/ 	.word	0xffffffff


	//   ....[6]....
        /*0044*/ 	.word	0xffffffff


	//   ....[7]....
        /*0048*/ 	.word	0xffffffff


	//   ....[8]....
        /*004c*/ 	.word	0xffffffff


	//   ....[9]....
        /*0050*/ 	.word	0xffffffff


	//----- nvinfo : EIATTR_COOP_GROUP_INSTR_OFFSETS
	.align		4
.L_725:
        /*0054*/ 	.byte	0x04, 0x28
        /*0056*/ 	.short	(.L_727 - .L_726)


	//   ....[0]....
.L_726:
        /*0058*/ 	.word	0x00002780


	//   ....[1]....
        /*005c*/ 	.word	0x000027a0


	//   ....[2]....
        /*0060*/ 	.word	0x000027e0


	//   ....[3]....
        /*0064*/ 	.word	0x000027f0


	//   ....[4]....
        /*0068*/ 	.word	0x00002830


	//   ....[5]....
        /*006c*/ 	.word	0x00002840


	//   ....[6]....
        /*0070*/ 	.word	0x00002870


	//   ....[7]....
        /*0074*/ 	.word	0x00002880


	//   ....[8]....
        /*0078*/ 	.word	0x000028b0


	//   ....[9]....
        /*007c*/ 	.word	0x000028c0


	//----- nvinfo : EIATTR_VRC_CTA_INIT_COUNT
	.align		4
.L_727:
        /*0080*/ 	.byte	0x02, 0x4a
	.zero		1
	.zero		1


	//----- nvinfo : EIATTR_EXIT_INSTR_OFFSETS
	.align		4
        /*0084*/ 	.byte	0x04, 0x1c
        /*0086*/ 	.short	(.L_729 - .L_728)


	//   ....[0]....
.L_728:
        /*0088*/ 	.word	0x00006ff0


	//   ....[1]....
        /*008c*/ 	.word	0x00007100


	//----- nvinfo : EIATTR_MAX_THREADS
	.align		4
.L_729:
        /*0090*/ 	.byte	0x04, 0x05
        /*0092*/ 	.short	(.L_731 - .L_730)
.L_730:
        /*0094*/ 	.word	0x00000080
        /*0098*/ 	.word	0x00000001
        /*009c*/ 	.word	0x00000001


	//----- nvinfo : EIATTR_CRS_STACK_SIZE
	.align		4
.L_731:
        /*00a0*/ 	.byte	0x04, 0x1e
        /*00a2*/ 	.short	(.L_733 - .L_732)
.L_732:
        /*00a4*/ 	.word	0x00000000


	//----- nvinfo : EIATTR_CBANK_PARAM_SIZE
	.align		4
.L_733:
        /*00a8*/ 	.byte	0x03, 0x19
        /*00aa*/ 	.short	0x0128


	//----- nvinfo : EIATTR_PARAM_CBANK
	.align		4
        /*00ac*/ 	.byte	0x04, 0x0a
        /*00ae*/ 	.short	(.L_735 - .L_734)
	.align		4
.L_734:
        /*00b0*/ 	.word	index@(.nv.constant0._ZN10layer_norm31ln_parallel_residual_bwd_kernelINS_13Kernel_traitsI13__nv_bfloat16S2_S2_S2_fjLj3072ELj1ELj1ELj4ELj16ENS_18Kernel_traits_baseILj3072ES2_S2_S2_S2_fjLj128EEEEELb0ELb0ELb0EEEvNS_9BwdParamsE)
        /*00b4*/ 	.short	0x0380
        /*00b6*/ 	.short	0x0128


	//----- nvinfo : EIATTR_SW_WAR
	.align		4
.L_735:
        /*00b8*/ 	.byte	0x04, 0x36
        /*00ba*/ 	.short	(.L_737 - .L_736)
.L_736:
        /*00bc*/ 	.word	0x00000008
.L_737:


//--------------------- .nv.info._ZN10layer_norm31ln_parallel_residual_bwd_kernelINS_13Kernel_traitsI13__nv_bfloat16S2_S2_S2_fjLj3072ELj1ELj1ELj4ELj16ENS_18Kernel_traits_baseILj3072ES2_S2_S2_S2_fjLj128EEEEELb0ELb0ELb1EEEvNS_9BwdParamsE --------------------------
	.section	.nv.info._ZN10layer_norm31ln_parallel_residual_bwd_kernelINS_13Kernel_traitsI13__nv_bfloat16S2_S2_S2_fjLj3072ELj1ELj1ELj4ELj16ENS_18Kernel_traits_baseILj3072ES2_S2_S2_S2_fjLj128EEEEELb0ELb0ELb1EEEvNS_9BwdParamsE,"",@"SHT_CUDA_INFO"
	.sectionflags	@""
	.align	4


	//----- nvinfo : EIATTR_CUDA_API_VERSION
	.align		4
        /*0000*/ 	.byte	0x04, 0x37
        /*0002*/ 	.short	(.L_739 - .L_738)
.L_738:
        /*0004*/ 	.word	0x00000082


	//----- nvinfo : EIATTR_KPARAM_INFO
	.align		4
.L_739:
        /*0008*/ 	.byte	0x04, 0x17
        /*000a*/ 	.short	(.L_741 - .L_740)
.L_740:
        /*000c*/ 	.word	0x00000000
        /*0010*/ 	.short	0x0000
        /*0012*/ 	.short	0x0000
        /*0014*/ 	.byte	0x00, 0xf0, 0xa1, 0x04


	//----- nvinfo : EIATTR_SPARSE_MMA_MASK
	.align		4
.L_741:
        /*0018*/ 	.byte	0x03, 0x50
        /*001a*/ 	.short	0x0000


	//----- nvinfo : EIATTR_MAXREG_COUNT
	.align		4
        /*001c*/ 	.byte	0x03, 0x1b
        /*001e*/ 	.short	0x00ff


	//----- nvinfo : EIATTR_NUM_BARRIERS
	.align		4
        /*0020*/ 	.byte	0x02, 0x4c
        /*0022*/ 	.byte	0x01
	.zero		1


	//----- nvinfo : EIATTR_MERCURY_ISA_VERSION
	.align		4
        /*0024*/ 	.byte	0x03, 0x5f
        /*0026*/ 	.short	0x0101


	//----- nvinfo : EIATTR_COOP_GROUP_MASK_REGIDS
	.align		4
        /*0028*/ 	.byte	0x04, 0x29
        /*002a*/ 	.short	(.L_743 - .L_742)


	//   ....[0]....
.L_742:
        /*002c*/ 	.word	0xffffffff


	//   ....[1]....
        /*0030*/ 	.word	0xffffffff


	//   ....[2]....
        /*0034*/ 	.word	0xffffffff


	//   ....[3]....
        /*0038*/ 	.word	0xffffffff


	//   ....[4]....
        /*003c*/ 	.word	0xffffffff


	//   ....[5]....
        /*0040*/ 	.word	0xffffffff


	//   ....[6]....
        /*0044*/ 	.word	0xffffffff


	//   ....[7]....
        /*0048*/ 	.word	0xffffffff


	//   ....[8]....
        /*004c*/ 	.word	0xffffffff


	//   ....[9]....
        /*0050*/ 	.word	0xffffffff


	//----- nvinfo : EIATTR_COOP_GROUP_INSTR_OFFSETS
	.align		4
.L_743:
        /*0054*/ 	.byte	0x04, 0x28
        /*0056*/ 	.short	(.L_745 - .L_744)


	//   ....[0]....
.L_744:
        /*0058*/ 	.word	0x00002090


	//   ....[1]....
        /*005c*/ 	.word	0x00002140


	//   ....[2]....
        /*0060*/ 	.word	0x00002150


	//   ....[3]....
        /*0064*/ 	.word	0x00002170


	//   ....[4]....
        /*0068*/ 	.word	0x000021a0


	//   ....[5]....
        /*006c*/ 	.word	0x000021c0


	//   ....[6]....
        /*0070*/ 	.word	0x000021d0


	//   ....[7]....
        /*0074*/ 	.word	0x00002200


	//   ....[8]....
        /*0078*/ 	.word	0x00002250


	//   ....[9]....
        /*007c*/ 	.word	0x00002260


	//----- nvinfo : EIATTR_VRC_CTA_INIT_COUNT
	.align		4
.L_745:
        /*0080*/ 	.byte	0x02, 0x4a
	.zero		1
	.zero		1


	//----- nvinfo : EIATTR_EXIT_INSTR_OFFSETS
	.align		4
        /*0084*/ 	.byte	0x04, 0x1c
        /*0086*/ 	.short	(.L_747 - .L_746)


	//   ....[0]....
.L_746:
        /*0088*/ 	.word	0x00006f40


	//----- nvinfo : EIATTR_MAX_THREADS
	.align		4
.L_747:
        /*008c*/ 	.byte	0x04, 0x05
        /*008e*/ 	.short	(.L_749 - .L_748)
.L_748:
        /*0090*/ 	.word	0x00000080
        /*0094*/ 	.word	0x00000001
        /*0098*/ 	.word	0x00000001


	//----- nvinfo : EIATTR_CRS_STACK_SIZE
	.align		4
.L_749:
        /*009c*/ 	.byte	0x04, 0x1e
        /*009e*/ 	.short	(.L_751 - .L_750)
.L_750:
        /*00a0*/ 	.word	0x00000000


	//----- nvinfo : EIATTR_CBANK_PARAM_SIZE
	.align		4
.L_751:
        /*00a4*/ 	.byte	0x03, 0x19
        /*00a6*/ 	.short	0x0128


	//----- nvinfo : EIATTR_PARAM_CBANK
	.align		4
        /*00a8*/ 	.byte	0x04, 0x0a
        /*00aa*/ 	.short	(.L_753 - .L_752)
	.align		4
.L_752:
        /*00ac*/ 	.word	index@(.nv.constant0._ZN10layer_norm31ln_parallel_residual_bwd_kernelINS_13Kernel_traitsI13__nv_bfloat16S2_S2_S2_fjLj3072ELj1ELj1ELj4ELj16ENS_18Kernel_traits_baseILj3072ES2_S2_S2_S2_fjLj128EEEEELb0ELb0ELb1EEEvNS_9BwdParamsE)
        /*00b0*/ 	.short	0x0380
        /*00b2*/ 	.short	0x0128


	//----- nvinfo : EIATTR_SW_WAR
	.align		4
.L_753:
        /*00b4*/ 	.byte	0x04, 0x36
        /*00b6*/ 	.short	(.L_755 - .L_754)
.L_754:
        /*00b8*/ 	.word	0x00000008
.L_755:


//--------------------- .nv.info._ZN10layer_norm31ln_parallel_residual_bwd_kernelINS_13Kernel_traitsI13__nv_bfloat16S2_S2_S2_fjLj3072ELj1ELj1ELj4ELj16ENS_18Kernel_traits_baseILj3072ES2_S2_S2_S2_fjLj128EEEEELb0ELb1ELb0EEEvNS_9BwdParamsE --------------------------
	.section	.nv.info._ZN10layer_norm31ln_parallel_residual_bwd_kernelINS_13Kernel_traitsI13__nv_bfloat16S2_S2_S2_fjLj3072ELj1ELj1ELj4ELj16ENS_18Kernel_traits_baseILj3072ES2_S2_S2_S2_fjLj128EEEEELb0ELb1ELb0EEEvNS_9BwdParamsE,"",@"SHT_CUDA_INFO"
	.sectionflags	@""
	.align	4


	//----- nvinfo : EIATTR_CUDA_API_VERSION
	.align		4
        /*0000*/ 	.byte	0x04, 0x37
        /*0002*/ 	.short	(.L_757 - .L_756)
.L_756:
        /*0004*/ 	.word	0x00000082


	//----- nvinfo : EIATTR_KPARAM_INFO
	.align		4
.L_757:
        /*0008*/ 	.byte	0x04, 0x17
        /*000a*/ 	.short	(.L_759 - .L_758)
.L_758:
        /*000c*/ 	.word	0x00000000
        /*0010*/ 	.short	0x0000
        /*0012*/ 	.short	0x0000
        /*0014*/ 	.byte	0x00, 0xf0, 0xa1, 0x04


	//----- nvinfo : EIATTR_SPARSE_MMA_MASK
	.align		4
.L_759:
        /*0018*/ 	.byte	0x03, 0x50
        /*001a*/ 	.short	0x0000


	//----- nvinfo : EIATTR_MAXREG_COUNT
	.align		4
        /*001c*/ 	.byte	0x03, 0x1b
        /*001e*/ 	.short	0x00ff


	//----- nvinfo : EIATTR_NUM_BARRIERS
	.align		4
        /*0020*/ 	.byte	0x02, 0x4c
        /*0022*/ 	.byte	0x01
	.zero		1


	//----- nvinfo : EIATTR_MERCURY_ISA_VERSION
	.align		4
        /*0024*/ 	.byte	0x03, 0x5f
        /*0026*/ 	.short	0x0101


	//----- nvinfo : EIATTR_COOP_GROUP_MASK_REGIDS
	.align		4
        /*0028*/ 	.byte	0x04, 0x29
        /*002a*/ 	.short	(.L_761 - .L_760)


	//   ....[0]....
.L_760:
        /*002c*/ 	.word	0xffffffff


	//   ....[1]....
        /*0030*/ 	.word	0xffffffff


	//   ....[2]....
        /*0034*/ 	.word	0xffffffff


	//   ....[3]....
        /*0038*/ 	.word	0xffffffff


	//   ....[4]....
        /*003c*/ 	.word	0xffffffff


	//   ....[5]....
        /*0040*/ 	.word	0xffffffff


	//   ....[6]....
        /*0044*/ 	.word	0xffffffff


	//   ....[7]....
        /*0048*/ 	.word	0xffffffff


	//   ....[8]....
        /*004c*/ 	.word	0xffffffff


	//   ....[9]....
        /*0050*/ 	.word	0xffffffff


	//----- nvinfo : EIATTR_COOP_GROUP_INSTR_OFFSETS
	.align		4
.L_761:
        /*0054*/ 	.byte	0x04, 0x28
        /*0056*/ 	.short	(.L_763 - .L_762)


	//   ....[0]....
.L_762:
        /*0058*/ 	.word	0x00001a90


	//   ....[1]....
        /*005c*/ 	.word	0x00001ad0


	//   ....[2]....
        /*0060*/ 	.word	0x00001bc0


	//   ....[3]....
        /*0064*/ 	.word	0x00001be0


	//   ....[4]....
        /*0068*/ 	.word	0x00001c20


	//   ....[5]....
        /*006c*/ 	.word	0x00001c30


	//   ....[6]....
        /*0070*/ 	.word	0x00001c70


	//   ....[7]....
        /*0074*/ 	.word	0x00001ca0


	//   ....[8]....
        /*0078*/ 	.word	0x00001d50


	//   ....[9]....
        /*007c*/ 	.word	0x00001d80


	//----- nvinfo : EIATTR_VRC_CTA_INIT_COUNT
	.align		4
.L_763:
        /*0080*/ 	.byte	0x02, 0x4a
	.zero		1
	.zero		1


	//----- nvinfo : EIATTR_EXIT_INSTR_OFFSETS
	.align		4
        /*0084*/ 	.byte	0x04, 0x1c
        /*0086*/ 	.short	(.L_765 - .L_764)


	//   ....[0]....
.L_764:
        /*0088*/ 	.word	0x00005f30


	//   ....[1]....
        /*008c*/ 	.word	0x00005fd0


	//----- nvinfo : EIATTR_MAX_THREADS
	.align		4
.L_765:
        /*0090*/ 	.byte	0x04, 0x05
        /*0092*/ 	.short	(.L_767 - .L_766)
.L_766:
        /*0094*/ 	.word	0x00000080
        /*0098*/ 	.word	0x00000001
        /*009c*/ 	.word	0x00000001


	//----- nvinfo : EIATTR_CRS_STACK_SIZE
	.align		4
.L_767:
        /*00a0*/ 	.byte	0x04, 0x1e
        /*00a2*/ 	.short	(.L_769 - .L_768)
.L_768:
        /*00a4*/ 	.word	0x00000000


	//----- nvinfo : EIATTR_CBANK_PARAM_SIZE
	.align		4
.L_769:
        /*00a8*/ 	.byte	0x03, 0x19
        /*00aa*/ 	.short	0x0128


	//----- nvinfo : EIATTR_PARAM_CBANK
	.align		4
        /*00ac*/ 	.byte	0x04, 0x0a
        /*00ae*/ 	.short	(.L_771 - .L_770)
	.align		4
.L_770:
        /*00b0*/ 	.word	index@(.nv.constant0._ZN10layer_norm31ln_parallel_residual_bwd_kernelINS_13Kernel_traitsI13__nv_bfloat16S2_S2_S2_fjLj3072ELj1ELj1ELj4ELj16ENS_18Kernel_traits_baseILj3072ES2_S2_S2_S2_fjLj128EEEEELb0ELb1ELb0EEEvNS_9BwdParamsE)
        /*00b4*/ 	.short	0x0380
        /*00b6*/ 	.short	0x0128


	//----- nvinfo : EIATTR_SW_WAR
	.align		4
.L_771:
        /*00b8*/ 	.byte	0x04, 0x36
        /*00ba*/ 	.short	(.L_773 - .L_772)
.L_772:
        /*00bc*/ 	.word	0x00000008
.L_773:


//--------------------- .nv.info._ZN10layer_norm31ln_parallel_residual_bwd_kernelINS_13Kernel_traitsI13__nv_bfloat16S2_S2_S2_fjLj3072ELj1ELj1ELj4ELj16ENS_18Kernel_traits_baseILj3072ES2_S2_S2_S2_fjLj128EEEEELb0ELb1ELb1EEEvNS_9BwdParamsE --------------------------
	.section	.nv.info._ZN10layer_norm31ln_parallel_residual_bwd_kernelINS_13Kernel_traitsI13__nv_bfloat16S2_S2_S2_fjLj3072ELj1ELj1ELj4ELj16ENS_18Kernel_traits_baseILj3072ES2_S2_S2_S2_fjLj128EEEEELb0ELb1ELb1EEEvNS_9BwdParamsE,"",@"SHT_CUDA_INFO"
	.sectionflags	@""
	.align	4


	//----- nvinfo : EIATTR_CUDA_API_VERSION
	.align		4
        /*0000*/ 	.byte	0x04, 0x37
        /*0002*/ 	.short	(.L_775 - .L_774)
.L_774:
        /*0004*/ 	.word	0x00000082


	//----- nvinfo : EIATTR_KPARAM_INFO
	.align		4
.L_775:
        /*0008*/ 	.byte	0x04, 0x17
        /*000a*/ 	.short	(.L_777 - .L_776)
.L_776:
        /*000c*/ 	.word	0x00000000
        /*0010*/ 	.short	0x0000
        /*0012*/ 	.short	0x0000
        /*0014*/ 	.byte	0x00, 0xf0, 0xa1, 0x04


	//----- nvinfo : EIATTR_SPARSE_MMA_MASK
	.align		4
.L_777:
        /*0018*/ 	.byte	0x03, 0x50
        /*001a*/ 	.short	0x0000


	//----- nvinfo : EIATTR_MAXREG_COUNT
	.align		4
        /*001c*/ 	.byte	0x03, 0x1b
        /*001e*/ 	.short	0x00ff


	//----- nvinfo : EIATTR_NUM_BARRIERS
	.align		4
        /*0020*/ 	.byte	0x02, 0x4c
        /*0022*/ 	.byte	0x01
	.zero		1


	//----- nvinfo : EIATTR_MERCURY_ISA_VERSION
	.align		4
        /*0024*/ 	.byte	0x03, 0x5f
        /*0026*/ 	.short	0x0101


	//----- nvinfo : EIATTR_COOP_GROUP_MASK_REGIDS
	.align		4
        /*0028*/ 	.byte	0x04, 0x29
        /*002a*/ 	.short	(.L_779 - .L_778)


	//   ....[0]....
.L_778:
        /*002c*/ 	.word	0xffffffff


	//   ....[1]....
        /*0030*/ 	.word	0xffffffff


	//   ....[2]....
        /*0034*/ 	.word	0xffffffff


	//   ....[3]....
        /*0038*/ 	.word	0xffffffff


	//   ....[4]....
        /*003c*/ 	.word	0xffffffff


	//   ....[5]....
        /*0040*/ 	.word	0xffffffff


	//   ....[6]....
        /*0044*/ 	.word	0xffffffff


	//   ....[7]....
        /*0048*/ 	.word	0xffffffff


	//   ....[8]....
        /*004c*/ 	.word	0xffffffff


	//   ....[9]....
        /*0050*/ 	.word	0xffffffff


	//----- nvinfo : EIATTR_COOP_GROUP_INSTR_OFFSETS
	.align		4
.L_779:
        /*0054*/ 	.byte	0x04, 0x28
        /*0056*/ 	.short	(.L_781 - .L_780)


	//   ....[0]....
.L_780:
        /*0058*/ 	.word	0x00001550


	//   ....[1]....
        /*005c*/ 	.word	0x00001560


	//   ....[2]....
        /*0060*/ 	.word	0x00001590


	//   ....[3]....
        /*0064*/ 	.word	0x000015a0


	//   ....[4]....
        /*0068*/ 	.word	0x000015d0


	//   ....[5]....
        /*006c*/ 	.word	0x000015e0


	//   ....[6]....
        /*0070*/ 	.word	0x00001620


	//   ....[7]....
        /*0074*/ 	.word	0x00001630


	//   ....[8]....
        /*0078*/ 	.word	0x00001680


	//   ....[9]....
        /*007c*/ 	.word	0x00001690


	//----- nvinfo : EIATTR_VRC_CTA_INIT_COUNT
	.align		4
.L_781:
        /*0080*/ 	.byte	0x02, 0x4a
	.zero		1
	.zero		1


	//----- nvinfo : EIATTR_EXIT_INSTR_OFFSETS
	.align		4
        /*0084*/ 	.byte	0x04, 0x1c
        /*0086*/ 	.short	(.L_783 - .L_782)


	//   ....[0]....
.L_782:
        /*0088*/ 	.word	0x00005a00


	//----- nvinfo : EIATTR_MAX_THREADS
	.align		4
.L_783:
        /*008c*/ 	.byte	0x04, 0x05
        /*008e*/ 	.short	(.L_785 - .L_784)
.L_784:
        /*0090*/ 	.word	0x00000080
        /*0094*/ 	.word	0x00000001
        /*0098*/ 	.word	0x00000001


	//----- nvinfo : EIATTR_CBANK_PARAM_SIZE
	.align		4
.L_785:
        /*009c*/ 	.byte	0x03, 0x19
        /*009e*/ 	.short	0x0128


	//----- nvinfo : EIATTR_PARAM_CBANK
	.align		4
        /*00a0*/ 	.byte	0x04, 0x0a
        /*00a2*/ 	.short	(.L_787 - .L_786)
	.align		4
.L_786:
        /*00a4*/ 	.word	index@(.nv.constant0._ZN10layer_norm31ln_parallel_residual_bwd_kernelINS_13Kernel_traitsI13__nv_bfloat16S2_S2_S2_fjLj3072ELj1ELj1ELj4ELj16ENS_18Kernel_traits_baseILj3072ES2_S2_S2_S2_fjLj128EEEEELb0ELb1ELb1EEEvNS_9BwdParamsE)
        /*00a8*/ 	.short	0x0380
        /*00aa*/ 	.short	0x0128


	//----- nvinfo : EIATTR_SW_WAR
	.align		4
.L_787:
        /*00ac*/ 	.byte	0x04, 0x36
        /*00ae*/ 	.short	(.L_789 - .L_788)
.L_788:
        /*00b0*/ 	.word	0x00000008
.L_789:


//--------------------- .nv.info._ZN10layer_norm31ln_parallel_residual_bwd_kernelINS_13Kernel_traitsI13__nv_bfloat16S2_S2_S2_fjLj3072ELj1ELj1ELj4ELj16ENS_18Kernel_traits_baseILj3072ES2_S2_S2_S2_fjLj128EEEEELb1ELb0ELb0EEEvNS_9BwdParamsE --------------------------
	.section	.nv.info._ZN10layer_norm31ln_parallel_residual_bwd_kernelINS_13Kernel_traitsI13__nv_bfloat16S2_S2_S2_fjLj3072ELj1ELj1ELj4ELj16ENS_18Kernel_traits_baseILj3072ES2_S2_S2_S2_fjLj128EEEEELb1ELb0ELb0EEEvNS_9BwdParamsE,"",@"SHT_CUDA_INFO"
	.sectionflags	@""
	.align	4


	//----- nvinfo : EIATTR_CUDA_API_VERSION
	.align		4
        /*0000*/ 	.byte	0x04, 0x37
        /*0002*/ 	.short	(.L_791 - .L_790)
.L_790:
        /*0004*/ 	.word	0x00000082


	//----- nvinfo : EIATTR_KPARAM_INFO
	.align		4
.L_791:
        /*0008*/ 	.byte	0x04, 0x17
        /*000a*/ 	.short	(.L_793 - .L_792)
.L_792:
        /*000c*/ 	.word	0x00000000
        /*0010*/ 	.short	0x0000
        /*0012*/ 	.short	0x0000
        /*0014*/ 	.byte	0x00, 0xf0, 0xa1, 0x04


	//----- nvinfo : EIATTR_SPARSE_MMA_MASK
	.align		4
.L_793:
        /*0018*/ 	.byte	0x03, 0x50
        /*001a*/ 	.short	0x0000


	//----- nvinfo : EIATTR_MAXREG_COUNT
	.align		4
        /*001c*/ 	.byte	0x03, 0x1b
        /*001e*/ 	.short	0x00ff


	//----- nvinfo : EIATTR_NUM_BARRIERS
	.align		4
        /*0020*/ 	.byte	0x02, 0x4c
        /*0022*/ 	.byte	0x01
	.zero		1


	//----- nvinfo : EIATTR_MERCURY_ISA_VERSION
	.align		4
        /*0024*/ 	.byte	0x03, 0x5f
        /*0026*/ 	.short	0x0101


	//----- nvinfo : EIATTR_COOP_GROUP_MASK_REGIDS
	.align		4
        /*0028*/ 	.byte	0x04, 0x29
        /*002a*/ 	.short	(.L_795 - .L_794)


	//   ....[0]....
.L_794:
        /*002c*/ 	.word	0xffffffff


	//   ....[1]....
        /*0030*/ 	.word	0xffffffff


	//   ....[2]....
        /*0034*/ 	.word	0xffffffff


	//   ....[3]....
        /*0038*/ 	.word	0xffffffff


	//   ....[4]....
        /*003c*/ 	.word	0xffffffff


	//   ....[5]....
        /*0040*/ 	.word	0xffffffff


	//   ....[6]....
        /*0044*/ 	.word	0xffffffff


	//   ....[7]....
        /*0048*/ 	.word	0xffffffff


	//   ....[8]....
        /*004c*/ 	.word	0xffffffff


	//   ....[9]....
        /*0050*/ 	.word	0xffffffff


	//----- nvinfo : EIATTR_COOP_GROUP_INSTR_OFFSETS
	.align		4
.L_795:
        /*0054*/ 	.byte	0x04, 0x28
        /*0056*/ 	.short	(.L_797 - .L_796)


	//   ....[0]....
.L_796:
        /*0058*/ 	.word	0x00002970


	//   ....[1]....
        /*005c*/ 	.word	0x00002990


	//   ....[2]....
        /*0060*/ 	.word	0x000029d0


	//   ....[3]....
        /*0064*/ 	.word	0x000029e0


	//   ....[4]....
        /*0068*/ 	.word	0x00002a20


	//   ....[5]....
        /*006c*/ 	.word	0x00002a30


	//   ....[6]....
        /*0070*/ 	.word	0x00002a60


	//   ....[7]....
        /*0074*/ 	.word	0x00002a70


	//   ....[8]....
        /*0078*/ 	.word	0x00002aa0


	//   ....[9]....
        /*007c*/ 	.word	0x00002ab0


	//----- nvinfo : EIATTR_VRC_CTA_INIT_COUNT
	.align		4
.L_797:
        /*0080*/ 	.byte	0x02, 0x4a
	.zero		1
	.zero		1


	//----- nvinfo : EIATTR_EXIT_INSTR_OFFSETS
	.align		4
        /*0084*/ 	.byte	0x04, 0x1c
        /*0086*/ 	.short	(.L_799 - .L_798)


	//   ....[0]....
.L_798:
        /*0088*/ 	.word	0x0000a410


	//   ....[1]....
        /*008c*/ 	.word	0x0000a520


	//----- nvinfo : EIATTR_MAX_THREADS
	.align		4
.L_799:
        /*0090*/ 	.byte	0x04, 0x05
        /*0092*/ 	.short	(.L_801 - .L_800)
.L_800:
        /*0094*/ 	.word	0x00000080
        /*0098*/ 	.word	0x00000001
        /*009c*/ 	.word	0x00000001


	//----- nvinfo : EIATTR_CRS_STACK_SIZE
	.align		4
.L_801:
        /*00a0*/ 	.byte	0x04, 0x1e
        /*00a2*/ 	.short	(.L_803 - .L_802)
.L_802:
        /*00a4*/ 	.word	0x00000000


	//----- nvinfo : EIATTR_CBANK_PARAM_SIZE
	.align		4
.L_803:
        /*00a8*/ 	.byte	0x03, 0x19
        /*00aa*/ 	.short	0x0128


	//----- nvinfo : EIATTR_PARAM_CBANK
	.align		4
        /*00ac*/ 	.byte	0x04, 0x0a
        /*00ae*/ 	.short	(.L_805 - .L_804)
	.align		4
.L_804:
        /*00b0*/ 	.word	index@(.nv.constant0._ZN10layer_norm31ln_parallel_residual_bwd_kernelINS_13Kernel_traitsI13__nv_bfloat16S2_S2_S2_fjLj3072ELj1ELj1ELj4ELj16ENS_18Kernel_traits_baseILj3072ES2_S2_S2_S2_fjLj128EEEEELb1ELb0ELb0EEEvNS_9BwdParamsE)
        /*00b4*/ 	.short	0x0380
        /*00b6*/ 	.short	0x0128


	//----- nvinfo : EIATTR_SW_WAR
	.align		4
.L_805:
        /*00b8*/ 	.byte	0x04, 0x36
        /*00ba*/ 	.short	(.L_807 - .L_806)
.L_806:
        /*00bc*/ 	.word	0x00000008
.L_807:


//--------------------- .nv.info._ZN10layer_norm31ln_parallel_residual_bwd_kernelINS_13Kernel_traitsI13__nv_bfloat16S2_S2_S2_fjLj3072ELj1ELj1ELj4ELj16ENS_18Kernel_traits_baseILj3072ES2_S2_S2_S2_fjLj128EEEEELb1ELb0ELb1EEEvNS_9BwdParamsE --------------------------
	.section	.nv.info._ZN10layer_norm31ln_parallel_residual_bwd_kernelINS_13Kernel_traitsI13__nv_bfloat16S2_S2_S2_fjLj3072ELj1ELj1ELj4ELj16ENS_18Kernel_traits_baseILj3072ES2_S2_S2_S2_fjLj128EEEEELb1ELb0ELb1EEEvNS_9BwdParamsE,"",@"SHT_CUDA_INFO"
	.sectionflags	@""
	.align	4


	//----- nvinfo : EIATTR_CUDA_API_VERSION
	.align		4
        /*0000*/ 	.byte	0x04, 0x37
        /*0002*/ 	.short	(.L_809 - .L_808)
.L_808:
        /*0004*/ 	.word	0x00000082


	//----- nvinfo : EIATTR_KPARAM_INFO
	.align		4
.L_809:
        /*0008*/ 	.byte	0x04, 0x17
        /*000a*/ 	.short	(.L_811 - .L_810)
.L_810:
        /*000c*/ 	.word	0x00000000
        /*0010*/ 	.short	0x0000
        /*0012*/ 	.short	0x0000
        /*0014*/ 	.byte	0x00, 0xf0, 0xa1, 0x04


	//----- nvinfo : EIATTR_SPARSE_MMA_MASK
	.align		4
.L_811:
        /*0018*/ 	.byte	0x03, 0x50
        /*001a*/ 	.short	0x0000


	//----- nvinfo : EIATTR_MAXREG_COUNT
	.align		4
        /*001c*/ 	.byte	0x03, 0x1b
        /*001e*/ 	.short	0x00ff


	//----- nvinfo : EIATTR_NUM_BARRIERS
	.align		4
        /*0020*/ 	.byte	0x02, 0x4c
        /*0022*/ 	.byte	0x01
	.zero		1


	//----- nvinfo : EIATTR_MERCURY_ISA_VERSION
	.align		4
        /*0024*/ 	.byte	0x03, 0x5f
        /*0026*/ 	.short	0x0101


	//----- nvinfo : EIATTR_COOP_GROUP_MASK_REGIDS
	.align		4
        /*0028*/ 	.byte	0x04, 0x29
        /*002a*/ 	.short	(.L_813 - .L_812)


	//   ....[0]....
.L_812:
        /*002c*/ 	.word	0xffffffff


	//   ....[1]....
        /*0030*/ 	.word	0xffffffff


	//   ....[2]....
        /*0034*/ 	.word	0xffffffff


	//   ....[3]....
        /*0038*/ 	.word	0xffffffff


	//   ....[4]....
        /*003c*/ 	.word	0xffffffff


	//   ....[5]....
        /*0040*/ 	.word	0xffffffff


	//   ....[6]....
        /*0044*/ 	.word	0xffffffff


	//   ....[7]....
        /*0048*/ 	.word	0xffffffff


	//   ....[8]....
        /*004c*/ 	.word	0xffffffff


	//   ....[9]....
        /*0050*/ 	.word	0xffffffff


	//----- nvinfo : EIATTR_COOP_GROUP_INSTR_OFFSETS
	.align		4
.L_813:
        /*0054*/ 	.byte	0x04, 0x28
        /*0056*/ 	.short	(.L_815 - .L_814)


	//   ....[0]....
.L_814:
        /*0058*/ 	.word	0x00002340


	//   ....[1]....
        /*005c*/ 	.word	0x000023f0


	//   ....[2]....
        /*0060*/ 	.word	0x00002400


	//   ....[3]....
        /*0064*/ 	.word	0x00002430


	//   ....[4]....
        /*0068*/ 	.word	0x00002450


	//   ....[5]....
        /*006c*/ 	.word	0x00002470


	//   ....[6]....
        /*0070*/ 	.word	0x00002490


	//   ....[7]....
        /*0074*/ 	.word	0x000024a0


	//   ....[8]....
        /*0078*/ 	.word	0x00002500


	//   ....[9]....
        /*007c*/ 	.word	0x00002510


	//----- nvinfo : EIATTR_VRC_CTA_INIT_COUNT
	.align		4
.L_815:
        /*0080*/ 	.byte	0x02, 0x4a
	.zero		1
	.zero		1


	//----- nvinfo : EIATTR_EXIT_INSTR_OFFSETS
	.align		4
        /*0084*/ 	.byte	0x04, 0x1c
        /*0086*/ 	.short	(.L_817 - .L_816)


	//   ....[0]....
.L_816:
        /*0088*/ 	.word	0x0000a2d0


	//----- nvinfo : EIATTR_MAX_THREADS
	.align		4
.L_817:
        /*008c*/ 	.byte	0x04, 0x05
        /*008e*/ 	.short	(.L_819 - .L_818)
.L_818:
        /*0090*/ 	.word	0x00000080
        /*0094*/ 	.word	0x00000001
        /*0098*/ 	.word	0x00000001


	//----- nvinfo : EIATTR_CRS_STACK_SIZE
	.align		4
.L_819:
        /*009c*/ 	.byte	0x04, 0x1e
        /*009e*/ 	.short	(.L_821 - .L_820)
.L_820:
        /*00a0*/ 	.word	0x00000000


	//----- nvinfo : EIATTR_CBANK_PARAM_SIZE
	.align		4
.L_821:
        /*00a4*/ 	.byte	0x03, 0x19
        /*00a6*/ 	.short	0x0128


	//----- nvinfo : EIATTR_PARAM_CBANK
	.align		4
        /*00a8*/ 	.byte	0x04, 0x0a
        /*00aa*/ 	.short	(.L_823 - .L_822)
	.align		4
.L_822:
        /*00ac*/ 	.word	index@(.nv.constant0._ZN10layer_norm31ln_parallel_residual_bwd_kernelINS_13Kernel_traitsI13__nv_bfloat16S2_S2_S2_fjLj3072ELj1ELj1ELj4ELj16ENS_18Kernel_traits_baseILj3072ES2_S2_S2_S2_fjLj128EEEEELb1ELb0ELb1EEEvNS_9BwdParamsE)
        /*00b0*/ 	.short	0x0380
        /*00b2*/ 	.short	0x0128


	//----- nvinfo : EIATTR_SW_WAR
	.align		4
.L_823:
        /*00b4*/ 	.byte	0x04, 0x36
        /*00b6*/ 	.short	(.L_825 - .L_824)
.L_824:
        /*00b8*/ 	.word	0x00000008
.L_825:


//--------------------- .nv.info._ZN10layer_norm22ln_bwd_finalize_kernelINS_22Kernel_traits_finalizeILj3072E13__nv_bfloat16S2_S2_S2_fjLb0ELj1024ELj4ENS_18Kernel_traits_baseILj3072ES2_S2_S2_S2_fjLj1024EEEEELb0ELb0EEEvNS_9BwdParamsE --------------------------
	.section	.nv.info._ZN10layer_norm22ln_bwd_finalize_kernelINS_22Kernel_traits_finalizeILj3072E13__nv_bfloat16S2_S2_S2_fjLb0ELj1024ELj4ENS_18Kernel_traits_baseILj3072ES2_S2_S2_S2_fjLj1024EEEEELb0ELb0EEEvNS_9BwdParamsE,"",@"SHT_CUDA_INFO"
	.sectionflags	@""
	.align	4


	//----- nvinfo : EIATTR_CUDA_API_VERSION
	.align		4
        /*0000*/ 	.byte	0x04, 0x37
        /*0002*/ 	.short	(.L_827 - .L_826)
.L_826:
        /*0004*/ 	.word	0x00000082


	//----- nvinfo : EIATTR_KPARAM_INFO
	.align		4
.L_827:
        /*0008*/ 	.byte	0x04, 0x17
        /*000a*/ 	.short	(.L_829 - .L_828)
.L_828:
        /*000c*/ 	.word	0x00000000
        /*0010*/ 	.short	0x0000
        /*0012*/ 	.short	0x0000
        /*0014*/ 	.byte	0x00, 0xf0, 0xa1, 0x04


	//----- nvinfo : EIATTR_SPARSE_MMA_MASK
	.align		4
.L_829:
        /*0018*/ 	.byte	0x03, 0x50
        /*001a*/ 	.short	0x0000


	//----- nvinfo : EIATTR_MAXREG_COUNT
	.align		4
        /*001c*/ 	.byte	0x03, 0x1b
        /*001e*/ 	.short	0x0040


	//----- nvinfo : EIATTR_NUM_BARRIERS
	.align		4
        /*0020*/ 	.byte	0x02, 0x4c
        /*0022*/ 	.byte	0x01
	.zero		1


	//----- nvinfo : EIATTR_MERCURY_ISA_VERSION
	.align		4
        /*0024*/ 	.byte	0x03, 0x5f
        /*0026*/ 	.short	0x0101


	//----- nvinfo : EIATTR_COOP_GROUP_MASK_REGIDS
	.align		4
        /*0028*/ 	.byte	0x04, 0x29
        /*002a*/ 	.short	(.L_831 - .L_830)


	//   ....[0]....
.L_830:
        /*002c*/ 	.word	0xffffffff


	//   ....[1]....
        /*0030*/ 	.word	0xffffffff


	//   ....[2]....
        /*0034*/ 	.word	0xffffffff


	//   ....[3]....
        /*0038*/ 	.word	0xffffffff


	//   ....[4]....
        /*003c*/ 	.word	0xffffffff


	//   ....[5]....
        /*0040*/ 	.word	0xffffffff


	//   ....[6]....
        /*0044*/ 	.word	0xffffffff


	//   ....[7]....
        /*0048*/ 	.word	0xffffffff


	//   ....[8]....
        /*004c*/ 	.word	0xffffffff


	//   ....[9]....
        /*0050*/ 	.word	0xffffffff


	//----- nvinfo : EIATTR_COOP_GROUP_INSTR_OFFSETS
	.align		4
.L_831:
        /*0054*/ 	.byte	0x04, 0x28
        /*0056*/ 	.short	(.L_833 - .L_832)


	//   ....[0]....
.L_832:
        /*0058*/ 	.word	0x00001540


	//   ....[1]....
        /*005c*/ 	.word	0x00001550


	//   ....[2]....
        /*0060*/ 	.word	0x00001580


	//   ....[3]....
        /*0064*/ 	.word	0x00001590


	//   ....[4]....
        /*0068*/ 	.word	0x000015c0


	//   ....[5]....
        /*006c*/ 	.word	0x000015d0


	//   ....[6]....
        /*0070*/ 	.word	0x00001610


	//   ....[7]....
        /*0074*/ 	.word	0x00001630


	//   ....[8]....
        /*0078*/ 	.word	0x00001680


	//   ....[9]....
        /*007c*/ 	.word	0x00001690


	//----- nvinfo : EIATTR_VRC_CTA_INIT_COUNT
	.align		4
.L_833:
        /*0080*/ 	.byte	0x02, 0x4a
	.zero		1
	.zero		1


	//----- nvinfo : EIATTR_EXIT_INSTR_OFFSETS
	.align		4
        /*0084*/ 	.byte	0x04, 0x1c
        /*0086*/ 	.short	(.L_835 - .L_834)


	//   ....[0]....
.L_834:
        /*0088*/ 	.word	0x00000060


	//   ....[1]....
        /*008c*/ 	.word	0x000016f0


	//   ....[2]....
        /*0090*/ 	.word	0x00001720


	//   ....[3]....
        /*0094*/ 	.word	0x000017e0


	//----- nvinfo : EIATTR_MAX_THREADS
	.align		4
.L_835:
        /*0098*/ 	.byte	0x04, 0x05
        /*009a*/ 	.short	(.L_837 - .L_836)
.L_836:
        /*009c*/ 	.word	0x00000400
        /*00a0*/ 	.word	0x00000001
        /*00a4*/ 	.word	0x00000001


	//----- nvinfo : EIATTR_CRS_STACK_SIZE
	.align		4
.L_837:
        /*00a8*/ 	.byte	0x04, 0x1e
        /*00aa*/ 	.short	(.L_839 - .L_838)
.L_838:
        /*00ac*/ 	.word	0x00000000


	//----- nvinfo : EIATTR_CBANK_PARAM_SIZE
	.align		4
.L_839:
        /*00b0*/ 	.byte	0x03, 0x19
        /*00b2*/ 	.short	0x0128


	//----- nvinfo : EIATTR_PARAM_CBANK
	.align		4
        /*00b4*/ 	.byte	0x04, 0x0a
        /*00b6*/ 	.short	(.L_841 - .L_840)
	.align		4
.L_840:
        /*00b8*/ 	.word	index@(.nv.constant0._ZN10layer_norm22ln_bwd_finalize_kernelINS_22Kernel_traits_finalizeILj3072E13__nv_bfloat16S2_S2_S2_fjLb0ELj1024ELj4ENS_18Kernel_traits_baseILj3072ES2_S2_S2_S2_fjLj1024EEEEELb0ELb0EEEvNS_9BwdParamsE)
        /*00bc*/ 	.short	0x0380
        /*00be*/ 	.short	0x0128


	//----- nvinfo : EIATTR_SW_WAR
	.align		4
.L_841:
        /*00c0*/ 	.byte	0x04, 0x36
        /*00c2*/ 	.short	(.L_843 - .L_842)
.L_842:
        /*00c4*/ 	.word	0x00000008
.L_843:


//--------------------- .nv.info._ZN10layer_norm40ln_parallel_residual_bwd_finalize_kernelINS_22Kernel_traits_finalizeILj3072E13__nv_bfloat16S2_S2_S2_fjLb0ELj1024ELj4ENS_18Kernel_traits_baseILj3072ES2_S2_S2_S2_fjLj1024EEEEELb0EEEvNS_9BwdParamsE --------------------------
	.section	.nv.info._ZN10layer_norm40ln_parallel_residual_bwd_finalize_kernelINS_22Kernel_traits_finalizeILj3072E13__nv_bfloat16S2_S2_S2_fjLb0ELj1024ELj4ENS_18Kernel_traits_baseILj3072ES2_S2_S2_S2_fjLj1024EEEEELb0EEEvNS_9BwdParamsE,"",@"SHT_CUDA_INFO"
	.sectionflags	@""
	.align	4


	//----- nvinfo : EIATTR_CUDA_API_VERSION
	.align		4
        /*0000*/ 	.byte	0x04, 0x37
        /*0002*/ 	.short	(.L_845 - .L_844)
.L_844:
        /*0004*/ 	.word	0x00000082


	//----- nvinfo : EIATTR_KPARAM_INFO
	.align		4
.L_845:
        /*0008*/ 	.byte	0x04, 0x17
        /*000a*/ 	.short	(.L_847 - .L_846)
.L_846:
        /*000c*/ 	.word	0x00000000
        /*0010*/ 	.short	0x0000
        /*0012*/ 	.short	0x0000
        /*0014*/ 	.byte	0x00, 0xf0, 0xa1, 0x04


	//----- nvinfo : EIATTR_SPARSE_MMA_MASK
	.align		4
.L_847:
        /*0018*/ 	.byte	0x03, 0x50
        /*001a*/ 	.short	0x0000


	//----- nvinfo : EIATTR_MAXREG_COUNT
	.align		4
        /*001c*/ 	.byte	0x03, 0x1b
        /*001e*/ 	.short	0x0040


	//----- nvinfo : EIATTR_NUM_BARRIERS
	.align		4
        /*0020*/ 	.byte	0x02, 0x4c
        /*0022*/ 	.byte	0x01
	.zero		1


	//----- nvinfo : EIATTR_MERCURY_ISA_VERSION
	.align		4
        /*0024*/ 	.byte	0x03, 0x5f
        /*0026*/ 	.short	0x0101


	//----- nvinfo : EIATTR_COOP_GROUP_MASK_REGIDS
	.align		4
        /*0028*/ 	.byte	0x04, 0x29
        /*002a*/ 	.short	(.L_849 - .L_848)


	//   ....[0]....
.L_848:
        /*002c*/ 	.word	0xffffffff


	//   ....[1]....
        /*0030*/ 	.word	0xffffffff


	//   ....[2]....
        /*0034*/ 	.word	0xffffffff


	//   ....[3]....
        /*0038*/ 	.word	0xffffffff


	//   ....[4]....
        /*003c*/ 	.word	0xffffffff


	//   ....[5]....
        /*0040*/ 	.word	0xffffffff


	//   ....[6]....
        /*0044*/ 	.word	0xffffffff


	//   ....[7]....
        /*0048*/ 	.word	0xffffffff


	//   ....[8]....
        /*004c*/ 	.word	0xffffffff


	//   ....[9]....
        /*0050*/ 	.word	0xffffffff


	//   ....[10]....
        /*0054*/ 	.word	0xffffffff


	//   ....[11]....
        /*0058*/ 	.word	0xffffffff


	//   ....[12]....
        /*005c*/ 	.word	0xffffffff


	//   ....[13]....
        /*0060*/ 	.word	0xffffffff


	//   ....[14]....
        /*0064*/ 	.word	0xffffffff


	//   ....[15]....
        /*0068*/ 	.word	0xffffffff


	//   ....[16]....
        /*006c*/ 	.word	0xffffffff


	//   ....[17]....
        /*0070*/ 	.word	0xffffffff


	//   ....[18]....
        /*0074*/ 	.word	0xffffffff


	//   ....[19]....
        /*0078*/ 	.word	0xffffffff


	//----- nvinfo : EIATTR_COOP_GROUP_INSTR_OFFSETS
	.align		4
.L_849:
        /*007c*/ 	.byte	0x04, 0x28
        /*007e*/ 	.short	(.L_851 - .L_850)


	//   ....[0]....
.L_850:
        /*0080*/ 	.word	0x000013a0


	//   ....[1]....
        /*0084*/ 	.word	0x000013b0


	//   ....[2]....
        /*0088*/ 	.word	0x000013c0


	//   ....[3]....
        /*008c*/ 	.word	0x000013d0


	//   ....[4]....
        /*0090*/ 	.word	0x00001400


	//   ....[5]....
        /*0094*/ 	.word	0x00001430


	//   ....[6]....
        /*0098*/ 	.word	0x00001440


	//   ....[7]....
        /*009c*/ 	.word	0x00001450


	//   ....[8]....
        /*00a0*/ 	.word	0x00001470


	//   ....[9]....
        /*00a4*/ 	.word	0x000014b0


	//   ....[10]....
        /*00a8*/ 	.word	0x000014e0


	//   ....[11]....
        /*00ac*/ 	.word	0x000014f0


	//   ....[12]....
        /*00b0*/ 	.word	0x00001510


	//   ....[13]....
        /*00b4*/ 	.word	0x00001540


	//   ....[14]....
        /*00b8*/ 	.word	0x00001560


	//   ....[15]....
        /*00bc*/ 	.word	0x00001570


	//   ....[16]....
        /*00c0*/ 	.word	0x000015b0


	//   ....[17]....
        /*00c4*/ 	.word	0x000015e0


	//   ....[18]....
        /*00c8*/ 	.word	0x00001600


	//   ....[19]....
        /*00cc*/ 	.word	0x00001610


	//----- nvinfo : EIATTR_VRC_CTA_INIT_COUNT
	.align		4
.L_851:
        /*00d0*/ 	.byte	0x02, 0x4a
	.zero		1
	.zero		1


	//----- nvinfo : EIATTR_EXIT_INSTR_OFFSETS
	.align		4
        /*00d4*/ 	.byte	0x04, 0x1c
        /*00d6*/ 	.short	(.L_853 - .L_852)


	//   ....[0]....
.L_852:
        /*00d8*/ 	.word	0x00000060


	//   ....[1]....
        /*00dc*/ 	.word	0x000016c0


	//   ....[2]....
        /*00e0*/ 	.word	0x000016f0


	//   ....[3]....
        /*00e4*/ 	.word	0x00001850


	//----- nvinfo : EIATTR_MAX_THREADS
	.align		4
.L_853:
        /*00e8*/ 	.byte	0x04, 0x05
        /*00ea*/ 	.short	(.L_855 - .L_854)
.L_854:
        /*00ec*/ 	.word	0x00000400
        /*00f0*/ 	.word	0x00000001
        /*00f4*/ 	.word	0x00000001


	//----- nvinfo : EIATTR_CRS_STACK_SIZE
	.align		4
.L_855:
        /*00f8*/ 	.byte	0x04, 0x1e
        /*00fa*/ 	.short	(.L_857 - .L_856)
.L_856:
        /*00fc*/ 	.word	0x00000000


	//----- nvinfo : EIATTR_CBANK_PARAM_SIZE
	.align		4
.L_857:
        /*0100*/ 	.byte	0x03, 0x19
        /*0102*/ 	.short	0x0128


	//----- nvinfo : EIATTR_PARAM_CBANK
	.align		4
        /*0104*/ 	.byte	0x04, 0x0a
        /*0106*/ 	.short	(.L_859 - .L_858)
	.align		4
.L_858:
        /*0108*/ 	.word	index@(.nv.constant0._ZN10layer_norm40ln_parallel_residual_bwd_finalize_kernelINS_22Kernel_traits_finalizeILj3072E13__nv_bfloat16S2_S2_S2_fjLb0ELj1024ELj4ENS_18Kernel_traits_baseILj3072ES2_S2_S2_S2_fjLj1024EEEEELb0EEEvNS_9BwdParamsE)
        /*010c*/ 	.short	0x0380
        /*010e*/ 	.short	0x0128


	//----- nvinfo : EIATTR_SW_WAR
	.align		4
.L_859:
        /*0110*/ 	.byte	0x04, 0x36
        /*0112*/ 	.short	(.L_861 - .L_860)
.L_860:
        /*0114*/ 	.word	0x00000008
.L_861:


//--------------------- .nv.info._ZN10layer_norm31ln_parallel_residual_bwd_kernelINS_13Kernel_traitsI13__nv_bfloat16S2_S2_S2_fjLj3072ELj1ELj1ELj4ELj16ENS_18Kernel_traits_baseILj3072ES2_S2_S2_S2_fjLj128EEEEELb1ELb1ELb0EEEvNS_9BwdParamsE --------------------------
	.section	.nv.info._ZN10layer_norm31ln_parallel_residual_bwd_kernelINS_13Kernel_traitsI13__nv_bfloat16S2_S2_S2_fjLj3072ELj1ELj1ELj4ELj16ENS_18Kernel_traits_baseILj3072ES2_S2_S2_S2_fjLj128EEEEELb1ELb1ELb0EEEvNS_9BwdParamsE,"",@"SHT_CUDA_INFO"
	.sectionflags	@""
	.align	4


	//----- nvinfo : EIATTR_CUDA_API_VERSION
	.align		4
        /*0000*/ 	.byte	0x04, 0x37
        /*0002*/ 	.short	(.L_863 - .L_862)
.L_862:
        /*0004*/ 	.word	0x00000082


	//----- nvinfo : EIATTR_KPARAM_INFO
	.align		4
.L_863:
        /*0008*/ 	.byte	0x04, 0x17
        /*000a*/ 	.short	(.L_865 - .L_864)
.L_864:
        /*000c*/ 	.word	0x00000000
        /*0010*/ 	.short	0x0000
        /*0012*/ 	.short	0x0000
        /*0014*/ 	.byte	0x00, 0xf0, 0xa1, 0x04


	//----- nvinfo : EIATTR_SPARSE_MMA_MASK
	.align		4
.L_865:
        /*0018*/ 	.byte	0x03, 0x50
        /*001a*/ 	.short	0x0000


	//----- nvinfo : EIATTR_MAXREG_COUNT
	.align		4
        /*001c*/ 	.byte	0x03, 0x1b
        /*001e*/ 	.short	0x00ff


	//----- nvinfo : EIATTR_NUM_BARRIERS
	.align		4
        /*0020*/ 	.byte	0x02, 0x4c
        /*0022*/ 	.byte	0x01
	.zero		1


	//----- nvinfo : EIATTR_MERCURY_ISA_VERSION
	.align		4
        /*0024*/ 	.byte	0x03, 0x5f
        /*0026*/ 	.short	0x0101


	//----- nvinfo : EIATTR_COOP_GROUP_MASK_REGIDS
	.align		4
        /*0028*/ 	.byte	0x04, 0x29
        /*002a*/ 	.short	(.L_867 - .L_866)


	//   ....[0]....
.L_866:
        /*002c*/ 	.word	0xffffffff


	//   ....[1]....
        /*0030*/ 	.word	0xffffffff


	//   ....[2]....
        /*0034*/ 	.word	0xffffffff


	//   ....[3]....
        /*0038*/ 	.word	0xffffffff


	//   ....[4]....
        /*003c*/ 	.word	0xffffffff


	//   ....[5]....
        /*0040*/ 	.word	0xffffffff


	//   ....[6]....
        /*0044*/ 	.word	0xffffffff


	//   ....[7]....
        /*0048*/ 	.word	0xffffffff


	//   ....[8]....
        /*004c*/ 	.word	0xffffffff


	//   ....[9]....
        /*0050*/ 	.word	0xffffffff


	//----- nvinfo : EIATTR_COOP_GROUP_INSTR_OFFSETS
	.align		4
.L_867:
        /*0054*/ 	.byte	0x04, 0x28
        /*0056*/ 	.short	(.L_869 - .L_868)


	//   ....[0]....
.L_868:
        /*0058*/ 	.word	0x00001c10


	//   ....[1]....
        /*005c*/ 	.word	0x00001c50


	//   ....[2]....
        /*0060*/ 	.word	0x00001c90


	//   ....[3]....
        /*0064*/ 	.word	0x00001ca0


	//   ....[4]....
        /*0068*/ 	.word	0x00001ce0


	//   ....[5]....
        /*006c*/ 	.word	0x00001cf0


	//   ....[6]....
        /*0070*/ 	.word	0x00001d30


	//   ....[7]....
        /*0074*/ 	.word	0x00001d60


	//   ....[8]....
        /*0078*/ 	.word	0x00001e10


	//   ....[9]....
        /*007c*/ 	.word	0x00001e30


	//----- nvinfo : EIATTR_VRC_CTA_INIT_COUNT
	.align		4
.L_869:
        /*0080*/ 	.byte	0x02, 0x4a
	.zero		1
	.zero		1


	//----- nvinfo : EIATTR_EXIT_INSTR_OFFSETS
	.align		4
        /*0084*/ 	.byte	0x04, 0x1c
        /*0086*/ 	.short	(.L_871 - .L_870)


	//   ....[0]....
.L_870:
        /*0088*/ 	.word	0x000093f0


	//   ....[1]....
        /*008c*/ 	.word	0x00009490


	//----- nvinfo : EIATTR_MAX_THREADS
	.align		4
.L_871:
        /*0090*/ 	.byte	0x04, 0x05
        /*0092*/ 	.short	(.L_873 - .L_872)
.L_872:
        /*0094*/ 	.word	0x00000080
        /*0098*/ 	.word	0x00000001
        /*009c*/ 	.word	0x00000001


	//----- nvinfo : EIATTR_CRS_STACK_SIZE
	.align		4
.L_873:
        /*00a0*/ 	.byte	0x04, 0x1e
        /*00a2*/ 	.short	(.L_875 - .L_874)
.L_874:
        /*00a4*/ 	.word	0x00000000


	//----- nvinfo : EIATTR_CBANK_PARAM_SIZE
	.align		4
.L_875:
        /*00a8*/ 	.byte	0x03, 0x19
        /*00aa*/ 	.short	0x0128


	//----- nvinfo : EIATTR_PARAM_CBANK
	.align		4
        /*00ac*/ 	.byte	0x04, 0x0a
        /*00ae*/ 	.short	(.L_877 - .L_876)
	.align		4
.L_876:
        /*00b0*/ 	.word	index@(.nv.constant0._ZN10layer_norm31ln_parallel_residual_bwd_kernelINS_13Kernel_traitsI13__nv_bfloat16S2_S2_S2_fjLj3072ELj1ELj1ELj4ELj16ENS_18Kernel_traits_baseILj3072ES2_S2_S2_S2_fjLj128EEEEELb1ELb1ELb0EEEvNS_9BwdParamsE)
        /*00b4*/ 	.short	0x0380
        /*00b6*/ 	.short	0x0128


	//----- nvinfo : EIATTR_SW_WAR
	.align		4
.L_877:
        /*00b8*/ 	.byte	0x04, 0x36
        /*00ba*/ 	.short	(.L_879 - .L_878)
.L_878:
        /*00bc*/ 	.word	0x00000008
.L_879:


//--------------------- .nv.info._ZN10layer_norm22ln_bwd_finalize_kernelINS_22Kernel_traits_finalizeILj3072E13__nv_bfloat16S2_S2_S2_fjLb0ELj1024ELj4ENS_18Kernel_traits_baseILj3072ES2_S2_S2_S2_fjLj1024EEEEELb0ELb1EEEvNS_9BwdParamsE --------------------------
	.section	.nv.info._ZN10layer_norm22ln_bwd_finalize_kernelINS_22Kernel_traits_finalizeILj3072E13__nv_bfloat16S2_S2_S2_fjLb0ELj1024ELj4ENS_18Kernel_traits_baseILj3072ES2_S2_S2_S2_fjLj1024EEEEELb0ELb1EEEvNS_9BwdParamsE,"",@"SHT_CUDA_INFO"
	.sectionflags	@""
	.align	4


	//----- nvinfo : EIATTR_CUDA_API_VERSION
	.align		4
        /*0000*/ 	.byte	0x04, 0x37
        /*0002*/ 	.short	(.L_881 - .L_880)
.L_880:
        /*0004*/ 	.word	0x00000082


	//----- nvinfo : EIATTR_KPARAM_INFO
	.align		4
.L_881:
        /*0008*/ 	.byte	0x04, 0x17
        /*000a*/ 	.short	(.L_883 - .L_882)
.L_882:
        /*000c*/ 	.word	0x00000000
        /*0010*/ 	.short	0x0000
        /*0012*/ 	.short	0x0000
        /*0014*/ 	.byte	0x00, 0xf0, 0xa1, 0x04


	//----- nvinfo : EIATTR_SPARSE_MMA_MASK
	.align		4
.L_883:
        /*0018*/ 	.byte	0x03, 0x50
        /*001a*/ 	.short	0x0000


	//----- nvinfo : EIATTR_MAXREG_COUNT
	.align		4
        /*001c*/ 	.byte	0x03, 0x1b
        /*001e*/ 	.short	0x0040


	//----- nvinfo : EIATTR_NUM_BARRIERS
	.align		4
        /*0020*/ 	.byte	0x02, 0x4c
        /*0022*/ 	.byte	0x01
	.zero		1


	//----- nvinfo : EIATTR_MERCURY_ISA_VERSION
	.align		4
        /*0024*/ 	.byte	0x03, 0x5f
        /*0026*/ 	.short	0x0101


	//----- nvinfo : EIATTR_COOP_GROUP_MASK_REGIDS
	.align		4
        /*0028*/ 	.byte	0x04, 0x29
        /*002a*/ 	.short	(.L_885 - .L_884)


	//   ....[0]....
.L_884:
        /*002c*/ 	.word	0xffffffff


	//   ....[1]....
        /*0030*/ 	.word	0xffffffff


	//   ....[2]....
        /*0034*/ 	.word	0xffffffff


	//   ....[3]....
        /*0038*/ 	.word	0xffffffff


	//   ....[4]....
        /*003c*/ 	.word	0xffffffff


	//   ....[5]....
        /*0040*/ 	.word	0xffffffff


	//   ....[6]....
        /*0044*/ 	.word	0xffffffff


	//   ....[7]....
        /*0048*/ 	.word	0xffffffff


	//   ....[8]....
        /*004c*/ 	.word	0xffffffff


	//   ....[9]....
        /*0050*/ 	.word	0xffffffff


	//----- nvinfo : EIATTR_COOP_GROUP_INSTR_OFFSETS
	.align		4
.L_885:
        /*0054*/ 	.byte	0x04, 0x28
        /*0056*/ 	.short	(.L_887 - .L_886)


	//   ....[0]....
.L_886:
        /*0058*/ 	.word	0x00001560


	//   ....[1]....
        /*005c*/ 	.word	0x00001570


	//   ....[2]....
        /*0060*/ 	.word	0x000015a0


	//   ....[3]....
        /*0064*/ 	.word	0x000015b0


	//   ....[4]....
        /*0068*/ 	.word	0x000015e0


	//   ....[5]....
        /*006c*/ 	.word	0x000015f0


	//   ....[6]....
        /*0070*/ 	.word	0x00001620


	//   ....[7]....
        /*0074*/ 	.word	0x00001640


	//   ....[8]....
        /*0078*/ 	.word	0x00001670


	//   ....[9]....
        /*007c*/ 	.word	0x00001680


	//----- nvinfo : EIATTR_VRC_CTA_INIT_COUNT
	.align		4
.L_887:
        /*0080*/ 	.byte	0x02, 0x4a
	.zero		1
	.zero		1


	//----- nvinfo : EIATTR_EXIT_INSTR_OFFSETS
	.align		4
        /*0084*/ 	.byte	0x04, 0x1c
        /*0086*/ 	.short	(.L_889 - .L_888)


	//   ....[0]....
.L_888:
        /*0088*/ 	.word	0x00000060


	//   ....[1]....
        /*008c*/ 	.word	0x000016e0


	//   ....[2]....
        /*0090*/ 	.word	0x000017d0


	//----- nvinfo : EIATTR_MAX_THREADS
	.align		4
.L_889:
        /*0094*/ 	.byte	0x04, 0x05
        /*0096*/ 	.short	(.L_891 - .L_890)
.L_890:
        /*0098*/ 	.word	0x00000400
        /*009c*/ 	.word	0x00000001
        /*00a0*/ 	.word	0x00000001


	//----- nvinfo : EIATTR_CRS_STACK_SIZE
	.align		4
.L_891:
        /*00a4*/ 	.byte	0x04, 0x1e
        /*00a6*/ 	.short	(.L_893 - .L_892)
.L_892:
        /*00a8*/ 	.word	0x00000000


	//----- nvinfo : EIATTR_CBANK_PARAM_SIZE
	.align		4
.L_893:
        /*00ac*/ 	.byte	0x03, 0x19
        /*00ae*/ 	.short	0x0128


	//----- nvinfo : EIATTR_PARAM_CBANK
	.align		4
        /*00b0*/ 	.byte	0x04, 0x0a
        /*00b2*/ 	.short	(.L_895 - .L_894)
	.align		4
.L_894:
        /*00b4*/ 	.word	index@(.nv.constant0._ZN10layer_norm22ln_bwd_finalize_kernelINS_22Kernel_traits_finalizeILj3072E13__nv_bfloat16S2_S2_S2_fjLb0ELj1024ELj4ENS_18Kernel_traits_baseILj3072ES2_S2_S2_S2_fjLj1024EEEEELb0ELb1EEEvNS_9BwdParamsE)
        /*00b8*/ 	.short	0x0380
        /*00ba*/ 	.short	0x0128


	//----- nvinfo : EIATTR_SW_WAR
	.align		4
.L_895:
        /*00bc*/ 	.byte	0x04, 0x36
        /*00be*/ 	.short	(.L_897 - .L_896)
.L_896:
        /*00c0*/ 	.word	0x00000008
.L_897:


//--------------------- .nv.info._ZN10layer_norm40ln_parallel_residual_bwd_finalize_kernelINS_22Kernel_traits_finalizeILj3072E13__nv_bfloat16S2_S2_S2_fjLb0ELj1024ELj4ENS_18Kernel_traits_baseILj3072ES2_S2_S2_S2_fjLj1024EEEEELb1EEEvNS_9BwdParamsE --------------------------
	.section	.nv.info._ZN10layer_norm40ln_parallel_residual_bwd_finalize_kernelINS_22Kernel_traits_finalizeILj3072E13__nv_bfloat16S2_S2_S2_fjLb0ELj1024ELj4ENS_18Kernel_traits_baseILj3072ES2_S2_S2_S2_fjLj1024EEEEELb1EEEvNS_9BwdParamsE,"",@"SHT_CUDA_INFO"
	.sectionflags	@""
	.align	4


	//----- nvinfo : EIATTR_CUDA_API_VERSION
	.align		4
        /*0000*/ 	.byte	0x04, 0x37
        /*0002*/ 	.short	(.L_899 - .L_898)
.L_898:
        /*0004*/ 	.word	0x00000082


	//----- nvinfo : EIATTR_KPARAM_INFO
	.align		4
.L_899:
        /*0008*/ 	.byte	0x04, 0x17
        /*000a*/ 	.short	(.L_901 - .L_900)
.L_900:
        /*000c*/ 	.word	0x00000000
        /*0010*/ 	.short	0x0000
        /*0012*/ 	.short	0x0000
        /*0014*/ 	.byte	0x00, 0xf0, 0xa1, 0x04


	//----- nvinfo : EIATTR_SPARSE_MMA_MASK
	.align		4
.L_901:
        /*0018*/ 	.byte	0x03, 0x50
        /*001a*/ 	.short	0x0000


	//----- nvinfo : EIATTR_MAXREG_COUNT
	.align		4
        /*001c*/ 	.byte	0x03, 0x1b
        /*001e*/ 	.short	0x0040


	//----- nvinfo : EIATTR_NUM_BARRIERS
	.align		4
        /*0020*/ 	.byte	0x02, 0x4c
        /*0022*/ 	.byte	0x01
	.zero		1


	//----- nvinfo : EIATTR_MERCURY_ISA_VERSION
	.align		4
        /*0024*/ 	.byte	0x03, 0x5f
        /*0026*/ 	.short	0x0101


	//----- nvinfo : EIATTR_COOP_GROUP_MASK_REGIDS
	.align		4
        /*0028*/ 	.byte	0x04, 0x29
        /*002a*/ 	.short	(.L_903 - .L_902)


	//   ....[0]....
.L_902:
        /*002c*/ 	.word	0xffffffff


	//   ....[1]....
        /*0030*/ 	.word	0xffffffff


	//   ....[2]....
        /*0034*/ 	.word	0xffffffff


	//   ....[3]....
        /*0038*/ 	.word	0xffffffff


	//   ....[4]....
        /*003c*/ 	.word	0xffffffff


	//   ....[5]....
        /*0040*/ 	.word	0xffffffff


	//   ....[6]....
        /*0044*/ 	.word	0xffffffff


	//   ....[7]....
        /*0048*/ 	.word	0xffffffff


	//   ....[8]....
        /*004c*/ 	.word	0xffffffff


	//   ....[9]....
        /*0050*/ 	.word	0xffffffff


	//   ....[10]....
        /*0054*/ 	.word	0xffffffff


	//   ....[11]....
        /*0058*/ 	.word	0xffffffff


	//   ....[12]....
        /*005c*/ 	.word	0xffffffff


	//   ....[13]....
        /*0060*/ 	.word	0xffffffff


	//   ....[14]....
        /*0064*/ 	.word	0xffffffff


	//   ....[15]....
        /*0068*/ 	.word	0xffffffff


	//   ....[16]....
        /*006c*/ 	.word	0xffffffff


	//   ....[17]....
        /*0070*/ 	.word	0xffffffff


	//   ....[18]....
        /*0074*/ 	.word	0xffffffff


	//   ....[19]....
        /*0078*/ 	.word	0xffffffff


	//----- nvinfo : EIATTR_COOP_GROUP_INSTR_OFFSETS
	.align		4
.L_903:
        /*007c*/ 	.byte	0x04, 0x28
        /*007e*/ 	.short	(.L_905 - .L_904)


	//   ....[0]....
.L_904:
        /*0080*/ 	.word	0x000013e0


	//   ....[1]....
        /*0084*/ 	.word	0x000013f0


	//   ....[2]....
        /*0088*/ 	.word	0x00001400


	//   ....[3]....
        /*008c*/ 	.word	0x00001410


	//   ....[4]....
        /*0090*/ 	.word	0x00001450


	//   ....[5]....
        /*0094*/ 	.word	0x00001470


	//   ....[6]....
        /*0098*/ 	.word	0x00001480


	//   ....[7]....
        /*009c*/ 	.word	0x00001490


	//   ....[8]....
        /*00a0*/ 	.word	0x000014d0


	//   ....[9]....
        /*00a4*/ 	.word	0x000014f0


	//   ....[10]....
        /*00a8*/ 	.word	0x00001500


	//   ....[11]....
        /*00ac*/ 	.word	0x00001510


	//   ....[12]....
        /*00b0*/ 	.word	0x00001540


	//   ....[13]....
        /*00b4*/ 	.word	0x00001560


	//   ....[14]....
        /*00b8*/ 	.word	0x00001580


	//   ....[15]....
        /*00bc*/ 	.word	0x00001590


	//   ....[16]....
        /*00c0*/ 	.word	0x000015c0


	//   ....[17]....
        /*00c4*/ 	.word	0x000015e0


	//   ....[18]....
        /*00c8*/ 	.word	0x00001600


	//   ....[19]....
        /*00cc*/ 	.word	0x00001610


	//----- nvinfo : EIATTR_VRC_CTA_INIT_COUNT
	.align		4
.L_905:
        /*00d0*/ 	.byte	0x02, 0x4a
	.zero		1
	.zero		1


	//----- nvinfo : EIATTR_EXIT_INSTR_OFFSETS
	.align		4
        /*00d4*/ 	.byte	0x04, 0x1c
        /*00d6*/ 	.short	(.L_907 - .L_906)


	//   ....[0]....
.L_906:
        /*00d8*/ 	.word	0x00000060


	//   ....[1]....
        /*00dc*/ 	.word	0x000016b0


	//   ....[2]....
        /*00e0*/ 	.word	0x00001840


	//----- nvinfo : EIATTR_MAX_THREADS
	.align		4
.L_907:
        /*00e4*/ 	.byte	0x04, 0x05
        /*00e6*/ 	.short	(.L_909 - .L_908)
.L_908:
        /*00e8*/ 	.word	0x00000400
        /*00ec*/ 	.word	0x00000001
        /*00f0*/ 	.word	0x00000001


	//----- nvinfo : EIATTR_CRS_STACK_SIZE
	.align		4
.L_909:
        /*00f4*/ 	.byte	0x04, 0x1e
        /*00f6*/ 	.short	(.L_911 - .L_910)
.L_910:
        /*00f8*/ 	.word	0x00000000


	//----- nvinfo : EIATTR_CBANK_PARAM_SIZE
	.align		4
.L_911:
        /*00fc*/ 	.byte	0x03, 0x19
        /*00fe*/ 	.short	0x0128


	//----- nvinfo : EIATTR_PARAM_CBANK
	.align		4
        /*0100*/ 	.byte	0x04, 0x0a
        /*0102*/ 	.short	(.L_913 - .L_912)
	.align		4
.L_912:
        /*0104*/ 	.word	index@(.nv.constant0._ZN10layer_norm40ln_parallel_residual_bwd_finalize_kernelINS_22Kernel_traits_finalizeILj3072E13__nv_bfloat16S2_S2_S2_fjLb0ELj1024ELj4ENS_18Kernel_traits_baseILj3072ES2_S2_S2_S2_fjLj1024EEEEELb1EEEvNS_9BwdParamsE)
        /*0108*/ 	.short	0x0380
        /*010a*/ 	.short	0x0128


	//----- nvinfo : EIATTR_SW_WAR
	.align		4
.L_913:
        /*010c*/ 	.byte	0x04, 0x36
        /*010e*/ 	.short	(.L_915 - .L_914)
.L_914:
        /*0110*/ 	.word	0x00000008
.L_915:


//--------------------- .nv.info._ZN10layer_norm31ln_parallel_residual_bwd_kernelINS_13Kernel_traitsI13__nv_bfloat16S2_S2_S2_fjLj3072ELj1ELj1ELj4ELj16ENS_18Kernel_traits_baseILj3072ES2_S2_S2_S2_fjLj128EEEEELb1ELb1ELb1EEEvNS_9BwdParamsE --------------------------
	.section	.nv.info._ZN10layer_norm31ln_parallel_residual_bwd_kernelINS_13Kernel_traitsI13__nv_bfloat16S2_S2_S2_fjLj3072ELj1ELj1ELj4ELj16ENS_18Kernel_traits_baseILj3072ES2_S2_S2_S2_fjLj128EEEEELb1ELb1ELb1EEEvNS_9BwdParamsE,"",@"SHT_CUDA_INFO"
	.sectionflags	@""
	.align	4


	//----- nvinfo : EIATTR_CUDA_API_VERSION
	.align		4
        /*0000*/ 	.byte	0x04, 0x37
        /*0002*/ 	.short	(.L_917 - .L_916)
.L_916:
        /*0004*/ 	.word	0x00000082


	//----- nvinfo : EIATTR_KPARAM_INFO
	.align		4
.L_917:
        /*0008*/ 	.byte	0x04, 0x17
        /*000a*/ 	.short	(.L_919 - .L_918)
.L_918:
        /*000c*/ 	.word	0x00000000
        /*0010*/ 	.short	0x0000
        /*0012*/ 	.short	0x0000
        /*0014*/ 	.byte	0x00, 0xf0, 0xa1, 0x04


	//----- nvinfo : EIATTR_SPARSE_MMA_MASK
	.align		4
.L_919:
        /*0018*/ 	.byte	0x03, 0x50
        /*001a*/ 	.short	0x0000


	//----- nvinfo : EIATTR_MAXREG_COUNT
	.align		4
        /*001c*/ 	.byte	0x03, 0x1b
        /*001e*/ 	.short	0x00ff


	//----- nvinfo : EIATTR_NUM_BARRIERS
	.align		4
        /*0020*/ 	.byte	0x02, 0x4c
        /*0022*/ 	.byte	0x01
	.zero		1


	//----- nvinfo : EIATTR_MERCURY_ISA_VERSION
	.align		4
        /*0024*/ 	.byte	0x03, 0x5f
        /*0026*/ 	.short	0x0101


	//----- nvinfo : EIATTR_COOP_GROUP_MASK_REGIDS
	.align		4
        /*0028*/ 	.byte	0x04, 0x29
        /*002a*/ 	.short	(.L_921 - .L_920)


	//   ....[0]....
.L_920:
        /*002c*/ 	.word	0xffffffff


	//   ....[1]....
        /*0030*/ 	.word	0xffffffff


	//   ....[2]....
        /*0034*/ 	.word	0xffffffff


	//   ....[3]....
        /*0038*/ 	.word	0xffffffff


	//   ....[4]....
        /*003c*/ 	.word	0xffffffff


	//   ....[5]....
        /*0040*/ 	.word	0xffffffff


	//   ....[6]....
        /*0044*/ 	.word	0xffffffff


	//   ....[7]....
        /*0048*/ 	.word	0xffffffff


	//   ....[8]....
        /*004c*/ 	.word	0xffffffff


	//   ....[9]....
        /*0050*/ 	.word	0xffffffff


	//----- nvinfo : EIATTR_COOP_GROUP_INSTR_OFFSETS
	.align		4
.L_921:
        /*0054*/ 	.byte	0x04, 0x28
        /*0056*/ 	.short	(.L_923 - .L_922)


	//   ....[0]....
.L_922:
        /*0058*/ 	.word	0x00001640


	//   ....[1]....
        /*005c*/ 	.word	0x00001650


	//   ....[2]....
        /*0060*/ 	.word	0x000016e0


	//   ....[3]....
        /*0064*/ 	.word	0x000016f0


	//   ....[4]....
        /*0068*/ 	.word	0x00001720


	//   ....[5]....
        /*006c*/ 	.word	0x00001730


	//   ....[6]....
        /*0070*/ 	.word	0x00001760


	//   ....[7]....
        /*0074*/ 	.word	0x00001770


	//   ....[8]....
        /*0078*/ 	.word	0x000017c0


	//   ....[9]....
        /*007c*/ 	.word	0x000017d0


	//----- nvinfo : EIATTR_VRC_CTA_INIT_COUNT
	.align		4
.L_923:
        /*0080*/ 	.byte	0x02, 0x4a
	.zero		1
	.zero		1


	//----- nvinfo : EIATTR_EXIT_INSTR_OFFSETS
	.align		4
        /*0084*/ 	.byte	0x04, 0x1c
        /*0086*/ 	.short	(.L_925 - .L_924)


	//   ....[0]....
.L_924:
        /*0088*/ 	.word	0x00009090


	//----- nvinfo : EIATTR_MAX_THREADS
	.align		4
.L_925:
        /*008c*/ 	.byte	0x04, 0x05
        /*008e*/ 	.short	(.L_927 - .L_926)
.L_926:
        /*0090*/ 	.word	0x00000080
        /*0094*/ 	.word	0x00000001
        /*0098*/ 	.word	0x00000001


	//----- nvinfo : EIATTR_CBANK_PARAM_SIZE
	.align		4
.L_927:
        /*009c*/ 	.byte	0x03, 0x19
        /*009e*/ 	.short	0x0128


	//----- nvinfo : EIATTR_PARAM_CBANK
	.align		4
        /*00a0*/ 	.byte	0x04, 0x0a
        /*00a2*/ 	.short	(.L_929 - .L_928)
	.align		4
.L_928:
        /*00a4*/ 	.word	index@(.nv.constant0._ZN10layer_norm31ln_parallel_residual_bwd_kernelINS_13Kernel_traitsI13__nv_bfloat16S2_S2_S2_fjLj3072ELj1ELj1ELj4ELj16ENS_18Kernel_traits_baseILj3072ES2_S2_S2_S2_fjLj128EEEEELb1ELb1ELb1EEEvNS_9BwdParamsE)
        /*00a8*/ 	.short	0x0380
        /*00aa*/ 	.short	0x0128


	//----- nvinfo : EIATTR_SW_WAR
	.align		4
.L_929:
        /*00ac*/ 	.byte	0x04, 0x36
        /*00ae*/ 	.short	(.L_931 - .L_930)
.L_930:
        /*00b0*/ 	.word	0x00000008
.L_931:


//--------------------- .nv.info._ZN10layer_norm31ln_parallel_residual_bwd_kernelINS_13Kernel_traitsI6__halfS2_S2_S2_fjLj3072ELj1ELj1ELj4ELj16ENS_18Kernel_traits_baseILj3072ES2_S2_S2_S2_fjLj128EEEEELb0ELb0ELb0EEEvNS_9BwdParamsE --------------------------
	.section	.nv.info._ZN10layer_norm31ln_parallel_residual_bwd_kernelINS_13Kernel_traitsI6__halfS2_S2_S2_fjLj3072ELj1ELj1ELj4ELj16ENS_18Kernel_traits_baseILj3072ES2_S2_S2_S2_fjLj128EEEEELb0ELb0ELb0EEEvNS_9BwdParamsE,"",@"SHT_CUDA_INFO"
	.sectionflags	@""
	.align	4


	//----- nvinfo : EIATTR_CUDA_API_VERSION
	.align		4
        /*0000*/ 	.byte	0x04, 0x37
        /*0002*/ 	.short	(.L_933 - .L_932)
.L_932:
        /*0004*/ 	.word	0x00000082


	//----- nvinfo : EIATTR_KPARAM_INFO
	.align		4
.L_933:
        /*0008*/ 	.byte	0x04, 0x17
        /*000a*/ 	.short	(.L_935 - .L_934)
.L_934:
        /*000c*/ 	.word	0x00000000
        /*0010*/ 	.short	0x0000
        /*0012*/ 	.short	0x0000
        /*0014*/ 	.byte	0x00, 0xf0, 0xa1, 0x04


	//----- nvinfo : EIATTR_SPARSE_MMA_MASK
	.align		4
.L_935:
        /*0018*/ 	.byte	0x03, 0x50
        /*001a*/ 	.short	0x0000


	//----- nvinfo : EIATTR_MAXREG_COUNT
	.align		4
        /*001c*/ 	.byte	0x03, 0x1b
        /*001e*/ 	.short	0x00ff


	//----- nvinfo : EIATTR_NUM_BARRIERS
	.align		4
        /*0020*/ 	.byte	0x02, 0x4c
        /*0022*/ 	.byte	0x01
	.zero		1


	//----- nvinfo : EIATTR_MERCURY_ISA_VERSION
	.align		4
        /*0024*/ 	.byte	0x03, 0x5f
        /*0026*/ 	.short	0x0101


	//----- nvinfo : EIATTR_COOP_GROUP_MASK_REGIDS
	.align		4
        /*0028*/ 	.byte	0x04, 0x29
        /*002a*/ 	.short	(.L_937 - .L_936)


	//   ....[0]....
.L_936:
        /*002c*/ 	.word	0xffffffff


	//   ....[1]....
        /*0030*/ 	.word	0xffffffff


	//   ....[2]....
        /*0034*/ 	.word	0xffffffff


	//   ....[3]....
        /*0038*/ 	.word	0xffffffff


	//   ....[4]....
        /*003c*/ 	.word	0xffffffff


	//   ....[5]....
        /*0040*/ 	.word	0xffffffff


	//   ....[6]....
        /*0044*/ 	.word	0xffffffff


	//   ....[7]....
        /*0048*/ 	.word	0xffffffff


	//   ....[8]....
        /*004c*/ 	.word	0xffffffff


	//   ....[9]....
        /*0050*/ 	.word	0xffffffff


	//----- nvinfo : EIATTR_COOP_GROUP_INSTR_OFFSETS
	.align		4
.L_937:
        /*0054*/ 	.byte	0x04, 0x28
        /*0056*/ 	.short	(.L_939 - .L_938)


	//   ....[0]....
.L_938:
        /*0058*/ 	.word	0x000023c0


	//   ....[1]....
        /*005c*/ 	.word	0x000023e0


	//   ....[2]....
        /*0060*/ 	.word	0x00002420


	//   ....[3]....
        /*0064*/ 	.word	0x00002430


	//   ....[4]....
        /*0068*/ 	.word	0x00002460


	//   ....[5]....
        /*006c*/ 	.word	0x00002480


	//   ....[6]....
        /*0070*/ 	.word	0x000024b0


	//   ....[7]....
        /*0074*/ 	.word	0x000024c0


	//   ....[8]....
        /*0078*/ 	.word	0x000024f0


	//   ....[9]....
        /*007c*/ 	.word	0x00002500


	//----- nvinfo : EIATTR_VRC_CTA_INIT_COUNT
	.align		4
.L_939:
        /*0080*/ 	.byte	0x02, 0x4a
	.zero		1
	.zero		1


	//----- nvinfo : EIATTR_EXIT_INSTR_OFFSETS
	.align		4
        /*0084*/ 	.byte	0x04, 0x1c
        /*0086*/ 	.short	(.L_941 - .L_940)


	//   ....[0]....
.L_940:
        /*0088*/ 	.word	0x00006930


	//   ....[1]....
        /*008c*/ 	.word	0x00006a40


	//----- nvinfo : EIATTR_MAX_THREADS
	.align		4
.L_941:
        /*0090*/ 	.byte	0x04, 0x05
        /*0092*/ 	.short	(.L_943 - .L_942)
.L_942:
        /*0094*/ 	.word	0x00000080
        /*0098*/ 	.word	0x00000001
        /*009c*/ 	.word	0x00000001


	//----- nvinfo : EIATTR_CRS_STACK_SIZE
	.align		4
.L_943:
        /*00a0*/ 	.byte	0x04, 0x1e
        /*00a2*/ 	.short	(.L_945 - .L_944)
.L_944:
        /*00a4*/ 	.word	0x00000000


	//----- nvinfo : EIATTR_CBANK_PARAM_SIZE
	.align		4
.L_945:
        /*00a8*/ 	.byte	0x03, 0x19
        /*00aa*/ 	.short	0x0128


	//----- nvinfo : EIATTR_PARAM_CBANK
	.align		4
        /*00ac*/ 	.byte	0x04, 0x0a
        /*00ae*/ 	.short	(.L_947 - .L_946)
	.align		4
.L_946:
        /*00b0*/ 	.word	index@(.nv.constant0._ZN10layer_norm31ln_parallel_residual_bwd_kernelINS_13Kernel_traitsI6__halfS2_S2_S2_fjLj3072ELj1ELj1ELj4ELj16ENS_18Kernel_traits_baseILj3072ES2_S2_S2_S2_fjLj128EEEEELb0ELb0ELb0EEEvNS_9BwdParamsE)
        /*00b4*/ 	.short	0x0380
        /*00b6*/ 	.short	0x0128


	//----- nvinfo : EIATTR_SW_WAR
	.align		4
.L_947:
        /*00b8*/ 	.byte	0x04, 0x36
        /*00ba*/ 	.short	(.L_949 - .L_948)
.L_948:
        /*00bc*/ 	.word	0x00000008
.L_949:


//--------------------- .nv.info._ZN10layer_norm31ln_parallel_residual_bwd_kernelINS_13Kernel_traitsI6__halfS2_S2_S2_fjLj3072ELj1ELj1ELj4ELj16ENS_18Kernel_traits_baseILj3072ES2_S2_S2_S2_fjLj128EEEEELb0ELb0ELb1EEEvNS_9BwdParamsE --------------------------
	.section	.nv.info._ZN10layer_norm31ln_parallel_residual_bwd_kernelINS_13Kernel_traitsI6__halfS2_S2_S2_fjLj3072ELj1ELj1ELj4ELj16ENS_18Kernel_traits_baseILj3072ES2_S2_S2_S2_fjLj128EEEEELb0ELb0ELb1EEEvNS_9BwdParamsE,"",@"SHT_CUDA_INFO"
	.sectionflags	@""
	.align	4


	//----- nvinfo : EIATTR_CUDA_API_VERSION
	.align		4
        /*0000*/ 	.byte	0x04, 0x37
        /*0002*/ 	.short	(.L_951 - .L_950)
.L_950:
        /*0004*/ 	.word	0x00000082


	//----- nvinfo : EIATTR_KPARAM_INFO
	.align		4
.L_951:
        /*0008*/ 	.byte	0x04, 0x17
        /*000a*/ 	.short	(.L_953 - .L_952)
.L_952:
        /*000c*/ 	.word	0x00000000
        /*0010*/ 	.short	0x0000
        /*0012*/ 	.short	0x0000
        /*0014*/ 	.byte	0x00, 0xf0, 0xa1, 0x04


	//----- nvinfo : EIATTR_SPARSE_MMA_MASK
	.align		4
.L_953:
        /*0018*/ 	.byte	0x03, 0x50
        /*001a*/ 	.short	0x0000


	//----- nvinfo : EIATTR_MAXREG_COUNT
	.align		4
        /*001c*/ 	.byte	0x03, 0x1b
        /*001e*/ 	.short	0x00ff


	//----- nvinfo : EIATTR_NUM_BARRIERS
	.align		4
        /*0020*/ 	.byte	0x02, 0x4c
        /*0022*/ 	.byte	0x01
	.zero		1


	//----- nvinfo : EIATTR_MERCURY_ISA_VERSION
	.align		4
        /*0024*/ 	.byte	0x03, 0x5f
        /*0026*/ 	.short	0x0101


	//----- nvinfo : EIATTR_COOP_GROUP_MASK_REGIDS
	.align		4
        /*0028*/ 	.byte	0x04, 0x29
        /*002a*/ 	.short	(.L_955 - .L_954)


	//   ....[0]....
.L_954:
        /*002c*/ 	.word	0xffffffff


	//   ....[1]....
        /*0030*/ 	.word	0xffffffff


	//   ....[2]....
        /*0034*/ 	.word	0xffffffff


	//   ....[3]....
        /*0038*/ 	.word	0xffffffff


	//   ....[4]....
        /*003c*/ 	.word	0xffffffff


	//   ....[5]....
        /*0040*/ 	.word	0xffffffff


	//   ....[6]....
        /*0044*/ 	.word	0xffffffff


	//   ....[7]....
        /*0048*/ 	.word	0xffffffff


	//   ....[8]....
        /*004c*/ 	.word	0xffffffff


	//   ....[9]....
        /*0050*/ 	.word	0xffffffff


	//----- nvinfo : EIATTR_COOP_GROUP_INSTR_OFFSETS
	.align		4
.L_955:
        /*0054*/ 	.byte	0x04, 0x28
        /*0056*/ 	.short	(.L_957 - .L_956)


	//   ....[0]....
.L_956:
        /*0058*/ 	.word	0x00001cd0


	//   ....[1]....
        /*005c*/ 	.word	0x00001d80


	//   ....[2]....
        /*0060*/ 	.word	0x00001d90


	//   ....[3]....
        /*0064*/ 	.word	0x00001db0


	//   ....[4]....
        /*0068*/ 	.word	0x00001de0


	//   ....[5]....
        /*006c*/ 	.word	0x00001e00


	//   ....[6]....
        /*0070*/ 	.word	0x00001e10


	//   ....[7]....
        /*0074*/ 	.word	0x00001e40


	//   ....[8]....
        /*0078*/ 	.word	0x00001e70


	//   ....[9]....
        /*007c*/ 	.word	0x00001eb0


	//----- nvinfo : EIATTR_VRC_CTA_INIT_COUNT
	.align		4
.L_957:
        /*0080*/ 	.byte	0x02, 0x4a
	.zero		1
	.zero		1


	//----- nvinfo : EIATTR_EXIT_INSTR_OFFSETS
	.align		4
        /*0084*/ 	.byte	0x04, 0x1c
        /*0086*/ 	.short	(.L_959 - .L_958)


	//   ....[0]....
.L_958:
        /*0088*/ 	.word	0x00006880


	//----- nvinfo : EIATTR_MAX_THREADS
	.align		4
.L_959:
        /*008c*/ 	.byte	0x04, 0x05
        /*008e*/ 	.short	(.L_961 - .L_960)
.L_960:
        /*0090*/ 	.word	0x00000080
        /*0094*/ 	.word	0x00000001
        /*0098*/ 	.word	0x00000001


	//----- nvinfo : EIATTR_CRS_STACK_SIZE
	.align		4
.L_961:
        /*009c*/ 	.byte	0x04, 0x1e
        /*009e*/ 	.short	(.L_963 - .L_962)
.L_962:
        /*00a0*/ 	.word	0x00000000


	//----- nvinfo : EIATTR_CBANK_PARAM_SIZE
	.align		4
.L_963:
        /*00a4*/ 	.byte	0x03, 0x19
        /*00a6*/ 	.short	0x0128


	//----- nvinfo : EIATTR_PARAM_CBANK
	.align		4
        /*00a8*/ 	.byte	0x04, 0x0a
        /*00aa*/ 	.short	(.L_965 - .L_964)
	.align		4
.L_964:
        /*00ac*/ 	.word	index@(.nv.constant0._ZN10layer_norm31ln_parallel_residual_bwd_kernelINS_13Kernel_traitsI6__halfS2_S2_S2_fjLj3072ELj1ELj1ELj4ELj16ENS_18Kernel_traits_baseILj3072ES2_S2_S2_S2_fjLj128EEEEELb0ELb0ELb1EEEvNS_9BwdParamsE)
        /*00b0*/ 	.short	0x0380
        /*00b2*/ 	.short	0x0128


	//----- nvinfo : EIATTR_SW_WAR
	.align		4
.L_965:
        /*00b4*/ 	.byte	0x04, 0x36
        /*00b6*/ 	.short	(.L_967 - .L_966)
.L_966:
        /*00b8*/ 	.word	0x00000008
.L_967:


//--------------------- .nv.info._ZN10layer_norm31ln_parallel_residual_bwd_kernelINS_13Kernel_traitsI6__halfS2_S2_S2_fjLj3072ELj1ELj1ELj4ELj16ENS_18Kernel_traits_baseILj3072ES2_S2_S2_S2_fjLj128EEEEELb0ELb1ELb0EEEvNS_9BwdParamsE --------------------------
	.section	.nv.info._ZN10layer_norm31ln_parallel_residual_bwd_kernelINS_13Kernel_traitsI6__halfS2_S2_S2_fjLj3072ELj1ELj1ELj4ELj16ENS_18Kernel_traits_baseILj3072ES2_S2_S2_S2_fjLj128EEEEELb0ELb1ELb0EEEvNS_9BwdParamsE,"",@"SHT_CUDA_INFO"
	.sectionflags	@""
	.align	4


	//----- nvinfo : EIATTR_CUDA_API_VERSION
	.align		4
        /*0000*/ 	.byte	0x04, 0x37
        /*0002*/ 	.short	(.L_969 - .L_968)
.L_968:
        /*0004*/ 	.word	0x00000082


	//----- nvinfo : EIATTR_KPARAM_INFO
	.align		4
.L_969:
        /*0008*/ 	.byte	0x04, 0x17
        /*000a*/ 	.short	(.L_971 - .L_970)
.L_970:
        /*000c*/ 	.word	0x00000000
        /*0010*/ 	.short	0x0000
        /*0012*/ 	.short	0x0000
        /*0014*/ 	.byte	0x00, 0xf0, 0xa1, 0x04


	//----- nvinfo : EIATTR_SPARSE_MMA_MASK
	.align		4
.L_971:
        /*0018*/ 	.byte	0x03, 0x50
        /*001a*/ 	.short	0x0000


	//----- nvinfo : EIATTR_MAXREG_COUNT
	.align		4
        /*001c*/ 	.byte	0x03, 0x1b
        /*001e*/ 	.short	0x00ff


	//----- nvinfo : EIATTR_NUM_BARRIERS
	.align		4
        /*0020*/ 	.byte	0x02, 0x4c
        /*0022*/ 	.byte	0x01
	.zero		1


	//----- nvinfo : EIATTR_MERCURY_ISA_VERSION
	.align		4
        /*0024*/ 	.byte	0x03, 0x5f
        /*0026*/ 	.short	0x0101


	//----- nvinfo : EIATTR_COOP_GROUP_MASK_REGIDS
	.align		4
        /*0028*/ 	.byte	0x04, 0x29
        /*002a*/ 	.short	(.L_973 - .L_972)


	//   ....[0]....
.L_972:
        /*002c*/ 	.word	0xffffffff


	//   ....[1]....
        /*0030*/ 	.word	0xffffffff


	//   ....[2]....
        /*0034*/ 	.word	0xffffffff


	//   ....[3]....
        /*0038*/ 	.word	0xffffffff


	//   ....[4]....
        /*003c*/ 	.word	0xffffffff


	//   ....[5]....
        /*0040*/ 	.word	0xffffffff


	//   ....[6]....
        /*0044*/ 	.word	0xffffffff


	//   ....[7]....
        /*0048*/ 	.word	0xffffffff


	//   ....[8]....
        /*004c*/ 	.word	0xffffffff


	//   ....[9]....
        /*0050*/ 	.word	0xffffffff


	//----- nvinfo : EIATTR_COOP_GROUP_INSTR_OFFSETS
	.align		4
.L_973:
        /*0054*/ 	.byte	0x04, 0x28
        /*0056*/ 	.short	(.L_975 - .L_974)


	//   ....[0]....
.L_974:
        /*0058*/ 	.word	0x00001850


	//   ....[1]....
        /*005c*/ 	.word	0x00001890


	//   ....[2]....
        /*0060*/ 	.word	0x000018f0


	//   ....[3]....
        /*0064*/ 	.word	0x00001900


	//   ....[4]....
        /*0068*/ 	.word	0x00001940


	//   ....[5]....
        /*006c*/ 	.word	0x00001960


	//   ....[6]....
        /*0070*/ 	.word	0x000019f0


	//   ....[7]....
        /*0074*/ 	.word	0x00001a00


	//   ....[8]....
        /*0078*/ 	.word	0x00001a50


	//   ....[9]....
        /*007c*/ 	.word	0x00001a70


	//----- nvinfo : EIATTR_VRC_CTA_INIT_COUNT
	.align		4
.L_975:
        /*0080*/ 	.byte	0x02, 0x4a
	.zero		1
	.zero		1


	//----- nvinfo : EIATTR_EXIT_INSTR_OFFSETS
	.align		4
        /*0084*/ 	.byte	0x04, 0x1c
        /*0086*/ 	.short	(.L_977 - .L_976)


	//   ....[0]....
.L_976:
        /*0088*/ 	.word	0x00005bb0


	//   ....[1]....
        /*008c*/ 	.word	0x00005c50


	//----- nvinfo : EIATTR_MAX_THREADS
	.align		4
.L_977:
        /*0090*/ 	.byte	0x04, 0x05
        /*0092*/ 	.short	(.L_979 - .L_978)
.L_978:
        /*0094*/ 	.word	0x00000080
        /*0098*/ 	.word	0x00000001
        /*009c*/ 	.word	0x00000001


	//----- nvinfo : EIATTR_CRS_STACK_SIZE
	.align		4
.L_979:
        /*00a0*/ 	.byte	0x04, 0x1e
        /*00a2*/ 	.short	(.L_981 - .L_980)
.L_980:
        /*00a4*/ 	.word	0x00000000


	//----- nvinfo : EIATTR_CBANK_PARAM_SIZE
	.align		4
.L_981:
        /*00a8*/ 	.byte	0x03, 0x19
        /*00aa*/ 	.short	0x0128


	//----- nvinfo : EIATTR_PARAM_CBANK
	.align		4
        /*00ac*/ 	.byte	0x04, 0x0a
        /*00ae*/ 	.short	(.L_983 - .L_982)
	.align		4
.L_982:
        /*00b0*/ 	.word	index@(.nv.constant0._ZN10layer_norm31ln_parallel_residual_bwd_kernelINS_13Kernel_traitsI6__halfS2_S2_S2_fjLj3072ELj1ELj1ELj4ELj16ENS_18Kernel_traits_baseILj3072ES2_S2_S2_S2_fjLj128EEEEELb0ELb1ELb0EEEvNS_9BwdParamsE)
        /*00b4*/ 	.short	0x0380
        /*00b6*/ 	.short	0x0128


	//----- nvinfo : EIATTR_SW_WAR
	.align		4
.L_983:
        /*00b8*/ 	.byte	0x04, 0x36
        /*00ba*/ 	.short	(.L_985 - .L_984)
.L_984:
        /*00bc*/ 	.word	0x00000008
.L_985:


//--------------------- .nv.info._ZN10layer_norm31ln_parallel_residual_bwd_kernelINS_13Kernel_traitsI6__halfS2_S2_S2_fjLj3072ELj1ELj1ELj4ELj16ENS_18Kernel_traits_baseILj3072ES2_S2_S2_S2_fjLj128EEEEELb0ELb1ELb1EEEvNS_9BwdParamsE --------------------------
	.section	.nv.info._ZN10layer_norm31ln_parallel_residual_bwd_kernelINS_13Kernel_traitsI6__halfS2_S2_S2_fjLj3072ELj1ELj1ELj4ELj16ENS_18Kernel_traits_baseILj3072ES2_S2_S2_S2_fjLj128EEEEELb0ELb1ELb1EEEvNS_9BwdParamsE,"",@"SHT_CUDA_INFO"
	.sectionflags	@""
	.align	4


	//----- nvinfo : EIATTR_CUDA_API_VERSION
	.align		4
        /*0000*/ 	.byte	0x04, 0x37
        /*0002*/ 	.short	(.L_987 - .L_986)
.L_986:
        /*0004*/ 	.word	0x00000082


	//----- nvinfo : EIATTR_KPARAM_INFO
	.align		4
.L_987:
        /*0008*/ 	.byte	0x04, 0x17
        /*000a*/ 	.short	(.L_989 - .L_988)
.L_988:
        /*000c*/ 	.word	0x00000000
        /*0010*/ 	.short	0x0000
        /*0012*/ 	.short	0x0000
        /*0014*/ 	.byte	0x00, 0xf0, 0xa1, 0x04


	//----- nvinfo : EIATTR_SPARSE_MMA_MASK
	.align		4
.L_989:
        /*0018*/ 	.byte	0x03, 0x50
        /*001a*/ 	.short	0x0000


	//----- nvinfo : EIATTR_MAXREG_COUNT
	.align		4
        /*001c*/ 	.byte	0x03, 0x1b
        /*001e*/ 	.short	0x00ff


	//----- nvinfo : EIATTR_NUM_BARRIERS
	.align		4
        /*0020*/ 	.byte	0x02, 0x4c
        /*0022*/ 	.byte	0x01
	.zero		1


	//----- nvinfo : EIATTR_MERCURY_ISA_VERSION
	.align		4
        /*0024*/ 	.byte	0x03, 0x5f
        /*0026*/ 	.short	0x0101


	//----- nvinfo : EIATTR_COOP_GROUP_MASK_REGIDS
	.align		4
        /*0028*/ 	.byte	0x04, 0x29
        /*002a*/ 	.short	(.L_991 - .L_990)


	//   ....[0]....
.L_990:
        /*002c*/ 	.word	0xffffffff


	//   ....[1]....
        /*0030*/ 	.word	0xffffffff


	//   ....[2]....
        /*0034*/ 	.word	0xffffffff


	//   ....[3]....
        /*0038*/ 	.word	0xffffffff


	//   ....[4]....
        /*003c*/ 	.word	0xffffffff


	//   ....[5]....
        /*0040*/ 	.word	0xffffffff


	//   ....[6]....
        /*0044*/ 	.word	0xffffffff


	//   ....[7]....
        /*0048*/ 	.word	0xffffffff


	//   ....[8]....
        /*004c*/ 	.word	0xffffffff


	//   ....[9]....
        /*0050*/ 	.word	0xffffffff


	//----- nvinfo : EIATTR_COOP_GROUP_INSTR_OFFSETS
	.align		4
.L_991:
        /*0054*/ 	.byte	0x04, 0x28
        /*0056*/ 	.short	(.L_993 - .L_992)


	//   ....[0]....
.L_992:
        /*0058*/ 	.word	0x000013c0


	//   ....[1]....
        /*005c*/ 	.word	0x00001470


	//   ....[2]....
        /*0060*/ 	.word	0x00001480


	//   ....[3]....
        /*0064*/ 	.word	0x000014a0


	//   ....[4]....
        /*0068*/ 	.word	0x000014c0


	//   ....[5]....
        /*006c*/ 	.word	0x000014e0


	//   ....[6]....
        /*0070*/ 	.word	0x00001500


	//   ....[7]....
        /*0074*/ 	.word	0x00001520


	//   ....[8]....
        /*0078*/ 	.word	0x000015a0


	//   ....[9]....
        /*007c*/ 	.word	0x000015b0


	//----- nvinfo : EIATTR_VRC_CTA_INIT_COUNT
	.align		4
.L_993:
        /*0080*/ 	.byte	0x02, 0x4a
	.zero		1
	.zero		1


	//----- nvinfo : EIATTR_EXIT_INSTR_OFFSETS
	.align		4
        /*0084*/ 	.byte	0x04, 0x1c
        /*0086*/ 	.short	(.L_995 - .L_994)


	//   ....[0]....
.L_994:
        /*0088*/ 	.word	0x000059a0


	//----- nvinfo : EIATTR_MAX_THREADS
	.align		4
.L_995:
        /*008c*/ 	.byte	0x04, 0x05
        /*008e*/ 	.short	(.L_997 - .L_996)
.L_996:
        /*0090*/ 	.word	0x00000080
        /*0094*/ 	.word	0x00000001
        /*0098*/ 	.word	0x00000001


	//----- nvinfo : EIATTR_CBANK_PARAM_SIZE
	.align		4
.L_997:
        /*009c*/ 	.byte	0x03, 0x19
        /*009e*/ 	.short	0x0128


	//----- nvinfo : EIATTR_PARAM_CBANK
	.align		4
        /*00a0*/ 	.byte	0x04, 0x0a
        /*00a2*/ 	.short	(.L_999 - .L_998)
	.align		4
.L_998:
        /*00a4*/ 	.word	index@(.nv.constant0._ZN10layer_norm31ln_parallel_residual_bwd_kernelINS_13Kernel_traitsI6__halfS2_S2_S2_fjLj3072ELj1ELj1ELj4ELj16ENS_18Kernel_traits_baseILj3072ES2_S2_S2_S2_fjLj128EEEEELb0ELb1ELb1EEEvNS_9BwdParamsE)
        /*00a8*/ 	.short	0x0380
        /*00aa*/ 	.short	0x0128


	//----- nvinfo : EIATTR_SW_WAR
	.align		4
.L_999:
        /*00ac*/ 	.byte	0x04, 0x36
        /*00ae*/ 	.short	(.L_1001 - .L_1000)
.L_1000:
        /*00b0*/ 	.word	0x00000008
.L_1001:


//--------------------- .nv.info._ZN10layer_norm31ln_parallel_residual_bwd_kernelINS_13Kernel_traitsI6__halfS2_S2_S2_fjLj3072ELj1ELj1ELj4ELj16ENS_18Kernel_traits_baseILj3072ES2_S2_S2_S2_fjLj128EEEEELb1ELb0ELb0EEEvNS_9BwdParamsE --------------------------
	.section	.nv.info._ZN10layer_norm31ln_parallel_residual_bwd_kernelINS_13Kernel_traitsI6__halfS2_S2_S2_fjLj3072ELj1ELj1ELj4ELj16ENS_18Kernel_traits_baseILj3072ES2_S2_S2_S2_fjLj128EEEEELb1ELb0ELb0EEEvNS_9BwdParamsE,"",@"SHT_CUDA_INFO"
	.sectionflags	@""
	.align	4


	//----- nvinfo : EIATTR_CUDA_API_VERSION
	.align		4
        /*0000*/ 	.byte	0x04, 0x37
        /*0002*/ 	.short	(.L_1003 - .L_1002)
.L_1002:
        /*0004*/ 	.word	0x00000082


	//----- nvinfo : EIATTR_KPARAM_INFO
	.align		4
.L_1003:
        /*0008*/ 	.byte	0x04, 0x17
        /*000a*/ 	.short	(.L_1005 - .L_1004)
.L_1004:
        /*000c*/ 	.word	0x00000000
        /*0010*/ 	.short	0x0000
        /*0012*/ 	.short	0x0000
        /*0014*/ 	.byte	0x00, 0xf0, 0xa1, 0x04


	//----- nvinfo : EIATTR_SPARSE_MMA_MASK
	.align		4
.L_1005:
        /*0018*/ 	.byte	0x03, 0x50
        /*001a*/ 	.short	0x0000


	//----- nvinfo : EIATTR_MAXREG_COUNT
	.align		4
        /*001c*/ 	.byte	0x03, 0x1b
        /*001e*/ 	.short	0x00ff


	//----- nvinfo : EIATTR_NUM_BARRIERS
	.align		4
        /*0020*/ 	.byte	0x02, 0x4c
        /*0022*/ 	.byte	0x01
	.zero		1


	//----- nvinfo : EIATTR_MERCURY_ISA_VERSION
	.align		4
        /*0024*/ 	.byte	0x03, 0x5f
        /*0026*/ 	.short	0x0101


	//----- nvinfo : EIATTR_COOP_GROUP_MASK_REGIDS
	.align		4
        /*0028*/ 	.byte	0x04, 0x29
        /*002a*/ 	.short	(.L_1007 - .L_1006)


	//   ....[0]....
.L_1006:
        /*002c*/ 	.word	0xffffffff


	//   ....[1]....
        /*0030*/ 	.word	0xffffffff


	//   ....[2]....
        /*0034*/ 	.word	0xffffffff


	//   ....[3]....
        /*0038*/ 	.word	0xffffffff


	//   ....[4]....
        /*003c*/ 	.word	0xffffffff


	//   ....[5]....
        /*0040*/ 	.word	0xffffffff


	//   ....[6]....
        /*0044*/ 	.word	0xffffffff


	//   ....[7]....
        /*0048*/ 	.word	0xffffffff


	//   ....[8]....
        /*004c*/ 	.word	0xffffffff


	//   ....[9]....
        /*0050*/ 	.word	0xffffffff


	//----- nvinfo : EIATTR_COOP_GROUP_INSTR_OFFSETS
	.align		4
.L_1007:
        /*0054*/ 	.byte	0x04, 0x28
        /*0056*/ 	.short	(.L_1009 - .L_1008)


	//   ....[0]....
.L_1008:
        /*0058*/ 	.word	0x00002540


	//   ....[1]....
        /*005c*/ 	.word	0x00002560


	//   ....[2]....
        /*0060*/ 	.word	0x00002590


	//   ....[3]....
        /*0064*/ 	.word	0x000025a0


	//   ....[4]....
        /*0068*/ 	.word	0x000025e0


	//   ....[5]....
        /*006c*/ 	.word	0x000025f0


	//   ....[6]....
        /*0070*/ 	.word	0x00002630


	//   ....[7]....
        /*0074*/ 	.word	0x00002640


	//   ....[8]....
        /*0078*/ 	.word	0x00002670


	//   ....[9]....
        /*007c*/ 	.word	0x00002680


	//----- nvinfo : EIATTR_VRC_CTA_INIT_COUNT
	.align		4
.L_1009:
        /*0080*/ 	.byte	0x02, 0x4a
	.zero		1
	.zero		1


	//----- nvinfo : EIATTR_EXIT_INSTR_OFFSETS
	.align		4
        /*0084*/ 	.byte	0x04, 0x1c
        /*0086*/ 	.short	(.L_1011 - .L_1010)


	//   ....[0]....
.L_1010:
        /*0088*/ 	.word	0x00009d10


	//   ....[1]....
        /*008c*/ 	.word	0x00009e20


	//----- nvinfo : EIATTR_MAX_THREADS
	.align		4
.L_1011:
        /*0090*/ 	.byte	0x04, 0x05
        /*0092*/ 	.short	(.L_1013 - .L_1012)
.L_1012:
        /*0094*/ 	.word	0x00000080
        /*0098*/ 	.word	0x00000001
        /*009c*/ 	.word	0x00000001


	//----- nvinfo : EIATTR_CRS_STACK_SIZE
	.align		4
.L_1013:
        /*00a0*/ 	.byte	0x04, 0x1e
        /*00a2*/ 	.short	(.L_1015 - .L_1014)
.L_1014:
        /*00a4*/ 	.word	0x00000000


	//----- nvinfo : EIATTR_CBANK_PARAM_SIZE
	.align		4
.L_1015:
        /*00a8*/ 	.byte	0x03, 0x19
        /*00aa*/ 	.short	0x0128


	//----- nvinfo : EIATTR_PARAM_CBANK
	.align		4
        /*00ac*/ 	.byte	0x04, 0x0a
        /*00ae*/ 	.short	(.L_1017 - .L_1016)
	.align		4
.L_1016:
        /*00b0*/ 	.word	index@(.nv.constant0._ZN10layer_norm31ln_parallel_residual_bwd_kernelINS_13Kernel_traitsI6__halfS2_S2_S2_fjLj3072ELj1ELj1ELj4ELj16ENS_18Kernel_traits_baseILj3072ES2_S2_S2_S2_fjLj128EEEEELb1ELb0ELb0EEEvNS_9BwdParamsE)
        /*00b4*/ 	.short	0x0380
        /*00b6*/ 	.short	0x0128


	//----- nvinfo : EIATTR_SW_WAR
	.align		4
.L_1017:
        /*00b8*/ 	.byte	0x04, 0x36
        /*00ba*/ 	.short	(.L_1019 - .L_1018)
.L_1018:
        /*00bc*/ 	.word	0x00000008
.L_1019:


//--------------------- .nv.info._ZN10layer_norm31ln_parallel_residual_bwd_kernelINS_13Kernel_traitsI6__halfS2_S2_S2_fjLj3072ELj1ELj1ELj4ELj16ENS_18Kernel_traits_baseILj3072ES2_S2_S2_S2_fjLj128EEEEELb1ELb0ELb1EEEvNS_9BwdParamsE --------------------------
	.section	.nv.info._ZN10layer_norm31ln_parallel_residual_bwd_kernelINS_13Kernel_traitsI6__halfS2_S2_S2_fjLj3072ELj1ELj1ELj4ELj16ENS_18Kernel_traits_baseILj3072ES2_S2_S2_S2_fjLj128EEEEELb1ELb0ELb1EEEvNS_9BwdParamsE,"",@"SHT_CUDA_INFO"
	.sectionflags	@""
	.align	4


	//----- nvinfo : EIATTR_CUDA_API_VERSION
	.align		4
        /*0000*/ 	.byte	0x04, 0x37
        /*0002*/ 	.short	(.L_1021 - .L_1020)
.L_1020:
        /*0004*/ 	.word	0x00000082


	//----- nvinfo : EIATTR_KPARAM_INFO
	.align		4
.L_1021:
        /*0008*/ 	.byte	0x04, 0x17
        /*000a*/ 	.short	(.L_1023 - .L_1022)
.L_1022:
        /*000c*/ 	.word	0x00000000
        /*0010*/ 	.short	0x0000
        /*0012*/ 	.short	0x0000
        /*0014*/ 	.byte	0x00, 0xf0, 0xa1, 0x04


	//----- nvinfo : EIATTR_SPARSE_MMA_MASK
	.align		4
.L_1023:
        /*0018*/ 	.byte	0x03, 0x50
        /*001a*/ 	.short	0x0000


	//----- nvinfo : EIATTR_MAXREG_COUNT
	.align		4
        /*001c*/ 	.byte	0x03, 0x1b
        /*001e*/ 	.short	0x00ff


	//----- nvinfo : EIATTR_NUM_BARRIERS
	.align		4
        /*0020*/ 	.byte	0x02, 0x4c
        /*0022*/ 	.byte	0x01
	.zero		1


	//----- nvinfo : EIATTR_MERCURY_ISA_VERSION
	.align		4
        /*0024*/ 	.byte	0x03, 0x5f
        /*0026*/ 	.short	0x0101


	//----- nvinfo : EIATTR_COOP_GROUP_MASK_REGIDS
	.align		4
        /*0028*/ 	.byte	0x04, 0x29
        /*002a*/ 	.short	(.L_1025 - .L_1024)


	//   ....[0]....
.L_1024:
        /*002c*/ 	.word	0xffffffff


	//   ....[1]....
        /*0030*/ 	.word	0xffffffff


	//   ....[2]....
        /*0034*/ 	.word	0xffffffff


	//   ....[3]....
        /*0038*/ 	.word	0xffffffff


	//   ....[4]....
        /*003c*/ 	.word	0xffffffff


	//   ....[5]....
        /*0040*/ 	.word	0xffffffff


	//   ....[6]....
        /*0044*/ 	.word	0xffffffff


	//   ....[7]....
        /*0048*/ 	.word	0xffffffff


	//   ....[8]....
        /*004c*/ 	.word	0xffffffff


	//   ....[9]....
        /*0050*/ 	.word	0xffffffff


	//----- nvinfo : EIATTR_COOP_GROUP_INSTR_OFFSETS
	.align		4
.L_1025:
        /*0054*/ 	.byte	0x04, 0x28
        /*0056*/ 	.short	(.L_1027 - .L_1026)


	//   ....[0]....
.L_1026:
        /*0058*/ 	.word	0x00001f80


	//   ....[1]....
        /*005c*/ 	.word	0x00002030


	//   ....[2]....
        /*0060*/ 	.word	0x00002040


	//   ....[3]....
        /*0064*/ 	.word	0x00002070


	//   ....[4]....
        /*0068*/ 	.word	0x00002080


	//   ....[5]....
        /*006c*/ 	.word	0x000020b0


	//   ....[6]....
        /*0070*/ 	.word	0x000020c0


	//   ....[7]....
        /*0074*/ 	.word	0x000020e0


	//   ....[8]....
        /*0078*/ 	.word	0x00002130


	//   ....[9]....
        /*007c*/ 	.word	0x00002150


	//----- nvinfo : EIATTR_VRC_CTA_INIT_COUNT
	.align		4
.L_1027:
        /*0080*/ 	.byte	0x02, 0x4a
	.zero		1
	.zero		1


	//----- nvinfo : EIATTR_EXIT_INSTR_OFFSETS
	.align		4
        /*0084*/ 	.byte	0x04, 0x1c
        /*0086*/ 	.short	(.L_1029 - .L_1028)


	//   ....[0]....
.L_1028:
        /*0088*/ 	.word	0x00009c10


	//----- nvinfo : EIATTR_MAX_THREADS
	.align		4
.L_1029:
        /*008c*/ 	.byte	0x04, 0x05
        /*008e*/ 	.short	(.L_1031 - .L_1030)
.L_1030:
        /*0090*/ 	.word	0x00000080
        /*0094*/ 	.word	0x00000001
        /*0098*/ 	.word	0x00000001


	//----- nvinfo : EIATTR_CRS_STACK_SIZE
	.align		4
.L_1031:
        /*009c*/ 	.byte	0x04, 0x1e
        /*009e*/ 	.short	(.L_1033 - .L_1032)
.L_1032:
        /*00a0*/ 	.word	0x00000000


	//----- nvinfo : EIATTR_CBANK_PARAM_SIZE
	.align		4
.L_1033:
        /*00a4*/ 	.byte	0x03, 0x19
        /*00a6*/ 	.short	0x0128


	//----- nvinfo : EIATTR_PARAM_CBANK
	.align		4
        /*00a8*/ 	.byte	0x04, 0x0a
        /*00aa*/ 	.short	(.L_1035 - .L_1034)
	.align		4
.L_1034:
        /*00ac*/ 	.word	index@(.nv.constant0._ZN10layer_norm31ln_parallel_residual_bwd_kernelINS_13Kernel_traitsI6__halfS2_S2_S2_fjLj3072ELj1ELj1ELj4ELj16ENS_18Kernel_traits_baseILj3072ES2_S2_S2_S2_fjLj128EEEEELb1ELb0ELb1EEEvNS_9BwdParamsE)
        /*00b0*/ 	.short	0x0380
        /*00b2*/ 	.short	0x0128


	//----- nvinfo : EIATTR_SW_WAR
	.align		4
.L_1035:
        /*00b4*/ 	.byte	0x04, 0x36
        /*00b6*/ 	.short	(.L_1037 - .L_1036)
.L_1036:
        /*00b8*/ 	.word	0x00000008
.L_1037:


//--------------------- .nv.info._ZN10layer_norm22ln_bwd_finalize_kernelINS_22Kernel_traits_finalizeILj3072E6__halfS2_S2_S2_fjLb0ELj1024ELj4ENS_18Kernel_traits_baseILj3072ES2_S2_S2_S2_fjLj1024EEEEELb0ELb0EEEvNS_9BwdParamsE --------------------------
	.section	.nv.info._ZN10layer_norm22ln_bwd_finalize_kernelINS_22Kernel_traits_finalizeILj3072E6__halfS2_S2_S2_fjLb0ELj1024ELj4ENS_18Kernel_traits_baseILj3072ES2_S2_S2_S2_fjLj1024EEEEELb0ELb0EEEvNS_9BwdParamsE,"",@"SHT_CUDA_INFO"
	.sectionflags	@""
	.align	4


	//----- nvinfo : EIATTR_CUDA_API_VERSION
	.align		4
        /*0000*/ 	.byte	0x04, 0x37
        /*0002*/ 	.short	(.L_1039 - .L_1038)
.L_1038:
        /*0004*/ 	.word	0x00000082


	//----- nvinfo : EIATTR_KPARAM_INFO
	.align		4
.L_1039:
        /*0008*/ 	.byte	0x04, 0x17
        /*000a*/ 	.short	(.L_1041 - .L_1040)
.L_1040:
        /*000c*/ 	.word	0x00000000
        /*0010*/ 	.short	0x0000
        /*0012*/ 	.short	0x0000
        /*0014*/ 	.byte	0x00, 0xf0, 0xa1, 0x04


	//----- nvinfo : EIATTR_SPARSE_MMA_MASK
	.align		4
.L_1041:
        /*0018*/ 	.byte	0x03, 0x50
        /*001a*/ 	.short	0x0000


	//----- nvinfo : EIATTR_MAXREG_COUNT
	.align		4
        /*001c*/ 	.byte	0x03, 0x1b
        /*001e*/ 	.short	0x0040


	//----- nvinfo : EIATTR_NUM_BARRIERS
	.align		4
        /*0020*/ 	.byte	0x02, 0x4c
        /*0022*/ 	.byte	0x01
	.zero		1


	//----- nvinfo : EIATTR_MERCURY_ISA_VERSION
	.align		4
        /*0024*/ 	.byte	0x03, 0x5f
        /*0026*/ 	.short	0x0101


	//----- nvinfo : EIATTR_COOP_GROUP_MASK_REGIDS
	.align		4
        /*0028*/ 	.byte	0x04, 0x29
        /*002a*/ 	.short	(.L_1043 - .L_1042)


	//   ....[0]....
.L_1042:
        /*002c*/ 	.word	0xffffffff


	//   ....[1]....
        /*0030*/ 	.word	0xffffffff


	//   ....[2]....
        /*0034*/ 	.word	0xffffffff


	//   ....[3]....
        /*0038*/ 	.word	0xffffffff


	//   ....[4]....
        /*003c*/ 	.word	0xffffffff


	//   ....[5]....
        /*0040*/ 	.word	0xffffffff


	//   ....[6]....
        /*0044*/ 	.word	0xffffffff


	//   ....[7]....
        /*0048*/ 	.word	0xffffffff


	//   ....[8]....
        /*004c*/ 	.word	0xffffffff


	//   ....[9]....
        /*0050*/ 	.word	0xffffffff


	//----- nvinfo : EIATTR_COOP_GROUP_INSTR_OFFSETS
	.align		4
.L_1043:
        /*0054*/ 	.byte	0x04, 0x28
        /*0056*/ 	.short	(.L_1045 - .L_1044)


	//   ....[0]....
.L_1044:
        /*0058*/ 	.word	0x00001540


	//   ....[1]....
        /*005c*/ 	.word	0x00001550


	//   ....[2]....
        /*0060*/ 	.word	0x00001580


	//   ....[3]....
        /*0064*/ 	.word	0x00001590


	//   ....[4]....
        /*0068*/ 	.word	0x000015c0


	//   ....[5]....
        /*006c*/ 	.word	0x000015d0


	//   ....[6]....
        /*0070*/ 	.word	0x00001610


	//   ....[7]....
        /*0074*/ 	.word	0x00001630


	//   ....[8]....
        /*0078*/ 	.word	0x00001680


	//   ....[9]....
        /*007c*/ 	.word	0x00001690


	//----- nvinfo : EIATTR_VRC_CTA_INIT_COUNT
	.align		4
.L_1045:
        /*0080*/ 	.byte	0x02, 0x4a
	.zero		1
	.zero		1


	//----- nvinfo : EIATTR_EXIT_INSTR_OFFSETS
	.align		4
        /*0084*/ 	.byte	0x04, 0x1c
        /*0086*/ 	.short	(.L_1047 - .L_1046)


	//   ....[0]....
.L_1046:
        /*0088*/ 	.word	0x00000060


	//   ....[1]....
        /*008c*/ 	.word	0x000016f0


	//   ....[2]....
        /*0090*/ 	.word	0x00001720


	//   ....[3]....
        /*0094*/ 	.word	0x000017e0


	//----- nvinfo : EIATTR_MAX_THREADS
	.align		4
.L_1047:
        /*0098*/ 	.byte	0x04, 0x05
        /*009a*/ 	.short	(.L_1049 - .L_1048)
.L_1048:
        /*009c*/ 	.word	0x00000400
        /*00a0*/ 	.word	0x00000001
        /*00a4*/ 	.word	0x00000001


	//----- nvinfo : EIATTR_CRS_STACK_SIZE
	.align		4
.L_1049:
        /*00a8*/ 	.byte	0x04, 0x1e
        /*00aa*/ 	.short	(.L_1051 - .L_1050)
.L_1050:
        /*00ac*/ 	.word	0x00000000


	//----- nvinfo : EIATTR_CBANK_PARAM_SIZE
	.align		4
.L_1051:
        /*00b0*/ 	.byte	0x03, 0x19
        /*00b2*/ 	.short	0x0128


	//----- nvinfo : EIATTR_PARAM_CBANK
	.align		4
        /*00b4*/ 	.byte	0x04, 0x0a
        /*00b6*/ 	.short	(.L_1053 - .L_1052)
	.align		4
.L_1052:
        /*00b8*/ 	.word	index@(.nv.constant0._ZN10layer_norm22ln_bwd_finalize_kernelINS_22Kernel_traits_finalizeILj3072E6__halfS2_S2_S2_fjLb0ELj1024ELj4ENS_18Kernel_traits_baseILj3072ES2_S2_S2_S2_fjLj1024EEEEELb0ELb0EEEvNS_9BwdParamsE)
        /*00bc*/ 	.short	0x0380
        /*00be*/ 	.short	0x0128


	//----- nvinfo : EIATTR_SW_WAR
	.align		4
.L_1053:
        /*00c0*/ 	.byte	0x04, 0x36
        /*00c2*/ 	.short	(.L_1055 - .L_1054)
.L_1054:
        /*00c4*/ 	.word	0x00000008
.L_1055:


//--------------------- .nv.info._ZN10layer_norm40ln_parallel_residual_bwd_finalize_kernelINS_22Kernel_traits_finalizeILj3072E6__halfS2_S2_S2_fjLb0ELj1024ELj4ENS_18Kernel_traits_baseILj3072ES2_S2_S2_S2_fjLj1024EEEEELb0EEEvNS_9BwdParamsE --------------------------
	.section	.nv.info._ZN10layer_norm40ln_parallel_residual_bwd_finalize_kernelINS_22Kernel_traits_finalizeILj3072E6__halfS2_S2_S2_fjLb0ELj1024ELj4ENS_18Kernel_traits_baseILj3072ES2_S2_S2_S2_fjLj1024EEEEELb0EEEvNS_9BwdParamsE,"",@"SHT_CUDA_INFO"
	.sectionflags	@""
	.align	4


	//----- nvinfo : EIATTR_CUDA_API_VERSION
	.align		4
        /*0000*/ 	.byte	0x04, 0x37
        /*0002*/ 	.short	(.L_1057 - .L_1056)
.L_1056:
        /*0004*/ 	.word	0x00000082


	//----- nvinfo : EIATTR_KPARAM_INFO
	.align		4
.L_1057:
        /*0008*/ 	.byte	0x04, 0x17
        /*000a*/ 	.short	(.L_1059 - .L_1058)
.L_1058:
        /*000c*/ 	.word	0x00000000
        /*0010*/ 	.short	0x0000
        /*0012*/ 	.short	0x0000
        /*0014*/ 	.byte	0x00, 0xf0, 0xa1, 0x04


	//----- nvinfo : EIATTR_SPARSE_MMA_MASK
	.align		4
.L_1059:
        /*0018*/ 	.byte	0x03, 0x50
        /*001a*/ 	.short	0x0000


	//----- nvinfo : EIATTR_MAXREG_COUNT
	.align		4
        /*001c*/ 	.byte	0x03, 0x1b
        /*001e*/ 	.short	0x0040


	//----- nvinfo : EIATTR_NUM_BARRIERS
	.align		4
        /*0020*/ 	.byte	0x02, 0x4c
        /*0022*/ 	.byte	0x01
	.zero		1


	//----- nvinfo : EIATTR_MERCURY_ISA_VERSION
	.align		4
        /*0024*/ 	.byte	0x03, 0x5f
        /*0026*/ 	.short	0x0101


	//----- nvinfo : EIATTR_COOP_GROUP_MASK_REGIDS
	.align		4
        /*0028*/ 	.byte	0x04, 0x29
        /*002a*/ 	.short	(.L_1061 - .L_1060)


	//   ....[0]....
.L_1060:
        /*002c*/ 	.word	0xffffffff


	//   ....[1]....
        /*0030*/ 	.word	0xffffffff


	//   ....[2]....
        /*0034*/ 	.word	0xffffffff


	//   ....[3]....
        /*0038*/ 	.word	0xffffffff


	//   ....[4]....
        /*003c*/ 	.word	0xffffffff


	//   ....[5]....
        /*0040*/ 	.word	0xffffffff


	//   ....[6]....
        /*0044*/ 	.word	0xffffffff


	//   ....[7]....
        /*0048*/ 	.word	0xffffffff


	//   ....[8]....
        /*004c*/ 	.word	0xffffffff


	//   ....[9]....
        /*0050*/ 	.word	0xffffffff


	//   ....[10]....
        /*0054*/ 	.word	0xffffffff


	//   ....[11]....
        /*0058*/ 	.word	0xffffffff


	//   ....[12]....
        /*005c*/ 	.word	0xffffffff


	//   ....[13]....
        /*0060*/ 	.word	0xffffffff


	//   ....[14]....
        /*0064*/ 	.word	0xffffffff


	//   ....[15]....
        /*0068*/ 	.word	0xffffffff


	//   ....[16]....
        /*006c*/ 	.word	0xffffffff


	//   ....[17]....
        /*0070*/ 	.word	0xffffffff


	//   ....[18]....
        /*0074*/ 	.word	0xffffffff


	//   ....[19]....
        /*0078*/ 	.word	0xffffffff


	//----- nvinfo : EIATTR_COOP_GROUP_INSTR_OFFSETS
	.align		4
.L_1061:
        /*007c*/ 	.byte	0x04, 0x28
        /*007e*/ 	.short	(.L_1063 - .L_1062)


	//   ....[0]....
.L_1062:
        /*0080*/ 	.word	0x000013a0


	//   ....[1]....
        /*0084*/ 	.word	0x000013b0


	//   ....[2]....
        /*0088*/ 	.word	0x000013c0


	//   ....[3]....
        /*008c*/ 	.word	0x000013d0


	//   ....[4]....
        /*0090*/ 	.word	0x00001400


	//   ....[5]....
        /*0094*/ 	.word	0x00001430


	//   ....[6]....
        /*0098*/ 	.word	0x00001440


	//   ....[7]....
        /*009c*/ 	.word	0x00001450


	//   ....[8]....
        /*00a0*/ 	.word	0x00001470


	//   ....[9]....
        /*00a4*/ 	.word	0x000014b0


	//   ....[10]....
        /*00a8*/ 	.word	0x000014e0


	//   ....[11]....
        /*00ac*/ 	.word	0x000014f0


	//   ....[12]....
        /*00b0*/ 	.word	0x00001510


	//   ....[13]....
        /*00b4*/ 	.word	0x00001540


	//   ....[14]....
        /*00b8*/ 	.word	0x00001560


	//   ....[15]....
        /*00bc*/ 	.word	0x00001570


	//   ....[16]....
        /*00c0*/ 	.word	0x000015b0


	//   ....[17]....
        /*00c4*/ 	.word	0x000015e0


	//   ....[18]....
        /*00c8*/ 	.word	0x00001600


	//   ....[19]....
        /*00cc*/ 	.word	0x00001610


	//----- nvinfo : EIATTR_VRC_CTA_INIT_COUNT
	.align		4
.L_1063:
        /*00d0*/ 	.byte	0x02, 0x4a
	.zero		1
	.zero		1


	//----- nvinfo : EIATTR_EXIT_INSTR_OFFSETS
	.align		4
        /*00d4*/ 	.byte	0x04, 0x1c
        /*00d6*/ 	.short	(.L_1065 - .L_1064)


	//   ....[0]....
.L_1064:
        /*00d8*/ 	.word	0x00000060


	//   ....[1]....
        /*00dc*/ 	.word	0x000016c0


	//   ....[2]....
        /*00e0*/ 	.word	0x000016f0


	//   ....[3]....
        /*00e4*/ 	.word	0x00001850


	//----- nvinfo : EIATTR_MAX_THREADS
	.align		4
.L_1065:
        /*00e8*/ 	.byte	0x04, 0x05
        /*00ea*/ 	.short	(.L_1067 - .L_1066)
.L_1066:
        /*00ec*/ 	.word	0x00000400
        /*00f0*/ 	.word	0x00000001
        /*00f4*/ 	.word	0x00000001


	//----- nvinfo : EIATTR_CRS_STACK_SIZE
	.align		4
.L_1067:
        /*00f8*/ 	.byte	0x04, 0x1e
        /*00fa*/ 	.short	(.L_1069 - .L_1068)
.L_1068:
        /*00fc*/ 	.word	0x00000000


	//----- nvinfo : EIATTR_CBANK_PARAM_SIZE
	.align		4
.L_1069:
        /*0100*/ 	.byte	0x03, 0x19
        /*0102*/ 	.short	0x0128


	//----- nvinfo : EIATTR_PARAM_CBANK
	.align		4
        /*0104*/ 	.byte	0x04, 0x0a
        /*0106*/ 	.short	(.L_1071 - .L_1070)
	.align		4
.L_1070:
        /*0108*/ 	.word	index@(.nv.constant0._ZN10layer_norm40ln_parallel_residual_bwd_finalize_kernelINS_22Kernel_traits_finalizeILj3072E6__halfS2_S2_S2_fjLb0ELj1024ELj4ENS_18Kernel_traits_baseILj3072ES2_S2_S2_S2_fjLj1024EEEEELb0EEEvNS_9BwdParamsE)
        /*010c*/ 	.short	0x0380
        /*010e*/ 	.short	0x0128


	//----- nvinfo : EIATTR_SW_WAR
	.align		4
.L_1071:
        /*0110*/ 	.byte	0x04, 0x36
        /*0112*/ 	.short	(.L_1073 - .L_1072)
.L_1072:
        /*0114*/ 	.word	0x00000008
.L_1073:


//--------------------- .nv.info._ZN10layer_norm31ln_parallel_residual_bwd_kernelINS_13Kernel_traitsI6__halfS2_S2_S2_fjLj3072ELj1ELj1ELj4ELj16ENS_18Kernel_traits_baseILj3072ES2_S2_S2_S2_fjLj128EEEEELb1ELb1ELb0EEEvNS_9BwdParamsE --------------------------
	.section	.nv.info._ZN10layer_norm31ln_parallel_residual_bwd_kernelINS_13Kernel_traitsI6__halfS2_S2_S2_fjLj3072ELj1ELj1ELj4ELj16ENS_18Kernel_traits_baseILj3072ES2_S2_S2_S2_fjLj128EEEEELb1ELb1ELb0EEEvNS_9BwdParamsE,"",@"SHT_CUDA_INFO"
	.sectionflags	@""
	.align	4


	//----- nvinfo : EIATTR_CUDA_API_VERSION
	.align		4
        /*0000*/ 	.byte	0x04, 0x37
        /*0002*/ 	.short	(.L_1075 - .L_1074)
.L_1074:
        /*0004*/ 	.word	0x00000082


	//----- nvinfo : EIATTR_KPARAM_INFO
	.align		4
.L_1075:
        /*0008*/ 	.byte	0x04, 0x17
        /*000a*/ 	.short	(.L_1077 - .L_1076)
.L_1076:
        /*000c*/ 	.word	0x00000000
        /*0010*/ 	.short	0x0000
        /*0012*/ 	.short	0x0000
        /*0014*/ 	.byte	0x00, 0xf0, 0xa1, 0x04


	//----- nvinfo : EIATTR_SPARSE_MMA_MASK
	.align		4
.L_1077:
        /*0018*/ 	.byte	0x03, 0x50
        /*001a*/ 	.short	0x0000


	//----- nvinfo : EIATTR_MAXREG_COUNT
	.align		4
        /*001c*/ 	.byte	0x03, 0x1b
        /*001e*/ 	.short	0x00ff


	//----- nvinfo : EIATTR_NUM_BARRIERS
	.align		4
        /*0020*/ 	.byte	0x02, 0x4c
        /*0022*/ 	.byte	0x01
	.zero		1


	//----- nvinfo : EIATTR_MERCURY_ISA_VERSION
	.align		4
        /*0024*/ 	.byte	0x03, 0x5f
        /*0026*/ 	.short	0x0101


	//----- nvinfo : EIATTR_COOP_GROUP_MASK_REGIDS
	.align		4
        /*0028*/ 	.byte	0x04, 0x29
        /*002a*/ 	.short	(.L_1079 - .L_1078)


	//   ....[0]....
.L_1078:
        /*002c*/ 	.word	0xffffffff


	//   ....[1]....
        /*0030*/ 	.word	0xffffffff


	//   ....[2]....
        /*0034*/ 	.word	0xffffffff


	//   ....[3]....
        /*0038*/ 	.word	0xffffffff


	//   ....[4]....
        /*003c*/ 	.word	0xffffffff


	//   ....[5]....
        /*0040*/ 	.word	0xffffffff


	//   ....[6]....
        /*0044*/ 	.word	0xffffffff


	//   ....[7]....
        /*0048*/ 	.word	0xffffffff


	//   ....[8]....
        /*004c*/ 	.word	0xffffffff


	//   ....[9]....
        /*0050*/ 	.word	0xffffffff


	//----- nvinfo : EIATTR_COOP_GROUP_INSTR_OFFSETS
	.align		4
.L_1079:
        /*0054*/ 	.byte	0x04, 0x28
        /*0056*/ 	.short	(.L_1081 - .L_1080)


	//   ....[0]....
.L_1080:
        /*0058*/ 	.word	0x00001a20


	//   ....[1]....
        /*005c*/ 	.word	0x00001a60


	//   ....[2]....
        /*0060*/ 	.word	0x00001b20


	//   ....[3]....
        /*0064*/ 	.word	0x00001b50


	//   ....[4]....
        /*0068*/ 	.word	0x00001bb0


	//   ....[5]....
        /*006c*/ 	.word	0x00001bd0


	//   ....[6]....
        /*0070*/ 	.word	0x00001c30


	//   ....[7]....
        /*0074*/ 	.word	0x00001c40


	//   ....[8]....
        /*0078*/ 	.word	0x00001c70


	//   ....[9]....
        /*007c*/ 	.word	0x00001c80


	//----- nvinfo : EIATTR_VRC_CTA_INIT_COUNT
	.align		4
.L_1081:
        /*0080*/ 	.byte	0x02, 0x4a
	.zero		1
	.zero		1


	//----- nvinfo : EIATTR_EXIT_INSTR_OFFSETS
	.align		4
        /*0084*/ 	.byte	0x04, 0x1c
        /*0086*/ 	.short	(.L_1083 - .L_1082)


	//   ....[0]....
.L_1082:
        /*0088*/ 	.word	0x00009000


	//   ....[1]....
        /*008c*/ 	.word	0x000090a0


	//----- nvinfo : EIATTR_MAX_THREADS
	.align		4
.L_1083:
        /*0090*/ 	.byte	0x04, 0x05
        /*0092*/ 	.short	(.L_1085 - .L_1084)
.L_1084:
        /*0094*/ 	.word	0x00000080
        /*0098*/ 	.word	0x00000001
        /*009c*/ 	.word	0x00000001


	//----- nvinfo : EIATTR_CRS_STACK_SIZE
	.align		4
.L_1085:
        /*00a0*/ 	.byte	0x04, 0x1e
        /*00a2*/ 	.short	(.L_1087 - .L_1086)
.L_1086:
        /*00a4*/ 	.word	0x00000000


	//----- nvinfo : EIATTR_CBANK_PARAM_SIZE
	.align		4
.L_1087:
        /*00a8*/ 	.byte	0x03, 0x19
        /*00aa*/ 	.short	0x0128


	//----- nvinfo : EIATTR_PARAM_CBANK
	.align		4
        /*00ac*/ 	.byte	0x04, 0x0a
        /*00ae*/ 	.short	(.L_1089 - .L_1088)
	.align		4
.L_1088:
        /*00b0*/ 	.word	index@(.nv.constant0._ZN10layer_norm31ln_parallel_residual_bwd_kernelINS_13Kernel_traitsI6__halfS2_S2_S2_fjLj3072ELj1ELj1ELj4ELj16ENS_18Kernel_traits_baseILj3072ES2_S2_S2_S2_fjLj128EEEEELb1ELb1ELb0EEEvNS_9BwdParamsE)
        /*00b4*/ 	.short	0x0380
        /*00b6*/ 	.short	0x0128


	//----- nvinfo : EIATTR_SW_WAR
	.align		4
.L_1089:
        /*00b8*/ 	.byte	0x04, 0x36
        /*00ba*/ 	.short	(.L_1091 - .L_1090)
.L_1090:
        /*00bc*/ 	.word	0x00000008
.L_1091:


//--------------------- .nv.info._ZN10layer_norm22ln_bwd_finalize_kernelINS_22Kernel_traits_finalizeILj3072E6__halfS2_S2_S2_fjLb0ELj1024ELj4ENS_18Kernel_traits_baseILj3072ES2_S2_S2_S2_fjLj1024EEEEELb0ELb1EEEvNS_9BwdParamsE --------------------------
	.section	.nv.info._ZN10layer_norm22ln_bwd_finalize_kernelINS_22Kernel_traits_finalizeILj3072E6__halfS2_S2_S2_fjLb0ELj1024ELj4ENS_18Kernel_traits_baseILj3072ES2_S2_S2_S2_fjLj1024EEEEELb0ELb1EEEvNS_9BwdParamsE,"",@"SHT_CUDA_INFO"
	.sectionflags	@""
	.align	4


	//----- nvinfo : EIATTR_CUDA_API_VERSION
	.align		4
        /*0000*/ 	.byte	0x04, 0x37
        /*0002*/ 	.short	(.L_1093 - .L_1092)
.L_1092:
        /*0004*/ 	.word	0x00000082


	//----- nvinfo : EIATTR_KPARAM_INFO
	.align		4
.L_1093:
        /*0008*/ 	.byte	0x04, 0x17
        /*000a*/ 	.short	(.L_1095 - .L_1094)
.L_1094:
        /*000c*/ 	.word	0x00000000
        /*0010*/ 	.short	0x0000
        /*0012*/ 	.short	0x0000
        /*0014*/ 	.byte	0x00, 0xf0, 0xa1, 0x04


	//----- nvinfo : EIATTR_SPARSE_MMA_MASK
	.align		4
.L_1095:
        /*0018*/ 	.byte	0x03, 0x50
        /*001a*/ 	.short	0x0000


	//----- nvinfo : EIATTR_MAXREG_COUNT
	.align		4
        /*001c*/ 	.byte	0x03, 0x1b
        /*001e*/ 	.short	0x0040


	//----- nvinfo : EIATTR_NUM_BARRIERS
	.align		4
        /*0020*/ 	.byte	0x02, 0x4c
        /*0022*/ 	.byte	0x01
	.zero		1


	//----- nvinfo : EIATTR_MERCURY_ISA_VERSION
	.align		4
        /*0024*/ 	.byte	0x03, 0x5f
        /*0026*/ 	.short	0x0101


	//----- nvinfo : EIATTR_COOP_GROUP_MASK_REGIDS
	.align		4
        /*0028*/ 	.byte	0x04, 0x29
        /*002a*/ 	.short	(.L_1097 - .L_1096)


	//   ....[0]....
.L_1096:
        /*002c*/ 	.word	0xffffffff


	//   ....[1]....
        /*0030*/ 	.word	0xffffffff


	//   ....[2]....
        /*0034*/ 	.word	0xffffffff


	//   ....[3]....
        /*0038*/ 	.word	0xffffffff


	//   ....[4]....
        /*003c*/ 	.word	0xffffffff


	//   ....[5]....
        /*0040*/ 	.word	0xffffffff


	//   ....[6]....
        /*0044*/ 	.word	0xffffffff


	//   ....[7]....
        /*0048*/ 	.word	0xffffffff


	//   ....[8]....
        /*004c*/ 	.word	0xffffffff


	//   ....[9]....
        /*0050*/ 	.word	0xffffffff


	//----- nvinfo : EIATTR_COOP_GROUP_INSTR_OFFSETS
	.align		4
.L_1097:
        /*0054*/ 	.byte	0x04, 0x28
        /*0056*/ 	.short	(.L_1099 - .L_1098)


	//   ....[0]....
.L_1098:
        /*0058*/ 	.word	0x00001560


	//   ....[1]....
        /*005c*/ 	.word	0x00001570


	//   ....[2]....
        /*0060*/ 	.word	0x000015a0


	//   ....[3]....
        /*0064*/ 	.word	0x000015b0


	//   ....[4]....
        /*0068*/ 	.word	0x000015e0


	//   ....[5]....
        /*006c*/ 	.word	0x000015f0


	//   ....[6]....
        /*0070*/ 	.word	0x00001620


	//   ....[7]....
        /*0074*/ 	.word	0x00001640


	//   ....[8]....
        /*0078*/ 	.word	0x00001670


	//   ....[9]....
        /*007c*/ 	.word	0x00001680


	//----- nvinfo : EIATTR_VRC_CTA_INIT_COUNT
	.align		4
.L_1099:
        /*0080*/ 	.byte	0x02, 0x4a
	.zero		1
	.zero		1


	//----- nvinfo : EIATTR_EXIT_INSTR_OFFSETS
	.align		4
        /*0084*/ 	.byte	0x04, 0x1c
        /*0086*/ 	.short	(.L_1101 - .L_1100)


	//   ....[0]....
.L_1100:
        /*0088*/ 	.word	0x00000060


	//   ....[1]....
        /*008c*/ 	.word	0x000016e0


	//   ....[2]....
        /*0090*/ 	.word	0x000017d0


	//----- nvinfo : EIATTR_MAX_THREADS
	.align		4
.L_1101:
        /*0094*/ 	.byte	0x04, 0x05
        /*0096*/ 	.short	(.L_1103 - .L_1102)
.L_1102:
        /*0098*/ 	.word	0x00000400
        /*009c*/ 	.word	0x00000001
        /*00a0*/ 	.word	0x00000001


	//----- nvinfo : EIATTR_CRS_STACK_SIZE
	.align		4
.L_1103:
        /*00a4*/ 	.byte	0x04, 0x1e
        /*00a6*/ 	.short	(.L_1105 - .L_1104)
.L_1104:
        /*00a8*/ 	.word	0x00000000


	//----- nvinfo : EIATTR_CBANK_PARAM_SIZE
	.align		4
.L_1105:
        /*00ac*/ 	.byte	0x03, 0x19
        /*00ae*/ 	.short	0x0128


	//----- nvinfo : EIATTR_PARAM_CBANK
	.align		4
        /*00b0*/ 	.byte	0x04, 0x0a
        /*00b2*/ 	.short	(.L_1107 - .L_1106)
	.align		4
.L_1106:
        /*00b4*/ 	.word	index@(.nv.constant0._ZN10layer_norm22ln_bwd_finalize_kernelINS_22Kernel_traits_finalizeILj3072E6__halfS2_S2_S2_fjLb0ELj1024ELj4ENS_18Kernel_traits_baseILj3072ES2_S2_S2_S2_fjLj1024EEEEELb0ELb1EEEvNS_9BwdParamsE)
        /*00b8*/ 	.short	0x0380
        /*00ba*/ 	.short	0x0128


	//----- nvinfo : EIATTR_SW_WAR
	.align		4
.L_1107:
        /*00bc*/ 	.byte	0x04, 0x36
        /*00be*/ 	.short	(.L_1109 - .L_1108)
.L_1108:
        /*00c0*/ 	.word	0x00000008
.L_1109:


//--------------------- .nv.info._ZN10layer_norm40ln_parallel_residual_bwd_finalize_kernelINS_22Kernel_traits_finalizeILj3072E6__halfS2_S2_S2_fjLb0ELj1024ELj4ENS_18Kernel_traits_baseILj3072ES2_S2_S2_S2_fjLj1024EEEEELb1EEEvNS_9BwdParamsE --------------------------
	.section	.nv.info._ZN10layer_norm40ln_parallel_residual_bwd_finalize_kernelINS_22Kernel_traits_finalizeILj3072E6__halfS2_S2_S2_fjLb0ELj1024ELj4ENS_18Kernel_traits_baseILj3072ES2_S2_S2_S2_fjLj1024EEEEELb1EEEvNS_9BwdParamsE,"",@"SHT_CUDA_INFO"
	.sectionflags	@""
	.align	4


	//----- nvinfo : EIATTR_CUDA_API_VERSION
	.align		4
        /*0000*/ 	.byte	0x04, 0x37
        /*0002*/ 	.short	(.L_1111 - .L_1110)
.L_1110:
        /*0004*/ 	.word	0x00000082


	//----- nvinfo : EIATTR_KPARAM_INFO
	.align		4
.L_1111:
        /*0008*/ 	.byte	0x04, 0x17
        /*000a*/ 	.short	(.L_1113 - .L_1112)
.L_1112:
        /*000c*/ 	.word	0x00000000
        /*0010*/ 	.short	0x0000
        /*0012*/ 	.short	0x0000
        /*0014*/ 	.byte	0x00, 0xf0, 0xa1, 0x04


	//----- nvinfo : EIATTR_SPARSE_MMA_MASK
	.align		4
.L_1113:
        /*0018*/ 	.byte	0x03, 0x50
        /*001a*/ 	.short	0x0000


	//----- nvinfo : EIATTR_MAXREG_COUNT
	.align		4
        /*001c*/ 	.byte	0x03, 0x1b
        /*001e*/ 	.short	0x0040


	//----- nvinfo : EIATTR_NUM_BARRIERS
	.align		4
        /*0020*/ 	.byte	0x02, 0x4c
        /*0022*/ 	.byte	0x01
	.zero		1


	//----- nvinfo : EIATTR_MERCURY_ISA_VERSION
	.align		4
        /*0024*/ 	.byte	0x03, 0x5f
        /*0026*/ 	.short	0x0101


	//----- nvinfo : EIATTR_COOP_GROUP_MASK_REGIDS
	.align		4
        /*0028*/ 	.byte	0x04, 0x29
        /*002a*/ 	.short	(.L_1115 - .L_1114)


	//   ....[0]....
.L_1114:
        /*002c*/ 	.word	0xffffffff


	//   ....[1]....
        /*0030*/ 	.word	0xffffffff


	//   ....[2]....
        /*0034*/ 	.word	0xffffffff


	//   ....[3]....
        /*0038*/ 	.word	0xffffffff


	//   ....[4]....
        /*003c*/ 	.word	0xffffffff


	//   ....[5]....
        /*0040*/ 	.word	0xffffffff


	//   ....[6]....
        /*0044*/ 	.word	0xffffffff


	//   ....[7]....
        /*0048*/ 	.word	0xffffffff


	//   ....[8]....
        /*004c*/ 	.word	0xffffffff


	//   ....[9]....
        /*0050*/ 	.word	0xffffffff


	//   ....[10]....
        /*0054*/ 	.word	0xffffffff


	//   ....[11]....
        /*0058*/ 	.word	0xffffffff


	//   ....[12]....
        /*005c*/ 	.word	0xffffffff


	//   ....[13]....
        /*0060*/ 	.word	0xffffffff


	//   ....[14]....
        /*0064*/ 	.word	0xffffffff


	//   ....[15]....
        /*0068*/ 	.word	0xffffffff


	//   ....[16]....
        /*006c*/ 	.word	0xffffffff


	//   ....[17]....
        /*0070*/ 	.word	0xffffffff


	//   ....[18]....
        /*0074*/ 	.word	0xffffffff


	//   ....[19]....
        /*0078*/ 	.word	0xffffffff


	//----- nvinfo : EIATTR_COOP_GROUP_INSTR_OFFSETS
	.align		4
.L_1115:
        /*007c*/ 	.byte	0x04, 0x28
        /*007e*/ 	.short	(.L_1117 - .L_1116)


	//   ....[0]....
.L_1116:
        /*0080*/ 	.word	0x000013e0


	//   ....[1]....
        /*0084*/ 	.word	0x000013f0


	//   ....[2]....
        /*0088*/ 	.word	0x00001400


	//   ....[3]....
        /*008c*/ 	.word	0x00001410


	//   ....[4]....
        /*0090*/ 	.word	0x00001450


	//   ....[5]....
        /*0094*/ 	.word	0x00001470


	//   ....[6]....
        /*0098*/ 	.word	0x00001480


	//   ....[7]....
        /*009c*/ 	.word	0x00001490


	//   ....[8]....
        /*00a0*/ 	.word	0x000014d0


	//   ....[9]....
        /*00a4*/ 	.word	0x000014f0


	//   ....[10]....
        /*00a8*/ 	.word	0x00001500


	//   ....[11]....
        /*00ac*/ 	.word	0x00001510


	//   ....[12]....
        /*00b0*/ 	.word	0x00001540


	//   ....[13]....
        /*00b4*/ 	.word	0x00001560


	//   ....[14]....
        /*00b8*/ 	.word	0x00001580


	//   ....[15]....
        /*00bc*/ 	.word	0x00001590


	//   ....[16]....
        /*00c0*/ 	.word	0x000015c0


	//   ....[17]....
        /*00c4*/ 	.word	0x000015e0


	//   ....[18]....
        /*00c8*/ 	.word	0x00001600


	//   ....[19]....
        /*00cc*/ 	.word	0x00001610


	//----- nvinfo : EIATTR_VRC_CTA_INIT_COUNT
	.align		4
.L_1117:
        /*00d0*/ 	.byte	0x02, 0x4a
	.zero		1
	.zero		1


	//----- nvinfo : EIATTR_EXIT_INSTR_OFFSETS
	.align		4
        /*00d4*/ 	.byte	0x04, 0x1c
        /*00d6*/ 	.short	(.L_1119 - .L_1118)


	//   ....[0]....
.L_1118:
        /*00d8*/ 	.word	0x00000060


	//   ....[1]....
        /*00dc*/ 	.word	0x000016b0


	//   ....[2]....
        /*00e0*/ 	.word	0x00001840


	//----- nvinfo : EIATTR_MAX_THREADS
	.align		4
.L_1119:
        /*00e4*/ 	.byte	0x04, 0x05
        /*00e6*/ 	.short	(.L_1121 - .L_1120)
.L_1120:
        /*00e8*/ 	.word	0x00000400
        /*00ec*/ 	.word	0x00000001
        /*00f0*/ 	.word	0x00000001


	//----- nvinfo : EIATTR_CRS_STACK_SIZE
	.align		4
.L_1121:
        /*00f4*/ 	.byte	0x04, 0x1e
        /*00f6*/ 	.short	(.L_1123 - .L_1122)
.L_1122:
        /*00f8*/ 	.word	0x00000000


	//----- nvinfo : EIATTR_CBANK_PARAM_SIZE
	.align		4
.L_1123:
        /*00fc*/ 	.byte	0x03, 0x19
        /*00fe*/ 	.short	0x0128


	//----- nvinfo : EIATTR_PARAM_CBANK
	.align		4
        /*0100*/ 	.byte	0x04, 0x0a
        /*0102*/ 	.short	(.L_1125 - .L_1124)
	.align		4
.L_1124:
        /*0104*/ 	.word	index@(.nv.constant0._ZN10layer_norm40ln_parallel_residual_bwd_finalize_kernelINS_22Kernel_traits_finalizeILj3072E6__halfS2_S2_S2_fjLb0ELj1024ELj4ENS_18Kernel_traits_baseILj3072ES2_S2_S2_S2_fjLj1024EEEEELb1EEEvNS_9BwdParamsE)
        /*0108*/ 	.short	0x0380
        /*010a*/ 	.short	0x0128


	//----- nvinfo : EIATTR_SW_WAR
	.align		4
.L_1125:
        /*010c*/ 	.byte	0x04, 0x36
        /*010e*/ 	.short	(.L_1127 - .L_1126)
.L_1126:
        /*0110*/ 	.word	0x00000008
.L_1127:


//--------------------- .nv.info._ZN10layer_norm31ln_parallel_residual_bwd_kernelINS_13Kernel_traitsI6__halfS2_S2_S2_fjLj3072ELj1ELj1ELj4ELj16ENS_18Kernel_traits_baseILj3072ES2_S2_S2_S2_fjLj128EEEEELb1ELb1ELb1EEEvNS_9BwdParamsE --------------------------
	.section	.nv.info._ZN10layer_norm31ln_parallel_residual_bwd_kernelINS_13Kernel_traitsI6__halfS2_S2_S2_fjLj3072ELj1ELj1ELj4ELj16ENS_18Kernel_traits_baseILj3072ES2_S2_S2_S2_fjLj128EEEEELb1ELb1ELb1EEEvNS_9BwdParamsE,"",@"SHT_CUDA_INFO"
	.sectionflags	@""
	.align	4


	//----- nvinfo : EIATTR_CUDA_API_VERSION
	.align		4
        /*0000*/ 	.byte	0x04, 0x37
        /*0002*/ 	.short	(.L_1129 - .L_1128)
.L_1128:
        /*0004*/ 	.word	0x00000082


	//----- nvinfo : EIATTR_KPARAM_INFO
	.align		4
.L_1129:
        /*0008*/ 	.byte	0x04, 0x17
        /*000a*/ 	.short	(.L_1131 - .L_1130)
.L_1130:
        /*000c*/ 	.word	0x00000000
        /*0010*/ 	.short	0x0000
        /*0012*/ 	.short	0x0000
        /*0014*/ 	.byte	0x00, 0xf0, 0xa1, 0x04


	//----- nvinfo : EIATTR_SPARSE_MMA_MASK
	.align		4
.L_1131:
        /*0018*/ 	.byte	0x03, 0x50
        /*001a*/ 	.short	0x0000


	//----- nvinfo : EIATTR_MAXREG_COUNT
	.align		4
        /*001c*/ 	.byte	0x03, 0x1b
        /*001e*/ 	.short	0x00ff


	//----- nvinfo : EIATTR_NUM_BARRIERS
	.align		4
        /*0020*/ 	.byte	0x02, 0x4c
        /*0022*/ 	.byte	0x01
	.zero		1


	//----- nvinfo : EIATTR_MERCURY_ISA_VERSION
	.align		4
        /*0024*/ 	.byte	0x03, 0x5f
        /*0026*/ 	.short	0x0101


	//----- nvinfo : EIATTR_COOP_GROUP_MASK_REGIDS
	.align		4
        /*0028*/ 	.byte	0x04, 0x29
        /*002a*/ 	.short	(.L_1133 - .L_1132)


	//   ....[0]....
.L_1132:
        /*002c*/ 	.word	0xffffffff


	//   ....[1]....
        /*0030*/ 	.word	0xffffffff


	//   ....[2]....
        /*0034*/ 	.word	0xffffffff


	//   ....[3]....
        /*0038*/ 	.word	0xffffffff


	//   ....[4]....
        /*003c*/ 	.word	0xffffffff


	//   ....[5]....
        /*0040*/ 	.word	0xffffffff


	//   ....[6]....
        /*0044*/ 	.word	0xffffffff


	//   ....[7]....
        /*0048*/ 	.word	0xffffffff


	//   ....[8]....
        /*004c*/ 	.word	0xffffffff


	//   ....[9]....
        /*0050*/ 	.word	0xffffffff


	//----- nvinfo : EIATTR_COOP_GROUP_INSTR_OFFSETS
	.align		4
.L_1133:
        /*0054*/ 	.byte	0x04, 0x28
        /*0056*/ 	.short	(.L_1135 - .L_1134)


	//   ....[0]....
.L_1134:
        /*0058*/ 	.word	0x00001490


	//   ....[1]....
        /*005c*/ 	.word	0x00001540


	//   ....[2]....
        /*0060*/ 	.word	0x00001550


	//   ....[3]....
        /*0064*/ 	.word	0x00001580


	//   ....[4]....
        /*0068*/ 	.word	0x00001590


	//   ....[5]....
        /*006c*/ 	.word	0x000015b0


	//   ....[6]....
        /*0070*/ 	.word	0x000015d0


	//   ....[7]....
        /*0074*/ 	.word	0x000015f0


	//   ....[8]....
        /*0078*/ 	.word	0x00001640


	//   ....[9]....
        /*007c*/ 	.word	0x00001670


	//----- nvinfo : EIATTR_VRC_CTA_INIT_COUNT
	.align		4
.L_1135:
        /*0080*/ 	.byte	0x02, 0x4a
	.zero		1
	.zero		1


	//----- nvinfo : EIATTR_EXIT_INSTR_OFFSETS
	.align		4
        /*0084*/ 	.byte	0x04, 0x1c
        /*0086*/ 	.short	(.L_1137 - .L_1136)


	//   ....[0]....
.L_1136:
        /*0088*/ 	.word	0x00008d90


	//----- nvinfo : EIATTR_MAX_THREADS
	.align		4
.L_1137:
        /*008c*/ 	.byte	0x04, 0x05
        /*008e*/ 	.short	(.L_1139 - .L_1138)
.L_1138:
        /*0090*/ 	.word	0x00000080
        /*0094*/ 	.word	0x00000001
        /*0098*/ 	.word	0x00000001


	//----- nvinfo : EIATTR_CBANK_PARAM_SIZE
	.align		4
.L_1139:
        /*009c*/ 	.byte	0x03, 0x19
        /*009e*/ 	.short	0x0128


	//----- nvinfo : EIATTR_PARAM_CBANK
	.align		4
        /*00a0*/ 	.byte	0x04, 0x0a
        /*00a2*/ 	.short	(.L_1141 - .L_1140)
	.align		4
.L_1140:
        /*00a4*/ 	.word	index@(.nv.constant0._ZN10layer_norm31ln_parallel_residual_bwd_kernelINS_13Kernel_traitsI6__halfS2_S2_S2_fjLj3072ELj1ELj1ELj4ELj16ENS_18Kernel_traits_baseILj3072ES2_S2_S2_S2_fjLj128EEEEELb1ELb1ELb1EEEvNS_9BwdParamsE)
        /*00a8*/ 	.short	0x0380
        /*00aa*/ 	.short	0x0128


	//----- nvinfo : EIATTR_SW_WAR
	.align		4
.L_1141:
        /*00ac*/ 	.byte	0x04, 0x36
        /*00ae*/ 	.short	(.L_1143 - .L_1142)
.L_1142:
        /*00b0*/ 	.word	0x00000008
.L_1143:


//--------------------- .nv.info._ZN10layer_norm31ln_parallel_residual_bwd_kernelINS_13Kernel_traitsIf13__nv_bfloat16S2_S2_fjLj3072ELj1ELj1ELj4ELj16ENS_18Kernel_traits_baseILj3072EfS2_S2_S2_fjLj128EEEEELb0ELb0ELb0EEEvNS_9BwdParamsE --------------------------
	.section	.nv.info._ZN10layer_norm31ln_parallel_residual_bwd_kernelINS_13Kernel_traitsIf13__nv_bfloat16S2_S2_fjLj3072ELj1ELj1ELj4ELj16ENS_18Kernel_traits_baseILj3072EfS2_S2_S2_fjLj128EEEEELb0ELb0ELb0EEEvNS_9BwdParamsE,"",@"SHT_CUDA_INFO"
	.sectionflags	@""
	.align	4


	//----- nvinfo : EIATTR_CUDA_API_VERSION
	.align		4
        /*0000*/ 	.byte	0x04, 0x37
        /*0002*/ 	.short	(.L_1145 - .L_1144)
.L_1144:
        /*0004*/ 	.word	0x00000082


	//----- nvinfo : EIATTR_KPARAM_INFO
	.align		4
.L_1145:
        /*0008*/ 	.byte	0x04, 0x17
        /*000a*/ 	.short	(.L_1147 - .L_1146)
.L_1146:
        /*000c*/ 	.word	0x00000000
        /*0010*/ 	.short	0x0000
        /*0012*/ 	.short	0x0000
        /*0014*/ 	.byte	0x00, 0xf0, 0xa1, 0x04


	//----- nvinfo : EIATTR_SPARSE_MMA_MASK
	.align		4
.L_1147:
        /*0018*/ 	.byte	0x03, 0x50
        /*001a*/ 	.short	0x0000


	//----- nvinfo : EIATTR_MAXREG_COUNT
	.align		4
        /*001c*/ 	.byte	0x03, 0x1b
        /*001e*/ 	.short	0x00ff


	//----- nvinfo : EIATTR_NUM_BARRIERS
	.align		4
        /*0020*/ 	.byte	0x02, 0x4c
        /*0022*/ 	.byte	0x01
	.zero		1


	//----- nvinfo : EIATTR_MERCURY_ISA_VERSION
	.align		4
        /*0024*/ 	.byte	0x03, 0x5f
        /*0026*/ 	.short	0x0101


	//----- nvinfo : EIATTR_COOP_GROUP_MASK_REGIDS
	.align		4
        /*0028*/ 	.byte	0x04, 0x29
        /*002a*/ 	.short	(.L_1149 - .L_1148)


	//   ....[0]....
.L_1148:
        /*002c*/ 	.word	0xffffffff


	//   ....[1]....
        /*0030*/ 	.word	0xffffffff


	//   ....[2]....
        /*0034*/ 	.word	0xffffffff


	//   ....[3]....
        /*0038*/ 	.word	0xffffffff


	//   ....[4]....
        /*003c*/ 	.word	0xffffffff


	//   ....[5]....
        /*0040*/ 	.word	0xffffffff


	//   ....[6]....
        /*0044*/ 	.word	0xffffffff


	//   ....[7]....
        /*0048*/ 	.word	0xffffffff


	//   ....[8]....
        /*004c*/ 	.word	0xffffffff


	//   ....[9]....
        /*0050*/ 	.word	0xffffffff


	//----- nvinfo : EIATTR_COOP_GROUP_INSTR_OFFSETS
	.align		4
.L_1149:
        /*0054*/ 	.byte	0x04, 0x28
        /*0056*/ 	.short	(.L_1151 - .L_1150)


	//   ....[0]....
.L_1150:
        /*0058*/ 	.word	0x00002360


	//   ....[1]....
        /*005c*/ 	.word	0x00002380


	//   ....[2]....
        /*0060*/ 	.word	0x000023c0


	//   ....[3]....
        /*0064*/ 	.word	0x000023d0


	//   ....[4]....
        /*0068*/ 	.word	0x00002410


	//   ....[5]....
        /*006c*/ 	.word	0x00002420


	//   ....[6]....
        /*0070*/ 	.word	0x00002450


	//   ....[7]....
        /*0074*/ 	.word	0x00002460


	//   ....[8]....
        /*0078*/ 	.word	0x00002490


	//   ....[9]....
        /*007c*/ 	.word	0x000024a0


	//----- nvinfo : EIATTR_VRC_CTA_INIT_COUNT
	.align		4
.L_1151:
        /*0080*/ 	.byte	0x02, 0x4a
	.zero		1
	.zero		1


	//----- nvinfo : EIATTR_EXIT_INSTR_OFFSETS
	.align		4
        /*0084*/ 	.byte	0x04, 0x1c
        /*0086*/ 	.short	(.L_1153 - .L_1152)


	//   ....[0]....
.L_1152:
        /*0088*/ 	.word	0x00006bd0


	//   ....[1]....
        /*008c*/ 	.word	0x00006ce0


	//----- nvinfo : EIATTR_MAX_THREADS
	.align		4
.L_1153:
        /*0090*/ 	.byte	0x04, 0x05
        /*0092*/ 	.short	(.L_1155 - .L_1154)
.L_1154:
        /*0094*/ 	.word	0x00000080
        /*0098*/ 	.word	0x00000001
        /*009c*/ 	.word	0x00000001


	//----- nvinfo : EIATTR_CRS_STACK_SIZE
	.align		4
.L_1155:
        /*00a0*/ 	.byte	0x04, 0x1e
        /*00a2*/ 	.short	(.L_1157 - .L_1156)
.L_1156:
        /*00a4*/ 	.word	0x00000000


	//----- nvinfo : EIATTR_CBANK_PARAM_SIZE
	.align		4
.L_1157:
        /*00a8*/ 	.byte	0x03, 0x19
        /*00aa*/ 	.short	0x0128


	//----- nvinfo : EIATTR_PARAM_CBANK
	.align		4
        /*00ac*/ 	.byte	0x04, 0x0a
        /*00ae*/ 	.short	(.L_1159 - .L_1158)
	.align		4
.L_1158:
        /*00b0*/ 	.word	index@(.nv.constant0._ZN10layer_norm31ln_parallel_residual_bwd_kernelINS_13Kernel_traitsIf13__nv_bfloat16S2_S2_fjLj3072ELj1ELj1ELj4ELj16ENS_18Kernel_traits_baseILj3072EfS2_S2_S2_fjLj128EEEEELb0ELb0ELb0EEEvNS_9BwdParamsE)
        /*00b4*/ 	.short	0x0380
        /*00b6*/ 	.short	0x0128


	//----- nvinfo : EIATTR_SW_WAR
	.align		4
.L_1159:
        /*00b8*/ 	.byte	0x04, 0x36
        /*00ba*/ 	.short	(.L_1161 - .L_1160)
.L_1160:
        /*00bc*/ 	.word	0x00000008
.L_1161:


//--------------------- .nv.info._ZN10layer_norm31ln_parallel_residual_bwd_kernelINS_13Kernel_traitsIf13__nv_bfloat16S2_S2_fjLj3072ELj1ELj1ELj4ELj16ENS_18Kernel_traits_baseILj3072EfS2_S2_S2_fjLj128EEEEELb0ELb0ELb1EEEvNS_9BwdParamsE --------------------------
	.section	.nv.info._ZN10layer_norm31ln_parallel_residual_bwd_kernelINS_13Kernel_traitsIf13__nv_bfloat16S2_S2_fjLj3072ELj1ELj1ELj4ELj16ENS_18Kernel_traits_baseILj3072EfS2_S2_S2_fjLj128EEEEELb0ELb0ELb1EEEvNS_9BwdParamsE,"",@"SHT_CUDA_INFO"
	.sectionflags	@""
	.align	4


	//----- nvinfo : EIATTR_CUDA_API_VERSION
	.align		4
        /*0000*/ 	.byte	0x04, 0x37
        /*0002*/ 	.short	(.L_1163 - .L_1162)
.L_1162:
        /*0004*/ 	.word	0x00000082


	//----- nvinfo : EIATTR_KPARAM_INFO
	.align		4
.L_1163:
        /*0008*/ 	.byte	0x04, 0x17
        /*000a*/ 	.short	(.L_1165 - .L_1164)
.L_1164:
        /*000c*/ 	.word	0x00000000
        /*0010*/ 	.short	0x0000
        /*0012*/ 	.short	0x0000
        /*0014*/ 	.byte	0x00, 0xf0, 0xa1, 0x04


	//----- nvinfo : EIATTR_SPARSE_MMA_MASK
	.align		4
.L_1165:
        /*0018*/ 	.byte	0x03, 0x50
        /*001a*/ 	.short	0x0000


	//----- nvinfo : EIATTR_MAXREG_COUNT
	.align		4
        /*001c*/ 	.byte	0x03, 0x1b
        /*001e*/ 	.short	0x00ff


	//----- nvinfo : EIATTR_NUM_BARRIERS
	.align		4
        /*0020*/ 	.byte	0x02, 0x4c
        /*0022*/ 	.byte	0x01
	.zero		1


	//----- nvinfo : EIATTR_MERCURY_ISA_VERSION
	.align		4
        /*0024*/ 	.byte	0x03, 0x5f
        /*0026*/ 	.short	0x0101


	//----- nvinfo : EIATTR_COOP_GROUP_MASK_REGIDS
	.align		4
        /*0028*/ 	.byte	0x04, 0x29
        /*002a*/ 	.short	(.L_1167 - .L_1166)


	//   ....[0]....
.L_1166:
        /*002c*/ 	.word	0xffffffff


	//   ....[1]....
        /*0030*/ 	.word	0xffffffff


	//   ....[2]....
        /*0034*/ 	.word	0xffffffff


	//   ....[3]....
        /*0038*/ 	.word	0xffffffff


	//   ....[4]....
        /*003c*/ 	.word	0xffffffff


	//   ....[5]....
        /*0040*/ 	.word	0xffffffff


	//   ....[6]....
        /*0044*/ 	.word	0xffffffff


	//   ....[7]....
        /*0048*/ 	.word	0xffffffff


	//   ....[8]....
        /*004c*/ 	.word	0xffffffff


	//   ....[9]....
        /*0050*/ 	.word	0xffffffff


	//----- nvinfo : EIATTR_COOP_GROUP_INSTR_OFFSETS
	.align		4
.L_1167:
        /*0054*/ 	.byte	0x04, 0x28
        /*0056*/ 	.short	(.L_1169 - .L_1168)


	//   ....[0]....
.L_1168:
        /*0058*/ 	.word	0x00001c70


	//   ....[1]....
        /*005c*/ 	.word	0x00001d20


	//   ....[2]....
        /*0060*/ 	.word	0x00001d30


	//   ....[3]....
        /*0064*/ 	.word	0x00001d60


	//   ....[4]....
        /*0068*/ 	.word	0x00001d80


	//   ....[5]....
        /*006c*/ 	.word	0x00001da0


	//   ....[6]....
        /*0070*/ 	.word	0x00001dc0


	//   ....[7]....
        /*0074*/ 	.word	0x00001dd0


	//   ....[8]....
        /*0078*/ 	.word	0x00001e30


	//   ....[9]....
        /*007c*/ 	.word	0x00001e40


	//----- nvinfo : EIATTR_VRC_CTA_INIT_COUNT
	.align		4
.L_1169:
        /*0080*/ 	.byte	0x02, 0x4a
	.zero		1
	.zero		1


	//----- nvinfo : EIATTR_EXIT_INSTR_OFFSETS
	.align		4
        /*0084*/ 	.byte	0x04, 0x1c
        /*0086*/ 	.short	(.L_1171 - .L_1170)


	//   ....[0]....
.L_1170:
        /*0088*/ 	.word	0x00006b20


	//----- nvinfo : EIATTR_MAX_THREADS
	.align		4
.L_1171:
        /*008c*/ 	.byte	0x04, 0x05
        /*008e*/ 	.short	(.L_1173 - .L_1172)
.L_1172:
        /*0090*/ 	.word	0x00000080
        /*0094*/ 	.word	0x00000001
        /*0098*/ 	.word	0x00000001


	//----- nvinfo : EIATTR_CRS_STACK_SIZE
	.align		4
.L_1173:
        /*009c*/ 	.byte	0x04, 0x1e
        /*009e*/ 	.short	(.L_1175 - .L_1174)
.L_1174:
        /*00a0*/ 	.word	0x00000000


	//----- nvinfo : EIATTR_CBANK_PARAM_SIZE
	.align		4
.L_1175:
        /*00a4*/ 	.byte	0x03, 0x19
        /*00a6*/ 	.short	0x0128


	//----- nvinfo : EIATTR_PARAM_CBANK
	.align		4
        /*00a8*/ 	.byte	0x04, 0x0a
        /*00aa*/ 	.short	(.L_1177 - .L_1176)
	.align		4
.L_1176:
        /*00ac*/ 	.word	index@(.nv.constant0._ZN10layer_norm31ln_parallel_residual_bwd_kernelINS_13Kernel_traitsIf13__nv_bfloat16S2_S2_fjLj3072ELj1ELj1ELj4ELj16ENS_18Kernel_traits_baseILj3072EfS2_S2_S2_fjLj128EEEEELb0ELb0ELb1EEEvNS_9BwdParamsE)
        /*00b0*/ 	.short	0x0380
        /*00b2*/ 	.short	0x0128


	//----- nvinfo : EIATTR_SW_WAR
	.align		4
.L_1177:
        /*00b4*/ 	.byte	0x04, 0x36
        /*00b6*/ 	.short	(.L_1179 - .L_1178)
.L_1178:
        /*00b8*/ 	.word	0x00000008
.L_1179:


//--------------------- .nv.info._ZN10layer_norm31ln_parallel_residual_bwd_kernelINS_13Kernel_traitsIf13__nv_bfloat16S2_S2_fjLj3072ELj1ELj1ELj4ELj16ENS_18Kernel_traits_baseILj3072EfS2_S2_S2_fjLj128EEEEELb0ELb1ELb0EEEvNS_9BwdParamsE --------------------------
	.section	.nv.info._ZN10layer_norm31ln_parallel_residual_bwd_kernelINS_13Kernel_traitsIf13__nv_bfloat16S2_S2_fjLj3072ELj1ELj1ELj4ELj16ENS_18Kernel_traits_baseILj3072EfS2_S2_S2_fjLj128EEEEELb0ELb1ELb0EEEvNS_9BwdParamsE,"",@"SHT_CUDA_INFO"
	.sectionflags	@""
	.align	4


	//----- nvinfo : EIATTR_CUDA_API_VERSION
	.align		4
        /*0000*/ 	.byte	0x04, 0x37
        /*0002*/ 	.short	(.L_1181 - .L_1180)
.L_1180:
        /*0004*/ 	.word	0x00000082


	//----- nvinfo : EIATTR_KPARAM_INFO
	.align		4
.L_1181:
        /*0008*/ 	.byte	0x04, 0x17
        /*000a*/ 	.short	(.L_1183 - .L_1182)
.L_1182:
        /*000c*/ 	.word	0x00000000
        /*0010*/ 	.short	0x0000
        /*0012*/ 	.short	0x0000
        /*0014*/ 	.byte	0x00, 0xf0, 0xa1, 0x04


	//----- nvinfo : EIATTR_SPARSE_MMA_MASK
	.align		4
.L_1183:
        /*0018*/ 	.byte	0x03, 0x50
        /*001a*/ 	.short	0x0000


	//----- nvinfo : EIATTR_MAXREG_COUNT
	.align		4
        /*001c*/ 	.byte	0x03, 0x1b
        /*001e*/ 	.short	0x00ff


	//----- nvinfo : EIATTR_NUM_BARRIERS
	.align		4
        /*0020*/ 	.byte	0x02, 0x4c
        /*0022*/ 	.byte	0x01
	.zero		1


	//----- nvinfo : EIATTR_MERCURY_ISA_VERSION
	.align		4
        /*0024*/ 	.byte	0x03, 0x5f
        /*0026*/ 	.short	0x0101


	//----- nvinfo : EIATTR_COOP_GROUP_MASK_REGIDS
	.align		4
        /*0028*/ 	.byte	0x04, 0x29
        /*002a*/ 	.short	(.L_1185 - .L_1184)


	//   ....[0]....
.L_1184:
        /*002c*/ 	.word	0xffffffff


	//   ....[1]....
        /*0030*/ 	.word	0xffffffff


	//   ....[2]....
        /*0034*/ 	.word	0xffffffff


	//   ....[3]....
        /*0038*/ 	.word	0xffffffff


	//   ....[4]....
        /*003c*/ 	.word	0xffffffff


	//   ....[5]....
        /*0040*/ 	.word	0xffffffff


	//   ....[6]....
        /*0044*/ 	.word	0xffffffff


	//   ....[7]....
        /*0048*/ 	.word	0xffffffff


	//   ....[8]....
        /*004c*/ 	.word	0xffffffff


	//   ....[9]....
        /*0050*/ 	.word	0xffffffff


	//----- nvinfo : EIATTR_COOP_GROUP_INSTR_OFFSETS
	.align		4
.L_1185:
        /*0054*/ 	.byte	0x04, 0x28
        /*0056*/ 	.short	(.L_1187 - .L_1186)


	//   ....[0]....
.L_1186:
        /*0058*/ 	.word	0x00001880


	//   ....[1]....
        /*005c*/ 	.word	0x000018c0


	//   ....[2]....
        /*0060*/ 	.word	0x000019a0


	//   ....[3]....
        /*0064*/ 	.word	0x000019b0


	//   ....[4]....
        /*0068*/ 	.word	0x000019f0


	//   ....[5]....
        /*006c*/ 	.word	0x00001a00


	//   ....[6]....
        /*0070*/ 	.word	0x00001a40


	//   ....[7]....
        /*0074*/ 	.word	0x00001a70


	//   ....[8]....
        /*0078*/ 	.word	0x00001b20


	//   ....[9]....
        /*007c*/ 	.word	0x00001b40


	//----- nvinfo : EIATTR_VRC_CTA_INIT_COUNT
	.align		4
.L_1187:
        /*0080*/ 	.byte	0x02, 0x4a
	.zero		1
	.zero		1


	//----- nvinfo : EIATTR_EXIT_INSTR_OFFSETS
	.align		4
        /*0084*/ 	.byte	0x04, 0x1c
        /*0086*/ 	.short	(.L_1189 - .L_1188)


	//   ....[0]....
.L_1188:
        /*0088*/ 	.word	0x00005d20


	//   ....[1]....
        /*008c*/ 	.word	0x00005dc0


	//----- nvinfo : EIATTR_MAX_THREADS
	.align		4
.L_1189:
        /*0090*/ 	.byte	0x04, 0x05
        /*0092*/ 	.short	(.L_1191 - .L_1190)
.L_1190:
        /*0094*/ 	.word	0x00000080
        /*0098*/ 	.word	0x00000001
        /*009c*/ 	.word	0x00000001


	//----- nvinfo : EIATTR_CRS_STACK_SIZE
	.align		4
.L_1191:
        /*00a0*/ 	.byte	0x04, 0x1e
        /*00a2*/ 	.short	(.L_1193 - .L_1192)
.L_1192:
        /*00a4*/ 	.word	0x00000000


	//----- nvinfo : EIATTR_CBANK_PARAM_SIZE
	.align		4
.L_1193:
        /*00a8*/ 	.byte	0x03, 0x19
        /*00aa*/ 	.short	0x0128


	//----- nvinfo : EIATTR_PARAM_CBANK
	.align		4
        /*00ac*/ 	.byte	0x04, 0x0a
        /*00ae*/ 	.short	(.L_1195 - .L_1194)
	.align		4
.L_1194:
        /*00b0*/ 	.word	index@(.nv.constant0._ZN10layer_norm31ln_parallel_residual_bwd_kernelINS_13Kernel_traitsIf13__nv_bfloat16S2_S2_fjLj3072ELj1ELj1ELj4ELj16ENS_18Kernel_traits_baseILj3072EfS2_S2_S2_fjLj128EEEEELb0ELb1ELb0EEEvNS_9BwdParamsE)
        /*00b4*/ 	.short	0x0380
        /*00b6*/ 	.short	0x0128


	//----- nvinfo : EIATTR_SW_WAR
	.align		4
.L_1195:
        /*00b8*/ 	.byte	0x04, 0x36
        /*00ba*/ 	.short	(.L_1197 - .L_1196)
.L_1196:
        /*00bc*/ 	.word	0x00000008
.L_1197:


//--------------------- .nv.info._ZN10layer_norm31ln_parallel_residual_bwd_kernelINS_13Kernel_traitsIf13__nv_bfloat16S2_S2_fjLj3072ELj1ELj1ELj4ELj16ENS_18Kernel_traits_baseILj3072EfS2_S2_S2_fjLj128EEEEELb0ELb1ELb1EEEvNS_9BwdParamsE --------------------------
	.section	.nv.info._ZN10layer_norm31ln_parallel_residual_bwd_kernelINS_13Kernel_traitsIf13__nv_bfloat16S2_S2_fjLj3072ELj1ELj1ELj4ELj16ENS_18Kernel_traits_baseILj3072EfS2_S2_S2_fjLj128EEEEELb0ELb1ELb1EEEvNS_9BwdParamsE,"",@"SHT_CUDA_INFO"
	.sectionflags	@""
	.align	4


	//----- nvinfo : EIATTR_CUDA_API_VERSION
	.align		4
        /*0000*/ 	.byte	0x04, 0x37
        /*0002*/ 	.short	(.L_1199 - .L_1198)
.L_1198:
        /*0004*/ 	.word	0x00000082


	//----- nvinfo : EIATTR_KPARAM_INFO
	.align		4
.L_1199:
        /*0008*/ 	.byte	0x04, 0x17
        /*000a*/ 	.short	(.L_1201 - .L_1200)
.L_1200:
        /*000c*/ 	.word	0x00000000
        /*0010*/ 	.short	0x0000
        /*0012*/ 	.short	0x0000
        /*0014*/ 	.byte	0x00, 0xf0, 0xa1, 0x04


	//----- nvinfo : EIATTR_SPARSE_MMA_MASK
	.align		4
.L_1201:
        /*0018*/ 	.byte	0x03, 0x50
        /*001a*/ 	.short	0x0000


	//----- nvinfo : EIATTR_MAXREG_COUNT
	.align		4
        /*001c*/ 	.byte	0x03, 0x1b
        /*001e*/ 	.short	0x00ff


	//----- nvinfo : EIATTR_NUM_BARRIERS
	.align		4
        /*0020*/ 	.byte	0x02, 0x4c
        /*0022*/ 	.byte	0x01
	.zero		1


	//----- nvinfo : EIATTR_MERCURY_ISA_VERSION
	.align		4
        /*0024*/ 	.byte	0x03, 0x5f
        /*0026*/ 	.short	0x0101


	//----- nvinfo : EIATTR_COOP_GROUP_MASK_REGIDS
	.align		4
        /*0028*/ 	.byte	0x04, 0x29
        /*002a*/ 	.short	(.L_1203 - .L_1202)


	//   ....[0]....
.L_1202:
        /*002c*/ 	.word	0xffffffff


	//   ....[1]....
        /*0030*/ 	.word	0xffffffff


	//   ....[2]....
        /*0034*/ 	.word	0xffffffff


	//   ....[3]....
        /*0038*/ 	.word	0xffffffff


	//   ....[4]....
        /*003c*/ 	.word	0xffffffff


	//   ....[5]....
        /*0040*/ 	.word	0xffffffff


	//   ....[6]....
        /*0044*/ 	.word	0xffffffff


	//   ....[7]....
        /*0048*/ 	.word	0xffffffff


	//   ....[8]....
        /*004c*/ 	.word	0xffffffff


	//   ....[9]....
        /*0050*/ 	.word	0xffffffff


	//----- nvinfo : EIATTR_COOP_GROUP_INSTR_OFFSETS
	.align		4
.L_1203:
        /*0054*/ 	.byte	0x04, 0x28
        /*0056*/ 	.short	(.L_1205 - .L_1204)


	//   ....[0]....
.L_1204:
        /*0058*/ 	.word	0x00001350


	//   ....[1]....
        /*005c*/ 	.word	0x00001360


	//   ....[2]....
        /*0060*/ 	.word	0x00001390


	//   ....[3]....
        /*0064*/ 	.word	0x000013a0


	//   ....[4]....
        /*0068*/ 	.word	0x000013d0


	//   ....[5]....
        /*006c*/ 	.word	0x000013e0


	//   ....[6]....
        /*0070*/ 	.word	0x00001410


	//   ....[7]....
        /*0074*/ 	.word	0x00001420


	//   ....[8]....
        /*0078*/ 	.word	0x00001470


	//   ....[9]....
        /*007c*/ 	.word	0x00001480


	//----- nvinfo : EIATTR_VRC_CTA_INIT_COUNT
	.align		4
.L_1205:
        /*0080*/ 	.byte	0x02, 0x4a
	.zero		1
	.zero		1


	//----- nvinfo : EIATTR_EXIT_INSTR_OFFSETS
	.align		4
        /*0084*/ 	.byte	0x04, 0x1c
        /*0086*/ 	.short	(.L_1207 - .L_1206)


	//   ....[0]....
.L_1206:
        /*0088*/ 	.word	0x000057e0


	//----- nvinfo : EIATTR_MAX_THREADS
	.align		4
.L_1207:
        /*008c*/ 	.byte	0x04, 0x05
        /*008e*/ 	.short	(.L_1209 - .L_1208)
.L_1208:
        /*0090*/ 	.word	0x00000080
        /*0094*/ 	.word	0x00000001
        /*0098*/ 	.word	0x00000001


	//----- nvinfo : EIATTR_CBANK_PARAM_SIZE
	.align		4
.L_1209:
        /*009c*/ 	.byte	0x03, 0x19
        /*009e*/ 	.short	0x0128


	//----- nvinfo : EIATTR_PARAM_CBANK
	.align		4
        /*00a0*/ 	.byte	0x04, 0x0a
        /*00a2*/ 	.short	(.L_1211 - .L_1210)
	.align		4
.L_1210:
        /*00a4*/ 	.word	index@(.nv.constant0._ZN10layer_norm31ln_parallel_residual_bwd_kernelINS_13Kernel_traitsIf13__nv_bfloat16S2_S2_fjLj3072ELj1ELj1ELj4ELj16ENS_18Kernel_traits_baseILj3072EfS2_S2_S2_fjLj128EEEEELb0ELb1ELb1EEEvNS_9BwdParamsE)
        /*00a8*/ 	.short	0x0380
        /*00aa*/ 	.short	0x0128


	//----- nvinfo : EIATTR_SW_WAR
	.align		4
.L_1211:
        /*00ac*/ 	.byte	0x04, 0x36
        /*00ae*/ 	.short	(.L_1213 - .L_1212)
.L_1212:
        /*00b0*/ 	.word	0x00000008
.L_1213:


//--------------------- .nv.info._ZN10layer_norm31ln_parallel_residual_bwd_kernelINS_13Kernel_traitsIf13__nv_bfloat16S2_S2_fjLj3072ELj1ELj1ELj4ELj16ENS_18Kernel_traits_baseILj3072EfS2_S2_S2_fjLj128EEEEELb1ELb0ELb0EEEvNS_9BwdParamsE --------------------------
	.section	.nv.info._ZN10layer_norm31ln_parallel_residual_bwd_kernelINS_13Kernel_traitsIf13__nv_bfloat16S2_S2_fjLj3072ELj1ELj1ELj4ELj16ENS_18Kernel_traits_baseILj3072EfS2_S2_S2_fjLj128EEEEELb1ELb0ELb0EEEvNS_9BwdParamsE,"",@"SHT_CUDA_INFO"
	.sectionflags	@""
	.align	4


	//----- nvinfo : EIATTR_CUDA_API_VERSION
	.align		4
        /*0000*/ 	.byte	0x04, 0x37
        /*0002*/ 	.short	(.L_1215 - .L_1214)
.L_1214:
        /*0004*/ 	.word	0x00000082


	//----- nvinfo : EIATTR_KPARAM_INFO
	.align		4
.L_1215:
        /*0008*/ 	.byte	0x04, 0x17
        /*000a*/ 	.short	(.L_1217 - .L_1216)
.L_1216:
        /*000c*/ 	.word	0x00000000
        /*0010*/ 	.short	0x0000
        /*0012*/ 	.short	0x0000
        /*0014*/ 	.byte	0x00, 0xf0, 0xa1, 0x04


	//----- nvinfo : EIATTR_SPARSE_MMA_MASK
	.align		4
.L_1217:
        /*0018*/ 	.byte	0x03, 0x50
        /*001a*/ 	.short	0x0000


	//----- nvinfo : EIATTR_MAXREG_COUNT
	.align		4
        /*001c*/ 	.byte	0x03, 0x1b
        /*001e*/ 	.short	0x00ff


	//----- nvinfo : EIATTR_NUM_BARRIERS
	.align		4
        /*0020*/ 	.byte	0x02, 0x4c
        /*0022*/ 	.byte	0x01
	.zero		1


	//----- nvinfo : EIATTR_MERCURY_ISA_VERSION
	.align		4
        /*0024*/ 	.byte	0x03, 0x5f
        /*0026*/ 	.short	0x0101


	//----- nvinfo : EIATTR_COOP_GROUP_MASK_REGIDS
	.align		4
        /*0028*/ 	.byte	0x04, 0x29
        /*002a*/ 	.short	(.L_1219 - .L_1218)


	//   ....[0]....
.L_1218:
        /*002c*/ 	.word	0xffffffff


	//   ....[1]....
        /*0030*/ 	.word	0xffffffff


	//   ....[2]....
        /*0034*/ 	.word	0xffffffff


	//   ....[3]....
        /*0038*/ 	.word	0xffffffff


	//   ....[4]....
        /*003c*/ 	.word	0xffffffff


	//   ....[5]....
        /*0040*/ 	.word	0xffffffff


	//   ....[6]....
        /*0044*/ 	.word	0xffffffff


	//   ....[7]....
        /*0048*/ 	.word	0xffffffff


	//   ....[8]....
        /*004c*/ 	.word	0xffffffff


	//   ....[9]....
        /*0050*/ 	.word	0xffffffff


	//----- nvinfo : EIATTR_COOP_GROUP_INSTR_OFFSETS
	.align		4
.L_1219:
        /*0054*/ 	.byte	0x04, 0x28
        /*0056*/ 	.short	(.L_1221 - .L_1220)


	//   ....[0]....
.L_1220:
        /*0058*/ 	.word	0x00002550


	//   ....[1]....
        /*005c*/ 	.word	0x00002570


	//   ....[2]....
        /*0060*/ 	.word	0x000025b0


	//   ....[3]....
        /*0064*/ 	.word	0x000025c0


	//   ....[4]....
        /*0068*/ 	.word	0x00002600


	//   ....[5]....
        /*006c*/ 	.word	0x00002610


	//   ....[6]....
        /*0070*/ 	.word	0x00002640


	//   ....[7]....
        /*0074*/ 	.word	0x00002650


	//   ....[8]....
        /*0078*/ 	.word	0x00002680


	//   ....[9]....
        /*007c*/ 	.word	0x00002690


	//----- nvinfo : EIATTR_VRC_CTA_INIT_COUNT
	.align		4
.L_1221:
        /*0080*/ 	.byte	0x02, 0x4a
	.zero		1
	.zero		1


	//----- nvinfo : EIATTR_EXIT_INSTR_OFFSETS
	.align		4
        /*0084*/ 	.byte	0x04, 0x1c
        /*0086*/ 	.short	(.L_1223 - .L_1222)


	//   ....[0]....
.L_1222:
        /*0088*/ 	.word	0x00009ff0


	//   ....[1]....
        /*008c*/ 	.word	0x0000a100


	//----- nvinfo : EIATTR_MAX_THREADS
	.align		4
.L_1223:
        /*0090*/ 	.byte	0x04, 0x05
        /*0092*/ 	.short	(.L_1225 - .L_1224)
.L_1224:
        /*0094*/ 	.word	0x00000080
        /*0098*/ 	.word	0x00000001
        /*009c*/ 	.word	0x00000001


	//----- nvinfo : EIATTR_CRS_STACK_SIZE
	.align		4
.L_1225:
        /*00a0*/ 	.byte	0x04, 0x1e
        /*00a2*/ 	.short	(.L_1227 - .L_1226)
.L_1226:
        /*00a4*/ 	.word	0x00000000


	//----- nvinfo : EIATTR_CBANK_PARAM_SIZE
	.align		4
.L_1227:
        /*00a8*/ 	.byte	0x03, 0x19
        /*00aa*/ 	.short	0x0128


	//----- nvinfo : EIATTR_PARAM_CBANK
	.align		4
        /*00ac*/ 	.byte	0x04, 0x0a
        /*00ae*/ 	.short	(.L_1229 - .L_1228)
	.align		4
.L_1228:
        /*00b0*/ 	.word	index@(.nv.constant0._ZN10layer_norm31ln_parallel_residual_bwd_kernelINS_13Kernel_traitsIf13__nv_bfloat16S2_S2_fjLj3072ELj1ELj1ELj4ELj16ENS_18Kernel_traits_baseILj3072EfS2_S2_S2_fjLj128EEEEELb1ELb0ELb0EEEvNS_9BwdParamsE)
        /*00b4*/ 	.short	0x0380
        /*00b6*/ 	.short	0x0128


	//----- nvinfo : EIATTR_SW_WAR
	.align		4
.L_1229:
        /*00b8*/ 	.byte	0x04, 0x36
        /*00ba*/ 	.short	(.L_1231 - .L_1230)
.L_1230:
        /*00bc*/ 	.word	0x00000008
.L_1231:


//--------------------- .nv.info._ZN10layer_norm31ln_parallel_residual_bwd_kernelINS_13Kernel_traitsIf13__nv_bfloat16S2_S2_fjLj3072ELj1ELj1ELj4ELj16ENS_18Kernel_traits_baseILj3072EfS2_S2_S2_fjLj128EEEEELb1ELb0ELb1EEEvNS_9BwdParamsE --------------------------
	.section	.nv.info._ZN10layer_norm31ln_parallel_residual_bwd_kernelINS_13Kernel_traitsIf13__nv_bfloat16S2_S2_fjLj3072ELj1ELj1ELj4ELj16ENS_18Kernel_traits_baseILj3072EfS2_S2_S2_fjLj128EEEEELb1ELb0ELb1EEEvNS_9BwdParamsE,"",@"SHT_CUDA_INFO"
	.sectionflags	@""
	.align	4


	//----- nvinfo : EIATTR_CUDA_API_VERSION
	.align		4
        /*0000*/ 	.byte	0x04, 0x37
        /*0002*/ 	.short	(.L_1233 - .L_1232)
.L_1232:
        /*0004*/ 	.word	0x00000082


	//----- nvinfo : EIATTR_KPARAM_INFO
	.align		4
.L_1233:
        /*0008*/ 	.byte	0x04, 0x17
        /*000a*/ 	.short	(.L_1235 - .L_1234)
.L_1234:
        /*000c*/ 	.word	0x00000000
        /*0010*/ 	.short	0x0000
        /*0012*/ 	.short	0x0000
        /*0014*/ 	.byte	0x00, 0xf0, 0xa1, 0x04


	//----- nvinfo : EIATTR_SPARSE_MMA_MASK
	.align		4
.L_1235:
        /*0018*/ 	.byte	0x03, 0x50
        /*001a*/ 	.short	0x0000


	//----- nvinfo : EIATTR_MAXREG_COUNT
	.align		4
        /*001c*/ 	.byte	0x03, 0x1b
        /*001e*/ 	.short	0x00ff


	//----- nvinfo : EIATTR_NUM_BARRIERS
	.align		4
        /*0020*/ 	.byte	0x02, 0x4c
        /*0022*/ 	.byte	0x01
	.zero		1


	//----- nvinfo : EIATTR_MERCURY_ISA_VERSION
	.align		4
        /*0024*/ 	.byte	0x03, 0x5f
        /*0026*/ 	.short	0x0101


	//----- nvinfo : EIATTR_COOP_GROUP_MASK_REGIDS
	.align		4
        /*0028*/ 	.byte	0x04, 0x29
        /*002a*/ 	.short	(.L_1237 - .L_1236)


	//   ....[0]....
.L_1236:
        /*002c*/ 	.word	0xffffffff


	//   ....[1]....
        /*0030*/ 	.word	0xffffffff


	//   ....[2]....
        /*0034*/ 	.word	0xffffffff


	//   ....[3]....
        /*0038*/ 	.word	0xffffffff


	//   ....[4]....
        /*003c*/ 	.word	0xffffffff


	//   ....[5]....
        /*0040*/ 	.word	0xffffffff


	//   ....[6]....
        /*0044*/ 	.word	0xffffffff


	//   ....[7]....
        /*0048*/ 	.word	0xffffffff


	//   ....[8]....
        /*004c*/ 	.word	0xffffffff


	//   ....[9]....
        /*0050*/ 	.word	0xffffffff


	//----- nvinfo : EIATTR_COOP_GROUP_INSTR_OFFSETS
	.align		4
.L_1237:
        /*0054*/ 	.byte	0x04, 0x28
        /*0056*/ 	.short	(.L_1239 - .L_1238)


	//   ....[0]....
.L_1238:
        /*0058*/ 	.word	0x00001f20


	//   ....[1]....
        /*005c*/ 	.word	0x00001fd0


	//   ....[2]....
        /*0060*/ 	.word	0x00001fe0


	//   ....[3]....
        /*0064*/ 	.word	0x00002010


	//   ....[4]....
        /*0068*/ 	.word	0x00002020


	//   ....[5]....
        /*006c*/ 	.word	0x00002050


	//   ....[6]....
        /*0070*/ 	.word	0x00002060


	//   ....[7]....
        /*0074*/ 	.word	0x00002080


	//   ....[8]....
        /*0078*/ 	.word	0x000020d0


	//   ....[9]....
        /*007c*/ 	.word	0x000020f0


	//----- nvinfo : EIATTR_VRC_CTA_INIT_COUNT
	.align		4
.L_1239:
        /*0080*/ 	.byte	0x02, 0x4a
	.zero		1
	.zero		1


	//----- nvinfo : EIATTR_EXIT_INSTR_OFFSETS
	.align		4
        /*0084*/ 	.byte	0x04, 0x1c
        /*0086*/ 	.short	(.L_1241 - .L_1240)


	//   ....[0]....
.L_1240:
        /*0088*/ 	.word	0x00009eb0


	//----- nvinfo : EIATTR_MAX_THREADS
	.align		4
.L_1241:
        /*008c*/ 	.byte	0x04, 0x05
        /*008e*/ 	.short	(.L_1243 - .L_1242)
.L_1242:
        /*0090*/ 	.word	0x00000080
        /*0094*/ 	.word	0x00000001
        /*0098*/ 	.word	0x00000001


	//----- nvinfo : EIATTR_CRS_STACK_SIZE
	.align		4
.L_1243:
        /*009c*/ 	.byte	0x04, 0x1e
        /*009e*/ 	.short	(.L_1245 - .L_1244)
.L_1244:
        /*00a0*/ 	.word	0x00000000


	//----- nvinfo : EIATTR_CBANK_PARAM_SIZE
	.align		4
.L_1245:
        /*00a4*/ 	.byte	0x03, 0x19
        /*00a6*/ 	.short	0x0128


	//----- nvinfo : EIATTR_PARAM_CBANK
	.align		4
        /*00a8*/ 	.byte	0x04, 0x0a
        /*00aa*/ 	.short	(.L_1247 - .L_1246)
	.align		4
.L_1246:
        /*00ac*/ 	.word	index@(.nv.constant0._ZN10layer_norm31ln_parallel_residual_bwd_kernelINS_13Kernel_traitsIf13__nv_bfloat16S2_S2_fjLj3072ELj1ELj1ELj4ELj16ENS_18Kernel_traits_baseILj3072EfS2_S2_S2_fjLj128EEEEELb1ELb0ELb1EEEvNS_9BwdParamsE)
        /*00b0*/ 	.short	0x0380
        /*00b2*/ 	.short	0x0128


	//----- nvinfo : EIATTR_SW_WAR
	.align		4
.L_1247:
        /*00b4*/ 	.byte	0x04, 0x36
        /*00b6*/ 	.short	(.L_1249 - .L_1248)
.L_1248:
        /*00b8*/ 	.word	0x00000008
.L_1249:


//--------------------- .nv.info._ZN10layer_norm22ln_bwd_finalize_kernelINS_22Kernel_traits_finalizeILj3072Ef13__nv_bfloat16S2_S2_fjLb0ELj1024ELj4ENS_18Kernel_traits_baseILj3072EfS2_S2_S2_fjLj1024EEEEELb0ELb0EEEvNS_9BwdParamsE --------------------------
	.section	.nv.info._ZN10layer_norm22ln_bwd_finalize_kernelINS_22Kernel_traits_finalizeILj3072Ef13__nv_bfloat16S2_S2_fjLb0ELj1024ELj4ENS_18Kernel_traits_baseILj3072EfS2_S2_S2_fjLj1024EEEEELb0ELb0EEEvNS_9BwdParamsE,"",@"SHT_CUDA_INFO"
	.sectionflags	@""
	.align	4


	//----- nvinfo : EIATTR_CUDA_API_VERSION
	.align		4
        /*0000*/ 	.byte	0x04, 0x37
        /*0002*/ 	.short	(.L_1251 - .L_1250)
.L_1250:
        /*0004*/ 	.word	0x00000082


	//----- nvinfo : EIATTR_KPARAM_INFO
	.align		4
.L_1251:
        /*0008*/ 	.byte	0x04, 0x17
        /*000a*/ 	.short	(.L_1253 - .L_1252)
.L_1252:
        /*000c*/ 	.word	0x00000000
        /*0010*/ 	.short	0x0000
        /*0012*/ 	.short	0x0000
        /*0014*/ 	.byte	0x00, 0xf0, 0xa1, 0x04


	//----- nvinfo : EIATTR_SPARSE_MMA_MASK
	.align		4
.L_1253:
        /*0018*/ 	.byte	0x03, 0x50
        /*001a*/ 	.short	0x0000


	//----- nvinfo : EIATTR_MAXREG_COUNT
	.align		4
        /*001c*/ 	.byte	0x03, 0x1b
        /*001e*/ 	.short	0x0040


	//----- nvinfo : EIATTR_NUM_BARRIERS
	.align		4
        /*0020*/ 	.byte	0x02, 0x4c
        /*0022*/ 	.byte	0x01
	.zero		1


	//----- nvinfo : EIATTR_MERCURY_ISA_VERSION
	.align		4
        /*0024*/ 	.byte	0x03, 0x5f
        /*0026*/ 	.short	0x0101


	//----- nvinfo : EIATTR_COOP_GROUP_MASK_REGIDS
	.align		4
        /*0028*/ 	.byte	0x04, 0x29
        /*002a*/ 	.short	(.L_1255 - .L_1254)


	//   ....[0]....
.L_1254:
        /*002c*/ 	.word	0xffffffff


	//   ....[1]....
        /*0030*/ 	.word	0xffffffff


	//   ....[2]....
        /*0034*/ 	.word	0xffffffff


	//   ....[3]....
        /*0038*/ 	.word	0xffffffff


	//   ....[4]....
        /*003c*/ 	.word	0xffffffff


	//   ....[5]....
        /*0040*/ 	.word	0xffffffff


	//   ....[6]....
        /*0044*/ 	.word	0xffffffff


	//   ....[7]....
        /*0048*/ 	.word	0xffffffff


	//   ....[8]....
        /*004c*/ 	.word	0xffffffff


	//   ....[9]....
        /*0050*/ 	.word	0xffffffff


	//----- nvinfo : EIATTR_COOP_GROUP_INSTR_OFFSETS
	.align		4
.L_1255:
        /*0054*/ 	.byte	0x04, 0x28
        /*0056*/ 	.short	(.L_1257 - .L_1256)


	//   ....[0]....
.L_1256:
        /*0058*/ 	.word	0x00001550


	//   ....[1]....
        /*005c*/ 	.word	0x00001560


	//   ....[2]....
        /*0060*/ 	.word	0x00001590


	//   ....[3]....
        /*0064*/ 	.word	0x000015a0


	//   ....[4]....
        /*0068*/ 	.word	0x000015d0


	//   ....[5]....
        /*006c*/ 	.word	0x000015e0


	//   ....[6]....
        /*0070*/ 	.word	0x00001610


	//   ....[7]....
        /*0074*/ 	.word	0x00001630


	//   ....[8]....
        /*0078*/ 	.word	0x00001680


	//   ....[9]....
        /*007c*/ 	.word	0x00001690


	//----- nvinfo : EIATTR_VRC_CTA_INIT_COUNT
	.align		4
.L_1257:
        /*0080*/ 	.byte	0x02, 0x4a
	.zero		1
	.zero		1


	//----- nvinfo : EIATTR_EXIT_INSTR_OFFSETS
	.align		4
        /*0084*/ 	.byte	0x04, 0x1c
        /*0086*/ 	.short	(.L_1259 - .L_1258)


	//   ....[0]....
.L_1258:
        /*0088*/ 	.word	0x00000060


	//   ....[1]....
        /*008c*/ 	.word	0x000016f0


	//   ....[2]....
        /*0090*/ 	.word	0x00001720


	//   ....[3]....
        /*0094*/ 	.word	0x000017c0


	//----- nvinfo : EIATTR_MAX_THREADS
	.align		4
.L_1259:
        /*0098*/ 	.byte	0x04, 0x05
        /*009a*/ 	.short	(.L_1261 - .L_1260)
.L_1260:
        /*009c*/ 	.word	0x00000400
        /*00a0*/ 	.word	0x00000001
        /*00a4*/ 	.word	0x00000001


	//----- nvinfo : EIATTR_CRS_STACK_SIZE
	.align		4
.L_1261:
        /*00a8*/ 	.byte	0x04, 0x1e
        /*00aa*/ 	.short	(.L_1263 - .L_1262)
.L_1262:
        /*00ac*/ 	.word	0x00000000


	//----- nvinfo : EIATTR_CBANK_PARAM_SIZE
	.align		4
.L_1263:
        /*00b0*/ 	.byte	0x03, 0x19
        /*00b2*/ 	.short	0x0128


	//----- nvinfo : EIATTR_PARAM_CBANK
	.align		4
        /*00b4*/ 	.byte	0x04, 0x0a
        /*00b6*/ 	.short	(.L_1265 - .L_1264)
	.align		4
.L_1264:
        /*00b8*/ 	.word	index@(.nv.constant0._ZN10layer_norm22ln_bwd_finalize_kernelINS_22Kernel_traits_finalizeILj3072Ef13__nv_bfloat16S2_S2_fjLb0ELj1024ELj4ENS_18Kernel_traits_baseILj3072EfS2_S2_S2_fjLj1024EEEEELb0ELb0EEEvNS_9BwdParamsE)
        /*00bc*/ 	.short	0x0380
        /*00be*/ 	.short	0x0128


	//----- nvinfo : EIATTR_SW_WAR
	.align		4
.L_1265:
        /*00c0*/ 	.byte	0x04, 0x36
        /*00c2*/ 	.short	(.L_1267 - .L_1266)
.L_1266:
        /*00c4*/ 	.word	0x00000008
.L_1267:


//--------------------- .nv.info._ZN10layer_norm40ln_parallel_residual_bwd_finalize_kernelINS_22Kernel_traits_finalizeILj3072Ef13__nv_bfloat16S2_S2_fjLb0ELj1024ELj4ENS_18Kernel_traits_baseILj3072EfS2_S2_S2_fjLj1024EEEEELb0EEEvNS_9BwdParamsE --------------------------
	.section	.nv.info._ZN10layer_norm40ln_parallel_residual_bwd_finalize_kernelINS_22Kernel_traits_finalizeILj3072Ef13__nv_bfloat16S2_S2_fjLb0ELj1024ELj4ENS_18Kernel_traits_baseILj3072EfS2_S2_S2_fjLj1024EEEEELb0EEEvNS_9BwdParamsE,"",@"SHT_CUDA_INFO"
	.sectionflags	@""
	.align	4


	//----- nvinfo : EIATTR_CUDA_API_VERSION
	.align		4
        /*0000*/ 	.byte	0x04, 0x37
        /*0002*/ 	.short	(.L_1269 - .L_1268)
.L_1268:
        /*0004*/ 	.word	0x00000082


	//----- nvinfo : EIATTR_KPARAM_INFO
	.align		4
.L_1269:
        /*0008*/ 	.byte	0x04, 0x17
        /*000a*/ 	.short	(.L_1271 - .L_1270)
.L_1270:
        /*000c*/ 	.word	0x00000000
        /*0010*/ 	.short	0x0000
        /*0012*/ 	.short	0x0000
        /*0014*/ 	.byte	0x00, 0xf0, 0xa1, 0x04


	//----- nvinfo : EIATTR_SPARSE_MMA_MASK
	.align		4
.L_1271:
        /*0018*/ 	.byte	0x03, 0x50
        /*001a*/ 	.short	0x0000


	//----- nvinfo : EIATTR_MAXREG_COUNT
	.align		4
        /*001c*/ 	.byte	0x03, 0x1b
        /*001e*/ 	.short	0x0040


	//----- nvinfo : EIATTR_NUM_BARRIERS
	.align		4
        /*0020*/ 	.byte	0x02, 0x4c
        /*0022*/ 	.byte	0x01
	.zero		1


	//----- nvinfo : EIATTR_MERCURY_ISA_VERSION
	.align		4
        /*0024*/ 	.byte	0x03, 0x5f
        /*0026*/ 	.short	0x0101


	//----- nvinfo : EIATTR_COOP_GROUP_MASK_REGIDS
	.align		4
        /*0028*/ 	.byte	0x04, 0x29
        /*002a*/ 	.short	(.L_1273 - .L_1272)


	//   ....[0]....
.L_1272:
        /*002c*/ 	.word	0xffffffff


	//   ....[1]....
        /*0030*/ 	.word	0xffffffff


	//   ....[2]....
        /*0034*/ 	.word	0xffffffff


	//   ....[3]....
        /*0038*/ 	.word	0xffffffff


	//   ....[4]....
        /*003c*/ 	.word	0xffffffff


	//   ....[5]....
        /*0040*/ 	.word	0xffffffff


	//   ....[6]....
        /*0044*/ 	.word	0xffffffff


	//   ....[7]....
        /*0048*/ 	.word	0xffffffff


	//   ....[8]....
        /*004c*/ 	.word	0xffffffff


	//   ....[9]....
        /*0050*/ 	.word	0xffffffff


	//   ....[10]....
        /*0054*/ 	.word	0xffffffff


	//   ....[11]....
        /*0058*/ 	.word	0xffffffff


	//   ....[12]....
        /*005c*/ 	.word	0xffffffff


	//   ....[13]....
        /*0060*/ 	.word	0xffffffff


	//   ....[14]....
        /*0064*/ 	.word	0xffffffff


	//   ....[15]....
        /*0068*/ 	.word	0xffffffff


	//   ....[16]....
        /*006c*/ 	.word	0xffffffff


	//   ....[17]....
        /*0070*/ 	.word	0xffffffff


	//   ....[18]....
        /*0074*/ 	.word	0xffffffff


	//   ....[19]....
        /*0078*/ 	.word	0xffffffff


	//----- nvinfo : EIATTR_COOP_GROUP_INSTR_OFFSETS
	.align		4
.L_1273:
        /*007c*/ 	.byte	0x04, 0x28
        /*007e*/ 	.short	(.L_1275 - .L_1274)


	//   ....[0]....
.L_1274:
        /*0080*/ 	.word	0x000013a0


	//   ....[1]....
        /*0084*/ 	.word	0x000013b0


	//   ....[2]....
        /*0088*/ 	.word	0x000013c0


	//   ....[3]....
        /*008c*/ 	.word	0x000013d0


	//   ....[4]....
        /*0090*/ 	.word	0x00001410


	//   ....[5]....
        /*0094*/ 	.word	0x00001430


	//   ....[6]....
        /*0098*/ 	.word	0x00001440


	//   ....[7]....
        /*009c*/ 	.word	0x00001450


	//   ....[8]....
        /*00a0*/ 	.word	0x00001480


	//   ....[9]....
        /*00a4*/ 	.word	0x000014b0


	//   ....[10]....
        /*00a8*/ 	.word	0x000014e0


	//   ....[11]....
        /*00ac*/ 	.word	0x000014f0


	//   ....[12]....
        /*00b0*/ 	.word	0x00001520


	//   ....[13]....
        /*00b4*/ 	.word	0x00001540


	//   ....[14]....
        /*00b8*/ 	.word	0x00001560


	//   ....[15]....
        /*00bc*/ 	.word	0x00001570


	//   ....[16]....
        /*00c0*/ 	.word	0x000015b0


	//   ....[17]....
        /*00c4*/ 	.word	0x000015e0


	//   ....[18]....
        /*00c8*/ 	.word	0x00001600


	//   ....[19]....
        /*00cc*/ 	.word	0x00001610


	//----- nvinfo : EIATTR_VRC_CTA_INIT_COUNT
	.align		4
.L_1275:
        /*00d0*/ 	.byte	0x02, 0x4a
	.zero		1
	.zero		1


	//----- nvinfo : EIATTR_EXIT_INSTR_OFFSETS
	.align		4
        /*00d4*/ 	.byte	0x04, 0x1c
        /*00d6*/ 	.short	(.L_1277 - .L_1276)


	//   ....[0]....
.L_1276:
        /*00d8*/ 	.word	0x00000060


	//   ....[1]....
        /*00dc*/ 	.word	0x000016c0


	//   ....[2]....
        /*00e0*/ 	.word	0x000016f0


	//   ....[3]....
        /*00e4*/ 	.word	0x00001810


	//----- nvinfo : EIATTR_MAX_THREADS
	.align		4
.L_1277:
        /*00e8*/ 	.byte	0x04, 0x05
        /*00ea*/ 	.short	(.L_1279 - .L_1278)
.L_1278:
        /*00ec*/ 	.word	0x00000400
        /*00f0*/ 	.word	0x00000001
        /*00f4*/ 	.word	0x00000001


	//----- nvinfo : EIATTR_CRS_STACK_SIZE
	.align		4
.L_1279:
        /*00f8*/ 	.byte	0x04, 0x1e
        /*00fa*/ 	.short	(.L_1281 - .L_1280)
.L_1280:
        /*00fc*/ 	.word	0x00000000


	//----- nvinfo : EIATTR_CBANK_PARAM_SIZE
	.align		4
.L_1281:
        /*0100*/ 	.byte	0x03, 0x19
        /*0102*/ 	.short	0x0128


	//----- nvinfo : EIATTR_PARAM_CBANK
	.align		4
        /*0104*/ 	.byte	0x04, 0x0a
        /*0106*/ 	.short	(.L_1283 - .L_1282)
	.align		4
.L_1282:
        /*0108*/ 	.word	index@(.nv.constant0._ZN10layer_norm40ln_parallel_residual_bwd_finalize_kernelINS_22Kernel_traits_finalizeILj3072Ef13__nv_bfloat16S2_S2_fjLb0ELj1024ELj4ENS_18Kernel_traits_baseILj3072EfS2_S2_S2_fjLj1024EEEEELb0EEEvNS_9BwdParamsE)
        /*010c*/ 	.short	0x0380
        /*010e*/ 	.short	0x0128


	//----- nvinfo : EIATTR_SW_WAR
	.align		4
.L_1283:
        /*0110*/ 	.byte	0x04, 0x36
        /*0112*/ 	.short	(.L_1285 - .L_1284)
.L_1284:
        /*0114*/ 	.word	0x00000008
.L_1285:


//--------------------- .nv.info._ZN10layer_norm31ln_parallel_residual_bwd_kernelINS_13Kernel_traitsIf13__nv_bfloat16S2_S2_fjLj3072ELj1ELj1ELj4ELj16ENS_18Kernel_traits_baseILj3072EfS2_S2_S2_fjLj128EEEEELb1ELb1ELb0EEEvNS_9BwdParamsE --------------------------
	.section	.nv.info._ZN10layer_norm31ln_parallel_residual_bwd_kernelINS_13Kernel_traitsIf13__nv_bfloat16S2_S2_fjLj3072ELj1ELj1ELj4ELj16ENS_18Kernel_traits_baseILj3072EfS2_S2_S2_fjLj128EEEEELb1ELb1ELb0EEEvNS_9BwdParamsE,"",@"SHT_CUDA_INFO"
	.sectionflags	@""
	.align	4


	//----- nvinfo : EIATTR_CUDA_API_VERSION
	.align		4
        /*0000*/ 	.byte	0x04, 0x37
        /*0002*/ 	.short	(.L_1287 - .L_1286)
.L_1286:
        /*0004*/ 	.word	0x00000082


	//----- nvinfo : EIATTR_KPARAM_INFO
	.align		4
.L_1287:
        /*0008*/ 	.byte	0x04, 0x17
        /*000a*/ 	.short	(.L_1289 - .L_1288)
.L_1288:
        /*000c*/ 	.word	0x00000000
        /*0010*/ 	.short	0x0000
        /*0012*/ 	.short	0x0000
        /*0014*/ 	.byte	0x00, 0xf0, 0xa1, 0x04


	//----- nvinfo : EIATTR_SPARSE_MMA_MASK
	.align		4
.L_1289:
        /*0018*/ 	.byte	0x03, 0x50
        /*001a*/ 	.short	0x0000


	//----- nvinfo : EIATTR_MAXREG_COUNT
	.align		4
        /*001c*/ 	.byte	0x03, 0x1b
        /*001e*/ 	.short	0x00ff


	//----- nvinfo : EIATTR_NUM_BARRIERS
	.align		4
        /*0020*/ 	.byte	0x02, 0x4c
        /*0022*/ 	.byte	0x01
	.zero		1


	//----- nvinfo : EIATTR_MERCURY_ISA_VERSION
	.align		4
        /*0024*/ 	.byte	0x03, 0x5f
        /*0026*/ 	.short	0x0101


	//----- nvinfo : EIATTR_COOP_GROUP_MASK_REGIDS
	.align		4
        /*0028*/ 	.byte	0x04, 0x29
        /*002a*/ 	.short	(.L_1291 - .L_1290)


	//   ....[0]....
.L_1290:
        /*002c*/ 	.word	0xffffffff


	//   ....[1]....
        /*0030*/ 	.word	0xffffffff


	//   ....[2]....
        /*0034*/ 	.word	0xffffffff


	//   ....[3]....
        /*0038*/ 	.word	0xffffffff


	//   ....[4]....
        /*003c*/ 	.word	0xffffffff


	//   ....[5]....
        /*0040*/ 	.word	0xffffffff


	//   ....[6]....
        /*0044*/ 	.word	0xffffffff


	//   ....[7]....
        /*0048*/ 	.word	0xffffffff


	//   ....[8]....
        /*004c*/ 	.word	0xffffffff


	//   ....[9]....
        /*0050*/ 	.word	0xffffffff


	//----- nvinfo : EIATTR_COOP_GROUP_INSTR_OFFSETS
	.align		4
.L_1291:
        /*0054*/ 	.byte	0x04, 0x28
        /*0056*/ 	.short	(.L_1293 - .L_1292)


	//   ....[0]....
.L_1292:
        /*0058*/ 	.word	0x00001a00


	//   ....[1]....
        /*005c*/ 	.word	0x00001a40


	//   ....[2]....
        /*0060*/ 	.word	0x00001a80


	//   ....[3]....
        /*0064*/ 	.word	0x00001a90


	//   ....[4]....
        /*0068*/ 	.word	0x00001ad0


	//   ....[5]....
        /*006c*/ 	.word	0x00001ae0


	//   ....[6]....
        /*0070*/ 	.word	0x00001b20


	//   ....[7]....
        /*0074*/ 	.word	0x00001b50


	//   ....[8]....
        /*0078*/ 	.word	0x00001c00


	//   ....[9]....
        /*007c*/ 	.word	0x00001c20


	//----- nvinfo : EIATTR_VRC_CTA_INIT_COUNT
	.align		4
.L_1293:
        /*0080*/ 	.byte	0x02, 0x4a
	.zero		1
	.zero		1


	//----- nvinfo : EIATTR_EXIT_INSTR_OFFSETS
	.align		4
        /*0084*/ 	.byte	0x04, 0x1c
        /*0086*/ 	.short	(.L_1295 - .L_1294)


	//   ....[0]....
.L_1294:
        /*0088*/ 	.word	0x000091d0


	//   ....[1]....
        /*008c*/ 	.word	0x00009270


	//----- nvinfo : EIATTR_MAX_THREADS
	.align		4
.L_1295:
        /*0090*/ 	.byte	0x04, 0x05
        /*0092*/ 	.short	(.L_1297 - .L_1296)
.L_1296:
        /*0094*/ 	.word	0x00000080
        /*0098*/ 	.word	0x00000001
        /*009c*/ 	.word	0x00000001


	//----- nvinfo : EIATTR_CRS_STACK_SIZE
	.align		4
.L_1297:
        /*00a0*/ 	.byte	0x04, 0x1e
        /*00a2*/ 	.short	(.L_1299 - .L_1298)
.L_1298:
        /*00a4*/ 	.word	0x00000000


	//----- nvinfo : EIATTR_CBANK_PARAM_SIZE
	.align		4
.L_1299:
        /*00a8*/ 	.byte	0x03, 0x19
        /*00aa*/ 	.short	0x0128


	//----- nvinfo : EIATTR_PARAM_CBANK
	.align		4
        /*00ac*/ 	.byte	0x04, 0x0a
        /*00ae*/ 	.short	(.L_1301 - .L_1300)
	.align		4
.L_1300:
        /*00b0*/ 	.word	index@(.nv.constant0._ZN10layer_norm31ln_parallel_residual_bwd_kernelINS_13Kernel_traitsIf13__nv_bfloat16S2_S2_fjLj3072ELj1ELj1ELj4ELj16ENS_18Kernel_traits_baseILj3072EfS2_S2_S2_fjLj128EEEEELb1ELb1ELb0EEEvNS_9BwdParamsE)
        /*00b4*/ 	.short	0x0380
        /*00b6*/ 	.short	0x0128


	//----- nvinfo : EIATTR_SW_WAR
	.align		4
.L_1301:
        /*00b8*/ 	.byte	0x04, 0x36
        /*00ba*/ 	.short	(.L_1303 - .L_1302)
.L_1302:
        /*00bc*/ 	.word	0x00000008
.L_1303:


//--------------------- .nv.info._ZN10layer_norm22ln_bwd_finalize_kernelINS_22Kernel_traits_finalizeILj3072Ef13__nv_bfloat16S2_S2_fjLb0ELj1024ELj4ENS_18Kernel_traits_baseILj3072EfS2_S2_S2_fjLj1024EEEEELb0ELb1EEEvNS_9BwdParamsE --------------------------
	.section	.nv.info._ZN10layer_norm22ln_bwd_finalize_kernelINS_22Kernel_traits_finalizeILj3072Ef13__nv_bfloat16S2_S2_fjLb0ELj1024ELj4ENS_18Kernel_traits_baseILj3072EfS2_S2_S2_fjLj1024EEEEELb0ELb1EEEvNS_9BwdParamsE,"",@"SHT_CUDA_INFO"
	.sectionflags	@""
	.align	4


	//----- nvinfo : EIATTR_CUDA_API_VERSION
	.align		4
        /*0000*/ 	.byte	0x04, 0x37
        /*0002*/ 	.short	(.L_1305 - .L_1304)
.L_1304:
        /*0004*/ 	.word	0x00000082


	//----- nvinfo : EIATTR_KPARAM_INFO
	.align		4
.L_1305:
        /*0008*/ 	.byte	0x04, 0x17
        /*000a*/ 	.short	(.L_1307 - .L_1306)
.L_1306:
        /*000c*/ 	.word	0x00000000
        /*0010*/ 	.short	0x0000
        /*0012*/ 	.short	0x0000
        /*0014*/ 	.byte	0x00, 0xf0, 0xa1, 0x04


	//----- nvinfo : EIATTR_SPARSE_MMA_MASK
	.align		4
.L_1307:
        /*0018*/ 	.byte	0x03, 0x50
        /*001a*/ 	.short	0x0000


	//----- nvinfo : EIATTR_MAXREG_COUNT
	.align		4
        /*001c*/ 	.byte	0x03, 0x1b
        /*001e*/ 	.short	0x0040


	//----- nvinfo : EIATTR_NUM_BARRIERS
	.align		4
        /*0020*/ 	.byte	0x02, 0x4c
        /*0022*/ 	.byte	0x01
	.zero		1


	//----- nvinfo : EIATTR_MERCURY_ISA_VERSION
	.align		4
        /*0024*/ 	.byte	0x03, 0x5f
        /*0026*/ 	.short	0x0101


	//----- nvinfo : EIATTR_COOP_GROUP_MASK_REGIDS
	.align		4
        /*0028*/ 	.byte	0x04, 0x29
        /*002a*/ 	.short	(.L_1309 - .L_1308)


	//   ....[0]....
.L_1308:
        /*002c*/ 	.word	0xffffffff


	//   ....[1]....
        /*0030*/ 	.word	0xffffffff


	//   ....[2]....
        /*0034*/ 	.word	0xffffffff


	//   ....[3]....
        /*0038*/ 	.word	0xffffffff


	//   ....[4]....
        /*003c*/ 	.word	0xffffffff


	//   ....[5]....
        /*0040*/ 	.word	0xffffffff


	//   ....[6]....
        /*0044*/ 	.word	0xffffffff


	//   ....[7]....
        /*0048*/ 	.word	0xffffffff


	//   ....[8]....
        /*004c*/ 	.word	0xffffffff


	//   ....[9]....
        /*0050*/ 	.word	0xffffffff


	//----- nvinfo : EIATTR_COOP_GROUP_INSTR_OFFSETS
	.align		4
.L_1309:
        /*0054*/ 	.byte	0x04, 0x28
        /*0056*/ 	.short	(.L_1311 - .L_1310)


	//   ....[0]....
.L_1310:
        /*0058*/ 	.word	0x00001560


	//   ....[1]....
        /*005c*/ 	.word	0x00001570


	//   ....[2]....
        /*0060*/ 	.word	0x000015a0


	//   ....[3]....
        /*0064*/ 	.word	0x000015b0


	//   ....[4]....
        /*0068*/ 	.word	0x000015e0


	//   ....[5]....
        /*006c*/ 	.word	0x000015f0


	//   ....[6]....
        /*0070*/ 	.word	0x00001620


	//   ....[7]....
        /*0074*/ 	.word	0x00001640


	//   ....[8]....
        /*0078*/ 	.word	0x00001670


	//   ....[9]....
        /*007c*/ 	.word	0x00001680


	//----- nvinfo : EIATTR_VRC_CTA_INIT_COUNT
	.align		4
.L_1311:
        /*0080*/ 	.byte	0x02, 0x4a
	.zero		1
	.zero		1


	//----- nvinfo : EIATTR_EXIT_INSTR_OFFSETS
	.align		4
        /*0084*/ 	.byte	0x04, 0x1c
        /*0086*/ 	.short	(.L_1313 - .L_1312)


	//   ....[0]....
.L_1312:
        /*0088*/ 	.word	0x00000060


	//   ....[1]....
        /*008c*/ 	.word	0x000016e0


	//   ....[2]....
        /*0090*/ 	.word	0x000017b0


	//----- nvinfo : EIATTR_MAX_THREADS
	.align		4
.L_1313:
        /*0094*/ 	.byte	0x04, 0x05
        /*0096*/ 	.short	(.L_1315 - .L_1314)
.L_1314:
        /*0098*/ 	.word	0x00000400
        /*009c*/ 	.word	0x00000001
        /*00a0*/ 	.word	0x00000001


	//----- nvinfo : EIATTR_CRS_STACK_SIZE
	.align		4
.L_1315:
        /*00a4*/ 	.byte	0x04, 0x1e
        /*00a6*/ 	.short	(.L_1317 - .L_1316)
.L_1316:
        /*00a8*/ 	.word	0x00000000


	//----- nvinfo : EIATTR_CBANK_PARAM_SIZE
	.align		4
.L_1317:
        /*00ac*/ 	.byte	0x03, 0x19
        /*00ae*/ 	.short	0x0128


	//----- nvinfo : EIATTR_PARAM_CBANK
	.align		4
        /*00b0*/ 	.byte	0x04, 0x0a
        /*00b2*/ 	.short	(.L_1319 - .L_1318)
	.align		4
.L_1318:
        /*00b4*/ 	.word	index@(.nv.constant0._ZN10layer_norm22ln_bwd_finalize_kernelINS_22Kernel_traits_finalizeILj3072Ef13__nv_bfloat16S2_S2_fjLb0ELj1024ELj4ENS_18Kernel_traits_baseILj3072EfS2_S2_S2_fjLj1024EEEEELb0ELb1EEEvNS_9BwdParamsE)
        /*00b8*/ 	.short	0x0380
        /*00ba*/ 	.short	0x0128


	//----- nvinfo : EIATTR_SW_WAR
	.align		4
.L_1319:
        /*00bc*/ 	.byte	0x04, 0x36
        /*00be*/ 	.short	(.L_1321 - .L_1320)
.L_1320:
        /*00c0*/ 	.word	0x00000008
.L_1321:


//--------------------- .nv.info._ZN10layer_norm40ln_parallel_residual_bwd_finalize_kernelINS_22Kernel_traits_finalizeILj3072Ef13__nv_bfloat16S2_S2_fjLb0ELj1024ELj4ENS_18Kernel_traits_baseILj3072EfS2_S2_S2_fjLj1024EEEEELb1EEEvNS_9BwdParamsE --------------------------
	.section	.nv.info._ZN10layer_norm40ln_parallel_residual_bwd_finalize_kernelINS_22Kernel_traits_finalizeILj3072Ef13__nv_bfloat16S2_S2_fjLb0ELj1024ELj4ENS_18Kernel_traits_baseILj3072EfS2_S2_S2_fjLj1024EEEEELb1EEEvNS_9BwdParamsE,"",@"SHT_CUDA_INFO"
	.sectionflags	@""
	.align	4


	//----- nvinfo : EIATTR_CUDA_API_VERSION
	.align		4
        /*0000*/ 	.byte	0x04, 0x37
        /*0002*/ 	.short	(.L_1323 - .L_1322)
.L_1322:
        /*0004*/ 	.word	0x00000082


	//----- nvinfo : EIATTR_KPARAM_INFO
	.align		4
.L_1323:
        /*0008*/ 	.byte	0x04, 0x17
        /*000a*/ 	.short	(.L_1325 - .L_1324)
.L_1324:
        /*000c*/ 	.word	0x00000000
        /*0010*/ 	.short	0x0000
        /*0012*/ 	.short	0x0000
        /*0014*/ 	.byte	0x00, 0xf0, 0xa1, 0x04


	//----- nvinfo : EIATTR_SPARSE_MMA_MASK
	.align		4
.L_1325:
        /*0018*/ 	.byte	0x03, 0x50
        /*001a*/ 	.short	0x0000


	//----- nvinfo : EIATTR_MAXREG_COUNT
	.align		4
        /*001c*/ 	.byte	0x03, 0x1b
        /*001e*/ 	.short	0x0040


	//----- nvinfo : EIATTR_NUM_BARRIERS
	.align		4
        /*0020*/ 	.byte	0x02, 0x4c
        /*0022*/ 	.byte	0x01
	.zero		1


	//----- nvinfo : EIATTR_MERCURY_ISA_VERSION
	.align		4
        /*0024*/ 	.byte	0x03, 0x5f
        /*0026*/ 	.short	0x0101


	//----- nvinfo : EIATTR_COOP_GROUP_MASK_REGIDS
	.align		4
        /*0028*/ 	.byte	0x04, 0x29
        /*002a*/ 	.short	(.L_1327 - .L_1326)


	//   ....[0]....
.L_1326:
        /*002c*/ 	.word	0xffffffff


	//   ....[1]....
        /*0030*/ 	.word	0xffffffff


	//   ....[2]....
        /*0034*/ 	.word	0xffffffff


	//   ....[3]....
        /*0038*/ 	.word	0xffffffff


	//   ....[4]....
        /*003c*/ 	.word	0xffffffff


	//   ....[5]....
        /*0040*/ 	.word	0xffffffff


	//   ....[6]....
        /*0044*/ 	.word	0xffffffff


	//   ....[7]....
        /*0048*/ 	.word	0xffffffff


	//   ....[8]....
        /*004c*/ 	.word	0xffffffff


	//   ....[9]....
        /*0050*/ 	.word	0xffffffff


	//   ....[10]....
        /*0054*/ 	.word	0xffffffff


	//   ....[11]....
        /*0058*/ 	.word	0xffffffff


	//   ....[12]....
        /*005c*/ 	.word	0xffffffff


	//   ....[13]....
        /*0060*/ 	.word	0xffffffff


	//   ....[14]....
        /*0064*/ 	.word	0xffffffff


	//   ....[15]....
        /*0068*/ 	.word	0xffffffff


	//   ....[16]....
        /*006c*/ 	.word	0xffffffff


	//   ....[17]....
        /*0070*/ 	.word	0xffffffff


	//   ....[18]....
        /*0074*/ 	.word	0xffffffff


	//   ....[19]....
        /*0078*/ 	.word	0xffffffff


	//----- nvinfo : EIATTR_COOP_GROUP_INSTR_OFFSETS
	.align		4
.L_1327:
        /*007c*/ 	.byte	0x04, 0x28
        /*007e*/ 	.short	(.L_1329 - .L_1328)


	//   ....[0]....
.L_1328:
        /*0080*/ 	.word	0x000013e0


	//   ....[1]....
        /*0084*/ 	.word	0x000013f0


	//   ....[2]....
        /*0088*/ 	.word	0x00001400


	//   ....[3]....
        /*008c*/ 	.word	0x00001410


	//   ....[4]....
        /*0090*/ 	.word	0x00001450


	//   ....[5]....
        /*0094*/ 	.word	0x00001470


	//   ....[6]....
        /*0098*/ 	.word	0x00001480


	//   ....[7]....
        /*009c*/ 	.word	0x00001490


	//   ....[8]....
        /*00a0*/ 	.word	0x000014d0


	//   ....[9]....
        /*00a4*/ 	.word	0x000014f0


	//   ....[10]....
        /*00a8*/ 	.word	0x00001500


	//   ....[11]....
        /*00ac*/ 	.word	0x00001510


	//   ....[12]....
        /*00b0*/ 	.word	0x00001540


	//   ....[13]....
        /*00b4*/ 	.word	0x00001560


	//   ....[14]....
        /*00b8*/ 	.word	0x00001580


	//   ....[15]....
        /*00bc*/ 	.word	0x00001590


	//   ....[16]....
        /*00c0*/ 	.word	0x000015c0


	//   ....[17]....
        /*00c4*/ 	.word	0x000015e0


	//   ....[18]....
        /*00c8*/ 	.word	0x00001600


	//   ....[19]....
        /*00cc*/ 	.word	0x00001610


	//----- nvinfo : EIATTR_VRC_CTA_INIT_COUNT
	.align		4
.L_1329:
        /*00d0*/ 	.byte	0x02, 0x4a
	.zero		1
	.zero		1


	//----- nvinfo : EIATTR_EXIT_INSTR_OFFSETS
	.align		4
        /*00d4*/ 	.byte	0x04, 0x1c
        /*00d6*/ 	.short	(.L_1331 - .L_1330)


	//   ....[0]....
.L_1330:
        /*00d8*/ 	.word	0x00000060


	//   ....[1]....
        /*00dc*/ 	.word	0x000016b0


	//   ....[2]....
        /*00e0*/ 	.word	0x00001800


	//----- nvinfo : EIATTR_MAX_THREADS
	.align		4
.L_1331:
        /*00e4*/ 	.byte	0x04, 0x05
        /*00e6*/ 	.short	(.L_1333 - .L_1332)
.L_1332:
        /*00e8*/ 	.word	0x00000400
        /*00ec*/ 	.word	0x00000001
        /*00f0*/ 	.word	0x00000001


	//----- nvinfo : EIATTR_CRS_STACK_SIZE
	.align		4
.L_1333:
        /*00f4*/ 	.byte	0x04, 0x1e
        /*00f6*/ 	.short	(.L_1335 - .L_1334)
.L_1334:
        /*00f8*/ 	.word	0x00000000


	//----- nvinfo : EIATTR_CBANK_PARAM_SIZE
	.align		4
.L_1335:
        /*00fc*/ 	.byte	0x03, 0x19
        /*00fe*/ 	.short	0x0128


	//----- nvinfo : EIATTR_PARAM_CBANK
	.align		4
        /*0100*/ 	.byte	0x04, 0x0a
        /*0102*/ 	.short	(.L_1337 - .L_1336)
	.align		4
.L_1336:
        /*0104*/ 	.word	index@(.nv.constant0._ZN10layer_norm40ln_parallel_residual_bwd_finalize_kernelINS_22Kernel_traits_finalizeILj3072Ef13__nv_bfloat16S2_S2_fjLb0ELj1024ELj4ENS_18Kernel_traits_baseILj3072EfS2_S2_S2_fjLj1024EEEEELb1EEEvNS_9BwdParamsE)
        /*0108*/ 	.short	0x0380
        /*010a*/ 	.short	0x0128


	//----- nvinfo : EIATTR_SW_WAR
	.align		4
.L_1337:
        /*010c*/ 	.byte	0x04, 0x36
        /*010e*/ 	.short	(.L_1339 - .L_1338)
.L_1338:
        /*0110*/ 	.word	0x00000008
.L_1339:


//--------------------- .nv.info._ZN10layer_norm31ln_parallel_residual_bwd_kernelINS_13Kernel_traitsIf13__nv_bfloat16S2_S2_fjLj3072ELj1ELj1ELj4ELj16ENS_18Kernel_traits_baseILj3072EfS2_S2_S2_fjLj128EEEEELb1ELb1ELb1EEEvNS_9BwdParamsE --------------------------
	.section	.nv.info._ZN10layer_norm31ln_parallel_residual_bwd_kernelINS_13Kernel_traitsIf13__nv_bfloat16S2_S2_fjLj3072ELj1ELj1ELj4ELj16ENS_18Kernel_traits_baseILj3072EfS2_S2_S2_fjLj128EEEEELb1ELb1ELb1EEEvNS_9BwdParamsE,"",@"SHT_CUDA_INFO"
	.sectionflags	@""
	.align	4


	//----- nvinfo : EIATTR_CUDA_API_VERSION
	.align		4
        /*0000*/ 	.byte	0x04, 0x37
        /*0002*/ 	.short	(.L_1341 - .L_1340)
.L_1340:
        /*0004*/ 	.word	0x00000082


	//----- nvinfo : EIATTR_KPARAM_INFO
	.align		4
.L_1341:
        /*0008*/ 	.byte	0x04, 0x17
        /*000a*/ 	.short	(.L_1343 - .L_1342)
.L_1342:
        /*000c*/ 	.word	0x00000000
        /*0010*/ 	.short	0x0000
        /*0012*/ 	.short	0x0000
        /*0014*/ 	.byte	0x00, 0xf0, 0xa1, 0x04


	//----- nvinfo : EIATTR_SPARSE_MMA_MASK
	.align		4
.L_1343:
        /*0018*/ 	.byte	0x03, 0x50
        /*001a*/ 	.short	0x0000


	//----- nvinfo : EIATTR_MAXREG_COUNT
	.align		4
        /*001c*/ 	.byte	0x03, 0x1b
        /*001e*/ 	.short	0x00ff


	//----- nvinfo : EIATTR_NUM_BARRIERS
	.align		4
        /*0020*/ 	.byte	0x02, 0x4c
        /*0022*/ 	.byte	0x01
	.zero		1


	//----- nvinfo : EIATTR_MERCURY_ISA_VERSION
	.align		4
        /*0024*/ 	.byte	0x03, 0x5f
        /*0026*/ 	.short	0x0101


	//----- nvinfo : EIATTR_COOP_GROUP_MASK_REGIDS
	.align		4
        /*0028*/ 	.byte	0x04, 0x29
        /*002a*/ 	.short	(.L_1345 - .L_1344)


	//   ....[0]....
.L_1344:
        /*002c*/ 	.word	0xffffffff


	//   ....[1]....
        /*0030*/ 	.word	0xffffffff


	//   ....[2]....
        /*0034*/ 	.word	0xffffffff


	//   ....[3]....
        /*0038*/ 	.word	0xffffffff


	//   ....[4]....
        /*003c*/ 	.word	0xffffffff


	//   ....[5]....
        /*0040*/ 	.word	0xffffffff


	//   ....[6]....
        /*0044*/ 	.word	0xffffffff


	//   ....[7]....
        /*0048*/ 	.word	0xffffffff


	//   ....[8]....
        /*004c*/ 	.word	0xffffffff


	//   ....[9]....
        /*0050*/ 	.word	0xffffffff


	//----- nvinfo : EIATTR_COOP_GROUP_INSTR_OFFSETS
	.align		4
.L_1345:
        /*0054*/ 	.byte	0x04, 0x28
        /*0056*/ 	.short	(.L_1347 - .L_1346)


	//   ....[0]....
.L_1346:
        /*0058*/ 	.word	0x00001480


	//   ....[1]....
        /*005c*/ 	.word	0x00001490


	//   ....[2]....
        /*0060*/ 	.word	0x000014d0


	//   ....[3]....
        /*0064*/ 	.word	0x000014e0


	//   ....[4]....
        /*0068*/ 	.word	0x00001510


	//   ....[5]....
        /*006c*/ 	.word	0x00001520


	//   ....[6]....
        /*0070*/ 	.word	0x00001550


	//   ....[7]....
        /*0074*/ 	.word	0x00001560


	//   ....[8]....
        /*0078*/ 	.word	0x000015d0


	//   ....[9]....
        /*007c*/ 	.word	0x000015e0


	//----- nvinfo : EIATTR_VRC_CTA_INIT_COUNT
	.align		4
.L_1347:
        /*0080*/ 	.byte	0x02, 0x4a
	.zero		1
	.zero		1


	//----- nvinfo : EIATTR_EXIT_INSTR_OFFSETS
	.align		4
        /*0084*/ 	.byte	0x04, 0x1c
        /*0086*/ 	.short	(.L_1349 - .L_1348)


	//   ....[0]....
.L_1348:
        /*0088*/ 	.word	0x00008e80


	//----- nvinfo : EIATTR_MAX_THREADS
	.align		4
.L_1349:
        /*008c*/ 	.byte	0x04, 0x05
        /*008e*/ 	.short	(.L_1351 - .L_1350)
.L_1350:
        /*0090*/ 	.word	0x00000080
        /*0094*/ 	.word	0x00000001
        /*0098*/ 	.word	0x00000001


	//----- nvinfo : EIATTR_CBANK_PARAM_SIZE
	.align		4
.L_1351:
        /*009c*/ 	.byte	0x03, 0x19
        /*009e*/ 	.short	0x0128


	//----- nvinfo : EIATTR_PARAM_CBANK
	.align		4
        /*00a0*/ 	.byte	0x04, 0x0a
        /*00a2*/ 	.short	(.L_1353 - .L_1352)
	.align		4
.L_1352:
        /*00a4*/ 	.word	index@(.nv.constant0._ZN10layer_norm31ln_parallel_residual_bwd_kernelINS_13Kernel_traitsIf13__nv_bfloat16S2_S2_fjLj3072ELj1ELj1ELj4ELj16ENS_18Kernel_traits_baseILj3072EfS2_S2_S2_fjLj128EEEEELb1ELb1ELb1EEEvNS_9BwdParamsE)
        /*00a8*/ 	.short	0x0380
        /*00aa*/ 	.short	0x0128


	//----- nvinfo : EIATTR_SW_WAR
	.align		4
.L_1353:
        /*00ac*/ 	.byte	0x04, 0x36
        /*00ae*/ 	.short	(.L_1355 - .L_1354)
.L_1354:
        /*00b0*/ 	.word	0x00000008
.L_1355:


//--------------------- .nv.info._ZN10layer_norm31ln_parallel_residual_bwd_kernelINS_13Kernel_traitsI13__nv_bfloat16S2_fS2_fjLj3072ELj1ELj1ELj4ELj16ENS_18Kernel_traits_baseILj3072ES2_S2_fS2_fjLj128EEEEELb0ELb0ELb0EEEvNS_9BwdParamsE --------------------------
	.section	.nv.info._ZN10layer_norm31ln_parallel_residual_bwd_kernelINS_13Kernel_traitsI13__nv_bfloat16S2_fS2_fjLj3072ELj1ELj1ELj4ELj16ENS_18Kernel_traits_baseILj3072ES2_S2_fS2_fjLj128EEEEELb0ELb0ELb0EEEvNS_9BwdParamsE,"",@"SHT_CUDA_INFO"
	.sectionflags	@""
	.align	4


	//----- nvinfo : EIATTR_CUDA_API_VERSION
	.align		4
        /*0000*/ 	.byte	0x04, 0x37
        /*0002*/ 	.short	(.L_1357 - .L_1356)
.L_1356:
        /*0004*/ 	.word	0x00000082


	//----- nvinfo : EIATTR_KPARAM_INFO
	.align		4
.L_1357:
        /*0008*/ 	.byte	0x04, 0x17
        /*000a*/ 	.short	(.L_1359 - .L_1358)
.L_1358:
        /*000c*/ 	.word	0x00000000
        /*0010*/ 	.short	0x0000
        /*0012*/ 	.short	0x0000
        /*0014*/ 	.byte	0x00, 0xf0, 0xa1, 0x04


	//----- nvinfo : EIATTR_SPARSE_MMA_MASK
	.align		4
.L_1359:
        /*0018*/ 	.byte	0x03, 0x50
        /*001a*/ 	.short	0x0000


	//----- nvinfo : EIATTR_MAXREG_COUNT
	.align		4
        /*001c*/ 	.byte	0x03, 0x1b
        /*001e*/ 	.short	0x00ff


	//----- nvinfo : EIATTR_NUM_BARRIERS
	.align		4
        /*0020*/ 	.byte	0x02, 0x4c
        /*0022*/ 	.byte	0x01
	.zero		1


	//----- nvinfo : EIATTR_MERCURY_ISA_VERSION
	.align		4
        /*0024*/ 	.byte	0x03, 0x5f
        /*0026*/ 	.short	0x0101


	//----- nvinfo : EIATTR_COOP_GROUP_MASK_REGIDS
	.align		4
        /*0028*/ 	.byte	0x04, 0x29
        /*002a*/ 	.short	(.L_1361 - .L_1360)


	//   ....[0]....
.L_1360:
        /*002c*/ 	.word	0xffffffff


	//   ....[1]....
        /*0030*/ 	.word	0xffffffff


	//   ....[2]....
        /*0034*/ 	.word	0xffffffff


	//   ....[3]....
        /*0038*/ 	.word	0xffffffff


	//   ....[4]....
        /*003c*/ 	.word	0xffffffff


	//   ....[5]....
        /*0040*/ 	.word	0xffffffff


	//   ....[6]....
        /*0044*/ 	.word	0xffffffff


	//   ....[7]....
        /*0048*/ 	.word	0xffffffff


	//   ....[8]....
        /*004c*/ 	.word	0xffffffff


	//   ....[9]....
        /*0050*/ 	.word	0xffffffff


	//----- nvinfo : EIATTR_COOP_GROUP_INSTR_OFFSETS
	.align		4
.L_1361:
        /*0054*/ 	.byte	0x04, 0x28
        /*0056*/ 	.short	(.L_1363 - .L_1362)


	//   ....[0]....
.L_1362:
        /*0058*/ 	.word	0x00002590


	//   ....[1]....
        /*005c*/ 	.word	0x000025b0


	//   ....[2]....
        /*0060*/ 	.word	0x000025f0


	//   ....[3]....
        /*0064*/ 	.word	0x00002600


	//   ....[4]....
        /*0068*/ 	.word	0x00002640


	//   ....[5]....
        /*006c*/ 	.word	0x00002650


	//   ....[6]....
        /*0070*/ 	.word	0x00002680


	//   ....[7]....
        /*0074*/ 	.word	0x00002690


	//   ....[8]....
        /*0078*/ 	.word	0x000026c0


	//   ....[9]....
        /*007c*/ 	.word	0x000026d0


	//----- nvinfo : EIATTR_VRC_CTA_INIT_COUNT
	.align		4
.L_1363:
        /*0080*/ 	.byte	0x02, 0x4a
	.zero		1
	.zero		1


	//----- nvinfo : EIATTR_EXIT_INSTR_OFFSETS
	.align		4
        /*0084*/ 	.byte	0x04, 0x1c
        /*0086*/ 	.short	(.L_1365 - .L_1364)


	//   ....[0]....
.L_1364:
        /*0088*/ 	.word	0x00006230


	//   ....[1]....
        /*008c*/ 	.word	0x00006340


	//----- nvinfo : EIATTR_MAX_THREADS
	.align		4
.L_1365:
        /*0090*/ 	.byte	0x04, 0x05
        /*0092*/ 	.short	(.L_1367 - .L_1366)
.L_1366:
        /*0094*/ 	.word	0x00000080
        /*0098*/ 	.word	0x00000001
        /*009c*/ 	.word	0x00000001


	//----- nvinfo : EIATTR_CRS_STACK_SIZE
	.align		4
.L_1367:
        /*00a0*/ 	.byte	0x04, 0x1e
        /*00a2*/ 	.short	(.L_1369 - .L_1368)
.L_1368:
        /*00a4*/ 	.word	0x00000000


	//----- nvinfo : EIATTR_CBANK_PARAM_SIZE
	.align		4
.L_1369:
        /*00a8*/ 	.byte	0x03, 0x19
        /*00aa*/ 	.short	0x0128


	//----- nvinfo : EIATTR_PARAM_CBANK
	.align		4
        /*00ac*/ 	.byte	0x04, 0x0a
        /*00ae*/ 	.short	(.L_1371 - .L_1370)
	.align		4
.L_1370:
        /*00b0*/ 	.word	index@(.nv.constant0._ZN10layer_norm31ln_parallel_residual_bwd_kernelINS_13Kernel_traitsI13__nv_bfloat16S2_fS2_fjLj3072ELj1ELj1ELj4ELj16ENS_18Kernel_traits_baseILj3072ES2_S2_fS2_fjLj128EEEEELb0ELb0ELb0EEEvNS_9BwdParamsE)
        /*00b4*/ 	.short	0x0380
        /*00b6*/ 	.short	0x0128


	//----- nvinfo : EIATTR_SW_WAR
	.align		4
.L_1371:
        /*00b8*/ 	.byte	0x04, 0x36
        /*00ba*/ 	.short	(.L_1373 - .L_1372)
.L_1372:
        /*00bc*/ 	.word	0x00000008
.L_1373:


//--------------------- .nv.info._ZN10layer_norm31ln_parallel_residual_bwd_kernelINS_13Kernel_traitsI13__nv_bfloat16S2_fS2_fjLj3072ELj1ELj1ELj4ELj16ENS_18Kernel_traits_baseILj3072ES2_S2_fS2_fjLj128EEEEELb0ELb0ELb1EEEvNS_9BwdParamsE --------------------------
	.section	.nv.info._ZN10layer_norm31ln_parallel_residual_bwd_kernelINS_13Kernel_traitsI13__nv_bfloat16S2_fS2_fjLj3072ELj1ELj1ELj4ELj16ENS_18Kernel_traits_baseILj3072ES2_S2_fS2_fjLj128EEEEELb0ELb0ELb1EEEvNS_9BwdParamsE,"",@"SHT_CUDA_INFO"
	.sectionflags	@""
	.align	4


	//----- nvinfo : EIATTR_CUDA_API_VERSION
	.align		4
        /*0000*/ 	.byte	0x04, 0x37
        /*0002*/ 	.short	(.L_1375 - .L_1374)
.L_1374:
        /*0004*/ 	.word	0x00000082


	//----- nvinfo : EIATTR_KPARAM_INFO
	.align		4
.L_1375:
        /*0008*/ 	.byte	0x04, 0x17
        /*000a*/ 	.short	(.L_1377 - .L_1376)
.L_1376:
        /*000c*/ 	.word	0x00000000
        /*0010*/ 	.short	0x0000
        /*0012*/ 	.short	0x0000
        /*0014*/ 	.byte	0x00, 0xf0, 0xa1, 0x04


	//----- nvinfo : EIATTR_SPARSE_MMA_MASK
	.align		4
.L_1377:
        /*0018*/ 	.byte	0x03, 0x50
        /*001a*/ 	.short	0x0000


	//----- nvinfo : EIATTR_MAXREG_COUNT
	.align		4
        /*001c*/ 	.byte	0x03, 0x1b
        /*001e*/ 	.short	0x00ff


	//----- nvinfo : EIATTR_NUM_BARRIERS
	.align		4
        /*0020*/ 	.byte	0x02, 0x4c
        /*0022*/ 	.byte	0x01
	.zero		1


	//----- nvinfo : EIATTR_MERCURY_ISA_VERSION
	.align		4
        /*0024*/ 	.byte	0x03, 0x5f
        /*0026*/ 	.short	0x0101


	//----- nvinfo : EIATTR_COOP_GROUP_MASK_REGIDS
	.align		4
        /*0028*/ 	.byte	0x04, 0x29
        /*002a*/ 	.short	(.L_1379 - .L_1378)


	//   ....[0]....
.L_1378:
        /*002c*/ 	.word	0xffffffff


	//   ....[1]....
        /*0030*/ 	.word	0xffffffff


	//   ....[2]....
        /*0034*/ 	.word	0xffffffff


	//   ....[3]....
        /*0038*/ 	.word	0xffffffff


	//   ....[4]....
        /*003c*/ 	.word	0xffffffff


	//   ....[5]....
        /*0040*/ 	.word	0xffffffff


	//   ....[6]....
        /*0044*/ 	.word	0xffffffff


	//   ....[7]....
        /*0048*/ 	.word	0xffffffff


	//   ....[8]....
        /*004c*/ 	.word	0xffffffff


	//   ....[9]....
        /*0050*/ 	.word	0xffffffff


	//----- nvinfo : EIATTR_COOP_GROUP_INSTR_OFFSETS
	.align		4
.L_1379:
        /*0054*/ 	.byte	0x04, 0x28
        /*0056*/ 	.short	(.L_1381 - .L_1380)


	//   ....[0]....
.L_1380:
        /*0058*/ 	.word	0x000020e0


	//   ....[1]....
        /*005c*/ 	.word	0x000021d0


	//   ....[2]....
        /*0060*/ 	.word	0x000021e0


	//   ....[3]....
        /*0064*/ 	.word	0x00002210


	//   ....[4]....
        /*0068*/ 	.word	0x00002220


	//   ....[5]....
        /*006c*/ 	.word	0x00002250


	//   ....[6]....
        /*0070*/ 	.word	0x00002260


	//   ....[7]....
        /*0074*/ 	.word	0x00002290


	//   ....[8]....
        /*0078*/ 	.word	0x000022a0


	//   ....[9]....
        /*007c*/ 	.word	0x000022e0


	//----- nvinfo : EIATTR_VRC_CTA_INIT_COUNT
	.align		4
.L_1381:
        /*0080*/ 	.byte	0x02, 0x4a
	.zero		1
	.zero		1


	//----- nvinfo : EIATTR_EXIT_INSTR_OFFSETS
	.align		4
        /*0084*/ 	.byte	0x04, 0x1c
        /*0086*/ 	.short	(.L_1383 - .L_1382)


	//   ....[0]....
.L_1382:
        /*0088*/ 	.word	0x00006180


	//----- nvinfo : EIATTR_MAX_THREADS
	.align		4
.L_1383:
        /*008c*/ 	.byte	0x04, 0x05
        /*008e*/ 	.short	(.L_1385 - .L_1384)
.L_1384:
        /*0090*/ 	.word	0x00000080
        /*0094*/ 	.word	0x00000001
        /*0098*/ 	.word	0x00000001


	//----- nvinfo : EIATTR_CRS_STACK_SIZE
	.align		4
.L_1385:
        /*009c*/ 	.byte	0x04, 0x1e
        /*009e*/ 	.short	(.L_1387 - .L_1386)
.L_1386:
        /*00a0*/ 	.word	0x00000000


	//----- nvinfo : EIATTR_CBANK_PARAM_SIZE
	.align		4
.L_1387:
        /*00a4*/ 	.byte	0x03, 0x19
        /*00a6*/ 	.short	0x0128


	//----- nvinfo : EIATTR_PARAM_CBANK
	.align		4
        /*00a8*/ 	.byte	0x04, 0x0a
        /*00aa*/ 	.short	(.L_1389 - .L_1388)
	.align		4
.L_1388:
        /*00ac*/ 	.word	index@(.nv.constant0._ZN10layer_norm31ln_parallel_residual_bwd_kernelINS_13Kernel_traitsI13__nv_bfloat16S2_fS2_fjLj3072ELj1ELj1ELj4ELj16ENS_18Kernel_traits_baseILj3072ES2_S2_fS2_fjLj128EEEEELb0ELb0ELb1EEEvNS_9BwdParamsE)
        /*00b0*/ 	.short	0x0380
        /*00b2*/ 	.short	0x0128


	//----- nvinfo : EIATTR_SW_WAR
	.align		4
.L_1389:
        /*00b4*/ 	.byte	0x04, 0x36
        /*00b6*/ 	.short	(.L_1391 - .L_1390)
.L_1390:
        /*00b8*/ 	.word	0x00000008
.L_1391:


//--------------------- .nv.info._ZN10layer_norm31ln_parallel_residual_bwd_kernelINS_13Kernel_traitsI13__nv_bfloat16S2_fS2_fjLj3072ELj1ELj1ELj4ELj16ENS_18Kernel_traits_baseILj3072ES2_S2_fS2_fjLj128EEEEELb0ELb1ELb0EEEvNS_9BwdParamsE --------------------------
	.section	.nv.info._ZN10layer_norm31ln_parallel_residual_bwd_kernelINS_13Kernel_traitsI13__nv_bfloat16S2_fS2_fjLj3072ELj1ELj1ELj4ELj16ENS_18Kernel_traits_baseILj3072ES2_S2_fS2_fjLj128EEEEELb0ELb1ELb0EEEvNS_9BwdParamsE,"",@"SHT_CUDA_INFO"
	.sectionflags	@""
	.align	4


	//----- nvinfo : EIATTR_CUDA_API_VERSION
	.align		4
        /*0000*/ 	.byte	0x04, 0x37
        /*0002*/ 	.short	(.L_1393 - .L_1392)
.L_1392:
        /*0004*/ 	.word	0x00000082


	//----- nvinfo : EIATTR_KPARAM_INFO
	.align		4
.L_1393:
        /*0008*/ 	.byte	0x04, 0x17
        /*000a*/ 	.short	(.L_1395 - .L_1394)
.L_1394:
        /*000c*/ 	.word	0x00000000
        /*0010*/ 	.short	0x0000
        /*0012*/ 	.short	0x0000
        /*0014*/ 	.byte	0x00, 0xf0, 0xa1, 0x04


	//----- nvinfo : EIATTR_SPARSE_MMA_MASK
	.align		4
.L_1395:
        /*0018*/ 	.byte	0x03, 0x50
        /*001a*/ 	.short	0x0000


	//----- nvinfo : EIATTR_MAXREG_COUNT
	.align		4
        /*001c*/ 	.byte	0x03, 0x1b
        /*001e*/ 	.short	0x00ff


	//----- nvinfo : EIATTR_NUM_BARRIERS
	.align		4
        /*0020*/ 	.byte	0x02, 0x4c
        /*0022*/ 	.byte	0x01
	.zero		1


	//----- nvinfo : EIATTR_MERCURY_ISA_VERSION
	.align		4
        /*0024*/ 	.byte	0x03, 0x5f
        /*0026*/ 	.short	0x0101


	//----- nvinfo : EIATTR_COOP_GROUP_MASK_REGIDS
	.align		4
        /*0028*/ 	.byte	0x04, 0x29
        /*002a*/ 	.short	(.L_1397 - .L_1396)


	//   ....[0]....
.L_1396:
        /*002c*/ 	.word	0xffffffff


	//   ....[1]....
        /*0030*/ 	.word	0xffffffff


	//   ....[2]....
        /*0034*/ 	.word	0xffffffff


	//   ....[3]....
        /*0038*/ 	.word	0xffffffff


	//   ....[4]....
        /*003c*/ 	.word	0xffffffff


	//   ....[5]....
        /*0040*/ 	.word	0xffffffff


	//   ....[6]....
        /*0044*/ 	.word	0xffffffff


	//   ....[7]....
        /*0048*/ 	.word	0xffffffff


	//   ....[8]....
        /*004c*/ 	.word	0xffffffff


	//   ....[9]....
        /*0050*/ 	.word	0xffffffff


	//----- nvinfo : EIATTR_COOP_GROUP_INSTR_OFFSETS
	.align		4
.L_1397:
        /*0054*/ 	.byte	0x04, 0x28
        /*0056*/ 	.short	(.L_1399 - .L_1398)


	//   ....[0]....
.L_1398:
        /*0058*/ 	.word	0x000018d0


	//   ....[1]....
        /*005c*/ 	.word	0x000018f0


	//   ....[2]....
        /*0060*/ 	.word	0x00001930


	//   ....[3]....
        /*0064*/ 	.word	0x00001940


	//   ....[4]....
        /*0068*/ 	.word	0x00001980


	//   ....[5]....
        /*006c*/ 	.word	0x00001990


	//   ....[6]....
        /*0070*/ 	.word	0x000019c0


	//   ....[7]....
        /*0074*/ 	.word	0x000019d0


	//   ....[8]....
        /*0078*/ 	.word	0x00001a00


	//   ....[9]....
        /*007c*/ 	.word	0x00001a10


	//----- nvinfo : EIATTR_VRC_CTA_INIT_COUNT
	.align		4
.L_1399:
        /*0080*/ 	.byte	0x02, 0x4a
	.zero		1
	.zero		1


	//----- nvinfo : EIATTR_EXIT_INSTR_OFFSETS
	.align		4
        /*0084*/ 	.byte	0x04, 0x1c
        /*0086*/ 	.short	(.L_1401 - .L_1400)


	//   ....[0]....
.L_1400:
        /*0088*/ 	.word	0x00005480


	//   ....[1]....
        /*008c*/ 	.word	0x00005520


	//----- nvinfo : EIATTR_MAX_THREADS
	.align		4
.L_1401:
        /*0090*/ 	.byte	0x04, 0x05
        /*0092*/ 	.short	(.L_1403 - .L_1402)
.L_1402:
        /*0094*/ 	.word	0x00000080
        /*0098*/ 	.word	0x00000001
        /*009c*/ 	.word	0x00000001


	//----- nvinfo : EIATTR_CRS_STACK_SIZE
	.align		4
.L_1403:
        /*00a0*/ 	.byte	0x04, 0x1e
        /*00a2*/ 	.short	(.L_1405 - .L_1404)
.L_1404:
        /*00a4*/ 	.word	0x00000000


	//----- nvinfo : EIATTR_CBANK_PARAM_SIZE
	.align		4
.L_1405:
        /*00a8*/ 	.byte	0x03, 0x19
        /*00aa*/ 	.short	0x0128


	//----- nvinfo : EIATTR_PARAM_CBANK
	.align		4
        /*00ac*/ 	.byte	0x04, 0x0a
        /*00ae*/ 	.short	(.L_1407 - .L_1406)
	.align		4
.L_1406:
        /*00b0*/ 	.word	index@(.nv.constant0._ZN10layer_norm31ln_parallel_residual_bwd_kernelINS_13Kernel_traitsI13__nv_bfloat16S2_fS2_fjLj3072ELj1ELj1ELj4ELj16ENS_18Kernel_traits_baseILj3072ES2_S2_fS2_fjLj128EEEEELb0ELb1ELb0EEEvNS_9BwdParamsE)
        /*00b4*/ 	.short	0x0380
        /*00b6*/ 	.short	0x0128


	//----- nvinfo : EIATTR_SW_WAR
	.align		4
.L_1407:
        /*00b8*/ 	.byte	0x04, 0x36
        /*00ba*/ 	.short	(.L_1409 - .L_1408)
.L_1408:
        /*00bc*/ 	.word	0x00000008
.L_1409:


//--------------------- .nv.info._ZN10layer_norm31ln_parallel_residual_bwd_kernelINS_13Kernel_traitsI13__nv_bfloat16S2_fS2_fjLj3072ELj1ELj1ELj4ELj16ENS_18Kernel_traits_baseILj3072ES2_S2_fS2_fjLj128EEEEELb0ELb1ELb1EEEvNS_9BwdParamsE --------------------------
	.section	.nv.info._ZN10layer_norm31ln_parallel_residual_bwd_kernelINS_13Kernel_traitsI13__nv_bfloat16S2_fS2_fjLj3072ELj1ELj1ELj4ELj16ENS_18Kernel_traits_baseILj3072ES2_S2_fS2_fjLj128EEEEELb0ELb1ELb1EEEvNS_9BwdParamsE,"",@"SHT_CUDA_INFO"
	.sectionflags	@""
	.align	4


	//----- nvinfo : EIATTR_CUDA_API_VERSION
	.align		4
        /*0000*/ 	.byte	0x04, 0x37
        /*0002*/ 	.short	(.L_1411 - .L_1410)
.L_1410:
        /*0004*/ 	.word	0x00000082


	//----- nvinfo : EIATTR_KPARAM_INFO
	.align		4
.L_1411:
        /*0008*/ 	.byte	0x04, 0x17
        /*000a*/ 	.short	(.L_1413 - .L_1412)
.L_1412:
        /*000c*/ 	.word	0x00000000
        /*0010*/ 	.short	0x0000
        /*0012*/ 	.short	0x0000
        /*0014*/ 	.byte	0x00, 0xf0, 0xa1, 0x04


	//----- nvinfo : EIATTR_SPARSE_MMA_MASK
	.align		4
.L_1413:
        /*0018*/ 	.byte	0x03, 0x50
        /*001a*/ 	.short	0x0000


	//----- nvinfo : EIATTR_MAXREG_COUNT
	.align		4
        /*001c*/ 	.byte	0x03, 0x1b
        /*001e*/ 	.short	0x00ff


	//----- nvinfo : EIATTR_NUM_BARRIERS
	.align		4
        /*0020*/ 	.byte	0x02, 0x4c
        /*0022*/ 	.byte	0x01
	.zero		1


	//----- nvinfo : EIATTR_MERCURY_ISA_VERSION
	.align		4
        /*0024*/ 	.byte	0x03, 0x5f
        /*0026*/ 	.short	0x0101


	//----- nvinfo : EIATTR_COOP_GROUP_MASK_REGIDS
	.align		4
        /*0028*/ 	.byte	0x04, 0x29
        /*002a*/ 	.short	(.L_1415 - .L_1414)


	//   ....[0]....
.L_1414:
        /*002c*/ 	.word	0xffffffff


	//   ....[1]....
        /*0030*/ 	.word	0xffffffff


	//   ....[2]....
        /*0034*/ 	.word	0xffffffff


	//   ....[3]....
        /*0038*/ 	.word	0xffffffff


	//   ....[4]....
        /*003c*/ 	.word	0xffffffff


	//   ....[5]....
        /*0040*/ 	.word	0xffffffff


	//   ....[6]....
        /*0044*/ 	.word	0xffffffff


	//   ....[7]....
        /*0048*/ 	.word	0xffffffff


	//   ....[8]....
        /*004c*/ 	.word	0xffffffff


	//   ....[9]....
        /*0050*/ 	.word	0xffffffff


	//----- nvinfo : EIATTR_COOP_GROUP_INSTR_OFFSETS
	.align		4
.L_1415:
        /*0054*/ 	.byte	0x04, 0x28
        /*0056*/ 	.short	(.L_1417 - .L_1416)


	//   ....[0]....
.L_1416:
        /*0058*/ 	.word	0x00001370


	//   ....[1]....
        /*005c*/ 	.word	0x00001380


	//   ....[2]....
        /*0060*/ 	.word	0x000013b0


	//   ....[3]....
        /*0064*/ 	.word	0x000013c0


	//   ....[4]....
        /*0068*/ 	.word	0x000013f0


	//   ....[5]....
        /*006c*/ 	.word	0x00001400


	//   ....[6]....
        /*0070*/ 	.word	0x00001440


	//   ....[7]....
        /*0074*/ 	.word	0x00001450


	//   ....[8]....
        /*0078*/ 	.word	0x00001480


	//   ....[9]....
        /*007c*/ 	.word	0x00001490


	//----- nvinfo : EIATTR_VRC_CTA_INIT_COUNT
	.align		4
.L_1417:
        /*0080*/ 	.byte	0x02, 0x4a
	.zero		1
	.zero		1


	//----- nvinfo : EIATTR_EXIT_INSTR_OFFSETS
	.align		4
        /*0084*/ 	.byte	0x04, 0x1c
        /*0086*/ 	.short	(.L_1419 - .L_1418)


	//   ....[0]....
.L_1418:
        /*0088*/ 	.word	0x00004f20


	//----- nvinfo : EIATTR_MAX_THREADS
	.align		4
.L_1419:
        /*008c*/ 	.byte	0x04, 0x05
        /*008e*/ 	.short	(.L_1421 - .L_1420)
.L_1420:
        /*0090*/ 	.word	0x00000080
        /*0094*/ 	.word	0x00000001
        /*0098*/ 	.word	0x00000001


	//----- nvinfo : EIATTR_CRS_STACK_SIZE
	.align		4
.L_1421:
        /*009c*/ 	.byte	0x04, 0x1e
        /*009e*/ 	.short	(.L_1423 - .L_1422)
.L_1422:
        /*00a0*/ 	.word	0x00000000


	//----- nvinfo : EIATTR_CBANK_PARAM_SIZE
	.align		4
.L_1423:
        /*00a4*/ 	.byte	0x03, 0x19
        /*00a6*/ 	.short	0x0128


	//----- nvinfo : EIATTR_PARAM_CBANK
	.align		4
        /*00a8*/ 	.byte	0x04, 0x0a
        /*00aa*/ 	.short	(.L_1425 - .L_1424)
	.align		4
.L_1424:
        /*00ac*/ 	.word	index@(.nv.constant0._ZN10layer_norm31ln_parallel_residual_bwd_kernelINS_13Kernel_traitsI13__nv_bfloat16S2_fS2_fjLj3072ELj1ELj1ELj4ELj16ENS_18Kernel_traits_baseILj3072ES2_S2_fS2_fjLj128EEEEELb0ELb1ELb1EEEvNS_9BwdParamsE)
        /*00b0*/ 	.short	0x0380
        /*00b2*/ 	.short	0x0128


	//----- nvinfo : EIATTR_SW_WAR
	.align		4
.L_1425:
        /*00b4*/ 	.byte	0x04, 0x36
        /*00b6*/ 	.short	(.L_1427 - .L_1426)
.L_1426:
        /*00b8*/ 	.word	0x00000008
.L_1427:


//--------------------- .nv.info._ZN10layer_norm31ln_parallel_residual_bwd_kernelINS_13Kernel_traitsI13__nv_bfloat16S2_fS2_fjLj3072ELj1ELj1ELj4ELj16ENS_18Kernel_traits_baseILj3072ES2_S2_fS2_fjLj128EEEEELb1ELb0ELb0EEEvNS_9BwdParamsE --------------------------
	.section	.nv.info._ZN10layer_norm31ln_parallel_residual_bwd_kernelINS_13Kernel_traitsI13__nv_bfloat16S2_fS2_fjLj3072ELj1ELj1ELj4ELj16ENS_18Kernel_traits_baseILj3072ES2_S2_fS2_fjLj128EEEEELb1ELb0ELb0EEEvNS_9BwdParamsE,"",@"SHT_CUDA_INFO"
	.sectionflags	@""
	.align	4


	//----- nvinfo : EIATTR_CUDA_API_VERSION
	.align		4
        /*0000*/ 	.byte	0x04, 0x37
        /*0002*/ 	.short	(.L_1429 - .L_1428)
.L_1428:
        /*0004*/ 	.word	0x00000082


	//----- nvinfo : EIATTR_KPARAM_INFO
	.align		4
.L_1429:
        /*0008*/ 	.byte	0x04, 0x17
        /*000a*/ 	.short	(.L_1431 - .L_1430)
.L_1430:
        /*000c*/ 	.word	0x00000000
        /*0010*/ 	.short	0x0000
        /*0012*/ 	.short	0x0000
        /*0014*/ 	.byte	0x00, 0xf0, 0xa1, 0x04


	//----- nvinfo : EIATTR_SPARSE_MMA_MASK
	.align		4
.L_1431:
        /*0018*/ 	.byte	0x03, 0x50
        /*001a*/ 	.short	0x0000


	//----- nvinfo : EIATTR_MAXREG_COUNT
	.align		4
        /*001c*/ 	.byte	0x03, 0x1b
        /*001e*/ 	.short	0x00ff


	//----- nvinfo : EIATTR_NUM_BARRIERS
	.align		4
        /*0020*/ 	.byte	0x02, 0x4c
        /*0022*/ 	.byte	0x01
	.zero		1


	//----- nvinfo : EIATTR_MERCURY_ISA_VERSION
	.align		4
        /*0024*/ 	.byte	0x03, 0x5f
        /*0026*/ 	.short	0x0101


	//----- nvinfo : EIATTR_COOP_GROUP_MASK_REGIDS
	.align		4
        /*0028*/ 	.byte	0x04, 0x29
        /*002a*/ 	.short	(.L_1433 - .L_1432)


	//   ....[0]....
.L_1432:
        /*002c*/ 	.word	0xffffffff


	//   ....[1]....
        /*0030*/ 	.word	0xffffffff


	//   ....[2]....
        /*0034*/ 	.word	0xffffffff


	//   ....[3]....
        /*0038*/ 	.word	0xffffffff


	//   ....[4]....
        /*003c*/ 	.word	0xffffffff


	//   ....[5]....
        /*0040*/ 	.word	0xffffffff


	//   ....[6]....
        /*0044*/ 	.word	0xffffffff


	//   ....[7]....
        /*0048*/ 	.word	0xffffffff


	//   ....[8]....
        /*004c*/ 	.word	0xffffffff


	//   ....[9]....
        /*0050*/ 	.word	0xffffffff


	//----- nvinfo : EIATTR_COOP_GROUP_INSTR_OFFSETS
	.align		4
.L_1433:
        /*0054*/ 	.byte	0x04, 0x28
        /*0056*/ 	.short	(.L_1435 - .L_1434)


	//   ....[0]....
.L_1434:
        /*0058*/ 	.word	0x00002790


	//   ....[1]....
        /*005c*/ 	.word	0x000027b0


	//   ....[2]....
        /*0060*/ 	.word	0x000027f0


	//   ....[3]....
        /*0064*/ 	.word	0x00002800


	//   ....[4]....
        /*0068*/ 	.word	0x00002840


	//   ....[5]....
        /*006c*/ 	.word	0x00002850


	//   ....[6]....
        /*0070*/ 	.word	0x00002880


	//   ....[7]....
        /*0074*/ 	.word	0x00002890


	//   ....[8]....
        /*0078*/ 	.word	0x000028c0


	//   ....[9]....
        /*007c*/ 	.word	0x000028d0


	//----- nvinfo : EIATTR_VRC_CTA_INIT_COUNT
	.align		4
.L_1435:
        /*0080*/ 	.byte	0x02, 0x4a
	.zero		1
	.zero		1


	//----- nvinfo : EIATTR_EXIT_INSTR_OFFSETS
	.align		4
        /*0084*/ 	.byte	0x04, 0x1c
        /*0086*/ 	.short	(.L_1437 - .L_1436)


	//   ....[0]....
.L_1436:
        /*0088*/ 	.word	0x00009680


	//   ....[1]....
        /*008c*/ 	.word	0x00009790


	//----- nvinfo : EIATTR_MAX_THREADS
	.align		4
.L_1437:
        /*0090*/ 	.byte	0x04, 0x05
        /*0092*/ 	.short	(.L_1439 - .L_1438)
.L_1438:
        /*0094*/ 	.word	0x00000080
        /*0098*/ 	.word	0x00000001
        /*009c*/ 	.word	0x00000001


	//----- nvinfo : EIATTR_CRS_STACK_SIZE
	.align		4
.L_1439:
        /*00a0*/ 	.byte	0x04, 0x1e
        /*00a2*/ 	.short	(.L_1441 - .L_1440)
.L_1440:
        /*00a4*/ 	.word	0x00000000


	//----- nvinfo : EIATTR_CBANK_PARAM_SIZE
	.align		4
.L_1441:
        /*00a8*/ 	.byte	0x03, 0x19
        /*00aa*/ 	.short	0x0128


	//----- nvinfo : EIATTR_PARAM_CBANK
	.align		4
        /*00ac*/ 	.byte	0x04, 0x0a
        /*00ae*/ 	.short	(.L_1443 - .L_1442)
	.align		4
.L_1442:
        /*00b0*/ 	.word	index@(.nv.constant0._ZN10layer_norm31ln_parallel_residual_bwd_kernelINS_13Kernel_traitsI13__nv_bfloat16S2_fS2_fjLj3072ELj1ELj1ELj4ELj16ENS_18Kernel_traits_baseILj3072ES2_S2_fS2_fjLj128EEEEELb1ELb0ELb0EEEvNS_9BwdParamsE)
        /*00b4*/ 	.short	0x0380
        /*00b6*/ 	.short	0x0128


	//----- nvinfo : EIATTR_SW_WAR
	.align		4
.L_1443:
        /*00b8*/ 	.byte	0x04, 0x36
        /*00ba*/ 	.short	(.L_1445 - .L_1444)
.L_1444:
        /*00bc*/ 	.word	0x00000008
.L_1445:


//--------------------- .nv.info._ZN10layer_norm31ln_parallel_residual_bwd_kernelINS_13Kernel_traitsI13__nv_bfloat16S2_fS2_fjLj3072ELj1ELj1ELj4ELj16ENS_18Kernel_traits_baseILj3072ES2_S2_fS2_fjLj128EEEEELb1ELb0ELb1EEEvNS_9BwdParamsE --------------------------
	.section	.nv.info._ZN10layer_norm31ln_parallel_residual_bwd_kernelINS_13Kernel_traitsI13__nv_bfloat16S2_fS2_fjLj3072ELj1ELj1ELj4ELj16ENS_18Kernel_traits_baseILj3072ES2_S2_fS2_fjLj128EEEEELb1ELb0ELb1EEEvNS_9BwdParamsE,"",@"SHT_CUDA_INFO"
	.sectionflags	@""
	.align	4


	//----- nvinfo : EIATTR_CUDA_API_VERSION
	.align		4
        /*0000*/ 	.byte	0x04, 0x37
        /*0002*/ 	.short	(.L_1447 - .L_1446)
.L_1446:
        /*0004*/ 	.word	0x00000082


	//----- nvinfo : EIATTR_KPARAM_INFO
	.align		4
.L_1447:
        /*0008*/ 	.byte	0x04, 0x17
        /*000a*/ 	.short	(.L_1449 - .L_1448)
.L_1448:
        /*000c*/ 	.word	0x00000000
        /*0010*/ 	.short	0x0000
        /*0012*/ 	.short	0x0000
        /*0014*/ 	.byte	0x00, 0xf0, 0xa1, 0x04


	//----- nvinfo : EIATTR_SPARSE_MMA_MASK
	.align		4
.L_1449:
        /*0018*/ 	.byte	0x03, 0x50
        /*001a*/ 	.short	0x0000


	//----- nvinfo : EIATTR_MAXREG_COUNT
	.align		4
        /*001c*/ 	.byte	0x03, 0x1b
        /*001e*/ 	.short	0x00ff


	//----- nvinfo : EIATTR_NUM_BARRIERS
	.align		4
        /*0020*/ 	.byte	0x02, 0x4c
        /*0022*/ 	.byte	0x01
	.zero		1


	//----- nvinfo : EIATTR_ANNOTATIONS
	.align		4
        /*0024*/ 	.byte	0x04, 0x55
        /*0026*/ 	.short	(.L_1451 - .L_1450)


	//   ....[0]....
.L_1450:
        /*0028*/ 	.word	0x00000001
        /*002c*/ 	.byte	0x50, 0x07, 0x00, 0x00, 0x01, 0x00, 0x00, 0x00, 0x60, 0x07, 0x00, 0x00, 0x01, 0x00, 0x00, 0x00
        /* <DEDUP_REMOVED lines=12> */
        /*00fc*/ 	.byte	0x90, 0x18, 0x00, 0x00, 0x01, 0x00, 0x00, 0x00, 0xb0, 0x18, 0x00, 0x00


	//----- nvinfo : EIATTR_MERCURY_ISA_VERSION
	.align		4
.L_1451:
        /*0108*/ 	.byte	0x03, 0x5f
        /*010a*/ 	.short	0x0101


	//----- nvinfo : EIATTR_COOP_GROUP_MASK_REGIDS
	.align		4
        /*010c*/ 	.byte	0x04, 0x29
        /*010e*/ 	.short	(.L_1453 - .L_1452)


	//   ....[0]....
.L_1452:
        /*0110*/ 	.word	0xffffffff


	//   ....[1]....
        /*0114*/ 	.word	0xffffffff


	//   ....[2]....
        /*0118*/ 	.word	0xffffffff


	//   ....[3]....
        /*011c*/ 	.word	0xffffffff


	//   ....[4]....
        /*0120*/ 	.word	0xffffffff


	//   ....[5]....
        /*0124*/ 	.word	0xffffffff


	//   ....[6]....
        /*0128*/ 	.word	0xffffffff


	//   ....[7]....
        /*012c*/ 	.word	0xffffffff


	//   ....[8]....
        /*0130*/ 	.word	0xffffffff


	//   ....[9]....
        /*0134*/ 	.word	0xffffffff


	//----- nvinfo : EIATTR_COOP_GROUP_INSTR_OFFSETS
	.align		4
.L_1453:
        /*0138*/ 	.byte	0x04, 0x28
        /*013a*/ 	.short	(.L_1455 - .L_1454)


	//   ....[0]....
.L_1454:
        /*013c*/ 	.word	0x000024c0


	//   ....[1]....
        /*0140*/ 	.word	0x00002570


	//   ....[2]....
        /*0144*/ 	.word	0x00002580


	//   ....[3]....
        /*0148*/ 	.word	0x000025b0


	//   ....[4]....
        /*014c*/ 	.word	0x000025c0


	//   ....[5]....
        /*0150*/ 	.word	0x000025f0


	//   ....[6]....
        /*0154*/ 	.word	0x00002600


	//   ....[7]....
        /*0158*/ 	.word	0x00002630


	//   ....[8]....
        /*015c*/ 	.word	0x00002640


	//   ....[9]....
        /*0160*/ 	.word	0x000026a0


	//----- nvinfo : EIATTR_VRC_CTA_INIT_COUNT
	.align		4
.L_1455:
        /*0164*/ 	.byte	0x02, 0x4a
	.zero		1
	.zero		1


	//----- nvinfo : EIATTR_EXIT_INSTR_OFFSETS
	.align		4
        /*0168*/ 	.byte	0x04, 0x1c
        /*016a*/ 	.short	(.L_1457 - .L_1456)


	//   ....[0]....
.L_1456:
        /*016c*/ 	.word	0x00009700


	//----- nvinfo : EIATTR_MAX_THREADS
	.align		4
.L_1457:
        /*0170*/ 	.byte	0x04, 0x05
        /*0172*/ 	.short	(.L_1459 - .L_1458)
.L_1458:
        /*0174*/ 	.word	0x00000080
        /*0178*/ 	.word	0x00000001
        /*017c*/ 	.word	0x00000001


	//----- nvinfo : EIATTR_CRS_STACK_SIZE
	.align		4
.L_1459:
        /*0180*/ 	.byte	0x04, 0x1e
        /*0182*/ 	.short	(.L_1461 - .L_1460)
.L_1460:
        /*0184*/ 	.word	0x00000000


	//----- nvinfo : EIATTR_CBANK_PARAM_SIZE
	.align		4
.L_1461:
        /*0188*/ 	.byte	0x03, 0x19
        /*018a*/ 	.short	0x0128


	//----- nvinfo : EIATTR_PARAM_CBANK
	.align		4
        /*018c*/ 	.byte	0x04, 0x0a
        /*018e*/ 	.short	(.L_1463 - .L_1462)
	.align		4
.L_1462:
        /*0190*/ 	.word	index@(.nv.constant0._ZN10layer_norm31ln_parallel_residual_bwd_kernelINS_13Kernel_traitsI13__nv_bfloat16S2_fS2_fjLj3072ELj1ELj1ELj4ELj16ENS_18Kernel_traits_baseILj3072ES2_S2_fS2_fjLj128EEEEELb1ELb0ELb1EEEvNS_9BwdParamsE)
        /*0194*/ 	.short	0x0380
        /*0196*/ 	.short	0x0128


	//----- nvinfo : EIATTR_SW_WAR
	.align		4
.L_1463:
        /*0198*/ 	.byte	0x04, 0x36
        /*019a*/ 	.short	(.L_1465 - .L_1464)
.L_1464:
        /*019c*/ 	.word	0x00000008
.L_1465:


//--------------------- .nv.info._ZN10layer_norm22ln_bwd_finalize_kernelINS_22Kernel_traits_finalizeILj3072E13__nv_bfloat16S2_fS2_fjLb0ELj1024ELj4ENS_18Kernel_traits_baseILj3072ES2_S2_fS2_fjLj1024EEEEELb0ELb0EEEvNS_9BwdParamsE --------------------------
	.section	.nv.info._ZN10layer_norm22ln_bwd_finalize_kernelINS_22Kernel_traits_finalizeILj3072E13__nv_bfloat16S2_fS2_fjLb0ELj1024ELj4ENS_18Kernel_traits_baseILj3072ES2_S2_fS2_fjLj1024EEEEELb0ELb0EEEvNS_9BwdParamsE,"",@"SHT_CUDA_INFO"
	.sectionflags	@""
	.align	4


	//----- nvinfo : EIATTR_CUDA_API_VERSION
	.align		4
        /*0000*/ 	.byte	0x04, 0x37
        /*0002*/ 	.short	(.L_1467 - .L_1466)
.L_1466:
        /*0004*/ 	.word	0x00000082


	//----- nvinfo : EIATTR_KPARAM_INFO
	.align		4
.L_1467:
        /*0008*/ 	.byte	0x04, 0x17
        /*000a*/ 	.short	(.L_1469 - .L_1468)
.L_1468:
        /*000c*/ 	.word	0x00000000
        /*0010*/ 	.short	0x0000
        /*0012*/ 	.short	0x0000
        /*0014*/ 	.byte	0x00, 0xf0, 0xa1, 0x04


	//----- nvinfo : EIATTR_SPARSE_MMA_MASK
	.align		4
.L_1469:
        /*0018*/ 	.byte	0x03, 0x50
        /*001a*/ 	.short	0x0000


	//----- nvinfo : EIATTR_MAXREG_COUNT
	.align		4
        /*001c*/ 	.byte	0x03, 0x1b
        /*001e*/ 	.short	0x0040


	//----- nvinfo : EIATTR_NUM_BARRIERS
	.align		4
        /*0020*/ 	.byte	0x02, 0x4c
        /*0022*/ 	.byte	0x01
	.zero		1


	//----- nvinfo : EIATTR_MERCURY_ISA_VERSION
	.align		4
        /*0024*/ 	.byte	0x03, 0x5f
        /*0026*/ 	.short	0x0101


	//----- nvinfo : EIATTR_COOP_GROUP_MASK_REGIDS
	.align		4
        /*0028*/ 	.byte	0x04, 0x29
        /*002a*/ 	.short	(.L_1471 - .L_1470)


	//   ....[0]....
.L_1470:
        /*002c*/ 	.word	0xffffffff


	//   ....[1]....
        /*0030*/ 	.word	0xffffffff


	//   ....[2]....
        /*0034*/ 	.word	0xffffffff


	//   ....[3]....
        /*0038*/ 	.word	0xffffffff


	//   ....[4]....
        /*003c*/ 	.word	0xffffffff


	//   ....[5]....
        /*0040*/ 	.word	0xffffffff


	//   ....[6]....
        /*0044*/ 	.word	0xffffffff


	//   ....[7]....
        /*0048*/ 	.word	0xffffffff


	//   ....[8]....
        /*004c*/ 	.word	0xffffffff


	//   ....[9]....
        /*0050*/ 	.word	0xffffffff


	//----- nvinfo : EIATTR_COOP_GROUP_INSTR_OFFSETS
	.align		4
.L_1471:
        /*0054*/ 	.byte	0x04, 0x28
        /*0056*/ 	.short	(.L_1473 - .L_1472)


	//   ....[0]....
.L_1472:
        /*0058*/ 	.word	0x00001540


	//   ....[1]....
        /*005c*/ 	.word	0x00001550


	//   ....[2]....
        /*0060*/ 	.word	0x00001580


	//   ....[3]....
        /*0064*/ 	.word	0x00001590


	//   ....[4]....
        /*0068*/ 	.word	0x000015c0


	//   ....[5]....
        /*006c*/ 	.word	0x000015d0


	//   ....[6]....
        /*0070*/ 	.word	0x00001610


	//   ....[7]....
        /*0074*/ 	.word	0x00001630


	//   ....[8]....
        /*0078*/ 	.word	0x00001680


	//   ....[9]....
        /*007c*/ 	.word	0x00001690


	//----- nvinfo : EIATTR_VRC_CTA_INIT_COUNT
	.align		4
.L_1473:
        /*0080*/ 	.byte	0x02, 0x4a
	.zero		1
	.zero		1


	//----- nvinfo : EIATTR_EXIT_INSTR_OFFSETS
	.align		4
        /*0084*/ 	.byte	0x04, 0x1c
        /*0086*/ 	.short	(.L_1475 - .L_1474)


	//   ....[0]....
.L_1474:
        /*0088*/ 	.word	0x00000060


	//   ....[1]....
        /*008c*/ 	.word	0x000016f0


	//   ....[2]....
        /*0090*/ 	.word	0x00001720


	//   ....[3]....
        /*0094*/ 	.word	0x000017e0


	//----- nvinfo : EIATTR_MAX_THREADS
	.align		4
.L_1475:
        /*0098*/ 	.byte	0x04, 0x05
        /*009a*/ 	.short	(.L_1477 - .L_1476)
.L_1476:
        /*009c*/ 	.word	0x00000400
        /*00a0*/ 	.word	0x00000001
        /*00a4*/ 	.word	0x00000001


	//----- nvinfo : EIATTR_CRS_STACK_SIZE
	.align		4
.L_1477:
        /*00a8*/ 	.byte	0x04, 0x1e
        /*00aa*/ 	.short	(.L_1479 - .L_1478)
.L_1478:
        /*00ac*/ 	.word	0x00000000


	//----- nvinfo : EIATTR_CBANK_PARAM_SIZE
	.align		4
.L_1479:
        /*00b0*/ 	.byte	0x03, 0x19
        /*00b2*/ 	.short	0x0128


	//----- nvinfo : EIATTR_PARAM_CBANK
	.align		4
        /*00b4*/ 	.byte	0x04, 0x0a
        /*00b6*/ 	.short	(.L_1481 - .L_1480)
	.align		4
.L_1480:
        /*00b8*/ 	.word	index@(.nv.constant0._ZN10layer_norm22ln_bwd_finalize_kernelINS_22Kernel_traits_finalizeILj3072E13__nv_bfloat16S2_fS2_fjLb0ELj1024ELj4ENS_18Kernel_traits_baseILj3072ES2_S2_fS2_fjLj1024EEEEELb0ELb0EEEvNS_9BwdParamsE)
        /*00bc*/ 	.short	0x0380
        /*00be*/ 	.short	0x0128


	//----- nvinfo : EIATTR_SW_WAR
	.align		4
.L_1481:
        /*00c0*/ 	.byte	0x04, 0x36
        /*00c2*/ 	.short	(.L_1483 - .L_1482)
.L_1482:
        /*00c4*/ 	.word	0x00000008
.L_1483:


//--------------------- .nv.info._ZN10layer_norm40ln_parallel_residual_bwd_finalize_kernelINS_22Kernel_traits_finalizeILj3072E13__nv_bfloat16S2_fS2_fjLb0ELj1024ELj4ENS_18Kernel_traits_baseILj3072ES2_S2_fS2_fjLj1024EEEEELb0EEEvNS_9BwdParamsE --------------------------
	.section	.nv.info._ZN10layer_norm40ln_parallel_residual_bwd_finalize_kernelINS_22Kernel_traits_finalizeILj3072E13__nv_bfloat16S2_fS2_fjLb0ELj1024ELj4ENS_18Kernel_traits_baseILj3072ES2_S2_fS2_fjLj1024EEEEELb0EEEvNS_9BwdParamsE,"",@"SHT_CUDA_INFO"
	.sectionflags	@""
	.align	4


	//----- nvinfo : EIATTR_CUDA_API_VERSION
	.align		4
        /*0000*/ 	.byte	0x04, 0x37
        /*0002*/ 	.short	(.L_1485 - .L_1484)
.L_1484:
        /*0004*/ 	.word	0x00000082


	//----- nvinfo : EIATTR_KPARAM_INFO
	.align		4
.L_1485:
        /*0008*/ 	.byte	0x04, 0x17
        /*000a*/ 	.short	(.L_1487 - .L_1486)
.L_1486:
        /*000c*/ 	.word	0x00000000
        /*0010*/ 	.short	0x0000
        /*0012*/ 	.short	0x0000
        /*0014*/ 	.byte	0x00, 0xf0, 0xa1, 0x04


	//----- nvinfo : EIATTR_SPARSE_MMA_MASK
	.align		4
.L_1487:
        /*0018*/ 	.byte	0x03, 0x50
        /*001a*/ 	.short	0x0000


	//----- nvinfo : EIATTR_MAXREG_COUNT
	.align		4
        /*001c*/ 	.byte	0x03, 0x1b
        /*001e*/ 	.short	0x0040


	//----- nvinfo : EIATTR_NUM_BARRIERS
	.align		4
        /*0020*/ 	.byte	0x02, 0x4c
        /*0022*/ 	.byte	0x01
	.zero		1


	//----- nvinfo : EIATTR_MERCURY_ISA_VERSION
	.align		4
        /*0024*/ 	.byte	0x03, 0x5f
        /*0026*/ 	.short	0x0101


	//----- nvinfo : EIATTR_COOP_GROUP_MASK_REGIDS
	.align		4
        /*0028*/ 	.byte	0x04, 0x29
        /*002a*/ 	.short	(.L_1489 - .L_1488)


	//   ....[0]....
.L_1488:
        /*002c*/ 	.word	0xffffffff


	//   ....[1]....
        /*0030*/ 	.word	0xffffffff


	//   ....[2]....
        /*0034*/ 	.word	0xffffffff


	//   ....[3]....
        /*0038*/ 	.word	0xffffffff


	//   ....[4]....
        /*003c*/ 	.word	0xffffffff


	//   ....[5]....
        /*0040*/ 	.word	0xffffffff


	//   ....[6]....
        /*0044*/ 	.word	0xffffffff


	//   ....[7]....
        /*0048*/ 	.word	0xffffffff


	//   ....[8]....
        /*004c*/ 	.word	0xffffffff


	//   ....[9]....
        /*0050*/ 	.word	0xffffffff


	//   ....[10]....
        /*0054*/ 	.word	0xffffffff


	//   ....[11]....
        /*0058*/ 	.word	0xffffffff


	//   ....[12]....
        /*005c*/ 	.word	0xffffffff


	//   ....[13]....
        /*0060*/ 	.word	0xffffffff


	//   ....[14]....
        /*0064*/ 	.word	0xffffffff


	//   ....[15]....
        /*0068*/ 	.word	0xffffffff


	//   ....[16]....
        /*006c*/ 	.word	0xffffffff


	//   ....[17]....
        /*0070*/ 	.word	0xffffffff


	//   ....[18]....
        /*0074*/ 	.word	0xffffffff


	//   ....[19]....
        /*0078*/ 	.word	0xffffffff


	//----- nvinfo : EIATTR_COOP_GROUP_INSTR_OFFSETS
	.align		4
.L_1489:
        /*007c*/ 	.byte	0x04, 0x28
        /*007e*/ 	.short	(.L_1491 - .L_1490)


	//   ....[0]....
.L_1490:
        /*0080*/ 	.word	0x000013a0


	//   ....[1]....
        /*0084*/ 	.word	0x000013b0


	//   ....[2]....
        /*0088*/ 	.word	0x000013c0


	//   ....[3]....
        /*008c*/ 	.word	0x000013d0


	//   ....[4]....
        /*0090*/ 	.word	0x00001400


	//   ....[5]....
        /*0094*/ 	.word	0x00001430


	//   ....[6]....
        /*0098*/ 	.word	0x00001440


	//   ....[7]....
        /*009c*/ 	.word	0x00001450


	//   ....[8]....
        /*00a0*/ 	.word	0x00001470


	//   ....[9]....
        /*00a4*/ 	.word	0x000014b0


	//   ....[10]....
        /*00a8*/ 	.word	0x000014e0


	//   ....[11]....
        /*00ac*/ 	.word	0x000014f0


	//   ....[12]....
        /*00b0*/ 	.word	0x00001510


	//   ....[13]....
        /*00b4*/ 	.word	0x00001540


	//   ....[14]....
        /*00b8*/ 	.word	0x00001560


	//   ....[15]....
        /*00bc*/ 	.word	0x00001570


	//   ....[16]....
        /*00c0*/ 	.word	0x000015b0


	//   ....[17]....
        /*00c4*/ 	.word	0x000015e0


	//   ....[18]....
        /*00c8*/ 	.word	0x00001600


	//   ....[19]....
        /*00cc*/ 	.word	0x00001610


	//----- nvinfo : EIATTR_VRC_CTA_INIT_COUNT
	.align		4
.L_1491:
        /*00d0*/ 	.byte	0x02, 0x4a
	.zero		1
	.zero		1


	//----- nvinfo : EIATTR_EXIT_INSTR_OFFSETS
	.align		4
        /*00d4*/ 	.byte	0x04, 0x1c
        /*00d6*/ 	.short	(.L_1493 - .L_1492)


	//   ....[0]....
.L_1492:
        /*00d8*/ 	.word	0x00000060


	//   ....[1]....
        /*00dc*/ 	.word	0x000016c0


	//   ....[2]....
        /*00e0*/ 	.word	0x000016f0


	//   ....[3]....
        /*00e4*/ 	.word	0x00001850


	//----- nvinfo : EIATTR_MAX_THREADS
	.align		4
.L_1493:
        /*00e8*/ 	.byte	0x04, 0x05
        /*00ea*/ 	.short	(.L_1495 - .L_1494)
.L_1494:
        /*00ec*/ 	.word	0x00000400
        /*00f0*/ 	.word	0x00000001
        /*00f4*/ 	.word	0x00000001


	//----- nvinfo : EIATTR_CRS_STACK_SIZE
	.align		4
.L_1495:
        /*00f8*/ 	.byte	0x04, 0x1e
        /*00fa*/ 	.short	(.L_1497 - .L_1496)
.L_1496:
        /*00fc*/ 	.word	0x00000000


	//----- nvinfo : EIATTR_CBANK_PARAM_SIZE
	.align		4
.L_1497:
        /*0100*/ 	.byte	0x03, 0x19
        /*0102*/ 	.short	0x0128


	//----- nvinfo : EIATTR_PARAM_CBANK
	.align		4
        /*0104*/ 	.byte	0x04, 0x0a
        /*0106*/ 	.short	(.L_1499 - .L_1498)
	.align		4
.L_1498:
        /*0108*/ 	.word	index@(.nv.constant0._ZN10layer_norm40ln_parallel_residual_bwd_finalize_kernelINS_22Kernel_traits_finalizeILj3072E13__nv_bfloat16S2_fS2_fjLb0ELj1024ELj4ENS_18Kernel_traits_baseILj3072ES2_S2_fS2_fjLj1024EEEEELb0EEEvNS_9BwdParamsE)
        /*010c*/ 	.short	0x0380
        /*010e*/ 	.short	0x0128


	//----- nvinfo : EIATTR_SW_WAR
	.align		4
.L_1499:
        /*0110*/ 	.byte	0x04, 0x36
        /*0112*/ 	.short	(.L_1501 - .L_1500)
.L_1500:
        /*0114*/ 	.word	0x00000008
.L_1501:


//--------------------- .nv.info._ZN10layer_norm31ln_parallel_residual_bwd_kernelINS_13Kernel_traitsI13__nv_bfloat16S2_fS2_fjLj3072ELj1ELj1ELj4ELj16ENS_18Kernel_traits_baseILj3072ES2_S2_fS2_fjLj128EEEEELb1ELb1ELb0EEEvNS_9BwdParamsE --------------------------
	.section	.nv.info._ZN10layer_norm31ln_parallel_residual_bwd_kernelINS_13Kernel_traitsI13__nv_bfloat16S2_fS2_fjLj3072ELj1ELj1ELj4ELj16ENS_18Kernel_traits_baseILj3072ES2_S2_fS2_fjLj128EEEEELb1ELb1ELb0EEEvNS_9BwdParamsE,"",@"SHT_CUDA_INFO"
	.sectionflags	@""
	.align	4


	//----- nvinfo : EIATTR_CUDA_API_VERSION
	.align		4
        /*0000*/ 	.byte	0x04, 0x37
        /*0002*/ 	.short	(.L_1503 - .L_1502)
.L_1502:
        /*0004*/ 	.word	0x00000082


	//----- nvinfo : EIATTR_KPARAM_INFO
	.align		4
.L_1503:
        /*0008*/ 	.byte	0x04, 0x17
        /*000a*/ 	.short	(.L_1505 - .L_1504)
.L_1504:
        /*000c*/ 	.word	0x00000000
        /*0010*/ 	.short	0x0000
        /*0012*/ 	.short	0x0000
        /*0014*/ 	.byte	0x00, 0xf0, 0xa1, 0x04


	//----- nvinfo : EIATTR_SPARSE_MMA_MASK
	.align		4
.L_1505:
        /*0018*/ 	.byte	0x03, 0x50
        /*001a*/ 	.short	0x0000


	//----- nvinfo : EIATTR_MAXREG_COUNT
	.align		4
        /*001c*/ 	.byte	0x03, 0x1b
        /*001e*/ 	.short	0x00ff


	//----- nvinfo : EIATTR_NUM_BARRIERS
	.align		4
        /*0020*/ 	.byte	0x02, 0x4c
        /*0022*/ 	.byte	0x01
	.zero		1


	//----- nvinfo : EIATTR_MERCURY_ISA_VERSION
	.align		4
        /*0024*/ 	.byte	0x03, 0x5f
        /*0026*/ 	.short	0x0101


	//----- nvinfo : EIATTR_COOP_GROUP_MASK_REGIDS
	.align		4
        /*0028*/ 	.byte	0x04, 0x29
        /*002a*/ 	.short	(.L_1507 - .L_1506)


	//   ....[0]....
.L_1506:
        /*002c*/ 	.word	0xffffffff


	//   ....[1]....
        /*0030*/ 	.word	0xffffffff


	//   ....[2]....
        /*0034*/ 	.word	0xffffffff


	//   ....[3]....
        /*0038*/ 	.word	0xffffffff


	//   ....[4]....
        /*003c*/ 	.word	0xffffffff


	//   ....[5]....
        /*0040*/ 	.word	0xffffffff


	//   ....[6]....
        /*0044*/ 	.word	0xffffffff


	//   ....[7]....
        /*0048*/ 	.word	0xffffffff


	//   ....[8]....
        /*004c*/ 	.word	0xffffffff


	//   ....[9]....
        /*0050*/ 	.word	0xffffffff


	//----- nvinfo : EIATTR_COOP_GROUP_INSTR_OFFSETS
	.align		4
.L_1507:
        /*0054*/ 	.byte	0x04, 0x28
        /*0056*/ 	.short	(.L_1509 - .L_1508)


	//   ....[0]....
.L_1508:
        /*0058*/ 	.word	0x00001a00


	//   ....[1]....
        /*005c*/ 	.word	0x00001a20


	//   ....[2]....
        /*0060*/ 	.word	0x00001a60


	//   ....[3]....
        /*0064*/ 	.word	0x00001a70


	//   ....[4]....
        /*0068*/ 	.word	0x00001ab0


	//   ....[5]....
        /*006c*/ 	.word	0x00001ac0


	//   ....[6]....
        /*0070*/ 	.word	0x00001af0


	//   ....[7]....
        /*0074*/ 	.word	0x00001b00


	//   ....[8]....
        /*0078*/ 	.word	0x00001b30


	//   ....[9]....
        /*007c*/ 	.word	0x00001b40


	//----- nvinfo : EIATTR_VRC_CTA_INIT_COUNT
	.align		4
.L_1509:
        /*0080*/ 	.byte	0x02, 0x4a
	.zero		1
	.zero		1


	//----- nvinfo : EIATTR_EXIT_INSTR_OFFSETS
	.align		4
        /*0084*/ 	.byte	0x04, 0x1c
        /*0086*/ 	.short	(.L_1511 - .L_1510)


	//   ....[0]....
.L_1510:
        /*0088*/ 	.word	0x00008790


	//   ....[1]....
        /*008c*/ 	.word	0x00008830


	//----- nvinfo : EIATTR_MAX_THREADS
	.align		4
.L_1511:
        /*0090*/ 	.byte	0x04, 0x05
        /*0092*/ 	.short	(.L_1513 - .L_1512)
.L_1512:
        /*0094*/ 	.word	0x00000080
        /*0098*/ 	.word	0x00000001
        /*009c*/ 	.word	0x00000001


	//----- nvinfo : EIATTR_CRS_STACK_SIZE
	.align		4
.L_1513:
        /*00a0*/ 	.byte	0x04, 0x1e
        /*00a2*/ 	.short	(.L_1515 - .L_1514)
.L_1514:
        /*00a4*/ 	.word	0x00000000


	//----- nvinfo : EIATTR_CBANK_PARAM_SIZE
	.align		4
.L_1515:
        /*00a8*/ 	.byte	0x03, 0x19
        /*00aa*/ 	.short	0x0128


	//----- nvinfo : EIATTR_PARAM_CBANK
	.align		4
        /*00ac*/ 	.byte	0x04, 0x0a
        /*00ae*/ 	.short	(.L_1517 - .L_1516)
	.align		4
.L_1516:
        /*00b0*/ 	.word	index@(.nv.constant0._ZN10layer_norm31ln_parallel_residual_bwd_kernelINS_13Kernel_traitsI13__nv_bfloat16S2_fS2_fjLj3072ELj1ELj1ELj4ELj16ENS_18Kernel_traits_baseILj3072ES2_S2_fS2_fjLj128EEEEELb1ELb1ELb0EEEvNS_9BwdParamsE)
        /*00b4*/ 	.short	0x0380
        /*00b6*/ 	.short	0x0128


	//----- nvinfo : EIATTR_SW_WAR
	.align		4
.L_1517:
        /*00b8*/ 	.byte	0x04, 0x36
        /*00ba*/ 	.short	(.L_1519 - .L_1518)
.L_1518:
        /*00bc*/ 	.word	0x00000008
.L_1519:


//--------------------- .nv.info._ZN10layer_norm22ln_bwd_finalize_kernelINS_22Kernel_traits_finalizeILj3072E13__nv_bfloat16S2_fS2_fjLb0ELj1024ELj4ENS_18Kernel_traits_baseILj3072ES2_S2_fS2_fjLj1024EEEEELb0ELb1EEEvNS_9BwdParamsE --------------------------
	.section	.nv.info._ZN10layer_norm22ln_bwd_finalize_kernelINS_22Kernel_traits_finalizeILj3072E13__nv_bfloat16S2_fS2_fjLb0ELj1024ELj4ENS_18Kernel_traits_baseILj3072ES2_S2_fS2_fjLj1024EEEEELb0ELb1EEEvNS_9BwdParamsE,"",@"SHT_CUDA_INFO"
	.sectionflags	@""
	.align	4


	//----- nvinfo : EIATTR_CUDA_API_VERSION
	.align		4
        /*0000*/ 	.byte	0x04, 0x37
        /*0002*/ 	.short	(.L_1521 - .L_1520)
.L_1520:
        /*0004*/ 	.word	0x00000082


	//----- nvinfo : EIATTR_KPARAM_INFO
	.align		4
.L_1521:
        /*0008*/ 	.byte	0x04, 0x17
        /*000a*/ 	.short	(.L_1523 - .L_1522)
.L_1522:
        /*000c*/ 	.word	0x00000000
        /*0010*/ 	.short	0x0000
        /*0012*/ 	.short	0x0000
        /*0014*/ 	.byte	0x00, 0xf0, 0xa1, 0x04


	//----- nvinfo : EIATTR_SPARSE_MMA_MASK
	.align		4
.L_1523:
        /*0018*/ 	.byte	0x03, 0x50
        /*001a*/ 	.short	0x0000


	//----- nvinfo : EIATTR_MAXREG_COUNT
	.align		4
        /*001c*/ 	.byte	0x03, 0x1b
        /*001e*/ 	.short	0x0040


	//----- nvinfo : EIATTR_NUM_BARRIERS
	.align		4
        /*0020*/ 	.byte	0x02, 0x4c
        /*0022*/ 	.byte	0x01
	.zero		1


	//----- nvinfo : EIATTR_MERCURY_ISA_VERSION
	.align		4
        /*0024*/ 	.byte	0x03, 0x5f
        /*0026*/ 	.short	0x0101


	//----- nvinfo : EIATTR_COOP_GROUP_MASK_REGIDS
	.align		4
        /*0028*/ 	.byte	0x04, 0x29
        /*002a*/ 	.short	(.L_1525 - .L_1524)


	//   ....[0]....
.L_1524:
        /*002c*/ 	.word	0xffffffff


	//   ....[1]....
        /*0030*/ 	.word	0xffffffff


	//   ....[2]....
        /*0034*/ 	.word	0xffffffff


	//   ....[3]....
        /*0038*/ 	.word	0xffffffff


	//   ....[4]....
        /*003c*/ 	.word	0xffffffff


	//   ....[5]....
        /*0040*/ 	.word	0xffffffff


	//   ....[6]....
        /*0044*/ 	.word	0xffffffff


	//   ....[7]....
        /*0048*/ 	.word	0xffffffff


	//   ....[8]....
        /*004c*/ 	.word	0xffffffff


	//   ....[9]....
        /*0050*/ 	.word	0xffffffff


	//----- nvinfo : EIATTR_COOP_GROUP_INSTR_OFFSETS
	.align		4
.L_1525:
        /*0054*/ 	.byte	0x04, 0x28
        /*0056*/ 	.short	(.L_1527 - .L_1526)


	//   ....[0]....
.L_1526:
        /*0058*/ 	.word	0x00001560


	//   ....[1]....
        /*005c*/ 	.word	0x00001570


	//   ....[2]....
        /*0060*/ 	.word	0x000015a0


	//   ....[3]....
        /*0064*/ 	.word	0x000015b0


	//   ....[4]....
        /*0068*/ 	.word	0x000015e0


	//   ....[5]....
        /*006c*/ 	.word	0x000015f0


	//   ....[6]....
        /*0070*/ 	.word	0x00001620


	//   ....[7]....
        /*0074*/ 	.word	0x00001640


	//   ....[8]....
        /*0078*/ 	.word	0x00001670


	//   ....[9]....
        /*007c*/ 	.word	0x00001680


	//----- nvinfo : EIATTR_VRC_CTA_INIT_COUNT
	.align		4
.L_1527:
        /*0080*/ 	.byte	0x02, 0x4a
	.zero		1
	.zero		1


	//----- nvinfo : EIATTR_EXIT_INSTR_OFFSETS
	.align		4
        /*0084*/ 	.byte	0x04, 0x1c
        /*0086*/ 	.short	(.L_1529 - .L_1528)


	//   ....[0]....
.L_1528:
        /*0088*/ 	.word	0x00000060


	//   ....[1]....
        /*008c*/ 	.word	0x000016e0


	//   ....[2]....
        /*0090*/ 	.word	0x000017d0


	//----- nvinfo : EIATTR_MAX_THREADS
	.align		4
.L_1529:
        /*0094*/ 	.byte	0x04, 0x05
        /*0096*/ 	.short	(.L_1531 - .L_1530)
.L_1530:
        /*0098*/ 	.word	0x00000400
        /*009c*/ 	.word	0x00000001
        /*00a0*/ 	.word	0x00000001


	//----- nvinfo : EIATTR_CRS_STACK_SIZE
	.align		4
.L_1531:
        /*00a4*/ 	.byte	0x04, 0x1e
        /*00a6*/ 	.short	(.L_1533 - .L_1532)
.L_1532:
        /*00a8*/ 	.word	0x00000000


	//----- nvinfo : EIATTR_CBANK_PARAM_SIZE
	.align		4
.L_1533:
        /*00ac*/ 	.byte	0x03, 0x19
        /*00ae*/ 	.short	0x0128


	//----- nvinfo : EIATTR_PARAM_CBANK
	.align		4
        /*00b0*/ 	.byte	0x04, 0x0a
        /*00b2*/ 	.short	(.L_1535 - .L_1534)
	.align		4
.L_1534:
        /*00b4*/ 	.word	index@(.nv.constant0._ZN10layer_norm22ln_bwd_finalize_kernelINS_22Kernel_traits_finalizeILj3072E13__nv_bfloat16S2_fS2_fjLb0ELj1024ELj4ENS_18Kernel_traits_baseILj3072ES2_S2_fS2_fjLj1024EEEEELb0ELb1EEEvNS_9BwdParamsE)
        /*00b8*/ 	.short	0x0380
        /*00ba*/ 	.short	0x0128


	//----- nvinfo : EIATTR_SW_WAR
	.align		4
.L_1535:
        /*00bc*/ 	.byte	0x04, 0x36
        /*00be*/ 	.short	(.L_1537 - .L_1536)
.L_1536:
        /*00c0*/ 	.word	0x00000008
.L_1537:


//--------------------- .nv.info._ZN10layer_norm40ln_parallel_residual_bwd_finalize_kernelINS_22Kernel_traits_finalizeILj3072E13__nv_bfloat16S2_fS2_fjLb0ELj1024ELj4ENS_18Kernel_traits_baseILj3072ES2_S2_fS2_fjLj1024EEEEELb1EEEvNS_9BwdParamsE --------------------------
	.section	.nv.info._ZN10layer_norm40ln_parallel_residual_bwd_finalize_kernelINS_22Kernel_traits_finalizeILj3072E13__nv_bfloat16S2_fS2_fjLb0ELj1024ELj4ENS_18Kernel_traits_baseILj3072ES2_S2_fS2_fjLj1024EEEEELb1EEEvNS_9BwdParamsE,"",@"SHT_CUDA_INFO"
	.sectionflags	@""
	.align	4


	//----- nvinfo : EIATTR_CUDA_API_VERSION
	.align		4
        /*0000*/ 	.byte	0x04, 0x37
        /*0002*/ 	.short	(.L_1539 - .L_1538)
.L_1538:
        /*0004*/ 	.word	0x00000082


	//----- nvinfo : EIATTR_KPARAM_INFO
	.align		4
.L_1539:
        /*0008*/ 	.byte	0x04, 0x17
        /*000a*/ 	.short	(.L_1541 - .L_1540)
.L_1540:
        /*000c*/ 	.word	0x00000000
        /*0010*/ 	.short	0x0000
        /*0012*/ 	.short	0x0000
        /*0014*/ 	.byte	0x00, 0xf0, 0xa1, 0x04


	//----- nvinfo : EIATTR_SPARSE_MMA_MASK
	.align		4
.L_1541:
        /*0018*/ 	.byte	0x03, 0x50
        /*001a*/ 	.short	0x0000


	//----- nvinfo : EIATTR_MAXREG_COUNT
	.align		4
        /*001c*/ 	.byte	0x03, 0x1b
        /*001e*/ 	.short	0x0040


	//----- nvinfo : EIATTR_NUM_BARRIERS
	.align		4
        /*0020*/ 	.byte	0x02, 0x4c
        /*0022*/ 	.byte	0x01
	.zero		1


	//----- nvinfo : EIATTR_MERCURY_ISA_VERSION
	.align		4
        /*0024*/ 	.byte	0x03, 0x5f
        /*0026*/ 	.short	0x0101


	//----- nvinfo : EIATTR_COOP_GROUP_MASK_REGIDS
	.align		4
        /*0028*/ 	.byte	0x04, 0x29
        /*002a*/ 	.short	(.L_1543 - .L_1542)


	//   ....[0]....
.L_1542:
        /*002c*/ 	.word	0xffffffff


	//   ....[1]....
        /*0030*/ 	.word	0xffffffff


	//   ....[2]....
        /*0034*/ 	.word	0xffffffff


	//   ....[3]....
        /*0038*/ 	.word	0xffffffff


	//   ....[4]....
        /*003c*/ 	.word	0xffffffff


	//   ....[5]....
        /*0040*/ 	.word	0xffffffff


	//   ....[6]....
        /*0044*/ 	.word	0xffffffff


	//   ....[7]....
        /*0048*/ 	.word	0xffffffff


	//   ....[8]....
        /*004c*/ 	.word	0xffffffff


	//   ....[9]....
        /*0050*/ 	.word	0xffffffff


	//   ....[10]....
        /*0054*/ 	.word	0xffffffff


	//   ....[11]....
        /*0058*/ 	.word	0xffffffff


	//   ....[12]....
        /*005c*/ 	.word	0xffffffff


	//   ....[13]....
        /*0060*/ 	.word	0xffffffff


	//   ....[14]....
        /*0064*/ 	.word	0xffffffff


	//   ....[15]....
        /*0068*/ 	.word	0xffffffff


	//   ....[16]....
        /*006c*/ 	.word	0xffffffff


	//   ....[17]....
        /*0070*/ 	.word	0xffffffff


	//   ....[18]....
        /*0074*/ 	.word	0xffffffff


	//   ....[19]....
        /*0078*/ 	.word	0xffffffff


	//----- nvinfo : EIATTR_COOP_GROUP_INSTR_OFFSETS
	.align		4
.L_1543:
        /*007c*/ 	.byte	0x04, 0x28
        /*007e*/ 	.short	(.L_1545 - .L_1544)


	//   ....[0]....
.L_1544:
        /*0080*/ 	.word	0x000013e0


	//   ....[1]....
        /*0084*/ 	.word	0x000013f0


	//   ....[2]....
        /*0088*/ 	.word	0x00001400


	//   ....[3]....
        /*008c*/ 	.word	0x00001410


	//   ....[4]....
        /*0090*/ 	.word	0x00001450


	//   ....[5]....
        /*0094*/ 	.word	0x00001470


	//   ....[6]....
        /*0098*/ 	.word	0x00001480


	//   ....[7]....
        /*009c*/ 	.word	0x00001490


	//   ....[8]....
        /*00a0*/ 	.word	0x000014d0


	//   ....[9]....
        /*00a4*/ 	.word	0x000014f0


	//   ....[10]....
        /*00a8*/ 	.word	0x00001500


	//   ....[11]....
        /*00ac*/ 	.word	0x00001510


	//   ....[12]....
        /*00b0*/ 	.word	0x00001540


	//   ....[13]....
        /*00b4*/ 	.word	0x00001560


	//   ....[14]....
        /*00b8*/ 	.word	0x00001580


	//   ....[15]....
        /*00bc*/ 	.word	0x00001590


	//   ....[16]....
        /*00c0*/ 	.word	0x000015c0


	//   ....[17]....
        /*00c4*/ 	.word	0x000015e0


	//   ....[18]....
        /*00c8*/ 	.word	0x00001600


	//   ....[19]....
        /*00cc*/ 	.word	0x00001610


	//----- nvinfo : EIATTR_VRC_CTA_INIT_COUNT
	.align		4
.L_1545:
        /*00d0*/ 	.byte	0x02, 0x4a
	.zero		1
	.zero		1


	//----- nvinfo : EIATTR_EXIT_INSTR_OFFSETS
	.align		4
        /*00d4*/ 	.byte	0x04, 0x1c
        /*00d6*/ 	.short	(.L_1547 - .L_1546)


	//   ....[0]....
.L_1546:
        /*00d8*/ 	.word	0x00000060


	//   ....[1]....
        /*00dc*/ 	.word	0x000016b0


	//   ....[2]....
        /*00e0*/ 	.word	0x00001840


	//----- nvinfo : EIATTR_MAX_THREADS
	.align		4
.L_1547:
        /*00e4*/ 	.byte	0x04, 0x05
        /*00e6*/ 	.short	(.L_1549 - .L_1548)
.L_1548:
        /*00e8*/ 	.word	0x00000400
        /*00ec*/ 	.word	0x00000001
        /*00f0*/ 	.word	0x00000001


	//----- nvinfo : EIATTR_CRS_STACK_SIZE
	.align		4
.L_1549:
        /*00f4*/ 	.byte	0x04, 0x1e
        /*00f6*/ 	.short	(.L_1551 - .L_1550)
.L_1550:
        /*00f8*/ 	.word	0x00000000


	//----- nvinfo : EIATTR_CBANK_PARAM_SIZE
	.align		4
.L_1551:
        /*00fc*/ 	.byte	0x03, 0x19
        /*00fe*/ 	.short	0x0128


	//----- nvinfo : EIATTR_PARAM_CBANK
	.align		4
        /*0100*/ 	.byte	0x04, 0x0a
        /*0102*/ 	.short	(.L_1553 - .L_1552)
	.align		4
.L_1552:
        /*0104*/ 	.word	index@(.nv.constant0._ZN10layer_norm40ln_parallel_residual_bwd_finalize_kernelINS_22Kernel_traits_finalizeILj3072E13__nv_bfloat16S2_fS2_fjLb0ELj1024ELj4ENS_18Kernel_traits_baseILj3072ES2_S2_fS2_fjLj1024EEEEELb1EEEvNS_9BwdParamsE)
        /*0108*/ 	.short	0x0380
        /*010a*/ 	.short	0x0128


	//----- nvinfo : EIATTR_SW_WAR
	.align		4
.L_1553:
        /*010c*/ 	.byte	0x04, 0x36
        /*010e*/ 	.short	(.L_1555 - .L_1554)
.L_1554:
        /*0110*/ 	.word	0x00000008
.L_1555:


//--------------------- .nv.info._ZN10layer_norm31ln_parallel_residual_bwd_kernelINS_13Kernel_traitsI13__nv_bfloat16S2_fS2_fjLj3072ELj1ELj1ELj4ELj16ENS_18Kernel_traits_baseILj3072ES2_S2_fS2_fjLj128EEEEELb1ELb1ELb1EEEvNS_9BwdParamsE --------------------------
	.section	.nv.info._ZN10layer_norm31ln_parallel_residual_bwd_kernelINS_13Kernel_traitsI13__nv_bfloat16S2_fS2_fjLj3072ELj1ELj1ELj4ELj16ENS_18Kernel_traits_baseILj3072ES2_S2_fS2_fjLj128EEEEELb1ELb1ELb1EEEvNS_9BwdParamsE,"",@"SHT_CUDA_INFO"
	.sectionflags	@""
	.align	4


	//----- nvinfo : EIATTR_CUDA_API_VERSION
	.align		4
        /*0000*/ 	.byte	0x04, 0x37
        /*0002*/ 	.short	(.L_1557 - .L_1556)
.L_1556:
        /*0004*/ 	.word	0x00000082


	//----- nvinfo : EIATTR_KPARAM_INFO
	.align		4
.L_1557:
        /*0008*/ 	.byte	0x04, 0x17
        /*000a*/ 	.short	(.L_1559 - .L_1558)
.L_1558:
        /*000c*/ 	.word	0x00000000
        /*0010*/ 	.short	0x0000
        /*0012*/ 	.short	0x0000
        /*0014*/ 	.byte	0x00, 0xf0, 0xa1, 0x04


	//----- nvinfo : EIATTR_SPARSE_MMA_MASK
	.align		4
.L_1559:
        /*0018*/ 	.byte	0x03, 0x50
        /*001a*/ 	.short	0x0000


	//----- nvinfo : EIATTR_MAXREG_COUNT
	.align		4
        /*001c*/ 	.byte	0x03, 0x1b
        /*001e*/ 	.short	0x00ff


	//----- nvinfo : EIATTR_NUM_BARRIERS
	.align		4
        /*0020*/ 	.byte	0x02, 0x4c
        /*0022*/ 	.byte	0x01
	.zero		1


	//----- nvinfo : EIATTR_MERCURY_ISA_VERSION
	.align		4
        /*0024*/ 	.byte	0x03, 0x5f
        /*0026*/ 	.short	0x0101


	//----- nvinfo : EIATTR_COOP_GROUP_MASK_REGIDS
	.align		4
        /*0028*/ 	.byte	0x04, 0x29
        /*002a*/ 	.short	(.L_1561 - .L_1560)


	//   ....[0]....
.L_1560:
        /*002c*/ 	.word	0xffffffff


	//   ....[1]....
        /*0030*/ 	.word	0xffffffff


	//   ....[2]....
        /*0034*/ 	.word	0xffffffff


	//   ....[3]....
        /*0038*/ 	.word	0xffffffff


	//   ....[4]....
        /*003c*/ 	.word	0xffffffff


	//   ....[5]....
        /*0040*/ 	.word	0xffffffff


	//   ....[6]....
        /*0044*/ 	.word	0xffffffff


	//   ....[7]....
        /*0048*/ 	.word	0xffffffff


	//   ....[8]....
        /*004c*/ 	.word	0xffffffff


	//   ....[9]....
        /*0050*/ 	.word	0xffffffff


	//----- nvinfo : EIATTR_COOP_GROUP_INSTR_OFFSETS
	.align		4
.L_1561:
        /*0054*/ 	.byte	0x04, 0x28
        /*0056*/ 	.short	(.L_1563 - .L_1562)


	//   ....[0]....
.L_1562:
        /*0058*/ 	.word	0x00001450


	//   ....[1]....
        /*005c*/ 	.word	0x00001460


	//   ....[2]....
        /*0060*/ 	.word	0x00001490


	//   ....[3]....
        /*0064*/ 	.word	0x000014a0


	//   ....[4]....
        /*0068*/ 	.word	0x000014d0


	//   ....[5]....
        /*006c*/ 	.word	0x000014e0


	//   ....[6]....
        /*0070*/ 	.word	0x00001510


	//   ....[7]....
        /*0074*/ 	.word	0x00001520


	//   ....[8]....
        /*0078*/ 	.word	0x00001560


	//   ....[9]....
        /*007c*/ 	.word	0x00001570


	//----- nvinfo : EIATTR_VRC_CTA_INIT_COUNT
	.align		4
.L_1563:
        /*0080*/ 	.byte	0x02, 0x4a
	.zero		1
	.zero		1


	//----- nvinfo : EIATTR_EXIT_INSTR_OFFSETS
	.align		4
        /*0084*/ 	.byte	0x04, 0x1c
        /*0086*/ 	.short	(.L_1565 - .L_1564)


	//   ....[0]....
.L_1564:
        /*0088*/ 	.word	0x000081e0


	//----- nvinfo : EIATTR_MAX_THREADS
	.align		4
.L_1565:
        /*008c*/ 	.byte	0x04, 0x05
        /*008e*/ 	.short	(.L_1567 - .L_1566)
.L_1566:
        /*0090*/ 	.word	0x00000080
        /*0094*/ 	.word	0x00000001
        /*0098*/ 	.word	0x00000001


	//----- nvinfo : EIATTR_CRS_STACK_SIZE
	.align		4
.L_1567:
        /*009c*/ 	.byte	0x04, 0x1e
        /*009e*/ 	.short	(.L_1569 - .L_1568)
.L_1568:
        /*00a0*/ 	.word	0x00000000


	//----- nvinfo : EIATTR_CBANK_PARAM_SIZE
	.align		4
.L_1569:
        /*00a4*/ 	.byte	0x03, 0x19
        /*00a6*/ 	.short	0x0128


	//----- nvinfo : EIATTR_PARAM_CBANK
	.align		4
        /*00a8*/ 	.byte	0x04, 0x0a
        /*00aa*/ 	.short	(.L_1571 - .L_1570)
	.align		4
.L_1570:
        /*00ac*/ 	.word	index@(.nv.constant0._ZN10layer_norm31ln_parallel_residual_bwd_kernelINS_13Kernel_traitsI13__nv_bfloat16S2_fS2_fjLj3072ELj1ELj1ELj4ELj16ENS_18Kernel_traits_baseILj3072ES2_S2_fS2_fjLj128EEEEELb1ELb1ELb1EEEvNS_9BwdParamsE)
        /*00b0*/ 	.short	0x0380
        /*00b2*/ 	.short	0x0128


	//----- nvinfo : EIATTR_SW_WAR
	.align		4
.L_1571:
        /*00b4*/ 	.byte	0x04, 0x36
        /*00b6*/ 	.short	(.L_1573 - .L_1572)
.L_1572:
        /*00b8*/ 	.word	0x00000008
.L_1573:


//--------------------- .nv.info._ZN10layer_norm31ln_parallel_residual_bwd_kernelINS_13Kernel_traitsIf13__nv_bfloat16fS2_fjLj3072ELj1ELj1ELj4ELj16ENS_18Kernel_traits_baseILj3072EfS2_fS2_fjLj128EEEEELb0ELb0ELb0EEEvNS_9BwdParamsE --------------------------
	.section	.nv.info._ZN10layer_norm31ln_parallel_residual_bwd_kernelINS_13Kernel_traitsIf13__nv_bfloat16fS2_fjLj3072ELj1ELj1ELj4ELj16ENS_18Kernel_traits_baseILj3072EfS2_fS2_fjLj128EEEEELb0ELb0ELb0EEEvNS_9BwdParamsE,"",@"SHT_CUDA_INFO"
	.sectionflags	@""
	.align	4


	//----- nvinfo : EIATTR_CUDA_API_VERSION
	.align		4
        /*0000*/ 	.byte	0x04, 0x37
        /*0002*/ 	.short	(.L_1575 - .L_1574)
.L_1574:
        /*0004*/ 	.word	0x00000082


	//----- nvinfo : EIATTR_KPARAM_INFO
	.align		4
.L_1575:
        /*0008*/ 	.byte	0x04, 0x17
        /*000a*/ 	.short	(.L_1577 - .L_1576)
.L_1576:
        /*000c*/ 	.word	0x00000000
        /*0010*/ 	.short	0x0000
        /*0012*/ 	.short	0x0000
        /*0014*/ 	.byte	0x00, 0xf0, 0xa1, 0x04


	//----- nvinfo : EIATTR_SPARSE_MMA_MASK
	.align		4
.L_1577:
        /*0018*/ 	.byte	0x03, 0x50
        /*001a*/ 	.short	0x0000


	//----- nvinfo : EIATTR_MAXREG_COUNT
	.align		4
        /*001c*/ 	.byte	0x03, 0x1b
        /*001e*/ 	.short	0x00ff


	//----- nvinfo : EIATTR_NUM_BARRIERS
	.align		4
        /*0020*/ 	.byte	0x02, 0x4c
        /*0022*/ 	.byte	0x01
	.zero		1


	//----- nvinfo : EIATTR_MERCURY_ISA_VERSION
	.align		4
        /*0024*/ 	.byte	0x03, 0x5f
        /*0026*/ 	.short	0x0101


	//----- nvinfo : EIATTR_COOP_GROUP_MASK_REGIDS
	.align		4
        /*0028*/ 	.byte	0x04, 0x29
        /*002a*/ 	.short	(.L_1579 - .L_1578)


	//   ....[0]....
.L_1578:
        /*002c*/ 	.word	0xffffffff


	//   ....[1]....
        /*0030*/ 	.word	0xffffffff


	//   ....[2]....
        /*0034*/ 	.word	0xffffffff


	//   ....[3]....
        /*0038*/ 	.word	0xffffffff


	//   ....[4]....
        /*003c*/ 	.word	0xffffffff


	//   ....[5]....
        /*0040*/ 	.word	0xffffffff


	//   ....[6]....
        /*0044*/ 	.word	0xffffffff


	//   ....[7]....
        /*0048*/ 	.word	0xffffffff


	//   ....[8]....
        /*004c*/ 	.word	0xffffffff


	//   ....[9]....
        /*0050*/ 	.word	0xffffffff


	//----- nvinfo : EIATTR_COOP_GROUP_INSTR_OFFSETS
	.align		4
.L_1579:
        /*0054*/ 	.byte	0x04, 0x28
        /*0056*/ 	.short	(.L_1581 - .L_1580)


	//   ....[0]....
.L_1580:
        /*0058*/ 	.word	0x00002180


	//   ....[1]....
        /*005c*/ 	.word	0x000021a0


	//   ....[2]....
        /*0060*/ 	.word	0x000021e0


	//   ....[3]....
        /*0064*/ 	.word	0x000021f0


	//   ....[4]....
        /*0068*/ 	.word	0x00002230


	//   ....[5]....
        /*006c*/ 	.word	0x00002240


	//   ....[6]....
        /*0070*/ 	.word	0x00002270


	//   ....[7]....
        /*0074*/ 	.word	0x00002280


	//   ....[8]....
        /*0078*/ 	.word	0x000022b0


	//   ....[9]....
        /*007c*/ 	.word	0x000022c0


	//----- nvinfo : EIATTR_VRC_CTA_INIT_COUNT
	.align		4
.L_1581:
        /*0080*/ 	.byte	0x02, 0x4a
	.zero		1
	.zero		1


	//----- nvinfo : EIATTR_EXIT_INSTR_OFFSETS
	.align		4
        /*0084*/ 	.byte	0x04, 0x1c
        /*0086*/ 	.short	(.L_1583 - .L_1582)


	//   ....[0]....
.L_1582:
        /*0088*/ 	.word	0x00005e20


	//   ....[1]....
        /*008c*/ 	.word	0x00005f30


	//----- nvinfo : EIATTR_MAX_THREADS
	.align		4
.L_1583:
        /*0090*/ 	.byte	0x04, 0x05
        /*0092*/ 	.short	(.L_1585 - .L_1584)
.L_1584:
        /*0094*/ 	.word	0x00000080
        /*0098*/ 	.word	0x00000001
        /*009c*/ 	.word	0x00000001


	//----- nvinfo : EIATTR_CRS_STACK_SIZE
	.align		4
.L_1585:
        /*00a0*/ 	.byte	0x04, 0x1e
        /*00a2*/ 	.short	(.L_1587 - .L_1586)
.L_1586:
        /*00a4*/ 	.word	0x00000000


	//----- nvinfo : EIATTR_CBANK_PARAM_SIZE
	.align		4
.L_1587:
        /*00a8*/ 	.byte	0x03, 0x19
        /*00aa*/ 	.short	0x0128


	//----- nvinfo : EIATTR_PARAM_CBANK
	.align		4
        /*00ac*/ 	.byte	0x04, 0x0a
        /*00ae*/ 	.short	(.L_1589 - .L_1588)
	.align		4
.L_1588:
        /*00b0*/ 	.word	index@(.nv.constant0._ZN10layer_norm31ln_parallel_residual_bwd_kernelINS_13Kernel_traitsIf13__nv_bfloat16fS2_fjLj3072ELj1ELj1ELj4ELj16ENS_18Kernel_traits_baseILj3072EfS2_fS2_fjLj128EEEEELb0ELb0ELb0EEEvNS_9BwdParamsE)
        /*00b4*/ 	.short	0x0380
        /*00b6*/ 	.short	0x0128


	//----- nvinfo : EIATTR_SW_WAR
	.align		4
.L_1589:
        /*00b8*/ 	.byte	0x04, 0x36
        /*00ba*/ 	.short	(.L_1591 - .L_1590)
.L_1590:
        /*00bc*/ 	.word	0x00000008
.L_1591:


//--------------------- .nv.info._ZN10layer_norm31ln_parallel_residual_bwd_kernelINS_13Kernel_traitsIf13__nv_bfloat16fS2_fjLj3072ELj1ELj1ELj4ELj16ENS_18Kernel_traits_baseILj3072EfS2_fS2_fjLj128EEEEELb0ELb0ELb1EEEvNS_9BwdParamsE --------------------------
	.section	.nv.info._ZN10layer_norm31ln_parallel_residual_bwd_kernelINS_13Kernel_traitsIf13__nv_bfloat16fS2_fjLj3072ELj1ELj1ELj4ELj16ENS_18Kernel_traits_baseILj3072EfS2_fS2_fjLj128EEEEELb0ELb0ELb1EEEvNS_9BwdParamsE,"",@"SHT_CUDA_INFO"
	.sectionflags	@""
	.align	4


	//----- nvinfo : EIATTR_CUDA_API_VERSION
	.align		4
        /*0000*/ 	.byte	0x04, 0x37
        /*0002*/ 	.short	(.L_1593 - .L_1592)
.L_1592:
        /*0004*/ 	.word	0x00000082


	//----- nvinfo : EIATTR_KPARAM_INFO
	.align		4
.L_1593:
        /*0008*/ 	.byte	0x04, 0x17
        /*000a*/ 	.short	(.L_1595 - .L_1594)
.L_1594:
        /*000c*/ 	.word	0x00000000
        /*0010*/ 	.short	0x0000
        /*0012*/ 	.short	0x0000
        /*0014*/ 	.byte	0x00, 0xf0, 0xa1, 0x04


	//----- nvinfo : EIATTR_SPARSE_MMA_MASK
	.align		4
.L_1595:
        /*0018*/ 	.byte	0x03, 0x50
        /*001a*/ 	.short	0x0000


	//----- nvinfo : EIATTR_MAXREG_COUNT
	.align		4
        /*001c*/ 	.byte	0x03, 0x1b
        /*001e*/ 	.short	0x00ff


	//----- nvinfo : EIATTR_NUM_BARRIERS
	.align		4
        /*0020*/ 	.byte	0x02, 0x4c
        /*0022*/ 	.byte	0x01
	.zero		1


	//----- nvinfo : EIATTR_MERCURY_ISA_VERSION
	.align		4
        /*0024*/ 	.byte	0x03, 0x5f
        /*0026*/ 	.short	0x0101


	//----- nvinfo : EIATTR_COOP_GROUP_MASK_REGIDS
	.align		4
        /*0028*/ 	.byte	0x04, 0x29
        /*002a*/ 	.short	(.L_1597 - .L_1596)


	//   ....[0]....
.L_1596:
        /*002c*/ 	.word	0xffffffff


	//   ....[1]....
        /*0030*/ 	.word	0xffffffff


	//   ....[2]....
        /*0034*/ 	.word	0xffffffff


	//   ....[3]....
        /*0038*/ 	.word	0xffffffff


	//   ....[4]....
        /*003c*/ 	.word	0xffffffff


	//   ....[5]....
        /*0040*/ 	.word	0xffffffff


	//   ....[6]....
        /*0044*/ 	.word	0xffffffff


	//   ....[7]....
        /*0048*/ 	.word	0xffffffff


	//   ....[8]....
        /*004c*/ 	.word	0xffffffff


	//   ....[9]....
        /*0050*/ 	.word	0xffffffff


	//----- nvinfo : EIATTR_COOP_GROUP_INSTR_OFFSETS
	.align		4
.L_1597:
        /*0054*/ 	.byte	0x04, 0x28
        /*0056*/ 	.short	(.L_1599 - .L_1598)


	//   ....[0]....
.L_1598:
        /*0058*/ 	.word	0x00001cc0


	//   ....[1]....
        /*005c*/ 	.word	0x00001db0


	//   ....[2]....
        /*0060*/ 	.word	0x00001dc0


	//   ....[3]....
        /*0064*/ 	.word	0x00001df0


	//   ....[4]....
        /*0068*/ 	.word	0x00001e00


	//   ....[5]....
        /*006c*/ 	.word	0x00001e30


	//   ....[6]....
        /*0070*/ 	.word	0x00001e40


	//   ....[7]....
        /*0074*/ 	.word	0x00001e70


	//   ....[8]....
        /*0078*/ 	.word	0x00001e80


	//   ....[9]....
        /*007c*/ 	.word	0x00001ec0


	//----- nvinfo : EIATTR_VRC_CTA_INIT_COUNT
	.align		4
.L_1599:
        /*0080*/ 	.byte	0x02, 0x4a
	.zero		1
	.zero		1


	//----- nvinfo : EIATTR_EXIT_INSTR_OFFSETS
	.align		4
        /*0084*/ 	.byte	0x04, 0x1c
        /*0086*/ 	.short	(.L_1601 - .L_1600)


	//   ....[0]....
.L_1600:
        /*0088*/ 	.word	0x00005d50


	//----- nvinfo : EIATTR_MAX_THREADS
	.align		4
.L_1601:
        /*008c*/ 	.byte	0x04, 0x05
        /*008e*/ 	.short	(.L_1603 - .L_1602)
.L_1602:
        /*0090*/ 	.word	0x00000080
        /*0094*/ 	.word	0x00000001
        /*0098*/ 	.word	0x00000001


	//----- nvinfo : EIATTR_CRS_STACK_SIZE
	.align		4
.L_1603:
        /*009c*/ 	.byte	0x04, 0x1e
        /*009e*/ 	.short	(.L_1605 - .L_1604)
.L_1604:
        /*00a0*/ 	.word	0x00000000


	//----- nvinfo : EIATTR_CBANK_PARAM_SIZE
	.align		4
.L_1605:
        /*00a4*/ 	.byte	0x03, 0x19
        /*00a6*/ 	.short	0x0128


	//----- nvinfo : EIATTR_PARAM_CBANK
	.align		4
        /*00a8*/ 	.byte	0x04, 0x0a
        /*00aa*/ 	.short	(.L_1607 - .L_1606)
	.align		4
.L_1606:
        /*00ac*/ 	.word	index@(.nv.constant0._ZN10layer_norm31ln_parallel_residual_bwd_kernelINS_13Kernel_traitsIf13__nv_bfloat16fS2_fjLj3072ELj1ELj1ELj4ELj16ENS_18Kernel_traits_baseILj3072EfS2_fS2_fjLj128EEEEELb0ELb0ELb1EEEvNS_9BwdParamsE)
        /*00b0*/ 	.short	0x0380
        /*00b2*/ 	.short	0x0128


	//----- nvinfo : EIATTR_SW_WAR
	.align		4
.L_1607:
        /*00b4*/ 	.byte	0x04, 0x36
        /*00b6*/ 	.short	(.L_1609 - .L_1608)
.L_1608:
        /*00b8*/ 	.word	0x00000008
.L_1609:


//--------------------- .nv.info._ZN10layer_norm31ln_parallel_residual_bwd_kernelINS_13Kernel_traitsIf13__nv_bfloat16fS2_fjLj3072ELj1ELj1ELj4ELj16ENS_18Kernel_traits_baseILj3072EfS2_fS2_fjLj128EEEEELb0ELb1ELb0EEEvNS_9BwdParamsE --------------------------
	.section	.nv.info._ZN10layer_norm31ln_parallel_residual_bwd_kernelINS_13Kernel_traitsIf13__nv_bfloat16fS2_fjLj3072ELj1ELj1ELj4ELj16ENS_18Kernel_traits_baseILj3072EfS2_fS2_fjLj128EEEEELb0ELb1ELb0EEEvNS_9BwdParamsE,"",@"SHT_CUDA_INFO"
	.sectionflags	@""
	.align	4


	//----- nvinfo : EIATTR_CUDA_API_VERSION
	.align		4
        /*0000*/ 	.byte	0x04, 0x37
        /*0002*/ 	.short	(.L_1611 - .L_1610)
.L_1610:
        /*0004*/ 	.word	0x00000082


	//----- nvinfo : EIATTR_KPARAM_INFO
	.align		4
.L_1611:
        /*0008*/ 	.byte	0x04, 0x17
        /*000a*/ 	.short	(.L_1613 - .L_1612)
.L_1612:
        /*000c*/ 	.word	0x00000000
        /*0010*/ 	.short	0x0000
        /*0012*/ 	.short	0x0000
        /*0014*/ 	.byte	0x00, 0xf0, 0xa1, 0x04


	//----- nvinfo : EIATTR_SPARSE_MMA_MASK
	.align		4
.L_1613:
        /*0018*/ 	.byte	0x03, 0x50
        /*001a*/ 	.short	0x0000


	//----- nvinfo : EIATTR_MAXREG_COUNT
	.align		4
        /*001c*/ 	.byte	0x03, 0x1b
        /*001e*/ 	.short	0x00ff


	//----- nvinfo : EIATTR_NUM_BARRIERS
	.align		4
        /*0020*/ 	.byte	0x02, 0x4c
        /*0022*/ 	.byte	0x01
	.zero		1


	//----- nvinfo : EIATTR_MERCURY_ISA_VERSION
	.align		4
        /*0024*/ 	.byte	0x03, 0x5f
        /*0026*/ 	.short	0x0101


	//----- nvinfo : EIATTR_COOP_GROUP_MASK_REGIDS
	.align		4
        /*0028*/ 	.byte	0x04, 0x29
        /*002a*/ 	.short	(.L_1615 - .L_1614)


	//   ....[0]....
.L_1614:
        /*002c*/ 	.word	0xffffffff


	//   ....[1]....
        /*0030*/ 	.word	0xffffffff


	//   ....[2]....
        /*0034*/ 	.word	0xffffffff


	//   ....[3]....
        /*0038*/ 	.word	0xffffffff


	//   ....[4]....
        /*003c*/ 	.word	0xffffffff


	//   ....[5]....
        /*0040*/ 	.word	0xffffffff


	//   ....[6]....
        /*0044*/ 	.word	0xffffffff


	//   ....[7]....
        /*0048*/ 	.word	0xffffffff


	//   ....[8]....
        /*004c*/ 	.word	0xffffffff


	//   ....[9]....
        /*0050*/ 	.word	0xffffffff


	//----- nvinfo : EIATTR_COOP_GROUP_INSTR_OFFSETS
	.align		4
.L_1615:
        /*0054*/ 	.byte	0x04, 0x28
        /*0056*/ 	.short	(.L_1617 - .L_1616)


	//   ....[0]....
.L_1616:
        /*0058*/ 	.word	0x000016c0


	//   ....[1]....
        /*005c*/ 	.word	0x000016e0


	//   ....[2]....
        /*0060*/ 	.word	0x00001720


	//   ....[3]....
        /*0064*/ 	.word	0x00001730


	//   ....[4]....
        /*0068*/ 	.word	0x00001770


	//   ....[5]....
        /*006c*/ 	.word	0x00001780


	//   ....[6]....
        /*0070*/ 	.word	0x000017b0


	//   ....[7]....
        /*0074*/ 	.word	0x000017c0


	//   ....[8]....
        /*0078*/ 	.word	0x000017f0


	//   ....[9]....
        /*007c*/ 	.word	0x00001800


	//----- nvinfo : EIATTR_VRC_CTA_INIT_COUNT
	.align		4
.L_1617:
        /*0080*/ 	.byte	0x02, 0x4a
	.zero		1
	.zero		1


	//----- nvinfo : EIATTR_EXIT_INSTR_OFFSETS
	.align		4
        /*0084*/ 	.byte	0x04, 0x1c
        /*0086*/ 	.short	(.L_1619 - .L_1618)


	//   ....[0]....
.L_1618:
        /*0088*/ 	.word	0x00005270


	//   ....[1]....
        /*008c*/ 	.word	0x00005310


	//----- nvinfo : EIATTR_MAX_THREADS
	.align		4
.L_1619:
        /*0090*/ 	.byte	0x04, 0x05
        /*0092*/ 	.short	(.L_1621 - .L_1620)
.L_1620:
        /*0094*/ 	.word	0x00000080
        /*0098*/ 	.word	0x00000001
        /*009c*/ 	.word	0x00000001


	//----- nvinfo : EIATTR_CRS_STACK_SIZE
	.align		4
.L_1621:
        /*00a0*/ 	.byte	0x04, 0x1e
        /*00a2*/ 	.short	(.L_1623 - .L_1622)
.L_1622:
        /*00a4*/ 	.word	0x00000000


	//----- nvinfo : EIATTR_CBANK_PARAM_SIZE
	.align		4
.L_1623:
        /*00a8*/ 	.byte	0x03, 0x19
        /*00aa*/ 	.short	0x0128


	//----- nvinfo : EIATTR_PARAM_CBANK
	.align		4
        /*00ac*/ 	.byte	0x04, 0x0a
        /*00ae*/ 	.short	(.L_1625 - .L_1624)
	.align		4
.L_1624:
        /*00b0*/ 	.word	index@(.nv.constant0._ZN10layer_norm31ln_parallel_residual_bwd_kernelINS_13Kernel_traitsIf13__nv_bfloat16fS2_fjLj3072ELj1ELj1ELj4ELj16ENS_18Kernel_traits_baseILj3072EfS2_fS2_fjLj128EEEEELb0ELb1ELb0EEEvNS_9BwdParamsE)
        /*00b4*/ 	.short	0x0380
        /*00b6*/ 	.short	0x0128


	//----- nvinfo : EIATTR_SW_WAR
	.align		4
.L_1625:
        /*00b8*/ 	.byte	0x04, 0x36
        /*00ba*/ 	.short	(.L_1627 - .L_1626)
.L_1626:
        /*00bc*/ 	.word	0x00000008
.L_1627:


//--------------------- .nv.info._ZN10layer_norm31ln_parallel_residual_bwd_kernelINS_13Kernel_traitsIf13__nv_bfloat16fS2_fjLj3072ELj1ELj1ELj4ELj16ENS_18Kernel_traits_baseILj3072EfS2_fS2_fjLj128EEEEELb0ELb1ELb1EEEvNS_9BwdParamsE --------------------------
	.section	.nv.info._ZN10layer_norm31ln_parallel_residual_bwd_kernelINS_13Kernel_traitsIf13__nv_bfloat16fS2_fjLj3072ELj1ELj1ELj4ELj16ENS_18Kernel_traits_baseILj3072EfS2_fS2_fjLj128EEEEELb0ELb1ELb1EEEvNS_9BwdParamsE,"",@"SHT_CUDA_INFO"
	.sectionflags	@""
	.align	4


	//----- nvinfo : EIATTR_CUDA_API_VERSION
	.align		4
        /*0000*/ 	.byte	0x04, 0x37
        /*0002*/ 	.short	(.L_1629 - .L_1628)
.L_1628:
        /*0004*/ 	.word	0x00000082


	//----- nvinfo : EIATTR_KPARAM_INFO
	.align		4
.L_1629:
        /*0008*/ 	.byte	0x04, 0x17
        /*000a*/ 	.short	(.L_1631 - .L_1630)
.L_1630:
        /*000c*/ 	.word	0x00000000
        /*0010*/ 	.short	0x0000
        /*0012*/ 	.short	0x0000
        /*0014*/ 	.byte	0x00, 0xf0, 0xa1, 0x04


	//----- nvinfo : EIATTR_SPARSE_MMA_MASK
	.align		4
.L_1631:
        /*0018*/ 	.byte	0x03, 0x50
        /*001a*/ 	.short	0x0000


	//----- nvinfo : EIATTR_MAXREG_COUNT
	.align		4
        /*001c*/ 	.byte	0x03, 0x1b
        /*001e*/ 	.short	0x00ff


	//----- nvinfo : EIATTR_NUM_BARRIERS
	.align		4
        /*0020*/ 	.byte	0x02, 0x4c
        /*0022*/ 	.byte	0x01
	.zero		1


	//----- nvinfo : EIATTR_MERCURY_ISA_VERSION
	.align		4
        /*0024*/ 	.byte	0x03, 0x5f
        /*0026*/ 	.short	0x0101


	//----- nvinfo : EIATTR_COOP_GROUP_MASK_REGIDS
	.align		4
        /*0028*/ 	.byte	0x04, 0x29
        /*002a*/ 	.short	(.L_1633 - .L_1632)


	//   ....[0]....
.L_1632:
        /*002c*/ 	.word	0xffffffff


	//   ....[1]....
        /*0030*/ 	.word	0xffffffff


	//   ....[2]....
        /*0034*/ 	.word	0xffffffff


	//   ....[3]....
        /*0038*/ 	.word	0xffffffff


	//   ....[4]....
        /*003c*/ 	.word	0xffffffff


	//   ....[5]....
        /*0040*/ 	.word	0xffffffff


	//   ....[6]....
        /*0044*/ 	.word	0xffffffff


	//   ....[7]....
        /*0048*/ 	.word	0xffffffff


	//   ....[8]....
        /*004c*/ 	.word	0xffffffff


	//   ....[9]....
        /*0050*/ 	.word	0xffffffff


	//----- nvinfo : EIATTR_COOP_GROUP_INSTR_OFFSETS
	.align		4
.L_1633:
        /*0054*/ 	.byte	0x04, 0x28
        /*0056*/ 	.short	(.L_1635 - .L_1634)


	//   ....[0]....
.L_1634:
        /*0058*/ 	.word	0x00001150


	//   ....[1]....
        /*005c*/ 	.word	0x00001160


	//   ....[2]....
        /*0060*/ 	.word	0x00001190


	//   ....[3]....
        /*0064*/ 	.word	0x000011a0


	//   ....[4]....
        /*0068*/ 	.word	0x000011d0


	//   ....[5]....
        /*006c*/ 	.word	0x000011e0


	//   ....[6]....
        /*0070*/ 	.word	0x00001220


	//   ....[7]....
        /*0074*/ 	.word	0x00001230


	//   ....[8]....
        /*0078*/ 	.word	0x00001260


	//   ....[9]....
        /*007c*/ 	.word	0x00001270


	//----- nvinfo : EIATTR_VRC_CTA_INIT_COUNT
	.align		4
.L_1635:
        /*0080*/ 	.byte	0x02, 0x4a
	.zero		1
	.zero		1


	//----- nvinfo : EIATTR_EXIT_INSTR_OFFSETS
	.align		4
        /*0084*/ 	.byte	0x04, 0x1c
        /*0086*/ 	.short	(.L_1637 - .L_1636)


	//   ....[0]....
.L_1636:
        /*0088*/ 	.word	0x00004f30


	//----- nvinfo : EIATTR_MAX_THREADS
	.align		4
.L_1637:
        /*008c*/ 	.byte	0x04, 0x05
        /*008e*/ 	.short	(.L_1639 - .L_1638)
.L_1638:
        /*0090*/ 	.word	0x00000080
        /*0094*/ 	.word	0x00000001
        /*0098*/ 	.word	0x00000001


	//----- nvinfo : EIATTR_CRS_STACK_SIZE
	.align		4
.L_1639:
        /*009c*/ 	.byte	0x04, 0x1e
        /*009e*/ 	.short	(.L_1641 - .L_1640)
.L_1640:
        /*00a0*/ 	.word	0x00000000


	//----- nvinfo : EIATTR_CBANK_PARAM_SIZE
	.align		4
.L_1641:
        /*00a4*/ 	.byte	0x03, 0x19
        /*00a6*/ 	.short	0x0128


	//----- nvinfo : EIATTR_PARAM_CBANK
	.align		4
        /*00a8*/ 	.byte	0x04, 0x0a
        /*00aa*/ 	.short	(.L_1643 - .L_1642)
	.align		4
.L_1642:
        /*00ac*/ 	.word	index@(.nv.constant0._ZN10layer_norm31ln_parallel_residual_bwd_kernelINS_13Kernel_traitsIf13__nv_bfloat16fS2_fjLj3072ELj1ELj1ELj4ELj16ENS_18Kernel_traits_baseILj3072EfS2_fS2_fjLj128EEEEELb0ELb1ELb1EEEvNS_9BwdParamsE)
        /*00b0*/ 	.short	0x0380
        /*00b2*/ 	.short	0x0128


	//----- nvinfo : EIATTR_SW_WAR
	.align		4
.L_1643:
        /*00b4*/ 	.byte	0x04, 0x36
        /*00b6*/ 	.short	(.L_1645 - .L_1644)
.L_1644:
        /*00b8*/ 	.word	0x00000008
.L_1645:


//--------------------- .nv.info._ZN10layer_norm31ln_parallel_residual_bwd_kernelINS_13Kernel_traitsIf13__nv_bfloat16fS2_fjLj3072ELj1ELj1ELj4ELj16ENS_18Kernel_traits_baseILj3072EfS2_fS2_fjLj128EEEEELb1ELb0ELb0EEEvNS_9BwdParamsE --------------------------
	.section	.nv.info._ZN10layer_norm31ln_parallel_residual_bwd_kernelINS_13Kernel_traitsIf13__nv_bfloat16fS2_fjLj3072ELj1ELj1ELj4ELj16ENS_18Kernel_traits_baseILj3072EfS2_fS2_fjLj128EEEEELb1ELb0ELb0EEEvNS_9BwdParamsE,"",@"SHT_CUDA_INFO"
	.sectionflags	@""
	.align	4


	//----- nvinfo : EIATTR_CUDA_API_VERSION
	.align		4
        /*0000*/ 	.byte	0x04, 0x37
        /*0002*/ 	.short	(.L_1647 - .L_1646)
.L_1646:
        /*0004*/ 	.word	0x00000082


	//----- nvinfo : EIATTR_KPARAM_INFO
	.align		4
.L_1647:
        /*0008*/ 	.byte	0x04, 0x17
        /*000a*/ 	.short	(.L_1649 - .L_1648)
.L_1648:
        /*000c*/ 	.word	0x00000000
        /*0010*/ 	.short	0x0000
        /*0012*/ 	.short	0x0000
        /*0014*/ 	.byte	0x00, 0xf0, 0xa1, 0x04


	//----- nvinfo : EIATTR_SPARSE_MMA_MASK
	.align		4
.L_1649:
        /*0018*/ 	.byte	0x03, 0x50
        /*001a*/ 	.short	0x0000


	//----- nvinfo : EIATTR_MAXREG_COUNT
	.align		4
        /*001c*/ 	.byte	0x03, 0x1b
        /*001e*/ 	.short	0x00ff


	//----- nvinfo : EIATTR_NUM_BARRIERS
	.align		4
        /*0020*/ 	.byte	0x02, 0x4c
        /*0022*/ 	.byte	0x01
	.zero		1


	//----- nvinfo : EIATTR_ANNOTATIONS
	.align		4
        /*0024*/ 	.byte	0x04, 0x55
        /*0026*/ 	.short	(.L_1651 - .L_1650)


	//   ....[0]....
.L_1650:
        /* <DEDUP_REMOVED lines=13> */


	//----- nvinfo : EIATTR_MERCURY_ISA_VERSION
	.align		4
.L_1651:
        /*00e8*/ 	.byte	0x03, 0x5f
        /*00ea*/ 	.short	0x0101


	//----- nvinfo : EIATTR_COOP_GROUP_MASK_REGIDS
	.align		4
        /*00ec*/ 	.byte	0x04, 0x29
        /*00ee*/ 	.short	(.L_1653 - .L_1652)


	//   ....[0]....
.L_1652:
        /*00f0*/ 	.word	0xffffffff


	//   ....[1]....
        /*00f4*/ 	.word	0xffffffff


	//   ....[2]....
        /*00f8*/ 	.word	0xffffffff


	//   ....[3]....
        /*00fc*/ 	.word	0xffffffff


	//   ....[4]....
        /*0100*/ 	.word	0xffffffff


	//   ....[5]....
        /*0104*/ 	.word	0xffffffff


	//   ....[6]....
        /*0108*/ 	.word	0xffffffff


	//   ....[7]....
        /*010c*/ 	.word	0xffffffff


	//   ....[8]....
        /*0110*/ 	.word	0xffffffff


	//   ....[9]....
        /*0114*/ 	.word	0xffffffff


	//----- nvinfo : EIATTR_COOP_GROUP_INSTR_OFFSETS
	.align		4
.L_1653:
        /*0118*/ 	.byte	0x04, 0x28
        /*011a*/ 	.short	(.L_1655 - .L_1654)


	//   ....[0]....
.L_1654:
        /*011c*/ 	.word	0x00002500


	//   ....[1]....
        /*0120*/ 	.word	0x00002520


	//   ....[2]....
        /*0124*/ 	.word	0x00002560


	//   ....[3]....
        /*0128*/ 	.word	0x00002570


	//   ....[4]....
        /*012c*/ 	.word	0x000025b0


	//   ....[5]....
        /*0130*/ 	.word	0x000025c0


	//   ....[6]....
        /*0134*/ 	.word	0x000025f0


	//   ....[7]....
        /*0138*/ 	.word	0x00002600


	//   ....[8]....
        /*013c*/ 	.word	0x00002630


	//   ....[9]....
        /*0140*/ 	.word	0x00002640


	//----- nvinfo : EIATTR_VRC_CTA_INIT_COUNT
	.align		4
.L_1655:
        /*0144*/ 	.byte	0x02, 0x4a
	.zero		1
	.zero		1


	//----- nvinfo : EIATTR_EXIT_INSTR_OFFSETS
	.align		4
        /*0148*/ 	.byte	0x04, 0x1c
        /*014a*/ 	.short	(.L_1657 - .L_1656)


	//   ....[0]....
.L_1656:
        /*014c*/ 	.word	0x000093f0


	//   ....[1]....
        /*0150*/ 	.word	0x00009500


	//----- nvinfo : EIATTR_MAX_THREADS
	.align		4
.L_1657:
        /*0154*/ 	.byte	0x04, 0x05
        /*0156*/ 	.short	(.L_1659 - .L_1658)
.L_1658:
        /*0158*/ 	.word	0x00000080
        /*015c*/ 	.word	0x00000001
        /*0160*/ 	.word	0x00000001


	//----- nvinfo : EIATTR_CRS_STACK_SIZE
	.align		4
.L_1659:
        /*0164*/ 	.byte	0x04, 0x1e
        /*0166*/ 	.short	(.L_1661 - .L_1660)
.L_1660:
        /*0168*/ 	.word	0x00000000


	//----- nvinfo : EIATTR_CBANK_PARAM_SIZE
	.align		4
.L_1661:
        /*016c*/ 	.byte	0x03, 0x19
        /*016e*/ 	.short	0x0128


	//----- nvinfo : EIATTR_PARAM_CBANK
	.align		4
        /*0170*/ 	.byte	0x04, 0x0a
        /*0172*/ 	.short	(.L_1663 - .L_1662)
	.align		4
.L_1662:
        /*0174*/ 	.word	index@(.nv.constant0._ZN10layer_norm31ln_parallel_residual_bwd_kernelINS_13Kernel_traitsIf13__nv_bfloat16fS2_fjLj3072ELj1ELj1ELj4ELj16ENS_18Kernel_traits_baseILj3072EfS2_fS2_fjLj128EEEEELb1ELb0ELb0EEEvNS_9BwdParamsE)
        /*0178*/ 	.short	0x0380
        /*017a*/ 	.short	0x0128


	//----- nvinfo : EIATTR_SW_WAR
	.align		4
.L_1663:
        /*017c*/ 	.byte	0x04, 0x36
        /*017e*/ 	.short	(.L_1665 - .L_1664)
.L_1664:
        /*0180*/ 	.word	0x00000008
.L_1665:


//--------------------- .nv.info._ZN10layer_norm31ln_parallel_residual_bwd_kernelINS_13Kernel_traitsIf13__nv_bfloat16fS2_fjLj3072ELj1ELj1ELj4ELj16ENS_18Kernel_traits_baseILj3072EfS2_fS2_fjLj128EEEEELb1ELb0ELb1EEEvNS_9BwdParamsE --------------------------
	.section	.nv.info._ZN10layer_norm31ln_parallel_residual_bwd_kernelINS_13Kernel_traitsIf13__nv_bfloat16fS2_fjLj3072ELj1ELj1ELj4ELj16ENS_18Kernel_traits_baseILj3072EfS2_fS2_fjLj128EEEEELb1ELb0ELb1EEEvNS_9BwdParamsE,"",@"SHT_CUDA_INFO"
	.sectionflags	@""
	.align	4


	//----- nvinfo : EIATTR_CUDA_API_VERSION
	.align		4
        /*0000*/ 	.byte	0x04, 0x37
        /*0002*/ 	.short	(.L_1667 - .L_1666)
.L_1666:
        /*0004*/ 	.word	0x00000082


	//----- nvinfo : EIATTR_KPARAM_INFO
	.align		4
.L_1667:
        /*0008*/ 	.byte	0x04, 0x17
        /*000a*/ 	.short	(.L_1669 - .L_1668)
.L_1668:
        /*000c*/ 	.word	0x00000000
        /*0010*/ 	.short	0x0000
        /*0012*/ 	.short	0x0000
        /*0014*/ 	.byte	0x00, 0xf0, 0xa1, 0x04


	//----- nvinfo : EIATTR_SPARSE_MMA_MASK
	.align		4
.L_1669:
        /*0018*/ 	.byte	0x03, 0x50
        /*001a*/ 	.short	0x0000


	//----- nvinfo : EIATTR_MAXREG_COUNT
	.align		4
        /*001c*/ 	.byte	0x03, 0x1b
        /*001e*/ 	.short	0x00ff


	//----- nvinfo : EIATTR_NUM_BARRIERS
	.align		4
        /*0020*/ 	.byte	0x02, 0x4c
        /*0022*/ 	.byte	0x01
	.zero		1


	//----- nvinfo : EIATTR_ANNOTATIONS
	.align		4
        /*0024*/ 	.byte	0x04, 0x55
        /*0026*/ 	.short	(.L_1671 - .L_1670)


	//   ....[0]....
.L_1670:
        /* <DEDUP_REMOVED lines=27> */


	//----- nvinfo : EIATTR_MERCURY_ISA_VERSION
	.align		4
.L_1671:
        /*01c8*/ 	.byte	0x03, 0x5f
        /*01ca*/ 	.short	0x0101


	//----- nvinfo : EIATTR_COOP_GROUP_MASK_REGIDS
	.align		4
        /*01cc*/ 	.byte	0x04, 0x29
        /*01ce*/ 	.short	(.L_1673 - .L_1672)


	//   ....[0]....
.L_1672:
        /*01d0*/ 	.word	0xffffffff


	//   ....[1]....
        /*01d4*/ 	.word	0xffffffff


	//   ....[2]....
        /*01d8*/ 	.word	0xffffffff


	//   ....[3]....
        /*01dc*/ 	.word	0xffffffff


	//   ....[4]....
        /*01e0*/ 	.word	0xffffffff


	//   ....[5]....
        /*01e4*/ 	.word	0xffffffff


	//   ....[6]....
        /*01e8*/ 	.word	0xffffffff


	//   ....[7]....
        /*01ec*/ 	.word	0xffffffff


	//   ....[8]....
        /*01f0*/ 	.word	0xffffffff


	//   ....[9]....
        /*01f4*/ 	.word	0xffffffff


	//----- nvinfo : EIATTR_COOP_GROUP_INSTR_OFFSETS
	.align		4
.L_1673:
        /*01f8*/ 	.byte	0x04, 0x28
        /*01fa*/ 	.short	(.L_1675 - .L_1674)


	//   ....[0]....
.L_1674:
        /*01fc*/ 	.word	0x00002190


	//   ....[1]....
        /*0200*/ 	.word	0x000021a0


	//   ....[2]....
        /*0204*/ 	.word	0x000021d0


	//   ....[3]....
        /*0208*/ 	.word	0x000021e0


	//   ....[4]....
        /*020c*/ 	.word	0x00002210


	//   ....[5]....
        /*0210*/ 	.word	0x00002220


	//   ....[6]....
        /*0214*/ 	.word	0x00002260


	//   ....[7]....
        /*0218*/ 	.word	0x00002270


	//   ....[8]....
        /*021c*/ 	.word	0x000022e0


	//   ....[9]....
        /*0220*/ 	.word	0x000022f0


	//----- nvinfo : EIATTR_VRC_CTA_INIT_COUNT
	.align		4
.L_1675:
        /*0224*/ 	.byte	0x02, 0x4a
	.zero		1
	.zero		1


	//----- nvinfo : EIATTR_EXIT_INSTR_OFFSETS
	.align		4
        /*0228*/ 	.byte	0x04, 0x1c
        /*022a*/ 	.short	(.L_1677 - .L_1676)


	//   ....[0]....
.L_1676:
        /*022c*/ 	.word	0x00009380


	//----- nvinfo : EIATTR_MAX_THREADS
	.align		4
.L_1677:
        /*0230*/ 	.byte	0x04, 0x05
        /*0232*/ 	.short	(.L_1679 - .L_1678)
.L_1678:
        /*0234*/ 	.word	0x00000080
        /*0238*/ 	.word	0x00000001
        /*023c*/ 	.word	0x00000001


	//----- nvinfo : EIATTR_CRS_STACK_SIZE
	.align		4
.L_1679:
        /*0240*/ 	.byte	0x04, 0x1e
        /*0242*/ 	.short	(.L_1681 - .L_1680)
.L_1680:
        /*0244*/ 	.word	0x00000000


	//----- nvinfo : EIATTR_CBANK_PARAM_SIZE
	.align		4
.L_1681:
        /*0248*/ 	.byte	0x03, 0x19
        /*024a*/ 	.short	0x0128


	//----- nvinfo : EIATTR_PARAM_CBANK
	.align		4
        /*024c*/ 	.byte	0x04, 0x0a
        /*024e*/ 	.short	(.L_1683 - .L_1682)
	.align		4
.L_1682:
        /*0250*/ 	.word	index@(.nv.constant0._ZN10layer_norm31ln_parallel_residual_bwd_kernelINS_13Kernel_traitsIf13__nv_bfloat16fS2_fjLj3072ELj1ELj1ELj4ELj16ENS_18Kernel_traits_baseILj3072EfS2_fS2_fjLj128EEEEELb1ELb0ELb1EEEvNS_9BwdParamsE)
        /*0254*/ 	.short	0x0380
        /*0256*/ 	.short	0x0128


	//----- nvinfo : EIATTR_SW_WAR
	.align		4
.L_1683:
        /*0258*/ 	.byte	0x04, 0x36
        /*025a*/ 	.short	(.L_1685 - .L_1684)
.L_1684:
        /*025c*/ 	.word	0x00000008
.L_1685:


//--------------------- .nv.info._ZN10layer_norm22ln_bwd_finalize_kernelINS_22Kernel_traits_finalizeILj3072Ef13__nv_bfloat16fS2_fjLb0ELj1024ELj4ENS_18Kernel_traits_baseILj3072EfS2_fS2_fjLj1024EEEEELb0ELb0EEEvNS_9BwdParamsE --------------------------
	.section	.nv.info._ZN10layer_norm22ln_bwd_finalize_kernelINS_22Kernel_traits_finalizeILj3072Ef13__nv_bfloat16fS2_fjLb0ELj1024ELj4ENS_18Kernel_traits_baseILj3072EfS2_fS2_fjLj1024EEEEELb0ELb0EEEvNS_9BwdParamsE,"",@"SHT_CUDA_INFO"
	.sectionflags	@""
	.align	4


	//----- nvinfo : EIATTR_CUDA_API_VERSION
	.align		4
        /*0000*/ 	.byte	0x04, 0x37
        /*0002*/ 	.short	(.L_1687 - .L_1686)
.L_1686:
        /*0004*/ 	.word	0x00000082


	//----- nvinfo : EIATTR_KPARAM_INFO
	.align		4
.L_1687:
        /*0008*/ 	.byte	0x04, 0x17
        /*000a*/ 	.short	(.L_1689 - .L_1688)
.L_1688:
        /*000c*/ 	.word	0x00000000
        /*0010*/ 	.short	0x0000
        /*0012*/ 	.short	0x0000
        /*0014*/ 	.byte	0x00, 0xf0, 0xa1, 0x04


	//----- nvinfo : EIATTR_SPARSE_MMA_MASK
	.align		4
.L_1689:
        /*0018*/ 	.byte	0x03, 0x50
        /*001a*/ 	.short	0x0000


	//----- nvinfo : EIATTR_MAXREG_COUNT
	.align		4
        /*001c*/ 	.byte	0x03, 0x1b
        /*001e*/ 	.short	0x0040


	//----- nvinfo : EIATTR_NUM_BARRIERS
	.align		4
        /*0020*/ 	.byte	0x02, 0x4c
        /*0022*/ 	.byte	0x01
	.zero		1


	//----- nvinfo : EIATTR_MERCURY_ISA_VERSION
	.align		4
        /*0024*/ 	.byte	0x03, 0x5f
        /*0026*/ 	.short	0x0101


	//----- nvinfo : EIATTR_COOP_GROUP_MASK_REGIDS
	.align		4
        /*0028*/ 	.byte	0x04, 0x29
        /*002a*/ 	.short	(.L_1691 - .L_1690)


	//   ....[0]....
.L_1690:
        /*002c*/ 	.word	0xffffffff


	//   ....[1]....
        /*0030*/ 	.word	0xffffffff


	//   ....[2]....
        /*0034*/ 	.word	0xffffffff


	//   ....[3]....
        /*0038*/ 	.word	0xffffffff


	//   ....[4]....
        /*003c*/ 	.word	0xffffffff


	//   ....[5]....
        /*0040*/ 	.word	0xffffffff


	//   ....[6]....
        /*0044*/ 	.word	0xffffffff


	//   ....[7]....
        /*0048*/ 	.word	0xffffffff


	//   ....[8]....
        /*004c*/ 	.word	0xffffffff


	//   ....[9]....
        /*0050*/ 	.word	0xffffffff


	//----- nvinfo : EIATTR_COOP_GROUP_INSTR_OFFSETS
	.align		4
.L_1691:
        /*0054*/ 	.byte	0x04, 0x28
        /*0056*/ 	.short	(.L_1693 - .L_1692)


	//   ....[0]....
.L_1692:
        /*0058*/ 	.word	0x00001550


	//   ....[1]....
        /*005c*/ 	.word	0x00001560


	//   ....[2]....
        /*0060*/ 	.word	0x00001590


	//   ....[3]....
        /*0064*/ 	.word	0x000015a0


	//   ....[4]....
        /*0068*/ 	.word	0x000015d0


	//   ....[5]....
        /*006c*/ 	.word	0x000015e0


	//   ....[6]....
        /*0070*/ 	.word	0x00001610


	//   ....[7]....
        /*0074*/ 	.word	0x00001630


	//   ....[8]....
        /*0078*/ 	.word	0x00001680


	//   ....[9]....
        /*007c*/ 	.word	0x00001690


	//----- nvinfo : EIATTR_VRC_CTA_INIT_COUNT
	.align		4
.L_1693:
        /*0080*/ 	.byte	0x02, 0x4a
	.zero		1
	.zero		1


	//----- nvinfo : EIATTR_EXIT_INSTR_OFFSETS
	.align		4
        /*0084*/ 	.byte	0x04, 0x1c
        /*0086*/ 	.short	(.L_1695 - .L_1694)


	//   ....[0]....
.L_1694:
        /*0088*/ 	.word	0x00000060


	//   ....[1]....
        /*008c*/ 	.word	0x000016f0


	//   ....[2]....
        /*0090*/ 	.word	0x00001720


	//   ....[3]....
        /*0094*/ 	.word	0x000017c0


	//----- nvinfo : EIATTR_MAX_THREADS
	.align		4
.L_1695:
        /*0098*/ 	.byte	0x04, 0x05
        /*009a*/ 	.short	(.L_1697 - .L_1696)
.L_1696:
        /*009c*/ 	.word	0x00000400
        /*00a0*/ 	.word	0x00000001
        /*00a4*/ 	.word	0x00000001


	//----- nvinfo : EIATTR_CRS_STACK_SIZE
	.align		4
.L_1697:
        /*00a8*/ 	.byte	0x04, 0x1e
        /*00aa*/ 	.short	(.L_1699 - .L_1698)
.L_1698:
        /*00ac*/ 	.word	0x00000000


	//----- nvinfo : EIATTR_CBANK_PARAM_SIZE
	.align		4
.L_1699:
        /*00b0*/ 	.byte	0x03, 0x19
        /*00b2*/ 	.short	0x0128


	//----- nvinfo : EIATTR_PARAM_CBANK
	.align		4
        /*00b4*/ 	.byte	0x04, 0x0a
        /*00b6*/ 	.short	(.L_1701 - .L_1700)
	.align		4
.L_1700:
        /*00b8*/ 	.word	index@(.nv.constant0._ZN10layer_norm22ln_bwd_finalize_kernelINS_22Kernel_traits_finalizeILj3072Ef13__nv_bfloat16fS2_fjLb0ELj1024ELj4ENS_18Kernel_traits_baseILj3072EfS2_fS2_fjLj1024EEEEELb0ELb0EEEvNS_9BwdParamsE)
        /*00bc*/ 	.short	0x0380
        /*00be*/ 	.short	0x0128


	//----- nvinfo : EIATTR_SW_WAR
	.align		4
.L_1701:
        /*00c0*/ 	.byte	0x04, 0x36
        /*00c2*/ 	.short	(.L_1703 - .L_1702)
.L_1702:
        /*00c4*/ 	.word	0x00000008
.L_1703:


//--------------------- .nv.info._ZN10layer_norm40ln_parallel_residual_bwd_finalize_kernelINS_22Kernel_traits_finalizeILj3072Ef13__nv_bfloat16fS2_fjLb0ELj1024ELj4ENS_18Kernel_traits_baseILj3072EfS2_fS2_fjLj1024EEEEELb0EEEvNS_9BwdParamsE --------------------------
	.section	.nv.info._ZN10layer_norm40ln_parallel_residual_bwd_finalize_kernelINS_22Kernel_traits_finalizeILj3072Ef13__nv_bfloat16fS2_fjLb0ELj1024ELj4ENS_18Kernel_traits_baseILj3072EfS2_fS2_fjLj1024EEEEELb0EEEvNS_9BwdParamsE,"",@"SHT_CUDA_INFO"
	.sectionflags	@""
	.align	4


	//----- nvinfo : EIATTR_CUDA_API_VERSION
	.align		4
        /*0000*/ 	.byte	0x04, 0x37
        /*0002*/ 	.short	(.L_1705 - .L_1704)
.L_1704:
        /*0004*/ 	.word	0x00000082


	//----- nvinfo : EIATTR_KPARAM_INFO
	.align		4
.L_1705:
        /*0008*/ 	.byte	0x04, 0x17
        /*000a*/ 	.short	(.L_1707 - .L_1706)
.L_1706:
        /*000c*/ 	.word	0x00000000
        /*0010*/ 	.short	0x0000
        /*0012*/ 	.short	0x0000
        /*0014*/ 	.byte	0x00, 0xf0, 0xa1, 0x04


	//----- nvinfo : EIATTR_SPARSE_MMA_MASK
	.align		4
.L_1707:
        /*0018*/ 	.byte	0x03, 0x50
        /*001a*/ 	.short	0x0000


	//----- nvinfo : EIATTR_MAXREG_COUNT
	.align		4
        /*001c*/ 	.byte	0x03, 0x1b
        /*001e*/ 	.short	0x0040


	//----- nvinfo : EIATTR_NUM_BARRIERS
	.align		4
        /*0020*/ 	.byte	0x02, 0x4c
        /*0022*/ 	.byte	0x01
	.zero		1


	//----- nvinfo : EIATTR_MERCURY_ISA_VERSION
	.align		4
        /*0024*/ 	.byte	0x03, 0x5f
        /*0026*/ 	.short	0x0101


	//----- nvinfo : EIATTR_COOP_GROUP_MASK_REGIDS
	.align		4
        /*0028*/ 	.byte	0x04, 0x29
        /*002a*/ 	.short	(.L_1709 - .L_1708)


	//   ....[0]....
.L_1708:
        /*002c*/ 	.word	0xffffffff


	//   ....[1]....
        /*0030*/ 	.word	0xffffffff


	//   ....[2]....
        /*0034*/ 	.word	0xffffffff


	//   ....[3]....
        /*0038*/ 	.word	0xffffffff


	//   ....[4]....
        /*003c*/ 	.word	0xffffffff


	//   ....[5]....
        /*0040*/ 	.word	0xffffffff


	//   ....[6]....
        /*0044*/ 	.word	0xffffffff


	//   ....[7]....
        /*0048*/ 	.word	0xffffffff


	//   ....[8]....
        /*004c*/ 	.word	0xffffffff


	//   ....[9]....
        /*0050*/ 	.word	0xffffffff


	//   ....[10]....
        /*0054*/ 	.word	0xffffffff


	//   ....[11]....
        /*0058*/ 	.word	0xffffffff


	//   ....[12]....
        /*005c*/ 	.word	0xffffffff


	//   ....[13]....
        /*0060*/ 	.word	0xffffffff


	//   ....[14]....
        /*0064*/ 	.word	0xffffffff


	//   ....[15]....
        /*0068*/ 	.word	0xffffffff


	//   ....[16]....
        /*006c*/ 	.word	0xffffffff


	//   ....[17]....
        /*0070*/ 	.word	0xffffffff


	//   ....[18]....
        /*0074*/ 	.word	0xffffffff


	//   ....[19]....
        /*0078*/ 	.word	0xffffffff


	//----- nvinfo : EIATTR_COOP_GROUP_INSTR_OFFSETS
	.align		4
.L_1709:
        /*007c*/ 	.byte	0x04, 0x28
        /*007e*/ 	.short	(.L_1711 - .L_1710)


	//   ....[0]....
.L_1710:
        /*0080*/ 	.word	0x000013a0


	//   ....[1]....
        /*0084*/ 	.word	0x000013b0


	//   ....[2]....
        /*0088*/ 	.word	0x000013c0


	//   ....[3]....
        /*008c*/ 	.word	0x000013d0


	//   ....[4]....
        /*0090*/ 	.word	0x00001410


	//   ....[5]....
        /*0094*/ 	.word	0x00001430


	//   ....[6]....
        /*0098*/ 	.word	0x00001440


	//   ....[7]....
        /*009c*/ 	.word	0x00001450


	//   ....[8]....
        /*00a0*/ 	.word	0x00001480


	//   ....[9]....
        /*00a4*/ 	.word	0x000014b0


	//   ....[10]....
        /*00a8*/ 	.word	0x000014e0


	//   ....[11]....
        /*00ac*/ 	.word	0x000014f0


	//   ....[12]....
        /*00b0*/ 	.word	0x00001520


	//   ....[13]....
        /*00b4*/ 	.word	0x00001540


	//   ....[14]....
        /*00b8*/ 	.word	0x00001560


	//   ....[15]....
        /*00bc*/ 	.word	0x00001570


	//   ....[16]....
        /*00c0*/ 	.word	0x000015b0


	//   ....[17]....
        /*00c4*/ 	.word	0x000015e0


	//   ....[18]....
        /*00c8*/ 	.word	0x00001600


	//   ....[19]....
        /*00cc*/ 	.word	0x00001610


	//----- nvinfo : EIATTR_VRC_CTA_INIT_COUNT
	.align		4
.L_1711:
        /*00d0*/ 	.byte	0x02, 0x4a
	.zero		1
	.zero		1


	//----- nvinfo : EIATTR_EXIT_INSTR_OFFSETS
	.align		4
        /*00d4*/ 	.byte	0x04, 0x1c
        /*00d6*/ 	.short	(.L_1713 - .L_1712)


	//   ....[0]....
.L_1712:
        /*00d8*/ 	.word	0x00000060


	//   ....[1]....
        /*00dc*/ 	.word	0x000016c0


	//   ....[2]....
        /*00e0*/ 	.word	0x000016f0


	//   ....[3]....
        /*00e4*/ 	.word	0x00001810


	//----- nvinfo : EIATTR_MAX_THREADS
	.align		4
.L_1713:
        /*00e8*/ 	.byte	0x04, 0x05
        /*00ea*/ 	.short	(.L_1715 - .L_1714)
.L_1714:
        /*00ec*/ 	.word	0x00000400
        /*00f0*/ 	.word	0x00000001
        /*00f4*/ 	.word	0x00000001


	//----- nvinfo : EIATTR_CRS_STACK_SIZE
	.align		4
.L_1715:
        /*00f8*/ 	.byte	0x04, 0x1e
        /*00fa*/ 	.short	(.L_1717 - .L_1716)
.L_1716:
        /*00fc*/ 	.word	0x00000000


	//----- nvinfo : EIATTR_CBANK_PARAM_SIZE
	.align		4
.L_1717:
        /*0100*/ 	.byte	0x03, 0x19
        /*0102*/ 	.short	0x0128


	//----- nvinfo : EIATTR_PARAM_CBANK
	.align		4
        /*0104*/ 	.byte	0x04, 0x0a
        /*0106*/ 	.short	(.L_1719 - .L_1718)
	.align		4
.L_1718:
        /*0108*/ 	.word	index@(.nv.constant0._ZN10layer_norm40ln_parallel_residual_bwd_finalize_kernelINS_22Kernel_traits_finalizeILj3072Ef13__nv_bfloat16fS2_fjLb0ELj1024ELj4ENS_18Kernel_traits_baseILj3072EfS2_fS2_fjLj1024EEEEELb0EEEvNS_9BwdParamsE)
        /*010c*/ 	.short	0x0380
        /*010e*/ 	.short	0x0128


	//----- nvinfo : EIATTR_SW_WAR
	.align		4
.L_1719:
        /*0110*/ 	.byte	0x04, 0x36
        /*0112*/ 	.short	(.L_1721 - .L_1720)
.L_1720:
        /*0114*/ 	.word	0x00000008
.L_1721:


//--------------------- .nv.info._ZN10layer_norm31ln_parallel_residual_bwd_kernelINS_13Kernel_traitsIf13__nv_bfloat16fS2_fjLj3072ELj1ELj1ELj4ELj16ENS_18Kernel_traits_baseILj3072EfS2_fS2_fjLj128EEEEELb1ELb1ELb0EEEvNS_9BwdParamsE --------------------------
	.section	.nv.info._ZN10layer_norm31ln_parallel_residual_bwd_kernelINS_13Kernel_traitsIf13__nv_bfloat16fS2_fjLj3072ELj1ELj1ELj4ELj16ENS_18Kernel_traits_baseILj3072EfS2_fS2_fjLj128EEEEELb1ELb1ELb0EEEvNS_9BwdParamsE,"",@"SHT_CUDA_INFO"
	.sectionflags	@""
	.align	4


	//----- nvinfo : EIATTR_CUDA_API_VERSION
	.align		4
        /*0000*/ 	.byte	0x04, 0x37
        /*0002*/ 	.short	(.L_1723 - .L_1722)
.L_1722:
        /*0004*/ 	.word	0x00000082


	//----- nvinfo : EIATTR_KPARAM_INFO
	.align		4
.L_1723:
        /*0008*/ 	.byte	0x04, 0x17
        /*000a*/ 	.short	(.L_1725 - .L_1724)
.L_1724:
        /*000c*/ 	.word	0x00000000
        /*0010*/ 	.short	0x0000
        /*0012*/ 	.short	0x0000
        /*0014*/ 	.byte	0x00, 0xf0, 0xa1, 0x04


	//----- nvinfo : EIATTR_SPARSE_MMA_MASK
	.align		4
.L_1725:
        /*0018*/ 	.byte	0x03, 0x50
        /*001a*/ 	.short	0x0000


	//----- nvinfo : EIATTR_MAXREG_COUNT
	.align		4
        /*001c*/ 	.byte	0x03, 0x1b
        /*001e*/ 	.short	0x00ff


	//----- nvinfo : EIATTR_NUM_BARRIERS
	.align		4
        /*0020*/ 	.byte	0x02, 0x4c
        /*0022*/ 	.byte	0x01
	.zero		1


	//----- nvinfo : EIATTR_MERCURY_ISA_VERSION
	.align		4
        /*0024*/ 	.byte	0x03, 0x5f
        /*0026*/ 	.short	0x0101


	//----- nvinfo : EIATTR_COOP_GROUP_MASK_REGIDS
	.align		4
        /*0028*/ 	.byte	0x04, 0x29
        /*002a*/ 	.short	(.L_1727 - .L_1726)


	//   ....[0]....
.L_1726:
        /*002c*/ 	.word	0xffffffff


	//   ....[1]....
        /*0030*/ 	.word	0xffffffff


	//   ....[2]....
        /*0034*/ 	.word	0xffffffff


	//   ....[3]....
        /*0038*/ 	.word	0xffffffff


	//   ....[4]....
        /*003c*/ 	.word	0xffffffff


	//   ....[5]....
        /*0040*/ 	.word	0xffffffff


	//   ....[6]....
        /*0044*/ 	.word	0xffffffff


	//   ....[7]....
        /*0048*/ 	.word	0xffffffff


	//   ....[8]....
        /*004c*/ 	.word	0xffffffff


	//   ....[9]....
        /*0050*/ 	.word	0xffffffff


	//----- nvinfo : EIATTR_COOP_GROUP_INSTR_OFFSETS
	.align		4
.L_1727:
        /*0054*/ 	.byte	0x04, 0x28
        /*0056*/ 	.short	(.L_1729 - .L_1728)


	//   ....[0]....
.L_1728:
        /*0058*/ 	.word	0x000017f0


	//   ....[1]....
        /*005c*/ 	.word	0x00001810


	//   ....[2]....
        /*0060*/ 	.word	0x00001850


	//   ....[3]....
        /*0064*/ 	.word	0x00001860


	//   ....[4]....
        /*0068*/ 	.word	0x000018a0


	//   ....[5]....
        /*006c*/ 	.word	0x000018b0


	//   ....[6]....
        /*0070*/ 	.word	0x000018e0


	//   ....[7]....
        /*0074*/ 	.word	0x000018f0


	//   ....[8]....
        /*0078*/ 	.word	0x00001920


	//   ....[9]....
        /*007c*/ 	.word	0x00001930


	//----- nvinfo : EIATTR_VRC_CTA_INIT_COUNT
	.align		4
.L_1729:
        /*0080*/ 	.byte	0x02, 0x4a
	.zero		1
	.zero		1


	//----- nvinfo : EIATTR_EXIT_INSTR_OFFSETS
	.align		4
        /*0084*/ 	.byte	0x04, 0x1c
        /*0086*/ 	.short	(.L_1731 - .L_1730)


	//   ....[0]....
.L_1730:
        /*0088*/ 	.word	0x00008580


	//   ....[1]....
        /*008c*/ 	.word	0x00008620


	//----- nvinfo : EIATTR_MAX_THREADS
	.align		4
.L_1731:
        /*0090*/ 	.byte	0x04, 0x05
        /*0092*/ 	.short	(.L_1733 - .L_1732)
.L_1732:
        /*0094*/ 	.word	0x00000080
        /*0098*/ 	.word	0x00000001
        /*009c*/ 	.word	0x00000001


	//----- nvinfo : EIATTR_CRS_STACK_SIZE
	.align		4
.L_1733:
        /*00a0*/ 	.byte	0x04, 0x1e
        /*00a2*/ 	.short	(.L_1735 - .L_1734)
.L_1734:
        /*00a4*/ 	.word	0x00000000


	//----- nvinfo : EIATTR_CBANK_PARAM_SIZE
	.align		4
.L_1735:
        /*00a8*/ 	.byte	0x03, 0x19
        /*00aa*/ 	.short	0x0128


	//----- nvinfo : EIATTR_PARAM_CBANK
	.align		4
        /*00ac*/ 	.byte	0x04, 0x0a
        /*00ae*/ 	.short	(.L_1737 - .L_1736)
	.align		4
.L_1736:
        /*00b0*/ 	.word	index@(.nv.constant0._ZN10layer_norm31ln_parallel_residual_bwd_kernelINS_13Kernel_traitsIf13__nv_bfloat16fS2_fjLj3072ELj1ELj1ELj4ELj16ENS_18Kernel_traits_baseILj3072EfS2_fS2_fjLj128EEEEELb1ELb1ELb0EEEvNS_9BwdParamsE)
        /*00b4*/ 	.short	0x0380
        /*00b6*/ 	.short	0x0128


	//----- nvinfo : EIATTR_SW_WAR
	.align		4
.L_1737:
        /*00b8*/ 	.byte	0x04, 0x36
        /*00ba*/ 	.short	(.L_1739 - .L_1738)
.L_1738:
        /*00bc*/ 	.word	0x00000008
.L_1739:


//--------------------- .nv.info._ZN10layer_norm22ln_bwd_finalize_kernelINS_22Kernel_traits_finalizeILj3072Ef13__nv_bfloat16fS2_fjLb0ELj1024ELj4ENS_18Kernel_traits_baseILj3072EfS2_fS2_fjLj1024EEEEELb0ELb1EEEvNS_9BwdParamsE --------------------------
	.section	.nv.info._ZN10layer_norm22ln_bwd_finalize_kernelINS_22Kernel_traits_finalizeILj3072Ef13__nv_bfloat16fS2_fjLb0ELj1024ELj4ENS_18Kernel_traits_baseILj3072EfS2_fS2_fjLj1024EEEEELb0ELb1EEEvNS_9BwdParamsE,"",@"SHT_CUDA_INFO"
	.sectionflags	@""
	.align	4


	//----- nvinfo : EIATTR_CUDA_API_VERSION
	.align		4
        /*0000*/ 	.byte	0x04, 0x37
        /*0002*/ 	.short	(.L_1741 - .L_1740)
.L_1740:
        /*0004*/ 	.word	0x00000082


	//----- nvinfo : EIATTR_KPARAM_INFO
	.align		4
.L_1741:
        /*0008*/ 	.byte	0x04, 0x17
        /*000a*/ 	.short	(.L_1743 - .L_1742)
.L_1742:
        /*000c*/ 	.word	0x00000000
        /*0010*/ 	.short	0x0000
        /*0012*/ 	.short	0x0000
        /*0014*/ 	.byte	0x00, 0xf0, 0xa1, 0x04


	//----- nvinfo : EIATTR_SPARSE_MMA_MASK
	.align		4
.L_1743:
        /*0018*/ 	.byte	0x03, 0x50
        /*001a*/ 	.short	0x0000


	//----- nvinfo : EIATTR_MAXREG_COUNT
	.align		4
        /*001c*/ 	.byte	0x03, 0x1b
        /*001e*/ 	.short	0x0040


	//----- nvinfo : EIATTR_NUM_BARRIERS
	.align		4
        /*0020*/ 	.byte	0x02, 0x4c
        /*0022*/ 	.byte	0x01
	.zero		1


	//----- nvinfo : EIATTR_MERCURY_ISA_VERSION
	.align		4
        /*0024*/ 	.byte	0x03, 0x5f
        /*0026*/ 	.short	0x0101


	//----- nvinfo : EIATTR_COOP_GROUP_MASK_REGIDS
	.align		4
        /*0028*/ 	.byte	0x04, 0x29
        /*002a*/ 	.short	(.L_1745 - .L_1744)


	//   ....[0]....
.L_1744:
        /*002c*/ 	.word	0xffffffff


	//   ....[1]....
        /*0030*/ 	.word	0xffffffff


	//   ....[2]....
        /*0034*/ 	.word	0xffffffff


	//   ....[3]....
        /*0038*/ 	.word	0xffffffff


	//   ....[4]....
        /*003c*/ 	.word	0xffffffff


	//   ....[5]....
        /*0040*/ 	.word	0xffffffff


	//   ....[6]....
        /*0044*/ 	.word	0xffffffff


	//   ....[7]....
        /*0048*/ 	.word	0xffffffff


	//   ....[8]....
        /*004c*/ 	.word	0xffffffff


	//   ....[9]....
        /*0050*/ 	.word	0xffffffff


	//----- nvinfo : EIATTR_COOP_GROUP_INSTR_OFFSETS
	.align		4
.L_1745:
        /*0054*/ 	.byte	0x04, 0x28
        /*0056*/ 	.short	(.L_1747 - .L_1746)


	//   ....[0]....
.L_1746:
        /*0058*/ 	.word	0x00001560


	//   ....[1]....
        /*005c*/ 	.word	0x00001570


	//   ....[2]....
        /*0060*/ 	.word	0x000015a0


	//   ....[3]....
        /*0064*/ 	.word	0x000015b0


	//   ....[4]....
        /*0068*/ 	.word	0x000015e0


	//   ....[5]....
        /*006c*/ 	.word	0x000015f0


	//   ....[6]....
        /*0070*/ 	.word	0x00001620


	//   ....[7]....
        /*0074*/ 	.word	0x00001640


	//   ....[8]....
        /*0078*/ 	.word	0x00001670


	//   ....[9]....
        /*007c*/ 	.word	0x00001680


	//----- nvinfo : EIATTR_VRC_CTA_INIT_COUNT
	.align		4
.L_1747:
        /*0080*/ 	.byte	0x02, 0x4a
	.zero		1
	.zero		1


	//----- nvinfo : EIATTR_EXIT_INSTR_OFFSETS
	.align		4
        /*0084*/ 	.byte	0x04, 0x1c
        /*0086*/ 	.short	(.L_1749 - .L_1748)


	//   ....[0]....
.L_1748:
        /*0088*/ 	.word	0x00000060


	//   ....[1]....
        /*008c*/ 	.word	0x000016e0


	//   ....[2]....
        /*0090*/ 	.word	0x000017b0


	//----- nvinfo : EIATTR_MAX_THREADS
	.align		4
.L_1749:
        /*0094*/ 	.byte	0x04, 0x05
        /*0096*/ 	.short	(.L_1751 - .L_1750)
.L_1750:
        /*0098*/ 	.word	0x00000400
        /*009c*/ 	.word	0x00000001
        /*00a0*/ 	.word	0x00000001


	//----- nvinfo : EIATTR_CRS_STACK_SIZE
	.align		4
.L_1751:
        /*00a4*/ 	.byte	0x04, 0x1e
        /*00a6*/ 	.short	(.L_1753 - .L_1752)
.L_1752:
        /*00a8*/ 	.word	0x00000000


	//----- nvinfo : EIATTR_CBANK_PARAM_SIZE
	.align		4
.L_1753:
        /*00ac*/ 	.byte	0x03, 0x19
        /*00ae*/ 	.short	0x0128


	//----- nvinfo : EIATTR_PARAM_CBANK
	.align		4
        /*00b0*/ 	.byte	0x04, 0x0a
        /*00b2*/ 	.short	(.L_1755 - .L_1754)
	.align		4
.L_1754:
        /*00b4*/ 	.word	index@(.nv.constant0._ZN10layer_norm22ln_bwd_finalize_kernelINS_22Kernel_traits_finalizeILj3072Ef13__nv_bfloat16fS2_fjLb0ELj1024ELj4ENS_18Kernel_traits_baseILj3072EfS2_fS2_fjLj1024EEEEELb0ELb1EEEvNS_9BwdParamsE)
        /*00b8*/ 	.short	0x0380
        /*00ba*/ 	.short	0x0128


	//----- nvinfo : EIATTR_SW_WAR
	.align		4
.L_1755:
        /*00bc*/ 	.byte	0x04, 0x36
        /*00be*/ 	.short	(.L_1757 - .L_1756)
.L_1756:
        /*00c0*/ 	.word	0x00000008
.L_1757:


//--------------------- .nv.info._ZN10layer_norm40ln_parallel_residual_bwd_finalize_kernelINS_22Kernel_traits_finalizeILj3072Ef13__nv_bfloat16fS2_fjLb0ELj1024ELj4ENS_18Kernel_traits_baseILj3072EfS2_fS2_fjLj1024EEEEELb1EEEvNS_9BwdParamsE --------------------------
	.section	.nv.info._ZN10layer_norm40ln_parallel_residual_bwd_finalize_kernelINS_22Kernel_traits_finalizeILj3072Ef13__nv_bfloat16fS2_fjLb0ELj1024ELj4ENS_18Kernel_traits_baseILj3072EfS2_fS2_fjLj1024EEEEELb1EEEvNS_9BwdParamsE,"",@"SHT_CUDA_INFO"
	.sectionflags	@""
	.align	4


	//----- nvinfo : EIATTR_CUDA_API_VERSION
	.align		4
        /*0000*/ 	.byte	0x04, 0x37
        /*0002*/ 	.short	(.L_1759 - .L_1758)
.L_1758:
        /*0004*/ 	.word	0x00000082


	//----- nvinfo : EIATTR_KPARAM_INFO
	.align		4
.L_1759:
        /*0008*/ 	.byte	0x04, 0x17
        /*000a*/ 	.short	(.L_1761 - .L_1760)
.L_1760:
        /*000c*/ 	.word	0x00000000
        /*0010*/ 	.short	0x0000
        /*0012*/ 	.short	0x0000
        /*0014*/ 	.byte	0x00, 0xf0, 0xa1, 0x04


	//----- nvinfo : EIATTR_SPARSE_MMA_MASK
	.align		4
.L_1761:
        /*0018*/ 	.byte	0x03, 0x50
        /*001a*/ 	.short	0x0000


	//----- nvinfo : EIATTR_MAXREG_COUNT
	.align		4
        /*001c*/ 	.byte	0x03, 0x1b
        /*001e*/ 	.short	0x0040


	//----- nvinfo : EIATTR_NUM_BARRIERS
	.align		4
        /*0020*/ 	.byte	0x02, 0x4c
        /*0022*/ 	.byte	0x01
	.zero		1


	//----- nvinfo : EIATTR_MERCURY_ISA_VERSION
	.align		4
        /*0024*/ 	.byte	0x03, 0x5f
        /*0026*/ 	.short	0x0101


	//----- nvinfo : EIATTR_COOP_GROUP_MASK_REGIDS
	.align		4
        /*0028*/ 	.byte	0x04, 0x29
        /*002a*/ 	.short	(.L_1763 - .L_1762)


	//   ....[0]....
.L_1762:
        /*002c*/ 	.word	0xffffffff


	//   ....[1]....
        /*0030*/ 	.word	0xffffffff


	//   ....[2]....
        /*0034*/ 	.word	0xffffffff


	//   ....[3]....
        /*0038*/ 	.word	0xffffffff


	//   ....[4]....
        /*003c*/ 	.word	0xffffffff


	//   ....[5]....
        /*0040*/ 	.word	0xffffffff


	//   ....[6]....
        /*0044*/ 	.word	0xffffffff


	//   ....[7]....
        /*0048*/ 	.word	0xffffffff


	//   ....[8]....
        /*004c*/ 	.word	0xffffffff


	//   ....[9]....
        /*0050*/ 	.word	0xffffffff


	//   ....[10]....
        /*0054*/ 	.word	0xffffffff


	//   ....[11]....
        /*0058*/ 	.word	0xffffffff


	//   ....[12]....
        /*005c*/ 	.word	0xffffffff


	//   ....[13]....
        /*0060*/ 	.word	0xffffffff


	//   ....[14]....
        /*0064*/ 	.word	0xffffffff


	//   ....[15]....
        /*0068*/ 	.word	0xffffffff


	//   ....[16]....
        /*006c*/ 	.word	0xffffffff


	//   ....[17]....
        /*0070*/ 	.word	0xffffffff


	//   ....[18]....
        /*0074*/ 	.word	0xffffffff


	//   ....[19]....
        /*0078*/ 	.word	0xffffffff


	//----- nvinfo : EIATTR_COOP_GROUP_INSTR_OFFSETS
	.align		4
.L_1763:
        /*007c*/ 	.byte	0x04, 0x28
        /*007e*/ 	.short	(.L_1765 - .L_1764)


	//   ....[0]....
.L_1764:
        /*0080*/ 	.word	0x000013e0


	//   ....[1]....
        /*0084*/ 	.word	0x000013f0


	//   ....[2]....
        /*0088*/ 	.word	0x00001400


	//   ....[3]....
        /*008c*/ 	.word	0x00001410


	//   ....[4]....
        /*0090*/ 	.word	0x00001450


	//   ....[5]....
        /*0094*/ 	.word	0x00001470


	//   ....[6]....
        /*0098*/ 	.word	0x00001480


	//   ....[7]....
        /*009c*/ 	.word	0x00001490


	//   ....[8]....
        /*00a0*/ 	.word	0x000014d0


	//   ....[9]....
        /*00a4*/ 	.word	0x000014f0


	//   ....[10]....
        /*00a8*/ 	.word	0x00001500


	//   ....[11]....
        /*00ac*/ 	.word	0x00001510


	//   ....[12]....
        /*00b0*/ 	.word	0x00001540


	//   ....[13]....
        /*00b4*/ 	.word	0x00001560


	//   ....[14]....
        /*00b8*/ 	.word	0x00001580


	//   ....[15]....
        /*00bc*/ 	.word	0x00001590


	//   ....[16]....
        /*00c0*/ 	.word	0x000015c0


	//   ....[17]....
        /*00c4*/ 	.word	0x000015e0


	//   ....[18]....
        /*00c8*/ 	.word	0x00001600


	//   ....[19]....
        /*00cc*/ 	.word	0x00001610


	//----- nvinfo : EIATTR_VRC_CTA_INIT_COUNT
	.align		4
.L_1765:
        /*00d0*/ 	.byte	0x02, 0x4a
	.zero		1
	.zero		1


	//----- nvinfo : EIATTR_EXIT_INSTR_OFFSETS
	.align		4
        /*00d4*/ 	.byte	0x04, 0x1c
        /*00d6*/ 	.short	(.L_1767 - .L_1766)


	//   ....[0]....
.L_1766:
        /*00d8*/ 	.word	0x00000060


	//   ....[1]....
        /*00dc*/ 	.word	0x000016b0


	//   ....[2]....
        /*00e0*/ 	.word	0x00001800


	//----- nvinfo : EIATTR_MAX_THREADS
	.align		4
.L_1767:
        /*00e4*/ 	.byte	0x04, 0x05
        /*00e6*/ 	.short	(.L_1769 - .L_1768)
.L_1768:
        /*00e8*/ 	.word	0x00000400
        /*00ec*/ 	.word	0x00000001
        /*00f0*/ 	.word	0x00000001


	//----- nvinfo : EIATTR_CRS_STACK_SIZE
	.align		4
.L_1769:
        /*00f4*/ 	.byte	0x04, 0x1e
        /*00f6*/ 	.short	(.L_1771 - .L_1770)
.L_1770:
        /*00f8*/ 	.word	0x00000000


	//----- nvinfo : EIATTR_CBANK_PARAM_SIZE
	.align		4
.L_1771:
        /*00fc*/ 	.byte	0x03, 0x19
        /*00fe*/ 	.short	0x0128


	//----- nvinfo : EIATTR_PARAM_CBANK
	.align		4
        /*0100*/ 	.byte	0x04, 0x0a
        /*0102*/ 	.short	(.L_1773 - .L_1772)
	.align		4
.L_1772:
        /*0104*/ 	.word	index@(.nv.constant0._ZN10layer_norm40ln_parallel_residual_bwd_finalize_kernelINS_22Kernel_traits_finalizeILj3072Ef13__nv_bfloat16fS2_fjLb0ELj1024ELj4ENS_18Kernel_traits_baseILj3072EfS2_fS2_fjLj1024EEEEELb1EEEvNS_9BwdParamsE)
        /*0108*/ 	.short	0x0380
        /*010a*/ 	.short	0x0128


	//----- nvinfo : EIATTR_SW_WAR
	.align		4
.L_1773:
        /*010c*/ 	.byte	0x04, 0x36
        /*010e*/ 	.short	(.L_1775 - .L_1774)
.L_1774:
        /*0110*/ 	.word	0x00000008
.L_1775:


//--------------------- .nv.info._ZN10layer_norm31ln_parallel_residual_bwd_kernelINS_13Kernel_traitsIf13__nv_bfloat16fS2_fjLj3072ELj1ELj1ELj4ELj16ENS_18Kernel_traits_baseILj3072EfS2_fS2_fjLj128EEEEELb1ELb1ELb1EEEvNS_9BwdParamsE --------------------------
	.section	.nv.info._ZN10layer_norm31ln_parallel_residual_bwd_kernelINS_13Kernel_traitsIf13__nv_bfloat16fS2_fjLj3072ELj1ELj1ELj4ELj16ENS_18Kernel_traits_baseILj3072EfS2_fS2_fjLj128EEEEELb1ELb1ELb1EEEvNS_9BwdParamsE,"",@"SHT_CUDA_INFO"
	.sectionflags	@""
	.align	4


	//----- nvinfo : EIATTR_CUDA_API_VERSION
	.align		4
        /*0000*/ 	.byte	0x04, 0x37
        /*0002*/ 	.short	(.L_1777 - .L_1776)
.L_1776:
        /*0004*/ 	.word	0x00000082


	//----- nvinfo : EIATTR_KPARAM_INFO
	.align		4
.L_1777:
        /*0008*/ 	.byte	0x04, 0x17
        /*000a*/ 	.short	(.L_1779 - .L_1778)
.L_1778:
        /*000c*/ 	.word	0x00000000
        /*0010*/ 	.short	0x0000
        /*0012*/ 	.short	0x0000
        /*0014*/ 	.byte	0x00, 0xf0, 0xa1, 0x04


	//----- nvinfo : EIATTR_SPARSE_MMA_MASK
	.align		4
.L_1779:
        /*0018*/ 	.byte	0x03, 0x50
        /*001a*/ 	.short	0x0000


	//----- nvinfo : EIATTR_MAXREG_COUNT
	.align		4
        /*001c*/ 	.byte	0x03, 0x1b
        /*001e*/ 	.short	0x00ff


	//----- nvinfo : EIATTR_NUM_BARRIERS
	.align		4
        /*0020*/ 	.byte	0x02, 0x4c
        /*0022*/ 	.byte	0x01
	.zero		1


	//----- nvinfo : EIATTR_MERCURY_ISA_VERSION
	.align		4
        /*0024*/ 	.byte	0x03, 0x5f
        /*0026*/ 	.short	0x0101


	//----- nvinfo : EIATTR_COOP_GROUP_MASK_REGIDS
	.align		4
        /*0028*/ 	.byte	0x04, 0x29
        /*002a*/ 	.short	(.L_1781 - .L_1780)


	//   ....[0]....
.L_1780:
        /*002c*/ 	.word	0xffffffff


	//   ....[1]....
        /*0030*/ 	.word	0xffffffff


	//   ....[2]....
        /*0034*/ 	.word	0xffffffff


	//   ....[3]....
        /*0038*/ 	.word	0xffffffff


	//   ....[4]....
        /*003c*/ 	.word	0xffffffff


	//   ....[5]....
        /*0040*/ 	.word	0xffffffff


	//   ....[6]....
        /*0044*/ 	.word	0xffffffff


	//   ....[7]....
        /*0048*/ 	.word	0xffffffff


	//   ....[8]....
        /*004c*/ 	.word	0xffffffff


	//   ....[9]....
        /*0050*/ 	.word	0xffffffff


	//----- nvinfo : EIATTR_COOP_GROUP_INSTR_OFFSETS
	.align		4
.L_1781:
        /*0054*/ 	.byte	0x04, 0x28
        /*0056*/ 	.short	(.L_1783 - .L_1782)


	//   ....[0]....
.L_1782:
        /*0058*/ 	.word	0x00001240


	//   ....[1]....
        /*005c*/ 	.word	0x00001250


	//   ....[2]....
        /*0060*/ 	.word	0x00001280


	//   ....[3]....
        /*0064*/ 	.word	0x00001290


	//   ....[4]....
        /*0068*/ 	.word	0x000012c0


	//   ....[5]....
        /*006c*/ 	.word	0x000012d0


	//   ....[6]....
        /*0070*/ 	.word	0x00001300


	//   ....[7]....
        /*0074*/ 	.word	0x00001310


	//   ....[8]....
        /*0078*/ 	.word	0x00001350


	//   ....[9]....
        /*007c*/ 	.word	0x00001360


	//----- nvinfo : EIATTR_VRC_CTA_INIT_COUNT
	.align		4
.L_1783:
        /*0080*/ 	.byte	0x02, 0x4a
	.zero		1
	.zero		1


	//----- nvinfo : EIATTR_EXIT_INSTR_OFFSETS
	.align		4
        /*0084*/ 	.byte	0x04, 0x1c
        /*0086*/ 	.short	(.L_1785 - .L_1784)


	//   ....[0]....
.L_1784:
        /*0088*/ 	.word	0x00007fd0


	//----- nvinfo : EIATTR_MAX_THREADS
	.align		4
.L_1785:
        /*008c*/ 	.byte	0x04, 0x05
        /*008e*/ 	.short	(.L_1787 - .L_1786)
.L_1786:
        /*0090*/ 	.word	0x00000080
        /*0094*/ 	.word	0x00000001
        /*0098*/ 	.word	0x00000001


	//----- nvinfo : EIATTR_CRS_STACK_SIZE
	.align		4
.L_1787:
        /*009c*/ 	.byte	0x04, 0x1e
        /*009e*/ 	.short	(.L_1789 - .L_1788)
.L_1788:
        /*00a0*/ 	.word	0x00000000


	//----- nvinfo : EIATTR_CBANK_PARAM_SIZE
	.align		4
.L_1789:
        /*00a4*/ 	.byte	0x03, 0x19
        /*00a6*/ 	.short	0x0128


	//----- nvinfo : EIATTR_PARAM_CBANK
	.align		4
        /*00a8*/ 	.byte	0x04, 0x0a
        /*00aa*/ 	.short	(.L_1791 - .L_1790)
	.align		4
.L_1790:
        /*00ac*/ 	.word	index@(.nv.constant0._ZN10layer_norm31ln_parallel_residual_bwd_kernelINS_13Kernel_traitsIf13__nv_bfloat16fS2_fjLj3072ELj1ELj1ELj4ELj16ENS_18Kernel_traits_baseILj3072EfS2_fS2_fjLj128EEEEELb1ELb1ELb1EEEvNS_9BwdParamsE)
        /*00b0*/ 	.short	0x0380
        /*00b2*/ 	.short	0x0128


	//----- nvinfo : EIATTR_SW_WAR
	.align		4
.L_1791:
        /*00b4*/ 	.byte	0x04, 0x36
        /*00b6*/ 	.short	(.L_1793 - .L_1792)
.L_1792:
        /*00b8*/ 	.word	0x00000008
.L_1793:


//--------------------- .nv.info._ZN10layer_norm31ln_parallel_residual_bwd_kernelINS_13Kernel_traitsIf6__halfS2_S2_fjLj3072ELj1ELj1ELj4ELj16ENS_18Kernel_traits_baseILj3072EfS2_S2_S2_fjLj128EEEEELb0ELb0ELb0EEEvNS_9BwdParamsE --------------------------
	.section	.nv.info._ZN10layer_norm31ln_parallel_residual_bwd_kernelINS_13Kernel_traitsIf6__halfS2_S2_fjLj3072ELj1ELj1ELj4ELj16ENS_18Kernel_traits_baseILj3072EfS2_S2_S2_fjLj128EEEEELb0ELb0ELb0EEEvNS_9BwdParamsE,"",@"SHT_CUDA_INFO"
	.sectionflags	@""
	.align	4


	//----- nvinfo : EIATTR_CUDA_API_VERSION
	.align		4
        /*0000*/ 	.byte	0x04, 0x37
        /*0002*/ 	.short	(.L_1795 - .L_1794)
.L_1794:
        /*0004*/ 	.word	0x00000082


	//----- nvinfo : EIATTR_KPARAM_INFO
	.align		4
.L_1795:
        /*0008*/ 	.byte	0x04, 0x17
        /*000a*/ 	.short	(.L_1797 - .L_1796)
.L_1796:
        /*000c*/ 	.word	0x00000000
        /*0010*/ 	.short	0x0000
        /*0012*/ 	.short	0x0000
        /*0014*/ 	.byte	0x00, 0xf0, 0xa1, 0x04


	//----- nvinfo : EIATTR_SPARSE_MMA_MASK
	.align		4
.L_1797:
        /*0018*/ 	.byte	0x03, 0x50
        /*001a*/ 	.short	0x0000


	//----- nvinfo : EIATTR_MAXREG_COUNT
	.align		4
        /*001c*/ 	.byte	0x03, 0x1b
        /*001e*/ 	.short	0x00ff


	//----- nvinfo : EIATTR_NUM_BARRIERS
	.align		4
        /*0020*/ 	.byte	0x02, 0x4c
        /*0022*/ 	.byte	0x01
	.zero		1


	//----- nvinfo : EIATTR_MERCURY_ISA_VERSION
	.align		4
        /*0024*/ 	.byte	0x03, 0x5f
        /*0026*/ 	.short	0x0101


	//----- nvinfo : EIATTR_COOP_GROUP_MASK_REGIDS
	.align		4
        /*0028*/ 	.byte	0x04, 0x29
        /*002a*/ 	.short	(.L_1799 - .L_1798)


	//   ....[0]....
.L_1798:
        /*002c*/ 	.word	0xffffffff


	//   ....[1]....
        /*0030*/ 	.word	0xffffffff


	//   ....[2]....
        /*0034*/ 	.word	0xffffffff


	//   ....[3]....
        /*0038*/ 	.word	0xffffffff


	//   ....[4]....
        /*003c*/ 	.word	0xffffffff


	//   ....[5]....
        /*0040*/ 	.word	0xffffffff


	//   ....[6]....
        /*0044*/ 	.word	0xffffffff


	//   ....[7]....
        /*0048*/ 	.word	0xffffffff


	//   ....[8]....
        /*004c*/ 	.word	0xffffffff


	//   ....[9]....
        /*0050*/ 	.word	0xffffffff


	//----- nvinfo : EIATTR_COOP_GROUP_INSTR_OFFSETS
	.align		4
.L_1799:
        /*0054*/ 	.byte	0x04, 0x28
        /*0056*/ 	.short	(.L_1801 - .L_1800)


	//   ....[0]....
.L_1800:
        /*0058*/ 	.word	0x00002120


	//   ....[1]....
        /*005c*/ 	.word	0x00002140


	//   ....[2]....
        /*0060*/ 	.word	0x00002180


	//   ....[3]....
        /*0064*/ 	.word	0x00002190


	//   ....[4]....
        /*0068*/ 	.word	0x000021d0


	//   ....[5]....
        /*006c*/ 	.word	0x000021e0


	//   ....[6]....
        /*0070*/ 	.word	0x00002210


	//   ....[7]....
        /*0074*/ 	.word	0x00002220


	//   ....[8]....
        /*0078*/ 	.word	0x00002250


	//   ....[9]....
        /*007c*/ 	.word	0x00002260


	//----- nvinfo : EIATTR_VRC_CTA_INIT_COUNT
	.align		4
.L_1801:
        /*0080*/ 	.byte	0x02, 0x4a
	.zero		1
	.zero		1


	//----- nvinfo : EIATTR_EXIT_INSTR_OFFSETS
	.align		4
        /*0084*/ 	.byte	0x04, 0x1c
        /*0086*/ 	.short	(.L_1803 - .L_1802)


	//   ....[0]....
.L_1802:
        /*0088*/ 	.word	0x00006690


	//   ....[1]....
        /*008c*/ 	.word	0x000067a0


	//----- nvinfo : EIATTR_MAX_THREADS
	.align		4
.L_1803:
        /*0090*/ 	.byte	0x04, 0x05
        /*0092*/ 	.short	(.L_1805 - .L_1804)
.L_1804:
        /*0094*/ 	.word	0x00000080
        /*0098*/ 	.word	0x00000001
        /*009c*/ 	.word	0x00000001


	//----- nvinfo : EIATTR_CRS_STACK_SIZE
	.align		4
.L_1805:
        /*00a0*/ 	.byte	0x04, 0x1e
        /*00a2*/ 	.short	(.L_1807 - .L_1806)
.L_1806:
        /*00a4*/ 	.word	0x00000000


	//----- nvinfo : EIATTR_CBANK_PARAM_SIZE
	.align		4
.L_1807:
        /*00a8*/ 	.byte	0x03, 0x19
        /*00aa*/ 	.short	0x0128


	//----- nvinfo : EIATTR_PARAM_CBANK
	.align		4
        /*00ac*/ 	.byte	0x04, 0x0a
        /*00ae*/ 	.short	(.L_1809 - .L_1808)
	.align		4
.L_1808:
        /*00b0*/ 	.word	index@(.nv.constant0._ZN10layer_norm31ln_parallel_residual_bwd_kernelINS_13Kernel_traitsIf6__halfS2_S2_fjLj3072ELj1ELj1ELj4ELj16ENS_18Kernel_traits_baseILj3072EfS2_S2_S2_fjLj128EEEEELb0ELb0ELb0EEEvNS_9BwdParamsE)
        /*00b4*/ 	.short	0x0380
        /*00b6*/ 	.short	0x0128


	//----- nvinfo : EIATTR_SW_WAR
	.align		4
.L_1809:
        /*00b8*/ 	.byte	0x04, 0x36
        /*00ba*/ 	.short	(.L_1811 - .L_1810)
.L_1810:
        /*00bc*/ 	.word	0x00000008
.L_1811:


//--------------------- .nv.info._ZN10layer_norm31ln_parallel_residual_bwd_kernelINS_13Kernel_traitsIf6__halfS2_S2_fjLj3072ELj1ELj1ELj4ELj16ENS_18Kernel_traits_baseILj3072EfS2_S2_S2_fjLj128EEEEELb0ELb0ELb1EEEvNS_9BwdParamsE --------------------------
	.section	.nv.info._ZN10layer_norm31ln_parallel_residual_bwd_kernelINS_13Kernel_traitsIf6__halfS2_S2_fjLj3072ELj1ELj1ELj4ELj16ENS_18Kernel_traits_baseILj3072EfS2_S2_S2_fjLj128EEEEELb0ELb0ELb1EEEvNS_9BwdParamsE,"",@"SHT_CUDA_INFO"
	.sectionflags	@""
	.align	4


	//----- nvinfo : EIATTR_CUDA_API_VERSION
	.align		4
        /*0000*/ 	.byte	0x04, 0x37
        /*0002*/ 	.short	(.L_1813 - .L_1812)
.L_1812:
        /*0004*/ 	.word	0x00000082


	//----- nvinfo : EIATTR_KPARAM_INFO
	.align		4
.L_1813:
        /*0008*/ 	.byte	0x04, 0x17
        /*000a*/ 	.short	(.L_1815 - .L_1814)
.L_1814:
        /*000c*/ 	.word	0x00000000
        /*0010*/ 	.short	0x0000
        /*0012*/ 	.short	0x0000
        /*0014*/ 	.byte	0x00, 0xf0, 0xa1, 0x04


	//----- nvinfo : EIATTR_SPARSE_MMA_MASK
	.align		4
.L_1815:
        /*0018*/ 	.byte	0x03, 0x50
        /*001a*/ 	.short	0x0000


	//----- nvinfo : EIATTR_MAXREG_COUNT
	.align		4
        /*001c*/ 	.byte	0x03, 0x1b
        /*001e*/ 	.short	0x00ff


	//----- nvinfo : EIATTR_NUM_BARRIERS
	.align		4
        /*0020*/ 	.byte	0x02, 0x4c
        /*0022*/ 	.byte	0x01
	.zero		1


	//----- nvinfo : EIATTR_MERCURY_ISA_VERSION
	.align		4
        /*0024*/ 	.byte	0x03, 0x5f
        /*0026*/ 	.short	0x0101


	//----- nvinfo : EIATTR_COOP_GROUP_MASK_REGIDS
	.align		4
        /*0028*/ 	.byte	0x04, 0x29
        /*002a*/ 	.short	(.L_1817 - .L_1816)


	//   ....[0]....
.L_1816:
        /*002c*/ 	.word	0xffffffff


	//   ....[1]....
        /*0030*/ 	.word	0xffffffff


	//   ....[2]....
        /*0034*/ 	.word	0xffffffff


	//   ....[3]....
        /*0038*/ 	.word	0xffffffff


	//   ....[4]....
        /*003c*/ 	.word	0xffffffff


	//   ....[5]....
        /*0040*/ 	.word	0xffffffff


	//   ....[6]....
        /*0044*/ 	.word	0xffffffff


	//   ....[7]....
        /*0048*/ 	.word	0xffffffff


	//   ....[8]....
        /*004c*/ 	.word	0xffffffff


	//   ....[9]....
        /*0050*/ 	.word	0xffffffff


	//----- nvinfo : EIATTR_COOP_GROUP_INSTR_OFFSETS
	.align		4
.L_1817:
        /*0054*/ 	.byte	0x04, 0x28
        /*0056*/ 	.short	(.L_1819 - .L_1818)


	//   ....[0]....
.L_1818:
        /*0058*/ 	.word	0x00001a30


	//   ....[1]....
        /*005c*/ 	.word	0x00001ad0


	//   ....[2]....
        /*0060*/ 	.word	0x00001af0


	//   ....[3]....
        /*0064*/ 	.word	0x00001b10


	//   ....[4]....
        /*0068*/ 	.word	0x00001b30


	//   ....[5]....
        /*006c*/ 	.word	0x00001b60


	//   ....[6]....
        /*0070*/ 	.word	0x00001b70


	//   ....[7]....
        /*0074*/ 	.word	0x00001ba0


	//   ....[8]....
        /*0078*/ 	.word	0x00001be0


	//   ....[9]....
        /*007c*/ 	.word	0x00001c00


	//----- nvinfo : EIATTR_VRC_CTA_INIT_COUNT
	.align		4
.L_1819:
        /*0080*/ 	.byte	0x02, 0x4a
	.zero		1
	.zero		1


	//----- nvinfo : EIATTR_EXIT_INSTR_OFFSETS
	.align		4
        /*0084*/ 	.byte	0x04, 0x1c
        /*0086*/ 	.short	(.L_1821 - .L_1820)


	//   ....[0]....
.L_1820:
        /*0088*/ 	.word	0x000065e0


	//----- nvinfo : EIATTR_MAX_THREADS
	.align		4
.L_1821:
        /*008c*/ 	.byte	0x04, 0x05
        /*008e*/ 	.short	(.L_1823 - .L_1822)
.L_1822:
        /*0090*/ 	.word	0x00000080
        /*0094*/ 	.word	0x00000001
        /*0098*/ 	.word	0x00000001


	//----- nvinfo : EIATTR_CRS_STACK_SIZE
	.align		4
.L_1823:
        /*009c*/ 	.byte	0x04, 0x1e
        /*009e*/ 	.short	(.L_1825 - .L_1824)
.L_1824:
        /*00a0*/ 	.word	0x00000000


	//----- nvinfo : EIATTR_CBANK_PARAM_SIZE
	.align		4
.L_1825:
        /*00a4*/ 	.byte	0x03, 0x19
        /*00a6*/ 	.short	0x0128


	//----- nvinfo : EIATTR_PARAM_CBANK
	.align		4
        /*00a8*/ 	.byte	0x04, 0x0a
        /*00aa*/ 	.short	(.L_1827 - .L_1826)
	.align		4
.L_1826:
        /*00ac*/ 	.word	index@(.nv.constant0._ZN10layer_norm31ln_parallel_residual_bwd_kernelINS_13Kernel_traitsIf6__halfS2_S2_fjLj3072ELj1ELj1ELj4ELj16ENS_18Kernel_traits_baseILj3072EfS2_S2_S2_fjLj128EEEEELb0ELb0ELb1EEEvNS_9BwdParamsE)
        /*00b0*/ 	.short	0x0380
        /*00b2*/ 	.short	0x0128


	//----- nvinfo : EIATTR_SW_WAR
	.align		4
.L_1827:
        /*00b4*/ 	.byte	0x04, 0x36
        /*00b6*/ 	.short	(.L_1829 - .L_1828)
.L_1828:
        /*00b8*/ 	.word	0x00000008
.L_1829:


//--------------------- .nv.info._ZN10layer_norm31ln_parallel_residual_bwd_kernelINS_13Kernel_traitsIf6__halfS2_S2_fjLj3072ELj1ELj1ELj4ELj16ENS_18Kernel_traits_baseILj3072EfS2_S2_S2_fjLj128EEEEELb0ELb1ELb0EEEvNS_9BwdParamsE --------------------------
	.section	.nv.info._ZN10layer_norm31ln_parallel_residual_bwd_kernelINS_13Kernel_traitsIf6__halfS2_S2_fjLj3072ELj1ELj1ELj4ELj16ENS_18Kernel_traits_baseILj3072EfS2_S2_S2_fjLj128EEEEELb0ELb1ELb0EEEvNS_9BwdParamsE,"",@"SHT_CUDA_INFO"
	.sectionflags	@""
	.align	4


	//----- nvinfo : EIATTR_CUDA_API_VERSION
	.align		4
        /*0000*/ 	.byte	0x04, 0x37
        /*0002*/ 	.short	(.L_1831 - .L_1830)
.L_1830:
        /*0004*/ 	.word	0x00000082


	//----- nvinfo : EIATTR_KPARAM_INFO
	.align		4
.L_1831:
        /*0008*/ 	.byte	0x04, 0x17
        /*000a*/ 	.short	(.L_1833 - .L_1832)
.L_1832:
        /*000c*/ 	.word	0x00000000
        /*0010*/ 	.short	0x0000
        /*0012*/ 	.short	0x0000
        /*0014*/ 	.byte	0x00, 0xf0, 0xa1, 0x04


	//----- nvinfo : EIATTR_SPARSE_MMA_MASK
	.align		4
.L_1833:
        /*0018*/ 	.byte	0x03, 0x50
        /*001a*/ 	.short	0x0000


	//----- nvinfo : EIATTR_MAXREG_COUNT
	.align		4
        /*001c*/ 	.byte	0x03, 0x1b
        /*001e*/ 	.short	0x00ff


	//----- nvinfo : EIATTR_NUM_BARRIERS
	.align		4
        /*0020*/ 	.byte	0x02, 0x4c
        /*0022*/ 	.byte	0x01
	.zero		1


	//----- nvinfo : EIATTR_MERCURY_ISA_VERSION
	.align		4
        /*0024*/ 	.byte	0x03, 0x5f
        /*0026*/ 	.short	0x0101


	//----- nvinfo : EIATTR_COOP_GROUP_MASK_REGIDS
	.align		4
        /*0028*/ 	.byte	0x04, 0x29
        /*002a*/ 	.short	(.L_1835 - .L_1834)


	//   ....[0]....
.L_1834:
        /*002c*/ 	.word	0xffffffff


	//   ....[1]....
        /*0030*/ 	.word	0xffffffff


	//   ....[2]....
        /*0034*/ 	.word	0xffffffff


	//   ....[3]....
        /*0038*/ 	.word	0xffffffff


	//   ....[4]....
        /*003c*/ 	.word	0xffffffff


	//   ....[5]....
        /*0040*/ 	.word	0xffffffff


	//   ....[6]....
        /*0044*/ 	.word	0xffffffff


	//   ....[7]....
        /*0048*/ 	.word	0xffffffff


	//   ....[8]....
        /*004c*/ 	.word	0xffffffff


	//   ....[9]....
        /*0050*/ 	.word	0xffffffff


	//----- nvinfo : EIATTR_COOP_GROUP_INSTR_OFFSETS
	.align		4
.L_1835:
        /*0054*/ 	.byte	0x04, 0x28
        /*0056*/ 	.short	(.L_1837 - .L_1836)


	//   ....[0]....
.L_1836:
        /*0058*/ 	.word	0x00001740


	//   ....[1]....
        /*005c*/ 	.word	0x00001780


	//   ....[2]....
        /*0060*/ 	.word	0x00001840


	//   ....[3]....
        /*0064*/ 	.word	0x00001870


	//   ....[4]....
        /*0068*/ 	.word	0x000018d0


	//   ....[5]....
        /*006c*/ 	.word	0x000018f0


	//   ....[6]....
        /*0070*/ 	.word	0x00001950


	//   ....[7]....
        /*0074*/ 	.word	0x00001960


	//   ....[8]....
        /*0078*/ 	.word	0x00001990


	//   ....[9]....
        /*007c*/ 	.word	0x000019a0


	//----- nvinfo : EIATTR_VRC_CTA_INIT_COUNT
	.align		4
.L_1837:
        /*0080*/ 	.byte	0x02, 0x4a
	.zero		1
	.zero		1


	//----- nvinfo : EIATTR_EXIT_INSTR_OFFSETS
	.align		4
        /*0084*/ 	.byte	0x04, 0x1c
        /*0086*/ 	.short	(.L_1839 - .L_1838)


	//   ....[0]....
.L_1838:
        /*0088*/ 	.word	0x00005b80


	//   ....[1]....
        /*008c*/ 	.word	0x00005c20


	//----- nvinfo : EIATTR_MAX_THREADS
	.align		4
.L_1839:
        /*0090*/ 	.byte	0x04, 0x05
        /*0092*/ 	.short	(.L_1841 - .L_1840)
.L_1840:
        /*0094*/ 	.word	0x00000080
        /*0098*/ 	.word	0x00000001
        /*009c*/ 	.word	0x00000001


	//----- nvinfo : EIATTR_CRS_STACK_SIZE
	.align		4
.L_1841:
        /*00a0*/ 	.byte	0x04, 0x1e
        /*00a2*/ 	.short	(.L_1843 - .L_1842)
.L_1842:
        /*00a4*/ 	.word	0x00000000


	//----- nvinfo : EIATTR_CBANK_PARAM_SIZE
	.align		4
.L_1843:
        /*00a8*/ 	.byte	0x03, 0x19
        /*00aa*/ 	.short	0x0128


	//----- nvinfo : EIATTR_PARAM_CBANK
	.align		4
        /*00ac*/ 	.byte	0x04, 0x0a
        /*00ae*/ 	.short	(.L_1845 - .L_1844)
	.align		4
.L_1844:
        /*00b0*/ 	.word	index@(.nv.constant0._ZN10layer_norm31ln_parallel_residual_bwd_kernelINS_13Kernel_traitsIf6__halfS2_S2_fjLj3072ELj1ELj1ELj4ELj16ENS_18Kernel_traits_baseILj3072EfS2_S2_S2_fjLj128EEEEELb0ELb1ELb0EEEvNS_9BwdParamsE)
        /*00b4*/ 	.short	0x0380
        /*00b6*/ 	.short	0x0128


	//----- nvinfo : EIATTR_SW_WAR
	.align		4
.L_1845:
        /*00b8*/ 	.byte	0x04, 0x36
        /*00ba*/ 	.short	(.L_1847 - .L_1846)
.L_1846:
        /*00bc*/ 	.word	0x00000008
.L_1847:


//--------------------- .nv.info._ZN10layer_norm31ln_parallel_residual_bwd_kernelINS_13Kernel_traitsIf6__halfS2_S2_fjLj3072ELj1ELj1ELj4ELj16ENS_18Kernel_traits_baseILj3072EfS2_S2_S2_fjLj128EEEEELb0ELb1ELb1EEEvNS_9BwdParamsE --------------------------
	.section	.nv.info._ZN10layer_norm31ln_parallel_residual_bwd_kernelINS_13Kernel_traitsIf6__halfS2_S2_fjLj3072ELj1ELj1ELj4ELj16ENS_18Kernel_traits_baseILj3072EfS2_S2_S2_fjLj128EEEEELb0ELb1ELb1EEEvNS_9BwdParamsE,"",@"SHT_CUDA_INFO"
	.sectionflags	@""
	.align	4


	//----- nvinfo : EIATTR_CUDA_API_VERSION
	.align		4
        /*0000*/ 	.byte	0x04, 0x37
        /*0002*/ 	.short	(.L_1849 - .L_1848)
.L_1848:
        /*0004*/ 	.word	0x00000082


	//----- nvinfo : EIATTR_KPARAM_INFO
	.align		4
.L_1849:
        /*0008*/ 	.byte	0x04, 0x17
        /*000a*/ 	.short	(.L_1851 - .L_1850)
.L_1850:
        /*000c*/ 	.word	0x00000000
        /*0010*/ 	.short	0x0000
        /*0012*/ 	.short	0x0000
        /*0014*/ 	.byte	0x00, 0xf0, 0xa1, 0x04


	//----- nvinfo : EIATTR_SPARSE_MMA_MASK
	.align		4
.L_1851:
        /*0018*/ 	.byte	0x03, 0x50
        /*001a*/ 	.short	0x0000


	//----- nvinfo : EIATTR_MAXREG_COUNT
	.align		4
        /*001c*/ 	.byte	0x03, 0x1b
        /*001e*/ 	.short	0x00ff


	//----- nvinfo : EIATTR_NUM_BARRIERS
	.align		4
        /*0020*/ 	.byte	0x02, 0x4c
        /*0022*/ 	.byte	0x01
	.zero		1


	//----- nvinfo : EIATTR_MERCURY_ISA_VERSION
	.align		4
        /*0024*/ 	.byte	0x03, 0x5f
        /*0026*/ 	.short	0x0101


	//----- nvinfo : EIATTR_COOP_GROUP_MASK_REGIDS
	.align		4
        /*0028*/ 	.byte	0x04, 0x29
        /*002a*/ 	.short	(.L_1853 - .L_1852)


	//   ....[0]....
.L_1852:
        /*002c*/ 	.word	0xffffffff


	//   ....[1]....
        /*0030*/ 	.word	0xffffffff


	//   ....[2]....
        /*0034*/ 	.word	0xffffffff


	//   ....[3]....
        /*0038*/ 	.word	0xffffffff


	//   ....[4]....
        /*003c*/ 	.word	0xffffffff


	//   ....[5]....
        /*0040*/ 	.word	0xffffffff


	//   ....[6]....
        /*0044*/ 	.word	0xffffffff


	//   ....[7]....
        /*0048*/ 	.word	0xffffffff


	//   ....[8]....
        /*004c*/ 	.word	0xffffffff


	//   ....[9]....
        /*0050*/ 	.word	0xffffffff


	//----- nvinfo : EIATTR_COOP_GROUP_INSTR_OFFSETS
	.align		4
.L_1853:
        /*0054*/ 	.byte	0x04, 0x28
        /*0056*/ 	.short	(.L_1855 - .L_1854)


	//   ....[0]....
.L_1854:
        /*0058*/ 	.word	0x00001270


	//   ....[1]....
        /*005c*/ 	.word	0x00001320


	//   ....[2]....
        /*0060*/ 	.word	0x00001330


	//   ....[3]....
        /*0064*/ 	.word	0x00001350


	//   ....[4]....
        /*0068*/ 	.word	0x00001370


	//   ....[5]....
        /*006c*/ 	.word	0x00001390


	//   ....[6]....
        /*0070*/ 	.word	0x000013b0


	//   ....[7]....
        /*0074*/ 	.word	0x000013d0


	//   ....[8]....
        /*0078*/ 	.word	0x00001450


	//   ....[9]....
        /*007c*/ 	.word	0x00001460


	//----- nvinfo : EIATTR_VRC_CTA_INIT_COUNT
	.align		4
.L_1855:
        /*0080*/ 	.byte	0x02, 0x4a
	.zero		1
	.zero		1


	//----- nvinfo : EIATTR_EXIT_INSTR_OFFSETS
	.align		4
        /*0084*/ 	.byte	0x04, 0x1c
        /*0086*/ 	.short	(.L_1857 - .L_1856)


	//   ....[0]....
.L_1856:
        /*0088*/ 	.word	0x00005850


	//----- nvinfo : EIATTR_MAX_THREADS
	.align		4
.L_1857:
        /*008c*/ 	.byte	0x04, 0x05
        /*008e*/ 	.short	(.L_1859 - .L_1858)
.L_1858:
        /*0090*/ 	.word	0x00000080
        /*0094*/ 	.word	0x00000001
        /*0098*/ 	.word	0x00000001


	//----- nvinfo : EIATTR_CBANK_PARAM_SIZE
	.align		4
.L_1859:
        /*009c*/ 	.byte	0x03, 0x19
        /*009e*/ 	.short	0x0128


	//----- nvinfo : EIATTR_PARAM_CBANK
	.align		4
        /*00a0*/ 	.byte	0x04, 0x0a
        /*00a2*/ 	.short	(.L_1861 - .L_1860)
	.align		4
.L_1860:
        /*00a4*/ 	.word	index@(.nv.constant0._ZN10layer_norm31ln_parallel_residual_bwd_kernelINS_13Kernel_traitsIf6__halfS2_S2_fjLj3072ELj1ELj1ELj4ELj16ENS_18Kernel_traits_baseILj3072EfS2_S2_S2_fjLj128EEEEELb0ELb1ELb1EEEvNS_9BwdParamsE)
        /*00a8*/ 	.short	0x0380
        /*00aa*/ 	.short	0x0128


	//----- nvinfo : EIATTR_SW_WAR
	.align		4
.L_1861:
        /*00ac*/ 	.byte	0x04, 0x36
        /*00ae*/ 	.short	(.L_1863 - .L_1862)
.L_1862:
        /*00b0*/ 	.word	0x00000008
.L_1863:


//--------------------- .nv.info._ZN10layer_norm31ln_parallel_residual_bwd_kernelINS_13Kernel_traitsIf6__halfS2_S2_fjLj3072ELj1ELj1ELj4ELj16ENS_18Kernel_traits_baseILj3072EfS2_S2_S2_fjLj128EEEEELb1ELb0ELb0EEEvNS_9BwdParamsE --------------------------
	.section	.nv.info._ZN10layer_norm31ln_parallel_residual_bwd_kernelINS_13Kernel_traitsIf6__halfS2_S2_fjLj3072ELj1ELj1ELj4ELj16ENS_18Kernel_traits_baseILj3072EfS2_S2_S2_fjLj128EEEEELb1ELb0ELb0EEEvNS_9BwdParamsE,"",@"SHT_CUDA_INFO"
	.sectionflags	@""
	.align	4


	//----- nvinfo : EIATTR_CUDA_API_VERSION
	.align		4
        /*0000*/ 	.byte	0x04, 0x37
        /*0002*/ 	.short	(.L_1865 - .L_1864)
.L_1864:
        /*0004*/ 	.word	0x00000082


	//----- nvinfo : EIATTR_KPARAM_INFO
	.align		4
.L_1865:
        /*0008*/ 	.byte	0x04, 0x17
        /*000a*/ 	.short	(.L_1867 - .L_1866)
.L_1866:
        /*000c*/ 	.word	0x00000000
        /*0010*/ 	.short	0x0000
        /*0012*/ 	.short	0x0000
        /*0014*/ 	.byte	0x00, 0xf0, 0xa1, 0x04


	//----- nvinfo : EIATTR_SPARSE_MMA_MASK
	.align		4
.L_1867:
        /*0018*/ 	.byte	0x03, 0x50
        /*001a*/ 	.short	0x0000


	//----- nvinfo : EIATTR_MAXREG_COUNT
	.align		4
        /*001c*/ 	.byte	0x03, 0x1b
        /*001e*/ 	.short	0x00ff


	//----- nvinfo : EIATTR_NUM_BARRIERS
	.align		4
        /*0020*/ 	.byte	0x02, 0x4c
        /*0022*/ 	.byte	0x01
	.zero		1


	//----- nvinfo : EIATTR_MERCURY_ISA_VERSION
	.align		4
        /*0024*/ 	.byte	0x03, 0x5f
        /*0026*/ 	.short	0x0101


	//----- nvinfo : EIATTR_COOP_GROUP_MASK_REGIDS
	.align		4
        /*0028*/ 	.byte	0x04, 0x29
        /*002a*/ 	.short	(.L_1869 - .L_1868)


	//   ....[0]....
.L_1868:
        /*002c*/ 	.word	0xffffffff


	//   ....[1]....
        /*0030*/ 	.word	0xffffffff


	//   ....[2]....
        /*0034*/ 	.word	0xffffffff


	//   ....[3]....
        /*0038*/ 	.word	0xffffffff


	//   ....[4]....
        /*003c*/ 	.word	0xffffffff


	//   ....[5]....
        /*0040*/ 	.word	0xffffffff


	//   ....[6]....
        /*0044*/ 	.word	0xffffffff


	//   ....[7]....
        /*0048*/ 	.word	0xffffffff


	//   ....[8]....
        /*004c*/ 	.word	0xffffffff


	//   ....[9]....
        /*0050*/ 	.word	0xffffffff


	//----- nvinfo : EIATTR_COOP_GROUP_INSTR_OFFSETS
	.align		4
.L_1869:
        /*0054*/ 	.byte	0x04, 0x28
        /*0056*/ 	.short	(.L_1871 - .L_1870)


	//   ....[0]....
.L_1870:
        /*0058*/ 	.word	0x00002310


	//   ....[1]....
        /*005c*/ 	.word	0x00002330


	//   ....[2]....
        /*0060*/ 	.word	0x00002370


	//   ....[3]....
        /*0064*/ 	.word	0x00002380


	//   ....[4]....
        /*0068*/ 	.word	0x000023c0


	//   ....[5]....
        /*006c*/ 	.word	0x000023d0


	//   ....[6]....
        /*0070*/ 	.word	0x00002400


	//   ....[7]....
        /*0074*/ 	.word	0x00002410


	//   ....[8]....
        /*0078*/ 	.word	0x00002440


	//   ....[9]....
        /*007c*/ 	.word	0x00002450


	//----- nvinfo : EIATTR_VRC_CTA_INIT_COUNT
	.align		4
.L_1871:
        /*0080*/ 	.byte	0x02, 0x4a
	.zero		1
	.zero		1


	//----- nvinfo : EIATTR_EXIT_INSTR_OFFSETS
	.align		4
        /*0084*/ 	.byte	0x04, 0x1c
        /*0086*/ 	.short	(.L_1873 - .L_1872)


	//   ....[0]....
.L_1872:
        /*0088*/ 	.word	0x00009ab0


	//   ....[1]....
        /*008c*/ 	.word	0x00009bc0


	//----- nvinfo : EIATTR_MAX_THREADS
	.align		4
.L_1873:
        /*0090*/ 	.byte	0x04, 0x05
        /*0092*/ 	.short	(.L_1875 - .L_1874)
.L_1874:
        /*0094*/ 	.word	0x00000080
        /*0098*/ 	.word	0x00000001
        /*009c*/ 	.word	0x00000001


	//----- nvinfo : EIATTR_CRS_STACK_SIZE
	.align		4
.L_1875:
        /*00a0*/ 	.byte	0x04, 0x1e
        /*00a2*/ 	.short	(.L_1877 - .L_1876)
.L_1876:
        /*00a4*/ 	.word	0x00000000


	//----- nvinfo : EIATTR_CBANK_PARAM_SIZE
	.align		4
.L_1877:
        /*00a8*/ 	.byte	0x03, 0x19
        /*00aa*/ 	.short	0x0128


	//----- nvinfo : EIATTR_PARAM_CBANK
	.align		4
        /*00ac*/ 	.byte	0x04, 0x0a
        /*00ae*/ 	.short	(.L_1879 - .L_1878)
	.align		4
.L_1878:
        /*00b0*/ 	.word	index@(.nv.constant0._ZN10layer_norm31ln_parallel_residual_bwd_kernelINS_13Kernel_traitsIf6__halfS2_S2_fjLj3072ELj1ELj1ELj4ELj16ENS_18Kernel_traits_baseILj3072EfS2_S2_S2_fjLj128EEEEELb1ELb0ELb0EEEvNS_9BwdParamsE)
        /*00b4*/ 	.short	0x0380
        /*00b6*/ 	.short	0x0128


	//----- nvinfo : EIATTR_SW_WAR
	.align		4
.L_1879:
        /*00b8*/ 	.byte	0x04, 0x36
        /*00ba*/ 	.short	(.L_1881 - .L_1880)
.L_1880:
        /*00bc*/ 	.word	0x00000008
.L_1881:


//--------------------- .nv.info._ZN10layer_norm31ln_parallel_residual_bwd_kernelINS_13Kernel_traitsIf6__halfS2_S2_fjLj3072ELj1ELj1ELj4ELj16ENS_18Kernel_traits_baseILj3072EfS2_S2_S2_fjLj128EEEEELb1ELb0ELb1EEEvNS_9BwdParamsE --------------------------
	.section	.nv.info._ZN10layer_norm31ln_parallel_residual_bwd_kernelINS_13Kernel_traitsIf6__halfS2_S2_fjLj3072ELj1ELj1ELj4ELj16ENS_18Kernel_traits_baseILj3072EfS2_S2_S2_fjLj128EEEEELb1ELb0ELb1EEEvNS_9BwdParamsE,"",@"SHT_CUDA_INFO"
	.sectionflags	@""
	.align	4


	//----- nvinfo : EIATTR_CUDA_API_VERSION
	.align		4
        /*0000*/ 	.byte	0x04, 0x37
        /*0002*/ 	.short	(.L_1883 - .L_1882)
.L_1882:
        /*0004*/ 	.word	0x00000082


	//----- nvinfo : EIATTR_KPARAM_INFO
	.align		4
.L_1883:
        /*0008*/ 	.byte	0x04, 0x17
        /*000a*/ 	.short	(.L_1885 - .L_1884)
.L_1884:
        /*000c*/ 	.word	0x00000000
        /*0010*/ 	.short	0x0000
        /*0012*/ 	.short	0x0000
        /*0014*/ 	.byte	0x00, 0xf0, 0xa1, 0x04


	//----- nvinfo : EIATTR_SPARSE_MMA_MASK
	.align		4
.L_1885:
        /*0018*/ 	.byte	0x03, 0x50
        /*001a*/ 	.short	0x0000


	//----- nvinfo : EIATTR_MAXREG_COUNT
	.align		4
        /*001c*/ 	.byte	0x03, 0x1b
        /*001e*/ 	.short	0x00ff


	//----- nvinfo : EIATTR_NUM_BARRIERS
	.align		4
        /*0020*/ 	.byte	0x02, 0x4c
        /*0022*/ 	.byte	0x01
	.zero		1


	//----- nvinfo : EIATTR_MERCURY_ISA_VERSION
	.align		4
        /*0024*/ 	.byte	0x03, 0x5f
        /*0026*/ 	.short	0x0101


	//----- nvinfo : EIATTR_COOP_GROUP_MASK_REGIDS
	.align		4
        /*0028*/ 	.byte	0x04, 0x29
        /*002a*/ 	.short	(.L_1887 - .L_1886)


	//   ....[0]....
.L_1886:
        /*002c*/ 	.word	0xffffffff


	//   ....[1]....
        /*0030*/ 	.word	0xffffffff


	//   ....[2]....
        /*0034*/ 	.word	0xffffffff


	//   ....[3]....
        /*0038*/ 	.word	0xffffffff


	//   ....[4]....
        /*003c*/ 	.word	0xffffffff


	//   ....[5]....
        /*0040*/ 	.word	0xffffffff


	//   ....[6]....
        /*0044*/ 	.word	0xffffffff


	//   ....[7]....
        /*0048*/ 	.word	0xffffffff


	//   ....[8]....
        /*004c*/ 	.word	0xffffffff


	//   ....[9]....
        /*0050*/ 	.word	0xffffffff


	//----- nvinfo : EIATTR_COOP_GROUP_INSTR_OFFSETS
	.align		4
.L_1887:
        /*0054*/ 	.byte	0x04, 0x28
        /*0056*/ 	.short	(.L_1889 - .L_1888)


	//   ....[0]....
.L_1888:
        /*0058*/ 	.word	0x00001ce0


	//   ....[1]....
        /*005c*/ 	.word	0x00001d90


	//   ....[2]....
        /*0060*/ 	.word	0x00001da0


	//   ....[3]....
        /*0064*/ 	.word	0x00001dd0


	//   ....[4]....
        /*0068*/ 	.word	0x00001de0


	//   ....[5]....
        /*006c*/ 	.word	0x00001e10


	//   ....[6]....
        /*0070*/ 	.word	0x00001e20


	//   ....[7]....
        /*0074*/ 	.word	0x00001e40


	//   ....[8]....
        /*0078*/ 	.word	0x00001e90


	//   ....[9]....
        /*007c*/ 	.word	0x00001eb0


	//----- nvinfo : EIATTR_VRC_CTA_INIT_COUNT
	.align		4
.L_1889:
        /*0080*/ 	.byte	0x02, 0x4a
	.zero		1
	.zero		1


	//----- nvinfo : EIATTR_EXIT_INSTR_OFFSETS
	.align		4
        /*0084*/ 	.byte	0x04, 0x1c
        /*0086*/ 	.short	(.L_1891 - .L_1890)


	//   ....[0]....
.L_1890:
        /*0088*/ 	.word	0x00009970


	//----- nvinfo : EIATTR_MAX_THREADS
	.align		4
.L_1891:
        /*008c*/ 	.byte	0x04, 0x05
        /*008e*/ 	.short	(.L_1893 - .L_1892)
.L_1892:
        /*0090*/ 	.word	0x00000080
        /*0094*/ 	.word	0x00000001
        /*0098*/ 	.word	0x00000001


	//----- nvinfo : EIATTR_CRS_STACK_SIZE
	.align		4
.L_1893:
        /*009c*/ 	.byte	0x04, 0x1e
        /*009e*/ 	.short	(.L_1895 - .L_1894)
.L_1894:
        /*00a0*/ 	.word	0x00000000


	//----- nvinfo : EIATTR_CBANK_PARAM_SIZE
	.align		4
.L_1895:
        /*00a4*/ 	.byte	0x03, 0x19
        /*00a6*/ 	.short	0x0128


	//----- nvinfo : EIATTR_PARAM_CBANK
	.align		4
        /*00a8*/ 	.byte	0x04, 0x0a
        /*00aa*/ 	.short	(.L_1897 - .L_1896)
	.align		4
.L_1896:
        /*00ac*/ 	.word	index@(.nv.constant0._ZN10layer_norm31ln_parallel_residual_bwd_kernelINS_13Kernel_traitsIf6__halfS2_S2_fjLj3072ELj1ELj1ELj4ELj16ENS_18Kernel_traits_baseILj3072EfS2_S2_S2_fjLj128EEEEELb1ELb0ELb1EEEvNS_9BwdParamsE)
        /*00b0*/ 	.short	0x0380
        /*00b2*/ 	.short	0x0128


	//----- nvinfo : EIATTR_SW_WAR
	.align		4
.L_1897:
        /*00b4*/ 	.byte	0x04, 0x36
        /*00b6*/ 	.short	(.L_1899 - .L_1898)
.L_1898:
        /*00b8*/ 	.word	0x00000008
.L_1899:


//--------------------- .nv.info._ZN10layer_norm22ln_bwd_finalize_kernelINS_22Kernel_traits_finalizeILj3072Ef6__halfS2_S2_fjLb0ELj1024ELj4ENS_18Kernel_traits_baseILj3072EfS2_S2_S2_fjLj1024EEEEELb0ELb0EEEvNS_9BwdParamsE --------------------------
	.section	.nv.info._ZN10layer_norm22ln_bwd_finalize_kernelINS_22Kernel_traits_finalizeILj3072Ef6__halfS2_S2_fjLb0ELj1024ELj4ENS_18Kernel_traits_baseILj3072EfS2_S2_S2_fjLj1024EEEEELb0ELb0EEEvNS_9BwdParamsE,"",@"SHT_CUDA_INFO"
	.sectionflags	@""
	.align	4


	//----- nvinfo : EIATTR_CUDA_API_VERSION
	.align		4
        /*0000*/ 	.byte	0x04, 0x37
        /*0002*/ 	.short	(.L_1901 - .L_1900)
.L_1900:
        /*0004*/ 	.word	0x00000082


	//----- nvinfo : EIATTR_KPARAM_INFO
	.align		4
.L_1901:
        /*0008*/ 	.byte	0x04, 0x17
        /*000a*/ 	.short	(.L_1903 - .L_1902)
.L_1902:
        /*000c*/ 	.word	0x00000000
        /*0010*/ 	.short	0x0000
        /*0012*/ 	.short	0x0000
        /*0014*/ 	.byte	0x00, 0xf0, 0xa1, 0x04


	//----- nvinfo : EIATTR_SPARSE_MMA_MASK
	.align		4
.L_1903:
        /*0018*/ 	.byte	0x03, 0x50
        /*001a*/ 	.short	0x0000


	//----- nvinfo : EIATTR_MAXREG_COUNT
	.align		4
        /*001c*/ 	.byte	0x03, 0x1b
        /*001e*/ 	.short	0x0040


	//----- nvinfo : EIATTR_NUM_BARRIERS
	.align		4
        /*0020*/ 	.byte	0x02, 0x4c
        /*0022*/ 	.byte	0x01
	.zero		1


	//----- nvinfo : EIATTR_MERCURY_ISA_VERSION
	.align		4
        /*0024*/ 	.byte	0x03, 0x5f
        /*0026*/ 	.short	0x0101


	//----- nvinfo : EIATTR_COOP_GROUP_MASK_REGIDS
	.align		4
        /*0028*/ 	.byte	0x04, 0x29
        /*002a*/ 	.short	(.L_1905 - .L_1904)


	//   ....[0]....
.L_1904:
        /*002c*/ 	.word	0xffffffff


	//   ....[1]....
        /*0030*/ 	.word	0xffffffff


	//   ....[2]....
        /*0034*/ 	.word	0xffffffff


	//   ....[3]....
        /*0038*/ 	.word	0xffffffff


	//   ....[4]....
        /*003c*/ 	.word	0xffffffff


	//   ....[5]....
        /*0040*/ 	.word	0xffffffff


	//   ....[6]....
        /*0044*/ 	.word	0xffffffff


	//   ....[7]....
        /*0048*/ 	.word	0xffffffff


	//   ....[8]....
        /*004c*/ 	.word	0xffffffff


	//   ....[9]....
        /*0050*/ 	.word	0xffffffff


	//----- nvinfo : EIATTR_COOP_GROUP_INSTR_OFFSETS
	.align		4
.L_1905:
        /*0054*/ 	.byte	0x04, 0x28
        /*0056*/ 	.short	(.L_1907 - .L_1906)


	//   ....[0]....
.L_1906:
        /*0058*/ 	.word	0x00001550


	//   ....[1]....
        /*005c*/ 	.word	0x00001560


	//   ....[2]....
        /*0060*/ 	.word	0x00001590


	//   ....[3]....
        /*0064*/ 	.word	0x000015a0


	//   ....[4]....
        /*0068*/ 	.word	0x000015d0


	//   ....[5]....
        /*006c*/ 	.word	0x000015e0


	//   ....[6]....
        /*0070*/ 	.word	0x00001610


	//   ....[7]....
        /*0074*/ 	.word	0x00001630


	//   ....[8]....
        /*0078*/ 	.word	0x00001680


	//   ....[9]....
        /*007c*/ 	.word	0x00001690


	//----- nvinfo : EIATTR_VRC_CTA_INIT_COUNT
	.align		4
.L_1907:
        /*0080*/ 	.byte	0x02, 0x4a
	.zero		1
	.zero		1


	//----- nvinfo : EIATTR_EXIT_INSTR_OFFSETS
	.align		4
        /*0084*/ 	.byte	0x04, 0x1c
        /*0086*/ 	.short	(.L_1909 - .L_1908)


	//   ....[0]....
.L_1908:
        /*0088*/ 	.word	0x00000060


	//   ....[1]....
        /*008c*/ 	.word	0x000016f0


	//   ....[2]....
        /*0090*/ 	.word	0x00001720


	//   ....[3]....
        /*0094*/ 	.word	0x000017c0


	//----- nvinfo : EIATTR_MAX_THREADS
	.align		4
.L_1909:
        /*0098*/ 	.byte	0x04, 0x05
        /*009a*/ 	.short	(.L_1911 - .L_1910)
.L_1910:
        /*009c*/ 	.word	0x00000400
        /*00a0*/ 	.word	0x00000001
        /*00a4*/ 	.word	0x00000001


	//----- nvinfo : EIATTR_CRS_STACK_SIZE
	.align		4
.L_1911:
        /*00a8*/ 	.byte	0x04, 0x1e
        /*00aa*/ 	.short	(.L_1913 - .L_1912)
.L_1912:
        /*00ac*/ 	.word	0x00000000


	//----- nvinfo : EIATTR_CBANK_PARAM_SIZE
	.align		4
.L_1913:
        /*00b0*/ 	.byte	0x03, 0x19
        /*00b2*/ 	.short	0x0128


	//----- nvinfo : EIATTR_PARAM_CBANK
	.align		4
        /*00b4*/ 	.byte	0x04, 0x0a
        /*00b6*/ 	.short	(.L_1915 - .L_1914)
	.align		4
.L_1914:
        /*00b8*/ 	.word	index@(.nv.constant0._ZN10layer_norm22ln_bwd_finalize_kernelINS_22Kernel_traits_finalizeILj3072Ef6__halfS2_S2_fjLb0ELj1024ELj4ENS_18Kernel_traits_baseILj3072EfS2_S2_S2_fjLj1024EEEEELb0ELb0EEEvNS_9BwdParamsE)
        /*00bc*/ 	.short	0x0380
        /*00be*/ 	.short	0x0128


	//----- nvinfo : EIATTR_SW_WAR
	.align		4
.L_1915:
        /*00c0*/ 	.byte	0x04, 0x36
        /*00c2*/ 	.short	(.L_1917 - .L_1916)
.L_1916:
        /*00c4*/ 	.word	0x00000008
.L_1917:


//--------------------- .nv.info._ZN10layer_norm40ln_parallel_residual_bwd_finalize_kernelINS_22Kernel_traits_finalizeILj3072Ef6__halfS2_S2_fjLb0ELj1024ELj4ENS_18Kernel_traits_baseILj3072EfS2_S2_S2_fjLj1024EEEEELb0EEEvNS_9BwdParamsE --------------------------
	.section	.nv.info._ZN10layer_norm40ln_parallel_residual_bwd_finalize_kernelINS_22Kernel_traits_finalizeILj3072Ef6__halfS2_S2_fjLb0ELj1024ELj4ENS_18Kernel_traits_baseILj3072EfS2_S2_S2_fjLj1024EEEEELb0EEEvNS_9BwdParamsE,"",@"SHT_CUDA_INFO"
	.sectionflags	@""
	.align	4


	//----- nvinfo : EIATTR_CUDA_API_VERSION
	.align		4
        /*0000*/ 	.byte	0x04, 0x37
        /*0002*/ 	.short	(.L_1919 - .L_1918)
.L_1918:
        /*0004*/ 	.word	0x00000082


	//----- nvinfo : EIATTR_KPARAM_INFO
	.align		4
.L_1919:
        /*0008*/ 	.byte	0x04, 0x17
        /*000a*/ 	.short	(.L_1921 - .L_1920)
.L_1920:
        /*000c*/ 	.word	0x00000000
        /*0010*/ 	.short	0x0000
        /*0012*/ 	.short	0x0000
        /*0014*/ 	.byte	0x00, 0xf0, 0xa1, 0x04


	//----- nvinfo : EIATTR_SPARSE_MMA_MASK
	.align		4
.L_1921:
        /*0018*/ 	.byte	0x03, 0x50
        /*001a*/ 	.short	0x0000


	//----- nvinfo : EIATTR_MAXREG_COUNT
	.align		4
        /*001c*/ 	.byte	0x03, 0x1b
        /*001e*/ 	.short	0x0040


	//----- nvinfo : EIATTR_NUM_BARRIERS
	.align		4
        /*0020*/ 	.byte	0x02, 0x4c
        /*0022*/ 	.byte	0x01
	.zero		1


	//----- nvinfo : EIATTR_MERCURY_ISA_VERSION
	.align		4
        /*0024*/ 	.byte	0x03, 0x5f
        /*0026*/ 	.short	0x0101


	//----- nvinfo : EIATTR_COOP_GROUP_MASK_REGIDS
	.align		4
        /*0028*/ 	.byte	0x04, 0x29
        /*002a*/ 	.short	(.L_1923 - .L_1922)


	//   ....[0]....
.L_1922:
        /*002c*/ 	.word	0xffffffff


	//   ....[1]....
        /*0030*/ 	.word	0xffffffff


	//   ....[2]....
        /*0034*/ 	.word	0xffffffff


	//   ....[3]....
        /*0038*/ 	.word	0xffffffff


	//   ....[4]....
        /*003c*/ 	.word	0xffffffff


	//   ....[5]....
        /*0040*/ 	.word	0xffffffff


	//   ....[6]....
        /*0044*/ 	.word	0xffffffff


	//   ....[7]....
        /*0048*/ 	.word	0xffffffff


	//   ....[8]....
        /*004c*/ 	.word	0xffffffff


	//   ....[9]....
        /*0050*/ 	.word	0xffffffff


	//   ....[10]....
        /*0054*/ 	.word	0xffffffff


	//   ....[11]....
        /*0058*/ 	.word	0xffffffff


	//   ....[12]....
        /*005c*/ 	.word	0xffffffff


	//   ....[13]....
        /*0060*/ 	.word	0xffffffff


	//   ....[14]....
        /*0064*/ 	.word	0xffffffff


	//   ....[15]....
        /*0068*/ 	.word	0xffffffff


	//   ....[16]....
        /*006c*/ 	.word	0xffffffff


	//   ....[17]....
        /*0070*/ 	.word	0xffffffff


	//   ....[18]....
        /*0074*/ 	.word	0xffffffff


	//   ....[19]....
        /*0078*/ 	.word	0xffffffff


	//----- nvinfo : EIATTR_COOP_GROUP_INSTR_OFFSETS
	.align		4
.L_1923:
        /*007c*/ 	.byte	0x04, 0x28
        /*007e*/ 	.short	(.L_1925 - .L_1924)


	//   ....[0]....
.L_1924:
        /*0080*/ 	.word	0x000013a0


	//   ....[1]....
        /*0084*/ 	.word	0x000013b0


	//   ....[2]....
        /*0088*/ 	.word	0x000013c0


	//   ....[3]....
        /*008c*/ 	.word	0x000013d0


	//   ....[4]....
        /*0090*/ 	.word	0x00001410


	//   ....[5]....
        /*0094*/ 	.word	0x00001430


	//   ....[6]....
        /*0098*/ 	.word	0x00001440


	//   ....[7]....
        /*009c*/ 	.word	0x00001450


	//   ....[8]....
        /*00a0*/ 	.word	0x00001480


	//   ....[9]....
        /*00a4*/ 	.word	0x000014b0


	//   ....[10]....
        /*00a8*/ 	.word	0x000014e0


	//   ....[11]....
        /*00ac*/ 	.word	0x000014f0


	//   ....[12]....
        /*00b0*/ 	.word	0x00001520


	//   ....[13]....
        /*00b4*/ 	.word	0x00001540


	//   ....[14]....
        /*00b8*/ 	.word	0x00001560


	//   ....[15]....
        /*00bc*/ 	.word	0x00001570


	//   ....[16]....
        /*00c0*/ 	.word	0x000015b0


	//   ....[17]....
        /*00c4*/ 	.word	0x000015e0


	//   ....[18]....
        /*00c8*/ 	.word	0x00001600


	//   ....[19]....
        /*00cc*/ 	.word	0x00001610


	//----- nvinfo : EIATTR_VRC_CTA_INIT_COUNT
	.align		4
.L_1925:
        /*00d0*/ 	.byte	0x02, 0x4a
	.zero		1
	.zero		1


	//----- nvinfo : EIATTR_EXIT_INSTR_OFFSETS
	.align		4
        /*00d4*/ 	.byte	0x04, 0x1c
        /*00d6*/ 	.short	(.L_1927 - .L_1926)


	//   ....[0]....
.L_1926:
        /*00d8*/ 	.word	0x00000060


	//   ....[1]....
        /*00dc*/ 	.word	0x000016c0


	//   ....[2]....
        /*00e0*/ 	.word	0x000016f0


	//   ....[3]....
        /*00e4*/ 	.word	0x00001810


	//----- nvinfo : EIATTR_MAX_THREADS
	.align		4
.L_1927:
        /*00e8*/ 	.byte	0x04, 0x05
        /*00ea*/ 	.short	(.L_1929 - .L_1928)
.L_1928:
        /*00ec*/ 	.word	0x00000400
        /*00f0*/ 	.word	0x00000001
        /*00f4*/ 	.word	0x00000001


	//----- nvinfo : EIATTR_CRS_STACK_SIZE
	.align		4
.L_1929:
        /*00f8*/ 	.byte	0x04, 0x1e
        /*00fa*/ 	.short	(.L_1931 - .L_1930)
.L_1930:
        /*00fc*/ 	.word	0x00000000


	//----- nvinfo : EIATTR_CBANK_PARAM_SIZE
	.align		4
.L_1931:
        /*0100*/ 	.byte	0x03, 0x19
        /*0102*/ 	.short	0x0128


	//----- nvinfo : EIATTR_PARAM_CBANK
	.align		4
        /*0104*/ 	.byte	0x04, 0x0a
        /*0106*/ 	.short	(.L_1933 - .L_1932)
	.align		4
.L_1932:
        /*0108*/ 	.word	index@(.nv.constant0._ZN10layer_norm40ln_parallel_residual_bwd_finalize_kernelINS_22Kernel_traits_finalizeILj3072Ef6__halfS2_S2_fjLb0ELj1024ELj4ENS_18Kernel_traits_baseILj3072EfS2_S2_S2_fjLj1024EEEEELb0EEEvNS_9BwdParamsE)
        /*010c*/ 	.short	0x0380
        /*010e*/ 	.short	0x0128


	//----- nvinfo : EIATTR_SW_WAR
	.align		4
.L_1933:
        /*0110*/ 	.byte	0x04, 0x36
        /*0112*/ 	.short	(.L_1935 - .L_1934)
.L_1934:
        /*0114*/ 	.word	0x00000008
.L_1935:


//--------------------- .nv.info._ZN10layer_norm31ln_parallel_residual_bwd_kernelINS_13Kernel_traitsIf6__halfS2_S2_fjLj3072ELj1ELj1ELj4ELj16ENS_18Kernel_traits_baseILj3072EfS2_S2_S2_fjLj128EEEEELb1ELb1ELb0EEEvNS_9BwdParamsE --------------------------
	.section	.nv.info._ZN10layer_norm31ln_parallel_residual_bwd_kernelINS_13Kernel_traitsIf6__halfS2_S2_fjLj3072ELj1ELj1ELj4ELj16ENS_18Kernel_traits_baseILj3072EfS2_S2_S2_fjLj128EEEEELb1ELb1ELb0EEEvNS_9BwdParamsE,"",@"SHT_CUDA_INFO"
	.sectionflags	@""
	.align	4


	//----- nvinfo : EIATTR_CUDA_API_VERSION
	.align		4
        /*0000*/ 	.byte	0x04, 0x37
        /*0002*/ 	.short	(.L_1937 - .L_1936)
.L_1936:
        /*0004*/ 	.word	0x00000082


	//----- nvinfo : EIATTR_KPARAM_INFO
	.align		4
.L_1937:
        /*0008*/ 	.byte	0x04, 0x17
        /*000a*/ 	.short	(.L_1939 - .L_1938)
.L_1938:
        /*000c*/ 	.word	0x00000000
        /*0010*/ 	.short	0x0000
        /*0012*/ 	.short	0x0000
        /*0014*/ 	.byte	0x00, 0xf0, 0xa1, 0x04


	//----- nvinfo : EIATTR_SPARSE_MMA_MASK
	.align		4
.L_1939:
        /*0018*/ 	.byte	0x03, 0x50
        /*001a*/ 	.short	0x0000


	//----- nvinfo : EIATTR_MAXREG_COUNT
	.align		4
        /*001c*/ 	.byte	0x03, 0x1b
        /*001e*/ 	.short	0x00ff


	//----- nvinfo : EIATTR_NUM_BARRIERS
	.align		4
        /*0020*/ 	.byte	0x02, 0x4c
        /*0022*/ 	.byte	0x01
	.zero		1


	//----- nvinfo : EIATTR_MERCURY_ISA_VERSION
	.align		4
        /*0024*/ 	.byte	0x03, 0x5f
        /*0026*/ 	.short	0x0101


	//----- nvinfo : EIATTR_COOP_GROUP_MASK_REGIDS
	.align		4
        /*0028*/ 	.byte	0x04, 0x29
        /*002a*/ 	.short	(.L_1941 - .L_1940)


	//   ....[0]....
.L_1940:
        /*002c*/ 	.word	0xffffffff


	//   ....[1]....
        /*0030*/ 	.word	0xffffffff


	//   ....[2]....
        /*0034*/ 	.word	0xffffffff


	//   ....[3]....
        /*0038*/ 	.word	0xffffffff


	//   ....[4]....
        /*003c*/ 	.word	0xffffffff


	//   ....[5]....
        /*0040*/ 	.word	0xffffffff


	//   ....[6]....
        /*0044*/ 	.word	0xffffffff


	//   ....[7]....
        /*0048*/ 	.word	0xffffffff


	//   ....[8]....
        /*004c*/ 	.word	0xffffffff


	//   ....[9]....
        /*0050*/ 	.word	0xffffffff


	//----- nvinfo : EIATTR_COOP_GROUP_INSTR_OFFSETS
	.align		4
.L_1941:
        /*0054*/ 	.byte	0x04, 0x28
        /*0056*/ 	.short	(.L_1943 - .L_1942)


	//   ....[0]....
.L_1942:
        /*0058*/ 	.word	0x00001880


	//   ....[1]....
        /*005c*/ 	.word	0x000018c0


	//   ....[2]....
        /*0060*/ 	.word	0x00001900


	//   ....[3]....
        /*0064*/ 	.word	0x00001910


	//   ....[4]....
        /*0068*/ 	.word	0x00001950


	//   ....[5]....
        /*006c*/ 	.word	0x00001960


	//   ....[6]....
        /*0070*/ 	.word	0x000019a0


	//   ....[7]....
        /*0074*/ 	.word	0x000019d0


	//   ....[8]....
        /*0078*/ 	.word	0x00001a70


	//   ....[9]....
        /*007c*/ 	.word	0x00001a90


	//----- nvinfo : EIATTR_VRC_CTA_INIT_COUNT
	.align		4
.L_1943:
        /*0080*/ 	.byte	0x02, 0x4a
	.zero		1
	.zero		1


	//----- nvinfo : EIATTR_EXIT_INSTR_OFFSETS
	.align		4
        /*0084*/ 	.byte	0x04, 0x1c
        /*0086*/ 	.short	(.L_1945 - .L_1944)


	//   ....[0]....
.L_1944:
        /*0088*/ 	.word	0x00008df0


	//   ....[1]....
        /*008c*/ 	.word	0x00008e90


	//----- nvinfo : EIATTR_MAX_THREADS
	.align		4
.L_1945:
        /*0090*/ 	.byte	0x04, 0x05
        /*0092*/ 	.short	(.L_1947 - .L_1946)
.L_1946:
        /*0094*/ 	.word	0x00000080
        /*0098*/ 	.word	0x00000001
        /*009c*/ 	.word	0x00000001


	//----- nvinfo : EIATTR_CRS_STACK_SIZE
	.align		4
.L_1947:
        /*00a0*/ 	.byte	0x04, 0x1e
        /*00a2*/ 	.short	(.L_1949 - .L_1948)
.L_1948:
        /*00a4*/ 	.word	0x00000000


	//----- nvinfo : EIATTR_CBANK_PARAM_SIZE
	.align		4
.L_1949:
        /*00a8*/ 	.byte	0x03, 0x19
        /*00aa*/ 	.short	0x0128


	//----- nvinfo : EIATTR_PARAM_CBANK
	.align		4
        /*00ac*/ 	.byte	0x04, 0x0a
        /*00ae*/ 	.short	(.L_1951 - .L_1950)
	.align		4
.L_1950:
        /*00b0*/ 	.word	index@(.nv.constant0._ZN10layer_norm31ln_parallel_residual_bwd_kernelINS_13Kernel_traitsIf6__halfS2_S2_fjLj3072ELj1ELj1ELj4ELj16ENS_18Kernel_traits_baseILj3072EfS2_S2_S2_fjLj128EEEEELb1ELb1ELb0EEEvNS_9BwdParamsE)
        /*00b4*/ 	.short	0x0380
        /*00b6*/ 	.short	0x0128


	//----- nvinfo : EIATTR_SW_WAR
	.align		4
.L_1951:
        /*00b8*/ 	.byte	0x04, 0x36
        /*00ba*/ 	.short	(.L_1953 - .L_1952)
.L_1952:
        /*00bc*/ 	.word	0x00000008
.L_1953:


//--------------------- .nv.info._ZN10layer_norm22ln_bwd_finalize_kernelINS_22Kernel_traits_finalizeILj3072Ef6__halfS2_S2_fjLb0ELj1024ELj4ENS_18Kernel_traits_baseILj3072EfS2_S2_S2_fjLj1024EEEEELb0ELb1EEEvNS_9BwdParamsE --------------------------
	.section	.nv.info._ZN10layer_norm22ln_bwd_finalize_kernelINS_22Kernel_traits_finalizeILj3072Ef6__halfS2_S2_fjLb0ELj1024ELj4ENS_18Kernel_traits_baseILj3072EfS2_S2_S2_fjLj1024EEEEELb0ELb1EEEvNS_9BwdParamsE,"",@"SHT_CUDA_INFO"
	.sectionflags	@""
	.align	4


	//----- nvinfo : EIATTR_CUDA_API_VERSION
	.align		4
        /*0000*/ 	.byte	0x04, 0x37
        /*0002*/ 	.short	(.L_1955 - .L_1954)
.L_1954:
        /*0004*/ 	.word	0x00000082


	//----- nvinfo : EIATTR_KPARAM_INFO
	.align		4
.L_1955:
        /*0008*/ 	.byte	0x04, 0x17
        /*000a*/ 	.short	(.L_1957 - .L_1956)
.L_1956:
        /*000c*/ 	.word	0x00000000
        /*0010*/ 	.short	0x0000
        /*0012*/ 	.short	0x0000
        /*0014*/ 	.byte	0x00, 0xf0, 0xa1, 0x04


	//----- nvinfo : EIATTR_SPARSE_MMA_MASK
	.align		4
.L_1957:
        /*0018*/ 	.byte	0x03, 0x50
        /*001a*/ 	.short	0x0000


	//----- nvinfo : EIATTR_MAXREG_COUNT
	.align		4
        /*001c*/ 	.byte	0x03, 0x1b
        /*001e*/ 	.short	0x0040


	//----- nvinfo : EIATTR_NUM_BARRIERS
	.align		4
        /*0020*/ 	.byte	0x02, 0x4c
        /*0022*/ 	.byte	0x01
	.zero		1


	//----- nvinfo : EIATTR_MERCURY_ISA_VERSION
	.align		4
        /*0024*/ 	.byte	0x03, 0x5f
        /*0026*/ 	.short	0x0101


	//----- nvinfo : EIATTR_COOP_GROUP_MASK_REGIDS
	.align		4
        /*0028*/ 	.byte	0x04, 0x29
        /*002a*/ 	.short	(.L_1959 - .L_1958)


	//   ....[0]....
.L_1958:
        /*002c*/ 	.word	0xffffffff


	//   ....[1]....
        /*0030*/ 	.word	0xffffffff


	//   ....[2]....
        /*0034*/ 	.word	0xffffffff


	//   ....[3]....
        /*0038*/ 	.word	0xffffffff


	//   ....[4]....
        /*003c*/ 	.word	0xffffffff


	//   ....[5]....
        /*0040*/ 	.word	0xffffffff


	//   ....[6]....
        /*0044*/ 	.word	0xffffffff


	//   ....[7]....
        /*0048*/ 	.word	0xffffffff


	//   ....[8]....
        /*004c*/ 	.word	0xffffffff


	//   ....[9]....
        /*0050*/ 	.word	0xffffffff


	//----- nvinfo : EIATTR_COOP_GROUP_INSTR_OFFSETS
	.align		4
.L_1959:
        /*0054*/ 	.byte	0x04, 0x28
        /*0056*/ 	.short	(.L_1961 - .L_1960)


	//   ....[0]....
.L_1960:
        /*0058*/ 	.word	0x00001560


	//   ....[1]....
        /*005c*/ 	.word	0x00001570


	//   ....[2]....
        /*0060*/ 	.word	0x000015a0


	//   ....[3]....
        /*0064*/ 	.word	0x000015b0


	//   ....[4]....
        /*0068*/ 	.word	0x000015e0


	//   ....[5]....
        /*006c*/ 	.word	0x000015f0


	//   ....[6]....
        /*0070*/ 	.word	0x00001620


	//   ....[7]....
        /*0074*/ 	.word	0x00001640


	//   ....[8]....
        /*0078*/ 	.word	0x00001670


	//   ....[9]....
        /*007c*/ 	.word	0x00001680


	//----- nvinfo : EIATTR_VRC_CTA_INIT_COUNT
	.align		4
.L_1961:
        /*0080*/ 	.byte	0x02, 0x4a
	.zero		1
	.zero		1


	//----- nvinfo : EIATTR_EXIT_INSTR_OFFSETS
	.align		4
        /*0084*/ 	.byte	0x04, 0x1c
        /*0086*/ 	.short	(.L_1963 - .L_1962)


	//   ....[0]....
.L_1962:
        /*0088*/ 	.word	0x00000060


	//   ....[1]....
        /*008c*/ 	.word	0x000016e0


	//   ....[2]....
        /*0090*/ 	.word	0x000017b0


	//----- nvinfo : EIATTR_MAX_THREADS
	.align		4
.L_1963:
        /*0094*/ 	.byte	0x04, 0x05
        /*0096*/ 	.short	(.L_1965 - .L_1964)
.L_1964:
        /*0098*/ 	.word	0x00000400
        /*009c*/ 	.word	0x00000001
        /*00a0*/ 	.word	0x00000001


	//----- nvinfo : EIATTR_CRS_STACK_SIZE
	.align		4
.L_1965:
        /*00a4*/ 	.byte	0x04, 0x1e
        /*00a6*/ 	.short	(.L_1967 - .L_1966)
.L_1966:
        /*00a8*/ 	.word	0x00000000


	//----- nvinfo : EIATTR_CBANK_PARAM_SIZE
	.align		4
.L_1967:
        /*00ac*/ 	.byte	0x03, 0x19
        /*00ae*/ 	.short	0x0128


	//----- nvinfo : EIATTR_PARAM_CBANK
	.align		4
        /*00b0*/ 	.byte	0x04, 0x0a
        /*00b2*/ 	.short	(.L_1969 - .L_1968)
	.align		4
.L_1968:
        /*00b4*/ 	.word	index@(.nv.constant0._ZN10layer_norm22ln_bwd_finalize_kernelINS_22Kernel_traits_finalizeILj3072Ef6__halfS2_S2_fjLb0ELj1024ELj4ENS_18Kernel_traits_baseILj3072EfS2_S2_S2_fjLj1024EEEEELb0ELb1EEEvNS_9BwdParamsE)
        /*00b8*/ 	.short	0x0380
        /*00ba*/ 	.short	0x0128


	//----- nvinfo : EIATTR_SW_WAR
	.align		4
.L_1969:
        /*00bc*/ 	.byte	0x04, 0x36
        /*00be*/ 	.short	(.L_1971 - .L_1970)
.L_1970:
        /*00c0*/ 	.word	0x00000008
.L_1971:


//--------------------- .nv.info._ZN10layer_norm40ln_parallel_residual_bwd_finalize_kernelINS_22Kernel_traits_finalizeILj3072Ef6__halfS2_S2_fjLb0ELj1024ELj4ENS_18Kernel_traits_baseILj3072EfS2_S2_S2_fjLj1024EEEEELb1EEEvNS_9BwdParamsE --------------------------
	.section	.nv.info._ZN10layer_norm40ln_parallel_residual_bwd_finalize_kernelINS_22Kernel_traits_finalizeILj3072Ef6__halfS2_S2_fjLb0ELj1024ELj4ENS_18Kernel_traits_baseILj3072EfS2_S2_S2_fjLj1024EEEEELb1EEEvNS_9BwdParamsE,"",@"SHT_CUDA_INFO"
	.sectionflags	@""
	.align	4


	//----- nvinfo : EIATTR_CUDA_API_VERSION
	.align		4
        /*0000*/ 	.byte	0x04, 0x37
        /*0002*/ 	.short	(.L_1973 - .L_1972)
.L_1972:
        /*0004*/ 	.word	0x00000082


	//----- nvinfo : EIATTR_KPARAM_INFO
	.align		4
.L_1973:
        /*0008*/ 	.byte	0x04, 0x17
        /*000a*/ 	.short	(.L_1975 - .L_1974)
.L_1974:
        /*000c*/ 	.word	0x00000000
        /*0010*/ 	.short	0x0000
        /*0012*/ 	.short	0x0000
        /*0014*/ 	.byte	0x00, 0xf0, 0xa1, 0x04


	//----- nvinfo : EIATTR_SPARSE_MMA_MASK
	.align		4
.L_1975:
        /*0018*/ 	.byte	0x03, 0x50
        /*001a*/ 	.short	0x0000


	//----- nvinfo : EIATTR_MAXREG_COUNT
	.align		4
        /*001c*/ 	.byte	0x03, 0x1b
        /*001e*/ 	.short	0x0040


	//----- nvinfo : EIATTR_NUM_BARRIERS
	.align		4
        /*0020*/ 	.byte	0x02, 0x4c
        /*0022*/ 	.byte	0x01
	.zero		1


	//----- nvinfo : EIATTR_MERCURY_ISA_VERSION
	.align		4
        /*0024*/ 	.byte	0x03, 0x5f
        /*0026*/ 	.short	0x0101


	//----- nvinfo : EIATTR_COOP_GROUP_MASK_REGIDS
	.align		4
        /*0028*/ 	.byte	0x04, 0x29
        /*002a*/ 	.short	(.L_1977 - .L_1976)


	//   ....[0]....
.L_1976:
        /*002c*/ 	.word	0xffffffff


	//   ....[1]....
        /*0030*/ 	.word	0xffffffff


	//   ....[2]....
        /*0034*/ 	.word	0xffffffff


	//   ....[3]....
        /*0038*/ 	.word	0xffffffff


	//   ....[4]....
        /*003c*/ 	.word	0xffffffff


	//   ....[5]....
        /*0040*/ 	.word	0xffffffff


	//   ....[6]....
        /*0044*/ 	.word	0xffffffff


	//   ....[7]....
        /*0048*/ 	.word	0xffffffff


	//   ....[8]....
        /*004c*/ 	.word	0xffffffff


	//   ....[9]....
        /*0050*/ 	.word	0xffffffff


	//   ....[10]....
        /*0054*/ 	.word	0xffffffff


	//   ....[11]....
        /*0058*/ 	.word	0xffffffff


	//   ....[12]....
        /*005c*/ 	.word	0xffffffff


	//   ....[13]....
        /*0060*/ 	.word	0xffffffff


	//   ....[14]....
        /*0064*/ 	.word	0xffffffff


	//   ....[15]....
        /*0068*/ 	.word	0xffffffff


	//   ....[16]....
        /*006c*/ 	.word	0xffffffff


	//   ....[17]....
        /*0070*/ 	.word	0xffffffff


	//   ....[18]....
        /*0074*/ 	.word	0xffffffff


	//   ....[19]....
        /*0078*/ 	.word	0xffffffff


	//----- nvinfo : EIATTR_COOP_GROUP_INSTR_OFFSETS
	.align		4
.L_1977:
        /*007c*/ 	.byte	0x04, 0x28
        /*007e*/ 	.short	(.L_1979 - .L_1978)


	//   ....[0]....
.L_1978:
        /*0080*/ 	.word	0x000013e0


	//   ....[1]....
        /*0084*/ 	.word	0x000013f0


	//   ....[2]....
        /*0088*/ 	.word	0x00001400


	//   ....[3]....
        /*008c*/ 	.word	0x00001410


	//   ....[4]....
        /*0090*/ 	.word	0x00001450


	//   ....[5]....
        /*0094*/ 	.word	0x00001470


	//   ....[6]....
        /*0098*/ 	.word	0x00001480


	//   ....[7]....
        /*009c*/ 	.word	0x00001490


	//   ....[8]....
        /*00a0*/ 	.word	0x000014d0


	//   ....[9]....
        /*00a4*/ 	.word	0x000014f0


	//   ....[10]....
        /*00a8*/ 	.word	0x00001500


	//   ....[11]....
        /*00ac*/ 	.word	0x00001510


	//   ....[12]....
        /*00b0*/ 	.word	0x00001540


	//   ....[13]....
        /*00b4*/ 	.word	0x00001560


	//   ....[14]....
        /*00b8*/ 	.word	0x00001580


	//   ....[15]....
        /*00bc*/ 	.word	0x00001590


	//   ....[16]....
        /*00c0*/ 	.word	0x000015c0


	//   ....[17]....
        /*00c4*/ 	.word	0x000015e0


	//   ....[18]....
        /*00c8*/ 	.word	0x00001600


	//   ....[19]....
        /*00cc*/ 	.word	0x00001610


	//----- nvinfo : EIATTR_VRC_CTA_INIT_COUNT
	.align		4
.L_1979:
        /*00d0*/ 	.byte	0x02, 0x4a
	.zero		1
	.zero		1


	//----- nvinfo : EIATTR_EXIT_INSTR_OFFSETS
	.align		4
        /*00d4*/ 	.byte	0x04, 0x1c
        /*00d6*/ 	.short	(.L_1981 - .L_1980)


	//   ....[0]....
.L_1980:
        /*00d8*/ 	.word	0x00000060


	//   ....[1]....
        /*00dc*/ 	.word	0x000016b0


	//   ....[2]....
        /*00e0*/ 	.word	0x00001800


	//----- nvinfo : EIATTR_MAX_THREADS
	.align		4
.L_1981:
        /*00e4*/ 	.byte	0x04, 0x05
        /*00e6*/ 	.short	(.L_1983 - .L_1982)
.L_1982:
        /*00e8*/ 	.word	0x00000400
        /*00ec*/ 	.word	0x00000001
        /*00f0*/ 	.word	0x00000001


	//----- nvinfo : EIATTR_CRS_STACK_SIZE
	.align		4
.L_1983:
        /*00f4*/ 	.byte	0x04, 0x1e
        /*00f6*/ 	.short	(.L_1985 - .L_1984)
.L_1984:
        /*00f8*/ 	.word	0x00000000


	//----- nvinfo : EIATTR_CBANK_PARAM_SIZE
	.align		4
.L_1985:
        /*00fc*/ 	.byte	0x03, 0x19
        /*00fe*/ 	.short	0x0128


	//----- nvinfo : EIATTR_PARAM_CBANK
	.align		4
        /*0100*/ 	.byte	0x04, 0x0a
        /*0102*/ 	.short	(.L_1987 - .L_1986)
	.align		4
.L_1986:
        /*0104*/ 	.word	index@(.nv.constant0._ZN10layer_norm40ln_parallel_residual_bwd_finalize_kernelINS_22Kernel_traits_finalizeILj3072Ef6__halfS2_S2_fjLb0ELj1024ELj4ENS_18Kernel_traits_baseILj3072EfS2_S2_S2_fjLj1024EEEEELb1EEEvNS_9BwdParamsE)
        /*0108*/ 	.short	0x0380
        /*010a*/ 	.short	0x0128


	//----- nvinfo : EIATTR_SW_WAR
	.align		4
.L_1987:
        /*010c*/ 	.byte	0x04, 0x36
        /*010e*/ 	.short	(.L_1989 - .L_1988)
.L_1988:
        /*0110*/ 	.word	0x00000008
.L_1989:


//--------------------- .nv.info._ZN10layer_norm31ln_parallel_residual_bwd_kernelINS_13Kernel_traitsIf6__halfS2_S2_fjLj3072ELj1ELj1ELj4ELj16ENS_18Kernel_traits_baseILj3072EfS2_S2_S2_fjLj128EEEEELb1ELb1ELb1EEEvNS_9BwdParamsE --------------------------
	.section	.nv.info._ZN10layer_norm31ln_parallel_residual_bwd_kernelINS_13Kernel_traitsIf6__halfS2_S2_fjLj3072ELj1ELj1ELj4ELj16ENS_18Kernel_traits_baseILj3072EfS2_S2_S2_fjLj128EEEEELb1ELb1ELb1EEEvNS_9BwdParamsE,"",@"SHT_CUDA_INFO"
	.sectionflags	@""
	.align	4


	//----- nvinfo : EIATTR_CUDA_API_VERSION
	.align		4
        /*0000*/ 	.byte	0x04, 0x37
        /*0002*/ 	.short	(.L_1991 - .L_1990)
.L_1990:
        /*0004*/ 	.word	0x00000082


	//----- nvinfo : EIATTR_KPARAM_INFO
	.align		4
.L_1991:
        /*0008*/ 	.byte	0x04, 0x17
        /*000a*/ 	.short	(.L_1993 - .L_1992)
.L_1992:
        /*000c*/ 	.word	0x00000000
        /*0010*/ 	.short	0x0000
        /*0012*/ 	.short	0x0000
        /*0014*/ 	.byte	0x00, 0xf0, 0xa1, 0x04


	//----- nvinfo : EIATTR_SPARSE_MMA_MASK
	.align		4
.L_1993:
        /*0018*/ 	.byte	0x03, 0x50
        /*001a*/ 	.short	0x0000


	//----- nvinfo : EIATTR_MAXREG_COUNT
	.align		4
        /*001c*/ 	.byte	0x03, 0x1b
        /*001e*/ 	.short	0x00ff


	//----- nvinfo : EIATTR_NUM_BARRIERS
	.align		4
        /*0020*/ 	.byte	0x02, 0x4c
        /*0022*/ 	.byte	0x01
	.zero		1


	//----- nvinfo : EIATTR_MERCURY_ISA_VERSION
	.align		4
        /*0024*/ 	.byte	0x03, 0x5f
        /*0026*/ 	.short	0x0101


	//----- nvinfo : EIATTR_COOP_GROUP_MASK_REGIDS
	.align		4
        /*0028*/ 	.byte	0x04, 0x29
        /*002a*/ 	.short	(.L_1995 - .L_1994)


	//   ....[0]....
.L_1994:
        /*002c*/ 	.word	0xffffffff


	//   ....[1]....
        /*0030*/ 	.word	0xffffffff


	//   ....[2]....
        /*0034*/ 	.word	0xffffffff


	//   ....[3]....
        /*0038*/ 	.word	0xffffffff


	//   ....[4]....
        /*003c*/ 	.word	0xffffffff


	//   ....[5]....
        /*0040*/ 	.word	0xffffffff


	//   ....[6]....
        /*0044*/ 	.word	0xffffffff


	//   ....[7]....
        /*0048*/ 	.word	0xffffffff


	//   ....[8]....
        /*004c*/ 	.word	0xffffffff


	//   ....[9]....
        /*0050*/ 	.word	0xffffffff


	//----- nvinfo : EIATTR_COOP_GROUP_INSTR_OFFSETS
	.align		4
.L_1995:
        /*0054*/ 	.byte	0x04, 0x28
        /*0056*/ 	.short	(.L_1997 - .L_1996)


	//   ....[0]....
.L_1996:
        /*0058*/ 	.word	0x00001340


	//   ....[1]....
        /*005c*/ 	.word	0x000013f0


	//   ....[2]....
        /*0060*/ 	.word	0x00001400


	//   ....[3]....
        /*0064*/ 	.word	0x00001430


	//   ....[4]....
        /*0068*/ 	.word	0x00001440


	//   ....[5]....
        /*006c*/ 	.word	0x00001460


	//   ....[6]....
        /*0070*/ 	.word	0x00001480


	//   ....[7]....
        /*0074*/ 	.word	0x000014a0


	//   ....[8]....
        /*0078*/ 	.word	0x000014f0


	//   ....[9]....
        /*007c*/ 	.word	0x00001520


	//----- nvinfo : EIATTR_VRC_CTA_INIT_COUNT
	.align		4
.L_1997:
        /*0080*/ 	.byte	0x02, 0x4a
	.zero		1
	.zero		1


	//----- nvinfo : EIATTR_EXIT_INSTR_OFFSETS
	.align		4
        /*0084*/ 	.byte	0x04, 0x1c
        /*0086*/ 	.short	(.L_1999 - .L_1998)


	//   ....[0]....
.L_1998:
        /*0088*/ 	.word	0x00008c40


	//----- nvinfo : EIATTR_MAX_THREADS
	.align		4
.L_1999:
        /*008c*/ 	.byte	0x04, 0x05
        /*008e*/ 	.short	(.L_2001 - .L_2000)
.L_2000:
        /*0090*/ 	.word	0x00000080
        /*0094*/ 	.word	0x00000001
        /*0098*/ 	.word	0x00000001


	//----- nvinfo : EIATTR_CBANK_PARAM_SIZE
	.align		4
.L_2001:
        /*009c*/ 	.byte	0x03, 0x19
        /*009e*/ 	.short	0x0128


	//----- nvinfo : EIATTR_PARAM_CBANK
	.align		4
        /*00a0*/ 	.byte	0x04, 0x0a
        /*00a2*/ 	.short	(.L_2003 - .L_2002)
	.align		4
.L_2002:
        /*00a4*/ 	.word	index@(.nv.constant0._ZN10layer_norm31ln_parallel_residual_bwd_kernelINS_13Kernel_traitsIf6__halfS2_S2_fjLj3072ELj1ELj1ELj4ELj16ENS_18Kernel_traits_baseILj3072EfS2_S2_S2_fjLj128EEEEELb1ELb1ELb1EEEvNS_9BwdParamsE)
        /*00a8*/ 	.short	0x0380
        /*00aa*/ 	.short	0x0128


	//----- nvinfo : EIATTR_SW_WAR
	.align		4
.L_2003:
        /*00ac*/ 	.byte	0x04, 0x36
        /*00ae*/ 	.short	(.L_2005 - .L_2004)
.L_2004:
        /*00b0*/ 	.word	0x00000008
.L_2005:


//--------------------- .nv.info._ZN10layer_norm31ln_parallel_residual_bwd_kernelINS_13Kernel_traitsI6__halfS2_fS2_fjLj3072ELj1ELj1ELj4ELj16ENS_18Kernel_traits_baseILj3072ES2_S2_fS2_fjLj128EEEEELb0ELb0ELb0EEEvNS_9BwdParamsE --------------------------
	.section	.nv.info._ZN10layer_norm31ln_parallel_residual_bwd_kernelINS_13Kernel_traitsI6__halfS2_fS2_fjLj3072ELj1ELj1ELj4ELj16ENS_18Kernel_traits_baseILj3072ES2_S2_fS2_fjLj128EEEEELb0ELb0ELb0EEEvNS_9BwdParamsE,"",@"SHT_CUDA_INFO"
	.sectionflags	@""
	.align	4


	//----- nvinfo : EIATTR_CUDA_API_VERSION
	.align		4
        /*0000*/ 	.byte	0x04, 0x37
        /*0002*/ 	.short	(.L_2007 - .L_2006)
.L_2006:
        /*0004*/ 	.word	0x00000082


	//----- nvinfo : EIATTR_KPARAM_INFO
	.align		4
.L_2007:
        /*0008*/ 	.byte	0x04, 0x17
        /*000a*/ 	.short	(.L_2009 - .L_2008)
.L_2008:
        /*000c*/ 	.word	0x00000000
        /*0010*/ 	.short	0x0000
        /*0012*/ 	.short	0x0000
        /*0014*/ 	.byte	0x00, 0xf0, 0xa1, 0x04


	//----- nvinfo : EIATTR_SPARSE_MMA_MASK
	.align		4
.L_2009:
        /*0018*/ 	.byte	0x03, 0x50
        /*001a*/ 	.short	0x0000


	//----- nvinfo : EIATTR_MAXREG_COUNT
	.align		4
        /*001c*/ 	.byte	0x03, 0x1b
        /*001e*/ 	.short	0x00ff


	//----- nvinfo : EIATTR_NUM_BARRIERS
	.align		4
        /*0020*/ 	.byte	0x02, 0x4c
        /*0022*/ 	.byte	0x01
	.zero		1


	//----- nvinfo : EIATTR_MERCURY_ISA_VERSION
	.align		4
        /*0024*/ 	.byte	0x03, 0x5f
        /*0026*/ 	.short	0x0101


	//----- nvinfo : EIATTR_COOP_GROUP_MASK_REGIDS
	.align		4
        /*0028*/ 	.byte	0x04, 0x29
        /*002a*/ 	.short	(.L_2011 - .L_2010)


	//   ....[0]....
.L_2010:
        /*002c*/ 	.word	0xffffffff


	//   ....[1]....
        /*0030*/ 	.word	0xffffffff


	//   ....[2]....
        /*0034*/ 	.word	0xffffffff


	//   ....[3]....
        /*0038*/ 	.word	0xffffffff


	//   ....[4]....
        /*003c*/ 	.word	0xffffffff


	//   ....[5]....
        /*0040*/ 	.word	0xffffffff


	//   ....[6]....
        /*0044*/ 	.word	0xffffffff


	//   ....[7]....
        /*0048*/ 	.word	0xffffffff


	//   ....[8]....
        /*004c*/ 	.word	0xffffffff


	//   ....[9]....
        /*0050*/ 	.word	0xffffffff


	//----- nvinfo : EIATTR_COOP_GROUP_INSTR_OFFSETS
	.align		4
.L_2011:
        /*0054*/ 	.byte	0x04, 0x28
        /*0056*/ 	.short	(.L_2013 - .L_2012)


	//   ....[0]....
.L_2012:
        /*0058*/ 	.word	0x000022a0


	//   ....[1]....
        /*005c*/ 	.word	0x000022c0


	//   ....[2]....
        /*0060*/ 	.word	0x00002300


	//   ....[3]....
        /*0064*/ 	.word	0x00002310


	//   ....[4]....
        /*0068*/ 	.word	0x00002350


	//   ....[5]....
        /*006c*/ 	.word	0x00002360


	//   ....[6]....
        /*0070*/ 	.word	0x00002390


	//   ....[7]....
        /*0074*/ 	.word	0x000023a0


	//   ....[8]....
        /*0078*/ 	.word	0x000023d0


	//   ....[9]....
        /*007c*/ 	.word	0x000023e0


	//----- nvinfo : EIATTR_VRC_CTA_INIT_COUNT
	.align		4
.L_2013:
        /*0080*/ 	.byte	0x02, 0x4a
	.zero		1
	.zero		1


	//----- nvinfo : EIATTR_EXIT_INSTR_OFFSETS
	.align		4
        /*0084*/ 	.byte	0x04, 0x1c
        /*0086*/ 	.short	(.L_2015 - .L_2014)


	//   ....[0]....
.L_2014:
        /*0088*/ 	.word	0x00005f40


	//   ....[1]....
        /*008c*/ 	.word	0x00006050


	//----- nvinfo : EIATTR_MAX_THREADS
	.align		4
.L_2015:
        /*0090*/ 	.byte	0x04, 0x05
        /*0092*/ 	.short	(.L_2017 - .L_2016)
.L_2016:
        /*0094*/ 	.word	0x00000080
        /*0098*/ 	.word	0x00000001
        /*009c*/ 	.word	0x00000001


	//----- nvinfo : EIATTR_CRS_STACK_SIZE
	.align		4
.L_2017:
        /*00a0*/ 	.byte	0x04, 0x1e
        /*00a2*/ 	.short	(.L_2019 - .L_2018)
.L_2018:
        /*00a4*/ 	.word	0x00000000


	//----- nvinfo : EIATTR_CBANK_PARAM_SIZE
	.align		4
.L_2019:
        /*00a8*/ 	.byte	0x03, 0x19
        /*00aa*/ 	.short	0x0128


	//----- nvinfo : EIATTR_PARAM_CBANK
	.align		4
        /*00ac*/ 	.byte	0x04, 0x0a
        /*00ae*/ 	.short	(.L_2021 - .L_2020)
	.align		4
.L_2020:
        /*00b0*/ 	.word	index@(.nv.constant0._ZN10layer_norm31ln_parallel_residual_bwd_kernelINS_13Kernel_traitsI6__halfS2_fS2_fjLj3072ELj1ELj1ELj4ELj16ENS_18Kernel_traits_baseILj3072ES2_S2_fS2_fjLj128EEEEELb0ELb0ELb0EEEvNS_9BwdParamsE)
        /*00b4*/ 	.short	0x0380
        /*00b6*/ 	.short	0x0128


	//----- nvinfo : EIATTR_SW_WAR
	.align		4
.L_2021:
        /*00b8*/ 	.byte	0x04, 0x36
        /*00ba*/ 	.short	(.L_2023 - .L_2022)
.L_2022:
        /*00bc*/ 	.word	0x00000008
.L_2023:


//--------------------- .nv.info._ZN10layer_norm31ln_parallel_residual_bwd_kernelINS_13Kernel_traitsI6__halfS2_fS2_fjLj3072ELj1ELj1ELj4ELj16ENS_18Kernel_traits_baseILj3072ES2_S2_fS2_fjLj128EEEEELb0ELb0ELb1EEEvNS_9BwdParamsE --------------------------
	.section	.nv.info._ZN10layer_norm31ln_parallel_residual_bwd_kernelINS_13Kernel_traitsI6__halfS2_fS2_fjLj3072ELj1ELj1ELj4ELj16ENS_18Kernel_traits_baseILj3072ES2_S2_fS2_fjLj128EEEEELb0ELb0ELb1EEEvNS_9BwdParamsE,"",@"SHT_CUDA_INFO"
	.sectionflags	@""
	.align	4


	//----- nvinfo : EIATTR_CUDA_API_VERSION
	.align		4
        /*0000*/ 	.byte	0x04, 0x37
        /*0002*/ 	.short	(.L_2025 - .L_2024)
.L_2024:
        /*0004*/ 	.word	0x00000082


	//----- nvinfo : EIATTR_KPARAM_INFO
	.align		4
.L_2025:
        /*0008*/ 	.byte	0x04, 0x17
        /*000a*/ 	.short	(.L_2027 - .L_2026)
.L_2026:
        /*000c*/ 	.word	0x00000000
        /*0010*/ 	.short	0x0000
        /*0012*/ 	.short	0x0000
        /*0014*/ 	.byte	0x00, 0xf0, 0xa1, 0x04


	//----- nvinfo : EIATTR_SPARSE_MMA_MASK
	.align		4
.L_2027:
        /*0018*/ 	.byte	0x03, 0x50
        /*001a*/ 	.short	0x0000


	//----- nvinfo : EIATTR_MAXREG_COUNT
	.align		4
        /*001c*/ 	.byte	0x03, 0x1b
        /*001e*/ 	.short	0x00ff


	//----- nvinfo : EIATTR_NUM_BARRIERS
	.align		4
        /*0020*/ 	.byte	0x02, 0x4c
        /*0022*/ 	.byte	0x01
	.zero		1


	//----- nvinfo : EIATTR_ANNOTATIONS
	.align		4
        /*0024*/ 	.byte	0x04, 0x55
        /*0026*/ 	.short	(.L_2029 - .L_2028)


	//   ....[0]....
.L_2028:
        /*0028*/ 	.word	0x00000001
        /*002c*/ 	.byte	0x30, 0x07, 0x00, 0x00, 0x01, 0x00, 0x00, 0x00, 0x40, 0x07, 0x00, 0x00, 0x01, 0x00, 0x00, 0x00
        /*003c*/ 	.byte	0xa0, 0x07, 0x00, 0x00, 0x01, 0x00, 0x00, 0x00, 0x20, 0x0b, 0x00, 0x00, 0x01, 0x00, 0x00, 0x00
        /*004c*/ 	.byte	0x30, 0x0b, 0x00, 0x00, 0x01, 0x00, 0x00, 0x00, 0x50, 0x0b, 0x00, 0x00


	//----- nvinfo : EIATTR_MERCURY_ISA_VERSION
	.align		4
.L_2029:
        /*0058*/ 	.byte	0x03, 0x5f
        /*005a*/ 	.short	0x0101


	//----- nvinfo : EIATTR_COOP_GROUP_MASK_REGIDS
	.align		4
        /*005c*/ 	.byte	0x04, 0x29
        /*005e*/ 	.short	(.L_2031 - .L_2030)


	//   ....[0]....
.L_2030:
        /*0060*/ 	.word	0xffffffff


	//   ....[1]....
        /*0064*/ 	.word	0xffffffff


	//   ....[2]....
        /*0068*/ 	.word	0xffffffff


	//   ....[3]....
        /*006c*/ 	.word	0xffffffff


	//   ....[4]....
        /*0070*/ 	.word	0xffffffff


	//   ....[5]....
        /*0074*/ 	.word	0xffffffff


	//   ....[6]....
        /*0078*/ 	.word	0xffffffff


	//   ....[7]....
        /*007c*/ 	.word	0xffffffff


	//   ....[8]....
        /*0080*/ 	.word	0xffffffff


	//   ....[9]....
        /*0084*/ 	.word	0xffffffff


	//----- nvinfo : EIATTR_COOP_GROUP_INSTR_OFFSETS
	.align		4
.L_2031:
        /*0088*/ 	.byte	0x04, 0x28
        /*008a*/ 	.short	(.L_2033 - .L_2032)


	//   ....[0]....
.L_2032:
        /*008c*/ 	.word	0x00001e40


	//   ....[1]....
        /*0090*/ 	.word	0x00001f30


	//   ....[2]....
        /*0094*/ 	.word	0x00001f40


	//   ....[3]....
        /*0098*/ 	.word	0x00001f70


	//   ....[4]....
        /*009c*/ 	.word	0x00001f90


	//   ....[5]....
        /*00a0*/ 	.word	0x00001fa0


	//   ....[6]....
        /*00a4*/ 	.word	0x00001fe0


	//   ....[7]....
        /*00a8*/ 	.word	0x00001ff0


	//   ....[8]....
        /*00ac*/ 	.word	0x00002030


	//   ....[9]....
        /*00b0*/ 	.word	0x00002040


	//----- nvinfo : EIATTR_VRC_CTA_INIT_COUNT
	.align		4
.L_2033:
        /*00b4*/ 	.byte	0x02, 0x4a
	.zero		1
	.zero		1


	//----- nvinfo : EIATTR_EXIT_INSTR_OFFSETS
	.align		4
        /*00b8*/ 	.byte	0x04, 0x1c
        /*00ba*/ 	.short	(.L_2035 - .L_2034)


	//   ....[0]....
.L_2034:
        /*00bc*/ 	.word	0x00005ec0


	//----- nvinfo : EIATTR_MAX_THREADS
	.align		4
.L_2035:
        /*00c0*/ 	.byte	0x04, 0x05
        /*00c2*/ 	.short	(.L_2037 - .L_2036)
.L_2036:
        /*00c4*/ 	.word	0x00000080
        /*00c8*/ 	.word	0x00000001
        /*00cc*/ 	.word	0x00000001


	//----- nvinfo : EIATTR_CRS_STACK_SIZE
	.align		4
.L_2037:
        /*00d0*/ 	.byte	0x04, 0x1e
        /*00d2*/ 	.short	(.L_2039 - .L_2038)
.L_2038:
        /*00d4*/ 	.word	0x00000000


	//----- nvinfo : EIATTR_CBANK_PARAM_SIZE
	.align		4
.L_2039:
        /*00d8*/ 	.byte	0x03, 0x19
        /*00da*/ 	.short	0x0128


	//----- nvinfo : EIATTR_PARAM_CBANK
	.align		4
        /*00dc*/ 	.byte	0x04, 0x0a
        /*00de*/ 	.short	(.L_2041 - .L_2040)
	.align		4
.L_2040:
        /*00e0*/ 	.word	index@(.nv.constant0._ZN10layer_norm31ln_parallel_residual_bwd_kernelINS_13Kernel_traitsI6__halfS2_fS2_fjLj3072ELj1ELj1ELj4ELj16ENS_18Kernel_traits_baseILj3072ES2_S2_fS2_fjLj128EEEEELb0ELb0ELb1EEEvNS_9BwdParamsE)
        /*00e4*/ 	.short	0x0380
        /*00e6*/ 	.short	0x0128


	//----- nvinfo : EIATTR_SW_WAR
	.align		4
.L_2041:
        /*00e8*/ 	.byte	0x04, 0x36
        /*00ea*/ 	.short	(.L_2043 - .L_2042)
.L_2042:
        /*00ec*/ 	.word	0x00000008
.L_2043:


//--------------------- .nv.info._ZN10layer_norm31ln_parallel_residual_bwd_kernelINS_13Kernel_traitsI6__halfS2_fS2_fjLj3072ELj1ELj1ELj4ELj16ENS_18Kernel_traits_baseILj3072ES2_S2_fS2_fjLj128EEEEELb0ELb1ELb0EEEvNS_9BwdParamsE --------------------------
	.section	.nv.info._ZN10layer_norm31ln_parallel_residual_bwd_kernelINS_13Kernel_traitsI6__halfS2_fS2_fjLj3072ELj1ELj1ELj4ELj16ENS_18Kernel_traits_baseILj3072ES2_S2_fS2_fjLj128EEEEELb0ELb1ELb0EEEvNS_9BwdParamsE,"",@"SHT_CUDA_INFO"
	.sectionflags	@""
	.align	4


	//----- nvinfo : EIATTR_CUDA_API_VERSION
	.align		4
        /*0000*/ 	.byte	0x04, 0x37
        /*0002*/ 	.short	(.L_2045 - .L_2044)
.L_2044:
        /*0004*/ 	.word	0x00000082


	//----- nvinfo : EIATTR_KPARAM_INFO
	.align		4
.L_2045:
        /*0008*/ 	.byte	0x04, 0x17
        /*000a*/ 	.short	(.L_2047 - .L_2046)
.L_2046:
        /*000c*/ 	.word	0x00000000
        /*0010*/ 	.short	0x0000
        /*0012*/ 	.short	0x0000
        /*0014*/ 	.byte	0x00, 0xf0, 0xa1, 0x04


	//----- nvinfo : EIATTR_SPARSE_MMA_MASK
	.align		4
.L_2047:
        /*0018*/ 	.byte	0x03, 0x50
        /*001a*/ 	.short	0x0000


	//----- nvinfo : EIATTR_MAXREG_COUNT
	.align		4
        /*001c*/ 	.byte	0x03, 0x1b
        /*001e*/ 	.short	0x00ff


	//----- nvinfo : EIATTR_NUM_BARRIERS
	.align		4
        /*0020*/ 	.byte	0x02, 0x4c
        /*0022*/ 	.byte	0x01
	.zero		1


	//----- nvinfo : EIATTR_MERCURY_ISA_VERSION
	.align		4
        /*0024*/ 	.byte	0x03, 0x5f
        /*0026*/ 	.short	0x0101


	//----- nvinfo : EIATTR_COOP_GROUP_MASK_REGIDS
	.align		4
        /*0028*/ 	.byte	0x04, 0x29
        /*002a*/ 	.short	(.L_2049 - .L_2048)


	//   ....[0]....
.L_2048:
        /*002c*/ 	.word	0xffffffff


	//   ....[1]....
        /*0030*/ 	.word	0xffffffff


	//   ....[2]....
        /*0034*/ 	.word	0xffffffff


	//   ....[3]....
        /*0038*/ 	.word	0xffffffff


	//   ....[4]....
        /*003c*/ 	.word	0xffffffff


	//   ....[5]....
        /*0040*/ 	.word	0xffffffff


	//   ....[6]....
        /*0044*/ 	.word	0xffffffff


	//   ....[7]....
        /*0048*/ 	.word	0xffffffff


	//   ....[8]....
        /*004c*/ 	.word	0xffffffff


	//   ....[9]....
        /*0050*/ 	.word	0xffffffff


	//----- nvinfo : EIATTR_COOP_GROUP_INSTR_OFFSETS
	.align		4
.L_2049:
        /*0054*/ 	.byte	0x04, 0x28
        /*0056*/ 	.short	(.L_2051 - .L_2050)


	//   ....[0]....
.L_2050:
        /*0058*/ 	.word	0x00001760


	//   ....[1]....
        /*005c*/ 	.word	0x00001780


	//   ....[2]....
        /*0060*/ 	.word	0x000017c0


	//   ....[3]....
        /*0064*/ 	.word	0x000017d0


	//   ....[4]....
        /*0068*/ 	.word	0x00001810


	//   ....[5]....
        /*006c*/ 	.word	0x00001820


	//   ....[6]....
        /*0070*/ 	.word	0x00001850


	//   ....[7]....
        /*0074*/ 	.word	0x00001860


	//   ....[8]....
        /*0078*/ 	.word	0x00001890


	//   ....[9]....
        /*007c*/ 	.word	0x000018a0


	//----- nvinfo : EIATTR_VRC_CTA_INIT_COUNT
	.align		4
.L_2051:
        /*0080*/ 	.byte	0x02, 0x4a
	.zero		1
	.zero		1


	//----- nvinfo : EIATTR_EXIT_INSTR_OFFSETS
	.align		4
        /*0084*/ 	.byte	0x04, 0x1c
        /*0086*/ 	.short	(.L_2053 - .L_2052)


	//   ....[0]....
.L_2052:
        /*0088*/ 	.word	0x00005310


	//   ....[1]....
        /*008c*/ 	.word	0x000053b0


	//----- nvinfo : EIATTR_MAX_THREADS
	.align		4
.L_2053:
        /*0090*/ 	.byte	0x04, 0x05
        /*0092*/ 	.short	(.L_2055 - .L_2054)
.L_2054:
        /*0094*/ 	.word	0x00000080
        /*0098*/ 	.word	0x00000001
        /*009c*/ 	.word	0x00000001


	//----- nvinfo : EIATTR_CRS_STACK_SIZE
	.align		4
.L_2055:
        /*00a0*/ 	.byte	0x04, 0x1e
        /*00a2*/ 	.short	(.L_2057 - .L_2056)
.L_2056:
        /*00a4*/ 	.word	0x00000000


	//----- nvinfo : EIATTR_CBANK_PARAM_SIZE
	.align		4
.L_2057:
        /*00a8*/ 	.byte	0x03, 0x19
        /*00aa*/ 	.short	0x0128


	//----- nvinfo : EIATTR_PARAM_CBANK
	.align		4
        /*00ac*/ 	.byte	0x04, 0x0a
        /*00ae*/ 	.short	(.L_2059 - .L_2058)
	.align		4
.L_2058:
        /*00b0*/ 	.word	index@(.nv.constant0._ZN10layer_norm31ln_parallel_residual_bwd_kernelINS_13Kernel_traitsI6__halfS2_fS2_fjLj3072ELj1ELj1ELj4ELj16ENS_18Kernel_traits_baseILj3072ES2_S2_fS2_fjLj128EEEEELb0ELb1ELb0EEEvNS_9BwdParamsE)
        /*00b4*/ 	.short	0x0380
        /*00b6*/ 	.short	0x0128


	//----- nvinfo : EIATTR_SW_WAR
	.align		4
.L_2059:
        /*00b8*/ 	.byte	0x04, 0x36
        /*00ba*/ 	.short	(.L_2061 - .L_2060)
.L_2060:
        /*00bc*/ 	.word	0x00000008
.L_2061:


//--------------------- .nv.info._ZN10layer_norm31ln_parallel_residual_bwd_kernelINS_13Kernel_traitsI6__halfS2_fS2_fjLj3072ELj1ELj1ELj4ELj16ENS_18Kernel_traits_baseILj3072ES2_S2_fS2_fjLj128EEEEELb0ELb1ELb1EEEvNS_9BwdParamsE --------------------------
	.section	.nv.info._ZN10layer_norm31ln_parallel_residual_bwd_kernelINS_13Kernel_traitsI6__halfS2_fS2_fjLj3072ELj1ELj1ELj4ELj16ENS_18Kernel_traits_baseILj3072ES2_S2_fS2_fjLj128EEEEELb0ELb1ELb1EEEvNS_9BwdParamsE,"",@"SHT_CUDA_INFO"
	.sectionflags	@""
	.align	4


	//----- nvinfo : EIATTR_CUDA_API_VERSION
	.align		4
        /*0000*/ 	.byte	0x04, 0x37
        /*0002*/ 	.short	(.L_2063 - .L_2062)
.L_2062:
        /*0004*/ 	.word	0x00000082


	//----- nvinfo : EIATTR_KPARAM_INFO
	.align		4
.L_2063:
        /*0008*/ 	.byte	0x04, 0x17
        /*000a*/ 	.short	(.L_2065 - .L_2064)
.L_2064:
        /*000c*/ 	.word	0x00000000
        /*0010*/ 	.short	0x0000
        /*0012*/ 	.short	0x0000
        /*0014*/ 	.byte	0x00, 0xf0, 0xa1, 0x04


	//----- nvinfo : EIATTR_SPARSE_MMA_MASK
	.align		4
.L_2065:
        /*0018*/ 	.byte	0x03, 0x50
        /*001a*/ 	.short	0x0000


	//----- nvinfo : EIATTR_MAXREG_COUNT
	.align		4
        /*001c*/ 	.byte	0x03, 0x1b
        /*001e*/ 	.short	0x00ff


	//----- nvinfo : EIATTR_NUM_BARRIERS
	.align		4
        /*0020*/ 	.byte	0x02, 0x4c
        /*0022*/ 	.byte	0x01
	.zero		1


	//----- nvinfo : EIATTR_MERCURY_ISA_VERSION
	.align		4
        /*0024*/ 	.byte	0x03, 0x5f
        /*0026*/ 	.short	0x0101


	//----- nvinfo : EIATTR_COOP_GROUP_MASK_REGIDS
	.align		4
        /*0028*/ 	.byte	0x04, 0x29
        /*002a*/ 	.short	(.L_2067 - .L_2066)


	//   ....[0]....
.L_2066:
        /*002c*/ 	.word	0xffffffff


	//   ....[1]....
        /*0030*/ 	.word	0xffffffff


	//   ....[2]....
        /*0034*/ 	.word	0xffffffff


	//   ....[3]....
        /*0038*/ 	.word	0xffffffff


	//   ....[4]....
        /*003c*/ 	.word	0xffffffff


	//   ....[5]....
        /*0040*/ 	.word	0xffffffff


	//   ....[6]....
        /*0044*/ 	.word	0xffffffff


	//   ....[7]....
        /*0048*/ 	.word	0xffffffff


	//   ....[8]....
        /*004c*/ 	.word	0xffffffff


	//   ....[9]....
        /*0050*/ 	.word	0xffffffff


	//----- nvinfo : EIATTR_COOP_GROUP_INSTR_OFFSETS
	.align		4
.L_2067:
        /*0054*/ 	.byte	0x04, 0x28
        /*0056*/ 	.short	(.L_2069 - .L_2068)


	//   ....[0]....
.L_2068:
        /*0058*/ 	.word	0x000011f0


	//   ....[1]....
        /*005c*/ 	.word	0x00001200


	//   ....[2]....
        /*0060*/ 	.word	0x00001230


	//   ....[3]....
        /*0064*/ 	.word	0x00001240


	//   ....[4]....
        /*0068*/ 	.word	0x00001270


	//   ....[5]....
        /*006c*/ 	.word	0x00001280


	//   ....[6]....
        /*0070*/ 	.word	0x000012c0


	//   ....[7]....
        /*0074*/ 	.word	0x000012d0


	//   ....[8]....
        /*0078*/ 	.word	0x00001300


	//   ....[9]....
        /*007c*/ 	.word	0x00001310


	//----- nvinfo : EIATTR_VRC_CTA_INIT_COUNT
	.align		4
.L_2069:
        /*0080*/ 	.byte	0x02, 0x4a
	.zero		1
	.zero		1


	//----- nvinfo : EIATTR_EXIT_INSTR_OFFSETS
	.align		4
        /*0084*/ 	.byte	0x04, 0x1c
        /*0086*/ 	.short	(.L_2071 - .L_2070)


	//   ....[0]....
.L_2070:
        /*0088*/ 	.word	0x00004da0


	//----- nvinfo : EIATTR_MAX_THREADS
	.align		4
.L_2071:
        /*008c*/ 	.byte	0x04, 0x05
        /*008e*/ 	.short	(.L_2073 - .L_2072)
.L_2072:
        /*0090*/ 	.word	0x00000080
        /*0094*/ 	.word	0x00000001
        /*0098*/ 	.word	0x00000001


	//----- nvinfo : EIATTR_CRS_STACK_SIZE
	.align		4
.L_2073:
        /*009c*/ 	.byte	0x04, 0x1e
        /*009e*/ 	.short	(.L_2075 - .L_2074)
.L_2074:
        /*00a0*/ 	.word	0x00000000


	//----- nvinfo : EIATTR_CBANK_PARAM_SIZE
	.align		4
.L_2075:
        /*00a4*/ 	.byte	0x03, 0x19
        /*00a6*/ 	.short	0x0128


	//----- nvinfo : EIATTR_PARAM_CBANK
	.align		4
        /*00a8*/ 	.byte	0x04, 0x0a
        /*00aa*/ 	.short	(.L_2077 - .L_2076)
	.align		4
.L_2076:
        /*00ac*/ 	.word	index@(.nv.constant0._ZN10layer_norm31ln_parallel_residual_bwd_kernelINS_13Kernel_traitsI6__halfS2_fS2_fjLj3072ELj1ELj1ELj4ELj16ENS_18Kernel_traits_baseILj3072ES2_S2_fS2_fjLj128EEEEELb0ELb1ELb1EEEvNS_9BwdParamsE)
        /*00b0*/ 	.short	0x0380
        /*00b2*/ 	.short	0x0128


	//----- nvinfo : EIATTR_SW_WAR
	.align		4
.L_2077:
        /*00b4*/ 	.byte	0x04, 0x36
        /*00b6*/ 	.short	(.L_2079 - .L_2078)
.L_2078:
        /*00b8*/ 	.word	0x00000008
.L_2079:


//--------------------- .nv.info._ZN10layer_norm31ln_parallel_residual_bwd_kernelINS_13Kernel_traitsI6__halfS2_fS2_fjLj3072ELj1ELj1ELj4ELj16ENS_18Kernel_traits_baseILj3072ES2_S2_fS2_fjLj128EEEEELb1ELb0ELb0EEEvNS_9BwdParamsE --------------------------
	.section	.nv.info._ZN10layer_norm31ln_parallel_residual_bwd_kernelINS_13Kernel_traitsI6__halfS2_fS2_fjLj3072ELj1ELj1ELj4ELj16ENS_18Kernel_traits_baseILj3072ES2_S2_fS2_fjLj128EEEEELb1ELb0ELb0EEEvNS_9BwdParamsE,"",@"SHT_CUDA_INFO"
	.sectionflags	@""
	.align	4


	//----- nvinfo : EIATTR_CUDA_API_VERSION
	.align		4
        /*0000*/ 	.byte	0x04, 0x37
        /*0002*/ 	.short	(.L_2081 - .L_2080)
.L_2080:
        /*0004*/ 	.word	0x00000082


	//----- nvinfo : EIATTR_KPARAM_INFO
	.align		4
.L_2081:
        /*0008*/ 	.byte	0x04, 0x17
        /*000a*/ 	.short	(.L_2083 - .L_2082)
.L_2082:
        /*000c*/ 	.word	0x00000000
        /*0010*/ 	.short	0x0000
        /*0012*/ 	.short	0x0000
        /*0014*/ 	.byte	0x00, 0xf0, 0xa1, 0x04


	//----- nvinfo : EIATTR_SPARSE_MMA_MASK
	.align		4
.L_2083:
        /*0018*/ 	.byte	0x03, 0x50
        /*001a*/ 	.short	0x0000


	//----- nvinfo : EIATTR_MAXREG_COUNT
	.align		4
        /*001c*/ 	.byte	0x03, 0x1b
        /*001e*/ 	.short	0x00ff


	//----- nvinfo : EIATTR_NUM_BARRIERS
	.align		4
        /*0020*/ 	.byte	0x02, 0x4c
        /*0022*/ 	.byte	0x01
	.zero		1


	//----- nvinfo : EIATTR_MERCURY_ISA_VERSION
	.align		4
        /*0024*/ 	.byte	0x03, 0x5f
        /*0026*/ 	.short	0x0101


	//----- nvinfo : EIATTR_COOP_GROUP_MASK_REGIDS
	.align		4
        /*0028*/ 	.byte	0x04, 0x29
        /*002a*/ 	.short	(.L_2085 - .L_2084)


	//   ....[0]....
.L_2084:
        /*002c*/ 	.word	0xffffffff


	//   ....[1]....
        /*0030*/ 	.word	0xffffffff


	//   ....[2]....
        /*0034*/ 	.word	0xffffffff


	//   ....[3]....
        /*0038*/ 	.word	0xffffffff


	//   ....[4]....
        /*003c*/ 	.word	0xffffffff


	//   ....[5]....
        /*0040*/ 	.word	0xffffffff


	//   ....[6]....
        /*0044*/ 	.word	0xffffffff


	//   ....[7]....
        /*0048*/ 	.word	0xffffffff


	//   ....[8]....
        /*004c*/ 	.word	0xffffffff


	//   ....[9]....
        /*0050*/ 	.word	0xffffffff


	//----- nvinfo : EIATTR_COOP_GROUP_INSTR_OFFSETS
	.align		4
.L_2085:
        /*0054*/ 	.byte	0x04, 0x28
        /*0056*/ 	.short	(.L_2087 - .L_2086)


	//   ....[0]....
.L_2086:
        /*0058*/ 	.word	0x00002490


	//   ....[1]....
        /*005c*/ 	.word	0x000024b0


	//   ....[2]....
        /*0060*/ 	.word	0x000024f0


	//   ....[3]....
        /*0064*/ 	.word	0x00002500


	//   ....[4]....
        /*0068*/ 	.word	0x00002540


	//   ....[5]....
        /*006c*/ 	.word	0x00002550


	//   ....[6]....
        /*0070*/ 	.word	0x00002580


	//   ....[7]....
        /*0074*/ 	.word	0x00002590


	//   ....[8]....
        /*0078*/ 	.word	0x000025c0


	//   ....[9]....
        /*007c*/ 	.word	0x000025d0


	//----- nvinfo : EIATTR_VRC_CTA_INIT_COUNT
	.align		4
.L_2087:
        /*0080*/ 	.byte	0x02, 0x4a
	.zero		1
	.zero		1


	//----- nvinfo : EIATTR_EXIT_INSTR_OFFSETS
	.align		4
        /*0084*/ 	.byte	0x04, 0x1c
        /*0086*/ 	.short	(.L_2089 - .L_2088)


	//   ....[0]....
.L_2088:
        /*0088*/ 	.word	0x00009380


	//   ....[1]....
        /*008c*/ 	.word	0x00009490


	//----- nvinfo : EIATTR_MAX_THREADS
	.align		4
.L_2089:
        /*0090*/ 	.byte	0x04, 0x05
        /*0092*/ 	.short	(.L_2091 - .L_2090)
.L_2090:
        /*0094*/ 	.word	0x00000080
        /*0098*/ 	.word	0x00000001
        /*009c*/ 	.word	0x00000001


	//----- nvinfo : EIATTR_CRS_STACK_SIZE
	.align		4
.L_2091:
        /*00a0*/ 	.byte	0x04, 0x1e
        /*00a2*/ 	.short	(.L_2093 - .L_2092)
.L_2092:
        /*00a4*/ 	.word	0x00000000


	//----- nvinfo : EIATTR_CBANK_PARAM_SIZE
	.align		4
.L_2093:
        /*00a8*/ 	.byte	0x03, 0x19
        /*00aa*/ 	.short	0x0128


	//----- nvinfo : EIATTR_PARAM_CBANK
	.align		4
        /*00ac*/ 	.byte	0x04, 0x0a
        /*00ae*/ 	.short	(.L_2095 - .L_2094)
	.align		4
.L_2094:
        /*00b0*/ 	.word	index@(.nv.constant0._ZN10layer_norm31ln_parallel_residual_bwd_kernelINS_13Kernel_traitsI6__halfS2_fS2_fjLj3072ELj1ELj1ELj4ELj16ENS_18Kernel_traits_baseILj3072ES2_S2_fS2_fjLj128EEEEELb1ELb0ELb0EEEvNS_9BwdParamsE)
        /*00b4*/ 	.short	0x0380
        /*00b6*/ 	.short	0x0128


	//----- nvinfo : EIATTR_SW_WAR
	.align		4
.L_2095:
        /*00b8*/ 	.byte	0x04, 0x36
        /*00ba*/ 	.short	(.L_2097 - .L_2096)
.L_2096:
        /*00bc*/ 	.word	0x00000008
.L_2097:


//--------------------- .nv.info._ZN10layer_norm31ln_parallel_residual_bwd_kernelINS_13Kernel_traitsI6__halfS2_fS2_fjLj3072ELj1ELj1ELj4ELj16ENS_18Kernel_traits_baseILj3072ES2_S2_fS2_fjLj128EEEEELb1ELb0ELb1EEEvNS_9BwdParamsE --------------------------
	.section	.nv.info._ZN10layer_norm31ln_parallel_residual_bwd_kernelINS_13Kernel_traitsI6__halfS2_fS2_fjLj3072ELj1ELj1ELj4ELj16ENS_18Kernel_traits_baseILj3072ES2_S2_fS2_fjLj128EEEEELb1ELb0ELb1EEEvNS_9BwdParamsE,"",@"SHT_CUDA_INFO"
	.sectionflags	@""
	.align	4


	//----- nvinfo : EIATTR_CUDA_API_VERSION
	.align		4
        /*0000*/ 	.byte	0x04, 0x37
        /*0002*/ 	.short	(.L_2099 - .L_2098)
.L_2098:
        /*0004*/ 	.word	0x00000082


	//----- nvinfo : EIATTR_KPARAM_INFO
	.align		4
.L_2099:
        /*0008*/ 	.byte	0x04, 0x17
        /*000a*/ 	.short	(.L_2101 - .L_2100)
.L_2100:
        /*000c*/ 	.word	0x00000000
        /*0010*/ 	.short	0x0000
        /*0012*/ 	.short	0x0000
        /*0014*/ 	.byte	0x00, 0xf0, 0xa1, 0x04


	//----- nvinfo : EIATTR_SPARSE_MMA_MASK
	.align		4
.L_2101:
        /*0018*/ 	.byte	0x03, 0x50
        /*001a*/ 	.short	0x0000


	//----- nvinfo : EIATTR_MAXREG_COUNT
	.align		4
        /*001c*/ 	.byte	0x03, 0x1b
        /*001e*/ 	.short	0x00ff


	//----- nvinfo : EIATTR_NUM_BARRIERS
	.align		4
        /*0020*/ 	.byte	0x02, 0x4c
        /*0022*/ 	.byte	0x01
	.zero		1


	//----- nvinfo : EIATTR_ANNOTATIONS
	.align		4
        /*0024*/ 	.byte	0x04, 0x55
        /*0026*/ 	.short	(.L_2103 - .L_2102)


	//   ....[0]....
.L_2102:
        /* <DEDUP_REMOVED lines=16> */


	//----- nvinfo : EIATTR_MERCURY_ISA_VERSION
	.align		4
.L_2103:
        /*0118*/ 	.byte	0x03, 0x5f
        /*011a*/ 	.short	0x0101


	//----- nvinfo : EIATTR_COOP_GROUP_MASK_REGIDS
	.align		4
        /*011c*/ 	.byte	0x04, 0x29
        /*011e*/ 	.short	(.L_2105 - .L_2104)


	//   ....[0]....
.L_2104:
        /*0120*/ 	.word	0xffffffff


	//   ....[1]....
        /*0124*/ 	.word	0xffffffff


	//   ....[2]....
        /*0128*/ 	.word	0xffffffff


	//   ....[3]....
        /*012c*/ 	.word	0xffffffff


	//   ....[4]....
        /*0130*/ 	.word	0xffffffff


	//   ....[5]....
        /*0134*/ 	.word	0xffffffff


	//   ....[6]....
        /*0138*/ 	.word	0xffffffff


	//   ....[7]....
        /*013c*/ 	.word	0xffffffff


	//   ....[8]....
        /*0140*/ 	.word	0xffffffff


	//   ....[9]....
        /*0144*/ 	.word	0xffffffff


	//----- nvinfo : EIATTR_COOP_GROUP_INSTR_OFFSETS
	.align		4
.L_2105:
        /*0148*/ 	.byte	0x04, 0x28
        /*014a*/ 	.short	(.L_2107 - .L_2106)


	//   ....[0]....
.L_2106:
        /*014c*/ 	.word	0x00002210


	//   ....[1]....
        /*0150*/ 	.word	0x00002280


	//   ....[2]....
        /*0154*/ 	.word	0x000022a0


	//   ....[3]....
        /*0158*/ 	.word	0x000022e0


	//   ....[4]....
        /*015c*/ 	.word	0x00002300


	//   ....[5]....
        /*0160*/ 	.word	0x00002320


	//   ....[6]....
        /*0164*/ 	.word	0x00002340


	//   ....[7]....
        /*0168*/ 	.word	0x00002360


	//   ....[8]....
        /*016c*/ 	.word	0x00002390


	//   ....[9]....
        /*0170*/ 	.word	0x000023b0


	//----- nvinfo : EIATTR_VRC_CTA_INIT_COUNT
	.align		4
.L_2107:
        /*0174*/ 	.byte	0x02, 0x4a
	.zero		1
	.zero		1


	//----- nvinfo : EIATTR_EXIT_INSTR_OFFSETS
	.align		4
        /*0178*/ 	.byte	0x04, 0x1c
        /*017a*/ 	.short	(.L_2109 - .L_2108)


	//   ....[0]....
.L_2108:
        /*017c*/ 	.word	0x00009420


	//----- nvinfo : EIATTR_MAX_THREADS
	.align		4
.L_2109:
        /*0180*/ 	.byte	0x04, 0x05
        /*0182*/ 	.short	(.L_2111 - .L_2110)
.L_2110:
        /*0184*/ 	.word	0x00000080
        /*0188*/ 	.word	0x00000001
        /*018c*/ 	.word	0x00000001


	//----- nvinfo : EIATTR_CRS_STACK_SIZE
	.align		4
.L_2111:
        /*0190*/ 	.byte	0x04, 0x1e
        /*0192*/ 	.short	(.L_2113 - .L_2112)
.L_2112:
        /*0194*/ 	.word	0x00000000


	//----- nvinfo : EIATTR_CBANK_PARAM_SIZE
	.align		4
.L_2113:
        /*0198*/ 	.byte	0x03, 0x19
        /*019a*/ 	.short	0x0128


	//----- nvinfo : EIATTR_PARAM_CBANK
	.align		4
        /*019c*/ 	.byte	0x04, 0x0a
        /*019e*/ 	.short	(.L_2115 - .L_2114)
	.align		4
.L_2114:
        /*01a0*/ 	.word	index@(.nv.constant0._ZN10layer_norm31ln_parallel_residual_bwd_kernelINS_13Kernel_traitsI6__halfS2_fS2_fjLj3072ELj1ELj1ELj4ELj16ENS_18Kernel_traits_baseILj3072ES2_S2_fS2_fjLj128EEEEELb1ELb0ELb1EEEvNS_9BwdParamsE)
        /*01a4*/ 	.short	0x0380
        /*01a6*/ 	.short	0x0128


	//----- nvinfo : EIATTR_SW_WAR
	.align		4
.L_2115:
        /*01a8*/ 	.byte	0x04, 0x36
        /*01aa*/ 	.short	(.L_2117 - .L_2116)
.L_2116:
        /*01ac*/ 	.word	0x00000008
.L_2117:


//--------------------- .nv.info._ZN10layer_norm22ln_bwd_finalize_kernelINS_22Kernel_traits_finalizeILj3072E6__halfS2_fS2_fjLb0ELj1024ELj4ENS_18Kernel_traits_baseILj3072ES2_S2_fS2_fjLj1024EEEEELb0ELb0EEEvNS_9BwdParamsE --------------------------
	.section	.nv.info._ZN10layer_norm22ln_bwd_finalize_kernelINS_22Kernel_traits_finalizeILj3072E6__halfS2_fS2_fjLb0ELj1024ELj4ENS_18Kernel_traits_baseILj3072ES2_S2_fS2_fjLj1024EEEEELb0ELb0EEEvNS_9BwdParamsE,"",@"SHT_CUDA_INFO"
	.sectionflags	@""
	.align	4


	//----- nvinfo : EIATTR_CUDA_API_VERSION
	.align		4
        /*0000*/ 	.byte	0x04, 0x37
        /*0002*/ 	.short	(.L_2119 - .L_2118)
.L_2118:
        /*0004*/ 	.word	0x00000082


	//----- nvinfo : EIATTR_KPARAM_INFO
	.align		4
.L_2119:
        /*0008*/ 	.byte	0x04, 0x17
        /*000a*/ 	.short	(.L_2121 - .L_2120)
.L_2120:
        /*000c*/ 	.word	0x00000000
        /*0010*/ 	.short	0x0000
        /*0012*/ 	.short	0x0000
        /*0014*/ 	.byte	0x00, 0xf0, 0xa1, 0x04


	//----- nvinfo : EIATTR_SPARSE_MMA_MASK
	.align		4
.L_2121:
        /*0018*/ 	.byte	0x03, 0x50
        /*001a*/ 	.short	0x0000


	//----- nvinfo : EIATTR_MAXREG_COUNT
	.align		4
        /*001c*/ 	.byte	0x03, 0x1b
        /*001e*/ 	.short	0x0040


	//----- nvinfo : EIATTR_NUM_BARRIERS
	.align		4
        /*0020*/ 	.byte	0x02, 0x4c
        /*0022*/ 	.byte	0x01
	.zero		1


	//----- nvinfo : EIATTR_MERCURY_ISA_VERSION
	.align		4
        /*0024*/ 	.byte	0x03, 0x5f
        /*0026*/ 	.short	0x0101


	//----- nvinfo : EIATTR_COOP_GROUP_MASK_REGIDS
	.align		4
        /*0028*/ 	.byte	0x04, 0x29
        /*002a*/ 	.short	(.L_2123 - .L_2122)


	//   ....[0]....
.L_2122:
        /*002c*/ 	.word	0xffffffff


	//   ....[1]....
        /*0030*/ 	.word	0xffffffff


	//   ....[2]....
        /*0034*/ 	.word	0xffffffff


	//   ....[3]....
        /*0038*/ 	.word	0xffffffff


	//   ....[4]....
        /*003c*/ 	.word	0xffffffff


	//   ....[5]....
        /*0040*/ 	.word	0xffffffff


	//   ....[6]....
        /*0044*/ 	.word	0xffffffff


	//   ....[7]....
        /*0048*/ 	.word	0xffffffff


	//   ....[8]....
        /*004c*/ 	.word	0xffffffff


	//   ....[9]....
        /*0050*/ 	.word	0xffffffff


	//----- nvinfo : EIATTR_COOP_GROUP_INSTR_OFFSETS
	.align		4
.L_2123:
        /*0054*/ 	.byte	0x04, 0x28
        /*0056*/ 	.short	(.L_2125 - .L_2124)


	//   ....[0]....
.L_2124:
        /*0058*/ 	.word	0x00001540


	//   ....[1]....
        /*005c*/ 	.word	0x00001550


	//   ....[2]....
        /*0060*/ 	.word	0x00001580


	//   ....[3]....
        /*0064*/ 	.word	0x00001590


	//   ....[4]....
        /*0068*/ 	.word	0x000015c0


	//   ....[5]....
        /*006c*/ 	.word	0x000015d0


	//   ....[6]....
        /*0070*/ 	.word	0x00001610


	//   ....[7]....
        /*0074*/ 	.word	0x00001630


	//   ....[8]....
        /*0078*/ 	.word	0x00001680


	//   ....[9]....
        /*007c*/ 	.word	0x00001690


	//----- nvinfo : EIATTR_VRC_CTA_INIT_COUNT
	.align		4
.L_2125:
        /*0080*/ 	.byte	0x02, 0x4a
	.zero		1
	.zero		1


	//----- nvinfo : EIATTR_EXIT_INSTR_OFFSETS
	.align		4
        /*0084*/ 	.byte	0x04, 0x1c
        /*0086*/ 	.short	(.L_2127 - .L_2126)


	//   ....[0]....
.L_2126:
        /*0088*/ 	.word	0x00000060


	//   ....[1]....
        /*008c*/ 	.word	0x000016f0


	//   ....[2]....
        /*0090*/ 	.word	0x00001720


	//   ....[3]....
        /*0094*/ 	.word	0x000017e0


	//----- nvinfo : EIATTR_MAX_THREADS
	.align		4
.L_2127:
        /*0098*/ 	.byte	0x04, 0x05
        /*009a*/ 	.short	(.L_2129 - .L_2128)
.L_2128:
        /*009c*/ 	.word	0x00000400
        /*00a0*/ 	.word	0x00000001
        /*00a4*/ 	.word	0x00000001


	//----- nvinfo : EIATTR_CRS_STACK_SIZE
	.align		4
.L_2129:
        /*00a8*/ 	.byte	0x04, 0x1e
        /*00aa*/ 	.short	(.L_2131 - .L_2130)
.L_2130:
        /*00ac*/ 	.word	0x00000000


	//----- nvinfo : EIATTR_CBANK_PARAM_SIZE
	.align		4
.L_2131:
        /*00b0*/ 	.byte	0x03, 0x19
        /*00b2*/ 	.short	0x0128


	//----- nvinfo : EIATTR_PARAM_CBANK
	.align		4
        /*00b4*/ 	.byte	0x04, 0x0a
        /*00b6*/ 	.short	(.L_2133 - .L_2132)
	.align		4
.L_2132:
        /*00b8*/ 	.word	index@(.nv.constant0._ZN10layer_norm22ln_bwd_finalize_kernelINS_22Kernel_traits_finalizeILj3072E6__halfS2_fS2_fjLb0ELj1024ELj4ENS_18Kernel_traits_baseILj3072ES2_S2_fS2_fjLj1024EEEEELb0ELb0EEEvNS_9BwdParamsE)
        /*00bc*/ 	.short	0x0380
        /*00be*/ 	.short	0x0128


	//----- nvinfo : EIATTR_SW_WAR
	.align		4
.L_2133:
        /*00c0*/ 	.byte	0x04, 0x36
        /*00c2*/ 	.short	(.L_2135 - .L_2134)
.L_2134:
        /*00c4*/ 	.word	0x00000008
.L_2135:


//--------------------- .nv.info._ZN10layer_norm40ln_parallel_residual_bwd_finalize_kernelINS_22Kernel_traits_finalizeILj3072E6__halfS2_fS2_fjLb0ELj1024ELj4ENS_18Kernel_traits_baseILj3072ES2_S2_fS2_fjLj1024EEEEELb0EEEvNS_9BwdParamsE --------------------------
	.section	.nv.info._ZN10layer_norm40ln_parallel_residual_bwd_finalize_kernelINS_22Kernel_traits_finalizeILj3072E6__halfS2_fS2_fjLb0ELj1024ELj4ENS_18Kernel_traits_baseILj3072ES2_S2_fS2_fjLj1024EEEEELb0EEEvNS_9BwdParamsE,"",@"SHT_CUDA_INFO"
	.sectionflags	@""
	.align	4


	//----- nvinfo : EIATTR_CUDA_API_VERSION
	.align		4
        /*0000*/ 	.byte	0x04, 0x37
        /*0002*/ 	.short	(.L_2137 - .L_2136)
.L_2136:
        /*0004*/ 	.word	0x00000082


	//----- nvinfo : EIATTR_KPARAM_INFO
	.align		4
.L_2137:
        /*0008*/ 	.byte	0x04, 0x17
        /*000a*/ 	.short	(.L_2139 - .L_2138)
.L_2138:
        /*000c*/ 	.word	0x00000000
        /*0010*/ 	.short	0x0000
        /*0012*/ 	.short	0x0000
        /*0014*/ 	.byte	0x00, 0xf0, 0xa1, 0x04


	//----- nvinfo : EIATTR_SPARSE_MMA_MASK
	.align		4
.L_2139:
        /*0018*/ 	.byte	0x03, 0x50
        /*001a*/ 	.short	0x0000


	//----- nvinfo : EIATTR_MAXREG_COUNT
	.align		4
        /*001c*/ 	.byte	0x03, 0x1b
        /*001e*/ 	.short	0x0040


	//----- nvinfo : EIATTR_NUM_BARRIERS
	.align		4
        /*0020*/ 	.byte	0x02, 0x4c
        /*0022*/ 	.byte	0x01
	.zero		1


	//----- nvinfo : EIATTR_MERCURY_ISA_VERSION
	.align		4
        /*0024*/ 	.byte	0x03, 0x5f
        /*0026*/ 	.short	0x0101


	//----- nvinfo : EIATTR_COOP_GROUP_MASK_REGIDS
	.align		4
        /*0028*/ 	.byte	0x04, 0x29
        /*002a*/ 	.short	(.L_2141 - .L_2140)


	//   ....[0]....
.L_2140:
        /*002c*/ 	.word	0xffffffff


	//   ....[1]....
        /*0030*/ 	.word	0xffffffff


	//   ....[2]....
        /*0034*/ 	.word	0xffffffff


	//   ....[3]....
        /*0038*/ 	.word	0xffffffff


	//   ....[4]....
        /*003c*/ 	.word	0xffffffff


	//   ....[5]....
        /*0040*/ 	.word	0xffffffff


	//   ....[6]....
        /*0044*/ 	.word	0xffffffff


	//   ....[7]....
        /*0048*/ 	.word	0xffffffff


	//   ....[8]....
        /*004c*/ 	.word	0xffffffff


	//   ....[9]....
        /*0050*/ 	.word	0xffffffff


	//   ....[10]....
        /*0054*/ 	.word	0xffffffff


	//   ....[11]....
        /*0058*/ 	.word	0xffffffff


	//   ....[12]....
        /*005c*/ 	.word	0xffffffff


	//   ....[13]....
        /*0060*/ 	.word	0xffffffff


	//   ....[14]....
        /*0064*/ 	.word	0xffffffff


	//   ....[15]....
        /*0068*/ 	.word	0xffffffff


	//   ....[16]....
        /*006c*/ 	.word	0xffffffff


	//   ....[17]....
        /*0070*/ 	.word	0xffffffff


	//   ....[18]....
        /*0074*/ 	.word	0xffffffff


	//   ....[19]....
        /*0078*/ 	.word	0xffffffff


	//----- nvinfo : EIATTR_COOP_GROUP_INSTR_OFFSETS
	.align		4
.L_2141:
        /*007c*/ 	.byte	0x04, 0x28
        /*007e*/ 	.short	(.L_2143 - .L_2142)


	//   ....[0]....
.L_2142:
        /*0080*/ 	.word	0x000013a0


	//   ....[1]....
        /*0084*/ 	.word	0x000013b0


	//   ....[2]....
        /*0088*/ 	.word	0x000013c0


	//   ....[3]....
        /*008c*/ 	.word	0x000013d0


	//   ....[4]....
        /*0090*/ 	.word	0x00001400


	//   ....[5]....
        /*0094*/ 	.word	0x00001430


	//   ....[6]....
        /*0098*/ 	.word	0x00001440


	//   ....[7]....
        /*009c*/ 	.word	0x00001450


	//   ....[8]....
        /*00a0*/ 	.word	0x00001470


	//   ....[9]....
        /*00a4*/ 	.word	0x000014b0


	//   ....[10]....
        /*00a8*/ 	.word	0x000014e0


	//   ....[11]....
        /*00ac*/ 	.word	0x000014f0


	//   ....[12]....
        /*00b0*/ 	.word	0x00001510


	//   ....[13]....
        /*00b4*/ 	.word	0x00001540


	//   ....[14]....
        /*00b8*/ 	.word	0x00001560


	//   ....[15]....
        /*00bc*/ 	.word	0x00001570


	//   ....[16]....
        /*00c0*/ 	.word	0x000015b0


	//   ....[17]....
        /*00c4*/ 	.word	0x000015e0


	//   ....[18]....
        /*00c8*/ 	.word	0x00001600


	//   ....[19]....
        /*00cc*/ 	.word	0x00001610


	//----- nvinfo : EIATTR_VRC_CTA_INIT_COUNT
	.align		4
.L_2143:
        /*00d0*/ 	.byte	0x02, 0x4a
	.zero		1
	.zero		1


	//----- nvinfo : EIATTR_EXIT_INSTR_OFFSETS
	.align		4
        /*00d4*/ 	.byte	0x04, 0x1c
        /*00d6*/ 	.short	(.L_2145 - .L_2144)


	//   ....[0]....
.L_2144:
        /*00d8*/ 	.word	0x00000060


	//   ....[1]....
        /*00dc*/ 	.word	0x000016c0


	//   ....[2]....
        /*00e0*/ 	.word	0x000016f0


	//   ....[3]....
        /*00e4*/ 	.word	0x00001850


	//----- nvinfo : EIATTR_MAX_THREADS
	.align		4
.L_2145:
        /*00e8*/ 	.byte	0x04, 0x05
        /*00ea*/ 	.short	(.L_2147 - .L_2146)
.L_2146:
        /*00ec*/ 	.word	0x00000400
        /*00f0*/ 	.word	0x00000001
        /*00f4*/ 	.word	0x00000001


	//----- nvinfo : EIATTR_CRS_STACK_SIZE
	.align		4
.L_2147:
        /*00f8*/ 	.byte	0x04, 0x1e
        /*00fa*/ 	.short	(.L_2149 - .L_2148)
.L_2148:
        /*00fc*/ 	.word	0x00000000


	//----- nvinfo : EIATTR_CBANK_PARAM_SIZE
	.align		4
.L_2149:
        /*0100*/ 	.byte	0x03, 0x19
        /*0102*/ 	.short	0x0128


	//----- nvinfo : EIATTR_PARAM_CBANK
	.align		4
        /*0104*/ 	.byte	0x04, 0x0a
        /*0106*/ 	.short	(.L_2151 - .L_2150)
	.align		4
.L_2150:
        /*0108*/ 	.word	index@(.nv.constant0._ZN10layer_norm40ln_parallel_residual_bwd_finalize_kernelINS_22Kernel_traits_finalizeILj3072E6__halfS2_fS2_fjLb0ELj1024ELj4ENS_18Kernel_traits_baseILj3072ES2_S2_fS2_fjLj1024EEEEELb0EEEvNS_9BwdParamsE)
        /*010c*/ 	.short	0x0380
        /*010e*/ 	.short	0x0128


	//----- nvinfo : EIATTR_SW_WAR
	.align		4
.L_2151:
        /*0110*/ 	.byte	0x04, 0x36
        /*0112*/ 	.short	(.L_2153 - .L_2152)
.L_2152:
        /*0114*/ 	.word	0x00000008
.L_2153:


//--------------------- .nv.info._ZN10layer_norm31ln_parallel_residual_bwd_kernelINS_13Kernel_traitsI6__halfS2_fS2_fjLj3072ELj1ELj1ELj4ELj16ENS_18Kernel_traits_baseILj3072ES2_S2_fS2_fjLj128EEEEELb1ELb1ELb0EEEvNS_9BwdParamsE --------------------------
	.section	.nv.info._ZN10layer_norm31ln_parallel_residual_bwd_kernelINS_13Kernel_traitsI6__halfS2_fS2_fjLj3072ELj1ELj1ELj4ELj16ENS_18Kernel_traits_baseILj3072ES2_S2_fS2_fjLj128EEEEELb1ELb1ELb0EEEvNS_9BwdParamsE,"",@"SHT_CUDA_INFO"
	.sectionflags	@""
	.align	4


	//----- nvinfo : EIATTR_CUDA_API_VERSION
	.align		4
        /*0000*/ 	.byte	0x04, 0x37
        /*0002*/ 	.short	(.L_2155 - .L_2154)
.L_2154:
        /*0004*/ 	.word	0x00000082


	//----- nvinfo : EIATTR_KPARAM_INFO
	.align		4
.L_2155:
        /*0008*/ 	.byte	0x04, 0x17
        /*000a*/ 	.short	(.L_2157 - .L_2156)
.L_2156:
        /*000c*/ 	.word	0x00000000
        /*0010*/ 	.short	0x0000
        /*0012*/ 	.short	0x0000
        /*0014*/ 	.byte	0x00, 0xf0, 0xa1, 0x04


	//----- nvinfo : EIATTR_SPARSE_MMA_MASK
	.align		4
.L_2157:
        /*0018*/ 	.byte	0x03, 0x50
        /*001a*/ 	.short	0x0000


	//----- nvinfo : EIATTR_MAXREG_COUNT
	.align		4
        /*001c*/ 	.byte	0x03, 0x1b
        /*001e*/ 	.short	0x00ff


	//----- nvinfo : EIATTR_NUM_BARRIERS
	.align		4
        /*0020*/ 	.byte	0x02, 0x4c
        /*0022*/ 	.byte	0x01
	.zero		1


	//----- nvinfo : EIATTR_MERCURY_ISA_VERSION
	.align		4
        /*0024*/ 	.byte	0x03, 0x5f
        /*0026*/ 	.short	0x0101


	//----- nvinfo : EIATTR_COOP_GROUP_MASK_REGIDS
	.align		4
        /*0028*/ 	.byte	0x04, 0x29
        /*002a*/ 	.short	(.L_2159 - .L_2158)


	//   ....[0]....
.L_2158:
        /*002c*/ 	.word	0xffffffff


	//   ....[1]....
        /*0030*/ 	.word	0xffffffff


	//   ....[2]....
        /*0034*/ 	.word	0xffffffff


	//   ....[3]....
        /*0038*/ 	.word	0xffffffff


	//   ....[4]....
        /*003c*/ 	.word	0xffffffff


	//   ....[5]....
        /*0040*/ 	.word	0xffffffff


	//   ....[6]....
        /*0044*/ 	.word	0xffffffff


	//   ....[7]....
        /*0048*/ 	.word	0xffffffff


	//   ....[8]....
        /*004c*/ 	.word	0xffffffff


	//   ....[9]....
        /*0050*/ 	.word	0xffffffff


	//----- nvinfo : EIATTR_COOP_GROUP_INSTR_OFFSETS
	.align		4
.L_2159:
        /*0054*/ 	.byte	0x04, 0x28
        /*0056*/ 	.short	(.L_2161 - .L_2160)


	//   ....[0]....
.L_2160:
        /*0058*/ 	.word	0x000018f0


	//   ....[1]....
        /*005c*/ 	.word	0x00001910


	//   ....[2]....
        /*0060*/ 	.word	0x00001950


	//   ....[3]....
        /*0064*/ 	.word	0x00001960


	//   ....[4]....
        /*0068*/ 	.word	0x000019a0


	//   ....[5]....
        /*006c*/ 	.word	0x000019b0


	//   ....[6]....
        /*0070*/ 	.word	0x000019e0


	//   ....[7]....
        /*0074*/ 	.word	0x000019f0


	//   ....[8]....
        /*0078*/ 	.word	0x00001a20


	//   ....[9]....
        /*007c*/ 	.word	0x00001a30


	//----- nvinfo : EIATTR_VRC_CTA_INIT_COUNT
	.align		4
.L_2161:
        /*0080*/ 	.byte	0x02, 0x4a
	.zero		1
	.zero		1


	//----- nvinfo : EIATTR_EXIT_INSTR_OFFSETS
	.align		4
        /*0084*/ 	.byte	0x04, 0x1c
        /*0086*/ 	.short	(.L_2163 - .L_2162)


	//   ....[0]....
.L_2162:
        /*0088*/ 	.word	0x00008670


	//   ....[1]....
        /*008c*/ 	.word	0x00008710


	//----- nvinfo : EIATTR_MAX_THREADS
	.align		4
.L_2163:
        /*0090*/ 	.byte	0x04, 0x05
        /*0092*/ 	.short	(.L_2165 - .L_2164)
.L_2164:
        /*0094*/ 	.word	0x00000080
        /*0098*/ 	.word	0x00000001
        /*009c*/ 	.word	0x00000001


	//----- nvinfo : EIATTR_CRS_STACK_SIZE
	.align		4
.L_2165:
        /*00a0*/ 	.byte	0x04, 0x1e
        /*00a2*/ 	.short	(.L_2167 - .L_2166)
.L_2166:
        /*00a4*/ 	.word	0x00000000


	//----- nvinfo : EIATTR_CBANK_PARAM_SIZE
	.align		4
.L_2167:
        /*00a8*/ 	.byte	0x03, 0x19
        /*00aa*/ 	.short	0x0128


	//----- nvinfo : EIATTR_PARAM_CBANK
	.align		4
        /*00ac*/ 	.byte	0x04, 0x0a
        /*00ae*/ 	.short	(.L_2169 - .L_2168)
	.align		4
.L_2168:
        /*00b0*/ 	.word	index@(.nv.constant0._ZN10layer_norm31ln_parallel_residual_bwd_kernelINS_13Kernel_traitsI6__halfS2_fS2_fjLj3072ELj1ELj1ELj4ELj16ENS_18Kernel_traits_baseILj3072ES2_S2_fS2_fjLj128EEEEELb1ELb1ELb0EEEvNS_9BwdParamsE)
        /*00b4*/ 	.short	0x0380
        /*00b6*/ 	.short	0x0128


	//----- nvinfo : EIATTR_SW_WAR
	.align		4
.L_2169:
        /*00b8*/ 	.byte	0x04, 0x36
        /*00ba*/ 	.short	(.L_2171 - .L_2170)
.L_2170:
        /*00bc*/ 	.word	0x00000008
.L_2171:


//--------------------- .nv.info._ZN10layer_norm22ln_bwd_finalize_kernelINS_22Kernel_traits_finalizeILj3072E6__halfS2_fS2_fjLb0ELj1024ELj4ENS_18Kernel_traits_baseILj3072ES2_S2_fS2_fjLj1024EEEEELb0ELb1EEEvNS_9BwdParamsE --------------------------
	.section	.nv.info._ZN10layer_norm22ln_bwd_finalize_kernelINS_22Kernel_traits_finalizeILj3072E6__halfS2_fS2_fjLb0ELj1024ELj4ENS_18Kernel_traits_baseILj3072ES2_S2_fS2_fjLj1024EEEEELb0ELb1EEEvNS_9BwdParamsE,"",@"SHT_CUDA_INFO"
	.sectionflags	@""
	.align	4


	//----- nvinfo : EIATTR_CUDA_API_VERSION
	.align		4
        /*0000*/ 	.byte	0x04, 0x37
        /*0002*/ 	.short	(.L_2173 - .L_2172)
.L_2172:
        /*0004*/ 	.word	0x00000082


	//----- nvinfo : EIATTR_KPARAM_INFO
	.align		4
.L_2173:
        /*0008*/ 	.byte	0x04, 0x17
        /*000a*/ 	.short	(.L_2175 - .L_2174)
.L_2174:
        /*000c*/ 	.word	0x00000000
        /*0010*/ 	.short	0x0000
        /*0012*/ 	.short	0x0000
        /*0014*/ 	.byte	0x00, 0xf0, 0xa1, 0x04


	//----- nvinfo : EIATTR_SPARSE_MMA_MASK
	.align		4
.L_2175:
        /*0018*/ 	.byte	0x03, 0x50
        /*001a*/ 	.short	0x0000


	//----- nvinfo : EIATTR_MAXREG_COUNT
	.align		4
        /*001c*/ 	.byte	0x03, 0x1b
        /*001e*/ 	.short	0x0040


	//----- nvinfo : EIATTR_NUM_BARRIERS
	.align		4
        /*0020*/ 	.byte	0x02, 0x4c
        /*0022*/ 	.byte	0x01
	.zero		1


	//----- nvinfo : EIATTR_MERCURY_ISA_VERSION
	.align		4
        /*0024*/ 	.byte	0x03, 0x5f
        /*0026*/ 	.short	0x0101


	//----- nvinfo : EIATTR_COOP_GROUP_MASK_REGIDS
	.align		4
        /*0028*/ 	.byte	0x04, 0x29
        /*002a*/ 	.short	(.L_2177 - .L_2176)


	//   ....[0]....
.L_2176:
        /*002c*/ 	.word	0xffffffff


	//   ....[1]....
        /*0030*/ 	.word	0xffffffff


	//   ....[2]....
        /*0034*/ 	.word	0xffffffff


	//   ....[3]....
        /*0038*/ 	.word	0xffffffff


	//   ....[4]....
        /*003c*/ 	.word	0xffffffff


	//   ....[5]....
        /*0040*/ 	.word	0xffffffff


	//   ....[6]....
        /*0044*/ 	.word	0xffffffff


	//   ....[7]....
        /*0048*/ 	.word	0xffffffff


	//   ....[8]....
        /*004c*/ 	.word	0xffffffff


	//   ....[9]....
        /*0050*/ 	.word	0xffffffff


	//----- nvinfo : EIATTR_COOP_GROUP_INSTR_OFFSETS
	.align		4
.L_2177:
        /*0054*/ 	.byte	0x04, 0x28
        /*0056*/ 	.short	(.L_2179 - .L_2178)


	//   ....[0]....
.L_2178:
        /*0058*/ 	.word	0x00001560


	//   ....[1]....
        /*005c*/ 	.word	0x00001570


	//   ....[2]....
        /*0060*/ 	.word	0x000015a0


	//   ....[3]....
        /*0064*/ 	.word	0x000015b0


	//   ....[4]....
        /*0068*/ 	.word	0x000015e0


	//   ....[5]....
        /*006c*/ 	.word	0x000015f0


	//   ....[6]....
        /*0070*/ 	.word	0x00001620


	//   ....[7]....
        /*0074*/ 	.word	0x00001640


	//   ....[8]....
        /*0078*/ 	.word	0x00001670


	//   ....[9]....
        /*007c*/ 	.word	0x00001680


	//----- nvinfo : EIATTR_VRC_CTA_INIT_COUNT
	.align		4
.L_2179:
        /*0080*/ 	.byte	0x02, 0x4a
	.zero		1
	.zero		1


	//----- nvinfo : EIATTR_EXIT_INSTR_OFFSETS
	.align		4
        /*0084*/ 	.byte	0x04, 0x1c
        /*0086*/ 	.short	(.L_2181 - .L_2180)


	//   ....[0]....
.L_2180:
        /*0088*/ 	.word	0x00000060


	//   ....[1]....
        /*008c*/ 	.word	0x000016e0


	//   ....[2]....
        /*0090*/ 	.word	0x000017d0


	//----- nvinfo : EIATTR_MAX_THREADS
	.align		4
.L_2181:
        /*0094*/ 	.byte	0x04, 0x05
        /*0096*/ 	.short	(.L_2183 - .L_2182)
.L_2182:
        /*0098*/ 	.word	0x00000400
        /*009c*/ 	.word	0x00000001
        /*00a0*/ 	.word	0x00000001


	//----- nvinfo : EIATTR_CRS_STACK_SIZE
	.align		4
.L_2183:
        /*00a4*/ 	.byte	0x04, 0x1e
        /*00a6*/ 	.short	(.L_2185 - .L_2184)
.L_2184:
        /*00a8*/ 	.word	0x00000000


	//----- nvinfo : EIATTR_CBANK_PARAM_SIZE
	.align		4
.L_2185:
        /*00ac*/ 	.byte	0x03, 0x19
        /*00ae*/ 	.short	0x0128


	//----- nvinfo : EIATTR_PARAM_CBANK
	.align		4
        /*00b0*/ 	.byte	0x04, 0x0a
        /*00b2*/ 	.short	(.L_2187 - .L_2186)
	.align		4
.L_2186:
        /*00b4*/ 	.word	index@(.nv.constant0._ZN10layer_norm22ln_bwd_finalize_kernelINS_22Kernel_traits_finalizeILj3072E6__halfS2_fS2_fjLb0ELj1024ELj4ENS_18Kernel_traits_baseILj3072ES2_S2_fS2_fjLj1024EEEEELb0ELb1EEEvNS_9BwdParamsE)
        /*00b8*/ 	.short	0x0380
        /*00ba*/ 	.short	0x0128


	//----- nvinfo : EIATTR_SW_WAR
	.align		4
.L_2187:
        /*00bc*/ 	.byte	0x04, 0x36
        /*00be*/ 	.short	(.L_2189 - .L_2188)
.L_2188:
        /*00c0*/ 	.word	0x00000008
.L_2189:


//--------------------- .nv.info._ZN10layer_norm40ln_parallel_residual_bwd_finalize_kernelINS_22Kernel_traits_finalizeILj3072E6__halfS2_fS2_fjLb0ELj1024ELj4ENS_18Kernel_traits_baseILj3072ES2_S2_fS2_fjLj1024EEEEELb1EEEvNS_9BwdParamsE --------------------------
	.section	.nv.info._ZN10layer_norm40ln_parallel_residual_bwd_finalize_kernelINS_22Kernel_traits_finalizeILj3072E6__halfS2_fS2_fjLb0ELj1024ELj4ENS_18Kernel_traits_baseILj3072ES2_S2_fS2_fjLj1024EEEEELb1EEEvNS_9BwdParamsE,"",@"SHT_CUDA_INFO"
	.sectionflags	@""
	.align	4


	//----- nvinfo : EIATTR_CUDA_API_VERSION
	.align		4
        /*0000*/ 	.byte	0x04, 0x37
        /*0002*/ 	.short	(.L_2191 - .L_2190)
.L_2190:
        /*0004*/ 	.word	0x00000082


	//----- nvinfo : EIATTR_KPARAM_INFO
	.align		4
.L_2191:
        /*0008*/ 	.byte	0x04, 0x17
        /*000a*/ 	.short	(.L_2193 - .L_2192)
.L_2192:
        /*000c*/ 	.word	0x00000000
        /*0010*/ 	.short	0x0000
        /*0012*/ 	.short	0x0000
        /*0014*/ 	.byte	0x00, 0xf0, 0xa1, 0x04


	//----- nvinfo : EIATTR_SPARSE_MMA_MASK
	.align		4
.L_2193:
        /*0018*/ 	.byte	0x03, 0x50
        /*001a*/ 	.short	0x0000


	//----- nvinfo : EIATTR_MAXREG_COUNT
	.align		4
        /*001c*/ 	.byte	0x03, 0x1b
        /*001e*/ 	.short	0x0040


	//----- nvinfo : EIATTR_NUM_BARRIERS
	.align		4
        /*0020*/ 	.byte	0x02, 0x4c
        /*0022*/ 	.byte	0x01
	.zero		1


	//----- nvinfo : EIATTR_MERCURY_ISA_VERSION
	.align		4
        /*0024*/ 	.byte	0x03, 0x5f
        /*0026*/ 	.short	0x0101


	//----- nvinfo : EIATTR_COOP_GROUP_MASK_REGIDS
	.align		4
        /*0028*/ 	.byte	0x04, 0x29
        /*002a*/ 	.short	(.L_2195 - .L_2194)


	//   ....[0]....
.L_2194:
        /*002c*/ 	.word	0xffffffff


	//   ....[1]....
        /*0030*/ 	.word	0xffffffff


	//   ....[2]....
        /*0034*/ 	.word	0xffffffff


	//   ....[3]....
        /*0038*/ 	.word	0xffffffff


	//   ....[4]....
        /*003c*/ 	.word	0xffffffff


	//   ....[5]....
        /*0040*/ 	.word	0xffffffff


	//   ....[6]....
        /*0044*/ 	.word	0xffffffff


	//   ....[7]....
        /*0048*/ 	.word	0xffffffff


	//   ....[8]....
        /*004c*/ 	.word	0xffffffff


	//   ....[9]....
        /*0050*/ 	.word	0xffffffff


	//   ....[10]....
        /*0054*/ 	.word	0xffffffff


	//   ....[11]....
        /*0058*/ 	.word	0xffffffff


	//   ....[12]....
        /*005c*/ 	.word	0xffffffff


	//   ....[13]....
        /*0060*/ 	.word	0xffffffff


	//   ....[14]....
        /*0064*/ 	.word	0xffffffff


	//   ....[15]....
        /*0068*/ 	.word	0xffffffff


	//   ....[16]....
        /*006c*/ 	.word	0xffffffff


	//   ....[17]....
        /*0070*/ 	.word	0xffffffff


	//   ....[18]....
        /*0074*/ 	.word	0xffffffff


	//   ....[19]....
        /*0078*/ 	.word	0xffffffff


	//----- nvinfo : EIATTR_COOP_GROUP_INSTR_OFFSETS
	.align		4
.L_2195:
        /*007c*/ 	.byte	0x04, 0x28
        /*007e*/ 	.short	(.L_2197 - .L_2196)


	//   ....[0]....
.L_2196:
        /*0080*/ 	.word	0x000013e0


	//   ....[1]....
        /*0084*/ 	.word	0x000013f0


	//   ....[2]....
        /*0088*/ 	.word	0x00001400


	//   ....[3]....
        /*008c*/ 	.word	0x00001410


	//   ....[4]....
        /*0090*/ 	.word	0x00001450


	//   ....[5]....
        /*0094*/ 	.word	0x00001470


	//   ....[6]....
        /*0098*/ 	.word	0x00001480


	//   ....[7]....
        /*009c*/ 	.word	0x00001490


	//   ....[8]....
        /*00a0*/ 	.word	0x000014d0


	//   ....[9]....
        /*00a4*/ 	.word	0x000014f0


	//   ....[10]....
        /*00a8*/ 	.word	0x00001500


	//   ....[11]....
        /*00ac*/ 	.word	0x00001510


	//   ....[12]....
        /*00b0*/ 	.word	0x00001540


	//   ....[13]....
        /*00b4*/ 	.word	0x00001560


	//   ....[14]....
        /*00b8*/ 	.word	0x00001580


	//   ....[15]....
        /*00bc*/ 	.word	0x00001590


	//   ....[16]....
        /*00c0*/ 	.word	0x000015c0


	//   ....[17]....
        /*00c4*/ 	.word	0x000015e0


	//   ....[18]....
        /*00c8*/ 	.word	0x00001600


	//   ....[19]....
        /*00cc*/ 	.word	0x00001610


	//----- nvinfo : EIATTR_VRC_CTA_INIT_COUNT
	.align		4
.L_2197:
        /*00d0*/ 	.byte	0x02, 0x4a
	.zero		1
	.zero		1


	//----- nvinfo : EIATTR_EXIT_INSTR_OFFSETS
	.align		4
        /*00d4*/ 	.byte	0x04, 0x1c
        /*00d6*/ 	.short	(.L_2199 - .L_2198)


	//   ....[0]....
.L_2198:
        /*00d8*/ 	.word	0x00000060


	//   ....[1]....
        /*00dc*/ 	.word	0x000016b0


	//   ....[2]....
        /*00e0*/ 	.word	0x00001840


	//----- nvinfo : EIATTR_MAX_THREADS
	.align		4
.L_2199:
        /*00e4*/ 	.byte	0x04, 0x05
        /*00e6*/ 	.short	(.L_2201 - .L_2200)
.L_2200:
        /*00e8*/ 	.word	0x00000400
        /*00ec*/ 	.word	0x00000001
        /*00f0*/ 	.word	0x00000001


	//----- nvinfo : EIATTR_CRS_STACK_SIZE
	.align		4
.L_2201:
        /*00f4*/ 	.byte	0x04, 0x1e
        /*00f6*/ 	.short	(.L_2203 - .L_2202)
.L_2202:
        /*00f8*/ 	.word	0x00000000


	//----- nvinfo : EIATTR_CBANK_PARAM_SIZE
	.align		4
.L_2203:
        /*00fc*/ 	.byte	0x03, 0x19
        /*00fe*/ 	.short	0x0128


	//----- nvinfo : EIATTR_PARAM_CBANK
	.align		4
        /*0100*/ 	.byte	0x04, 0x0a
        /*0102*/ 	.short	(.L_2205 - .L_2204)
	.align		4
.L_2204:
        /*0104*/ 	.word	index@(.nv.constant0._ZN10layer_norm40ln_parallel_residual_bwd_finalize_kernelINS_22Kernel_traits_finalizeILj3072E6__halfS2_fS2_fjLb0ELj1024ELj4ENS_18Kernel_traits_baseILj3072ES2_S2_fS2_fjLj1024EEEEELb1EEEvNS_9BwdParamsE)
        /*0108*/ 	.short	0x0380
        /*010a*/ 	.short	0x0128


	//----- nvinfo : EIATTR_SW_WAR
	.align		4
.L_2205:
        /*010c*/ 	.byte	0x04, 0x36
        /*010e*/ 	.short	(.L_2207 - .L_2206)
.L_2206:
        /*0110*/ 	.word	0x00000008
.L_2207:


//--------------------- .nv.info._ZN10layer_norm31ln_parallel_residual_bwd_kernelINS_13Kernel_traitsI6__halfS2_fS2_fjLj3072ELj1ELj1ELj4ELj16ENS_18Kernel_traits_baseILj3072ES2_S2_fS2_fjLj128EEEEELb1ELb1ELb1EEEvNS_9BwdParamsE --------------------------
	.section	.nv.info._ZN10layer_norm31ln_parallel_residual_bwd_kernelINS_13Kernel_traitsI6__halfS2_fS2_fjLj3072ELj1ELj1ELj4ELj16ENS_18Kernel_traits_baseILj3072ES2_S2_fS2_fjLj128EEEEELb1ELb1ELb1EEEvNS_9BwdParamsE,"",@"SHT_CUDA_INFO"
	.sectionflags	@""
	.align	4


	//----- nvinfo : EIATTR_CUDA_API_VERSION
	.align		4
        /*0000*/ 	.byte	0x04, 0x37
        /*0002*/ 	.short	(.L_2209 - .L_2208)
.L_2208:
        /*0004*/ 	.word	0x00000082


	//----- nvinfo : EIATTR_KPARAM_INFO
	.align		4
.L_2209:
        /*0008*/ 	.byte	0x04, 0x17
        /*000a*/ 	.short	(.L_2211 - .L_2210)
.L_2210:
        /*000c*/ 	.word	0x00000000
        /*0010*/ 	.short	0x0000
        /*0012*/ 	.short	0x0000
        /*0014*/ 	.byte	0x00, 0xf0, 0xa1, 0x04


	//----- nvinfo : EIATTR_SPARSE_MMA_MASK
	.align		4
.L_2211:
        /*0018*/ 	.byte	0x03, 0x50
        /*001a*/ 	.short	0x0000


	//----- nvinfo : EIATTR_MAXREG_COUNT
	.align		4
        /*001c*/ 	.byte	0x03, 0x1b
        /*001e*/ 	.short	0x00ff


	//----- nvinfo : EIATTR_NUM_BARRIERS
	.align		4
        /*0020*/ 	.byte	0x02, 0x4c
        /*0022*/ 	.byte	0x01
	.zero		1


	//----- nvinfo : EIATTR_MERCURY_ISA_VERSION
	.align		4
        /*0024*/ 	.byte	0x03, 0x5f
        /*0026*/ 	.short	0x0101


	//----- nvinfo : EIATTR_COOP_GROUP_MASK_REGIDS
	.align		4
        /*0028*/ 	.byte	0x04, 0x29
        /*002a*/ 	.short	(.L_2213 - .L_2212)


	//   ....[0]....
.L_2212:
        /*002c*/ 	.word	0xffffffff


	//   ....[1]....
        /*0030*/ 	.word	0xffffffff


	//   ....[2]....
        /*0034*/ 	.word	0xffffffff


	//   ....[3]....
        /*0038*/ 	.word	0xffffffff


	//   ....[4]....
        /*003c*/ 	.word	0xffffffff


	//   ....[5]....
        /*0040*/ 	.word	0xffffffff


	//   ....[6]....
        /*0044*/ 	.word	0xffffffff


	//   ....[7]....
        /*0048*/ 	.word	0xffffffff


	//   ....[8]....
        /*004c*/ 	.word	0xffffffff


	//   ....[9]....
        /*0050*/ 	.word	0xffffffff


	//----- nvinfo : EIATTR_COOP_GROUP_INSTR_OFFSETS
	.align		4
.L_2213:
        /*0054*/ 	.byte	0x04, 0x28
        /*0056*/ 	.short	(.L_2215 - .L_2214)


	//   ....[0]....
.L_2214:
        /*0058*/ 	.word	0x000012d0


	//   ....[1]....
        /*005c*/ 	.word	0x000012e0


	//   ....[2]....
        /*0060*/ 	.word	0x00001310


	//   ....[3]....
        /*0064*/ 	.word	0x00001320


	//   ....[4]....
        /*0068*/ 	.word	0x00001350


	//   ....[5]....
        /*006c*/ 	.word	0x00001360


	//   ....[6]....
        /*0070*/ 	.word	0x00001390


	//   ....[7]....
        /*0074*/ 	.word	0x000013a0


	//   ....[8]....
        /*0078*/ 	.word	0x000013e0


	//   ....[9]....
        /*007c*/ 	.word	0x000013f0


	//----- nvinfo : EIATTR_VRC_CTA_INIT_COUNT
	.align		4
.L_2215:
        /*0080*/ 	.byte	0x02, 0x4a
	.zero		1
	.zero		1


	//----- nvinfo : EIATTR_EXIT_INSTR_OFFSETS
	.align		4
        /*0084*/ 	.byte	0x04, 0x1c
        /*0086*/ 	.short	(.L_2217 - .L_2216)


	//   ....[0]....
.L_2216:
        /*0088*/ 	.word	0x00008060


	//----- nvinfo : EIATTR_MAX_THREADS
	.align		4
.L_2217:
        /*008c*/ 	.byte	0x04, 0x05
        /*008e*/ 	.short	(.L_2219 - .L_2218)
.L_2218:
        /*0090*/ 	.word	0x00000080
        /*0094*/ 	.word	0x00000001
        /*0098*/ 	.word	0x00000001


	//----- nvinfo : EIATTR_CRS_STACK_SIZE
	.align		4
.L_2219:
        /*009c*/ 	.byte	0x04, 0x1e
        /*009e*/ 	.short	(.L_2221 - .L_2220)
.L_2220:
        /*00a0*/ 	.word	0x00000000


	//----- nvinfo : EIATTR_CBANK_PARAM_SIZE
	.align		4
.L_2221:
        /*00a4*/ 	.byte	0x03, 0x19
        /*00a6*/ 	.short	0x0128


	//----- nvinfo : EIATTR_PARAM_CBANK
	.align		4
        /*00a8*/ 	.byte	0x04, 0x0a
        /*00aa*/ 	.short	(.L_2223 - .L_2222)
	.align		4
.L_2222:
        /*00ac*/ 	.word	index@(.nv.constant0._ZN10layer_norm31ln_parallel_residual_bwd_kernelINS_13Kernel_traitsI6__halfS2_fS2_fjLj3072ELj1ELj1ELj4ELj16ENS_18Kernel_traits_baseILj3072ES2_S2_fS2_fjLj128EEEEELb1ELb1ELb1EEEvNS_9BwdParamsE)
        /*00b0*/ 	.short	0x0380
        /*00b2*/ 	.short	0x0128


	//----- nvinfo : EIATTR_SW_WAR
	.align		4
.L_2223:
        /*00b4*/ 	.byte	0x04, 0x36
        /*00b6*/ 	.short	(.L_2225 - .L_2224)
.L_2224:
        /*00b8*/ 	.word	0x00000008
.L_2225:


//--------------------- .nv.info._ZN10layer_norm31ln_parallel_residual_bwd_kernelINS_13Kernel_traitsIf6__halffS2_fjLj3072ELj1ELj1ELj4ELj16ENS_18Kernel_traits_baseILj3072EfS2_fS2_fjLj128EEEEELb0ELb0ELb0EEEvNS_9BwdParamsE --------------------------
	.section	.nv.info._ZN10layer_norm31ln_parallel_residual_bwd_kernelINS_13Kernel_traitsIf6__halffS2_fjLj3072ELj1ELj1ELj4ELj16ENS_18Kernel_traits_baseILj3072EfS2_fS2_fjLj128EEEEELb0ELb0ELb0EEEvNS_9BwdParamsE,"",@"SHT_CUDA_INFO"
	.sectionflags	@""
	.align	4


	//----- nvinfo : EIATTR_CUDA_API_VERSION
	.align		4
        /*0000*/ 	.byte	0x04, 0x37
        /*0002*/ 	.short	(.L_2227 - .L_2226)
.L_2226:
        /*0004*/ 	.word	0x00000082


	//----- nvinfo : EIATTR_KPARAM_INFO
	.align		4
.L_2227:
        /*0008*/ 	.byte	0x04, 0x17
        /*000a*/ 	.short	(.L_2229 - .L_2228)
.L_2228:
        /*000c*/ 	.word	0x00000000
        /*0010*/ 	.short	0x0000
        /*0012*/ 	.short	0x0000
        /*0014*/ 	.byte	0x00, 0xf0, 0xa1, 0x04


	//----- nvinfo : EIATTR_SPARSE_MMA_MASK
	.align		4
.L_2229:
        /*0018*/ 	.byte	0x03, 0x50
        /*001a*/ 	.short	0x0000


	//----- nvinfo : EIATTR_MAXREG_COUNT
	.align		4
        /*001c*/ 	.byte	0x03, 0x1b
        /*001e*/ 	.short	0x00ff


	//----- nvinfo : EIATTR_NUM_BARRIERS
	.align		4
        /*0020*/ 	.byte	0x02, 0x4c
        /*0022*/ 	.byte	0x01
	.zero		1


	//----- nvinfo : EIATTR_MERCURY_ISA_VERSION
	.align		4
        /*0024*/ 	.byte	0x03, 0x5f
        /*0026*/ 	.short	0x0101


	//----- nvinfo : EIATTR_COOP_GROUP_MASK_REGIDS
	.align		4
        /*0028*/ 	.byte	0x04, 0x29
        /*002a*/ 	.short	(.L_2231 - .L_2230)


	//   ....[0]....
.L_2230:
        /*002c*/ 	.word	0xffffffff


	//   ....[1]....
        /*0030*/ 	.word	0xffffffff


	//   ....[2]....
        /*0034*/ 	.word	0xffffffff


	//   ....[3]....
        /*0038*/ 	.word	0xffffffff


	//   ....[4]....
        /*003c*/ 	.word	0xffffffff


	//   ....[5]....
        /*0040*/ 	.word	0xffffffff


	//   ....[6]....
        /*0044*/ 	.word	0xffffffff


	//   ....[7]....
        /*0048*/ 	.word	0xffffffff


	//   ....[8]....
        /*004c*/ 	.word	0xffffffff


	//   ....[9]....
        /*0050*/ 	.word	0xffffffff


	//----- nvinfo : EIATTR_COOP_GROUP_INSTR_OFFSETS
	.align		4
.L_2231:
        /*0054*/ 	.byte	0x04, 0x28
        /*0056*/ 	.short	(.L_2233 - .L_2232)


	//   ....[0]....
.L_2232:
        /*0058*/ 	.word	0x00002000


	//   ....[1]....
        /*005c*/ 	.word	0x00002020


	//   ....[2]....
        /*0060*/ 	.word	0x00002060


	//   ....[3]....
        /*0064*/ 	.word	0x00002070


	//   ....[4]....
        /*0068*/ 	.word	0x000020b0


	//   ....[5]....
        /*006c*/ 	.word	0x000020c0


	//   ....[6]....
        /*0070*/ 	.word	0x000020f0


	//   ....[7]....
        /*0074*/ 	.word	0x00002100


	//   ....[8]....
        /*0078*/ 	.word	0x00002130


	//   ....[9]....
        /*007c*/ 	.word	0x00002140


	//----- nvinfo : EIATTR_VRC_CTA_INIT_COUNT
	.align		4
.L_2233:
        /*0080*/ 	.byte	0x02, 0x4a
	.zero		1
	.zero		1


	//----- nvinfo : EIATTR_EXIT_INSTR_OFFSETS
	.align		4
        /*0084*/ 	.byte	0x04, 0x1c
        /*0086*/ 	.short	(.L_2235 - .L_2234)


	//   ....[0]....
.L_2234:
        /*0088*/ 	.word	0x00005ca0


	//   ....[1]....
        /*008c*/ 	.word	0x00005db0


	//----- nvinfo : EIATTR_MAX_THREADS
	.align		4
.L_2235:
        /*0090*/ 	.byte	0x04, 0x05
        /*0092*/ 	.short	(.L_2237 - .L_2236)
.L_2236:
        /*0094*/ 	.word	0x00000080
        /*0098*/ 	.word	0x00000001
        /*009c*/ 	.word	0x00000001


	//----- nvinfo : EIATTR_CRS_STACK_SIZE
	.align		4
.L_2237:
        /*00a0*/ 	.byte	0x04, 0x1e
        /*00a2*/ 	.short	(.L_2239 - .L_2238)
.L_2238:
        /*00a4*/ 	.word	0x00000000


	//----- nvinfo : EIATTR_CBANK_PARAM_SIZE
	.align		4
.L_2239:
        /*00a8*/ 	.byte	0x03, 0x19
        /*00aa*/ 	.short	0x0128


	//----- nvinfo : EIATTR_PARAM_CBANK
	.align		4
        /*00ac*/ 	.byte	0x04, 0x0a
        /*00ae*/ 	.short	(.L_2241 - .L_2240)
	.align		4
.L_2240:
        /*00b0*/ 	.word	index@(.nv.constant0._ZN10layer_norm31ln_parallel_residual_bwd_kernelINS_13Kernel_traitsIf6__halffS2_fjLj3072ELj1ELj1ELj4ELj16ENS_18Kernel_traits_baseILj3072EfS2_fS2_fjLj128EEEEELb0ELb0ELb0EEEvNS_9BwdParamsE)
        /*00b4*/ 	.short	0x0380
        /*00b6*/ 	.short	0x0128


	//----- nvinfo : EIATTR_SW_WAR
	.align		4
.L_2241:
        /*00b8*/ 	.byte	0x04, 0x36
        /*00ba*/ 	.short	(.L_2243 - .L_2242)
.L_2242:
        /*00bc*/ 	.word	0x00000008
.L_2243:


//--------------------- .nv.info._ZN10layer_norm31ln_parallel_residual_bwd_kernelINS_13Kernel_traitsIf6__halffS2_fjLj3072ELj1ELj1ELj4ELj16ENS_18Kernel_traits_baseILj3072EfS2_fS2_fjLj128EEEEELb0ELb0ELb1EEEvNS_9BwdParamsE --------------------------
	.section	.nv.info._ZN10layer_norm31ln_parallel_residual_bwd_kernelINS_13Kernel_traitsIf6__halffS2_fjLj3072ELj1ELj1ELj4ELj16ENS_18Kernel_traits_baseILj3072EfS2_fS2_fjLj128EEEEELb0ELb0ELb1EEEvNS_9BwdParamsE,"",@"SHT_CUDA_INFO"
	.sectionflags	@""
	.align	4


	//----- nvinfo : EIATTR_CUDA_API_VERSION
	.align		4
        /*0000*/ 	.byte	0x04, 0x37
        /*0002*/ 	.short	(.L_2245 - .L_2244)
.L_2244:
        /*0004*/ 	.word	0x00000082


	//----- nvinfo : EIATTR_KPARAM_INFO
	.align		4
.L_2245:
        /*0008*/ 	.byte	0x04, 0x17
        /*000a*/ 	.short	(.L_2247 - .L_2246)
.L_2246:
        /*000c*/ 	.word	0x00000000
        /*0010*/ 	.short	0x0000
        /*0012*/ 	.short	0x0000
        /*0014*/ 	.byte	0x00, 0xf0, 0xa1, 0x04


	//----- nvinfo : EIATTR_SPARSE_MMA_MASK
	.align		4
.L_2247:
        /*0018*/ 	.byte	0x03, 0x50
        /*001a*/ 	.short	0x0000


	//----- nvinfo : EIATTR_MAXREG_COUNT
	.align		4
        /*001c*/ 	.byte	0x03, 0x1b
        /*001e*/ 	.short	0x00ff


	//----- nvinfo : EIATTR_NUM_BARRIERS
	.align		4
        /*0020*/ 	.byte	0x02, 0x4c
        /*0022*/ 	.byte	0x01
	.zero		1


	//----- nvinfo : EIATTR_ANNOTATIONS
	.align		4
        /*0024*/ 	.byte	0x04, 0x55
        /*0026*/ 	.short	(.L_2249 - .L_2248)


	//   ....[0]....
.L_2248:
        /*0028*/ 	.word	0x00000001
        /*002c*/ 	.byte	0xa0, 0x03, 0x00, 0x00, 0x01, 0x00, 0x00, 0x00, 0xd0, 0x03, 0x00, 0x00, 0x01, 0x00, 0x00, 0x00
        /*003c*/ 	.byte	0xa0, 0x1e, 0x00, 0x00, 0x01, 0x00, 0x00, 0x00, 0xb0, 0x1e, 0x00, 0x00, 0x01, 0x00, 0x00, 0x00
        /*004c*/ 	.byte	0xb0, 0x21, 0x00, 0x00, 0x01, 0x00, 0x00, 0x00, 0xd0, 0x21, 0x00, 0x00


	//----- nvinfo : EIATTR_MERCURY_ISA_VERSION
	.align		4
.L_2249:
        /*0058*/ 	.byte	0x03, 0x5f
        /*005a*/ 	.short	0x0101


	//----- nvinfo : EIATTR_COOP_GROUP_MASK_REGIDS
	.align		4
        /*005c*/ 	.byte	0x04, 0x29
        /*005e*/ 	.short	(.L_2251 - .L_2250)


	//   ....[0]....
.L_2250:
        /*0060*/ 	.word	0xffffffff


	//   ....[1]....
        /*0064*/ 	.word	0xffffffff


	//   ....[2]....
        /*0068*/ 	.word	0xffffffff


	//   ....[3]....
        /*006c*/ 	.word	0xffffffff


	//   ....[4]....
        /*0070*/ 	.word	0xffffffff


	//   ....[5]....
        /*0074*/ 	.word	0xffffffff


	//   ....[6]....
        /*0078*/ 	.word	0xffffffff


	//   ....[7]....
        /*007c*/ 	.word	0xffffffff


	//   ....[8]....
        /*0080*/ 	.word	0xffffffff


	//   ....[9]....
        /*0084*/ 	.word	0xffffffff


	//----- nvinfo : EIATTR_COOP_GROUP_INSTR_OFFSETS
	.align		4
.L_2251:
        /*0088*/ 	.byte	0x04, 0x28
        /*008a*/ 	.short	(.L_2253 - .L_2252)


	//   ....[0]....
.L_2252:
        /*008c*/ 	.word	0x00001bb0


	//   ....[1]....
        /*0090*/ 	.word	0x00001c90


	//   ....[2]....
        /*0094*/ 	.word	0x00001ca0


	//   ....[3]....
        /*0098*/ 	.word	0x00001cd0


	//   ....[4]....
        /*009c*/ 	.word	0x00001cf0


	//   ....[5]....
        /*00a0*/ 	.word	0x00001d00


	//   ....[6]....
        /*00a4*/ 	.word	0x00001d40


	//   ....[7]....
        /*00a8*/ 	.word	0x00001d50


	//   ....[8]....
        /*00ac*/ 	.word	0x00001d90


	//   ....[9]....
        /*00b0*/ 	.word	0x00001da0


	//----- nvinfo : EIATTR_VRC_CTA_INIT_COUNT
	.align		4
.L_2253:
        /*00b4*/ 	.byte	0x02, 0x4a
	.zero		1
	.zero		1


	//----- nvinfo : EIATTR_EXIT_INSTR_OFFSETS
	.align		4
        /*00b8*/ 	.byte	0x04, 0x1c
        /*00ba*/ 	.short	(.L_2255 - .L_2254)


	//   ....[0]....
.L_2254:
        /*00bc*/ 	.word	0x00005c40


	//----- nvinfo : EIATTR_MAX_THREADS
	.align		4
.L_2255:
        /*00c0*/ 	.byte	0x04, 0x05
        /*00c2*/ 	.short	(.L_2257 - .L_2256)
.L_2256:
        /*00c4*/ 	.word	0x00000080
        /*00c8*/ 	.word	0x00000001
        /*00cc*/ 	.word	0x00000001


	//----- nvinfo : EIATTR_CRS_STACK_SIZE
	.align		4
.L_2257:
        /*00d0*/ 	.byte	0x04, 0x1e
        /*00d2*/ 	.short	(.L_2259 - .L_2258)
.L_2258:
        /*00d4*/ 	.word	0x00000000


	//----- nvinfo : EIATTR_CBANK_PARAM_SIZE
	.align		4
.L_2259:
        /*00d8*/ 	.byte	0x03, 0x19
        /*00da*/ 	.short	0x0128


	//----- nvinfo : EIATTR_PARAM_CBANK
	.align		4
        /*00dc*/ 	.byte	0x04, 0x0a
        /*00de*/ 	.short	(.L_2261 - .L_2260)
	.align		4
.L_2260:
        /*00e0*/ 	.word	index@(.nv.constant0._ZN10layer_norm31ln_parallel_residual_bwd_kernelINS_13Kernel_traitsIf6__halffS2_fjLj3072ELj1ELj1ELj4ELj16ENS_18Kernel_traits_baseILj3072EfS2_fS2_fjLj128EEEEELb0ELb0ELb1EEEvNS_9BwdParamsE)
        /*00e4*/ 	.short	0x0380
        /*00e6*/ 	.short	0x0128


	//----- nvinfo : EIATTR_SW_WAR
	.align		4
.L_2261:
        /*00e8*/ 	.byte	0x04, 0x36
        /*00ea*/ 	.short	(.L_2263 - .L_2262)
.L_2262:
        /*00ec*/ 	.word	0x00000008
.L_2263:


//--------------------- .nv.info._ZN10layer_norm31ln_parallel_residual_bwd_kernelINS_13Kernel_traitsIf6__halffS2_fjLj3072ELj1ELj1ELj4ELj16ENS_18Kernel_traits_baseILj3072EfS2_fS2_fjLj128EEEEELb0ELb1ELb0EEEvNS_9BwdParamsE --------------------------
	.section	.nv.info._ZN10layer_norm31ln_parallel_residual_bwd_kernelINS_13Kernel_traitsIf6__halffS2_fjLj3072ELj1ELj1ELj4ELj16ENS_18Kernel_traits_baseILj3072EfS2_fS2_fjLj128EEEEELb0ELb1ELb0EEEvNS_9BwdParamsE,"",@"SHT_CUDA_INFO"
	.sectionflags	@""
	.align	4


	//----- nvinfo : EIATTR_CUDA_API_VERSION
	.align		4
        /*0000*/ 	.byte	0x04, 0x37
        /*0002*/ 	.short	(.L_2265 - .L_2264)
.L_2264:
        /*0004*/ 	.word	0x00000082


	//----- nvinfo : EIATTR_KPARAM_INFO
	.align		4
.L_2265:
        /*0008*/ 	.byte	0x04, 0x17
        /*000a*/ 	.short	(.L_2267 - .L_2266)
.L_2266:
        /*000c*/ 	.word	0x00000000
        /*0010*/ 	.short	0x0000
        /*0012*/ 	.short	0x0000
        /*0014*/ 	.byte	0x00, 0xf0, 0xa1, 0x04


	//----- nvinfo : EIATTR_SPARSE_MMA_MASK
	.align		4
.L_2267:
        /*0018*/ 	.byte	0x03, 0x50
        /*001a*/ 	.short	0x0000


	//----- nvinfo : EIATTR_MAXREG_COUNT
	.align		4
        /*001c*/ 	.byte	0x03, 0x1b
        /*001e*/ 	.short	0x00ff


	//----- nvinfo : EIATTR_NUM_BARRIERS
	.align		4
        /*0020*/ 	.byte	0x02, 0x4c
        /*0022*/ 	.byte	0x01
	.zero		1


	//----- nvinfo : EIATTR_MERCURY_ISA_VERSION
	.align		4
        /*0024*/ 	.byte	0x03, 0x5f
        /*0026*/ 	.short	0x0101


	//----- nvinfo : EIATTR_COOP_GROUP_MASK_REGIDS
	.align		4
        /*0028*/ 	.byte	0x04, 0x29
        /*002a*/ 	.short	(.L_2269 - .L_2268)


	//   ....[0]....
.L_2268:
        /*002c*/ 	.word	0xffffffff


	//   ....[1]....
        /*0030*/ 	.word	0xffffffff


	//   ....[2]....
        /*0034*/ 	.word	0xffffffff


	//   ....[3]....
        /*0038*/ 	.word	0xffffffff


	//   ....[4]....
        /*003c*/ 	.word	0xffffffff


	//   ....[5]....
        /*0040*/ 	.word	0xffffffff


	//   ....[6]....
        /*0044*/ 	.word	0xffffffff


	//   ....[7]....
        /*0048*/ 	.word	0xffffffff


	//   ....[8]....
        /*004c*/ 	.word	0xffffffff


	//   ....[9]....
        /*0050*/ 	.word	0xffffffff


	//----- nvinfo : EIATTR_COOP_GROUP_INSTR_OFFSETS
	.align		4
.L_2269:
        /*0054*/ 	.byte	0x04, 0x28
        /*0056*/ 	.short	(.L_2271 - .L_2270)


	//   ....[0]....
.L_2270:
        /*0058*/ 	.word	0x00001600


	//   ....[1]....
        /*005c*/ 	.word	0x00001620


	//   ....[2]....
        /*0060*/ 	.word	0x00001660


	//   ....[3]....
        /*0064*/ 	.word	0x00001670


	//   ....[4]....
        /*0068*/ 	.word	0x000016b0


	//   ....[5]....
        /*006c*/ 	.word	0x000016c0


	//   ....[6]....
        /*0070*/ 	.word	0x000016f0


	//   ....[7]....
        /*0074*/ 	.word	0x00001700


	//   ....[8]....
        /*0078*/ 	.word	0x00001730


	//   ....[9]....
        /*007c*/ 	.word	0x00001740


	//----- nvinfo : EIATTR_VRC_CTA_INIT_COUNT
	.align		4
.L_2271:
        /*0080*/ 	.byte	0x02, 0x4a
	.zero		1
	.zero		1


	//----- nvinfo : EIATTR_EXIT_INSTR_OFFSETS
	.align		4
        /*0084*/ 	.byte	0x04, 0x1c
        /*0086*/ 	.short	(.L_2273 - .L_2272)


	//   ....[0]....
.L_2272:
        /*0088*/ 	.word	0x000051b0


	//   ....[1]....
        /*008c*/ 	.word	0x00005250


	//----- nvinfo : EIATTR_MAX_THREADS
	.align		4
.L_2273:
        /*0090*/ 	.byte	0x04, 0x05
        /*0092*/ 	.short	(.L_2275 - .L_2274)
.L_2274:
        /*0094*/ 	.word	0x00000080
        /*0098*/ 	.word	0x00000001
        /*009c*/ 	.word	0x00000001


	//----- nvinfo : EIATTR_CRS_STACK_SIZE
	.align		4
.L_2275:
        /*00a0*/ 	.byte	0x04, 0x1e
        /*00a2*/ 	.short	(.L_2277 - .L_2276)
.L_2276:
        /*00a4*/ 	.word	0x00000000


	//----- nvinfo : EIATTR_CBANK_PARAM_SIZE
	.align		4
.L_2277:
        /*00a8*/ 	.byte	0x03, 0x19
        /*00aa*/ 	.short	0x0128


	//----- nvinfo : EIATTR_PARAM_CBANK
	.align		4
        /*00ac*/ 	.byte	0x04, 0x0a
        /*00ae*/ 	.short	(.L_2279 - .L_2278)
	.align		4
.L_2278:
        /*00b0*/ 	.word	index@(.nv.constant0._ZN10layer_norm31ln_parallel_residual_bwd_kernelINS_13Kernel_traitsIf6__halffS2_fjLj3072ELj1ELj1ELj4ELj16ENS_18Kernel_traits_baseILj3072EfS2_fS2_fjLj128EEEEELb0ELb1ELb0EEEvNS_9BwdParamsE)
        /*00b4*/ 	.short	0x0380
        /*00b6*/ 	.short	0x0128


	//----- nvinfo : EIATTR_SW_WAR
	.align		4
.L_2279:
        /*00b8*/ 	.byte	0x04, 0x36
        /*00ba*/ 	.short	(.L_2281 - .L_2280)
.L_2280:
        /*00bc*/ 	.word	0x00000008
.L_2281:


//--------------------- .nv.info._ZN10layer_norm31ln_parallel_residual_bwd_kernelINS_13Kernel_traitsIf6__halffS2_fjLj3072ELj1ELj1ELj4ELj16ENS_18Kernel_traits_baseILj3072EfS2_fS2_fjLj128EEEEELb0ELb1ELb1EEEvNS_9BwdParamsE --------------------------
	.section	.nv.info._ZN10layer_norm31ln_parallel_residual_bwd_kernelINS_13Kernel_traitsIf6__halffS2_fjLj3072ELj1ELj1ELj4ELj16ENS_18Kernel_traits_baseILj3072EfS2_fS2_fjLj128EEEEELb0ELb1ELb1EEEvNS_9BwdParamsE,"",@"SHT_CUDA_INFO"
	.sectionflags	@""
	.align	4


	//----- nvinfo : EIATTR_CUDA_API_VERSION
	.align		4
        /*0000*/ 	.byte	0x04, 0x37
        /*0002*/ 	.short	(.L_2283 - .L_2282)
.L_2282:
        /*0004*/ 	.word	0x00000082


	//----- nvinfo : EIATTR_KPARAM_INFO
	.align		4
.L_2283:
        /*0008*/ 	.byte	0x04, 0x17
        /*000a*/ 	.short	(.L_2285 - .L_2284)
.L_2284:
        /*000c*/ 	.word	0x00000000
        /*0010*/ 	.short	0x0000
        /*0012*/ 	.short	0x0000
        /*0014*/ 	.byte	0x00, 0xf0, 0xa1, 0x04


	//----- nvinfo : EIATTR_SPARSE_MMA_MASK
	.align		4
.L_2285:
        /*0018*/ 	.byte	0x03, 0x50
        /*001a*/ 	.short	0x0000


	//----- nvinfo : EIATTR_MAXREG_COUNT
	.align		4
        /*001c*/ 	.byte	0x03, 0x1b
        /*001e*/ 	.short	0x00ff


	//----- nvinfo : EIATTR_NUM_BARRIERS
	.align		4
        /*0020*/ 	.byte	0x02, 0x4c
        /*0022*/ 	.byte	0x01
	.zero		1


	//----- nvinfo : EIATTR_MERCURY_ISA_VERSION
	.align		4
        /*0024*/ 	.byte	0x03, 0x5f
        /*0026*/ 	.short	0x0101


	//----- nvinfo : EIATTR_COOP_GROUP_MASK_REGIDS
	.align		4
        /*0028*/ 	.byte	0x04, 0x29
        /*002a*/ 	.short	(.L_2287 - .L_2286)


	//   ....[0]....
.L_2286:
        /*002c*/ 	.word	0xffffffff


	//   ....[1]....
        /*0030*/ 	.word	0xffffffff


	//   ....[2]....
        /*0034*/ 	.word	0xffffffff


	//   ....[3]....
        /*0038*/ 	.word	0xffffffff


	//   ....[4]....
        /*003c*/ 	.word	0xffffffff


	//   ....[5]....
        /*0040*/ 	.word	0xffffffff


	//   ....[6]....
        /*0044*/ 	.word	0xffffffff


	//   ....[7]....
        /*0048*/ 	.word	0xffffffff


	//   ....[8]....
        /*004c*/ 	.word	0xffffffff


	//   ....[9]....
        /*0050*/ 	.word	0xffffffff


	//----- nvinfo : EIATTR_COOP_GROUP_INSTR_OFFSETS
	.align		4
.L_2287:
        /*0054*/ 	.byte	0x04, 0x28
        /*0056*/ 	.short	(.L_2289 - .L_2288)


	//   ....[0]....
.L_2288:
        /*0058*/ 	.word	0x00001090


	//   ....[1]....
        /*005c*/ 	.word	0x000010a0


	//   ....[2]....
        /*0060*/ 	.word	0x000010d0


	//   ....[3]....
        /*0064*/ 	.word	0x000010e0


	//   ....[4]....
        /*0068*/ 	.word	0x00001110


	//   ....[5]....
        /*006c*/ 	.word	0x00001120


	//   ....[6]....
        /*0070*/ 	.word	0x00001160


	//   ....[7]....
        /*0074*/ 	.word	0x00001170


	//   ....[8]....
        /*0078*/ 	.word	0x000011a0


	//   ....[9]....
        /*007c*/ 	.word	0x000011b0


	//----- nvinfo : EIATTR_VRC_CTA_INIT_COUNT
	.align		4
.L_2289:
        /*0080*/ 	.byte	0x02, 0x4a
	.zero		1
	.zero		1


	//----- nvinfo : EIATTR_EXIT_INSTR_OFFSETS
	.align		4
        /*0084*/ 	.byte	0x04, 0x1c
        /*0086*/ 	.short	(.L_2291 - .L_2290)


	//   ....[0]....
.L_2290:
        /*0088*/ 	.word	0x00004ec0


	//----- nvinfo : EIATTR_MAX_THREADS
	.align		4
.L_2291:
        /*008c*/ 	.byte	0x04, 0x05
        /*008e*/ 	.short	(.L_2293 - .L_2292)
.L_2292:
        /*0090*/ 	.word	0x00000080
        /*0094*/ 	.word	0x00000001
        /*0098*/ 	.word	0x00000001


	//----- nvinfo : EIATTR_CRS_STACK_SIZE
	.align		4
.L_2293:
        /*009c*/ 	.byte	0x04, 0x1e
        /*009e*/ 	.short	(.L_2295 - .L_2294)
.L_2294:
        /*00a0*/ 	.word	0x00000000


	//----- nvinfo : EIATTR_CBANK_PARAM_SIZE
	.align		4
.L_2295:
        /*00a4*/ 	.byte	0x03, 0x19
        /*00a6*/ 	.short	0x0128


	//----- nvinfo : EIATTR_PARAM_CBANK
	.align		4
        /*00a8*/ 	.byte	0x04, 0x0a
        /*00aa*/ 	.short	(.L_2297 - .L_2296)
	.align		4
.L_2296:
        /*00ac*/ 	.word	index@(.nv.constant0._ZN10layer_norm31ln_parallel_residual_bwd_kernelINS_13Kernel_traitsIf6__halffS2_fjLj3072ELj1ELj1ELj4ELj16ENS_18Kernel_traits_baseILj3072EfS2_fS2_fjLj128EEEEELb0ELb1ELb1EEEvNS_9BwdParamsE)
        /*00b0*/ 	.short	0x0380
        /*00b2*/ 	.short	0x0128


	//----- nvinfo : EIATTR_SW_WAR
	.align		4
.L_2297:
        /*00b4*/ 	.byte	0x04, 0x36
        /*00b6*/ 	.short	(.L_2299 - .L_2298)
.L_2298:
        /*00b8*/ 	.word	0x00000008
.L_2299:


//--------------------- .nv.info._ZN10layer_norm31ln_parallel_residual_bwd_kernelINS_13Kernel_traitsIf6__halffS2_fjLj3072ELj1ELj1ELj4ELj16ENS_18Kernel_traits_baseILj3072EfS2_fS2_fjLj128EEEEELb1ELb0ELb0EEEvNS_9BwdParamsE --------------------------
	.section	.nv.info._ZN10layer_norm31ln_parallel_residual_bwd_kernelINS_13Kernel_traitsIf6__halffS2_fjLj3072ELj1ELj1ELj4ELj16ENS_18Kernel_traits_baseILj3072EfS2_fS2_fjLj128EEEEELb1ELb0ELb0EEEvNS_9BwdParamsE,"",@"SHT_CUDA_INFO"
	.sectionflags	@""
	.align	4


	//----- nvinfo : EIATTR_CUDA_API_VERSION
	.align		4
        /*0000*/ 	.byte	0x04, 0x37
        /*0002*/ 	.short	(.L_2301 - .L_2300)
.L_2300:
        /*0004*/ 	.word	0x00000082


	//----- nvinfo : EIATTR_KPARAM_INFO
	.align		4
.L_2301:
        /*0008*/ 	.byte	0x04, 0x17
        /*000a*/ 	.short	(.L_2303 - .L_2302)
.L_2302:
        /*000c*/ 	.word	0x00000000
        /*0010*/ 	.short	0x0000
        /*0012*/ 	.short	0x0000
        /*0014*/ 	.byte	0x00, 0xf0, 0xa1, 0x04


	//----- nvinfo : EIATTR_SPARSE_MMA_MASK
	.align		4
.L_2303:
        /*0018*/ 	.byte	0x03, 0x50
        /*001a*/ 	.short	0x0000


	//----- nvinfo : EIATTR_MAXREG_COUNT
	.align		4
        /*001c*/ 	.byte	0x03, 0x1b
        /*001e*/ 	.short	0x00ff


	//----- nvinfo : EIATTR_NUM_BARRIERS
	.align		4
        /*0020*/ 	.byte	0x02, 0x4c
        /*0022*/ 	.byte	0x01
	.zero		1


	//----- nvinfo : EIATTR_ANNOTATIONS
	.align		4
        /*0024*/ 	.byte	0x04, 0x55
        /*0026*/ 	.short	(.L_2305 - .L_2304)


	//   ....[0]....
.L_2304:
        /* <DEDUP_REMOVED lines=13> */


	//----- nvinfo : EIATTR_MERCURY_ISA_VERSION
	.align		4
.L_2305:
        /*00e8*/ 	.byte	0x03, 0x5f
        /*00ea*/ 	.short	0x0101


	//----- nvinfo : EIATTR_COOP_GROUP_MASK_REGIDS
	.align		4
        /*00ec*/ 	.byte	0x04, 0x29
        /*00ee*/ 	.short	(.L_2307 - .L_2306)


	//   ....[0]....
.L_2306:
        /*00f0*/ 	.word	0xffffffff


	//   ....[1]....
        /*00f4*/ 	.word	0xffffffff


	//   ....[2]....
        /*00f8*/ 	.word	0xffffffff


	//   ....[3]....
        /*00fc*/ 	.word	0xffffffff


	//   ....[4]....
        /*0100*/ 	.word	0xffffffff


	//   ....[5]....
        /*0104*/ 	.word	0xffffffff


	//   ....[6]....
        /*0108*/ 	.word	0xffffffff


	//   ....[7]....
        /*010c*/ 	.word	0xffffffff


	//   ....[8]....
        /*0110*/ 	.word	0xffffffff


	//   ....[9]....
        /*0114*/ 	.word	0xffffffff


	//----- nvinfo : EIATTR_COOP_GROUP_INSTR_OFFSETS
	.align		4
.L_2307:
        /*0118*/ 	.byte	0x04, 0x28
        /*011a*/ 	.short	(.L_2309 - .L_2308)


	//   ....[0]....
.L_2308:
        /*011c*/ 	.word	0x00002380


	//   ....[1]....
        /*0120*/ 	.word	0x000023a0


	//   ....[2]....
        /*0124*/ 	.word	0x000023e0


	//   ....[3]....
        /*0128*/ 	.word	0x000023f0


	//   ....[4]....
        /*012c*/ 	.word	0x00002430


	//   ....[5]....
        /*0130*/ 	.word	0x00002440


	//   ....[6]....
        /*0134*/ 	.word	0x00002470


	//   ....[7]....
        /*0138*/ 	.word	0x00002480


	//   ....[8]....
        /*013c*/ 	.word	0x000024b0


	//   ....[9]....
        /*0140*/ 	.word	0x000024c0


	//----- nvinfo : EIATTR_VRC_CTA_INIT_COUNT
	.align		4
.L_2309:
        /*0144*/ 	.byte	0x02, 0x4a
	.zero		1
	.zero		1


	//----- nvinfo : EIATTR_EXIT_INSTR_OFFSETS
	.align		4
        /*0148*/ 	.byte	0x04, 0x1c
        /*014a*/ 	.short	(.L_2311 - .L_2310)


	//   ....[0]....
.L_2310:
        /*014c*/ 	.word	0x00009270


	//   ....[1]....
        /*0150*/ 	.word	0x00009380


	//----- nvinfo : EIATTR_MAX_THREADS
	.align		4
.L_2311:
        /*0154*/ 	.byte	0x04, 0x05
        /*0156*/ 	.short	(.L_2313 - .L_2312)
.L_2312:
        /*0158*/ 	.word	0x00000080
        /*015c*/ 	.word	0x00000001
        /*0160*/ 	.word	0x00000001


	//----- nvinfo : EIATTR_CRS_STACK_SIZE
	.align		4
.L_2313:
        /*0164*/ 	.byte	0x04, 0x1e
        /*0166*/ 	.short	(.L_2315 - .L_2314)
.L_2314:
        /*0168*/ 	.word	0x00000000


	//----- nvinfo : EIATTR_CBANK_PARAM_SIZE
	.align		4
.L_2315:
        /*016c*/ 	.byte	0x03, 0x19
        /*016e*/ 	.short	0x0128


	//----- nvinfo : EIATTR_PARAM_CBANK
	.align		4
        /*0170*/ 	.byte	0x04, 0x0a
        /*0172*/ 	.short	(.L_2317 - .L_2316)
	.align		4
.L_2316:
        /*0174*/ 	.word	index@(.nv.constant0._ZN10layer_norm31ln_parallel_residual_bwd_kernelINS_13Kernel_traitsIf6__halffS2_fjLj3072ELj1ELj1ELj4ELj16ENS_18Kernel_traits_baseILj3072EfS2_fS2_fjLj128EEEEELb1ELb0ELb0EEEvNS_9BwdParamsE)
        /*0178*/ 	.short	0x0380
        /*017a*/ 	.short	0x0128


	//----- nvinfo : EIATTR_SW_WAR
	.align		4
.L_2317:
        /*017c*/ 	.byte	0x04, 0x36
        /*017e*/ 	.short	(.L_2319 - .L_2318)
.L_2318:
        /*0180*/ 	.word	0x00000008
.L_2319:


//--------------------- .nv.info._ZN10layer_norm31ln_parallel_residual_bwd_kernelINS_13Kernel_traitsIf6__halffS2_fjLj3072ELj1ELj1ELj4ELj16ENS_18Kernel_traits_baseILj3072EfS2_fS2_fjLj128EEEEELb1ELb0ELb1EEEvNS_9BwdParamsE --------------------------
	.section	.nv.info._ZN10layer_norm31ln_parallel_residual_bwd_kernelINS_13Kernel_traitsIf6__halffS2_fjLj3072ELj1ELj1ELj4ELj16ENS_18Kernel_traits_baseILj3072EfS2_fS2_fjLj128EEEEELb1ELb0ELb1EEEvNS_9BwdParamsE,"",@"SHT_CUDA_INFO"
	.sectionflags	@""
	.align	4


	//----- nvinfo : EIATTR_CUDA_API_VERSION
	.align		4
        /*0000*/ 	.byte	0x04, 0x37
        /*0002*/ 	.short	(.L_2321 - .L_2320)
.L_2320:
        /*0004*/ 	.word	0x00000082


	//----- nvinfo : EIATTR_KPARAM_INFO
	.align		4
.L_2321:
        /*0008*/ 	.byte	0x04, 0x17
        /*000a*/ 	.short	(.L_2323 - .L_2322)
.L_2322:
        /*000c*/ 	.word	0x00000000
        /*0010*/ 	.short	0x0000
        /*0012*/ 	.short	0x0000
        /*0014*/ 	.byte	0x00, 0xf0, 0xa1, 0x04


	//----- nvinfo : EIATTR_SPARSE_MMA_MASK
	.align		4
.L_2323:
        /*0018*/ 	.byte	0x03, 0x50
        /*001a*/ 	.short	0x0000


	//----- nvinfo : EIATTR_MAXREG_COUNT
	.align		4
        /*001c*/ 	.byte	0x03, 0x1b
        /*001e*/ 	.short	0x00ff


	//----- nvinfo : EIATTR_NUM_BARRIERS
	.align		4
        /*0020*/ 	.byte	0x02, 0x4c
        /*0022*/ 	.byte	0x01
	.zero		1


	//----- nvinfo : EIATTR_ANNOTATIONS
	.align		4
        /*0024*/ 	.byte	0x04, 0x55
        /*0026*/ 	.short	(.L_2325 - .L_2324)


	//   ....[0]....
.L_2324:
        /* <DEDUP_REMOVED lines=28> */
        /*01dc*/ 	.byte	0x90, 0x8b, 0x00, 0x00


	//----- nvinfo : EIATTR_MERCURY_ISA_VERSION
	.align		4
.L_2325:
        /*01e0*/ 	.byte	0x03, 0x5f
        /*01e2*/ 	.short	0x0101


	//----- nvinfo : EIATTR_COOP_GROUP_MASK_REGIDS
	.align		4
        /*01e4*/ 	.byte	0x04, 0x29
        /*01e6*/ 	.short	(.L_2327 - .L_2326)


	//   ....[0]....
.L_2326:
        /*01e8*/ 	.word	0xffffffff


	//   ....[1]....
        /*01ec*/ 	.word	0xffffffff


	//   ....[2]....
        /*01f0*/ 	.word	0xffffffff


	//   ....[3]....
        /*01f4*/ 	.word	0xffffffff


	//   ....[4]....
        /*01f8*/ 	.word	0xffffffff


	//   ....[5]....
        /*01fc*/ 	.word	0xffffffff


	//   ....[6]....
        /*0200*/ 	.word	0xffffffff


	//   ....[7]....
        /*0204*/ 	.word	0xffffffff


	//   ....[8]....
        /*0208*/ 	.word	0xffffffff


	//   ....[9]....
        /*020c*/ 	.word	0xffffffff


	//----- nvinfo : EIATTR_COOP_GROUP_INSTR_OFFSETS
	.align		4
.L_2327:
        /*0210*/ 	.byte	0x04, 0x28
        /*0212*/ 	.short	(.L_2329 - .L_2328)


	//   ....[0]....
.L_2328:
        /*0214*/ 	.word	0x00002010


	//   ....[1]....
        /*0218*/ 	.word	0x00002030


	//   ....[2]....
        /*021c*/ 	.word	0x00002050


	//   ....[3]....
        /*0220*/ 	.word	0x00002070


	//   ....[4]....
        /*0224*/ 	.word	0x000020a0


	//   ....[5]....
        /*0228*/ 	.word	0x000020b0


	//   ....[6]....
        /*022c*/ 	.word	0x000020d0


	//   ....[7]....
        /*0230*/ 	.word	0x000020f0


	//   ....[8]....
        /*0234*/ 	.word	0x00002130


	//   ....[9]....
        /*0238*/ 	.word	0x00002140


	//----- nvinfo : EIATTR_VRC_CTA_INIT_COUNT
	.align		4
.L_2329:
        /*023c*/ 	.byte	0x02, 0x4a
	.zero		1
	.zero		1


	//----- nvinfo : EIATTR_EXIT_INSTR_OFFSETS
	.align		4
        /*0240*/ 	.byte	0x04, 0x1c
        /*0242*/ 	.short	(.L_2331 - .L_2330)


	//   ....[0]....
.L_2330:
        /*0244*/ 	.word	0x000091a0


	//----- nvinfo : EIATTR_MAX_THREADS
	.align		4
.L_2331:
        /*0248*/ 	.byte	0x04, 0x05
        /*024a*/ 	.short	(.L_2333 - .L_2332)
.L_2332:
        /*024c*/ 	.word	0x00000080
        /*0250*/ 	.word	0x00000001
        /*0254*/ 	.word	0x00000001


	//----- nvinfo : EIATTR_CRS_STACK_SIZE
	.align		4
.L_2333:
        /*0258*/ 	.byte	0x04, 0x1e
        /*025a*/ 	.short	(.L_2335 - .L_2334)
.L_2334:
        /*025c*/ 	.word	0x00000000


	//----- nvinfo : EIATTR_CBANK_PARAM_SIZE
	.align		4
.L_2335:
        /*0260*/ 	.byte	0x03, 0x19
        /*0262*/ 	.short	0x0128


	//----- nvinfo : EIATTR_PARAM_CBANK
	.align		4
        /*0264*/ 	.byte	0x04, 0x0a
        /*0266*/ 	.short	(.L_2337 - .L_2336)
	.align		4
.L_2336:
        /*0268*/ 	.word	index@(.nv.constant0._ZN10layer_norm31ln_parallel_residual_bwd_kernelINS_13Kernel_traitsIf6__halffS2_fjLj3072ELj1ELj1ELj4ELj16ENS_18Kernel_traits_baseILj3072EfS2_fS2_fjLj128EEEEELb1ELb0ELb1EEEvNS_9BwdParamsE)
        /*026c*/ 	.short	0x0380
        /*026e*/ 	.short	0x0128


	//----- nvinfo : EIATTR_SW_WAR
	.align		4
.L_2337:
        /*0270*/ 	.byte	0x04, 0x36
        /*0272*/ 	.short	(.L_2339 - .L_2338)
.L_2338:
        /*0274*/ 	.word	0x00000008
.L_2339:


//--------------------- .nv.info._ZN10layer_norm22ln_bwd_finalize_kernelINS_22Kernel_traits_finalizeILj3072Ef6__halffS2_fjLb0ELj1024ELj4ENS_18Kernel_traits_baseILj3072EfS2_fS2_fjLj1024EEEEELb0ELb0EEEvNS_9BwdParamsE --------------------------
	.section	.nv.info._ZN10layer_norm22ln_bwd_finalize_kernelINS_22Kernel_traits_finalizeILj3072Ef6__halffS2_fjLb0ELj1024ELj4ENS_18Kernel_traits_baseILj3072EfS2_fS2_fjLj1024EEEEELb0ELb0EEEvNS_9BwdParamsE,"",@"SHT_CUDA_INFO"
	.sectionflags	@""
	.align	4


	//----- nvinfo : EIATTR_CUDA_API_VERSION
	.align		4
        /*0000*/ 	.byte	0x04, 0x37
        /*0002*/ 	.short	(.L_2341 - .L_2340)
.L_2340:
        /*0004*/ 	.word	0x00000082


	//----- nvinfo : EIATTR_KPARAM_INFO
	.align		4
.L_2341:
        /*0008*/ 	.byte	0x04, 0x17
        /*000a*/ 	.short	(.L_2343 - .L_2342)
.L_2342:
        /*000c*/ 	.word	0x00000000
        /*0010*/ 	.short	0x0000
        /*0012*/ 	.short	0x0000
        /*0014*/ 	.byte	0x00, 0xf0, 0xa1, 0x04


	//----- nvinfo : EIATTR_SPARSE_MMA_MASK
	.align		4
.L_2343:
        /*0018*/ 	.byte	0x03, 0x50
        /*001a*/ 	.short	0x0000


	//----- nvinfo : EIATTR_MAXREG_COUNT
	.align		4
        /*001c*/ 	.byte	0x03, 0x1b
        /*001e*/ 	.short	0x0040


	//----- nvinfo : EIATTR_NUM_BARRIERS
	.align		4
        /*0020*/ 	.byte	0x02, 0x4c
        /*0022*/ 	.byte	0x01
	.zero		1


	//----- nvinfo : EIATTR_MERCURY_ISA_VERSION
	.align		4
        /*0024*/ 	.byte	0x03, 0x5f
        /*0026*/ 	.short	0x0101


	//----- nvinfo : EIATTR_COOP_GROUP_MASK_REGIDS
	.align		4
        /*0028*/ 	.byte	0x04, 0x29
        /*002a*/ 	.short	(.L_2345 - .L_2344)


	//   ....[0]....
.L_2344:
        /*002c*/ 	.word	0xffffffff


	//   ....[1]....
        /*0030*/ 	.word	0xffffffff


	//   ....[2]....
        /*0034*/ 	.word	0xffffffff


	//   ....[3]....
        /*0038*/ 	.word	0xffffffff


	//   ....[4]....
        /*003c*/ 	.word	0xffffffff


	//   ....[5]....
        /*0040*/ 	.word	0xffffffff


	//   ....[6]....
        /*0044*/ 	.word	0xffffffff


	//   ....[7]....
        /*0048*/ 	.word	0xffffffff


	//   ....[8]....
        /*004c*/ 	.word	0xffffffff


	//   ....[9]....
        /*0050*/ 	.word	0xffffffff


	//----- nvinfo : EIATTR_COOP_GROUP_INSTR_OFFSETS
	.align		4
.L_2345:
        /*0054*/ 	.byte	0x04, 0x28
        /*0056*/ 	.short	(.L_2347 - .L_2346)


	//   ....[0]....
.L_2346:
        /*0058*/ 	.word	0x00001550


	//   ....[1]....
        /*005c*/ 	.word	0x00001560


	//   ....[2]....
        /*0060*/ 	.word	0x00001590


	//   ....[3]....
        /*0064*/ 	.word	0x000015a0


	//   ....[4]....
        /*0068*/ 	.word	0x000015d0


	//   ....[5]....
        /*006c*/ 	.word	0x000015e0


	//   ....[6]....
        /*0070*/ 	.word	0x00001610


	//   ....[7]....
        /*0074*/ 	.word	0x00001630


	//   ....[8]....
        /*0078*/ 	.word	0x00001680


	//   ....[9]....
        /*007c*/ 	.word	0x00001690


	//----- nvinfo : EIATTR_VRC_CTA_INIT_COUNT
	.align		4
.L_2347:
        /*0080*/ 	.byte	0x02, 0x4a
	.zero		1
	.zero		1


	//----- nvinfo : EIATTR_EXIT_INSTR_OFFSETS
	.align		4
        /*0084*/ 	.byte	0x04, 0x1c
        /*0086*/ 	.short	(.L_2349 - .L_2348)


	//   ....[0]....
.L_2348:
        /*0088*/ 	.word	0x00000060


	//   ....[1]....
        /*008c*/ 	.word	0x000016f0


	//   ....[2]....
        /*0090*/ 	.word	0x00001720


	//   ....[3]....
        /*0094*/ 	.word	0x000017c0


	//----- nvinfo : EIATTR_MAX_THREADS
	.align		4
.L_2349:
        /*0098*/ 	.byte	0x04, 0x05
        /*009a*/ 	.short	(.L_2351 - .L_2350)
.L_2350:
        /*009c*/ 	.word	0x00000400
        /*00a0*/ 	.word	0x00000001
        /*00a4*/ 	.word	0x00000001


	//----- nvinfo : EIATTR_CRS_STACK_SIZE
	.align		4
.L_2351:
        /*00a8*/ 	.byte	0x04, 0x1e
        /*00aa*/ 	.short	(.L_2353 - .L_2352)
.L_2352:
        /*00ac*/ 	.word	0x00000000


	//----- nvinfo : EIATTR_CBANK_PARAM_SIZE
	.align		4
.L_2353:
        /*00b0*/ 	.byte	0x03, 0x19
        /*00b2*/ 	.short	0x0128


	//----- nvinfo : EIATTR_PARAM_CBANK
	.align		4
        /*00b4*/ 	.byte	0x04, 0x0a
        /*00b6*/ 	.short	(.L_2355 - .L_2354)
	.align		4
.L_2354:
        /*00b8*/ 	.word	index@(.nv.constant0._ZN10layer_norm22ln_bwd_finalize_kernelINS_22Kernel_traits_finalizeILj3072Ef6__halffS2_fjLb0ELj1024ELj4ENS_18Kernel_traits_baseILj3072EfS2_fS2_fjLj1024EEEEELb0ELb0EEEvNS_9BwdParamsE)
        /*00bc*/ 	.short	0x0380
        /*00be*/ 	.short	0x0128


	//----- nvinfo : EIATTR_SW_WAR
	.align		4
.L_2355:
        /*00c0*/ 	.byte	0x04, 0x36
        /*00c2*/ 	.short	(.L_2357 - .L_2356)
.L_2356:
        /*00c4*/ 	.word	0x00000008
.L_2357:


//--------------------- .nv.info._ZN10layer_norm40ln_parallel_residual_bwd_finalize_kernelINS_22Kernel_traits_finalizeILj3072Ef6__halffS2_fjLb0ELj1024ELj4ENS_18Kernel_traits_baseILj3072EfS2_fS2_fjLj1024EEEEELb0EEEvNS_9BwdParamsE --------------------------
	.section	.nv.info._ZN10layer_norm40ln_parallel_residual_bwd_finalize_kernelINS_22Kernel_traits_finalizeILj3072Ef6__halffS2_fjLb0ELj1024ELj4ENS_18Kernel_traits_baseILj3072EfS2_fS2_fjLj1024EEEEELb0EEEvNS_9BwdParamsE,"",@"SHT_CUDA_INFO"
	.sectionflags	@""
	.align	4


	//----- nvinfo : EIATTR_CUDA_API_VERSION
	.align		4
        /*0000*/ 	.byte	0x04, 0x37
        /*0002*/ 	.short	(.L_2359 - .L_2358)
.L_2358:
        /*0004*/ 	.word	0x00000082


	//----- nvinfo : EIATTR_KPARAM_INFO
	.align		4
.L_2359:
        /*0008*/ 	.byte	0x04, 0x17
        /*000a*/ 	.short	(.L_2361 - .L_2360)
.L_2360:
        /*000c*/ 	.word	0x00000000
        /*0010*/ 	.short	0x0000
        /*0012*/ 	.short	0x0000
        /*0014*/ 	.byte	0x00, 0xf0, 0xa1, 0x04


	//----- nvinfo : EIATTR_SPARSE_MMA_MASK
	.align		4
.L_2361:
        /*0018*/ 	.byte	0x03, 0x50
        /*001a*/ 	.short	0x0000


	//----- nvinfo : EIATTR_MAXREG_COUNT
	.align		4
        /*001c*/ 	.byte	0x03, 0x1b
        /*001e*/ 	.short	0x0040


	//----- nvinfo : EIATTR_NUM_BARRIERS
	.align		4
        /*0020*/ 	.byte	0x02, 0x4c
        /*0022*/ 	.byte	0x01
	.zero		1


	//----- nvinfo : EIATTR_MERCURY_ISA_VERSION
	.align		4
        /*0024*/ 	.byte	0x03, 0x5f
        /*0026*/ 	.short	0x0101


	//----- nvinfo : EIATTR_COOP_GROUP_MASK_REGIDS
	.align		4
        /*0028*/ 	.byte	0x04, 0x29
        /*002a*/ 	.short	(.L_2363 - .L_2362)


	//   ....[0]....
.L_2362:
        /*002c*/ 	.word	0xffffffff


	//   ....[1]....
        /*0030*/ 	.word	0xffffffff


	//   ....[2]....
        /*0034*/ 	.word	0xffffffff


	//   ....[3]....
        /*0038*/ 	.word	0xffffffff


	//   ....[4]....
        /*003c*/ 	.word	0xffffffff


	//   ....[5]....
        /*0040*/ 	.word	0xffffffff


	//   ....[6]....
        /*0044*/ 	.word	0xffffffff


	//   ....[7]....
        /*0048*/ 	.word	0xffffffff


	//   ....[8]....
        /*004c*/ 	.word	0xffffffff


	//   ....[9]....
        /*0050*/ 	.word	0xffffffff


	//   ....[10]....
        /*0054*/ 	.word	0xffffffff


	//   ....[11]....
        /*0058*/ 	.word	0xffffffff


	//   ....[12]....
        /*005c*/ 	.word	0xffffffff


	//   ....[13]....
        /*0060*/ 	.word	0xffffffff


	//   ....[14]....
        /*0064*/ 	.word	0xffffffff


	//   ....[15]....
        /*0068*/ 	.word	0xffffffff


	//   ....[16]....
        /*006c*/ 	.word	0xffffffff


	//   ....[17]....
        /*0070*/ 	.word	0xffffffff


	//   ....[18]....
        /*0074*/ 	.word	0xffffffff


	//   ....[19]....
        /*0078*/ 	.word	0xffffffff


	//----- nvinfo : EIATTR_COOP_GROUP_INSTR_OFFSETS
	.align		4
.L_2363:
        /*007c*/ 	.byte	0x04, 0x28
        /*007e*/ 	.short	(.L_2365 - .L_2364)


	//   ....[0]....
.L_2364:
        /*0080*/ 	.word	0x000013a0


	//   ....[1]....
        /*0084*/ 	.word	0x000013b0


	//   ....[2]....
        /*0088*/ 	.word	0x000013c0


	//   ....[3]....
        /*008c*/ 	.word	0x000013d0


	//   ....[4]....
        /*0090*/ 	.word	0x00001410


	//   ....[5]....
        /*0094*/ 	.word	0x00001430


	//   ....[6]....
        /*0098*/ 	.word	0x00001440


	//   ....[7]....
        /*009c*/ 	.word	0x00001450


	//   ....[8]....
        /*00a0*/ 	.word	0x00001480


	//   ....[9]....
        /*00a4*/ 	.word	0x000014b0


	//   ....[10]....
        /*00a8*/ 	.word	0x000014e0


	//   ....[11]....
        /*00ac*/ 	.word	0x000014f0


	//   ....[12]....
        /*00b0*/ 	.word	0x00001520


	//   ....[13]....
        /*00b4*/ 	.word	0x00001540


	//   ....[14]....
        /*00b8*/ 	.word	0x00001560


	//   ....[15]....
        /*00bc*/ 	.word	0x00001570


	//   ....[16]....
        /*00c0*/ 	.word	0x000015b0


	//   ....[17]....
        /*00c4*/ 	.word	0x000015e0


	//   ....[18]....
        /*00c8*/ 	.word	0x00001600


	//   ....[19]....
        /*00cc*/ 	.word	0x00001610


	//----- nvinfo : EIATTR_VRC_CTA_INIT_COUNT
	.align		4
.L_2365:
        /*00d0*/ 	.byte	0x02, 0x4a
	.zero		1
	.zero		1


	//----- nvinfo : EIATTR_EXIT_INSTR_OFFSETS
	.align		4
        /*00d4*/ 	.byte	0x04, 0x1c
        /*00d6*/ 	.short	(.L_2367 - .L_2366)


	//   ....[0]....
.L_2366:
        /*00d8*/ 	.word	0x00000060


	//   ....[1]....
        /*00dc*/ 	.word	0x000016c0


	//   ....[2]....
        /*00e0*/ 	.word	0x000016f0


	//   ....[3]....
        /*00e4*/ 	.word	0x00001810


	//----- nvinfo : EIATTR_MAX_THREADS
	.align		4
.L_2367:
        /*00e8*/ 	.byte	0x04, 0x05
        /*00ea*/ 	.short	(.L_2369 - .L_2368)
.L_2368:
        /*00ec*/ 	.word	0x00000400
        /*00f0*/ 	.word	0x00000001
        /*00f4*/ 	.word	0x00000001


	//----- nvinfo : EIATTR_CRS_STACK_SIZE
	.align		4
.L_2369:
        /*00f8*/ 	.byte	0x04, 0x1e
        /*00fa*/ 	.short	(.L_2371 - .L_2370)
.L_2370:
        /*00fc*/ 	.word	0x00000000


	//----- nvinfo : EIATTR_CBANK_PARAM_SIZE
	.align		4
.L_2371:
        /*0100*/ 	.byte	0x03, 0x19
        /*0102*/ 	.short	0x0128


	//----- nvinfo : EIATTR_PARAM_CBANK
	.align		4
        /*0104*/ 	.byte	0x04, 0x0a
        /*0106*/ 	.short	(.L_2373 - .L_2372)
	.align		4
.L_2372:
        /*0108*/ 	.word	index@(.nv.constant0._ZN10layer_norm40ln_parallel_residual_bwd_finalize_kernelINS_22Kernel_traits_finalizeILj3072Ef6__halffS2_fjLb0ELj1024ELj4ENS_18Kernel_traits_baseILj3072EfS2_fS2_fjLj1024EEEEELb0EEEvNS_9BwdParamsE)
        /*010c*/ 	.short	0x0380
        /*010e*/ 	.short	0x0128


	//----- nvinfo : EIATTR_SW_WAR
	.align		4
.L_2373:
        /*0110*/ 	.byte	0x04, 0x36
        /*0112*/ 	.short	(.L_2375 - .L_2374)
.L_2374:
        /*0114*/ 	.word	0x00000008
.L_2375:


//--------------------- .nv.info._ZN10layer_norm31ln_parallel_residual_bwd_kernelINS_13Kernel_traitsIf6__halffS2_fjLj3072ELj1ELj1ELj4ELj16ENS_18Kernel_traits_baseILj3072EfS2_fS2_fjLj128EEEEELb1ELb1ELb0EEEvNS_9BwdParamsE --------------------------
	.section	.nv.info._ZN10layer_norm31ln_parallel_residual_bwd_kernelINS_13Kernel_traitsIf6__halffS2_fjLj3072ELj1ELj1ELj4ELj16ENS_18Kernel_traits_baseILj3072EfS2_fS2_fjLj128EEEEELb1ELb1ELb0EEEvNS_9BwdParamsE,"",@"SHT_CUDA_INFO"
	.sectionflags	@""
	.align	4


	//----- nvinfo : EIATTR_CUDA_API_VERSION
	.align		4
        /*0000*/ 	.byte	0x04, 0x37
        /*0002*/ 	.short	(.L_2377 - .L_2376)
.L_2376:
        /*0004*/ 	.word	0x00000082


	//----- nvinfo : EIATTR_KPARAM_INFO
	.align		4
.L_2377:
        /*0008*/ 	.byte	0x04, 0x17
        /*000a*/ 	.short	(.L_2379 - .L_2378)
.L_2378:
        /*000c*/ 	.word	0x00000000
        /*0010*/ 	.short	0x0000
        /*0012*/ 	.short	0x0000
        /*0014*/ 	.byte	0x00, 0xf0, 0xa1, 0x04


	//----- nvinfo : EIATTR_SPARSE_MMA_MASK
	.align		4
.L_2379:
        /*0018*/ 	.byte	0x03, 0x50
        /*001a*/ 	.short	0x0000


	//----- nvinfo : EIATTR_MAXREG_COUNT
	.align		4
        /*001c*/ 	.byte	0x03, 0x1b
        /*001e*/ 	.short	0x00ff


	//----- nvinfo : EIATTR_NUM_BARRIERS
	.align		4
        /*0020*/ 	.byte	0x02, 0x4c
        /*0022*/ 	.byte	0x01
	.zero		1


	//----- nvinfo : EIATTR_MERCURY_ISA_VERSION
	.align		4
        /*0024*/ 	.byte	0x03, 0x5f
        /*0026*/ 	.short	0x0101


	//----- nvinfo : EIATTR_COOP_GROUP_MASK_REGIDS
	.align		4
        /*0028*/ 	.byte	0x04, 0x29
        /*002a*/ 	.short	(.L_2381 - .L_2380)


	//   ....[0]....
.L_2380:
        /*002c*/ 	.word	0xffffffff


	//   ....[1]....
        /*0030*/ 	.word	0xffffffff


	//   ....[2]....
        /*0034*/ 	.word	0xffffffff


	//   ....[3]....
        /*0038*/ 	.word	0xffffffff


	//   ....[4]....
        /*003c*/ 	.word	0xffffffff


	//   ....[5]....
        /*0040*/ 	.word	0xffffffff


	//   ....[6]....
        /*0044*/ 	.word	0xffffffff


	//   ....[7]....
        /*0048*/ 	.word	0xffffffff


	//   ....[8]....
        /*004c*/ 	.word	0xffffffff


	//   ....[9]....
        /*0050*/ 	.word	0xffffffff


	//----- nvinfo : EIATTR_COOP_GROUP_INSTR_OFFSETS
	.align		4
.L_2381:
        /*0054*/ 	.byte	0x04, 0x28
        /*0056*/ 	.short	(.L_2383 - .L_2382)


	//   ....[0]....
.L_2382:
        /*0058*/ 	.word	0x00001730


	//   ....[1]....
        /*005c*/ 	.word	0x00001750


	//   ....[2]....
        /*0060*/ 	.word	0x00001790


	//   ....[3]....
        /*0064*/ 	.word	0x000017a0


	//   ....[4]....
        /*0068*/ 	.word	0x000017e0


	//   ....[5]....
        /*006c*/ 	.word	0x000017f0


	//   ....[6]....
        /*0070*/ 	.word	0x00001820


	//   ....[7]....
        /*0074*/ 	.word	0x00001830


	//   ....[8]....
        /*0078*/ 	.word	0x00001860


	//   ....[9]....
        /*007c*/ 	.word	0x00001870


	//----- nvinfo : EIATTR_VRC_CTA_INIT_COUNT
	.align		4
.L_2383:
        /*0080*/ 	.byte	0x02, 0x4a
	.zero		1
	.zero		1


	//----- nvinfo : EIATTR_EXIT_INSTR_OFFSETS
	.align		4
        /*0084*/ 	.byte	0x04, 0x1c
        /*0086*/ 	.short	(.L_2385 - .L_2384)


	//   ....[0]....
.L_2384:
        /*0088*/ 	.word	0x000084c0


	//   ....[1]....
        /*008c*/ 	.word	0x00008560


	//----- nvinfo : EIATTR_MAX_THREADS
	.align		4
.L_2385:
        /*0090*/ 	.byte	0x04, 0x05
        /*0092*/ 	.short	(.L_2387 - .L_2386)
.L_2386:
        /*0094*/ 	.word	0x00000080
        /*0098*/ 	.word	0x00000001
        /*009c*/ 	.word	0x00000001


	//----- nvinfo : EIATTR_CRS_STACK_SIZE
	.align		4
.L_2387:
        /*00a0*/ 	.byte	0x04, 0x1e
        /*00a2*/ 	.short	(.L_2389 - .L_2388)
.L_2388:
        /*00a4*/ 	.word	0x00000000


	//----- nvinfo : EIATTR_CBANK_PARAM_SIZE
	.align		4
.L_2389:
        /*00a8*/ 	.byte	0x03, 0x19
        /*00aa*/ 	.short	0x0128


	//----- nvinfo : EIATTR_PARAM_CBANK
	.align		4
        /*00ac*/ 	.byte	0x04, 0x0a
        /*00ae*/ 	.short	(.L_2391 - .L_2390)
	.align		4
.L_2390:
        /*00b0*/ 	.word	index@(.nv.constant0._ZN10layer_norm31ln_parallel_residual_bwd_kernelINS_13Kernel_traitsIf6__halffS2_fjLj3072ELj1ELj1ELj4ELj16ENS_18Kernel_traits_baseILj3072EfS2_fS2_fjLj128EEEEELb1ELb1ELb0EEEvNS_9BwdParamsE)
        /*00b4*/ 	.short	0x0380
        /*00b6*/ 	.short	0x0128


	//----- nvinfo : EIATTR_SW_WAR
	.align		4
.L_2391:
        /*00b8*/ 	.byte	0x04, 0x36
        /*00ba*/ 	.short	(.L_2393 - .L_2392)
.L_2392:
        /*00bc*/ 	.word	0x00000008
.L_2393:


//--------------------- .nv.info._ZN10layer_norm22ln_bwd_finalize_kernelINS_22Kernel_traits_finalizeILj3072Ef6__halffS2_fjLb0ELj1024ELj4ENS_18Kernel_traits_baseILj3072EfS2_fS2_fjLj1024EEEEELb0ELb1EEEvNS_9BwdParamsE --------------------------
	.section	.nv.info._ZN10layer_norm22ln_bwd_finalize_kernelINS_22Kernel_traits_finalizeILj3072Ef6__halffS2_fjLb0ELj1024ELj4ENS_18Kernel_traits_baseILj3072EfS2_fS2_fjLj1024EEEEELb0ELb1EEEvNS_9BwdParamsE,"",@"SHT_CUDA_INFO"
	.sectionflags	@""
	.align	4


	//----- nvinfo : EIATTR_CUDA_API_VERSION
	.align		4
        /*0000*/ 	.byte	0x04, 0x37
        /*0002*/ 	.short	(.L_2395 - .L_2394)
.L_2394:
        /*0004*/ 	.word	0x00000082


	//----- nvinfo : EIATTR_KPARAM_INFO
	.align		4
.L_2395:
        /*0008*/ 	.byte	0x04, 0x17
        /*000a*/ 	.short	(.L_2397 - .L_2396)
.L_2396:
        /*000c*/ 	.word	0x00000000
        /*0010*/ 	.short	0x0000
        /*0012*/ 	.short	0x0000
        /*0014*/ 	.byte	0x00, 0xf0, 0xa1, 0x04


	//----- nvinfo : EIATTR_SPARSE_MMA_MASK
	.align		4
.L_2397:
        /*0018*/ 	.byte	0x03, 0x50
        /*001a*/ 	.short	0x0000


	//----- nvinfo : EIATTR_MAXREG_COUNT
	.align		4
        /*001c*/ 	.byte	0x03, 0x1b
        /*001e*/ 	.short	0x0040


	//----- nvinfo : EIATTR_NUM_BARRIERS
	.align		4
        /*0020*/ 	.byte	0x02, 0x4c
        /*0022*/ 	.byte	0x01
	.zero		1


	//----- nvinfo : EIATTR_MERCURY_ISA_VERSION
	.align		4
        /*0024*/ 	.byte	0x03, 0x5f
        /*0026*/ 	.short	0x0101


	//----- nvinfo : EIATTR_COOP_GROUP_MASK_REGIDS
	.align		4
        /*0028*/ 	.byte	0x04, 0x29
        /*002a*/ 	.short	(.L_2399 - .L_2398)


	//   ....[0]....
.L_2398:
        /*002c*/ 	.word	0xffffffff


	//   ....[1]....
        /*0030*/ 	.word	0xffffffff


	//   ....[2]....
        /*0034*/ 	.word	0xffffffff


	//   ....[3]....
        /*0038*/ 	.word	0xffffffff


	//   ....[4]....
        /*003c*/ 	.word	0xffffffff


	//   ....[5]....
        /*0040*/ 	.word	0xffffffff


	//   ....[6]....
        /*0044*/ 	.word	0xffffffff


	//   ....[7]....
        /*0048*/ 	.word	0xffffffff


	//   ....[8]....
        /*004c*/ 	.word	0xffffffff


	//   ....[9]....
        /*0050*/ 	.word	0xffffffff


	//----- nvinfo : EIATTR_COOP_GROUP_INSTR_OFFSETS
	.align		4
.L_2399:
        /*0054*/ 	.byte	0x04, 0x28
        /*0056*/ 	.short	(.L_2401 - .L_2400)


	//   ....[0]....
.L_2400:
        /*0058*/ 	.word	0x00001560


	//   ....[1]....
        /*005c*/ 	.word	0x00001570


	//   ....[2]....
        /*0060*/ 	.word	0x000015a0


	//   ....[3]....
        /*0064*/ 	.word	0x000015b0


	//   ....[4]....
        /*0068*/ 	.word	0x000015e0


	//   ....[5]....
        /*006c*/ 	.word	0x000015f0


	//   ....[6]....
        /*0070*/ 	.word	0x00001620


	//   ....[7]....
        /*0074*/ 	.word	0x00001640


	//   ....[8]....
        /*0078*/ 	.word	0x00001670


	//   ....[9]....
        /*007c*/ 	.word	0x00001680


	//----- nvinfo : EIATTR_VRC_CTA_INIT_COUNT
	.align		4
.L_2401:
        /*0080*/ 	.byte	0x02, 0x4a
	.zero		1
	.zero		1


	//----- nvinfo : EIATTR_EXIT_INSTR_OFFSETS
	.align		4
        /*0084*/ 	.byte	0x04, 0x1c
        /*0086*/ 	.short	(.L_2403 - .L_2402)


	//   ....[0]....
.L_2402:
        /*0088*/ 	.word	0x00000060


	//   ....[1]....
        /*008c*/ 	.word	0x000016e0


	//   ....[2]....
        /*0090*/ 	.word	0x000017b0


	//----- nvinfo : EIATTR_MAX_THREADS
	.align		4
.L_2403:
        /*0094*/ 	.byte	0x04, 0x05
        /*0096*/ 	.short	(.L_2405 - .L_2404)
.L_2404:
        /*0098*/ 	.word	0x00000400
        /*009c*/ 	.word	0x00000001
        /*00a0*/ 	.word	0x00000001


	//----- nvinfo : EIATTR_CRS_STACK_SIZE
	.align		4
.L_2405:
        /*00a4*/ 	.byte	0x04, 0x1e
        /*00a6*/ 	.short	(.L_2407 - .L_2406)
.L_2406:
        /*00a8*/ 	.word	0x00000000


	//----- nvinfo : EIATTR_CBANK_PARAM_SIZE
	.align		4
.L_2407:
        /*00ac*/ 	.byte	0x03, 0x19
        /*00ae*/ 	.short	0x0128


	//----- nvinfo : EIATTR_PARAM_CBANK
	.align		4
        /*00b0*/ 	.byte	0x04, 0x0a
        /*00b2*/ 	.short	(.L_2409 - .L_2408)
	.align		4
.L_2408:
        /*00b4*/ 	.word	index@(.nv.constant0._ZN10layer_norm22ln_bwd_finalize_kernelINS_22Kernel_traits_finalizeILj3072Ef6__halffS2_fjLb0ELj1024ELj4ENS_18Kernel_traits_baseILj3072EfS2_fS2_fjLj1024EEEEELb0ELb1EEEvNS_9BwdParamsE)
        /*00b8*/ 	.short	0x0380
        /*00ba*/ 	.short	0x0128


	//----- nvinfo : EIATTR_SW_WAR
	.align		4
.L_2409:
        /*00bc*/ 	.byte	0x04, 0x36
        /*00be*/ 	.short	(.L_2411 - .L_2410)
.L_2410:
        /*00c0*/ 	.word	0x00000008
.L_2411:


//--------------------- .nv.info._ZN10layer_norm40ln_parallel_residual_bwd_finalize_kernelINS_22Kernel_traits_finalizeILj3072Ef6__halffS2_fjLb0ELj1024ELj4ENS_18Kernel_traits_baseILj3072EfS2_fS2_fjLj1024EEEEELb1EEEvNS_9BwdParamsE --------------------------
	.section	.nv.info._ZN10layer_norm40ln_parallel_residual_bwd_finalize_kernelINS_22Kernel_traits_finalizeILj3072Ef6__halffS2_fjLb0ELj1024ELj4ENS_18Kernel_traits_baseILj3072EfS2_fS2_fjLj1024EEEEELb1EEEvNS_9BwdParamsE,"",@"SHT_CUDA_INFO"
	.sectionflags	@""
	.align	4


	//----- nvinfo : EIATTR_CUDA_API_VERSION
	.align		4
        /*0000*/ 	.byte	0x04, 0x37
        /*0002*/ 	.short	(.L_2413 - .L_2412)
.L_2412:
        /*0004*/ 	.word	0x00000082


	//----- nvinfo : EIATTR_KPARAM_INFO
	.align		4
.L_2413:
        /*0008*/ 	.byte	0x04, 0x17
        /*000a*/ 	.short	(.L_2415 - .L_2414)
.L_2414:
        /*000c*/ 	.word	0x00000000
        /*0010*/ 	.short	0x0000
        /*0012*/ 	.short	0x0000
        /*0014*/ 	.byte	0x00, 0xf0, 0xa1, 0x04


	//----- nvinfo : EIATTR_SPARSE_MMA_MASK
	.align		4
.L_2415:
        /*0018*/ 	.byte	0x03, 0x50
        /*001a*/ 	.short	0x0000


	//----- nvinfo : EIATTR_MAXREG_COUNT
	.align		4
        /*001c*/ 	.byte	0x03, 0x1b
        /*001e*/ 	.short	0x0040


	//----- nvinfo : EIATTR_NUM_BARRIERS
	.align		4
        /*0020*/ 	.byte	0x02, 0x4c
        /*0022*/ 	.byte	0x01
	.zero		1


	//----- nvinfo : EIATTR_MERCURY_ISA_VERSION
	.align		4
        /*0024*/ 	.byte	0x03, 0x5f
        /*0026*/ 	.short	0x0101


	//----- nvinfo : EIATTR_COOP_GROUP_MASK_REGIDS
	.align		4
        /*0028*/ 	.byte	0x04, 0x29
        /*002a*/ 	.short	(.L_2417 - .L_2416)


	//   ....[0]....
.L_2416:
        /*002c*/ 	.word	0xffffffff


	//   ....[1]....
        /*0030*/ 	.word	0xffffffff


	//   ....[2]....
        /*0034*/ 	.word	0xffffffff


	//   ....[3]....
        /*0038*/ 	.word	0xffffffff


	//   ....[4]....
        /*003c*/ 	.word	0xffffffff


	//   ....[5]....
        /*0040*/ 	.word	0xffffffff


	//   ....[6]....
        /*0044*/ 	.word	0xffffffff


	//   ....[7]....
        /*0048*/ 	.word	0xffffffff


	//   ....[8]....
        /*004c*/ 	.word	0xffffffff


	//   ....[9]....
        /*0050*/ 	.word	0xffffffff


	//   ....[10]....
        /*0054*/ 	.word	0xffffffff


	//   ....[11]....
        /*0058*/ 	.word	0xffffffff


	//   ....[12]....
        /*005c*/ 	.word	0xffffffff


	//   ....[13]....
        /*0060*/ 	.word	0xffffffff


	//   ....[14]....
        /*0064*/ 	.word	0xffffffff


	//   ....[15]....
        /*0068*/ 	.word	0xffffffff


	//   ....[16]....
        /*006c*/ 	.word	0xffffffff


	//   ....[17]....
        /*0070*/ 	.word	0xffffffff


	//   ....[18]....
        /*0074*/ 	.word	0xffffffff


	//   ....[19]....
        /*0078*/ 	.word	0xffffffff


	//----- nvinfo : EIATTR_COOP_GROUP_INSTR_OFFSETS
	.align		4
.L_2417:
        /*007c*/ 	.byte	0x04, 0x28
        /*007e*/ 	.short	(.L_2419 - .L_2418)


	//   ....[0]....
.L_2418:
        /*0080*/ 	.word	0x000013e0


	//   ....[1]....
        /*0084*/ 	.word	0x000013f0


	//   ....[2]....
        /*0088*/ 	.word	0x00001400


	//   ....[3]....
        /*008c*/ 	.word	0x00001410


	//   ....[4]....
        /*0090*/ 	.word	0x00001450


	//   ....[5]....
        /*0094*/ 	.word	0x00001470


	//   ....[6]....
        /*0098*/ 	.word	0x00001480


	//   ....[7]....
        /*009c*/ 	.word	0x00001490


	//   ....[8]....
        /*00a0*/ 	.word	0x000014d0


	//   ....[9]....
        /*00a4*/ 	.word	0x000014f0


	//   ....[10]....
        /*00a8*/ 	.word	0x00001500


	//   ....[11]....
        /*00ac*/ 	.word	0x00001510


	//   ....[12]....
        /*00b0*/ 	.word	0x00001540


	//   ....[13]....
        /*00b4*/ 	.word	0x00001560


	//   ....[14]....
        /*00b8*/ 	.word	0x00001580


	//   ....[15]....
        /*00bc*/ 	.word	0x00001590


	//   ....[16]....
        /*00c0*/ 	.word	0x000015c0


	//   ....[17]....
        /*00c4*/ 	.word	0x000015e0


	//   ....[18]....
        /*00c8*/ 	.word	0x00001600


	//   ....[19]....
        /*00cc*/ 	.word	0x00001610


	//----- nvinfo : EIATTR_VRC_CTA_INIT_COUNT
	.align		4
.L_2419:
        /*00d0*/ 	.byte	0x02, 0x4a
	.zero		1
	.zero		1


	//----- nvinfo : EIATTR_EXIT_INSTR_OFFSETS
	.align		4
        /*00d4*/ 	.byte	0x04, 0x1c
        /*00d6*/ 	.short	(.L_2421 - .L_2420)


	//   ....[0]....
.L_2420:
        /*00d8*/ 	.word	0x00000060


	//   ....[1]....
        /*00dc*/ 	.word	0x000016b0


	//   ....[2]....
        /*00e0*/ 	.word	0x00001800


	//----- nvinfo : EIATTR_MAX_THREADS
	.align		4
.L_2421:
        /*00e4*/ 	.byte	0x04, 0x05
        /*00e6*/ 	.short	(.L_2423 - .L_2422)
.L_2422:
        /*00e8*/ 	.word	0x00000400
        /*00ec*/ 	.word	0x00000001
        /*00f0*/ 	.word	0x00000001


	//----- nvinfo : EIATTR_CRS_STACK_SIZE
	.align		4
.L_2423:
        /*00f4*/ 	.byte	0x04, 0x1e
        /*00f6*/ 	.short	(.L_2425 - .L_2424)
.L_2424:
        /*00f8*/ 	.word	0x00000000


	//----- nvinfo : EIATTR_CBANK_PARAM_SIZE
	.align		4
.L_2425:
        /*00fc*/ 	.byte	0x03, 0x19
        /*00fe*/ 	.short	0x0128


	//----- nvinfo : EIATTR_PARAM_CBANK
	.align		4
        /*0100*/ 	.byte	0x04, 0x0a
        /*0102*/ 	.short	(.L_2427 - .L_2426)
	.align		4
.L_2426:
        /*0104*/ 	.word	index@(.nv.constant0._ZN10layer_norm40ln_parallel_residual_bwd_finalize_kernelINS_22Kernel_traits_finalizeILj3072Ef6__halffS2_fjLb0ELj1024ELj4ENS_18Kernel_traits_baseILj3072EfS2_fS2_fjLj1024EEEEELb1EEEvNS_9BwdParamsE)
        /*0108*/ 	.short	0x0380
        /*010a*/ 	.short	0x0128


	//----- nvinfo : EIATTR_SW_WAR
	.align		4
.L_2427:
        /*010c*/ 	.byte	0x04, 0x36
        /*010e*/ 	.short	(.L_2429 - .L_2428)
.L_2428:
        /*0110*/ 	.word	0x00000008
.L_2429:


//--------------------- .nv.info._ZN10layer_norm31ln_parallel_residual_bwd_kernelINS_13Kernel_traitsIf6__halffS2_fjLj3072ELj1ELj1ELj4ELj16ENS_18Kernel_traits_baseILj3072EfS2_fS2_fjLj128EEEEELb1ELb1ELb1EEEvNS_9BwdParamsE --------------------------
	.section	.nv.info._ZN10layer_norm31ln_parallel_residual_bwd_kernelINS_13Kernel_traitsIf6__halffS2_fjLj3072ELj1ELj1ELj4ELj16ENS_18Kernel_traits_baseILj3072EfS2_fS2_fjLj128EEEEELb1ELb1ELb1EEEvNS_9BwdParamsE,"",@"SHT_CUDA_INFO"
	.sectionflags	@""
	.align	4


	//----- nvinfo : EIATTR_CUDA_API_VERSION
	.align		4
        /*0000*/ 	.byte	0x04, 0x37
        /*0002*/ 	.short	(.L_2431 - .L_2430)
.L_2430:
        /*0004*/ 	.word	0x00000082


	//----- nvinfo : EIATTR_KPARAM_INFO
	.align		4
.L_2431:
        /*0008*/ 	.byte	0x04, 0x17
        /*000a*/ 	.short	(.L_2433 - .L_2432)
.L_2432:
        /*000c*/ 	.word	0x00000000
        /*0010*/ 	.short	0x0000
        /*0012*/ 	.short	0x0000
        /*0014*/ 	.byte	0x00, 0xf0, 0xa1, 0x04


	//----- nvinfo : EIATTR_SPARSE_MMA_MASK
	.align		4
.L_2433:
        /*0018*/ 	.byte	0x03, 0x50
        /*001a*/ 	.short	0x0000


	//----- nvinfo : EIATTR_MAXREG_COUNT
	.align		4
        /*001c*/ 	.byte	0x03, 0x1b
        /*001e*/ 	.short	0x00ff


	//----- nvinfo : EIATTR_NUM_BARRIERS
	.align		4
        /*0020*/ 	.byte	0x02, 0x4c
        /*0022*/ 	.byte	0x01
	.zero		1


	//----- nvinfo : EIATTR_MERCURY_ISA_VERSION
	.align		4
        /*0024*/ 	.byte	0x03, 0x5f
        /*0026*/ 	.short	0x0101


	//----- nvinfo : EIATTR_COOP_GROUP_MASK_REGIDS
	.align		4
        /*0028*/ 	.byte	0x04, 0x29
        /*002a*/ 	.short	(.L_2435 - .L_2434)


	//   ....[0]....
.L_2434:
        /*002c*/ 	.word	0xffffffff


	//   ....[1]....
        /*0030*/ 	.word	0xffffffff


	//   ....[2]....
        /*0034*/ 	.word	0xffffffff


	//   ....[3]....
        /*0038*/ 	.word	0xffffffff


	//   ....[4]....
        /*003c*/ 	.word	0xffffffff


	//   ....[5]....
        /*0040*/ 	.word	0xffffffff


	//   ....[6]....
        /*0044*/ 	.word	0xffffffff


	//   ....[7]....
        /*0048*/ 	.word	0xffffffff


	//   ....[8]....
        /*004c*/ 	.word	0xffffffff


	//   ....[9]....
        /*0050*/ 	.word	0xffffffff


	//----- nvinfo : EIATTR_COOP_GROUP_INSTR_OFFSETS
	.align		4
.L_2435:
        /*0054*/ 	.byte	0x04, 0x28
        /*0056*/ 	.short	(.L_2437 - .L_2436)


	//   ....[0]....
.L_2436:
        /*0058*/ 	.word	0x00001180


	//   ....[1]....
        /*005c*/ 	.word	0x00001190


	//   ....[2]....
        /*0060*/ 	.word	0x000011c0


	//   ....[3]....
        /*0064*/ 	.word	0x000011d0


	//   ....[4]....
        /*0068*/ 	.word	0x00001200


	//   ....[5]....
        /*006c*/ 	.word	0x00001210


	//   ....[6]....
        /*0070*/ 	.word	0x00001240


	//   ....[7]....
        /*0074*/ 	.word	0x00001250


	//   ....[8]....
        /*0078*/ 	.word	0x00001290


	//   ....[9]....
        /*007c*/ 	.word	0x000012a0


	//----- nvinfo : EIATTR_VRC_CTA_INIT_COUNT
	.align		4
.L_2437:
        /*0080*/ 	.byte	0x02, 0x4a
	.zero		1
	.zero		1


	//----- nvinfo : EIATTR_EXIT_INSTR_OFFSETS
	.align		4
        /*0084*/ 	.byte	0x04, 0x1c
        /*0086*/ 	.short	(.L_2439 - .L_2438)


	//   ....[0]....
.L_2438:
        /*0088*/ 	.word	0x00008190


	//----- nvinfo : EIATTR_MAX_THREADS
	.align		4
.L_2439:
        /*008c*/ 	.byte	0x04, 0x05
        /*008e*/ 	.short	(.L_2441 - .L_2440)
.L_2440:
        /*0090*/ 	.word	0x00000080
        /*0094*/ 	.word	0x00000001
        /*0098*/ 	.word	0x00000001


	//----- nvinfo : EIATTR_CRS_STACK_SIZE
	.align		4
.L_2441:
        /*009c*/ 	.byte	0x04, 0x1e
        /*009e*/ 	.short	(.L_2443 - .L_2442)
.L_2442:
        /*00a0*/ 	.word	0x00000000


	//----- nvinfo : EIATTR_CBANK_PARAM_SIZE
	.align		4
.L_2443:
        /*00a4*/ 	.byte	0x03, 0x19
        /*00a6*/ 	.short	0x0128


	//----- nvinfo : EIATTR_PARAM_CBANK
	.align		4
        /*00a8*/ 	.byte	0x04, 0x0a
        /*00aa*/ 	.short	(.L_2445 - .L_2444)
	.align		4
.L_2444:
        /*00ac*/ 	.word	index@(.nv.constant0._ZN10layer_norm31ln_parallel_residual_bwd_kernelINS_13Kernel_traitsIf6__halffS2_fjLj3072ELj1ELj1ELj4ELj16ENS_18Kernel_traits_baseILj3072EfS2_fS2_fjLj128EEEEELb1ELb1ELb1EEEvNS_9BwdParamsE)
        /*00b0*/ 	.short	0x0380
        /*00b2*/ 	.short	0x0128


	//----- nvinfo : EIATTR_SW_WAR
	.align		4
.L_2445:
        /*00b4*/ 	.byte	0x04, 0x36
        /*00b6*/ 	.short	(.L_2447 - .L_2446)
.L_2446:
        /*00b8*/ 	.word	0x00000008
.L_2447:


//--------------------- .nv.info._ZN10layer_norm31ln_parallel_residual_bwd_kernelINS_13Kernel_traitsI6__halfffffjLj3072ELj1ELj1ELj4ELj16ENS_18Kernel_traits_baseILj3072ES2_ffffjLj128EEEEELb0ELb0ELb0EEEvNS_9BwdParamsE --------------------------
	.section	.nv.info._ZN10layer_norm31ln_parallel_residual_bwd_kernelINS_13Kernel_traitsI6__halfffffjLj3072ELj1ELj1ELj4ELj16ENS_18Kernel_traits_baseILj3072ES2_ffffjLj128EEEEELb0ELb0ELb0EEEvNS_9BwdParamsE,"",@"SHT_CUDA_INFO"
	.sectionflags	@""
	.align	4


	//----- nvinfo : EIATTR_CUDA_API_VERSION
	.align		4
        /*0000*/ 	.byte	0x04, 0x37
        /*0002*/ 	.short	(.L_2449 - .L_2448)
.L_2448:
        /*0004*/ 	.word	0x00000082


	//----- nvinfo : EIATTR_KPARAM_INFO
	.align		4
.L_2449:
        /*0008*/ 	.byte	0x04, 0x17
        /*000a*/ 	.short	(.L_2451 - .L_2450)
.L_2450:
        /*000c*/ 	.word	0x00000000
        /*0010*/ 	.short	0x0000
        /*0012*/ 	.short	0x0000
        /*0014*/ 	.byte	0x00, 0xf0, 0xa1, 0x04


	//----- nvinfo : EIATTR_SPARSE_MMA_MASK
	.align		4
.L_2451:
        /*0018*/ 	.byte	0x03, 0x50
        /*001a*/ 	.short	0x0000


	//----- nvinfo : EIATTR_MAXREG_COUNT
	.align		4
        /*001c*/ 	.byte	0x03, 0x1b
        /*001e*/ 	.short	0x00ff


	//----- nvinfo : EIATTR_NUM_BARRIERS
	.align		4
        /*0020*/ 	.byte	0x02, 0x4c
        /*0022*/ 	.byte	0x01
	.zero		1


	//----- nvinfo : EIATTR_MERCURY_ISA_VERSION
	.align		4
        /*0024*/ 	.byte	0x03, 0x5f
        /*0026*/ 	.short	0x0101


	//----- nvinfo : EIATTR_COOP_GROUP_MASK_REGIDS
	.align		4
        /*0028*/ 	.byte	0x04, 0x29
        /*002a*/ 	.short	(.L_2453 - .L_2452)


	//   ....[0]....
.L_2452:
        /*002c*/ 	.word	0xffffffff


	//   ....[1]....
        /*0030*/ 	.word	0xffffffff


	//   ....[2]....
        /*0034*/ 	.word	0xffffffff


	//   ....[3]....
        /*0038*/ 	.word	0xffffffff


	//   ....[4]....
        /*003c*/ 	.word	0xffffffff


	//   ....[5]....
        /*0040*/ 	.word	0xffffffff


	//   ....[6]....
        /*0044*/ 	.word	0xffffffff


	//   ....[7]....
        /*0048*/ 	.word	0xffffffff


	//   ....[8]....
        /*004c*/ 	.word	0xffffffff


	//   ....[9]....
        /*0050*/ 	.word	0xffffffff


	//----- nvinfo : EIATTR_COOP_GROUP_INSTR_OFFSETS
	.align		4
.L_2453:
        /*0054*/ 	.byte	0x04, 0x28
        /*0056*/ 	.short	(.L_2455 - .L_2454)


	//   ....[0]....
.L_2454:
        /*0058*/ 	.word	0x00002930


	//   ....[1]....
        /*005c*/ 	.word	0x00002950


	//   ....[2]....
        /*0060*/ 	.word	0x00002990


	//   ....[3]....
        /*0064*/ 	.word	0x000029a0


	//   ....[4]....
        /*0068*/ 	.word	0x000029e0


	//   ....[5]....
        /*006c*/ 	.word	0x000029f0


	//   ....[6]....
        /*0070*/ 	.word	0x00002a20


	//   ....[7]....
        /*0074*/ 	.word	0x00002a30


	//   ....[8]....
        /*0078*/ 	.word	0x00002a60


	//   ....[9]....
        /*007c*/ 	.word	0x00002a70


	//----- nvinfo : EIATTR_VRC_CTA_INIT_COUNT
	.align		4
.L_2455:
        /*0080*/ 	.byte	0x02, 0x4a
	.zero		1
	.zero		1


	//----- nvinfo : EIATTR_EXIT_INSTR_OFFSETS
	.align		4
        /*0084*/ 	.byte	0x04, 0x1c
        /*0086*/ 	.short	(.L_2457 - .L_2456)


	//   ....[0]....
.L_2456:
        /*0088*/ 	.word	0x00007370


	//   ....[1]....
        /*008c*/ 	.word	0x00007440


	//----- nvinfo : EIATTR_MAX_THREADS
	.align		4
.L_2457:
        /*0090*/ 	.byte	0x04, 0x05
        /*0092*/ 	.short	(.L_2459 - .L_2458)
.L_2458:
        /*0094*/ 	.word	0x00000080
        /*0098*/ 	.word	0x00000001
        /*009c*/ 	.word	0x00000001


	//----- nvinfo : EIATTR_CRS_STACK_SIZE
	.align		4
.L_2459:
        /*00a0*/ 	.byte	0x04, 0x1e
        /*00a2*/ 	.short	(.L_2461 - .L_2460)
.L_2460:
        /*00a4*/ 	.word	0x00000000


	//----- nvinfo : EIATTR_CBANK_PARAM_SIZE
	.align		4
.L_2461:
        /*00a8*/ 	.byte	0x03, 0x19
        /*00aa*/ 	.short	0x0128


	//----- nvinfo : EIATTR_PARAM_CBANK
	.align		4
        /*00ac*/ 	.byte	0x04, 0x0a
        /*00ae*/ 	.short	(.L_2463 - .L_2462)
	.align		4
.L_2462:
        /*00b0*/ 	.word	index@(.nv.constant0._ZN10layer_norm31ln_parallel_residual_bwd_kernelINS_13Kernel_traitsI6__halfffffjLj3072ELj1ELj1ELj4ELj16ENS_18Kernel_traits_baseILj3072ES2_ffffjLj128EEEEELb0ELb0ELb0EEEvNS_9BwdParamsE)
        /*00b4*/ 	.short	0x0380
        /*00b6*/ 	.short	0x0128


	//----- nvinfo : EIATTR_SW_WAR
	.align		4
.L_2463:
        /*00b8*/ 	.byte	0x04, 0x36
        /*00ba*/ 	.short	(.L_2465 - .L_2464)
.L_2464:
        /*00bc*/ 	.word	0x00000008
.L_2465:


//--------------------- .nv.info._ZN10layer_norm31ln_parallel_residual_bwd_kernelINS_13Kernel_traitsI6__halfffffjLj3072ELj1ELj1ELj4ELj16ENS_18Kernel_traits_baseILj3072ES2_ffffjLj128EEEEELb0ELb0ELb1EEEvNS_9BwdParamsE --------------------------
	.section	.nv.info._ZN10layer_norm31ln_parallel_residual_bwd_kernelINS_13Kernel_traitsI6__halfffffjLj3072ELj1ELj1ELj4ELj16ENS_18Kernel_traits_baseILj3072ES2_ffffjLj128EEEEELb0ELb0ELb1EEEvNS_9BwdParamsE,"",@"SHT_CUDA_INFO"
	.sectionflags	@""
	.align	4


	//----- nvinfo : EIATTR_CUDA_API_VERSION
	.align		4
        /*0000*/ 	.byte	0x04, 0x37
        /*0002*/ 	.short	(.L_2467 - .L_2466)
.L_2466:
        /*0004*/ 	.word	0x00000082


	//----- nvinfo : EIATTR_KPARAM_INFO
	.align		4
.L_2467:
        /*0008*/ 	.byte	0x04, 0x17
        /*000a*/ 	.short	(.L_2469 - .L_2468)
.L_2468:
        /*000c*/ 	.word	0x00000000
        /*0010*/ 	.short	0x0000
        /*0012*/ 	.short	0x0000
        /*0014*/ 	.byte	0x00, 0xf0, 0xa1, 0x04


	//----- nvinfo : EIATTR_SPARSE_MMA_MASK
	.align		4
.L_2469:
        /*0018*/ 	.byte	0x03, 0x50
        /*001a*/ 	.short	0x0000


	//----- nvinfo : EIATTR_MAXREG_COUNT
	.align		4
        /*001c*/ 	.byte	0x03, 0x1b
        /*001e*/ 	.short	0x00ff


	//----- nvinfo : EIATTR_NUM_BARRIERS
	.align		4
        /*0020*/ 	.byte	0x02, 0x4c
        /*0022*/ 	.byte	0x01
	.zero		1


	//----- nvinfo : EIATTR_MERCURY_ISA_VERSION
	.align		4
        /*0024*/ 	.byte	0x03, 0x5f
        /*0026*/ 	.short	0x0101


	//----- nvinfo : EIATTR_COOP_GROUP_MASK_REGIDS
	.align		4
        /*0028*/ 	.byte	0x04, 0x29
        /*002a*/ 	.short	(.L_2471 - .L_2470)


	//   ....[0]....
.L_2470:
        /*002c*/ 	.word	0xffffffff


	//   ....[1]....
        /*0030*/ 	.word	0xffffffff


	//   ....[2]....
        /*0034*/ 	.word	0xffffffff


	//   ....[3]....
        /*0038*/ 	.word	0xffffffff


	//   ....[4]....
        /*003c*/ 	.word	0xffffffff


	//   ....[5]....
        /*0040*/ 	.word	0xffffffff


	//   ....[6]....
        /*0044*/ 	.word	0xffffffff


	//   ....[7]....
        /*0048*/ 	.word	0xffffffff


	//   ....[8]....
        /*004c*/ 	.word	0xffffffff


	//   ....[9]....
        /*0050*/ 	.word	0xffffffff


	//----- nvinfo : EIATTR_COOP_GROUP_INSTR_OFFSETS
	.align		4
.L_2471:
        /*0054*/ 	.byte	0x04, 0x28
        /*0056*/ 	.short	(.L_2473 - .L_2472)


	//   ....[0]....
.L_2472:
        /*0058*/ 	.word	0x00001e30


	//   ....[1]....
        /*005c*/ 	.word	0x00001ee0


	//   ....[2]....
        /*0060*/ 	.word	0x00001ef0


	//   ....[3]....
        /*0064*/ 	.word	0x00001f20


	//   ....[4]....
        /*0068*/ 	.word	0x00001f30


	//   ....[5]....
        /*006c*/ 	.word	0x00001f60


	//   ....[6]....
        /*0070*/ 	.word	0x00001f90


	//   ....[7]....
        /*0074*/ 	.word	0x00001fa0


	//   ....[8]....
        /*0078*/ 	.word	0x00001ff0


	//   ....[9]....
        /*007c*/ 	.word	0x00002000


	//----- nvinfo : EIATTR_VRC_CTA_INIT_COUNT
	.align		4
.L_2473:
        /*0080*/ 	.byte	0x02, 0x4a
	.zero		1
	.zero		1


	//----- nvinfo : EIATTR_EXIT_INSTR_OFFSETS
	.align		4
        /*0084*/ 	.byte	0x04, 0x1c
        /*0086*/ 	.short	(.L_2475 - .L_2474)


	//   ....[0]....
.L_2474:
        /*0088*/ 	.word	0x00006670


	//----- nvinfo : EIATTR_MAX_THREADS
	.align		4
.L_2475:
        /*008c*/ 	.byte	0x04, 0x05
        /*008e*/ 	.short	(.L_2477 - .L_2476)
.L_2476:
        /*0090*/ 	.word	0x00000080
        /*0094*/ 	.word	0x00000001
        /*0098*/ 	.word	0x00000001


	//----- nvinfo : EIATTR_CRS_STACK_SIZE
	.align		4
.L_2477:
        /*009c*/ 	.byte	0x04, 0x1e
        /*009e*/ 	.short	(.L_2479 - .L_2478)
.L_2478:
        /*00a0*/ 	.word	0x00000000


	//----- nvinfo : EIATTR_CBANK_PARAM_SIZE
	.align		4
.L_2479:
        /*00a4*/ 	.byte	0x03, 0x19
        /*00a6*/ 	.short	0x0128


	//----- nvinfo : EIATTR_PARAM_CBANK
	.align		4
        /*00a8*/ 	.byte	0x04, 0x0a
        /*00aa*/ 	.short	(.L_2481 - .L_2480)
	.align		4
.L_2480:
        /*00ac*/ 	.word	index@(.nv.constant0._ZN10layer_norm31ln_parallel_residual_bwd_kernelINS_13Kernel_traitsI6__halfffffjLj3072ELj1ELj1ELj4ELj16ENS_18Kernel_traits_baseILj3072ES2_ffffjLj128EEEEELb0ELb0ELb1EEEvNS_9BwdParamsE)
        /*00b0*/ 	.short	0x0380
        /*00b2*/ 	.short	0x0128


	//----- nvinfo : EIATTR_SW_WAR
	.align		4
.L_2481:
        /*00b4*/ 	.byte	0x04, 0x36
        /*00b6*/ 	.short	(.L_2483 - .L_2482)
.L_2482:
        /*00b8*/ 	.word	0x00000008
.L_2483:


//--------------------- .nv.info._ZN10layer_norm31ln_parallel_residual_bwd_kernelINS_13Kernel_traitsI6__halfffffjLj3072ELj1ELj1ELj4ELj16ENS_18Kernel_traits_baseILj3072ES2_ffffjLj128EEEEELb0ELb1ELb0EEEvNS_9BwdParamsE --------------------------
	.section	.nv.info._ZN10layer_norm31ln_parallel_residual_bwd_kernelINS_13Kernel_traitsI6__halfffffjLj3072ELj1ELj1ELj4ELj16ENS_18Kernel_traits_baseILj3072ES2_ffffjLj128EEEEELb0ELb1ELb0EEEvNS_9BwdParamsE,"",@"SHT_CUDA_INFO"
	.sectionflags	@""
	.align	4


	//----- nvinfo : EIATTR_CUDA_API_VERSION
	.align		4
        /*0000*/ 	.byte	0x04, 0x37
        /*0002*/ 	.short	(.L_2485 - .L_2484)
.L_2484:
        /*0004*/ 	.word	0x00000082


	//----- nvinfo : EIATTR_KPARAM_INFO
	.align		4
.L_2485:
        /*0008*/ 	.byte	0x04, 0x17
        /*000a*/ 	.short	(.L_2487 - .L_2486)
.L_2486:
        /*000c*/ 	.word	0x00000000
        /*0010*/ 	.short	0x0000
        /*0012*/ 	.short	0x0000
        /*0014*/ 	.byte	0x00, 0xf0, 0xa1, 0x04


	//----- nvinfo : EIATTR_SPARSE_MMA_MASK
	.align		4
.L_2487:
        /*0018*/ 	.byte	0x03, 0x50
        /*001a*/ 	.short	0x0000


	//----- nvinfo : EIATTR_MAXREG_COUNT
	.align		4
        /*001c*/ 	.byte	0x03, 0x1b
        /*001e*/ 	.short	0x00ff


	//----- nvinfo : EIATTR_NUM_BARRIERS
	.align		4
        /*0020*/ 	.byte	0x02, 0x4c
        /*0022*/ 	.byte	0x01
	.zero		1


	//----- nvinfo : EIATTR_MERCURY_ISA_VERSION
	.align		4
        /*0024*/ 	.byte	0x03, 0x5f
        /*0026*/ 	.short	0x0101


	//----- nvinfo : EIATTR_COOP_GROUP_MASK_REGIDS
	.align		4
        /*0028*/ 	.byte	0x04, 0x29
        /*002a*/ 	.short	(.L_2489 - .L_2488)


	//   ....[0]....
.L_2488:
        /*002c*/ 	.word	0xffffffff


	//   ....[1]....
        /*0030*/ 	.word	0xffffffff


	//   ....[2]....
        /*0034*/ 	.word	0xffffffff


	//   ....[3]....
        /*0038*/ 	.word	0xffffffff


	//   ....[4]....
        /*003c*/ 	.word	0xffffffff


	//   ....[5]....
        /*0040*/ 	.word	0xffffffff


	//   ....[6]....
        /*0044*/ 	.word	0xffffffff


	//   ....[7]....
        /*0048*/ 	.word	0xffffffff


	//   ....[8]....
        /*004c*/ 	.word	0xffffffff


	//   ....[9]....
        /*0050*/ 	.word	0xffffffff


	//----- nvinfo : EIATTR_COOP_GROUP_INSTR_OFFSETS
	.align		4
.L_2489:
        /*0054*/ 	.byte	0x04, 0x28
        /*0056*/ 	.short	(.L_2491 - .L_2490)


	//   ....[0]....
.L_2490:
        /*0058*/ 	.word	0x00001bb0


	//   ....[1]....
        /*005c*/ 	.word	0x00001bd0


	//   ....[2]....
        /*0060*/ 	.word	0x00001c10


	//   ....[3]....
        /*0064*/ 	.word	0x00001c20


	//   ....[4]....
        /*0068*/ 	.word	0x00001c60


	//   ....[5]....
        /*006c*/ 	.word	0x00001c70


	//   ....[6]....
        /*0070*/ 	.word	0x00001ca0


	//   ....[7]....
        /*0074*/ 	.word	0x00001cb0


	//   ....[8]....
        /*0078*/ 	.word	0x00001ce0


	//   ....[9]....
        /*007c*/ 	.word	0x00001cf0


	//----- nvinfo : EIATTR_VRC_CTA_INIT_COUNT
	.align		4
.L_2491:
        /*0080*/ 	.byte	0x02, 0x4a
	.zero		1
	.zero		1


	//----- nvinfo : EIATTR_EXIT_INSTR_OFFSETS
	.align		4
        /*0084*/ 	.byte	0x04, 0x1c
        /*0086*/ 	.short	(.L_2493 - .L_2492)


	//   ....[0]....
.L_2492:
        /*0088*/ 	.word	0x00006310


	//   ....[1]....
        /*008c*/ 	.word	0x00006390


	//----- nvinfo : EIATTR_MAX_THREADS
	.align		4
.L_2493:
        /*0090*/ 	.byte	0x04, 0x05
        /*0092*/ 	.short	(.L_2495 - .L_2494)
.L_2494:
        /*0094*/ 	.word	0x00000080
        /*0098*/ 	.word	0x00000001
        /*009c*/ 	.word	0x00000001


	//----- nvinfo : EIATTR_CRS_STACK_SIZE
	.align		4
.L_2495:
        /*00a0*/ 	.byte	0x04, 0x1e
        /*00a2*/ 	.short	(.L_2497 - .L_2496)
.L_2496:
        /*00a4*/ 	.word	0x00000000


	//----- nvinfo : EIATTR_CBANK_PARAM_SIZE
	.align		4
.L_2497:
        /*00a8*/ 	.byte	0x03, 0x19
        /*00aa*/ 	.short	0x0128


	//----- nvinfo : EIATTR_PARAM_CBANK
	.align		4
        /*00ac*/ 	.byte	0x04, 0x0a
        /*00ae*/ 	.short	(.L_2499 - .L_2498)
	.align		4
.L_2498:
        /*00b0*/ 	.word	index@(.nv.constant0._ZN10layer_norm31ln_parallel_residual_bwd_kernelINS_13Kernel_traitsI6__halfffffjLj3072ELj1ELj1ELj4ELj16ENS_18Kernel_traits_baseILj3072ES2_ffffjLj128EEEEELb0ELb1ELb0EEEvNS_9BwdParamsE)
        /*00b4*/ 	.short	0x0380
        /*00b6*/ 	.short	0x0128


	//----- nvinfo : EIATTR_SW_WAR
	.align		4
.L_2499:
        /*00b8*/ 	.byte	0x04, 0x36
        /*00ba*/ 	.short	(.L_2501 - .L_2500)
.L_2500:
        /*00bc*/ 	.word	0x00000008
.L_2501:


//--------------------- .nv.info._ZN10layer_norm31ln_parallel_residual_bwd_kernelINS_13Kernel_traitsI6__halfffffjLj3072ELj1ELj1ELj4ELj16ENS_18Kernel_traits_baseILj3072ES2_ffffjLj128EEEEELb0ELb1ELb1EEEvNS_9BwdParamsE --------------------------
	.section	.nv.info._ZN10layer_norm31ln_parallel_residual_bwd_kernelINS_13Kernel_traitsI6__halfffffjLj3072ELj1ELj1ELj4ELj16ENS_18Kernel_traits_baseILj3072ES2_ffffjLj128EEEEELb0ELb1ELb1EEEvNS_9BwdParamsE,"",@"SHT_CUDA_INFO"
	.sectionflags	@""
	.align	4


	//----- nvinfo : EIATTR_CUDA_API_VERSION
	.align		4
        /*0000*/ 	.byte	0x04, 0x37
        /*0002*/ 	.short	(.L_2503 - .L_2502)
.L_2502:
        /*0004*/ 	.word	0x00000082


	//----- nvinfo : EIATTR_KPARAM_INFO
	.align		4
.L_2503:
        /*0008*/ 	.byte	0x04, 0x17
        /*000a*/ 	.short	(.L_2505 - .L_2504)
.L_2504:
        /*000c*/ 	.word	0x00000000
        /*0010*/ 	.short	0x0000
        /*0012*/ 	.short	0x0000
        /*0014*/ 	.byte	0x00, 0xf0, 0xa1, 0x04


	//----- nvinfo : EIATTR_SPARSE_MMA_MASK
	.align		4
.L_2505:
        /*0018*/ 	.byte	0x03, 0x50
        /*001a*/ 	.short	0x0000


	//----- nvinfo : EIATTR_MAXREG_COUNT
	.align		4
        /*001c*/ 	.byte	0x03, 0x1b
        /*001e*/ 	.short	0x00ff


	//----- nvinfo : EIATTR_NUM_BARRIERS
	.align		4
        /*0020*/ 	.byte	0x02, 0x4c
        /*0022*/ 	.byte	0x01
	.zero		1


	//----- nvinfo : EIATTR_MERCURY_ISA_VERSION
	.align		4
        /*0024*/ 	.byte	0x03, 0x5f
        /*0026*/ 	.short	0x0101


	//----- nvinfo : EIATTR_COOP_GROUP_MASK_REGIDS
	.align		4
        /*0028*/ 	.byte	0x04, 0x29
        /*002a*/ 	.short	(.L_2507 - .L_2506)


	//   ....[0]....
.L_2506:
        /*002c*/ 	.word	0xffffffff


	//   ....[1]....
        /*0030*/ 	.word	0xffffffff


	//   ....[2]....
        /*0034*/ 	.word	0xffffffff


	//   ....[3]....
        /*0038*/ 	.word	0xffffffff


	//   ....[4]....
        /*003c*/ 	.word	0xffffffff


	//   ....[5]....
        /*0040*/ 	.word	0xffffffff


	//   ....[6]....
        /*0044*/ 	.word	0xffffffff


	//   ....[7]....
        /*0048*/ 	.word	0xffffffff


	//   ....[8]....
        /*004c*/ 	.word	0xffffffff


	//   ....[9]....
        /*0050*/ 	.word	0xffffffff


	//----- nvinfo : EIATTR_COOP_GROUP_INSTR_OFFSETS
	.align		4
.L_2507:
        /*0054*/ 	.byte	0x04, 0x28
        /*0056*/ 	.short	(.L_2509 - .L_2508)


	//   ....[0]....
.L_2508:
        /*0058*/ 	.word	0x00001300


	//   ....[1]....
        /*005c*/ 	.word	0x00001310


	//   ....[2]....
        /*0060*/ 	.word	0x00001340


	//   ....[3]....
        /*0064*/ 	.word	0x00001350


	//   ....[4]....
        /*0068*/ 	.word	0x00001380


	//   ....[5]....
        /*006c*/ 	.word	0x00001390


	//   ....[6]....
        /*0070*/ 	.word	0x000013d0


	//   ....[7]....
        /*0074*/ 	.word	0x000013e0


	//   ....[8]....
        /*0078*/ 	.word	0x00001410


	//   ....[9]....
        /*007c*/ 	.word	0x00001420


	//----- nvinfo : EIATTR_VRC_CTA_INIT_COUNT
	.align		4
.L_2509:
        /*0080*/ 	.byte	0x02, 0x4a
	.zero		1
	.zero		1


	//----- nvinfo : EIATTR_EXIT_INSTR_OFFSETS
	.align		4
        /*0084*/ 	.byte	0x04, 0x1c
        /*0086*/ 	.short	(.L_2511 - .L_2510)


	//   ....[0]....
.L_2510:
        /*0088*/ 	.word	0x000057a0


	//----- nvinfo : EIATTR_MAX_THREADS
	.align		4
.L_2511:
        /*008c*/ 	.byte	0x04, 0x05
        /*008e*/ 	.short	(.L_2513 - .L_2512)
.L_2512:
        /*0090*/ 	.word	0x00000080
        /*0094*/ 	.word	0x00000001
        /*0098*/ 	.word	0x00000001


	//----- nvinfo : EIATTR_CRS_STACK_SIZE
	.align		4
.L_2513:
        /*009c*/ 	.byte	0x04, 0x1e
        /*009e*/ 	.short	(.L_2515 - .L_2514)
.L_2514:
        /*00a0*/ 	.word	0x00000000


	//----- nvinfo : EIATTR_CBANK_PARAM_SIZE
	.align		4
.L_2515:
        /*00a4*/ 	.byte	0x03, 0x19
        /*00a6*/ 	.short	0x0128


	//----- nvinfo : EIATTR_PARAM_CBANK
	.align		4
        /*00a8*/ 	.byte	0x04, 0x0a
        /*00aa*/ 	.short	(.L_2517 - .L_2516)
	.align		4
.L_2516:
        /*00ac*/ 	.word	index@(.nv.constant0._ZN10layer_norm31ln_parallel_residual_bwd_kernelINS_13Kernel_traitsI6__halfffffjLj3072ELj1ELj1ELj4ELj16ENS_18Kernel_traits_baseILj3072ES2_ffffjLj128EEEEELb0ELb1ELb1EEEvNS_9BwdParamsE)
        /*00b0*/ 	.short	0x0380
        /*00b2*/ 	.short	0x0128


	//----- nvinfo : EIATTR_SW_WAR
	.align		4
.L_2517:
        /*00b4*/ 	.byte	0x04, 0x36
        /*00b6*/ 	.short	(.L_2519 - .L_2518)
.L_2518:
        /*00b8*/ 	.word	0x00000008
.L_2519:


//--------------------- .nv.info._ZN10layer_norm31ln_parallel_residual_bwd_kernelINS_13Kernel_traitsI6__halfffffjLj3072ELj1ELj1ELj4ELj16ENS_18Kernel_traits_baseILj3072ES2_ffffjLj128EEEEELb1ELb0ELb0EEEvNS_9BwdParamsE --------------------------
	.section	.nv.info._ZN10layer_norm31ln_parallel_residual_bwd_kernelINS_13Kernel_traitsI6__halfffffjLj3072ELj1ELj1ELj4ELj16ENS_18Kernel_traits_baseILj3072ES2_ffffjLj128EEEEELb1ELb0ELb0EEEvNS_9BwdParamsE,"",@"SHT_CUDA_INFO"
	.sectionflags	@""
	.align	4


	//----- nvinfo : EIATTR_CUDA_API_VERSION
	.align		4
        /*0000*/ 	.byte	0x04, 0x37
        /*0002*/ 	.short	(.L_2521 - .L_2520)
.L_2520:
        /*0004*/ 	.word	0x00000082


	//----- nvinfo : EIATTR_KPARAM_INFO
	.align		4
.L_2521:
        /*0008*/ 	.byte	0x04, 0x17
        /*000a*/ 	.short	(.L_2523 - .L_2522)
.L_2522:
        /*000c*/ 	.word	0x00000000
        /*0010*/ 	.short	0x0000
        /*0012*/ 	.short	0x0000
        /*0014*/ 	.byte	0x00, 0xf0, 0xa1, 0x04


	//----- nvinfo : EIATTR_SPARSE_MMA_MASK
	.align		4
.L_2523:
        /*0018*/ 	.byte	0x03, 0x50
        /*001a*/ 	.short	0x0000


	//----- nvinfo : EIATTR_MAXREG_COUNT
	.align		4
        /*001c*/ 	.byte	0x03, 0x1b
        /*001e*/ 	.short	0x00ff


	//----- nvinfo : EIATTR_NUM_BARRIERS
	.align		4
        /*0020*/ 	.byte	0x02, 0x4c
        /*0022*/ 	.byte	0x01
	.zero		1


	//----- nvinfo : EIATTR_MERCURY_ISA_VERSION
	.align		4
        /*0024*/ 	.byte	0x03, 0x5f
        /*0026*/ 	.short	0x0101


	//----- nvinfo : EIATTR_COOP_GROUP_MASK_REGIDS
	.align		4
        /*0028*/ 	.byte	0x04, 0x29
        /*002a*/ 	.short	(.L_2525 - .L_2524)


	//   ....[0]....
.L_2524:
        /*002c*/ 	.word	0xffffffff


	//   ....[1]....
        /*0030*/ 	.word	0xffffffff


	//   ....[2]....
        /*0034*/ 	.word	0xffffffff


	//   ....[3]....
        /*0038*/ 	.word	0xffffffff


	//   ....[4]....
        /*003c*/ 	.word	0xffffffff


	//   ....[5]....
        /*0040*/ 	.word	0xffffffff


	//   ....[6]....
        /*0044*/ 	.word	0xffffffff


	//   ....[7]....
        /*0048*/ 	.word	0xffffffff


	//   ....[8]....
        /*004c*/ 	.word	0xffffffff


	//   ....[9]....
        /*0050*/ 	.word	0xffffffff


	//----- nvinfo : EIATTR_COOP_GROUP_INSTR_OFFSETS
	.align		4
.L_2525:
        /*0054*/ 	.byte	0x04, 0x28
        /*0056*/ 	.short	(.L_2527 - .L_2526)


	//   ....[0]....
.L_2526:
        /*0058*/ 	.word	0x00002c50


	//   ....[1]....
        /*005c*/ 	.word	0x00002c70


	//   ....[2]....
        /*0060*/ 	.word	0x00002cb0


	//   ....[3]....
        /*0064*/ 	.word	0x00002cc0


	//   ....[4]....
        /*0068*/ 	.word	0x00002d00


	//   ....[5]....
        /*006c*/ 	.word	0x00002d10


	//   ....[6]....
        /*0070*/ 	.word	0x00002d40


	//   ....[7]....
        /*0074*/ 	.word	0x00002d50


	//   ....[8]....
        /*0078*/ 	.word	0x00002d80


	//   ....[9]....
        /*007c*/ 	.word	0x00002d90


	//----- nvinfo : EIATTR_VRC_CTA_INIT_COUNT
	.align		4
.L_2527:
        /*0080*/ 	.byte	0x02, 0x4a
	.zero		1
	.zero		1


	//----- nvinfo : EIATTR_EXIT_INSTR_OFFSETS
	.align		4
        /*0084*/ 	.byte	0x04, 0x1c
        /*0086*/ 	.short	(.L_2529 - .L_2528)


	//   ....[0]....
.L_2528:
        /*0088*/ 	.word	0x00009a90


	//   ....[1]....
        /*008c*/ 	.word	0x00009b60


	//----- nvinfo : EIATTR_MAX_THREADS
	.align		4
.L_2529:
        /*0090*/ 	.byte	0x04, 0x05
        /*0092*/ 	.short	(.L_2531 - .L_2530)
.L_2530:
        /*0094*/ 	.word	0x00000080
        /*0098*/ 	.word	0x00000001
        /*009c*/ 	.word	0x00000001


	//----- nvinfo : EIATTR_CRS_STACK_SIZE
	.align		4
.L_2531:
        /*00a0*/ 	.byte	0x04, 0x1e
        /*00a2*/ 	.short	(.L_2533 - .L_2532)
.L_2532:
        /*00a4*/ 	.word	0x00000000


	//----- nvinfo : EIATTR_CBANK_PARAM_SIZE
	.align		4
.L_2533:
        /*00a8*/ 	.byte	0x03, 0x19
        /*00aa*/ 	.short	0x0128


	//----- nvinfo : EIATTR_PARAM_CBANK
	.align		4
        /*00ac*/ 	.byte	0x04, 0x0a
        /*00ae*/ 	.short	(.L_2535 - .L_2534)
	.align		4
.L_2534:
        /*00b0*/ 	.word	index@(.nv.constant0._ZN10layer_norm31ln_parallel_residual_bwd_kernelINS_13Kernel_traitsI6__halfffffjLj3072ELj1ELj1ELj4ELj16ENS_18Kernel_traits_baseILj3072ES2_ffffjLj128EEEEELb1ELb0ELb0EEEvNS_9BwdParamsE)
        /*00b4*/ 	.short	0x0380
        /*00b6*/ 	.short	0x0128


	//----- nvinfo : EIATTR_SW_WAR
	.align		4
.L_2535:
        /*00b8*/ 	.byte	0x04, 0x36
        /*00ba*/ 	.short	(.L_2537 - .L_2536)
.L_2536:
        /*00bc*/ 	.word	0x00000008
.L_2537:


//--------------------- .nv.info._ZN10layer_norm31ln_parallel_residual_bwd_kernelINS_13Kernel_traitsI6__halfffffjLj3072ELj1ELj1ELj4ELj16ENS_18Kernel_traits_baseILj3072ES2_ffffjLj128EEEEELb1ELb0ELb1EEEvNS_9BwdParamsE --------------------------
	.section	.nv.info._ZN10layer_norm31ln_parallel_residual_bwd_kernelINS_13Kernel_traitsI6__halfffffjLj3072ELj1ELj1ELj4ELj16ENS_18Kernel_traits_baseILj3072ES2_ffffjLj128EEEEELb1ELb0ELb1EEEvNS_9BwdParamsE,"",@"SHT_CUDA_INFO"
	.sectionflags	@""
	.align	4


	//----- nvinfo : EIATTR_CUDA_API_VERSION
	.align		4
        /*0000*/ 	.byte	0x04, 0x37
        /*0002*/ 	.short	(.L_2539 - .L_2538)
.L_2538:
        /*0004*/ 	.word	0x00000082


	//----- nvinfo : EIATTR_KPARAM_INFO
	.align		4
.L_2539:
        /*0008*/ 	.byte	0x04, 0x17
        /*000a*/ 	.short	(.L_2541 - .L_2540)
.L_2540:
        /*000c*/ 	.word	0x00000000
        /*0010*/ 	.short	0x0000
        /*0012*/ 	.short	0x0000
        /*0014*/ 	.byte	0x00, 0xf0, 0xa1, 0x04


	//----- nvinfo : EIATTR_SPARSE_MMA_MASK
	.align		4
.L_2541:
        /*0018*/ 	.byte	0x03, 0x50
        /*001a*/ 	.short	0x0000


	//----- nvinfo : EIATTR_MAXREG_COUNT
	.align		4
        /*001c*/ 	.byte	0x03, 0x1b
        /*001e*/ 	.short	0x00ff


	//----- nvinfo : EIATTR_NUM_BARRIERS
	.align		4
        /*0020*/ 	.byte	0x02, 0x4c
        /*0022*/ 	.byte	0x01
	.zero		1


	//----- nvinfo : EIATTR_ANNOTATIONS
	.align		4
        /*0024*/ 	.byte	0x04, 0x55
        /*0026*/ 	.short	(.L_2543 - .L_2542)


	//   ....[0]....
.L_2542:
        /*0028*/ 	.word	0x00000001
        /*002c*/ 	.byte	0xf0, 0x07, 0x00, 0x00, 0x01, 0x00, 0x00, 0x00, 0x20, 0x08, 0x00, 0x00, 0x01, 0x00, 0x00, 0x00
        /*003c*/ 	.byte	0x40, 0x08, 0x00, 0x00, 0x01, 0x00, 0x00, 0x00, 0x60, 0x08, 0x00, 0x00, 0x01, 0x00, 0x00, 0x00
        /*004c*/ 	.byte	0x70, 0x08, 0x00, 0x00, 0x01, 0x00, 0x00, 0x00, 0x90, 0x08, 0x00, 0x00, 0x01, 0x00, 0x00, 0x00
        /*005c*/ 	.byte	0xe0, 0x12, 0x00, 0x00, 0x01, 0x00, 0x00, 0x00, 0x10, 0x13, 0x00, 0x00, 0x01, 0x00, 0x00, 0x00
        /*006c*/ 	.byte	0x60, 0x14, 0x00, 0x00, 0x01, 0x00, 0x00, 0x00, 0x80, 0x14, 0x00, 0x00, 0x01, 0x00, 0x00, 0x00
        /*007c*/ 	.byte	0xd0, 0x14, 0x00, 0x00, 0x01, 0x00, 0x00, 0x00, 0xe0, 0x14, 0x00, 0x00


	//----- nvinfo : EIATTR_MERCURY_ISA_VERSION
	.align		4
.L_2543:
        /*0088*/ 	.byte	0x03, 0x5f
        /*008a*/ 	.short	0x0101


	//----- nvinfo : EIATTR_COOP_GROUP_MASK_REGIDS
	.align		4
        /*008c*/ 	.byte	0x04, 0x29
        /*008e*/ 	.short	(.L_2545 - .L_2544)


	//   ....[0]....
.L_2544:
        /*0090*/ 	.word	0xffffffff


	//   ....[1]....
        /*0094*/ 	.word	0xffffffff


	//   ....[2]....
        /*0098*/ 	.word	0xffffffff


	//   ....[3]....
        /*009c*/ 	.word	0xffffffff


	//   ....[4]....
        /*00a0*/ 	.word	0xffffffff


	//   ....[5]....
        /*00a4*/ 	.word	0xffffffff


	//   ....[6]....
        /*00a8*/ 	.word	0xffffffff


	//   ....[7]....
        /*00ac*/ 	.word	0xffffffff


	//   ....[8]....
        /*00b0*/ 	.word	0xffffffff


	//   ....[9]....
        /*00b4*/ 	.word	0xffffffff


	//----- nvinfo : EIATTR_COOP_GROUP_INSTR_OFFSETS
	.align		4
.L_2545:
        /*00b8*/ 	.byte	0x04, 0x28
        /*00ba*/ 	.short	(.L_2547 - .L_2546)


	//   ....[0]....
.L_2546:
        /*00bc*/ 	.word	0x00002130


	//   ....[1]....
        /*00c0*/ 	.word	0x00002210


	//   ....[2]....
        /*00c4*/ 	.word	0x00002220


	//   ....[3]....
        /*00c8*/ 	.word	0x00002270


	//   ....[4]....
        /*00cc*/ 	.word	0x000022a0


	//   ....[5]....
        /*00d0*/ 	.word	0x000022c0


	//   ....[6]....
        /*00d4*/ 	.word	0x00002360


	//   ....[7]....
        /*00d8*/ 	.word	0x00002370


	//   ....[8]....
        /*00dc*/ 	.word	0x000023a0


	//   ....[9]....
        /*00e0*/ 	.word	0x000023b0


	//----- nvinfo : EIATTR_VRC_CTA_INIT_COUNT
	.align		4
.L_2547:
        /*00e4*/ 	.byte	0x02, 0x4a
	.zero		1
	.zero		1


	//----- nvinfo : EIATTR_EXIT_INSTR_OFFSETS
	.align		4
        /*00e8*/ 	.byte	0x04, 0x1c
        /*00ea*/ 	.short	(.L_2549 - .L_2548)


	//   ....[0]....
.L_2548:
        /*00ec*/ 	.word	0x00008da0


	//----- nvinfo : EIATTR_MAX_THREADS
	.align		4
.L_2549:
        /*00f0*/ 	.byte	0x04, 0x05
        /*00f2*/ 	.short	(.L_2551 - .L_2550)
.L_2550:
        /*00f4*/ 	.word	0x00000080
        /*00f8*/ 	.word	0x00000001
        /*00fc*/ 	.word	0x00000001


	//----- nvinfo : EIATTR_CRS_STACK_SIZE
	.align		4
.L_2551:
        /*0100*/ 	.byte	0x04, 0x1e
        /*0102*/ 	.short	(.L_2553 - .L_2552)
.L_2552:
        /*0104*/ 	.word	0x00000000


	//----- nvinfo : EIATTR_CBANK_PARAM_SIZE
	.align		4
.L_2553:
        /*0108*/ 	.byte	0x03, 0x19
        /*010a*/ 	.short	0x0128


	//----- nvinfo : EIATTR_PARAM_CBANK
	.align		4
        /*010c*/ 	.byte	0x04, 0x0a
        /*010e*/ 	.short	(.L_2555 - .L_2554)
	.align		4
.L_2554:
        /*0110*/ 	.word	index@(.nv.constant0._ZN10layer_norm31ln_parallel_residual_bwd_kernelINS_13Kernel_traitsI6__halfffffjLj3072ELj1ELj1ELj4ELj16ENS_18Kernel_traits_baseILj3072ES2_ffffjLj128EEEEELb1ELb0ELb1EEEvNS_9BwdParamsE)
        /*0114*/ 	.short	0x0380
        /*0116*/ 	.short	0x0128


	//----- nvinfo : EIATTR_SW_WAR
	.align		4
.L_2555:
        /*0118*/ 	.byte	0x04, 0x36
        /*011a*/ 	.short	(.L_2557 - .L_2556)
.L_2556:
        /*011c*/ 	.word	0x00000008
.L_2557:


//--------------------- .nv.info._ZN10layer_norm22ln_bwd_finalize_kernelINS_22Kernel_traits_finalizeILj3072E6__halfffffjLb0ELj1024ELj4ENS_18Kernel_traits_baseILj3072ES2_ffffjLj1024EEEEELb0ELb0EEEvNS_9BwdParamsE --------------------------
	.section	.nv.info._ZN10layer_norm22ln_bwd_finalize_kernelINS_22Kernel_traits_finalizeILj3072E6__halfffffjLb0ELj1024ELj4ENS_18Kernel_traits_baseILj3072ES2_ffffjLj1024EEEEELb0ELb0EEEvNS_9BwdParamsE,"",@"SHT_CUDA_INFO"
	.sectionflags	@""
	.align	4


	//----- nvinfo : EIATTR_CUDA_API_VERSION
	.align		4
        /*0000*/ 	.byte	0x04, 0x37
        /*0002*/ 	.short	(.L_2559 - .L_2558)
.L_2558:
        /*0004*/ 	.word	0x00000082


	//----- nvinfo : EIATTR_KPARAM_INFO
	.align		4
.L_2559:
        /*0008*/ 	.byte	0x04, 0x17
        /*000a*/ 	.short	(.L_2561 - .L_2560)
.L_2560:
        /*000c*/ 	.word	0x00000000
        /*0010*/ 	.short	0x0000
        /*0012*/ 	.short	0x0000
        /*0014*/ 	.byte	0x00, 0xf0, 0xa1, 0x04


	//----- nvinfo : EIATTR_SPARSE_MMA_MASK
	.align		4
.L_2561:
        /*0018*/ 	.byte	0x03, 0x50
        /*001a*/ 	.short	0x0000


	//----- nvinfo : EIATTR_MAXREG_COUNT
	.align		4
        /*001c*/ 	.byte	0x03, 0x1b
        /*001e*/ 	.short	0x0040


	//----- nvinfo : EIATTR_NUM_BARRIERS
	.align		4
        /*0020*/ 	.byte	0x02, 0x4c
        /*0022*/ 	.byte	0x01
	.zero		1


	//----- nvinfo : EIATTR_MERCURY_ISA_VERSION
	.align		4
        /*0024*/ 	.byte	0x03, 0x5f
        /*0026*/ 	.short	0x0101


	//----- nvinfo : EIATTR_COOP_GROUP_MASK_REGIDS
	.align		4
        /*0028*/ 	.byte	0x04, 0x29
        /*002a*/ 	.short	(.L_2563 - .L_2562)


	//   ....[0]....
.L_2562:
        /*002c*/ 	.word	0xffffffff


	//   ....[1]....
        /*0030*/ 	.word	0xffffffff


	//   ....[2]....
        /*0034*/ 	.word	0xffffffff


	//   ....[3]....
        /*0038*/ 	.word	0xffffffff


	//   ....[4]....
        /*003c*/ 	.word	0xffffffff


	//   ....[5]....
        /*0040*/ 	.word	0xffffffff


	//   ....[6]....
        /*0044*/ 	.word	0xffffffff


	//   ....[7]....
        /*0048*/ 	.word	0xffffffff


	//   ....[8]....
        /*004c*/ 	.word	0xffffffff


	//   ....[9]....
        /*0050*/ 	.word	0xffffffff


	//----- nvinfo : EIATTR_COOP_GROUP_INSTR_OFFSETS
	.align		4
.L_2563:
        /*0054*/ 	.byte	0x04, 0x28
        /*0056*/ 	.short	(.L_2565 - .L_2564)


	//   ....[0]....
.L_2564:
        /*0058*/ 	.word	0x00001540


	//   ....[1]....
        /*005c*/ 	.word	0x00001550


	//   ....[2]....
        /*0060*/ 	.word	0x00001580


	//   ....[3]....
        /*0064*/ 	.word	0x00001590


	//   ....[4]....
        /*0068*/ 	.word	0x000015c0


	//   ....[5]....
        /*006c*/ 	.word	0x000015d0


	//   ....[6]....
        /*0070*/ 	.word	0x00001610


	//   ....[7]....
        /*0074*/ 	.word	0x00001630


	//   ....[8]....
        /*0078*/ 	.word	0x00001680


	//   ....[9]....
        /*007c*/ 	.word	0x00001690


	//----- nvinfo : EIATTR_VRC_CTA_INIT_COUNT
	.align		4
.L_2565:
        /*0080*/ 	.byte	0x02, 0x4a
	.zero		1
	.zero		1


	//----- nvinfo : EIATTR_EXIT_INSTR_OFFSETS
	.align		4
        /*0084*/ 	.byte	0x04, 0x1c
        /*0086*/ 	.short	(.L_2567 - .L_2566)


	//   ....[0]....
.L_2566:
        /*0088*/ 	.word	0x00000060


	//   ....[1]....
        /*008c*/ 	.word	0x000016f0


	//   ....[2]....
        /*0090*/ 	.word	0x00001720


	//   ....[3]....
        /*0094*/ 	.word	0x000017e0


	//----- nvinfo : EIATTR_MAX_THREADS
	.align		4
.L_2567:
        /*0098*/ 	.byte	0x04, 0x05
        /*009a*/ 	.short	(.L_2569 - .L_2568)
.L_2568:
        /*009c*/ 	.word	0x00000400
        /*00a0*/ 	.word	0x00000001
        /*00a4*/ 	.word	0x00000001


	//----- nvinfo : EIATTR_CRS_STACK_SIZE
	.align		4
.L_2569:
        /*00a8*/ 	.byte	0x04, 0x1e
        /*00aa*/ 	.short	(.L_2571 - .L_2570)
.L_2570:
        /*00ac*/ 	.word	0x00000000


	//----- nvinfo : EIATTR_CBANK_PARAM_SIZE
	.align		4
.L_2571:
        /*00b0*/ 	.byte	0x03, 0x19
        /*00b2*/ 	.short	0x0128


	//----- nvinfo : EIATTR_PARAM_CBANK
	.align		4
        /*00b4*/ 	.byte	0x04, 0x0a
        /*00b6*/ 	.short	(.L_2573 - .L_2572)
	.align		4
.L_2572:
        /*00b8*/ 	.word	index@(.nv.constant0._ZN10layer_norm22ln_bwd_finalize_kernelINS_22Kernel_traits_finalizeILj3072E6__halfffffjLb0ELj1024ELj4ENS_18Kernel_traits_baseILj3072ES2_ffffjLj1024EEEEELb0ELb0EEEvNS_9BwdParamsE)
        /*00bc*/ 	.short	0x0380
        /*00be*/ 	.short	0x0128


	//----- nvinfo : EIATTR_SW_WAR
	.align		4
.L_2573:
        /*00c0*/ 	.byte	0x04, 0x36
        /*00c2*/ 	.short	(.L_2575 - .L_2574)
.L_2574:
        /*00c4*/ 	.word	0x00000008
.L_2575:


//--------------------- .nv.info._ZN10layer_norm40ln_parallel_residual_bwd_finalize_kernelINS_22Kernel_traits_finalizeILj3072E6__halfffffjLb0ELj1024ELj4ENS_18Kernel_traits_baseILj3072ES2_ffffjLj1024EEEEELb0EEEvNS_9BwdParamsE --------------------------
	.section	.nv.info._ZN10layer_norm40ln_parallel_residual_bwd_finalize_kernelINS_22Kernel_traits_finalizeILj3072E6__halfffffjLb0ELj1024ELj4ENS_18Kernel_traits_baseILj3072ES2_ffffjLj1024EEEEELb0EEEvNS_9BwdParamsE,"",@"SHT_CUDA_INFO"
	.sectionflags	@""
	.align	4


	//----- nvinfo : EIATTR_CUDA_API_VERSION
	.align		4
        /*0000*/ 	.byte	0x04, 0x37
        /*0002*/ 	.short	(.L_2577 - .L_2576)
.L_2576:
        /*0004*/ 	.word	0x00000082


	//----- nvinfo : EIATTR_KPARAM_INFO
	.align		4
.L_2577:
        /*0008*/ 	.byte	0x04, 0x17
        /*000a*/ 	.short	(.L_2579 - .L_2578)
.L_2578:
        /*000c*/ 	.word	0x00000000
        /*0010*/ 	.short	0x0000
        /*0012*/ 	.short	0x0000
        /*0014*/ 	.byte	0x00, 0xf0, 0xa1, 0x04


	//----- nvinfo : EIATTR_SPARSE_MMA_MASK
	.align		4
.L_2579:
        /*0018*/ 	.byte	0x03, 0x50
        /*001a*/ 	.short	0x0000


	//----- nvinfo : EIATTR_MAXREG_COUNT
	.align		4
        /*001c*/ 	.byte	0x03, 0x1b
        /*001e*/ 	.short	0x0040


	//----- nvinfo : EIATTR_NUM_BARRIERS
	.align		4
        /*0020*/ 	.byte	0x02, 0x4c
        /*0022*/ 	.byte	0x01
	.zero		1


	//----- nvinfo : EIATTR_MERCURY_ISA_VERSION
	.align		4
        /*0024*/ 	.byte	0x03, 0x5f
        /*0026*/ 	.short	0x0101


	//----- nvinfo : EIATTR_COOP_GROUP_MASK_REGIDS
	.align		4
        /*0028*/ 	.byte	0x04, 0x29
        /*002a*/ 	.short	(.L_2581 - .L_2580)


	//   ....[0]....
.L_2580:
        /*002c*/ 	.word	0xffffffff


	//   ....[1]....
        /*0030*/ 	.word	0xffffffff


	//   ....[2]....
        /*0034*/ 	.word	0xffffffff


	//   ....[3]....
        /*0038*/ 	.word	0xffffffff


	//   ....[4]....
        /*003c*/ 	.word	0xffffffff


	//   ....[5]....
        /*0040*/ 	.word	0xffffffff


	//   ....[6]....
        /*0044*/ 	.word	0xffffffff


	//   ....[7]....
        /*0048*/ 	.word	0xffffffff


	//   ....[8]....
        /*004c*/ 	.word	0xffffffff


	//   ....[9]....
        /*0050*/ 	.word	0xffffffff


	//   ....[10]....
        /*0054*/ 	.word	0xffffffff


	//   ....[11]....
        /*0058*/ 	.word	0xffffffff


	//   ....[12]....
        /*005c*/ 	.word	0xffffffff


	//   ....[13]....
        /*0060*/ 	.word	0xffffffff


	//   ....[14]....
        /*0064*/ 	.word	0xffffffff


	//   ....[15]....
        /*0068*/ 	.word	0xffffffff


	//   ....[16]....
        /*006c*/ 	.word	0xffffffff


	//   ....[17]....
        /*0070*/ 	.word	0xffffffff


	//   ....[18]....
        /*0074*/ 	.word	0xffffffff


	//   ....[19]....
        /*0078*/ 	.word	0xffffffff


	//----- nvinfo : EIATTR_COOP_GROUP_INSTR_OFFSETS
	.align		4
.L_2581:
        /*007c*/ 	.byte	0x04, 0x28
        /*007e*/ 	.short	(.L_2583 - .L_2582)


	//   ....[0]....
.L_2582:
        /*0080*/ 	.word	0x000013a0


	//   ....[1]....
        /*0084*/ 	.word	0x000013b0


	//   ....[2]....
        /*0088*/ 	.word	0x000013c0


	//   ....[3]....
        /*008c*/ 	.word	0x000013d0


	//   ....[4]....
        /*0090*/ 	.word	0x00001400


	//   ....[5]....
        /*0094*/ 	.word	0x00001430


	//   ....[6]....
        /*0098*/ 	.word	0x00001440


	//   ....[7]....
        /*009c*/ 	.word	0x00001450


	//   ....[8]....
        /*00a0*/ 	.word	0x00001470


	//   ....[9]....
        /*00a4*/ 	.word	0x000014b0


	//   ....[10]....
        /*00a8*/ 	.word	0x000014e0


	//   ....[11]....
        /*00ac*/ 	.word	0x000014f0


	//   ....[12]....
        /*00b0*/ 	.word	0x00001510


	//   ....[13]....
        /*00b4*/ 	.word	0x00001540


	//   ....[14]....
        /*00b8*/ 	.word	0x00001560


	//   ....[15]....
        /*00bc*/ 	.word	0x00001570


	//   ....[16]....
        /*00c0*/ 	.word	0x000015b0


	//   ....[17]....
        /*00c4*/ 	.word	0x000015e0


	//   ....[18]....
        /*00c8*/ 	.word	0x00001600


	//   ....[19]....
        /*00cc*/ 	.word	0x00001610


	//----- nvinfo : EIATTR_VRC_CTA_INIT_COUNT
	.align		4
.L_2583:
        /*00d0*/ 	.byte	0x02, 0x4a
	.zero		1
	.zero		1


	//----- nvinfo : EIATTR_EXIT_INSTR_OFFSETS
	.align		4
        /*00d4*/ 	.byte	0x04, 0x1c
        /*00d6*/ 	.short	(.L_2585 - .L_2584)


	//   ....[0]....
.L_2584:
        /*00d8*/ 	.word	0x00000060


	//   ....[1]....
        /*00dc*/ 	.word	0x000016c0


	//   ....[2]....
        /*00e0*/ 	.word	0x000016f0


	//   ....[3]....
        /*00e4*/ 	.word	0x00001850


	//----- nvinfo : EIATTR_MAX_THREADS
	.align		4
.L_2585:
        /*00e8*/ 	.byte	0x04, 0x05
        /*00ea*/ 	.short	(.L_2587 - .L_2586)
.L_2586:
        /*00ec*/ 	.word	0x00000400
        /*00f0*/ 	.word	0x00000001
        /*00f4*/ 	.word	0x00000001


	//----- nvinfo : EIATTR_CRS_STACK_SIZE
	.align		4
.L_2587:
        /*00f8*/ 	.byte	0x04, 0x1e
        /*00fa*/ 	.short	(.L_2589 - .L_2588)
.L_2588:
        /*00fc*/ 	.word	0x00000000


	//----- nvinfo : EIATTR_CBANK_PARAM_SIZE
	.align		4
.L_2589:
        /*0100*/ 	.byte	0x03, 0x19
        /*0102*/ 	.short	0x0128


	//----- nvinfo : EIATTR_PARAM_CBANK
	.align		4
        /*0104*/ 	.byte	0x04, 0x0a
        /*0106*/ 	.short	(.L_2591 - .L_2590)
	.align		4
.L_2590:
        /*0108*/ 	.word	index@(.nv.constant0._ZN10layer_norm40ln_parallel_residual_bwd_finalize_kernelINS_22Kernel_traits_finalizeILj3072E6__halfffffjLb0ELj1024ELj4ENS_18Kernel_traits_baseILj3072ES2_ffffjLj1024EEEEELb0EEEvNS_9BwdParamsE)
        /*010c*/ 	.short	0x0380
        /*010e*/ 	.short	0x0128


	//----- nvinfo : EIATTR_SW_WAR
	.align		4
.L_2591:
        /*0110*/ 	.byte	0x04, 0x36
        /*0112*/ 	.short	(.L_2593 - .L_2592)
.L_2592:
        /*0114*/ 	.word	0x00000008
.L_2593:


//--------------------- .nv.info._ZN10layer_norm31ln_parallel_residual_bwd_kernelINS_13Kernel_traitsI6__halfffffjLj3072ELj1ELj1ELj4ELj16ENS_18Kernel_traits_baseILj3072ES2_ffffjLj128EEEEELb1ELb1ELb0EEEvNS_9BwdParamsE --------------------------
	.section	.nv.info._ZN10layer_norm31ln_parallel_residual_bwd_kernelINS_13Kernel_traitsI6__halfffffjLj3072ELj1ELj1ELj4ELj16ENS_18Kernel_traits_baseILj3072ES2_ffffjLj128EEEEELb1ELb1ELb0EEEvNS_9BwdParamsE,"",@"SHT_CUDA_INFO"
	.sectionflags	@""
	.align	4


	//----- nvinfo : EIATTR_CUDA_API_VERSION
	.align		4
        /*0000*/ 	.byte	0x04, 0x37
        /*0002*/ 	.short	(.L_2595 - .L_2594)
.L_2594:
        /*0004*/ 	.word	0x00000082


	//----- nvinfo : EIATTR_KPARAM_INFO
	.align		4
.L_2595:
        /*0008*/ 	.byte	0x04, 0x17
        /*000a*/ 	.short	(.L_2597 - .L_2596)
.L_2596:
        /*000c*/ 	.word	0x00000000
        /*0010*/ 	.short	0x0000
        /*0012*/ 	.short	0x0000
        /*0014*/ 	.byte	0x00, 0xf0, 0xa1, 0x04


	//----- nvinfo : EIATTR_SPARSE_MMA_MASK
	.align		4
.L_2597:
        /*0018*/ 	.byte	0x03, 0x50
        /*001a*/ 	.short	0x0000


	//----- nvinfo : EIATTR_MAXREG_COUNT
	.align		4
        /*001c*/ 	.byte	0x03, 0x1b
        /*001e*/ 	.short	0x00ff


	//----- nvinfo : EIATTR_NUM_BARRIERS
	.align		4
        /*0020*/ 	.byte	0x02, 0x4c
        /*0022*/ 	.byte	0x01
	.zero		1


	//----- nvinfo : EIATTR_MERCURY_ISA_VERSION
	.align		4
        /*0024*/ 	.byte	0x03, 0x5f
        /*0026*/ 	.short	0x0101


	//----- nvinfo : EIATTR_COOP_GROUP_MASK_REGIDS
	.align		4
        /*0028*/ 	.byte	0x04, 0x29
        /*002a*/ 	.short	(.L_2599 - .L_2598)


	//   ....[0]....
.L_2598:
        /*002c*/ 	.word	0xffffffff


	//   ....[1]....
        /*0030*/ 	.word	0xffffffff


	//   ....[2]....
        /*0034*/ 	.word	0xffffffff


	//   ....[3]....
        /*0038*/ 	.word	0xffffffff


	//   ....[4]....
        /*003c*/ 	.word	0xffffffff


	//   ....[5]....
        /*0040*/ 	.word	0xffffffff


	//   ....[6]....
        /*0044*/ 	.word	0xffffffff


	//   ....[7]....
        /*0048*/ 	.word	0xffffffff


	//   ....[8]....
        /*004c*/ 	.word	0xffffffff


	//   ....[9]....
        /*0050*/ 	.word	0xffffffff


	//----- nvinfo : EIATTR_COOP_GROUP_INSTR_OFFSETS
	.align		4
.L_2599:
        /*0054*/ 	.byte	0x04, 0x28
        /*0056*/ 	.short	(.L_2601 - .L_2600)


	//   ....[0]....
.L_2600:
        /*0058*/ 	.word	0x00001ec0


	//   ....[1]....
        /*005c*/ 	.word	0x00001ee0


	//   ....[2]....
        /*0060*/ 	.word	0x00001f20


	//   ....[3]....
        /*0064*/ 	.word	0x00001f30


	//   ....[4]....
        /*0068*/ 	.word	0x00001f70


	//   ....[5]....
        /*006c*/ 	.word	0x00001f80


	//   ....[6]....
        /*0070*/ 	.word	0x00001fb0


	//   ....[7]....
        /*0074*/ 	.word	0x00001fc0


	//   ....[8]....
        /*0078*/ 	.word	0x00001ff0


	//   ....[9]....
        /*007c*/ 	.word	0x00002000


	//----- nvinfo : EIATTR_VRC_CTA_INIT_COUNT
	.align		4
.L_2601:
        /*0080*/ 	.byte	0x02, 0x4a
	.zero		1
	.zero		1


	//----- nvinfo : EIATTR_EXIT_INSTR_OFFSETS
	.align		4
        /*0084*/ 	.byte	0x04, 0x1c
        /*0086*/ 	.short	(.L_2603 - .L_2602)


	//   ....[0]....
.L_2602:
        /*0088*/ 	.word	0x00008ab0


	//   ....[1]....
        /*008c*/ 	.word	0x00008b30


	//----- nvinfo : EIATTR_MAX_THREADS
	.align		4
.L_2603:
        /*0090*/ 	.byte	0x04, 0x05
        /*0092*/ 	.short	(.L_2605 - .L_2604)
.L_2604:
        /*0094*/ 	.word	0x00000080
        /*0098*/ 	.word	0x00000001
        /*009c*/ 	.word	0x00000001


	//----- nvinfo : EIATTR_CRS_STACK_SIZE
	.align		4
.L_2605:
        /*00a0*/ 	.byte	0x04, 0x1e
        /*00a2*/ 	.short	(.L_2607 - .L_2606)
.L_2606:
        /*00a4*/ 	.word	0x00000000


	//----- nvinfo : EIATTR_CBANK_PARAM_SIZE
	.align		4
.L_2607:
        /*00a8*/ 	.byte	0x03, 0x19
        /*00aa*/ 	.short	0x0128


	//----- nvinfo : EIATTR_PARAM_CBANK
	.align		4
        /*00ac*/ 	.byte	0x04, 0x0a
        /*00ae*/ 	.short	(.L_2609 - .L_2608)
	.align		4
.L_2608:
        /*00b0*/ 	.word	index@(.nv.constant0._ZN10layer_norm31ln_parallel_residual_bwd_kernelINS_13Kernel_traitsI6__halfffffjLj3072ELj1ELj1ELj4ELj16ENS_18Kernel_traits_baseILj3072ES2_ffffjLj128EEEEELb1ELb1ELb0EEEvNS_9BwdParamsE)
        /*00b4*/ 	.short	0x0380
        /*00b6*/ 	.short	0x0128


	//----- nvinfo : EIATTR_SW_WAR
	.align		4
.L_2609:
        /*00b8*/ 	.byte	0x04, 0x36
        /*00ba*/ 	.short	(.L_2611 - .L_2610)
.L_2610:
        /*00bc*/ 	.word	0x00000008
.L_2611:


//--------------------- .nv.info._ZN10layer_norm22ln_bwd_finalize_kernelINS_22Kernel_traits_finalizeILj3072E6__halfffffjLb0ELj1024ELj4ENS_18Kernel_traits_baseILj3072ES2_ffffjLj1024EEEEELb0ELb1EEEvNS_9BwdParamsE --------------------------
	.section	.nv.info._ZN10layer_norm22ln_bwd_finalize_kernelINS_22Kernel_traits_finalizeILj3072E6__halfffffjLb0ELj1024ELj4ENS_18Kernel_traits_baseILj3072ES2_ffffjLj1024EEEEELb0ELb1EEEvNS_9BwdParamsE,"",@"SHT_CUDA_INFO"
	.sectionflags	@""
	.align	4


	//----- nvinfo : EIATTR_CUDA_API_VERSION
	.align		4
        /*0000*/ 	.byte	0x04, 0x37
        /*0002*/ 	.short	(.L_2613 - .L_2612)
.L_2612:
        /*0004*/ 	.word	0x00000082


	//----- nvinfo : EIATTR_KPARAM_INFO
	.align		4
.L_2613:
        /*0008*/ 	.byte	0x04, 0x17
        /*000a*/ 	.short	(.L_2615 - .L_2614)
.L_2614:
        /*000c*/ 	.word	0x00000000
        /*0010*/ 	.short	0x0000
        /*0012*/ 	.short	0x0000
        /*0014*/ 	.byte	0x00, 0xf0, 0xa1, 0x04


	//----- nvinfo : EIATTR_SPARSE_MMA_MASK
	.align		4
.L_2615:
        /*0018*/ 	.byte	0x03, 0x50
        /*001a*/ 	.short	0x0000


	//----- nvinfo : EIATTR_MAXREG_COUNT
	.align		4
        /*001c*/ 	.byte	0x03, 0x1b
        /*001e*/ 	.short	0x0040


	//----- nvinfo : EIATTR_NUM_BARRIERS
	.align		4
        /*0020*/ 	.byte	0x02, 0x4c
        /*0022*/ 	.byte	0x01
	.zero		1


	//----- nvinfo : EIATTR_MERCURY_ISA_VERSION
	.align		4
        /*0024*/ 	.byte	0x03, 0x5f
        /*0026*/ 	.short	0x0101


	//----- nvinfo : EIATTR_COOP_GROUP_MASK_REGIDS
	.align		4
        /*0028*/ 	.byte	0x04, 0x29
        /*002a*/ 	.short	(.L_2617 - .L_2616)


	//   ....[0]....
.L_2616:
        /*002c*/ 	.word	0xffffffff


	//   ....[1]....
        /*0030*/ 	.word	0xffffffff


	//   ....[2]....
        /*0034*/ 	.word	0xffffffff


	//   ....[3]....
        /*0038*/ 	.word	0xffffffff


	//   ....[4]....
        /*003c*/ 	.word	0xffffffff


	//   ....[5]....
        /*0040*/ 	.word	0xffffffff


	//   ....[6]....
        /*0044*/ 	.word	0xffffffff


	//   ....[7]....
        /*0048*/ 	.word	0xffffffff


	//   ....[8]....
        /*004c*/ 	.word	0xffffffff


	//   ....[9]....
        /*0050*/ 	.word	0xffffffff


	//----- nvinfo : EIATTR_COOP_GROUP_INSTR_OFFSETS
	.align		4
.L_2617:
        /*0054*/ 	.byte	0x04, 0x28
        /*0056*/ 	.short	(.L_2619 - .L_2618)


	//   ....[0]....
.L_2618:
        /*0058*/ 	.word	0x00001560


	//   ....[1]....
        /*005c*/ 	.word	0x00001570


	//   ....[2]....
        /*0060*/ 	.word	0x000015a0


	//   ....[3]....
        /*0064*/ 	.word	0x000015b0


	//   ....[4]....
        /*0068*/ 	.word	0x000015e0


	//   ....[5]....
        /*006c*/ 	.word	0x000015f0


	//   ....[6]....
        /*0070*/ 	.word	0x00001620


	//   ....[7]....
        /*0074*/ 	.word	0x00001640


	//   ....[8]....
        /*0078*/ 	.word	0x00001670


	//   ....[9]....
        /*007c*/ 	.word	0x00001680


	//----- nvinfo : EIATTR_VRC_CTA_INIT_COUNT
	.align		4
.L_2619:
        /*0080*/ 	.byte	0x02, 0x4a
	.zero		1
	.zero		1


	//----- nvinfo : EIATTR_EXIT_INSTR_OFFSETS
	.align		4
        /*0084*/ 	.byte	0x04, 0x1c
        /*0086*/ 	.short	(.L_2621 - .L_2620)


	//   ....[0]....
.L_2620:
        /*0088*/ 	.word	0x00000060


	//   ....[1]....
        /*008c*/ 	.word	0x000016e0


	//   ....[2]....
        /*0090*/ 	.word	0x000017d0


	//----- nvinfo : EIATTR_MAX_THREADS
	.align		4
.L_2621:
        /*0094*/ 	.byte	0x04, 0x05
        /*0096*/ 	.short	(.L_2623 - .L_2622)
.L_2622:
        /*0098*/ 	.word	0x00000400
        /*009c*/ 	.word	0x00000001
        /*00a0*/ 	.word	0x00000001


	//----- nvinfo : EIATTR_CRS_STACK_SIZE
	.align		4
.L_2623:
        /*00a4*/ 	.byte	0x04, 0x1e
        /*00a6*/ 	.short	(.L_2625 - .L_2624)
.L_2624:
        /*00a8*/ 	.word	0x00000000


	//----- nvinfo : EIATTR_CBANK_PARAM_SIZE
	.align		4
.L_2625:
        /*00ac*/ 	.byte	0x03, 0x19
        /*00ae*/ 	.short	0x0128


	//----- nvinfo : EIATTR_PARAM_CBANK
	.align		4
        /*00b0*/ 	.byte	0x04, 0x0a
        /*00b2*/ 	.short	(.L_2627 - .L_2626)
	.align		4
.L_2626:
        /*00b4*/ 	.word	index@(.nv.constant0._ZN10layer_norm22ln_bwd_finalize_kernelINS_22Kernel_traits_finalizeILj3072E6__halfffffjLb0ELj1024ELj4ENS_18Kernel_traits_baseILj3072ES2_ffffjLj1024EEEEELb0ELb1EEEvNS_9BwdParamsE)
        /*00b8*/ 	.short	0x0380
        /*00ba*/ 	.short	0x0128


	//----- nvinfo : EIATTR_SW_WAR
	.align		4
.L_2627:
        /*00bc*/ 	.byte	0x04, 0x36
        /*00be*/ 	.short	(.L_2629 - .L_2628)
.L_2628:
        /*00c0*/ 	.word	0x00000008
.L_2629:


//--------------------- .nv.info._ZN10layer_norm40ln_parallel_residual_bwd_finalize_kernelINS_22Kernel_traits_finalizeILj3072E6__halfffffjLb0ELj1024ELj4ENS_18Kernel_traits_baseILj3072ES2_ffffjLj1024EEEEELb1EEEvNS_9BwdParamsE --------------------------
	.section	.nv.info._ZN10layer_norm40ln_parallel_residual_bwd_finalize_kernelINS_22Kernel_traits_finalizeILj3072E6__halfffffjLb0ELj1024ELj4ENS_18Kernel_traits_baseILj3072ES2_ffffjLj1024EEEEELb1EEEvNS_9BwdParamsE,"",@"SHT_CUDA_INFO"
	.sectionflags	@""
	.align	4


	//----- nvinfo : EIATTR_CUDA_API_VERSION
	.align		4
        /*0000*/ 	.byte	0x04, 0x37
        /*0002*/ 	.short	(.L_2631 - .L_2630)
.L_2630:
        /*0004*/ 	.word	0x00000082


	//----- nvinfo : EIATTR_KPARAM_INFO
	.align		4
.L_2631:
        /*0008*/ 	.byte	0x04, 0x17
        /*000a*/ 	.short	(.L_2633 - .L_2632)
.L_2632:
        /*000c*/ 	.word	0x00000000
        /*0010*/ 	.short	0x0000
        /*0012*/ 	.short	0x0000
        /*0014*/ 	.byte	0x00, 0xf0, 0xa1, 0x04


	//----- nvinfo : EIATTR_SPARSE_MMA_MASK
	.align		4
.L_2633:
        /*0018*/ 	.byte	0x03, 0x50
        /*001a*/ 	.short	0x0000


	//----- nvinfo : EIATTR_MAXREG_COUNT
	.align		4
        /*001c*/ 	.byte	0x03, 0x1b
        /*001e*/ 	.short	0x0040


	//----- nvinfo : EIATTR_NUM_BARRIERS
	.align		4
        /*0020*/ 	.byte	0x02, 0x4c
        /*0022*/ 	.byte	0x01
	.zero		1


	//----- nvinfo : EIATTR_MERCURY_ISA_VERSION
	.align		4
        /*0024*/ 	.byte	0x03, 0x5f
        /*0026*/ 	.short	0x0101


	//----- nvinfo : EIATTR_COOP_GROUP_MASK_REGIDS
	.align		4
        /*0028*/ 	.byte	0x04, 0x29
        /*002a*/ 	.short	(.L_2635 - .L_2634)


	//   ....[0]....
.L_2634:
        /*002c*/ 	.word	0xffffffff


	//   ....[1]....
        /*0030*/ 	.word	0xffffffff


	//   ....[2]....
        /*0034*/ 	.word	0xffffffff


	//   ....[3]....
        /*0038*/ 	.word	0xffffffff


	//   ....[4]....
        /*003c*/ 	.word	0xffffffff


	//   ....[5]....
        /*0040*/ 	.word	0xffffffff


	//   ....[6]....
        /*0044*/ 	.word	0xffffffff


	//   ....[7]....
        /*0048*/ 	.word	0xffffffff


	//   ....[8]....
        /*004c*/ 	.word	0xffffffff


	//   ....[9]....
        /*0050*/ 	.word	0xffffffff


	//   ....[10]....
        /*0054*/ 	.word	0xffffffff


	//   ....[11]....
        /*0058*/ 	.word	0xffffffff


	//   ....[12]....
        /*005c*/ 	.word	0xffffffff


	//   ....[13]....
        /*0060*/ 	.word	0xffffffff


	//   ....[14]....
        /*0064*/ 	.word	0xffffffff


	//   ....[15]....
        /*0068*/ 	.word	0xffffffff


	//   ....[16]....
        /*006c*/ 	.word	0xffffffff


	//   ....[17]....
        /*0070*/ 	.word	0xffffffff


	//   ....[18]....
        /*0074*/ 	.word	0xffffffff


	//   ....[19]....
        /*0078*/ 	.word	0xffffffff


	//----- nvinfo : EIATTR_COOP_GROUP_INSTR_OFFSETS
	.align		4
.L_2635:
        /*007c*/ 	.byte	0x04, 0x28
        /*007e*/ 	.short	(.L_2637 - .L_2636)


	//   ....[0]....
.L_2636:
        /*0080*/ 	.word	0x000013e0


	//   ....[1]....
        /*0084*/ 	.word	0x000013f0


	//   ....[2]....
        /*0088*/ 	.word	0x00001400


	//   ....[3]....
        /*008c*/ 	.word	0x00001410


	//   ....[4]....
        /*0090*/ 	.word	0x00001450


	//   ....[5]....
        /*0094*/ 	.word	0x00001470


	//   ....[6]....
        /*0098*/ 	.word	0x00001480


	//   ....[7]....
        /*009c*/ 	.word	0x00001490


	//   ....[8]....
        /*00a0*/ 	.word	0x000014d0


	//   ....[9]....
        /*00a4*/ 	.word	0x000014f0


	//   ....[10]....
        /*00a8*/ 	.word	0x00001500


	//   ....[11]....
        /*00ac*/ 	.word	0x00001510


	//   ....[12]....
        /*00b0*/ 	.word	0x00001540


	//   ....[13]....
        /*00b4*/ 	.word	0x00001560


	//   ....[14]....
        /*00b8*/ 	.word	0x00001580


	//   ....[15]....
        /*00bc*/ 	.word	0x00001590


	//   ....[16]....
        /*00c0*/ 	.word	0x000015c0


	//   ....[17]....
        /*00c4*/ 	.word	0x000015e0


	//   ....[18]....
        /*00c8*/ 	.word	0x00001600


	//   ....[19]....
        /*00cc*/ 	.word	0x00001610


	//----- nvinfo : EIATTR_VRC_CTA_INIT_COUNT
	.align		4
.L_2637:
        /*00d0*/ 	.byte	0x02, 0x4a
	.zero		1
	.zero		1


	//----- nvinfo : EIATTR_EXIT_INSTR_OFFSETS
	.align		4
        /*00d4*/ 	.byte	0x04, 0x1c
        /*00d6*/ 	.short	(.L_2639 - .L_2638)


	//   ....[0]....
.L_2638:
        /*00d8*/ 	.word	0x00000060


	//   ....[1]....
        /*00dc*/ 	.word	0x000016b0


	//   ....[2]....
        /*00e0*/ 	.word	0x00001840


	//----- nvinfo : EIATTR_MAX_THREADS
	.align		4
.L_2639:
        /*00e4*/ 	.byte	0x04, 0x05
        /*00e6*/ 	.short	(.L_2641 - .L_2640)
.L_2640:
        /*00e8*/ 	.word	0x00000400
        /*00ec*/ 	.word	0x00000001
        /*00f0*/ 	.word	0x00000001


	//----- nvinfo : EIATTR_CRS_STACK_SIZE
	.align		4
.L_2641:
        /*00f4*/ 	.byte	0x04, 0x1e
        /*00f6*/ 	.short	(.L_2643 - .L_2642)
.L_2642:
        /*00f8*/ 	.word	0x00000000


	//----- nvinfo : EIATTR_CBANK_PARAM_SIZE
	.align		4
.L_2643:
        /*00fc*/ 	.byte	0x03, 0x19
        /*00fe*/ 	.short	0x0128


	//----- nvinfo : EIATTR_PARAM_CBANK
	.align		4
        /*0100*/ 	.byte	0x04, 0x0a
        /*0102*/ 	.short	(.L_2645 - .L_2644)
	.align		4
.L_2644:
        /*0104*/ 	.word	index@(.nv.constant0._ZN10layer_norm40ln_parallel_residual_bwd_finalize_kernelINS_22Kernel_traits_finalizeILj3072E6__halfffffjLb0ELj1024ELj4ENS_18Kernel_traits_baseILj3072ES2_ffffjLj1024EEEEELb1EEEvNS_9BwdParamsE)
        /*0108*/ 	.short	0x0380
        /*010a*/ 	.short	0x0128


	//----- nvinfo : EIATTR_SW_WAR
	.align		4
.L_2645:
        /*010c*/ 	.byte	0x04, 0x36
        /*010e*/ 	.short	(.L_2647 - .L_2646)
.L_2646:
        /*0110*/ 	.word	0x00000008
.L_2647:


//--------------------- .nv.info._ZN10layer_norm31ln_parallel_residual_bwd_kernelINS_13Kernel_traitsI6__halfffffjLj3072ELj1ELj1ELj4ELj16ENS_18Kernel_traits_baseILj3072ES2_ffffjLj128EEEEELb1ELb1ELb1EEEvNS_9BwdParamsE --------------------------
	.section	.nv.info._ZN10layer_norm31ln_parallel_residual_bwd_kernelINS_13Kernel_traitsI6__halfffffjLj3072ELj1ELj1ELj4ELj16ENS_18Kernel_traits_baseILj3072ES2_ffffjLj128EEEEELb1ELb1ELb1EEEvNS_9BwdParamsE,"",@"SHT_CUDA_INFO"
	.sectionflags	@""
	.align	4


	//----- nvinfo : EIATTR_CUDA_API_VERSION
	.align		4
        /*0000*/ 	.byte	0x04, 0x37
        /*0002*/ 	.short	(.L_2649 - .L_2648)
.L_2648:
        /*0004*/ 	.word	0x00000082


	//----- nvinfo : EIATTR_KPARAM_INFO
	.align		4
.L_2649:
        /*0008*/ 	.byte	0x04, 0x17
        /*000a*/ 	.short	(.L_2651 - .L_2650)
.L_2650:
        /*000c*/ 	.word	0x00000000
        /*0010*/ 	.short	0x0000
        /*0012*/ 	.short	0x0000
        /*0014*/ 	.byte	0x00, 0xf0, 0xa1, 0x04


	//----- nvinfo : EIATTR_SPARSE_MMA_MASK
	.align		4
.L_2651:
        /*0018*/ 	.byte	0x03, 0x50
        /*001a*/ 	.short	0x0000


	//----- nvinfo : EIATTR_MAXREG_COUNT
	.align		4
        /*001c*/ 	.byte	0x03, 0x1b
        /*001e*/ 	.short	0x00ff


	//----- nvinfo : EIATTR_NUM_BARRIERS
	.align		4
        /*0020*/ 	.byte	0x02, 0x4c
        /*0022*/ 	.byte	0x01
	.zero		1


	//----- nvinfo : EIATTR_MERCURY_ISA_VERSION
	.align		4
        /*0024*/ 	.byte	0x03, 0x5f
        /*0026*/ 	.short	0x0101


	//----- nvinfo : EIATTR_COOP_GROUP_MASK_REGIDS
	.align		4
        /*0028*/ 	.byte	0x04, 0x29
        /*002a*/ 	.short	(.L_2653 - .L_2652)


	//   ....[0]....
.L_2652:
        /*002c*/ 	.word	0xffffffff


	//   ....[1]....
        /*0030*/ 	.word	0xffffffff


	//   ....[2]....
        /*0034*/ 	.word	0xffffffff


	//   ....[3]....
        /*0038*/ 	.word	0xffffffff


	//   ....[4]....
        /*003c*/ 	.word	0xffffffff


	//   ....[5]....
        /*0040*/ 	.word	0xffffffff


	//   ....[6]....
        /*0044*/ 	.word	0xffffffff


	//   ....[7]....
        /*0048*/ 	.word	0xffffffff


	//   ....[8]....
        /*004c*/ 	.word	0xffffffff


	//   ....[9]....
        /*0050*/ 	.word	0xffffffff


	//----- nvinfo : EIATTR_COOP_GROUP_INSTR_OFFSETS
	.align		4
.L_2653:
        /*0054*/ 	.byte	0x04, 0x28
        /*0056*/ 	.short	(.L_2655 - .L_2654)


	//   ....[0]....
.L_2654:
        /*0058*/ 	.word	0x00001500


	//   ....[1]....
        /*005c*/ 	.word	0x00001510


	//   ....[2]....
        /*0060*/ 	.word	0x00001540


	//   ....[3]....
        /*0064*/ 	.word	0x00001550


	//   ....[4]....
        /*0068*/ 	.word	0x00001580


	//   ....[5]....
        /*006c*/ 	.word	0x00001590


	//   ....[6]....
        /*0070*/ 	.word	0x000015d0


	//   ....[7]....
        /*0074*/ 	.word	0x000015e0


	//   ....[8]....
        /*0078*/ 	.word	0x00001610


	//   ....[9]....
        /*007c*/ 	.word	0x00001620


	//----- nvinfo : EIATTR_VRC_CTA_INIT_COUNT
	.align		4
.L_2655:
        /*0080*/ 	.byte	0x02, 0x4a
	.zero		1
	.zero		1


	//----- nvinfo : EIATTR_EXIT_INSTR_OFFSETS
	.align		4
        /*0084*/ 	.byte	0x04, 0x1c
        /*0086*/ 	.short	(.L_2657 - .L_2656)


	//   ....[0]....
.L_2656:
        /*0088*/ 	.word	0x00007dc0


	//----- nvinfo : EIATTR_MAX_THREADS
	.align		4
.L_2657:
        /*008c*/ 	.byte	0x04, 0x05
        /*008e*/ 	.short	(.L_2659 - .L_2658)
.L_2658:
        /*0090*/ 	.word	0x00000080
        /*0094*/ 	.word	0x00000001
        /*0098*/ 	.word	0x00000001


	//----- nvinfo : EIATTR_CRS_STACK_SIZE
	.align		4
.L_2659:
        /*009c*/ 	.byte	0x04, 0x1e
        /*009e*/ 	.short	(.L_2661 - .L_2660)
.L_2660:
        /*00a0*/ 	.word	0x00000000


	//----- nvinfo : EIATTR_CBANK_PARAM_SIZE
	.align		4
.L_2661:
        /*00a4*/ 	.byte	0x03, 0x19
        /*00a6*/ 	.short	0x0128


	//----- nvinfo : EIATTR_PARAM_CBANK
	.align		4
        /*00a8*/ 	.byte	0x04, 0x0a
        /*00aa*/ 	.short	(.L_2663 - .L_2662)
	.align		4
.L_2662:
        /*00ac*/ 	.word	index@(.nv.constant0._ZN10layer_norm31ln_parallel_residual_bwd_kernelINS_13Kernel_traitsI6__halfffffjLj3072ELj1ELj1ELj4ELj16ENS_18Kernel_traits_baseILj3072ES2_ffffjLj128EEEEELb1ELb1ELb1EEEvNS_9BwdParamsE)
        /*00b0*/ 	.short	0x0380
        /*00b2*/ 	.short	0x0128


	//----- nvinfo : EIATTR_SW_WAR
	.align		4
.L_2663:
        /*00b4*/ 	.byte	0x04, 0x36
        /*00b6*/ 	.short	(.L_2665 - .L_2664)
.L_2664:
        /*00b8*/ 	.word	0x00000008
.L_2665:


//--------------------- .nv.info._ZN10layer_norm31ln_parallel_residual_bwd_kernelINS_13Kernel_traitsIfffffjLj3072ELj1ELj1ELj4ELj16ENS_18Kernel_traits_baseILj3072EfffffjLj128EEEEELb0ELb0ELb0EEEvNS_9BwdParamsE --------------------------
	.section	.nv.info._ZN10layer_norm31ln_parallel_residual_bwd_kernelINS_13Kernel_traitsIfffffjLj3072ELj1ELj1ELj4ELj16ENS_18Kernel_traits_baseILj3072EfffffjLj128EEEEELb0ELb0ELb0EEEvNS_9BwdParamsE,"",@"SHT_CUDA_INFO"
	.sectionflags	@""
	.align	4


	//----- nvinfo : EIATTR_CUDA_API_VERSION
	.align		4
        /*0000*/ 	.byte	0x04, 0x37
        /*0002*/ 	.short	(.L_2667 - .L_2666)
.L_2666:
        /*0004*/ 	.word	0x00000082


	//----- nvinfo : EIATTR_KPARAM_INFO
	.align		4
.L_2667:
        /*0008*/ 	.byte	0x04, 0x17
        /*000a*/ 	.short	(.L_2669 - .L_2668)
.L_2668:
        /*000c*/ 	.word	0x00000000
        /*0010*/ 	.short	0x0000
        /*0012*/ 	.short	0x0000
        /*0014*/ 	.byte	0x00, 0xf0, 0xa1, 0x04


	//----- nvinfo : EIATTR_SPARSE_MMA_MASK
	.align		4
.L_2669:
        /*0018*/ 	.byte	0x03, 0x50
        /*001a*/ 	.short	0x0000


	//----- nvinfo : EIATTR_MAXREG_COUNT
	.align		4
        /*001c*/ 	.byte	0x03, 0x1b
        /*001e*/ 	.short	0x00ff


	//----- nvinfo : EIATTR_NUM_BARRIERS
	.align		4
        /*0020*/ 	.byte	0x02, 0x4c
        /*0022*/ 	.byte	0x01
	.zero		1


	//----- nvinfo : EIATTR_MERCURY_ISA_VERSION
	.align		4
        /*0024*/ 	.byte	0x03, 0x5f
        /*0026*/ 	.short	0x0101


	//----- nvinfo : EIATTR_COOP_GROUP_MASK_REGIDS
	.align		4
        /*0028*/ 	.byte	0x04, 0x29
        /*002a*/ 	.short	(.L_2671 - .L_2670)


	//   ....[0]....
.L_2670:
        /*002c*/ 	.word	0xffffffff


	//   ....[1]....
        /*0030*/ 	.word	0xffffffff


	//   ....[2]....
        /*0034*/ 	.word	0xffffffff


	//   ....[3]....
        /*0038*/ 	.word	0xffffffff


	//   ....[4]....
        /*003c*/ 	.word	0xffffffff


	//   ....[5]....
        /*0040*/ 	.word	0xffffffff


	//   ....[6]....
        /*0044*/ 	.word	0xffffffff


	//   ....[7]....
        /*0048*/ 	.word	0xffffffff


	//   ....[8]....
        /*004c*/ 	.word	0xffffffff


	//   ....[9]....
        /*0050*/ 	.word	0xffffffff


	//----- nvinfo : EIATTR_COOP_GROUP_INSTR_OFFSETS
	.align		4
.L_2671:
        /*0054*/ 	.byte	0x04, 0x28
        /*0056*/ 	.short	(.L_2673 - .L_2672)


	//   ....[0]....
.L_2672:
        /*0058*/ 	.word	0x000021b0


	//   ....[1]....
        /*005c*/ 	.word	0x000021d0


	//   ....[2]....
        /*0060*/ 	.word	0x00002210


	//   ....[3]....
        /*0064*/ 	.word	0x00002220


	//   ....[4]....
        /*0068*/ 	.word	0x00002260


	//   ....[5]....
        /*006c*/ 	.word	0x00002270


	//   ....[6]....
        /*0070*/ 	.word	0x000022a0


	//   ....[7]....
        /*0074*/ 	.word	0x000022b0


	//   ....[8]....
        /*0078*/ 	.word	0x000022e0


	//   ....[9]....
        /*007c*/ 	.word	0x000022f0


	//----- nvinfo : EIATTR_VRC_CTA_INIT_COUNT
	.align		4
.L_2673:
        /*0080*/ 	.byte	0x02, 0x4a
	.zero		1
	.zero		1


	//----- nvinfo : EIATTR_EXIT_INSTR_OFFSETS
	.align		4
        /*0084*/ 	.byte	0x04, 0x1c
        /*0086*/ 	.short	(.L_2675 - .L_2674)


	//   ....[0]....
.L_2674:
        /*0088*/ 	.word	0x00006bf0


	//   ....[1]....
        /*008c*/ 	.word	0x00006cc0


	//----- nvinfo : EIATTR_MAX_THREADS
	.align		4
.L_2675:
        /*0090*/ 	.byte	0x04, 0x05
        /*0092*/ 	.short	(.L_2677 - .L_2676)
.L_2676:
        /*0094*/ 	.word	0x00000080
        /*0098*/ 	.word	0x00000001
        /*009c*/ 	.word	0x00000001


	//----- nvinfo : EIATTR_CRS_STACK_SIZE
	.align		4
.L_2677:
        /*00a0*/ 	.byte	0x04, 0x1e
        /*00a2*/ 	.short	(.L_2679 - .L_2678)
.L_2678:
        /*00a4*/ 	.word	0x00000000


	//----- nvinfo : EIATTR_CBANK_PARAM_SIZE
	.align		4
.L_2679:
        /*00a8*/ 	.byte	0x03, 0x19
        /*00aa*/ 	.short	0x0128


	//----- nvinfo : EIATTR_PARAM_CBANK
	.align		4
        /*00ac*/ 	.byte	0x04, 0x0a
        /*00ae*/ 	.short	(.L_2681 - .L_2680)
	.align		4
.L_2680:
        /*00b0*/ 	.word	index@(.nv.constant0._ZN10layer_norm31ln_parallel_residual_bwd_kernelINS_13Kernel_traitsIfffffjLj3072ELj1ELj1ELj4ELj16ENS_18Kernel_traits_baseILj3072EfffffjLj128EEEEELb0ELb0ELb0EEEvNS_9BwdParamsE)
        /*00b4*/ 	.short	0x0380
        /*00b6*/ 	.short	0x0128


	//----- nvinfo : EIATTR_SW_WAR
	.align		4
.L_2681:
        /*00b8*/ 	.byte	0x04, 0x36
        /*00ba*/ 	.short	(.L_2683 - .L_2682)
.L_2682:
        /*00bc*/ 	.word	0x00000008
.L_2683:


//--------------------- .nv.info._ZN10layer_norm31ln_parallel_residual_bwd_kernelINS_13Kernel_traitsIfffffjLj3072ELj1ELj1ELj4ELj16ENS_18Kernel_traits_baseILj3072EfffffjLj128EEEEELb0ELb0ELb1EEEvNS_9BwdParamsE --------------------------
	.section	.nv.info._ZN10layer_norm31ln_parallel_residual_bwd_kernelINS_13Kernel_traitsIfffffjLj3072ELj1ELj1ELj4ELj16ENS_18Kernel_traits_baseILj3072EfffffjLj128EEEEELb0ELb0ELb1EEEvNS_9BwdParamsE,"",@"SHT_CUDA_INFO"
	.sectionflags	@""
	.align	4


	//----- nvinfo : EIATTR_CUDA_API_VERSION
	.align		4
        /*0000*/ 	.byte	0x04, 0x37
        /*0002*/ 	.short	(.L_2685 - .L_2684)
.L_2684:
        /*0004*/ 	.word	0x00000082


	//----- nvinfo : EIATTR_KPARAM_INFO
	.align		4
.L_2685:
        /*0008*/ 	.byte	0x04, 0x17
        /*000a*/ 	.short	(.L_2687 - .L_2686)
.L_2686:
        /*000c*/ 	.word	0x00000000
        /*0010*/ 	.short	0x0000
        /*0012*/ 	.short	0x0000
        /*0014*/ 	.byte	0x00, 0xf0, 0xa1, 0x04


	//----- nvinfo : EIATTR_SPARSE_MMA_MASK
	.align		4
.L_2687:
        /*0018*/ 	.byte	0x03, 0x50
        /*001a*/ 	.short	0x0000


	//----- nvinfo : EIATTR_MAXREG_COUNT
	.align		4
        /*001c*/ 	.byte	0x03, 0x1b
        /*001e*/ 	.short	0x00ff


	//----- nvinfo : EIATTR_NUM_BARRIERS
	.align		4
        /*0020*/ 	.byte	0x02, 0x4c
        /*0022*/ 	.byte	0x01
	.zero		1


	//----- nvinfo : EIATTR_MERCURY_ISA_VERSION
	.align		4
        /*0024*/ 	.byte	0x03, 0x5f
        /*0026*/ 	.short	0x0101


	//----- nvinfo : EIATTR_COOP_GROUP_MASK_REGIDS
	.align		4
        /*0028*/ 	.byte	0x04, 0x29
        /*002a*/ 	.short	(.L_2689 - .L_2688)


	//   ....[0]....
.L_2688:
        /*002c*/ 	.word	0xffffffff


	//   ....[1]....
        /*0030*/ 	.word	0xffffffff


	//   ....[2]....
        /*0034*/ 	.word	0xffffffff


	//   ....[3]....
        /*0038*/ 	.word	0xffffffff


	//   ....[4]....
        /*003c*/ 	.word	0xffffffff


	//   ....[5]....
        /*0040*/ 	.word	0xffffffff


	//   ....[6]....
        /*0044*/ 	.word	0xffffffff


	//   ....[7]....
        /*0048*/ 	.word	0xffffffff


	//   ....[8]....
        /*004c*/ 	.word	0xffffffff


	//   ....[9]....
        /*0050*/ 	.word	0xffffffff


	//----- nvinfo : EIATTR_COOP_GROUP_INSTR_OFFSETS
	.align		4
.L_2689:
        /*0054*/ 	.byte	0x04, 0x28
        /*0056*/ 	.short	(.L_2691 - .L_2690)


	//   ....[0]....
.L_2690:
        /*0058*/ 	.word	0x000019b0


	//   ....[1]....
        /*005c*/ 	.word	0x00001a60


	//   ....[2]....
        /*0060*/ 	.word	0x00001a70


	//   ....[3]....
        /*0064*/ 	.word	0x00001aa0


	//   ....[4]....
        /*0068*/ 	.word	0x00001ab0


	//   ....[5]....
        /*006c*/ 	.word	0x00001ae0


	//   ....[6]....
        /*0070*/ 	.word	0x00001b10


	//   ....[7]....
        /*0074*/ 	.word	0x00001b20


	//   ....[8]....
        /*0078*/ 	.word	0x00001b70


	//   ....[9]....
        /*007c*/ 	.word	0x00001b80


	//----- nvinfo : EIATTR_VRC_CTA_INIT_COUNT
	.align		4
.L_2691:
        /*0080*/ 	.byte	0x02, 0x4a
	.zero		1
	.zero		1


	//----- nvinfo : EIATTR_EXIT_INSTR_OFFSETS
	.align		4
        /*0084*/ 	.byte	0x04, 0x1c
        /*0086*/ 	.short	(.L_2693 - .L_2692)


	//   ....[0]....
.L_2692:
        /*0088*/ 	.word	0x000061f0


	//----- nvinfo : EIATTR_MAX_THREADS
	.align		4
.L_2693:
        /*008c*/ 	.byte	0x04, 0x05
        /*008e*/ 	.short	(.L_2695 - .L_2694)
.L_2694:
        /*0090*/ 	.word	0x00000080
        /*0094*/ 	.word	0x00000001
        /*0098*/ 	.word	0x00000001


	//----- nvinfo : EIATTR_CRS_STACK_SIZE
	.align		4
.L_2695:
        /*009c*/ 	.byte	0x04, 0x1e
        /*009e*/ 	.short	(.L_2697 - .L_2696)
.L_2696:
        /*00a0*/ 	.word	0x00000000


	//----- nvinfo : EIATTR_CBANK_PARAM_SIZE
	.align		4
.L_2697:
        /*00a4*/ 	.byte	0x03, 0x19
        /*00a6*/ 	.short	0x0128


	//----- nvinfo : EIATTR_PARAM_CBANK
	.align		4
        /*00a8*/ 	.byte	0x04, 0x0a
        /*00aa*/ 	.short	(.L_2699 - .L_2698)
	.align		4
.L_2698:
        /*00ac*/ 	.word	index@(.nv.constant0._ZN10layer_norm31ln_parallel_residual_bwd_kernelINS_13Kernel_traitsIfffffjLj3072ELj1ELj1ELj4ELj16ENS_18Kernel_traits_baseILj3072EfffffjLj128EEEEELb0ELb0ELb1EEEvNS_9BwdParamsE)
        /*00b0*/ 	.short	0x0380
        /*00b2*/ 	.short	0x0128


	//----- nvinfo : EIATTR_SW_WAR
	.align		4
.L_2699:
        /*00b4*/ 	.byte	0x04, 0x36
        /*00b6*/ 	.short	(.L_2701 - .L_2700)
.L_2700:
        /*00b8*/ 	.word	0x00000008
.L_2701:


//--------------------- .nv.info._ZN10layer_norm31ln_parallel_residual_bwd_kernelINS_13Kernel_traitsIfffffjLj3072ELj1ELj1ELj4ELj16ENS_18Kernel_traits_baseILj3072EfffffjLj128EEEEELb0ELb1ELb0EEEvNS_9BwdParamsE --------------------------
	.section	.nv.info._ZN10layer_norm31ln_parallel_residual_bwd_kernelINS_13Kernel_traitsIfffffjLj3072ELj1ELj1ELj4ELj16ENS_18Kernel_traits_baseILj3072EfffffjLj128EEEEELb0ELb1ELb0EEEvNS_9BwdParamsE,"",@"SHT_CUDA_INFO"
	.sectionflags	@""
	.align	4


	//----- nvinfo : EIATTR_CUDA_API_VERSION
	.align		4
        /*0000*/ 	.byte	0x04, 0x37
        /*0002*/ 	.short	(.L_2703 - .L_2702)
.L_2702:
        /*0004*/ 	.word	0x00000082


	//----- nvinfo : EIATTR_KPARAM_INFO
	.align		4
.L_2703:
        /*0008*/ 	.byte	0x04, 0x17
        /*000a*/ 	.short	(.L_2705 - .L_2704)
.L_2704:
        /*000c*/ 	.word	0x00000000
        /*0010*/ 	.short	0x0000
        /*0012*/ 	.short	0x0000
        /*0014*/ 	.byte	0x00, 0xf0, 0xa1, 0x04


	//----- nvinfo : EIATTR_SPARSE_MMA_MASK
	.align		4
.L_2705:
        /*0018*/ 	.byte	0x03, 0x50
        /*001a*/ 	.short	0x0000


	//----- nvinfo : EIATTR_MAXREG_COUNT
	.align		4
        /*001c*/ 	.byte	0x03, 0x1b
        /*001e*/ 	.short	0x00ff


	//----- nvinfo : EIATTR_NUM_BARRIERS
	.align		4
        /*0020*/ 	.byte	0x02, 0x4c
        /*0022*/ 	.byte	0x01
	.zero		1


	//----- nvinfo : EIATTR_MERCURY_ISA_VERSION
	.align		4
        /*0024*/ 	.byte	0x03, 0x5f
        /*0026*/ 	.short	0x0101


	//----- nvinfo : EIATTR_COOP_GROUP_MASK_REGIDS
	.align		4
        /*0028*/ 	.byte	0x04, 0x29
        /*002a*/ 	.short	(.L_2707 - .L_2706)


	//   ....[0]....
.L_2706:
        /*002c*/ 	.word	0xffffffff


	//   ....[1]....
        /*0030*/ 	.word	0xffffffff


	//   ....[2]....
        /*0034*/ 	.word	0xffffffff


	//   ....[3]....
        /*0038*/ 	.word	0xffffffff


	//   ....[4]....
        /*003c*/ 	.word	0xffffffff


	//   ....[5]....
        /*0040*/ 	.word	0xffffffff


	//   ....[6]....
        /*0044*/ 	.word	0xffffffff


	//   ....[7]....
        /*0048*/ 	.word	0xffffffff


	//   ....[8]....
        /*004c*/ 	.word	0xffffffff


	//   ....[9]....
        /*0050*/ 	.word	0xffffffff


	//----- nvinfo : EIATTR_COOP_GROUP_INSTR_OFFSETS
	.align		4
.L_2707:
        /*0054*/ 	.byte	0x04, 0x28
        /*0056*/ 	.short	(.L_2709 - .L_2708)


	//   ....[0]....
.L_2708:
        /*0058*/ 	.word	0x000017f0


	//   ....[1]....
        /*005c*/ 	.word	0x00001810


	//   ....[2]....
        /*0060*/ 	.word	0x00001840


	//   ....[3]....
        /*0064*/ 	.word	0x00001850


	//   ....[4]....
        /*0068*/ 	.word	0x00001880


	//   ....[5]....
        /*006c*/ 	.word	0x00001890


	//   ....[6]....
        /*0070*/ 	.word	0x000018c0


	//   ....[7]....
        /*0074*/ 	.word	0x000018d0


	//   ....[8]....
        /*0078*/ 	.word	0x00001910


	//   ....[9]....
        /*007c*/ 	.word	0x00001920


	//----- nvinfo : EIATTR_VRC_CTA_INIT_COUNT
	.align		4
.L_2709:
        /*0080*/ 	.byte	0x02, 0x4a
	.zero		1
	.zero		1


	//----- nvinfo : EIATTR_EXIT_INSTR_OFFSETS
	.align		4
        /*0084*/ 	.byte	0x04, 0x1c
        /*0086*/ 	.short	(.L_2711 - .L_2710)


	//   ....[0]....
.L_2710:
        /*0088*/ 	.word	0x00005f50


	//   ....[1]....
        /*008c*/ 	.word	0x00005fd0


	//----- nvinfo : EIATTR_MAX_THREADS
	.align		4
.L_2711:
        /*0090*/ 	.byte	0x04, 0x05
        /*0092*/ 	.short	(.L_2713 - .L_2712)
.L_2712:
        /*0094*/ 	.word	0x00000080
        /*0098*/ 	.word	0x00000001
        /*009c*/ 	.word	0x00000001


	//----- nvinfo : EIATTR_CRS_STACK_SIZE
	.align		4
.L_2713:
        /*00a0*/ 	.byte	0x04, 0x1e
        /*00a2*/ 	.short	(.L_2715 - .L_2714)
.L_2714:
        /*00a4*/ 	.word	0x00000000


	//----- nvinfo : EIATTR_CBANK_PARAM_SIZE
	.align		4
.L_2715:
        /*00a8*/ 	.byte	0x03, 0x19
        /*00aa*/ 	.short	0x0128


	//----- nvinfo : EIATTR_PARAM_CBANK
	.align		4
        /*00ac*/ 	.byte	0x04, 0x0a
        /*00ae*/ 	.short	(.L_2717 - .L_2716)
	.align		4
.L_2716:
        /*00b0*/ 	.word	index@(.nv.constant0._ZN10layer_norm31ln_parallel_residual_bwd_kernelINS_13Kernel_traitsIfffffjLj3072ELj1ELj1ELj4ELj16ENS_18Kernel_traits_baseILj3072EfffffjLj128EEEEELb0ELb1ELb0EEEvNS_9BwdParamsE)
        /*00b4*/ 	.short	0x0380
        /*00b6*/ 	.short	0x0128


	//----- nvinfo : EIATTR_SW_WAR
	.align		4
.L_2717:
        /*00b8*/ 	.byte	0x04, 0x36
        /*00ba*/ 	.short	(.L_2719 - .L_2718)
.L_2718:
        /*00bc*/ 	.word	0x00000008
.L_2719:


//--------------------- .nv.info._ZN10layer_norm31ln_parallel_residual_bwd_kernelINS_13Kernel_traitsIfffffjLj3072ELj1ELj1ELj4ELj16ENS_18Kernel_traits_baseILj3072EfffffjLj128EEEEELb0ELb1ELb1EEEvNS_9BwdParamsE --------------------------
	.section	.nv.info._ZN10layer_norm31ln_parallel_residual_bwd_kernelINS_13Kernel_traitsIfffffjLj3072ELj1ELj1ELj4ELj16ENS_18Kernel_traits_baseILj3072EfffffjLj128EEEEELb0ELb1ELb1EEEvNS_9BwdParamsE,"",@"SHT_CUDA_INFO"
	.sectionflags	@""
	.align	4


	//----- nvinfo : EIATTR_CUDA_API_VERSION
	.align		4
        /*0000*/ 	.byte	0x04, 0x37
        /*0002*/ 	.short	(.L_2721 - .L_2720)
.L_2720:
        /*0004*/ 	.word	0x00000082


	//----- nvinfo : EIATTR_KPARAM_INFO
	.align		4
.L_2721:
        /*0008*/ 	.byte	0x04, 0x17
        /*000a*/ 	.short	(.L_2723 - .L_2722)
.L_2722:
        /*000c*/ 	.word	0x00000000
        /*0010*/ 	.short	0x0000
        /*0012*/ 	.short	0x0000
        /*0014*/ 	.byte	0x00, 0xf0, 0xa1, 0x04


	//----- nvinfo : EIATTR_SPARSE_MMA_MASK
	.align		4
.L_2723:
        /*0018*/ 	.byte	0x03, 0x50
        /*001a*/ 	.short	0x0000


	//----- nvinfo : EIATTR_MAXREG_COUNT
	.align		4
        /*001c*/ 	.byte	0x03, 0x1b
        /*001e*/ 	.short	0x00ff


	//----- nvinfo : EIATTR_NUM_BARRIERS
	.align		4
        /*0020*/ 	.byte	0x02, 0x4c
        /*0022*/ 	.byte	0x01
	.zero		1


	//----- nvinfo : EIATTR_MERCURY_ISA_VERSION
	.align		4
        /*0024*/ 	.byte	0x03, 0x5f
        /*0026*/ 	.short	0x0101


	//----- nvinfo : EIATTR_COOP_GROUP_MASK_REGIDS
	.align		4
        /*0028*/ 	.byte	0x04, 0x29
        /*002a*/ 	.short	(.L_2725 - .L_2724)


	//   ....[0]....
.L_2724:
        /*002c*/ 	.word	0xffffffff


	//   ....[1]....
        /*0030*/ 	.word	0xffffffff


	//   ....[2]....
        /*0034*/ 	.word	0xffffffff


	//   ....[3]....
        /*0038*/ 	.word	0xffffffff


	//   ....[4]....
        /*003c*/ 	.word	0xffffffff


	//   ....[5]....
        /*0040*/ 	.word	0xffffffff


	//   ....[6]....
        /*0044*/ 	.word	0xffffffff


	//   ....[7]....
        /*0048*/ 	.word	0xffffffff


	//   ....[8]....
        /*004c*/ 	.word	0xffffffff


	//   ....[9]....
        /*0050*/ 	.word	0xffffffff


	//----- nvinfo : EIATTR_COOP_GROUP_INSTR_OFFSETS
	.align		4
.L_2725:
        /*0054*/ 	.byte	0x04, 0x28
        /*0056*/ 	.short	(.L_2727 - .L_2726)


	//   ....[0]....
.L_2726:
        /*0058*/ 	.word	0x00000ff0


	//   ....[1]....
        /*005c*/ 	.word	0x00001000


	//   ....[2]....
        /*0060*/ 	.word	0x00001030


	//   ....[3]....
        /*0064*/ 	.word	0x00001040


	//   ....[4]....
        /*0068*/ 	.word	0x00001070


	//   ....[5]....
        /*006c*/ 	.word	0x00001080


	//   ....[6]....
        /*0070*/ 	.word	0x000010c0


	//   ....[7]....
        /*0074*/ 	.word	0x000010d0


	//   ....[8]....
        /*0078*/ 	.word	0x00001100


	//   ....[9]....
        /*007c*/ 	.word	0x00001110


	//----- nvinfo : EIATTR_VRC_CTA_INIT_COUNT
	.align		4
.L_2727:
        /*0080*/ 	.byte	0x02, 0x4a
	.zero		1
	.zero		1


	//----- nvinfo : EIATTR_EXIT_INSTR_OFFSETS
	.align		4
        /*0084*/ 	.byte	0x04, 0x1c
        /*0086*/ 	.short	(.L_2729 - .L_2728)


	//   ....[0]....
.L_2728:
        /*0088*/ 	.word	0x00005490


	//----- nvinfo : EIATTR_MAX_THREADS
	.align		4
.L_2729:
        /*008c*/ 	.byte	0x04, 0x05
        /*008e*/ 	.short	(.L_2731 - .L_2730)
.L_2730:
        /*0090*/ 	.word	0x00000080
        /*0094*/ 	.word	0x00000001
        /*0098*/ 	.word	0x00000001


	//----- nvinfo : EIATTR_CRS_STACK_SIZE
	.align		4
.L_2731:
        /*009c*/ 	.byte	0x04, 0x1e
        /*009e*/ 	.short	(.L_2733 - .L_2732)
.L_2732:
        /*00a0*/ 	.word	0x00000000


	//----- nvinfo : EIATTR_CBANK_PARAM_SIZE
	.align		4
.L_2733:
        /*00a4*/ 	.byte	0x03, 0x19
        /*00a6*/ 	.short	0x0128


	//----- nvinfo : EIATTR_PARAM_CBANK
	.align		4
        /*00a8*/ 	.byte	0x04, 0x0a
        /*00aa*/ 	.short	(.L_2735 - .L_2734)
	.align		4
.L_2734:
        /*00ac*/ 	.word	index@(.nv.constant0._ZN10layer_norm31ln_parallel_residual_bwd_kernelINS_13Kernel_traitsIfffffjLj3072ELj1ELj1ELj4ELj16ENS_18Kernel_traits_baseILj3072EfffffjLj128EEEEELb0ELb1ELb1EEEvNS_9BwdParamsE)
        /*00b0*/ 	.short	0x0380
        /*00b2*/ 	.short	0x0128


	//----- nvinfo : EIATTR_SW_WAR
	.align		4
.L_2735:
        /*00b4*/ 	.byte	0x04, 0x36
        /*00b6*/ 	.short	(.L_2737 - .L_2736)
.L_2736:
        /*00b8*/ 	.word	0x00000008
.L_2737:


//--------------------- .nv.info._ZN10layer_norm31ln_parallel_residual_bwd_kernelINS_13Kernel_traitsIfffffjLj3072ELj1ELj1ELj4ELj16ENS_18Kernel_traits_baseILj3072EfffffjLj128EEEEELb1ELb0ELb0EEEvNS_9BwdParamsE --------------------------
	.section	.nv.info._ZN10layer_norm31ln_parallel_residual_bwd_kernelINS_13Kernel_traitsIfffffjLj3072ELj1ELj1ELj4ELj16ENS_18Kernel_traits_baseILj3072EfffffjLj128EEEEELb1ELb0ELb0EEEvNS_9BwdParamsE,"",@"SHT_CUDA_INFO"
	.sectionflags	@""
	.align	4


	//----- nvinfo : EIATTR_CUDA_API_VERSION
	.align		4
        /*0000*/ 	.byte	0x04, 0x37
        /*0002*/ 	.short	(.L_2739 - .L_2738)
.L_2738:
        /*0004*/ 	.word	0x00000082


	//----- nvinfo : EIATTR_KPARAM_INFO
	.align		4
.L_2739:
        /*0008*/ 	.byte	0x04, 0x17
        /*000a*/ 	.short	(.L_2741 - .L_2740)
.L_2740:
        /*000c*/ 	.word	0x00000000
        /*0010*/ 	.short	0x0000
        /*0012*/ 	.short	0x0000
        /*0014*/ 	.byte	0x00, 0xf0, 0xa1, 0x04


	//----- nvinfo : EIATTR_SPARSE_MMA_MASK
	.align		4
.L_2741:
        /*0018*/ 	.byte	0x03, 0x50
        /*001a*/ 	.short	0x0000


	//----- nvinfo : EIATTR_MAXREG_COUNT
	.align		4
        /*001c*/ 	.byte	0x03, 0x1b
        /*001e*/ 	.short	0x00ff


	//----- nvinfo : EIATTR_NUM_BARRIERS
	.align		4
        /*0020*/ 	.byte	0x02, 0x4c
        /*0022*/ 	.byte	0x01
	.zero		1


	//----- nvinfo : EIATTR_ANNOTATIONS
	.align		4
        /*0024*/ 	.byte	0x04, 0x55
        /*0026*/ 	.short	(.L_2743 - .L_2742)


	//   ....[0]....
.L_2742:
        /* <DEDUP_REMOVED lines=9> */


	//----- nvinfo : EIATTR_MERCURY_ISA_VERSION
	.align		4
.L_2743:
        /*00a8*/ 	.byte	0x03, 0x5f
        /*00aa*/ 	.short	0x0101


	//----- nvinfo : EIATTR_COOP_GROUP_MASK_REGIDS
	.align		4
        /*00ac*/ 	.byte	0x04, 0x29
        /*00ae*/ 	.short	(.L_2745 - .L_2744)


	//   ....[0]....
.L_2744:
        /*00b0*/ 	.word	0xffffffff


	//   ....[1]....
        /*00b4*/ 	.word	0xffffffff


	//   ....[2]....
        /*00b8*/ 	.word	0xffffffff


	//   ....[3]....
        /*00bc*/ 	.word	0xffffffff


	//   ....[4]....
        /*00c0*/ 	.word	0xffffffff


	//   ....[5]....
        /*00c4*/ 	.word	0xffffffff


	//   ....[6]....
        /*00c8*/ 	.word	0xffffffff


	//   ....[7]....
        /*00cc*/ 	.word	0xffffffff


	//   ....[8]....
        /*00d0*/ 	.word	0xffffffff


	//   ....[9]....
        /*00d4*/ 	.word	0xffffffff


	//----- nvinfo : EIATTR_COOP_GROUP_INSTR_OFFSETS
	.align		4
.L_2745:
        /*00d8*/ 	.byte	0x04, 0x28
        /*00da*/ 	.short	(.L_2747 - .L_2746)


	//   ....[0]....
.L_2746:
        /*00dc*/ 	.word	0x000025f0


	//   ....[1]....
        /*00e0*/ 	.word	0x00002610


	//   ....[2]....
        /*00e4*/ 	.word	0x00002650


	//   ....[3]....
        /*00e8*/ 	.word	0x00002660


	//   ....[4]....
        /*00ec*/ 	.word	0x000026a0


	//   ....[5]....
        /*00f0*/ 	.word	0x000026b0


	//   ....[6]....
        /*00f4*/ 	.word	0x000026e0


	//   ....[7]....
        /*00f8*/ 	.word	0x000026f0


	//   ....[8]....
        /*00fc*/ 	.word	0x00002720


	//   ....[9]....
        /*0100*/ 	.word	0x00002730


	//----- nvinfo : EIATTR_VRC_CTA_INIT_COUNT
	.align		4
.L_2747:
        /*0104*/ 	.byte	0x02, 0x4a
	.zero		1
	.zero		1


	//----- nvinfo : EIATTR_EXIT_INSTR_OFFSETS
	.align		4
        /*0108*/ 	.byte	0x04, 0x1c
        /*010a*/ 	.short	(.L_2749 - .L_2748)


	//   ....[0]....
.L_2748:
        /*010c*/ 	.word	0x00009430


	//   ....[1]....
        /*0110*/ 	.word	0x00009500


	//----- nvinfo : EIATTR_MAX_THREADS
	.align		4
.L_2749:
        /*0114*/ 	.byte	0x04, 0x05
        /*0116*/ 	.short	(.L_2751 - .L_2750)
.L_2750:
        /*0118*/ 	.word	0x00000080
        /*011c*/ 	.word	0x00000001
        /*0120*/ 	.word	0x00000001


	//----- nvinfo : EIATTR_CRS_STACK_SIZE
	.align		4
.L_2751:
        /*0124*/ 	.byte	0x04, 0x1e
        /*0126*/ 	.short	(.L_2753 - .L_2752)
.L_2752:
        /*0128*/ 	.word	0x00000000


	//----- nvinfo : EIATTR_CBANK_PARAM_SIZE
	.align		4
.L_2753:
        /*012c*/ 	.byte	0x03, 0x19
        /*012e*/ 	.short	0x0128


	//----- nvinfo : EIATTR_PARAM_CBANK
	.align		4
        /*0130*/ 	.byte	0x04, 0x0a
        /*0132*/ 	.short	(.L_2755 - .L_2754)
	.align		4
.L_2754:
        /*0134*/ 	.word	index@(.nv.constant0._ZN10layer_norm31ln_parallel_residual_bwd_kernelINS_13Kernel_traitsIfffffjLj3072ELj1ELj1ELj4ELj16ENS_18Kernel_traits_baseILj3072EfffffjLj128EEEEELb1ELb0ELb0EEEvNS_9BwdParamsE)
        /*0138*/ 	.short	0x0380
        /*013a*/ 	.short	0x0128


	//----- nvinfo : EIATTR_SW_WAR
	.align		4
.L_2755:
        /*013c*/ 	.byte	0x04, 0x36
        /*013e*/ 	.short	(.L_2757 - .L_2756)
.L_2756:
        /*0140*/ 	.word	0x00000008
.L_2757:


//--------------------- .nv.info._ZN10layer_norm31ln_parallel_residual_bwd_kernelINS_13Kernel_traitsIfffffjLj3072ELj1ELj1ELj4ELj16ENS_18Kernel_traits_baseILj3072EfffffjLj128EEEEELb1ELb0ELb1EEEvNS_9BwdParamsE --------------------------
	.section	.nv.info._ZN10layer_norm31ln_parallel_residual_bwd_kernelINS_13Kernel_traitsIfffffjLj3072ELj1ELj1ELj4ELj16ENS_18Kernel_traits_baseILj3072EfffffjLj128EEEEELb1ELb0ELb1EEEvNS_9BwdParamsE,"",@"SHT_CUDA_INFO"
	.sectionflags	@""
	.align	4


	//----- nvinfo : EIATTR_CUDA_API_VERSION
	.align		4
        /*0000*/ 	.byte	0x04, 0x37
        /*0002*/ 	.short	(.L_2759 - .L_2758)
.L_2758:
        /*0004*/ 	.word	0x00000082


	//----- nvinfo : EIATTR_KPARAM_INFO
	.align		4
.L_2759:
        /*0008*/ 	.byte	0x04, 0x17
        /*000a*/ 	.short	(.L_2761 - .L_2760)
.L_2760:
        /*000c*/ 	.word	0x00000000
        /*0010*/ 	.short	0x0000
        /*0012*/ 	.short	0x0000
        /*0014*/ 	.byte	0x00, 0xf0, 0xa1, 0x04


	//----- nvinfo : EIATTR_SPARSE_MMA_MASK
	.align		4
.L_2761:
        /*0018*/ 	.byte	0x03, 0x50
        /*001a*/ 	.short	0x0000


	//----- nvinfo : EIATTR_MAXREG_COUNT
	.align		4
        /*001c*/ 	.byte	0x03, 0x1b
        /*001e*/ 	.short	0x00ff


	//----- nvinfo : EIATTR_NUM_BARRIERS
	.align		4
        /*0020*/ 	.byte	0x02, 0x4c
        /*0022*/ 	.byte	0x01
	.zero		1


	//----- nvinfo : EIATTR_ANNOTATIONS
	.align		4
        /*0024*/ 	.byte	0x04, 0x55
        /*0026*/ 	.short	(.L_2763 - .L_2762)


	//   ....[0]....
.L_2762:
        /* <DEDUP_REMOVED lines=11> */


	//----- nvinfo : EIATTR_MERCURY_ISA_VERSION
	.align		4
.L_2763:
        /*00c8*/ 	.byte	0x03, 0x5f
        /*00ca*/ 	.short	0x0101


	//----- nvinfo : EIATTR_COOP_GROUP_MASK_REGIDS
	.align		4
        /*00cc*/ 	.byte	0x04, 0x29
        /*00ce*/ 	.short	(.L_2765 - .L_2764)


	//   ....[0]....
.L_2764:
        /*00d0*/ 	.word	0xffffffff


	//   ....[1]....
        /*00d4*/ 	.word	0xffffffff


	//   ....[2]....
        /*00d8*/ 	.word	0xffffffff


	//   ....[3]....
        /*00dc*/ 	.word	0xffffffff


	//   ....[4]....
        /*00e0*/ 	.word	0xffffffff


	//   ....[5]....
        /*00e4*/ 	.word	0xffffffff


	//   ....[6]....
        /*00e8*/ 	.word	0xffffffff


	//   ....[7]....
        /*00ec*/ 	.word	0xffffffff


	//   ....[8]....
        /*00f0*/ 	.word	0xffffffff


	//   ....[9]....
        /*00f4*/ 	.word	0xffffffff


	//----- nvinfo : EIATTR_COOP_GROUP_INSTR_OFFSETS
	.align		4
.L_2765:
        /*00f8*/ 	.byte	0x04, 0x28
        /*00fa*/ 	.short	(.L_2767 - .L_2766)


	//   ....[0]....
.L_2766:
        /*00fc*/ 	.word	0x00001cd0


	//   ....[1]....
        /*0100*/ 	.word	0x00001db0


	//   ....[2]....
        /*0104*/ 	.word	0x00001dc0


	//   ....[3]....
        /*0108*/ 	.word	0x00001e10


	//   ....[4]....
        /*010c*/ 	.word	0x00001e50


	//   ....[5]....
        /*0110*/ 	.word	0x00001e70


	//   ....[6]....
        /*0114*/ 	.word	0x00001f00


	//   ....[7]....
        /*0118*/ 	.word	0x00001f10


	//   ....[8]....
        /*011c*/ 	.word	0x00001f40


	//   ....[9]....
        /*0120*/ 	.word	0x00001f50


	//----- nvinfo : EIATTR_VRC_CTA_INIT_COUNT
	.align		4
.L_2767:
        /*0124*/ 	.byte	0x02, 0x4a
	.zero		1
	.zero		1


	//----- nvinfo : EIATTR_EXIT_INSTR_OFFSETS
	.align		4
        /*0128*/ 	.byte	0x04, 0x1c
        /*012a*/ 	.short	(.L_2769 - .L_2768)


	//   ....[0]....
.L_2768:
        /*012c*/ 	.word	0x000089a0


	//----- nvinfo : EIATTR_MAX_THREADS
	.align		4
.L_2769:
        /*0130*/ 	.byte	0x04, 0x05
        /*0132*/ 	.short	(.L_2771 - .L_2770)
.L_2770:
        /*0134*/ 	.word	0x00000080
        /*0138*/ 	.word	0x00000001
        /*013c*/ 	.word	0x00000001


	//----- nvinfo : EIATTR_CRS_STACK_SIZE
	.align		4
.L_2771:
        /*0140*/ 	.byte	0x04, 0x1e
        /*0142*/ 	.short	(.L_2773 - .L_2772)
.L_2772:
        /*0144*/ 	.word	0x00000000


	//----- nvinfo : EIATTR_CBANK_PARAM_SIZE
	.align		4
.L_2773:
        /*0148*/ 	.byte	0x03, 0x19
        /*014a*/ 	.short	0x0128


	//----- nvinfo : EIATTR_PARAM_CBANK
	.align		4
        /*014c*/ 	.byte	0x04, 0x0a
        /*014e*/ 	.short	(.L_2775 - .L_2774)
	.align		4
.L_2774:
        /*0150*/ 	.word	index@(.nv.constant0._ZN10layer_norm31ln_parallel_residual_bwd_kernelINS_13Kernel_traitsIfffffjLj3072ELj1ELj1ELj4ELj16ENS_18Kernel_traits_baseILj3072EfffffjLj128EEEEELb1ELb0ELb1EEEvNS_9BwdParamsE)
        /*0154*/ 	.short	0x0380
        /*0156*/ 	.short	0x0128


	//----- nvinfo : EIATTR_SW_WAR
	.align		4
.L_2775:
        /*0158*/ 	.byte	0x04, 0x36
        /*015a*/ 	.short	(.L_2777 - .L_2776)
.L_2776:
        /*015c*/ 	.word	0x00000008
.L_2777:


//--------------------- .nv.info._ZN10layer_norm22ln_bwd_finalize_kernelINS_22Kernel_traits_finalizeILj3072EfffffjLb0ELj1024ELj4ENS_18Kernel_traits_baseILj3072EfffffjLj1024EEEEELb0ELb0EEEvNS_9BwdParamsE --------------------------
	.section	.nv.info._ZN10layer_norm22ln_bwd_finalize_kernelINS_22Kernel_traits_finalizeILj3072EfffffjLb0ELj1024ELj4ENS_18Kernel_traits_baseILj3072EfffffjLj1024EEEEELb0ELb0EEEvNS_9BwdParamsE,"",@"SHT_CUDA_INFO"
	.sectionflags	@""
	.align	4


	//----- nvinfo : EIATTR_CUDA_API_VERSION
	.align		4
        /*0000*/ 	.byte	0x04, 0x37
        /*0002*/ 	.short	(.L_2779 - .L_2778)
.L_2778:
        /*0004*/ 	.word	0x00000082


	//----- nvinfo : EIATTR_KPARAM_INFO
	.align		4
.L_2779:
        /*0008*/ 	.byte	0x04, 0x17
        /*000a*/ 	.short	(.L_2781 - .L_2780)
.L_2780:
        /*000c*/ 	.word	0x00000000
        /*0010*/ 	.short	0x0000
        /*0012*/ 	.short	0x0000
        /*0014*/ 	.byte	0x00, 0xf0, 0xa1, 0x04


	//----- nvinfo : EIATTR_SPARSE_MMA_MASK
	.align		4
.L_2781:
        /*0018*/ 	.byte	0x03, 0x50
        /*001a*/ 	.short	0x0000


	//----- nvinfo : EIATTR_MAXREG_COUNT
	.align		4
        /*001c*/ 	.byte	0x03, 0x1b
        /*001e*/ 	.short	0x0040


	//----- nvinfo : EIATTR_NUM_BARRIERS
	.align		4
        /*0020*/ 	.byte	0x02, 0x4c
        /*0022*/ 	.byte	0x01
	.zero		1


	//----- nvinfo : EIATTR_MERCURY_ISA_VERSION
	.align		4
        /*0024*/ 	.byte	0x03, 0x5f
        /*0026*/ 	.short	0x0101


	//----- nvinfo : EIATTR_COOP_GROUP_MASK_REGIDS
	.align		4
        /*0028*/ 	.byte	0x04, 0x29
        /*002a*/ 	.short	(.L_2783 - .L_2782)


	//   ....[0]....
.L_2782:
        /*002c*/ 	.word	0xffffffff


	//   ....[1]....
        /*0030*/ 	.word	0xffffffff


	//   ....[2]....
        /*0034*/ 	.word	0xffffffff


	//   ....[3]....
        /*0038*/ 	.word	0xffffffff


	//   ....[4]....
        /*003c*/ 	.word	0xffffffff


	//   ....[5]....
        /*0040*/ 	.word	0xffffffff


	//   ....[6]....
        /*0044*/ 	.word	0xffffffff


	//   ....[7]....
        /*0048*/ 	.word	0xffffffff


	//   ....[8]....
        /*004c*/ 	.word	0xffffffff


	//   ....[9]....
        /*0050*/ 	.word	0xffffffff


	//----- nvinfo : EIATTR_COOP_GROUP_INSTR_OFFSETS
	.align		4
.L_2783:
        /*0054*/ 	.byte	0x04, 0x28
        /*0056*/ 	.short	(.L_2785 - .L_2784)


	//   ....[0]....
.L_2784:
        /*0058*/ 	.word	0x00001550


	//   ....[1]....
        /*005c*/ 	.word	0x00001560


	//   ....[2]....
        /*0060*/ 	.word	0x00001590


	//   ....[3]....
        /*0064*/ 	.word	0x000015a0


	//   ....[4]....
        /*0068*/ 	.word	0x000015d0


	//   ....[5]....
        /*006c*/ 	.word	0x000015e0


	//   ....[6]....
        /*0070*/ 	.word	0x00001610


	//   ....[7]....
        /*0074*/ 	.word	0x00001630


	//   ....[8]....
        /*0078*/ 	.word	0x00001680


	//   ....[9]....
        /*007c*/ 	.word	0x00001690


	//----- nvinfo : EIATTR_VRC_CTA_INIT_COUNT
	.align		4
.L_2785:
        /*0080*/ 	.byte	0x02, 0x4a
	.zero		1
	.zero		1


	//----- nvinfo : EIATTR_EXIT_INSTR_OFFSETS
	.align		4
        /*0084*/ 	.byte	0x04, 0x1c
        /*0086*/ 	.short	(.L_2787 - .L_2786)


	//   ....[0]....
.L_2786:
        /*0088*/ 	.word	0x00000060


	//   ....[1]....
        /*008c*/ 	.word	0x000016f0


	//   ....[2]....
        /*0090*/ 	.word	0x00001720


	//   ....[3]....
        /*0094*/ 	.word	0x000017c0


	//----- nvinfo : EIATTR_MAX_THREADS
	.align		4
.L_2787:
        /*0098*/ 	.byte	0x04, 0x05
        /*009a*/ 	.short	(.L_2789 - .L_2788)
.L_2788:
        /*009c*/ 	.word	0x00000400
        /*00a0*/ 	.word	0x00000001
        /*00a4*/ 	.word	0x00000001


	//----- nvinfo : EIATTR_CRS_STACK_SIZE
	.align		4
.L_2789:
        /*00a8*/ 	.byte	0x04, 0x1e
        /*00aa*/ 	.short	(.L_2791 - .L_2790)
.L_2790:
        /*00ac*/ 	.word	0x00000000


	//----- nvinfo : EIATTR_CBANK_PARAM_SIZE
	.align		4
.L_2791:
        /*00b0*/ 	.byte	0x03, 0x19
        /*00b2*/ 	.short	0x0128


	//----- nvinfo : EIATTR_PARAM_CBANK
	.align		4
        /*00b4*/ 	.byte	0x04, 0x0a
        /*00b6*/ 	.short	(.L_2793 - .L_2792)
	.align		4
.L_2792:
        /*00b8*/ 	.word	index@(.nv.constant0._ZN10layer_norm22ln_bwd_finalize_kernelINS_22Kernel_traits_finalizeILj3072EfffffjLb0ELj1024ELj4ENS_18Kernel_traits_baseILj3072EfffffjLj1024EEEEELb0ELb0EEEvNS_9BwdParamsE)
        /*00bc*/ 	.short	0x0380
        /*00be*/ 	.short	0x0128


	//----- nvinfo : EIATTR_SW_WAR
	.align		4
.L_2793:
        /*00c0*/ 	.byte	0x04, 0x36
        /*00c2*/ 	.short	(.L_2795 - .L_2794)
.L_2794:
        /*00c4*/ 	.word	0x00000008
.L_2795:


//--------------------- .nv.info._ZN10layer_norm40ln_parallel_residual_bwd_finalize_kernelINS_22Kernel_traits_finalizeILj3072EfffffjLb0ELj1024ELj4ENS_18Kernel_traits_baseILj3072EfffffjLj1024EEEEELb0EEEvNS_9BwdParamsE --------------------------
	.section	.nv.info._ZN10layer_norm40ln_parallel_residual_bwd_finalize_kernelINS_22Kernel_traits_finalizeILj3072EfffffjLb0ELj1024ELj4ENS_18Kernel_traits_baseILj3072EfffffjLj1024EEEEELb0EEEvNS_9BwdParamsE,"",@"SHT_CUDA_INFO"
	.sectionflags	@""
	.align	4


	//----- nvinfo : EIATTR_CUDA_API_VERSION
	.align		4
        /*0000*/ 	.byte	0x04, 0x37
        /*0002*/ 	.short	(.L_2797 - .L_2796)
.L_2796:
        /*0004*/ 	.word	0x00000082


	//----- nvinfo : EIATTR_KPARAM_INFO
	.align		4
.L_2797:
        /*0008*/ 	.byte	0x04, 0x17
        /*000a*/ 	.short	(.L_2799 - .L_2798)
.L_2798:
        /*000c*/ 	.word	0x00000000
        /*0010*/ 	.short	0x0000
        /*0012*/ 	.short	0x0000
        /*0014*/ 	.byte	0x00, 0xf0, 0xa1, 0x04


	//----- nvinfo : EIATTR_SPARSE_MMA_MASK
	.align		4
.L_2799:
        /*0018*/ 	.byte	0x03, 0x50
        /*001a*/ 	.short	0x0000


	//----- nvinfo : EIATTR_MAXREG_COUNT
	.align		4
        /*001c*/ 	.byte	0x03, 0x1b
        /*001e*/ 	.short	0x0040


	//----- nvinfo : EIATTR_NUM_BARRIERS
	.align		4
        /*0020*/ 	.byte	0x02, 0x4c
        /*0022*/ 	.byte	0x01
	.zero		1


	//----- nvinfo : EIATTR_MERCURY_ISA_VERSION
	.align		4
        /*0024*/ 	.byte	0x03, 0x5f
        /*0026*/ 	.short	0x0101


	//----- nvinfo : EIATTR_COOP_GROUP_MASK_REGIDS
	.align		4
        /*0028*/ 	.byte	0x04, 0x29
        /*002a*/ 	.short	(.L_2801 - .L_2800)


	//   ....[0]....
.L_2800:
        /*002c*/ 	.word	0xffffffff


	//   ....[1]....
        /*0030*/ 	.word	0xffffffff


	//   ....[2]....
        /*0034*/ 	.word	0xffffffff


	//   ....[3]....
        /*0038*/ 	.word	0xffffffff


	//   ....[4]....
        /*003c*/ 	.word	0xffffffff


	//   ....[5]....
        /*0040*/ 	.word	0xffffffff


	//   ....[6]....
        /*0044*/ 	.word	0xffffffff


	//   ....[7]....
        /*0048*/ 	.word	0xffffffff


	//   ....[8]....
        /*004c*/ 	.word	0xffffffff


	//   ....[9]....
        /*0050*/ 	.word	0xffffffff


	//   ....[10]....
        /*0054*/ 	.word	0xffffffff


	//   ....[11]....
        /*0058*/ 	.word	0xffffffff


	//   ....[12]....
        /*005c*/ 	.word	0xffffffff


	//   ....[13]....
        /*0060*/ 	.word	0xffffffff


	//   ....[14]....
        /*0064*/ 	.word	0xffffffff


	//   ....[15]....
        /*0068*/ 	.word	0xffffffff


	//   ....[16]....
        /*006c*/ 	.word	0xffffffff


	//   ....[17]....
        /*0070*/ 	.word	0xffffffff


	//   ....[18]....
        /*0074*/ 	.word	0xffffffff


	//   ....[19]....
        /*0078*/ 	.word	0xffffffff


	//----- nvinfo : EIATTR_COOP_GROUP_INSTR_OFFSETS
	.align		4
.L_2801:
        /*007c*/ 	.byte	0x04, 0x28
        /*007e*/ 	.short	(.L_2803 - .L_2802)


	//   ....[0]....
.L_2802:
        /*0080*/ 	.word	0x000013a0


	//   ....[1]....
        /*0084*/ 	.word	0x000013b0


	//   ....[2]....
        /*0088*/ 	.word	0x000013c0


	//   ....[3]....
        /*008c*/ 	.word	0x000013d0


	//   ....[4]....
        /*0090*/ 	.word	0x00001410


	//   ....[5]....
        /*0094*/ 	.word	0x00001430


	//   ....[6]....
        /*0098*/ 	.word	0x00001440


	//   ....[7]....
        /*009c*/ 	.word	0x00001450


	//   ....[8]....
        /*00a0*/ 	.word	0x00001480


	//   ....[9]....
        /*00a4*/ 	.word	0x000014b0


	//   ....[10]....
        /*00a8*/ 	.word	0x000014e0


	//   ....[11]....
        /*00ac*/ 	.word	0x000014f0


	//   ....[12]....
        /*00b0*/ 	.word	0x00001520


	//   ....[13]....
        /*00b4*/ 	.word	0x00001540


	//   ....[14]....
        /*00b8*/ 	.word	0x00001560


	//   ....[15]....
        /*00bc*/ 	.word	0x00001570


	//   ....[16]....
        /*00c0*/ 	.word	0x000015b0


	//   ....[17]....
        /*00c4*/ 	.word	0x000015e0


	//   ....[18]....
        /*00c8*/ 	.word	0x00001600


	//   ....[19]....
        /*00cc*/ 	.word	0x00001610


	//----- nvinfo : EIATTR_VRC_CTA_INIT_COUNT
	.align		4
.L_2803:
        /*00d0*/ 	.byte	0x02, 0x4a
	.zero		1
	.zero		1


	//----- nvinfo : EIATTR_EXIT_INSTR_OFFSETS
	.align		4
        /*00d4*/ 	.byte	0x04, 0x1c
        /*00d6*/ 	.short	(.L_2805 - .L_2804)


	//   ....[0]....
.L_2804:
        /*00d8*/ 	.word	0x00000060


	//   ....[1]....
        /*00dc*/ 	.word	0x000016c0


	//   ....[2]....
        /*00e0*/ 	.word	0x000016f0


	//   ....[3]....
        /*00e4*/ 	.word	0x00001810


	//----- nvinfo : EIATTR_MAX_THREADS
	.align		4
.L_2805:
        /*00e8*/ 	.byte	0x04, 0x05
        /*00ea*/ 	.short	(.L_2807 - .L_2806)
.L_2806:
        /*00ec*/ 	.word	0x00000400
        /*00f0*/ 	.word	0x00000001
        /*00f4*/ 	.word	0x00000001


	//----- nvinfo : EIATTR_CRS_STACK_SIZE
	.align		4
.L_2807:
        /*00f8*/ 	.byte	0x04, 0x1e
        /*00fa*/ 	.short	(.L_2809 - .L_2808)
.L_2808:
        /*00fc*/ 	.word	0x00000000


	//----- nvinfo : EIATTR_CBANK_PARAM_SIZE
	.align		4
.L_2809:
        /*0100*/ 	.byte	0x03, 0x19
        /*0102*/ 	.short	0x0128


	//----- nvinfo : EIATTR_PARAM_CBANK
	.align		4
        /*0104*/ 	.byte	0x04, 0x0a
        /*0106*/ 	.short	(.L_2811 - .L_2810)
	.align		4
.L_2810:
        /*0108*/ 	.word	index@(.nv.constant0._ZN10layer_norm40ln_parallel_residual_bwd_finalize_kernelINS_22Kernel_traits_finalizeILj3072EfffffjLb0ELj1024ELj4ENS_18Kernel_traits_baseILj3072EfffffjLj1024EEEEELb0EEEvNS_9BwdParamsE)
        /*010c*/ 	.short	0x0380
        /*010e*/ 	.short	0x0128


	//----- nvinfo : EIATTR_SW_WAR
	.align		4
.L_2811:
        /*0110*/ 	.byte	0x04, 0x36
        /*0112*/ 	.short	(.L_2813 - .L_2812)
.L_2812:
        /*0114*/ 	.word	0x00000008
.L_2813:


//--------------------- .nv.info._ZN10layer_norm31ln_parallel_residual_bwd_kernelINS_13Kernel_traitsIfffffjLj3072ELj1ELj1ELj4ELj16ENS_18Kernel_traits_baseILj3072EfffffjLj128EEEEELb1ELb1ELb0EEEvNS_9BwdParamsE --------------------------
	.section	.nv.info._ZN10layer_norm31ln_parallel_residual_bwd_kernelINS_13Kernel_traitsIfffffjLj3072ELj1ELj1ELj4ELj16ENS_18Kernel_traits_baseILj3072EfffffjLj128EEEEELb1ELb1ELb0EEEvNS_9BwdParamsE,"",@"SHT_CUDA_INFO"
	.sectionflags	@""
	.align	4


	//----- nvinfo : EIATTR_CUDA_API_VERSION
	.align		4
        /*0000*/ 	.byte	0x04, 0x37
        /*0002*/ 	.short	(.L_2815 - .L_2814)
.L_2814:
        /*0004*/ 	.word	0x00000082


	//----- nvinfo : EIATTR_KPARAM_INFO
	.align		4
.L_2815:
        /*0008*/ 	.byte	0x04, 0x17
        /*000a*/ 	.short	(.L_2817 - .L_2816)
.L_2816:
        /*000c*/ 	.word	0x00000000
        /*0010*/ 	.short	0x0000
        /*0012*/ 	.short	0x0000
        /*0014*/ 	.byte	0x00, 0xf0, 0xa1, 0x04


	//----- nvinfo : EIATTR_SPARSE_MMA_MASK
	.align		4
.L_2817:
        /*0018*/ 	.byte	0x03, 0x50
        /*001a*/ 	.short	0x0000


	//----- nvinfo : EIATTR_MAXREG_COUNT
	.align		4
        /*001c*/ 	.byte	0x03, 0x1b
        /*001e*/ 	.short	0x00ff


	//----- nvinfo : EIATTR_NUM_BARRIERS
	.align		4
        /*0020*/ 	.byte	0x02, 0x4c
        /*0022*/ 	.byte	0x01
	.zero		1


	//----- nvinfo : EIATTR_MERCURY_ISA_VERSION
	.align		4
        /*0024*/ 	.byte	0x03, 0x5f
        /*0026*/ 	.short	0x0101


	//----- nvinfo : EIATTR_COOP_GROUP_MASK_REGIDS
	.align		4
        /*0028*/ 	.byte	0x04, 0x29
        /*002a*/ 	.short	(.L_2819 - .L_2818)


	//   ....[0]....
.L_2818:
        /*002c*/ 	.word	0xffffffff


	//   ....[1]....
        /*0030*/ 	.word	0xffffffff


	//   ....[2]....
        /*0034*/ 	.word	0xffffffff


	//   ....[3]....
        /*0038*/ 	.word	0xffffffff


	//   ....[4]....
        /*003c*/ 	.word	0xffffffff


	//   ....[5]....
        /*0040*/ 	.word	0xffffffff


	//   ....[6]....
        /*0044*/ 	.word	0xffffffff


	//   ....[7]....
        /*0048*/ 	.word	0xffffffff


	//   ....[8]....
        /*004c*/ 	.word	0xffffffff


	//   ....[9]....
        /*0050*/ 	.word	0xffffffff


	//----- nvinfo : EIATTR_COOP_GROUP_INSTR_OFFSETS
	.align		4
.L_2819:
        /*0054*/ 	.byte	0x04, 0x28
        /*0056*/ 	.short	(.L_2821 - .L_2820)


	//   ....[0]....
.L_2820:
        /*0058*/ 	.word	0x00001b10


	//   ....[1]....
        /*005c*/ 	.word	0x00001b30


	//   ....[2]....
        /*0060*/ 	.word	0x00001b60


	//   ....[3]....
        /*0064*/ 	.word	0x00001b70


	//   ....[4]....
        /*0068*/ 	.word	0x00001ba0


	//   ....[5]....
        /*006c*/ 	.word	0x00001bb0


	//   ....[6]....
        /*0070*/ 	.word	0x00001be0


	//   ....[7]....
        /*0074*/ 	.word	0x00001bf0


	//   ....[8]....
        /*0078*/ 	.word	0x00001c30


	//   ....[9]....
        /*007c*/ 	.word	0x00001c40


	//----- nvinfo : EIATTR_VRC_CTA_INIT_COUNT
	.align		4
.L_2821:
        /*0080*/ 	.byte	0x02, 0x4a
	.zero		1
	.zero		1


	//----- nvinfo : EIATTR_EXIT_INSTR_OFFSETS
	.align		4
        /*0084*/ 	.byte	0x04, 0x1c
        /*0086*/ 	.short	(.L_2823 - .L_2822)


	//   ....[0]....
.L_2822:
        /*0088*/ 	.word	0x00008700


	//   ....[1]....
        /*008c*/ 	.word	0x00008780


	//----- nvinfo : EIATTR_MAX_THREADS
	.align		4
.L_2823:
        /*0090*/ 	.byte	0x04, 0x05
        /*0092*/ 	.short	(.L_2825 - .L_2824)
.L_2824:
        /*0094*/ 	.word	0x00000080
        /*0098*/ 	.word	0x00000001
        /*009c*/ 	.word	0x00000001


	//----- nvinfo : EIATTR_CRS_STACK_SIZE
	.align		4
.L_2825:
        /*00a0*/ 	.byte	0x04, 0x1e
        /*00a2*/ 	.short	(.L_2827 - .L_2826)
.L_2826:
        /*00a4*/ 	.word	0x00000000


	//----- nvinfo : EIATTR_CBANK_PARAM_SIZE
	.align		4
.L_2827:
        /*00a8*/ 	.byte	0x03, 0x19
        /*00aa*/ 	.short	0x0128


	//----- nvinfo : EIATTR_PARAM_CBANK
	.align		4
        /*00ac*/ 	.byte	0x04, 0x0a
        /*00ae*/ 	.short	(.L_2829 - .L_2828)
	.align		4
.L_2828:
        /*00b0*/ 	.word	index@(.nv.constant0._ZN10layer_norm31ln_parallel_residual_bwd_kernelINS_13Kernel_traitsIfffffjLj3072ELj1ELj1ELj4ELj16ENS_18Kernel_traits_baseILj3072EfffffjLj128EEEEELb1ELb1ELb0EEEvNS_9BwdParamsE)
        /*00b4*/ 	.short	0x0380
        /*00b6*/ 	.short	0x0128


	//----- nvinfo : EIATTR_SW_WAR
	.align		4
.L_2829:
        /*00b8*/ 	.byte	0x04, 0x36
        /*00ba*/ 	.short	(.L_2831 - .L_2830)
.L_2830:
        /*00bc*/ 	.word	0x00000008
.L_2831:


//--------------------- .nv.info._ZN10layer_norm22ln_bwd_finalize_kernelINS_22Kernel_traits_finalizeILj3072EfffffjLb0ELj1024ELj4ENS_18Kernel_traits_baseILj3072EfffffjLj1024EEEEELb0ELb1EEEvNS_9BwdParamsE --------------------------
	.section	.nv.info._ZN10layer_norm22ln_bwd_finalize_kernelINS_22Kernel_traits_finalizeILj3072EfffffjLb0ELj1024ELj4ENS_18Kernel_traits_baseILj3072EfffffjLj1024EEEEELb0ELb1EEEvNS_9BwdParamsE,"",@"SHT_CUDA_INFO"
	.sectionflags	@""
	.align	4


	//----- nvinfo : EIATTR_CUDA_API_VERSION
	.align		4
        /*0000*/ 	.byte	0x04, 0x37
        /*0002*/ 	.short	(.L_2833 - .L_2832)
.L_2832:
        /*0004*/ 	.word	0x00000082


	//----- nvinfo : EIATTR_KPARAM_INFO
	.align		4
.L_2833:
        /*0008*/ 	.byte	0x04, 0x17
        /*000a*/ 	.short	(.L_2835 - .L_2834)
.L_2834:
        /*000c*/ 	.word	0x00000000
        /*0010*/ 	.short	0x0000
        /*0012*/ 	.short	0x0000
        /*0014*/ 	.byte	0x00, 0xf0, 0xa1, 0x04


	//----- nvinfo : EIATTR_SPARSE_MMA_MASK
	.align		4
.L_2835:
        /*0018*/ 	.byte	0x03, 0x50
        /*001a*/ 	.short	0x0000


	//----- nvinfo : EIATTR_MAXREG_COUNT
	.align		4
        /*001c*/ 	.byte	0x03, 0x1b
        /*001e*/ 	.short	0x0040


	//----- nvinfo : EIATTR_NUM_BARRIERS
	.align		4
        /*0020*/ 	.byte	0x02, 0x4c
        /*0022*/ 	.byte	0x01
	.zero		1


	//----- nvinfo : EIATTR_MERCURY_ISA_VERSION
	.align		4
        /*0024*/ 	.byte	0x03, 0x5f
        /*0026*/ 	.short	0x0101


	//----- nvinfo : EIATTR_COOP_GROUP_MASK_REGIDS
	.align		4
        /*0028*/ 	.byte	0x04, 0x29
        /*002a*/ 	.short	(.L_2837 - .L_2836)


	//   ....[0]....
.L_2836:
        /*002c*/ 	.word	0xffffffff


	//   ....[1]....
        /*0030*/ 	.word	0xffffffff


	//   ....[2]....
        /*0034*/ 	.word	0xffffffff


	//   ....[3]....
        /*0038*/ 	.word	0xffffffff


	//   ....[4]....
        /*003c*/ 	.word	0xffffffff


	//   ....[5]....
        /*0040*/ 	.word	0xffffffff


	//   ....[6]....
        /*0044*/ 	.word	0xffffffff


	//   ....[7]....
        /*0048*/ 	.word	0xffffffff


	//   ....[8]....
        /*004c*/ 	.word	0xffffffff


	//   ....[9]....
        /*0050*/ 	.word	0xffffffff


	//----- nvinfo : EIATTR_COOP_GROUP_INSTR_OFFSETS
	.align		4
.L_2837:
        /*0054*/ 	.byte	0x04, 0x28
        /*0056*/ 	.short	(.L_2839 - .L_2838)


	//   ....[0]....
.L_2838:
        /*0058*/ 	.word	0x00001560


	//   ....[1]....
        /*005c*/ 	.word	0x00001570


	//   ....[2]....
        /*0060*/ 	.word	0x000015a0


	//   ....[3]....
        /*0064*/ 	.word	0x000015b0


	//   ....[4]....
        /*0068*/ 	.word	0x000015e0


	//   ....[5]....
        /*006c*/ 	.word	0x000015f0


	//   ....[6]....
        /*0070*/ 	.word	0x00001620


	//   ....[7]....
        /*0074*/ 	.word	0x00001640


	//   ....[8]....
        /*0078*/ 	.word	0x00001670


	//   ....[9]....
        /*007c*/ 	.word	0x00001680


	//----- nvinfo : EIATTR_VRC_CTA_INIT_COUNT
	.align		4
.L_2839:
        /*0080*/ 	.byte	0x02, 0x4a
	.zero		1
	.zero		1


	//----- nvinfo : EIATTR_EXIT_INSTR_OFFSETS
	.align		4
        /*0084*/ 	.byte	0x04, 0x1c
        /*0086*/ 	.short	(.L_2841 - .L_2840)


	//   ....[0]....
.L_2840:
        /*0088*/ 	.word	0x00000060


	//   ....[1]....
        /*008c*/ 	.word	0x000016e0


	//   ....[2]....
        /*0090*/ 	.word	0x000017b0


	//----- nvinfo : EIATTR_MAX_THREADS
	.align		4
.L_2841:
        /*0094*/ 	.byte	0x04, 0x05
        /*0096*/ 	.short	(.L_2843 - .L_2842)
.L_2842:
        /*0098*/ 	.word	0x00000400
        /*009c*/ 	.word	0x00000001
        /*00a0*/ 	.word	0x00000001


	//----- nvinfo : EIATTR_CRS_STACK_SIZE
	.align		4
.L_2843:
        /*00a4*/ 	.byte	0x04, 0x1e
        /*00a6*/ 	.short	(.L_2845 - .L_2844)
.L_2844:
        /*00a8*/ 	.word	0x00000000


	//----- nvinfo : EIATTR_CBANK_PARAM_SIZE
	.align		4
.L_2845:
        /*00ac*/ 	.byte	0x03, 0x19
        /*00ae*/ 	.short	0x0128


	//----- nvinfo : EIATTR_PARAM_CBANK
	.align		4
        /*00b0*/ 	.byte	0x04, 0x0a
        /*00b2*/ 	.short	(.L_2847 - .L_2846)
	.align		4
.L_2846:
        /*00b4*/ 	.word	index@(.nv.constant0._ZN10layer_norm22ln_bwd_finalize_kernelINS_22Kernel_traits_finalizeILj3072EfffffjLb0ELj1024ELj4ENS_18Kernel_traits_baseILj3072EfffffjLj1024EEEEELb0ELb1EEEvNS_9BwdParamsE)
        /*00b8*/ 	.short	0x0380
        /*00ba*/ 	.short	0x0128


	//----- nvinfo : EIATTR_SW_WAR
	.align		4
.L_2847:
        /*00bc*/ 	.byte	0x04, 0x36
        /*00be*/ 	.short	(.L_2849 - .L_2848)
.L_2848:
        /*00c0*/ 	.word	0x00000008
.L_2849:


//--------------------- .nv.info._ZN10layer_norm40ln_parallel_residual_bwd_finalize_kernelINS_22Kernel_traits_finalizeILj3072EfffffjLb0ELj1024ELj4ENS_18Kernel_traits_baseILj3072EfffffjLj1024EEEEELb1EEEvNS_9BwdParamsE --------------------------
	.section	.nv.info._ZN10layer_norm40ln_parallel_residual_bwd_finalize_kernelINS_22Kernel_traits_finalizeILj3072EfffffjLb0ELj1024ELj4ENS_18Kernel_traits_baseILj3072EfffffjLj1024EEEEELb1EEEvNS_9BwdParamsE,"",@"SHT_CUDA_INFO"
	.sectionflags	@""
	.align	4


	//----- nvinfo : EIATTR_CUDA_API_VERSION
	.align		4
        /*0000*/ 	.byte	0x04, 0x37
        /*0002*/ 	.short	(.L_2851 - .L_2850)
.L_2850:
        /*0004*/ 	.word	0x00000082


	//----- nvinfo : EIATTR_KPARAM_INFO
	.align		4
.L_2851:
        /*0008*/ 	.byte	0x04, 0x17
        /*000a*/ 	.short	(.L_2853 - .L_2852)
.L_2852:
        /*000c*/ 	.word	0x00000000
        /*0010*/ 	.short	0x0000
        /*0012*/ 	.short	0x0000
        /*0014*/ 	.byte	0x00, 0xf0, 0xa1, 0x04


	//----- nvinfo : EIATTR_SPARSE_MMA_MASK
	.align		4
.L_2853:
        /*0018*/ 	.byte	0x03, 0x50
        /*001a*/ 	.short	0x0000


	//----- nvinfo : EIATTR_MAXREG_COUNT
	.align		4
        /*001c*/ 	.byte	0x03, 0x1b
        /*001e*/ 	.short	0x0040


	//----- nvinfo : EIATTR_NUM_BARRIERS
	.align		4
        /*0020*/ 	.byte	0x02, 0x4c
        /*0022*/ 	.byte	0x01
	.zero		1


	//----- nvinfo : EIATTR_MERCURY_ISA_VERSION
	.align		4
        /*0024*/ 	.byte	0x03, 0x5f
        /*0026*/ 	.short	0x0101


	//----- nvinfo : EIATTR_COOP_GROUP_MASK_REGIDS
	.align		4
        /*0028*/ 	.byte	0x04, 0x29
        /*002a*/ 	.short	(.L_2855 - .L_2854)


	//   ....[0]....
.L_2854:
        /*002c*/ 	.word	0xffffffff


	//   ....[1]....
        /*0030*/ 	.word	0xffffffff


	//   ....[2]....
        /*0034*/ 	.word	0xffffffff


	//   ....[3]....
        /*0038*/ 	.word	0xffffffff


	//   ....[4]....
        /*003c*/ 	.word	0xffffffff


	//   ....[5]....
        /*0040*/ 	.word	0xffffffff


	//   ....[6]....
        /*0044*/ 	.word	0xffffffff


	//   ....[7]....
        /*0048*/ 	.word	0xffffffff


	//   ....[8]....
        /*004c*/ 	.word	0xffffffff


	//   ....[9]....
        /*0050*/ 	.word	0xffffffff


	//   ....[10]....
        /*0054*/ 	.word	0xffffffff


	//   ....[11]....
        /*0058*/ 	.word	0xffffffff


	//   ....[12]....
        /*005c*/ 	.word	0xffffffff


	//   ....[13]....
        /*0060*/ 	.word	0xffffffff


	//   ....[14]....
        /*0064*/ 	.word	0xffffffff


	//   ....[15]....
        /*0068*/ 	.word	0xffffffff


	//   ....[16]....
        /*006c*/ 	.word	0xffffffff


	//   ....[17]....
        /*0070*/ 	.word	0xffffffff


	//   ....[18]....
        /*0074*/ 	.word	0xffffffff


	//   ....[19]....
        /*0078*/ 	.word	0xffffffff


	//----- nvinfo : EIATTR_COOP_GROUP_INSTR_OFFSETS
	.align		4
.L_2855:
        /*007c*/ 	.byte	0x04, 0x28
        /*007e*/ 	.short	(.L_2857 - .L_2856)


	//   ....[0]....
.L_2856:
        /*0080*/ 	.word	0x000013e0


	//   ....[1]....
        /*0084*/ 	.word	0x000013f0


	//   ....[2]....
        /*0088*/ 	.word	0x00001400


	//   ....[3]....
        /*008c*/ 	.word	0x00001410


	//   ....[4]....
        /*0090*/ 	.word	0x00001450


	//   ....[5]....
        /*0094*/ 	.word	0x00001470


	//   ....[6]....
        /*0098*/ 	.word	0x00001480


	//   ....[7]....
        /*009c*/ 	.word	0x00001490


	//   ....[8]....
        /*00a0*/ 	.word	0x000014d0


	//   ....[9]....
        /*00a4*/ 	.word	0x000014f0


	//   ....[10]....
        /*00a8*/ 	.word	0x00001500


	//   ....[11]....
        /*00ac*/ 	.word	0x00001510


	//   ....[12]....
        /*00b0*/ 	.word	0x00001540


	//   ....[13]....
        /*00b4*/ 	.word	0x00001560


	//   ....[14]....
        /*00b8*/ 	.word	0x00001580


	//   ....[15]....
        /*00bc*/ 	.word	0x00001590


	//   ....[16]....
        /*00c0*/ 	.word	0x000015c0


	//   ....[17]....
        /*00c4*/ 	.word	0x000015e0


	//   ....[18]....
        /*00c8*/ 	.word	0x00001600


	//   ....[19]....
        /*00cc*/ 	.word	0x00001610


	//----- nvinfo : EIATTR_VRC_CTA_INIT_COUNT
	.align		4
.L_2857:
        /*00d0*/ 	.byte	0x02, 0x4a
	.zero		1
	.zero		1


	//----- nvinfo : EIATTR_EXIT_INSTR_OFFSETS
	.align		4
        /*00d4*/ 	.byte	0x04, 0x1c
        /*00d6*/ 	.short	(.L_2859 - .L_2858)


	//   ....[0]....
.L_2858:
        /*00d8*/ 	.word	0x00000060


	//   ....[1]....
        /*00dc*/ 	.word	0x000016b0


	//   ....[2]....
        /*00e0*/ 	.word	0x00001800


	//----- nvinfo : EIATTR_MAX_THREADS
	.align		4
.L_2859:
        /*00e4*/ 	.byte	0x04, 0x05
        /*00e6*/ 	.short	(.L_2861 - .L_2860)
.L_2860:
        /*00e8*/ 	.word	0x00000400
        /*00ec*/ 	.word	0x00000001
        /*00f0*/ 	.word	0x00000001


	//----- nvinfo : EIATTR_CRS_STACK_SIZE
	.align		4
.L_2861:
        /*00f4*/ 	.byte	0x04, 0x1e
        /*00f6*/ 	.short	(.L_2863 - .L_2862)
.L_2862:
        /*00f8*/ 	.word	0x00000000


	//----- nvinfo : EIATTR_CBANK_PARAM_SIZE
	.align		4
.L_2863:
        /*00fc*/ 	.byte	0x03, 0x19
        /*00fe*/ 	.short	0x0128


	//----- nvinfo : EIATTR_PARAM_CBANK
	.align		4
        /*0100*/ 	.byte	0x04, 0x0a
        /*0102*/ 	.short	(.L_2865 - .L_2864)
	.align		4
.L_2864:
        /*0104*/ 	.word	index@(.nv.constant0._ZN10layer_norm40ln_parallel_residual_bwd_finalize_kernelINS_22Kernel_traits_finalizeILj3072EfffffjLb0ELj1024ELj4ENS_18Kernel_traits_baseILj3072EfffffjLj1024EEEEELb1EEEvNS_9BwdParamsE)
        /*0108*/ 	.short	0x0380
        /*010a*/ 	.short	0x0128


	//----- nvinfo : EIATTR_SW_WAR
	.align		4
.L_2865:
        /*010c*/ 	.byte	0x04, 0x36
        /*010e*/ 	.short	(.L_2867 - .L_2866)
.L_2866:
        /*0110*/ 	.word	0x00000008
.L_2867:


//--------------------- .nv.info._ZN10layer_norm31ln_parallel_residual_bwd_kernelINS_13Kernel_traitsIfffffjLj3072ELj1ELj1ELj4ELj16ENS_18Kernel_traits_baseILj3072EfffffjLj128EEEEELb1ELb1ELb1EEEvNS_9BwdParamsE --------------------------
	.section	.nv.info._ZN10layer_norm31ln_parallel_residual_bwd_kernelINS_13Kernel_traitsIfffffjLj3072ELj1ELj1ELj4ELj16ENS_18Kernel_traits_baseILj3072EfffffjLj128EEEEELb1ELb1ELb1EEEvNS_9BwdParamsE,"",@"SHT_CUDA_INFO"
	.sectionflags	@""
	.align	4


	//----- nvinfo : EIATTR_CUDA_API_VERSION
	.align		4
        /*0000*/ 	.byte	0x04, 0x37
        /*0002*/ 	.short	(.L_2869 - .L_2868)
.L_2868:
        /*0004*/ 	.word	0x00000082


	//----- nvinfo : EIATTR_KPARAM_INFO
	.align		4
.L_2869:
        /*0008*/ 	.byte	0x04, 0x17
        /*000a*/ 	.short	(.L_2871 - .L_2870)
.L_2870:
        /*000c*/ 	.word	0x00000000
        /*0010*/ 	.short	0x0000
        /*0012*/ 	.short	0x0000
        /*0014*/ 	.byte	0x00, 0xf0, 0xa1, 0x04


	//----- nvinfo : EIATTR_SPARSE_MMA_MASK
	.align		4
.L_2871:
        /*0018*/ 	.byte	0x03, 0x50
        /*001a*/ 	.short	0x0000


	//----- nvinfo : EIATTR_MAXREG_COUNT
	.align		4
        /*001c*/ 	.byte	0x03, 0x1b
        /*001e*/ 	.short	0x00ff


	//----- nvinfo : EIATTR_NUM_BARRIERS
	.align		4
        /*0020*/ 	.byte	0x02, 0x4c
        /*0022*/ 	.byte	0x01
	.zero		1


	//----- nvinfo : EIATTR_MERCURY_ISA_VERSION
	.align		4
        /*0024*/ 	.byte	0x03, 0x5f
        /*0026*/ 	.short	0x0101


	//----- nvinfo : EIATTR_COOP_GROUP_MASK_REGIDS
	.align		4
        /*0028*/ 	.byte	0x04, 0x29
        /*002a*/ 	.short	(.L_2873 - .L_2872)


	//   ....[0]....
.L_2872:
        /*002c*/ 	.word	0xffffffff


	//   ....[1]....
        /*0030*/ 	.word	0xffffffff


	//   ....[2]....
        /*0034*/ 	.word	0xffffffff


	//   ....[3]....
        /*0038*/ 	.word	0xffffffff


	//   ....[4]....
        /*003c*/ 	.word	0xffffffff


	//   ....[5]....
        /*0040*/ 	.word	0xffffffff


	//   ....[6]....
        /*0044*/ 	.word	0xffffffff


	//   ....[7]....
        /*0048*/ 	.word	0xffffffff


	//   ....[8]....
        /*004c*/ 	.word	0xffffffff


	//   ....[9]....
        /*0050*/ 	.word	0xffffffff


	//----- nvinfo : EIATTR_COOP_GROUP_INSTR_OFFSETS
	.align		4
.L_2873:
        /*0054*/ 	.byte	0x04, 0x28
        /*0056*/ 	.short	(.L_2875 - .L_2874)


	//   ....[0]....
.L_2874:
        /*0058*/ 	.word	0x00001210


	//   ....[1]....
        /*005c*/ 	.word	0x00001220


	//   ....[2]....
        /*0060*/ 	.word	0x00001250


	//   ....[3]....
        /*0064*/ 	.word	0x00001260


	//   ....[4]....
        /*0068*/ 	.word	0x00001290


	//   ....[5]....
        /*006c*/ 	.word	0x000012a0


	//   ....[6]....
        /*0070*/ 	.word	0x000012e0


	//   ....[7]....
        /*0074*/ 	.word	0x000012f0


	//   ....[8]....
        /*0078*/ 	.word	0x00001320


	//   ....[9]....
        /*007c*/ 	.word	0x00001330


	//----- nvinfo : EIATTR_VRC_CTA_INIT_COUNT
	.align		4
.L_2875:
        /*0080*/ 	.byte	0x02, 0x4a
	.zero		1
	.zero		1


	//----- nvinfo : EIATTR_EXIT_INSTR_OFFSETS
	.align		4
        /*0084*/ 	.byte	0x04, 0x1c
        /*0086*/ 	.short	(.L_2877 - .L_2876)


	//   ....[0]....
.L_2876:
        /*0088*/ 	.word	0x00007ad0


	//----- nvinfo : EIATTR_MAX_THREADS
	.align		4
.L_2877:
        /*008c*/ 	.byte	0x04, 0x05
        /*008e*/ 	.short	(.L_2879 - .L_2878)
.L_2878:
        /*0090*/ 	.word	0x00000080
        /*0094*/ 	.word	0x00000001
        /*0098*/ 	.word	0x00000001


	//----- nvinfo : EIATTR_CRS_STACK_SIZE
	.align		4
.L_2879:
        /*009c*/ 	.byte	0x04, 0x1e
        /*009e*/ 	.short	(.L_2881 - .L_2880)
.L_2880:
        /*00a0*/ 	.word	0x00000000


	//----- nvinfo : EIATTR_CBANK_PARAM_SIZE
	.align		4
.L_2881:
        /*00a4*/ 	.byte	0x03, 0x19
        /*00a6*/ 	.short	0x0128


	//----- nvinfo : EIATTR_PARAM_CBANK
	.align		4
        /*00a8*/ 	.byte	0x04, 0x0a
        /*00aa*/ 	.short	(.L_2883 - .L_2882)
	.align		4
.L_2882:
        /*00ac*/ 	.word	index@(.nv.constant0._ZN10layer_norm31ln_parallel_residual_bwd_kernelINS_13Kernel_traitsIfffffjLj3072ELj1ELj1ELj4ELj16ENS_18Kernel_traits_baseILj3072EfffffjLj128EEEEELb1ELb1ELb1EEEvNS_9BwdParamsE)
        /*00b0*/ 	.short	0x0380
        /*00b2*/ 	.short	0x0128


	//----- nvinfo : EIATTR_SW_WAR
	.align		4
.L_2883:
        /*00b4*/ 	.byte	0x04, 0x36
        /*00b6*/ 	.short	(.L_2885 - .L_2884)
.L_2884:
        /*00b8*/ 	.word	0x00000008
.L_2885:


//--------------------- .nv.callgraph             --------------------------
	.section	.nv.callgraph,"",@"SHT_CUDA_CALLGRAPH"
	.align	4
	.sectionentsize	8
	.align		4
        /*0000*/ 	.word	0x00000000
	.align		4
        /*0004*/ 	.word	0xffffffff
	.align		4
        /*0008*/ 	.word	0x00000000
	.align		4
        /*000c*/ 	.word	0xfffffffe
	.align		4
        /*0010*/ 	.word	0x00000000
	.align		4
        /*0014*/ 	.word	0xfffffffd
	.align		4
        /*0018*/ 	.word	0x00000000
	.align		4
        /*001c*/ 	.word	0xfffffffc


//--------------------- .text._ZN10layer_norm31ln_parallel_residual_bwd_kernelINS_13Kernel_traitsI13__nv_bfloat16S2_S2_S2_fjLj3072ELj1ELj1ELj4ELj16ENS_18Kernel_traits_baseILj3072ES2_S2_S2_S2_fjLj128EEEEELb0ELb0ELb0EEEvNS_9BwdParamsE --------------------------
	.section	.text._ZN10layer_norm31ln_parallel_residual_bwd_kernelINS_13Kernel_traitsI13__nv_bfloat16S2_S2_S2_fjLj3072ELj1ELj1ELj4ELj16ENS_18Kernel_traits_baseILj3072ES2_S2_S2_S2_fjLj128EEEEELb0ELb0ELb0EEEvNS_9BwdParamsE,"ax",@progbits
	.align	128
        .global         _ZN10layer_norm31ln_parallel_residual_bwd_kernelINS_13Kernel_traitsI13__nv_bfloat16S2_S2_S2_fjLj3072ELj1ELj1ELj4ELj16ENS_18Kernel_traits_baseILj3072ES2_S2_S2_S2_fjLj128EEEEELb0ELb0ELb0EEEvNS_9BwdParamsE
        .type           _ZN10layer_norm31ln_parallel_residual_bwd_kernelINS_13Kernel_traitsI13__nv_bfloat16S2_S2_S2_fjLj3072ELj1ELj1ELj4ELj16ENS_18Kernel_traits_baseILj3072ES2_S2_S2_S2_fjLj128EEEEELb0ELb0ELb0EEEvNS_9BwdParamsE,@function
        .size           _ZN10layer_norm31ln_parallel_residual_bwd_kernelINS_13Kernel_traitsI13__nv_bfloat16S2_S2_S2_fjLj3072ELj1ELj1ELj4ELj16ENS_18Kernel_traits_baseILj3072ES2_S2_S2_S2_fjLj128EEEEELb0ELb0ELb0EEEvNS_9BwdParamsE,(.L_x_3772 - _ZN10layer_norm31ln_parallel_residual_bwd_kernelINS_13Kernel_traitsI13__nv_bfloat16S2_S2_S2_fjLj3072ELj1ELj1ELj4ELj16ENS_18Kernel_traits_baseILj3072ES2_S2_S2_S2_fjLj128EEEEELb0ELb0ELb0EEEvNS_9BwdParamsE)
        .other          _ZN10layer_norm31ln_parallel_residual_bwd_kernelINS_13Kernel_traitsI13__nv_bfloat16S2_S2_S2_fjLj3072ELj1ELj1ELj4ELj16ENS_18Kernel_traits_baseILj3072ES2_S2_S2_S2_fjLj128EEEEELb0ELb0ELb0EEEvNS_9BwdParamsE,@"STO_CUDA_ENTRY STV_DEFAULT"
_ZN10layer_norm31ln_parallel_residual_bwd_kernelINS_13Kernel_traitsI13__nv_bfloat16S2_S2_S2_fjLj3072ELj1ELj1ELj4ELj16ENS_18Kernel_traits_baseILj3072ES2_S2_S2_S2_fjLj128EEEEELb0ELb0ELb0EEEvNS_9BwdParamsE:
.text._ZN10layer_norm31ln_parallel_residual_bwd_kernelINS_13Kernel_traitsI13__nv_bfloat16S2_S2_S2_fjLj3072ELj1ELj1ELj4ELj16ENS_18Kernel_traits_baseILj3072ES2_S2_S2_S2_fjLj128EEEEELb0ELb0ELb0EEEvNS_9BwdParamsE:
[----:B------:R-:W-:Y:S01]  /*0000*/  LDC R1, c[0x0][0x37c] ;  /* 0x0000df00ff017b82 */ /* 0x000fe20000000800 */
[----:B------:R-:W0:Y:S01]  /*0010*/  S2R R178, SR_TID.X ;  /* 0x0000000000b27919 */ /* 0x000e220000002100 */
[----:B------:R-:W1:Y:S06]  /*0020*/  LDCU UR4, c[0x0][0x388] ;  /* 0x00007100ff0477ac */ /* 0x000e6c0008000800 */
[----:B------:R-:W2:Y:S01]  /*0030*/  LDC.64 R2, c[0x0][0x3d0] ;  /* 0x0000f400ff027b82 */ /* 0x000ea20000000a00 */
[----:B------:R-:W3:Y:S01]  /*0040*/  LDCU.64 UR12, c[0x0][0x358] ;  /* 0x00006b00ff0c77ac */ /* 0x000ee20008000a00 */
[----:B------:R-:W4:Y:S06]  /*0050*/  LDCU UR5, c[0x0][0x384] ;  /* 0x00007080ff0577ac */ /* 0x000f2c0008000800 */
[----:B------:R-:W3:Y:S08]  /*0060*/  LDC.64 R4, c[0x0][0x3d8] ;  /* 0x0000f600ff047b82 */ /* 0x000ef00000000a00 */
[----:B------:R-:W4:Y:S01]  /*0070*/  LDC.64 R6, c[0x0][0x3d0] ;  /* 0x0000f400ff067b82 */ /* 0x000f220000000a00 */
[----:B-1----:R-:W-:-:S04]  /*0080*/  MOV R189, UR4 ;  /* 0x0000000400bd7c02 */ /* 0x002fc80008000f00 */
[----:B------:R-:W-:-:S03]  /*0090*/  SHF.R.S32.HI R0, RZ, 0x1f, R189 ;  /* 0x0000001fff007819 */ /* 0x000fc600000114bd */
[----:B------:R-:W1:Y:S01]  /*00a0*/  LDC.64 R8, c[0x0][0x3d8] ;  /* 0x0000f600ff087b82 */ /* 0x000e620000000a00 */
[----:B------:R-:W-:Y:S02]  /*00b0*/  LEA.HI R0, R0, R189, RZ, 0x3 ;  /* 0x000000bd00007211 */ /* 0x000fe400078f18ff */
[----:B0-----:R-:W-:-:S05]  /*00c0*/  LOP3.LUT R187, R178, 0x7f, RZ, 0x3c, !PT ;  /* 0x0000007fb2bb7812 */ /* 0x001fca00078e3cff */
[----:B------:R-:W0:Y:S01]  /*00d0*/  LDC.64 R14, c[0x0][0x3d0] ;  /* 0x0000f400ff0e7b82 */ /* 0x000e220000000a00 */
[----:B------:R-:W-:Y:S02]  /*00e0*/  MOV R19, R178 ;  /* 0x000000b200137202 */ /* 0x000fe40000000f00 */
[----:B------:R-:W-:-:S04]  /*00f0*/  LEA.HI.SX32 R187, R0, R187, 0x1d ;  /* 0x000000bb00bb7211 */ /* 0x000fc800078feaff */
[C---:B------:R-:W-:Y:S01]  /*0100*/  ISETP.GE.U32.AND P6, PT, R187.reuse, 0x80, PT ;  /* 0x00000080bb00780c */ /* 0x040fe20003fc6070 */
[----:B------:R-:W0:Y:S01]  /*0110*/  LDC.64 R16, c[0x0][0x3d8] ;  /* 0x0000f600ff107b82 */ /* 0x000e220000000a00 */
[C---:B------:R-:W-:Y:S02]  /*0120*/  ISETP.GE.U32.AND P5, PT, R187.reuse, 0x100, PT ;  /* 0x00000100bb00780c */ /* 0x040fe40003fa6070 */
[----:B------:R-:W-:-:S09]  /*0130*/  ISETP.GE.U32.AND P4, PT, R187, 0x180, PT ;  /* 0x00000180bb00780c */ /* 0x000fd20003f86070 */
[----:B--2---:R-:W-:-:S04]  /*0140*/  @P6 IMAD.WIDE.U32 R2, R19, 0x10, R2 ;  /* 0x0000001013026825 */ /* 0x004fc800078e0002 */
[C---:B---3--:R-:W-:Y:S01]  /*0150*/  @P6 IMAD.WIDE.U32 R4, R19.reuse, 0x10, R4 ;  /* 0x0000001013046825 */ /* 0x048fe200078e0004 */
[----:B------:R-:W-:Y:S01]  /*0160*/  @P6 LOP3.LUT R19, R19, 0x80, RZ, 0xfc, !PT ;  /* 0x0000008013136812 */ /* 0x000fe200078efcff */
[----:B------:R2:W5:Y:S04]  /*0170*/  @P6 LDG.E.128 R32, desc[UR12][R2.64] ;  /* 0x0000000c02206981 */ /* 0x000568000c1e1d00 */
[C---:B----4-:R-:W-:Y:S01]  /*0180*/  @P5 IMAD.WIDE.U32 R10, R19.reuse, 0x10, R6 ;  /* 0x00000010130a5825 */ /* 0x050fe200078e0006 */
[----:B------:R2:W5:Y:S03]  /*0190*/  @P6 LDG.E.128 R36, desc[UR12][R4.64] ;  /* 0x0000000c04246981 */ /* 0x000566000c1e1d00 */
[C---:B-1----:R-:W-:Y:S01]  /*01a0*/  @P5 IMAD.WIDE.U32 R12, R19.reuse, 0x10, R8 ;  /* 0x00000010130c5825 */ /* 0x042fe200078e0008 */
[----:B------:R-:W-:Y:S01]  /*01b0*/  @P5 IADD3 R19, PT, PT, R19, 0x80, RZ ;  /* 0x0000008013135810 */ /* 0x000fe20007ffe0ff */
[----:B------:R2:W5:Y:S04]  /*01c0*/  @P5 LDG.E.128 R40, desc[UR12][R10.64] ;  /* 0x0000000c0a285981 */ /* 0x000568000c1e1d00 */
[C---:B0-----:R-:W-:Y:S01]  /*01d0*/  @P4 IMAD.WIDE.U32 R6, R19.reuse, 0x10, R14 ;  /* 0x0000001013064825 */ /* 0x041fe200078e000e */
[----:B------:R2:W5:Y:S03]  /*01e0*/  @P5 LDG.E.128 R44, desc[UR12][R12.64] ;  /* 0x0000000c0c2c5981 */ /* 0x000566000c1e1d00 */
[----:B------:R-:W-:Y:S01]  /*01f0*/  @P4 IMAD.WIDE.U32 R8, R19, 0x10, R16 ;  /* 0x0000001013084825 */ /* 0x000fe200078e0010 */
[----:B------:R2:W5:Y:S04]  /*0200*/  @P4 LDG.E.128 R48, desc[UR12][R6.64] ;  /* 0x0000000c06304981 */ /* 0x000568000c1e1d00 */
[----:B------:R2:W5:Y:S01]  /*0210*/  @P4 LDG.E.128 R52, desc[UR12][R8.64] ;  /* 0x0000000c08344981 */ /* 0x000562000c1e1d00 */
[----:B------:R-:W0:Y:S01]  /*0220*/  S2UR UR4, SR_CTAID.X ;  /* 0x00000000000479c3 */ /* 0x000e220000002500 */
[----:B------:R-:W-:-:S02]  /*0230*/  CS2R R56, SRZ ;  /* 0x0000000000387805 */ /* 0x000fc4000001ff00 */
[----:B------:R-:W-:Y:S02]  /*0240*/  CS2R R58, SRZ ;  /* 0x00000000003a7805 */ /* 0x000fe4000001ff00 */
[----:B------:R-:W-:Y:S02]  /*0250*/  CS2R R60, SRZ ;  /* 0x00000000003c7805 */ /* 0x000fe4000001ff00 */
[----:B------:R-:W-:Y:S02]  /*0260*/  CS2R R62, SRZ ;  /* 0x00000000003e7805 */ /* 0x000fe4000001ff00 */
[----:B------:R-:W-:Y:S02]  /*0270*/  CS2R R64, SRZ ;  /* 0x0000000000407805 */ /* 0x000fe4000001ff00 */
[----:B0-----:R-:W-:-:S04]  /*0280*/  MOV R186, UR4 ;  /* 0x0000000400ba7c02 */ /* 0x001fc80008000f00 */
[----:B------:R-:W-:Y:S02]  /*0290*/  ISETP.GE.AND P0, PT, R186, UR5, PT ;  /* 0x00000005ba007c0c */ /* 0x000fe4000bf06270 */
[----:B------:R-:W-:Y:S02]  /*02a0*/  CS2R R66, SRZ ;  /* 0x0000000000427805 */ /* 0x000fe4000001ff00 */
[----:B------:R-:W-:Y:S02]  /*02b0*/  CS2R R68, SRZ ;  /* 0x0000000000447805 */ /* 0x000fe4000001ff00 */
[----:B------:R-:W-:Y:S02]  /*02c0*/  CS2R R70, SRZ ;  /* 0x0000000000467805 */ /* 0x000fe4000001ff00 */
[----:B------:R-:W-:Y:S02]  /*02d0*/  CS2R R96, SRZ ;  /* 0x0000000000607805 */ /* 0x000fe4000001ff00 */
[----:B------:R-:W-:-:S02]  /*02e0*/  CS2R R98, SRZ ;  /* 0x0000000000627805 */ /* 0x000fc4000001ff00 */
[----:B------:R-:W-:Y:S02]  /*02f0*/  CS2R R100, SRZ ;  /* 0x0000000000647805 */ /* 0x000fe4000001ff00 */
        /* <DEDUP_REMOVED lines=36> */
[----:B------:R-:W-:Y:S01]  /*0540*/  CS2R R166, SRZ ;  /* 0x0000000000a67805 */ /* 0x000fe2000001ff00 */
[----:B--2---:R-:W-:Y:S06]  /*0550*/  @P0 BRA `(.L_x_0) ;  /* 0x0000006400f80947 */ /* 0x004fec0003800000 */
[----:B------:R-:W0:Y:S01]  /*0560*/  LDCU.U8 UR4, c[0x0][0x410] ;  /* 0x00008200ff0477ac */ /* 0x000e220008000000 */
[----:B-----5:R-:W-:Y:S02]  /*0570*/  PRMT R185, R39, 0x7632, R185 ;  /* 0x0000763227b97816 */ /* 0x020fe400000000b9 */
[----:B------:R-:W-:Y:S02]  /*0580*/  CS2R R56, SRZ ;  /* 0x0000000000387805 */ /* 0x000fe4000001ff00 */
[----:B------:R-:W-:Y:S02]  /*0590*/  PRMT R184, R35, 0x7632, R184 ;  /* 0x0000763223b87816 */ /* 0x000fe400000000b8 */
[----:B------:R-:W-:Y:S02]  /*05a0*/  CS2R R58, SRZ ;  /* 0x00000000003a7805 */ /* 0x000fe4000001ff00 */
[----:B------:R-:W-:Y:S02]  /*05b0*/  PRMT R183, R38, 0x7632, R183 ;  /* 0x0000763226b77816 */ /* 0x000fe400000000b7 */
[----:B------:R-:W-:-:S02]  /*05c0*/  CS2R R60, SRZ ;  /* 0x00000000003c7805 */ /* 0x000fc4000001ff00 */
[----:B------:R-:W-:Y:S02]  /*05d0*/  PRMT R182, R34, 0x7632, R182 ;  /* 0x0000763222b67816 */ /* 0x000fe400000000b6 */
        /* <DEDUP_REMOVED lines=9> */
[----:B------:R-:W-:Y:S01]  /*0670*/  PRMT R25, R47, 0x7632, R25 ;  /* 0x000076322f197816 */ /* 0x000fe20000000019 */
[----:B0-----:R-:W-:Y:S01]  /*0680*/  UISETP.NE.AND UP0, UPT, UR4, URZ, UPT ;  /* 0x000000ff0400728c */ /* 0x001fe2000bf05270 */
[----:B------:R-:W-:-:S02]  /*0690*/  PRMT R24, R43, 0x7632, R24 ;  /* 0x000076322b187816 */ /* 0x000fc40000000018 */
[----:B------:R-:W-:Y:S02]  /*06a0*/  CS2R R96, SRZ ;  /* 0x0000000000607805 */ /* 0x000fe4000001ff00 */
[----:B------:R-:W-:Y:S02]  /*06b0*/  PRMT R23, R46, 0x7632, R23 ;  /* 0x000076322e177816 */ /* 0x000fe40000000017 */
[----:B------:R-:W-:Y:S02]  /*06c0*/  CS2R R98, SRZ ;  /* 0x0000000000627805 */ /* 0x000fe4000001ff00 */
[----:B------:R-:W-:Y:S02]  /*06d0*/  PRMT R22, R42, 0x7632, R22 ;  /* 0x000076322a167816 */ /* 0x000fe40000000016 */
[----:B------:R-:W-:Y:S02]  /*06e0*/  CS2R R100, SRZ ;  /* 0x0000000000647805 */ /* 0x000fe4000001ff00 */
        /* <DEDUP_REMOVED lines=46> */
[----:B------:R-:W-:Y:S02]  /*09d0*/  PLOP3.LUT P3, PT, PT, PT, UP0, 0x80, 0x8 ;  /* 0x000000000008781c */ /* 0x000fe40003f6f008 */
[----:B------:R-:W-:Y:S02]  /*09e0*/  CS2R R162, SRZ ;  /* 0x0000000000a27805 */ /* 0x000fe4000001ff00 */
[----:B------:R-:W-:-:S02]  /*09f0*/  CS2R R164, SRZ ;  /* 0x0000000000a47805 */ /* 0x000fc4000001ff00 */
[----:B------:R-:W-:Y:S01]  /*0a00*/  CS2R R166, SRZ ;  /* 0x0000000000a67805 */ /* 0x000fe2000001ff00 */
[----:B------:R-:W-:Y:S01]  /*0a10*/  UPLOP3.LUT UP1, UPT, UPT, UPT, UPT, 0x40, 0x4 ;  /* 0x000000000004789c */ /* 0x000fe20003f2e870 */
[----:B------:R-:W0:Y:S01]  /*0a20*/  LDCU UR11, c[0x0][0x400] ;  /* 0x00008000ff0b77ac */ /* 0x000e220008000800 */
[----:B------:R-:W1:Y:S01]  /*0a30*/  LDCU.64 UR6, c[0x0][0x470] ;  /* 0x00008e00ff0677ac */ /* 0x000e620008000a00 */
[----:B------:R-:W2:Y:S01]  /*0a40*/  LDCU.64 UR14, c[0x0][0x438] ;  /* 0x00008700ff0e77ac */ /* 0x000ea20008000a00 */
[----:B------:R-:W3:Y:S07]  /*0a50*/  LDCU.64 UR8, c[0x0][0x478] ;  /* 0x00008f00ff0877ac */ /* 0x000eee0008000a00 */
.L_x_39:
[----:B0--34-:R-:W4:Y:S08]  /*0a60*/  LDC.64 R168, c[0x0][0x3c0] ;  /* 0x0000f000ffa87b82 */ /* 0x019f300000000a00 */
[----:B------:R-:W0:Y:S01]  /*0a70*/  LDC R189, c[0x0][0x388] ;  /* 0x0000e200ffbd7b82 */ /* 0x000e220000000800 */
[----:B----4-:R-:W-:-:S07]  /*0a80*/  IMAD.WIDE R170, R186, 0x4, R168 ;  /* 0x00000004baaa7825 */ /* 0x010fce00078e02a8 */
[----:B------:R-:W4:Y:S01]  /*0a90*/  LDC.64 R168, c[0x0][0x3c8] ;  /* 0x0000f200ffa87b82 */ /* 0x000f220000000a00 */
[----:B------:R-:W2:Y:S01]  /*0aa0*/  LDG.E R170, desc[UR12][R170.64] ;  /* 0x0000000caaaa7981 */ /* 0x000ea2000c1e1900 */
[----:B----4-:R-:W-:-:S05]  /*0ab0*/  IMAD.WIDE R168, R186, 0x4, R168 ;  /* 0x00000004baa87825 */ /* 0x010fca00078e02a8 */
[----:B-----5:R4:W5:Y:S01]  /*0ac0*/  LDG.E R188, desc[UR12][R168.64] ;  /* 0x0000000ca8bc7981 */ /* 0x020962000c1e1900 */
[----:B0-----:R-:W-:Y:S01]  /*0ad0*/  IMAD R9, R186, R189, RZ ;  /* 0x000000bdba097224 */ /* 0x001fe200078e02ff */
[----:B------:R-:W-:Y:S01]  /*0ae0*/  BSSY.RECONVERGENT B0, `(.L_x_1) ;  /* 0x000009e000007945 */ /* 0x000fe20003800200 */
[----:B------:R-:W-:Y:S01]  /*0af0*/  HFMA2 R227, -RZ, RZ, 0, 0 ;  /* 0x00000000ffe37431 */ /* 0x000fe200000001ff */
[C---:B------:R-:W-:Y:S02]  /*0b00*/  ISETP.GE.U32.AND P5, PT, R187.reuse, 0x100, PT ;  /* 0x00000100bb00780c */ /* 0x040fe40003fa6070 */
[----:B------:R-:W-:Y:S02]  /*0b10*/  SHF.R.S32.HI R172, RZ, 0x1f, R9 ;  /* 0x0000001fffac7819 */ /* 0x000fe40000011409 */
[----:B------:R-:W-:Y:S02]  /*0b20*/  ISETP.GE.U32.AND P4, PT, R187, 0x180, PT ;  /* 0x00000180bb00780c */ /* 0x000fe40003f86070 */
[----:B------:R-:W-:-:S02]  /*0b30*/  LEA.HI R9, R172, R9, RZ, 0x3 ;  /* 0x00000009ac097211 */ /* 0x000fc400078f18ff */
[----:B------:R-:W-:Y:S02]  /*0b40*/  MOV R236, RZ ;  /* 0x000000ff00ec7202 */ /* 0x000fe40000000f00 */
[----:B------:R-:W-:-:S04]  /*0b50*/  LEA.HI.SX32 R9, R9, R178, 0x1d ;  /* 0x000000b209097211 */ /* 0x000fc800078feaff */
[----:B------:R-:W-:Y:S02]  /*0b60*/  MOV R229, R9 ;  /* 0x0000000900e57202 */ /* 0x000fe40000000f00 */
[----:B--2---:R-:W-:Y:S01]  /*0b70*/  FSEL R225, R170, RZ, !P3 ;  /* 0x000000ffaae17208 */ /* 0x004fe20005800000 */
[----:B----4-:R-:W-:Y:S06]  /*0b80*/  @!P6 BRA `(.L_x_2) ;  /* 0x00000008004ce947 */ /* 0x010fec0003800000 */
[----:B------:R-:W0:Y:S08]  /*0b90*/  LDC.64 R168, c[0x0][0x430] ;  /* 0x00010c00ffa87b82 */ /* 0x000e300000000a00 */
[----:B------:R-:W2:Y:S01]  /*0ba0*/  LDC.64 R170, c[0x0][0x428] ;  /* 0x00010a00ffaa7b82 */ /* 0x000ea20000000a00 */
[----:B0-----:R-:W-:-:S07]  /*0bb0*/  IMAD.WIDE.U32 R176, R9, 0x10, R168 ;  /* 0x0000001009b07825 */ /* 0x001fce00078e00a8 */
[----:B------:R-:W0:Y:S01]  /*0bc0*/  LDC.64 R168, c[0x0][0x3a8] ;  /* 0x0000ea00ffa87b82 */ /* 0x000e220000000a00 */
[----:B------:R-:W4:Y:S01]  /*0bd0*/  LDG.E.128 R176, desc[UR12][R176.64] ;  /* 0x0000000cb0b07981 */ /* 0x000f22000c1e1d00 */
[----:B--2---:R-:W-:-:S06]  /*0be0*/  IMAD.WIDE.U32 R172, R9, 0x10, R170 ;  /* 0x0000001009ac7825 */ /* 0x004fcc00078e00aa */
[----:B------:R-:W2:Y:S01]  /*0bf0*/  LDG.E.128 R172, desc[UR12][R172.64] ;  /* 0x0000000cacac7981 */ /* 0x000ea2000c1e1d00 */
[----:B0-----:R-:W-:-:S06]  /*0c00*/  IMAD.WIDE.U32 R168, R9, 0x10, R168 ;  /* 0x0000001009a87825 */ /* 0x001fcc00078e00a8 */
[----:B------:R-:W3:Y:S01]  /*0c10*/  LDG.E.128 R168, desc[UR12][R168.64] ;  /* 0x0000000ca8a87981 */ /* 0x000ee2000c1e1d00 */
[----:B------:R-:W-:-:S04]  /*0c20*/  ISETP.NE.U32.AND P0, PT, RZ, UR14, PT ;  /* 0x0000000eff007c0c */ /* 0x000fc8000bf05070 */
[----:B------:R-:W-:-:S13]  /*0c30*/  ISETP.NE.AND.EX P0, PT, RZ, UR15, PT, P0 ;  /* 0x0000000fff007c0c */ /* 0x000fda000bf05300 */
[----:B------:R-:W0:Y:S01]  /*0c40*/  @P0 LDC.64 R194, c[0x0][0x438] ;  /* 0x00010e00ffc20b82 */ /* 0x000e220000000a00 */
[----:B------:R-:W-:Y:S02]  /*0c50*/  SHF.L.U32 R192, R32, 0x10, RZ ;  /* 0x0000001020c07819 */ /* 0x000fe400000006ff */
[----:B------:R-:W-:Y:S02]  /*0c60*/  SHF.L.U32 R200, R38, 0x10, RZ ;  /* 0x0000001026c87819 */ /* 0x000fe400000006ff */
[----:B------:R-:W-:Y:S02]  /*0c70*/  SHF.L.U32 R234, R39, 0x10, RZ ;  /* 0x0000001027ea7819 */ /* 0x000fe400000006ff */
[----:B------:R-:W-:Y:S01]  /*0c80*/  SHF.L.U32 R197, R26, 0x10, RZ ;  /* 0x000000101ac57819 */ /* 0x000fe200000006ff */
[----:B0-----:R-:W-:-:S05]  /*0c90*/  @P0 IMAD.WIDE.U32 R194, R9, 0x10, R194 ;  /* 0x0000001009c20825 */ /* 0x001fca00078e00c2 */
[----:B------:R0:W5:Y:S01]  /*0ca0*/  @P0 LDG.E.128 R152, desc[UR12][R194.64] ;  /* 0x0000000cc2980981 */ /* 0x000162000c1e1d00 */
[----:B------:R-:W-:Y:S02]  /*0cb0*/  SHF.L.U32 R232, R35, 0x10, RZ ;  /* 0x0000001023e87819 */ /* 0x000fe400000006ff */
[----:B------:R-:W-:Y:S02]  /*0cc0*/  SHF.L.U32 R233, R183, 0x10, RZ ;  /* 0x00000010b7e97819 */ /* 0x000fe400000006ff */
[----:B------:R-:W-:Y:S02]  /*0cd0*/  SHF.L.U32 R235, R185, 0x10, RZ ;  /* 0x00000010b9eb7819 */ /* 0x000fe400000006ff */
[----:B0-----:R-:W-:Y:S02]  /*0ce0*/  SHF.L.U32 R194, R33, 0x10, RZ ;  /* 0x0000001021c27819 */ /* 0x001fe400000006ff */
[----:B----4-:R-:W-:Y:S02]  /*0cf0*/  SHF.L.U32 R227, R176, 0x10, RZ ;  /* 0x00000010b0e37819 */ /* 0x010fe400000006ff */
[----:B--2---:R-:W-:-:S02]  /*0d00*/  PRMT R196, R172, 0x7632, R196 ;  /* 0x00007632acc47816 */ /* 0x004fc400000000c4 */
[----:B------:R-:W-:Y:S02]  /*0d10*/  SHF.L.U32 R221, R172, 0x10, RZ ;  /* 0x00000010acdd7819 */ /* 0x000fe400000006ff */
[----:B------:R-:W-:Y:S02]  /*0d20*/  SHF.L.U32 R172, R36, 0x10, RZ ;  /* 0x0000001024ac7819 */ /* 0x000fe400000006ff */
[----:B------:R-:W-:-:S03]  /*0d30*/  PRMT R176, R176, 0x7632, R176 ;  /* 0x00007632b0b07816 */ /* 0x000fc600000000b0 */
[----:B------:R-:W-:Y:S01]  /*0d40*/  FMUL.FTZ R195, R172, R227 ;  /* 0x000000e3acc37220 */ /* 0x000fe20000410000 */
[C---:B------:R-:W-:Y:S02]  /*0d50*/  PRMT R230, R173.reuse, 0x7632, R230 ;  /* 0x00007632ade67816 */ /* 0x040fe400000000e6 */
[----:B------:R-:W-:Y:S02]  /*0d60*/  SHF.L.U32 R219, R173, 0x10, RZ ;  /* 0x00000010addb7819 */ /* 0x000fe400000006ff */
[----:B------:R-:W-:Y:S01]  /*0d70*/  SHF.L.U32 R229, R178, 0x10, RZ ;  /* 0x00000010b2e57819 */ /* 0x000fe200000006ff */
[----:B------:R-:W-:Y:S01]  /*0d80*/  FFMA.FTZ R192, R192, R221, R195 ;  /* 0x000000ddc0c07223 */ /* 0x000fe200000100c3 */
[C---:B------:R-:W-:Y:S02]  /*0d90*/  PRMT R198, R174.reuse, 0x7632, R198 ;  /* 0x00007632aec67816 */ /* 0x040fe400000000c6 */
[----:B------:R-:W-:Y:S02]  /*0da0*/  SHF.L.U32 R173, R174, 0x10, RZ ;  /* 0x00000010aead7819 */ /* 0x000fe400000006ff */
[----:B------:R-:W-:-:S02]  /*0db0*/  PRMT R238, R177, 0x7632, R238 ;  /* 0x00007632b1ee7816 */ /* 0x000fc400000000ee */
[----:B------:R-:W-:Y:S02]  /*0dc0*/  SHF.L.U32 R177, R177, 0x10, RZ ;  /* 0x00000010b1b17819 */ /* 0x000fe400000006ff */
[----:B------:R-:W-:Y:S02]  /*0dd0*/  SHF.L.U32 R174, R37, 0x10, RZ ;  /* 0x0000001025ae7819 */ /* 0x000fe400000006ff */
[----:B------:R-:W-:Y:S02]  /*0de0*/  PRMT R228, R178, 0x7632, R228 ;  /* 0x00007632b2e47816 */ /* 0x000fe400000000e4 */
[----:B------:R-:W-:Y:S02]  /*0df0*/  SHF.L.U32 R195, R27, 0x10, RZ ;  /* 0x000000101bc37819 */ /* 0x000fe400000006ff */
[----:B------:R-:W-:Y:S01]  /*0e00*/  SHF.L.U32 R172, R176, 0x10, RZ ;  /* 0x00000010b0ac7819 */ /* 0x000fe200000006ff */
[----:B------:R-:W-:Y:S01]  /*0e10*/  FMUL.FTZ R223, R200, R229 ;  /* 0x000000e5c8df7220 */ /* 0x000fe20000410000 */
[----:B------:R-:W-:-:S02]  /*0e20*/  PRMT R236, R179, 0x7632, R236 ;  /* 0x00007632b3ec7816 */ /* 0x000fc400000000ec */
[----:B------:R-:W-:Y:S02]  /*0e30*/  SHF.L.U32 R178, R34, 0x10, RZ ;  /* 0x0000001022b27819 */ /* 0x000fe400000006ff */
[----:B------:R-:W-:Y:S01]  /*0e40*/  SHF.L.U32 R179, R179, 0x10, RZ ;  /* 0x00000010b3b37819 */ /* 0x000fe200000006ff */
[----:B------:R-:W-:Y:S01]  /*0e50*/  FMUL.FTZ R199, R174, R177 ;  /* 0x000000b1aec77220 */ /* 0x000fe20000410000 */
[----:B------:R-:W-:Y:S01]  /*0e60*/  PRMT R3, R175, 0x7632, R3 ;  /* 0x00007632af037816 */ /* 0x000fe20000000003 */
[----:B------:R-:W-:Y:S01]  /*0e70*/  FMUL.FTZ R174, R195, R172 ;  /* 0x000000acc3ae7220 */ /* 0x000fe20000410000 */
[----:B------:R-:W-:Y:S01]  /*0e80*/  SHF.L.U32 R176, R196, 0x10, RZ ;  /* 0x00000010c4b07819 */ /* 0x000fe200000006ff */
[----:B------:R-:W-:Y:S01]  /*0e90*/  FFMA.FTZ R195, R178, R173, R223 ;  /* 0x000000adb2c37223 */ /* 0x000fe200000100df */
[----:B------:R-:W-:Y:S01]  /*0ea0*/  SHF.L.U32 R175, R175, 0x10, RZ ;  /* 0x00000010afaf7819 */ /* 0x000fe200000006ff */
[----:B------:R-:W-:Y:S01]  /*0eb0*/  FMUL.FTZ R231, R234, R179 ;  /* 0x000000b3eae77220 */ /* 0x000fe20000410000 */
[----:B------:R-:W-:-:S02]  /*0ec0*/  SHF.L.U32 R223, R181, 0x10, RZ ;  /* 0x00000010b5df7819 */ /* 0x000fc400000006ff */
[----:B---3--:R-:W-:Y:S02]  /*0ed0*/  SHF.L.U32 R200, R168, 0x10, RZ ;  /* 0x00000010a8c87819 */ /* 0x008fe400000006ff */
[----:B------:R-:W-:Y:S02]  /*0ee0*/  SHF.L.U32 R238, R238, 0x10, RZ ;  /* 0x00000010eeee7819 */ /* 0x000fe400000006ff */
[----:B------:R-:W-:Y:S01]  /*0ef0*/  SHF.L.U32 R228, R228, 0x10, RZ ;  /* 0x00000010e4e47819 */ /* 0x000fe200000006ff */
[----:B------:R-:W-:Y:S01]  /*0f00*/  FFMA.FTZ R194, R194, R219, R199 ;  /* 0x000000dbc2c27223 */ /* 0x000fe200000100c7 */
[----:B------:R-:W-:Y:S01]  /*0f10*/  SHF.L.U32 R236, R236, 0x10, RZ ;  /* 0x00000010ecec7819 */ /* 0x000fe200000006ff */
[----:B------:R-:W-:Y:S01]  /*0f20*/  FFMA.FTZ R197, R197, R176, R174 ;  /* 0x000000b0c5c57223 */ /* 0x000fe200000100ae */
[----:B------:R-:W-:Y:S01]  /*0f30*/  FFMA.FTZ R196, R232, R175, R231 ;  /* 0x000000afe8c47223 */ /* 0x000fe200000100e7 */
[----:B------:R-:W-:Y:S02]  /*0f40*/  SHF.L.U32 R199, R180, 0x10, RZ ;  /* 0x00000010b4c77819 */ /* 0x000fe400000006ff */
[----:B------:R-:W-:-:S02]  /*0f50*/  SHF.L.U32 R230, R230, 0x10, RZ ;  /* 0x00000010e6e67819 */ /* 0x000fc400000006ff */
[----:B------:R-:W-:Y:S01]  /*0f60*/  SHF.L.U32 R174, R198, 0x10, RZ ;  /* 0x00000010c6ae7819 */ /* 0x000fe200000006ff */
[----:B------:R-:W-:Y:S01]  /*0f70*/  FMUL.FTZ R198, R223, R238 ;  /* 0x000000eedfc67220 */ /* 0x000fe20000410000 */
[----:B------:R-:W-:Y:S01]  /*0f80*/  SHF.L.U32 R178, R3, 0x10, RZ ;  /* 0x0000001003b27819 */ /* 0x000fe200000006ff */
[----:B------:R-:W-:Y:S01]  /*0f90*/  FADD.FTZ R3, -R225, R200 ;  /* 0x000000c8e1037221 */ /* 0x000fe20000010100 */
[----:B------:R-:W-:Y:S01]  /*0fa0*/  SHF.L.U32 R231, R182, 0x10, RZ ;  /* 0x00000010b6e77819 */ /* 0x000fe200000006ff */
[----:B------:R-:W-:Y:S01]  /*0fb0*/  FMUL.FTZ R200, R233, R228 ;  /* 0x000000e4e9c87220 */ /* 0x000fe20000410000 */
[----:B------:R-:W-:Y:S01]  /*0fc0*/  SHF.L.U32 R223, R184, 0x10, RZ ;  /* 0x00000010b8df7819 */ /* 0x000fe200000006ff */
[----:B------:R-:W-:Y:S01]  /*0fd0*/  FMUL.FTZ R232, R235, R236 ;  /* 0x000000ecebe87220 */ /* 0x000fe20000410000 */
[----:B------:R-:W-:Y:S01]  /*0fe0*/  FFMA.FTZ R198, R199, R230, R198 ;  /* 0x000000e6c7c67223 */ /* 0x000fe200000100c6 */
[----:B------:R-:W-:Y:S02]  /*0ff0*/  FFMA.FTZ R199, R231, R174, R200 ;  /* 0x000000aee7c77223 */ /* 0x000fe400000100c8 */
[----:B------:R-:W-:Y:S01]  /*1000*/  FFMA.FTZ R200, R223, R178, R232 ;  /* 0x000000b2dfc87223 */ /* 0x000fe200000100e8 */
[----:B------:R-:W-:-:S02]  /*1010*/  SHF.L.U32 R232, R169, 0x10, RZ ;  /* 0x00000010a9e87819 */ /* 0x000fc400000006ff */
[----:B------:R-:W-:-:S03]  /*1020*/  PRMT R168, R168, 0x7632, R168 ;  /* 0x00007632a8a87816 */ /* 0x000fc600000000a8 */
[----:B------:R-:W-:Y:S01]  /*1030*/  FADD.FTZ R223, -R225, R232 ;  /* 0x000000e8e1df7221 */ /* 0x000fe20000010100 */
[C---:B------:R-:W-:Y:S02]  /*1040*/  SHF.L.U32 R234, R170.reuse, 0x10, RZ ;  /* 0x00000010aaea7819 */ /* 0x040fe400000006ff */
[----:B------:R-:W-:Y:S01]  /*1050*/  PRMT R231, R170, 0x7632, R231 ;  /* 0x00007632aae77816 */ /* 0x000fe200000000e7 */
[----:B-----5:R-:W-:Y:S01]  /*1060*/  FMUL.FTZ R223, R188, R223 ;  /* 0x000000dfbcdf7220 */ /* 0x020fe20000410000 */
[----:B------:R-:W-:Y:S02]  /*1070*/  SHF.L.U32 R170, R171, 0x10, RZ ;  /* 0x00000010abaa7819 */ /* 0x000fe400000006ff */
[----:B------:R-:W-:Y:S02]  /*1080*/  PRMT R169, R169, 0x7632, R169 ;  /* 0x00007632a9a97816 */ /* 0x000fe400000000a9 */
[----:B------:R-:W-:Y:S01]  /*1090*/  SHF.L.U32 R168, R168, 0x10, RZ ;  /* 0x00000010a8a87819 */ /* 0x000fe200000006ff */
[----:B------:R-:W-:Y:S01]  /*10a0*/  FADD.FTZ R82, R82, R219 ;  /* 0x000000db52527221 */ /* 0x000fe20000010000 */
[----:B------:R-:W-:Y:S01]  /*10b0*/  FFMA.FTZ R58, R223, R219, R58 ;  /* 0x000000dbdf3a7223 */ /* 0x000fe2000001003a */
[----:B------:R-:W-:Y:S01]  /*10c0*/  FMUL.FTZ R3, R188, R3 ;  /* 0x00000003bc037220 */ /* 0x000fe20000410000 */
[----:B------:R-:W-:Y:S01]  /*10d0*/  FADD.FTZ R219, -R225, R170 ;  /* 0x000000aae1db7221 */ /* 0x000fe20000010100 */
[----:B------:R-:W-:Y:S01]  /*10e0*/  SHF.L.U32 R170, R169, 0x10, RZ ;  /* 0x00000010a9aa7819 */ /* 0x000fe200000006ff */
[----:B------:R-:W-:Y:S01]  /*10f0*/  FADD.FTZ R169, -R225, R168 ;  /* 0x000000a8e1a97221 */ /* 0x000fe20000010100 */
[----:B------:R-:W-:Y:S01]  /*1100*/  FADD.FTZ R80, R80, R221 ;  /* 0x000000dd50507221 */ /* 0x000fe20000010000 */
[----:B------:R-:W-:Y:S01]  /*1110*/  FFMA.FTZ R56, R3, R221, R56 ;  /* 0x000000dd03387223 */ /* 0x000fe20000010038 */
[C---:B------:R-:W-:Y:S01]  /*1120*/  FADD.FTZ R221, -R225.reuse, R234 ;  /* 0x000000eae1dd7221 */ /* 0x040fe20000010100 */
[C---:B------:R-:W-:Y:S01]  /*1130*/  FMUL.FTZ R234, R188.reuse, R169 ;  /* 0x000000a9bcea7220 */ /* 0x040fe20000410000 */
[----:B------:R-:W-:Y:S01]  /*1140*/  FADD.FTZ R169, -R225, R170 ;  /* 0x000000aae1a97221 */ /* 0x000fe20000010100 */
[----:B------:R-:W-:Y:S01]  /*1150*/  FADD.FTZ R168, RZ, R192 ;  /* 0x000000c0ffa87221 */ /* 0x000fe20000010000 */
[C---:B------:R-:W-:Y:S01]  /*1160*/  FMUL.FTZ R221, R188.reuse, R221 ;  /* 0x000000ddbcdd7220 */ /* 0x040fe20000410000 */
[----:B------:R-:W-:Y:S01]  /*1170*/  SHF.L.U32 R170, R231, 0x10, RZ ;  /* 0x00000010e7aa7819 */ /* 0x000fe200000006ff */
[----:B------:R-:W-:Y:S01]  /*1180*/  FMUL.FTZ R232, R188, R169 ;  /* 0x000000a9bce87220 */ /* 0x000fe20000410000 */
[----:B------:R-:W-:Y:S01]  /*1190*/  FFMA.FTZ R169, R3, R192, RZ ;  /* 0x000000c003a97223 */ /* 0x000fe200000100ff */
[----:B------:R-:W-:Y:S01]  /*11a0*/  PRMT R233, R171, 0x7632, R233 ;  /* 0x00007632abe97816 */ /* 0x000fe200000000e9 */
[----:B------:R-:W-:Y:S01]  /*11b0*/  FADD.FTZ R171, R168, R197 ;  /* 0x000000c5a8ab7221 */ /* 0x000fe20000010000 */
[----:B------:R-:W-:Y:S01]  /*11c0*/  FADD.FTZ R84, R84, R173 ;  /* 0x000000ad54547221 */ /* 0x000fe20000010000 */
[----:B------:R-:W-:Y:S01]  /*11d0*/  FFMA.FTZ R60, R221, R173, R60 ;  /* 0x000000addd3c7223 */ /* 0x000fe2000001003c */
[----:B------:R-:W-:Y:S01]  /*11e0*/  FFMA.FTZ R168, R234, R197, R169 ;  /* 0x000000c5eaa87223 */ /* 0x000fe200000100a9 */
[----:B------:R-:W-:Y:S01]  /*11f0*/  FADD.FTZ R173, -R225, R170 ;  /* 0x000000aae1ad7221 */ /* 0x000fe20000010100 */
[----:B------:R-:W-:Y:S01]  /*1200*/  SHF.L.U32 R170, R233, 0x10, RZ ;  /* 0x00000010e9aa7819 */ /* 0x000fe200000006ff */
[----:B------:R-:W-:Y:S01]  /*1210*/  FADD.FTZ R171, R171, R194 ;  /* 0x000000c2abab7221 */ /* 0x000fe20000010000 */
[----:B------:R-:W-:Y:S01]  /*1220*/  FFMA.FTZ R169, R223, R194, R168 ;  /* 0x000000c2dfa97223 */ /* 0x000fe200000100a8 */
[----:B------:R-:W-:Y:S01]  /*1230*/  FADD.FTZ R83, R83, R230 ;  /* 0x000000e653537221 */ /* 0x000fe20000010000 */
[----:B------:R-:W-:Y:S01]  /*1240*/  FFMA.FTZ R59, R232, R230, R59 ;  /* 0x000000e6e83b7223 */ /* 0x000fe2000001003b */
[----:B------:R-:W-:Y:S01]  /*1250*/  FMUL.FTZ R230, R188, R173 ;  /* 0x000000adbce67220 */ /* 0x000fe20000410000 */
[----:B------:R-:W-:Y:S01]  /*1260*/  FADD.FTZ R173, -R225, R170 ;  /* 0x000000aae1ad7221 */ /* 0x000fe20000010100 */
[----:B------:R-:W-:Y:S01]  /*1270*/  FADD.FTZ R168, R171, R198 ;  /* 0x000000c6aba87221 */ /* 0x000fe20000010000 */
[----:B------:R-:W-:-:S03]  /*1280*/  FFMA.FTZ R170, R232, R198, R169 ;  /* 0x000000c6e8aa7223 */ /* 0x000fc600000100a9 */
[----:B------:R-:W-:Y:S01]  /*1290*/  FADD.FTZ R168, R168, R195 ;  /* 0x000000c3a8a87221 */ /* 0x000fe20000010000 */
[----:B------:R-:W-:Y:S01]  /*12a0*/  FFMA.FTZ R169, R221, R195, R170 ;  /* 0x000000c3dda97223 */ /* 0x000fe200000100aa */
[----:B------:R-:W-:Y:S02]  /*12b0*/  FMUL.FTZ R219, R188, R219 ;  /* 0x000000dbbcdb7220 */ /* 0x000fe40000410000 */
[----:B------:R-:W-:Y:S01]  /*12c0*/  FADD.FTZ R171, R168, R199 ;  /* 0x000000c7a8ab7221 */ /* 0x000fe20000010000 */
[C---:B------:R-:W-:Y:S01]  /*12d0*/  FFMA.FTZ R168, R230.reuse, R199, R169 ;  /* 0x000000c7e6a87223 */ /* 0x040fe200000100a9 */
[----:B------:R-:W-:Y:S01]  /*12e0*/  FADD.FTZ R129, R129, R228 ;  /* 0x000000e481817221 */ /* 0x000fe20000010000 */
[----:B------:R-:W-:Y:S01]  /*12f0*/  FFMA.FTZ R109, R230, R228, R109 ;  /* 0x000000e4e66d7223 */ /* 0x000fe2000001006d */
[----:B------:R-:W-:Y:S01]  /*1300*/  FMUL.FTZ R228, R188, R173 ;  /* 0x000000adbce47220 */ /* 0x000fe20000410000 */
[----:B------:R-:W-:Y:S01]  /*1310*/  FADD.FTZ R171, R171, R196 ;  /* 0x000000c4abab7221 */ /* 0x000fe20000010000 */
[----:B------:R-:W-:Y:S01]  /*1320*/  FFMA.FTZ R169, R219, R196, R168 ;  /* 0x000000c4dba97223 */ /* 0x000fe200000100a8 */
        /* <DEDUP_REMOVED lines=9> */
[C---:B------:R-:W-:Y:S01]  /*13c0*/  FFMA.FTZ R62, R219.reuse, R175, R62 ;  /* 0x000000afdb3e7223 */ /* 0x040fe2000001003e */
[----:B------:R-:W-:Y:S01]  /*13d0*/  FADD.FTZ R130, R130, R179 ;  /* 0x000000b382827221 */ /* 0x000fe20000010000 */
[----:B------:R-:W-:Y:S01]  /*13e0*/  FFMA.FTZ R110, R219, R179, R110 ;  /* 0x000000b3db6e7223 */ /* 0x000fe2000001006e */
[----:B------:R-:W-:Y:S01]  /*13f0*/  FADD.FTZ R81, R81, R176 ;  /* 0x000000b051517221 */ /* 0x000fe20000010000 */
[C---:B------:R-:W-:Y:S01]  /*1400*/  FFMA.FTZ R57, R234.reuse, R176, R57 ;  /* 0x000000b0ea397223 */ /* 0x040fe20000010039 */
        /* <DEDUP_REMOVED lines=8> */
[----:B------:R-:W-:Y:S01]  /*1490*/  IADD3 R229, PT, PT, R9, 0x80, RZ ;  /* 0x0000008009e57810 */ /* 0x000fe20007ffe0ff */
[----:B------:R-:W-:Y:S01]  /*14a0*/  FADD.FTZ R227, R171, R200 ;  /* 0x000000c8abe37221 */ /* 0x000fe20000010000 */
[----:B------:R-:W-:-:S07]  /*14b0*/  FFMA.FTZ R236, R228, R200, R169 ;  /* 0x000000c8e4ec7223 */ /* 0x000fce00000100a9 */
.L_x_2:
[----:B-1-3--:R-:W-:Y:S05]  /*14c0*/  BSYNC.RECONVERGENT B0 ;  /* 0x0000000000007941 */ /* 0x00afea0003800200 */
.L_x_1:
[----:B------:R-:W-:Y:S04]  /*14d0*/  BSSY.RECONVERGENT B0, `(.L_x_3) ;  /* 0x0000095000007945 */ /* 0x000fe80003800200 */
[----:B------:R-:W-:Y:S05]  /*14e0*/  @!P5 BRA `(.L_x_4) ;  /* 0x00000008004cd947 */ /* 0x000fea0003800000 */
[----:B------:R-:W0:Y:S08]  /*14f0*/  LDC.64 R172, c[0x0][0x430] ;  /* 0x00010c00ffac7b82 */ /* 0x000e300000000a00 */
[----:B------:R-:W1:Y:S08]  /*1500*/  LDC.64 R168, c[0x0][0x428] ;  /* 0x00010a00ffa87b82 */ /* 0x000e700000000a00 */
[----:B------:R-:W2:Y:S01]  /*1510*/  LDC.64 R6, c[0x0][0x3a8] ;  /* 0x0000ea00ff067b82 */ /* 0x000ea20000000a00 */
[----:B0-----:R-:W-:-:S06]  /*1520*/  IMAD.WIDE.U32 R172, R229, 0x10, R172 ;  /* 0x00000010e5ac7825 */ /* 0x001fcc00078e00ac */
[----:B------:R-:W3:Y:S01]  /*1530*/  LDG.E.128 R172, desc[UR12][R172.64] ;  /* 0x0000000cacac7981 */ /* 0x000ee2000c1e1d00 */
[----:B-1----:R-:W-:-:S06]  /*1540*/  IMAD.WIDE.U32 R168, R229, 0x10, R168 ;  /* 0x00000010e5a87825 */ /* 0x002fcc00078e00a8 */
[----:B------:R-:W4:Y:S01]  /*1550*/  LDG.E.128 R168, desc[UR12][R168.64] ;  /* 0x0000000ca8a87981 */ /* 0x000f22000c1e1d00 */
[----:B--2---:R-:W-:-:S06]  /*1560*/  IMAD.WIDE.U32 R176, R229, 0x10, R6 ;  /* 0x00000010e5b07825 */ /* 0x004fcc00078e0006 */
[----:B------:R-:W2:Y:S01]  /*1570*/  LDG.E.128 R176, desc[UR12][R176.64] ;  /* 0x0000000cb0b07981 */ /* 0x000ea2000c1e1d00 */
[----:B------:R-:W-:-:S04]  /*1580*/  ISETP.NE.U32.AND P0, PT, RZ, UR14, PT ;  /* 0x0000000eff007c0c */ /* 0x000fc8000bf05070 */
[----:B------:R-:W-:-:S13]  /*1590*/  ISETP.NE.AND.EX P0, PT, RZ, UR15, PT, P0 ;  /* 0x0000000fff007c0c */ /* 0x000fda000bf05300 */
[----:B------:R-:W0:Y:S01]  /*15a0*/  @P0 LDC.64 R6, c[0x0][0x438] ;  /* 0x00010e00ff060b82 */ /* 0x000e220000000a00 */
[----:B------:R-:W-:Y:S02]  /*15b0*/  SHF.L.U32 R190, R44, 0x10, RZ ;  /* 0x000000102cbe7819 */ /* 0x000fe400000006ff */
[----:B------:R-:W-:Y:S02]  /*15c0*/  SHF.L.U32 R224, R46, 0x10, RZ ;  /* 0x000000102ee07819 */ /* 0x000fe400000006ff */
[----:B------:R-:W-:Y:S02]  /*15d0*/  SHF.L.U32 R238, R47, 0x10, RZ ;  /* 0x000000102fee7819 */ /* 0x000fe400000006ff */
[----:B------:R-:W-:Y:S02]  /*15e0*/  SHF.L.U32 R8, R40, 0x10, RZ ;  /* 0x0000001028087819 */ /* 0x000fe400000006ff */
[----:B------:R-:W-:Y:S02]  /*15f0*/  SHF.L.U32 R222, R42, 0x10, RZ ;  /* 0x000000102ade7819 */ /* 0x000fe400000006ff */
[----:B------:R-:W-:-:S02]  /*1600*/  SHF.L.U32 R226, R43, 0x10, RZ ;  /* 0x000000102be27819 */ /* 0x000fc400000006ff */
[----:B------:R-:W-:Y:S02]  /*1610*/  SHF.L.U32 R220, R45, 0x10, RZ ;  /* 0x000000102ddc7819 */ /* 0x000fe400000006ff */
[----:B------:R-:W-:Y:S01]  /*1620*/  SHF.L.U32 R202, R41, 0x10, RZ ;  /* 0x0000001029ca7819 */ /* 0x000fe200000006ff */
[----:B0-----:R-:W-:Y:S01]  /*1630*/  @P0 IMAD.WIDE.U32 R6, R229, 0x10, R6 ;  /* 0x00000010e5060825 */ /* 0x001fe200078e0006 */
[----:B------:R-:W-:-:S04]  /*1640*/  SHF.L.U32 R239, R21, 0x10, RZ ;  /* 0x0000001015ef7819 */ /* 0x000fc800000006ff */
[----:B------:R0:W5:Y:S01]  /*1650*/  @P0 LDG.E.128 R156, desc[UR12][R6.64] ;  /* 0x0000000c069c0981 */ /* 0x000162000c1e1d00 */
[----:B------:R-:W-:Y:S02]  /*1660*/  IADD3 R229, PT, PT, R229, 0x80, RZ ;  /* 0x00000080e5e57810 */ /* 0x000fe40007ffe0ff */
[----:B---3--:R-:W-:Y:S02]  /*1670*/  SHF.L.U32 R237, R172, 0x10, RZ ;  /* 0x00000010aced7819 */ /* 0x008fe400000006ff */
[----:B------:R-:W-:Y:S02]  /*1680*/  SHF.L.U32 R217, R174, 0x10, RZ ;  /* 0x00000010aed97819 */ /* 0x000fe400000006ff */
[----:B------:R-:W-:Y:S01]  /*1690*/  SHF.L.U32 R231, R175, 0x10, RZ ;  /* 0x00000010afe77819 */ /* 0x000fe200000006ff */
[----:B------:R-:W-:Y:S01]  /*16a0*/  FMUL.FTZ R5, R190, R237 ;  /* 0x000000edbe057220 */ /* 0x000fe20000410000 */
[----:B------:R-:W-:Y:S02]  /*16b0*/  SHF.L.U32 R209, R173, 0x10, RZ ;  /* 0x00000010add17819 */ /* 0x000fe400000006ff */
[----:B----4-:R-:W-:Y:S01]  /*16c0*/  SHF.L.U32 R201, R168, 0x10, RZ ;  /* 0x00000010a8c97819 */ /* 0x010fe200000006ff */
[----:B------:R-:W-:Y:S01]  /*16d0*/  FMUL.FTZ R191, R224, R217 ;  /* 0x000000d9e0bf7220 */ /* 0x000fe20000410000 */
[----:B------:R-:W-:Y:S01]  /*16e0*/  SHF.L.U32 R235, R170, 0x10, RZ ;  /* 0x00000010aaeb7819 */ /* 0x000fe200000006ff */
[----:B------:R-:W-:Y:S01]  /*16f0*/  FMUL.FTZ R193, R238, R231 ;  /* 0x000000e7eec17220 */ /* 0x000fe20000410000 */
[----:B------:R-:W-:-:S02]  /*1700*/  SHF.L.U32 R233, R171, 0x10, RZ ;  /* 0x00000010abe97819 */ /* 0x000fc400000006ff */
[----:B------:R-:W-:Y:S02]  /*1710*/  PRMT R172, R172, 0x7632, R172 ;  /* 0x00007632acac7816 */ /* 0x000fe400000000ac */
[----:B------:R-:W-:Y:S01]  /*1720*/  PRMT R168, R173, 0x7632, R168 ;  /* 0x00007632ada87816 */ /* 0x000fe200000000a8 */
[----:B------:R-:W-:Y:S01]  /*1730*/  FFMA.FTZ R8, R8, R201, R5 ;  /* 0x000000c908087223 */ /* 0x000fe20000010005 */
[----:B0-----:R-:W-:Y:S01]  /*1740*/  FFMA.FTZ R6, R222, R235, R191 ;  /* 0x000000ebde067223 */ /* 0x001fe200000100bf */
[----:B------:R-:W-:Y:S01]  /*1750*/  FFMA.FTZ R5, R226, R233, R193 ;  /* 0x000000e9e2057223 */ /* 0x000fe200000100c1 */
[----:B------:R-:W-:Y:S01]  /*1760*/  SHF.L.U32 R203, R169, 0x10, RZ ;  /* 0x00000010a9cb7819 */ /* 0x000fe200000006ff */
[----:B------:R-:W-:Y:S01]  /*1770*/  FMUL.FTZ R7, R220, R209 ;  /* 0x000000d1dc077220 */ /* 0x000fe20000410000 */
[----:B------:R-:W-:Y:S02]  /*1780*/  SHF.L.U32 R193, R19, 0x10, RZ ;  /* 0x0000001013c17819 */ /* 0x000fe400000006ff */
[----:B------:R-:W-:-:S02]  /*1790*/  PRMT R222, R168, 0x7632, R222 ;  /* 0x00007632a8de7816 */ /* 0x000fc400000000de */
[----:B------:R-:W-:Y:S02]  /*17a0*/  SHF.L.U32 R172, R172, 0x10, RZ ;  /* 0x00000010acac7819 */ /* 0x000fe400000006ff */
[----:B------:R-:W-:Y:S02]  /*17b0*/  PRMT R220, R169, 0x7632, R220 ;  /* 0x00007632a9dc7816 */ /* 0x000fe400000000dc */
[----:B------:R-:W-:Y:S01]  /*17c0*/  SHF.L.U32 R168, R168, 0x10, RZ ;  /* 0x00000010a8a87819 */ /* 0x000fe200000006ff */
[----:B------:R-:W-:Y:S01]  /*17d0*/  FFMA.FTZ R7, R202, R203, R7 ;  /* 0x000000cbca077223 */ /* 0x000fe20000010007 */
[----:B------:R-:W-:Y:S01]  /*17e0*/  SHF.L.U32 R191, R18, 0x10, RZ ;  /* 0x0000001012bf7819 */ /* 0x000fe200000006ff */
[----:B------:R-:W-:Y:S01]  /*17f0*/  FMUL.FTZ R190, R193, R172 ;  /* 0x000000acc1be7220 */ /* 0x000fe20000410000 */
[----:B------:R-:W-:Y:S01]  /*1800*/  SHF.L.U32 R222, R222, 0x10, RZ ;  /* 0x00000010dede7819 */ /* 0x000fe200000006ff */
[----:B------:R-:W-:Y:S01]  /*1810*/  FMUL.FTZ R224, R239, R168 ;  /* 0x000000a8efe07220 */ /* 0x000fe20000410000 */
[----:B------:R-:W-:-:S02]  /*1820*/  SHF.L.U32 R169, R20, 0x10, RZ ;  /* 0x0000001014a97819 */ /* 0x000fc400000006ff */
[----:B------:R-:W-:Y:S02]  /*1830*/  SHF.L.U32 R220, R220, 0x10, RZ ;  /* 0x00000010dcdc7819 */ /* 0x000fe400000006ff */
[----:B--2---:R-:W-:Y:S01]  /*1840*/  SHF.L.U32 R202, R176, 0x10, RZ ;  /* 0x00000010b0ca7819 */ /* 0x004fe200000006ff */
[----:B------:R-:W-:Y:S02]  /*1850*/  FFMA.FTZ R190, R191, R222, R190 ;  /* 0x000000debfbe7223 */ /* 0x000fe400000100be */
[----:B------:R-:W-:Y:S01]  /*1860*/  FFMA.FTZ R191, R169, R220, R224 ;  /* 0x000000dca9bf7223 */ /* 0x000fe200000100e0 */
[----:B------:R-:W-:Y:S01]  /*1870*/  SHF.L.U32 R224, R177, 0x10, RZ ;  /* 0x00000010b1e07819 */ /* 0x000fe200000006ff */
[----:B------:R-:W-:Y:S01]  /*1880*/  FADD.FTZ R193, -R225, R202 ;  /* 0x000000cae1c17221 */ /* 0x000fe20000010100 */
[----:B------:R-:W-:-:S03]  /*1890*/  PRMT R174, R171, 0x7632, R174 ;  /* 0x00007632abae7816 */ /* 0x000fc600000000ae */
[----:B-----5:R-:W-:Y:S01]  /*18a0*/  FMUL.FTZ R193, R188, R193 ;  /* 0x000000c1bcc17220 */ /* 0x020fe20000410000 */
[----:B------:R-:W-:Y:S01]  /*18b0*/  FADD.FTZ R169, -R225, R224 ;  /* 0x000000e0e1a97221 */ /* 0x000fe20000010100 */
[----:B------:R-:W-:Y:S01]  /*18c0*/  PRMT R238, R174, 0x7632, R238 ;  /* 0x00007632aeee7816 */ /* 0x000fe200000000ee */
[----:B------:R-:W-:Y:S01]  /*18d0*/  FADD.FTZ R88, R88, R201 ;  /* 0x000000c958587221 */ /* 0x000fe20000010000 */
[----:B------:R-:W-:Y:S01]  /*18e0*/  FFMA.FTZ R64, R193, R201, R64 ;  /* 0x000000c9c1407223 */ /* 0x000fe20000010040 */
[----:B------:R-:W-:Y:S01]  /*18f0*/  FMUL.FTZ R201, R188, R169 ;  /* 0x000000a9bcc97220 */ /* 0x000fe20000410000 */
[----:B------:R-:W-:Y:S02]  /*1900*/  SHF.L.U32 R224, R178, 0x10, RZ ;  /* 0x00000010b2e07819 */ /* 0x000fe400000006ff */
[----:B------:R-:W-:Y:S02]  /*1910*/  PRMT R240, R170, 0x7632, R240 ;  /* 0x00007632aaf07816 */ /* 0x000fe400000000f0 */
[----:B------:R-:W-:-:S02]  /*1920*/  SHF.L.U32 R171, R23, 0x10, RZ ;  /* 0x0000001017ab7819 */ /* 0x000fc400000006ff */
[----:B------:R-:W-:Y:S01]  /*1930*/  SHF.L.U32 R238, R238, 0x10, RZ ;  /* 0x00000010eeee7819 */ /* 0x000fe200000006ff */
[----:B------:R-:W-:Y:S01]  /*1940*/  FADD.FTZ R134, R134, R209 ;  /* 0x000000d186867221 */ /* 0x000fe20000010000 */
[----:B------:R-:W-:Y:S01]  /*1950*/  FFMA.FTZ R114, R201, R209, R114 ;  /* 0x000000d1c9727223 */ /* 0x000fe20000010072 */
[----:B------:R-:W-:Y:S01]  /*1960*/  SHF.L.U32 R169, R22, 0x10, RZ ;  /* 0x0000001016a97819 */ /* 0x000fe200000006ff */
[----:B------:R-:W-:Y:S01]  /*1970*/  FADD.FTZ R209, -R225, R224 ;  /* 0x000000e0e1d17221 */ /* 0x000fe20000010100 */
[----:B------:R-:W-:Y:S01]  /*1980*/  SHF.L.U32 R240, R240, 0x10, RZ ;  /* 0x00000010f0f07819 */ /* 0x000fe200000006ff */
[----:B------:R-:W-:Y:S01]  /*1990*/  FMUL.FTZ R202, R171, R238 ;  /* 0x000000eeabca7220 */ /* 0x000fe20000410000 */
[----:B------:R-:W-:Y:S02]  /*19a0*/  PRMT R170, R175, 0x7632, R170 ;  /* 0x00007632afaa7816 */ /* 0x000fe400000000aa */
[----:B------:R-:W-:Y:S02]  /*19b0*/  SHF.L.U32 R224, R179, 0x10, RZ ;  /* 0x00000010b3e07819 */ /* 0x000fe400000006ff */
[----:B------:R-:W-:Y:S01]  /*19c0*/  PRMT R176, R176, 0x7632, R176 ;  /* 0x00007632b0b07816 */ /* 0x000fe200000000b0 */
[----:B------:R-:W-:Y:S01]  /*19d0*/  FFMA.FTZ R202, R169, R240, R202 ;  /* 0x000000f0a9ca7223 */ /* 0x000fe200000100ca */
[----:B------:R-:W-:Y:S01]  /*19e0*/  SHF.L.U32 R173, R25, 0x10, RZ ;  /* 0x0000001019ad7819 */ /* 0x000fe200000006ff */
[----:B------:R-:W-:Y:S01]  /*19f0*/  FMUL.FTZ R209, R188, R209 ;  /* 0x000000d1bcd17220 */ /* 0x000fe20000410000 */
[----:B------:R-:W-:Y:S01]  /*1a00*/  SHF.L.U32 R170, R170, 0x10, RZ ;  /* 0x00000010aaaa7819 */ /* 0x000fe200000006ff */
[----:B------:R-:W-:Y:S01]  /*1a10*/  FADD.FTZ R169, -R225, R224 ;  /* 0x000000e0e1a97221 */ /* 0x000fe20000010100 */
[----:B------:R-:W-:Y:S01]  /*1a20*/  SHF.L.U32 R176, R176, 0x10, RZ ;  /* 0x00000010b0b07819 */ /* 0x000fe200000006ff */
[----:B------:R-:W-:Y:S01]  /*1a30*/  FADD.FTZ R90, R90, R203 ;  /* 0x000000cb5a5a7221 */ /* 0x000fe20000010000 */
[----:B------:R-:W-:Y:S01]  /*1a40*/  PRMT R177, R177, 0x7632, R177 ;  /* 0x00007632b1b17816 */ /* 0x000fe200000000b1 */
[----:B------:R-:W-:Y:S01]  /*1a50*/  FFMA.FTZ R66, R201, R203, R66 ;  /* 0x000000cbc9427223 */ /* 0x000fe20000010042 */
[----:B------:R-:W-:Y:S01]  /*1a60*/  SHF.L.U32 R174, R174, 0x10, RZ ;  /* 0x00000010aeae7819 */ /* 0x000fe200000006ff */
[----:B------:R-:W-:Y:S01]  /*1a70*/  FADD.FTZ R136, R136, R217 ;  /* 0x000000d988887221 */ /* 0x000fe20000010000 */
[----:B------:R-:W-:Y:S01]  /*1a80*/  SHF.L.U32 R203, R24, 0x10, RZ ;  /* 0x0000001018cb7819 */ /* 0x000fe200000006ff */
[----:B------:R-:W-:Y:S01]  /*1a90*/  FFMA.FTZ R116, R209, R217, R116 ;  /* 0x000000d9d1747223 */ /* 0x000fe20000010074 */
[----:B------:R-:W-:Y:S01]  /*1aa0*/  FMUL.FTZ R226, R173, R170 ;  /* 0x000000aaade27220 */ /* 0x000fe20000410000 */
[----:B------:R-:W-:Y:S01]  /*1ab0*/  PRMT R171, R178, 0x7632, R171 ;  /* 0x00007632b2ab7816 */ /* 0x000fe200000000ab */
[----:B------:R-:W-:Y:S01]  /*1ac0*/  FMUL.FTZ R217, R188, R169 ;  /* 0x000000a9bcd97220 */ /* 0x000fe20000410000 */
[----:B------:R-:W-:Y:S01]  /*1ad0*/  SHF.L.U32 R178, R177, 0x10, RZ ;  /* 0x00000010b1b27819 */ /* 0x000fe200000006ff */
[----:B------:R-:W-:Y:S01]  /*1ae0*/  FADD.FTZ R169, -R225, R176 ;  /* 0x000000b0e1a97221 */ /* 0x000fe20000010100 */
[----:B------:R-:W-:-:S03]  /*1af0*/  FFMA.FTZ R203, R203, R174, R226 ;  /* 0x000000aecbcb7223 */ /* 0x000fc600000100e2 */
[----:B------:R-:W-:Y:S01]  /*1b00*/  FMUL.FTZ R226, R188, R169 ;  /* 0x000000a9bce27220 */ /* 0x000fe20000410000 */
[----:B------:R-:W-:Y:S01]  /*1b10*/  FADD.FTZ R169, -R225, R178 ;  /* 0x000000b2e1a97221 */ /* 0x000fe20000010100 */
[----:B------:R-:W-:Y:S02]  /*1b20*/  FADD.FTZ R133, R133, R172 ;  /* 0x000000ac85857221 */ /* 0x000fe40000010000 */
[----:B------:R-:W-:Y:S01]  /*1b30*/  FFMA.FTZ R113, R226, R172, R113 ;  /* 0x000000ace2717223 */ /* 0x000fe20000010071 */
[----:B------:R-:W-:Y:S01]  /*1b40*/  FMUL.FTZ R224, R188, R169 ;  /* 0x000000a9bce07220 */ /* 0x000fe20000410000 */
[----:B------:R-:W-:Y:S01]  /*1b50*/  SHF.L.U32 R172, R171, 0x10, RZ ;  /* 0x00000010abac7819 */ /* 0x000fe200000006ff */
[----:B------:R-:W-:Y:S01]  /*1b60*/  FADD.FTZ R227, R227, R8 ;  /* 0x00000008e3e37221 */ /* 0x000fe20000010000 */
[----:B------:R-:W-:Y:S01]  /*1b70*/  FFMA.FTZ R169, R193, R8, R236 ;  /* 0x00000008c1a97223 */ /* 0x000fe200000100ec */
[----:B------:R-:W-:Y:S01]  /*1b80*/  FADD.FTZ R135, R135, R168 ;  /* 0x000000a887877221 */ /* 0x000fe20000010000 */
[----:B------:R-:W-:Y:S01]  /*1b90*/  FFMA.FTZ R115, R224, R168, R115 ;  /* 0x000000a8e0737223 */ /* 0x000fe20000010073 */
[----:B------:R-:W-:Y:S01]  /*1ba0*/  FADD.FTZ R171, -R225, R172 ;  /* 0x000000ace1ab7221 */ /* 0x000fe20000010100 */
[----:B------:R-:W-:Y:S01]  /*1bb0*/  FADD.FTZ R168, R227, R190 ;  /* 0x000000bee3a87221 */ /* 0x000fe20000010000 */
[----:B------:R-:W-:Y:S01]  /*1bc0*/  FFMA.FTZ R172, R226, R190, R169 ;  /* 0x000000bee2ac7223 */ /* 0x000fe200000100a9 */
[----:B------:R-:W-:-:S02]  /*1bd0*/  FADD.FTZ R89, R89, R222 ;  /* 0x000000de59597221 */ /* 0x000fc40000010000 */
[----:B------:R-:W-:Y:S01]  /*1be0*/  FADD.FTZ R168, R168, R7 ;  /* 0x00000007a8a87221 */ /* 0x000fe20000010000 */
[----:B------:R-:W-:Y:S01]  /*1bf0*/  FFMA.FTZ R169, R201, R7, R172 ;  /* 0x00000007c9a97223 */ /* 0x000fe200000100ac */
[----:B------:R-:W-:Y:S01]  /*1c00*/  FFMA.FTZ R65, R226, R222, R65 ;  /* 0x000000dee2417223 */ /* 0x000fe20000010041 */
[----:B------:R-:W-:Y:S01]  /*1c10*/  FMUL.FTZ R222, R188, R171 ;  /* 0x000000abbcde7220 */ /* 0x000fe20000410000 */
[----:B------:R-:W-:Y:S01]  /*1c20*/  PRMT R179, R179, 0x7632, R179 ;  /* 0x00007632b3b37816 */ /* 0x000fe200000000b3 */
[----:B------:R-:W-:Y:S01]  /*1c30*/  FADD.FTZ R171, R168, R191 ;  /* 0x000000bfa8ab7221 */ /* 0x000fe20000010000 */
[----:B------:R-:W-:Y:S02]  /*1c40*/  FFMA.FTZ R168, R224, R191, R169 ;  /* 0x000000bfe0a87223 */ /* 0x000fe400000100a9 */
[----:B------:R-:W-:Y:S01]  /*1c50*/  SHF.L.U32 R176, R179, 0x10, RZ ;  /* 0x00000010b3b07819 */ /* 0x000fe200000006ff */
[----:B------:R-:W-:Y:S01]  /*1c60*/  FADD.FTZ R171, R171, R6 ;  /* 0x00000006abab7221 */ /* 0x000fe20000010000 */
[----:B------:R-:W-:-:S03]  /*1c70*/  FFMA.FTZ R169, R209, R6, R168 ;  /* 0x00000006d1a97223 */ /* 0x000fc600000100a8 */
[----:B------:R-:W-:Y:S01]  /*1c80*/  FADD.FTZ R173, -R225, R176 ;  /* 0x000000b0e1ad7221 */ /* 0x000fe20000010100 */
[----:B------:R-:W-:Y:S01]  /*1c90*/  FADD.FTZ R168, R171, R202 ;  /* 0x000000caaba87221 */ /* 0x000fe20000010000 */
[----:B------:R-:W-:Y:S01]  /*1ca0*/  FFMA.FTZ R172, R222, R202, R169 ;  /* 0x000000cadeac7223 */ /* 0x000fe200000100a9 */
        /* <DEDUP_REMOVED lines=22> */
[----:B------:R-:W-:-:S07]  /*1e10*/  FFMA.FTZ R236, R220, R203, R172 ;  /* 0x000000cbdcec7223 */ /* 0x000fce00000100ac */
.L_x_4:
[----:B------:R-:W-:Y:S05]  /*1e20*/  BSYNC.RECONVERGENT B0 ;  /* 0x0000000000007941 */ /* 0x000fea0003800200 */
.L_x_3:
        /* <DEDUP_REMOVED lines=18> */
[----:B------:R-:W-:Y:S01]  /*1f50*/  SHF.L.U32 R2, R49, 0x10, RZ ;  /* 0x0000001031027819 */ /* 0x000fe200000006ff */
[----:B0-----:R-:W-:-:S05]  /*1f60*/  @P0 IMAD.WIDE.U32 R204, R229, 0x10, R204 ;  /* 0x00000010e5cc0825 */ /* 0x001fca00078e00cc */
[----:B------:R0:W5:Y:S01]  /*1f70*/  @P0 LDG.E.128 R28, desc[UR12][R204.64] ;  /* 0x0000000ccc1c0981 */ /* 0x000162000c1e1d00 */
[----:B------:R-:W-:Y:S02]  /*1f80*/  SHF.L.U32 R4, R48, 0x10, RZ ;  /* 0x0000001030047819 */ /* 0x000fe400000006ff */
[----:B---3--:R-:W-:Y:S02]  /*1f90*/  SHF.L.U32 R229, R174, 0x10, RZ ;  /* 0x00000010aee57819 */ /* 0x008fe400000006ff */
[----:B------:R-:W-:Y:S02]  /*1fa0*/  SHF.L.U32 R231, R173, 0x10, RZ ;  /* 0x00000010ade77819 */ /* 0x000fe400000006ff */
[----:B------:R-:W-:Y:S01]  /*1fb0*/  SHF.L.U32 R215, R172, 0x10, RZ ;  /* 0x00000010acd77819 */ /* 0x000fe200000006ff */
[----:B------:R-:W-:Y:S01]  /*1fc0*/  FMUL.FTZ R235, R210, R229 ;  /* 0x000000e5d2eb7220 */ /* 0x000fe20000410000 */
[----:B----4-:R-:W-:Y:S01]  /*1fd0*/  SHF.L.U32 R211, R170, 0x10, RZ ;  /* 0x00000010aad37819 */ /* 0x010fe200000006ff */
[----:B------:R-:W-:Y:S01]  /*1fe0*/  FMUL.FTZ R207, R206, R231 ;  /* 0x000000e7cecf7220 */ /* 0x000fe20000410000 */
[----:B------:R-:W-:-:S02]  /*1ff0*/  SHF.L.U32 R233, R168, 0x10, RZ ;  /* 0x00000010a8e97819 */ /* 0x000fc400000006ff */
[----:B------:R-:W-:Y:S01]  /*2000*/  SHF.L.U32 R213, R169, 0x10, RZ ;  /* 0x00000010a9d57819 */ /* 0x000fe200000006ff */
[----:B0-----:R-:W-:Y:S01]  /*2010*/  FMUL.FTZ R205, R0, R215 ;  /* 0x000000d700cd7220 */ /* 0x001fe20000410000 */
[C---:B--2---:R-:W-:Y:S02]  /*2020*/  SHF.L.U32 R204, R176.reuse, 0x10, RZ ;  /* 0x00000010b0cc7819 */ /* 0x044fe400000006ff */
[----:B------:R-:W-:Y:S02]  /*2030*/  PRMT R176, R176, 0x7632, R176 ;  /* 0x00007632b0b07816 */ /* 0x000fe400000000b0 */
[C---:B------:R-:W-:Y:S01]  /*2040*/  PRMT R168, R177.reuse, 0x7632, R168 ;  /* 0x00007632b1a87816 */ /* 0x040fe200000000a8 */
[----:B------:R-:W-:Y:S01]  /*2050*/  FFMA.FTZ R0, R208, R211, R235 ;  /* 0x000000d3d0007223 */ /* 0x000fe200000100eb */
[----:B------:R-:W-:Y:S02]  /*2060*/  SHF.L.U32 R206, R177, 0x10, RZ ;  /* 0x00000010b1ce7819 */ /* 0x000fe400000006ff */
[----:B------:R-:W-:Y:S01]  /*2070*/  PRMT R169, R178, 0x7632, R169 ;  /* 0x00007632b2a97816 */ /* 0x000fe200000000a9 */
[----:B------:R-:W-:Y:S01]  /*2080*/  FFMA.FTZ R2, R2, R213, R207 ;  /* 0x000000d502027223 */ /* 0x000fe200000100cf */
[----:B------:R-:W-:-:S02]  /*2090*/  SHF.L.U32 R208, R178, 0x10, RZ ;  /* 0x00000010b2d07819 */ /* 0x000fc400000006ff */
[----:B------:R-:W-:Y:S01]  /*20a0*/  PRMT R170, R179, 0x7632, R170 ;  /* 0x00007632b3aa7816 */ /* 0x000fe200000000aa */
[C---:B------:R-:W-:Y:S01]  /*20b0*/  FADD.FTZ R207, -R225.reuse, R204 ;  /* 0x000000cce1cf7221 */ /* 0x040fe20000010100 */
[----:B------:R-:W-:Y:S02]  /*20c0*/  SHF.L.U32 R176, R176, 0x10, RZ ;  /* 0x00000010b0b07819 */ /* 0x000fe400000006ff */
[----:B------:R-:W-:Y:S01]  /*20d0*/  SHF.L.U32 R178, R168, 0x10, RZ ;  /* 0x00000010a8b27819 */ /* 0x000fe200000006ff */
[----:B------:R-:W-:Y:S01]  /*20e0*/  FADD.FTZ R243, -R225, R206 ;  /* 0x000000cee1f37221 */ /* 0x000fe20000010100 */
[----:B------:R-:W-:Y:S02]  /*20f0*/  SHF.L.U32 R210, R179, 0x10, RZ ;  /* 0x00000010b3d27819 */ /* 0x000fe400000006ff */
[C---:B------:R-:W-:Y:S02]  /*2100*/  SHF.L.U32 R204, R169.reuse, 0x10, RZ ;  /* 0x00000010a9cc7819 */ /* 0x040fe400000006ff */
[----:B------:R-:W-:-:S02]  /*2110*/  PRMT R172, R169, 0x7632, R172 ;  /* 0x00007632a9ac7816 */ /* 0x000fc400000000ac */
[----:B------:R-:W-:Y:S01]  /*2120*/  SHF.L.U32 R206, R170, 0x10, RZ ;  /* 0x00000010aace7819 */ /* 0x000fe200000006ff */
[C---:B------:R-:W-:Y:S01]  /*2130*/  FADD.FTZ R237, -R225.reuse, R176 ;  /* 0x000000b0e1ed7221 */ /* 0x040fe20000010100 */
[C-C-:B------:R-:W-:Y:S01]  /*2140*/  FADD.FTZ R179, -R225.reuse, R178.reuse ;  /* 0x000000b2e1b37221 */ /* 0x140fe20000010100 */
[----:B------:R-:W-:Y:S01]  /*2150*/  PRMT R178, R168, 0x7632, R178 ;  /* 0x00007632a8b27816 */ /* 0x000fe200000000b2 */
[C---:B------:R-:W-:Y:S01]  /*2160*/  FADD.FTZ R239, -R225.reuse, R208 ;  /* 0x000000d0e1ef7221 */ /* 0x040fe20000010100 */
[----:B------:R-:W-:Y:S01]  /*2170*/  PRMT R176, R172, 0x7632, R176 ;  /* 0x00007632acb07816 */ /* 0x000fe200000000b0 */
[C---:B------:R-:W-:Y:S01]  /*2180*/  FADD.FTZ R235, -R225.reuse, R210 ;  /* 0x000000d2e1eb7221 */ /* 0x040fe20000010100 */
[----:B------:R-:W-:Y:S01]  /*2190*/  FADD.FTZ R177, -R225, R204 ;  /* 0x000000cce1b17221 */ /* 0x000fe20000010100 */
[----:B------:R-:W-:Y:S01]  /*21a0*/  PRMT R168, R173, 0x7632, R168 ;  /* 0x00007632ada87816 */ /* 0x000fe200000000a8 */
[----:B------:R-:W-:Y:S01]  /*21b0*/  FADD.FTZ R225, -R225, R206 ;  /* 0x000000cee1e17221 */ /* 0x000fe20000010100 */
[----:B------:R-:W-:Y:S01]  /*21c0*/  FFMA.FTZ R4, R4, R233, R205 ;  /* 0x000000e904047223 */ /* 0x000fe200000100cd */
[----:B------:R-:W-:-:S02]  /*21d0*/  SHF.L.U32 R206, R55, 0x10, RZ ;  /* 0x0000001037ce7819 */ /* 0x000fc400000006ff */
[----:B------:R-:W-:Y:S02]  /*21e0*/  SHF.L.U32 R241, R175, 0x10, RZ ;  /* 0x00000010aff17819 */ /* 0x000fe400000006ff */
[----:B------:R-:W-:Y:S02]  /*21f0*/  SHF.L.U32 R205, R11, 0x10, RZ ;  /* 0x000000100bcd7819 */ /* 0x000fe400000006ff */
[----:B------:R-:W-:Y:S02]  /*2200*/  SHF.L.U32 R176, R176, 0x10, RZ ;  /* 0x00000010b0b07819 */ /* 0x000fe400000006ff */
[----:B------:R-:W-:Y:S02]  /*2210*/  SHF.L.U32 R168, R168, 0x10, RZ ;  /* 0x00000010a8a87819 */ /* 0x000fe400000006ff */
[----:B------:R-:W-:Y:S01]  /*2220*/  SHF.L.U32 R173, R13, 0x10, RZ ;  /* 0x000000100dad7819 */ /* 0x000fe200000006ff */
[----:B------:R-:W-:Y:S01]  /*2230*/  FMUL.FTZ R245, R206, R241 ;  /* 0x000000f1cef57220 */ /* 0x000fe20000410000 */
[----:B------:R-:W-:Y:S01]  /*2240*/  FMUL.FTZ R206, R205, R176 ;  /* 0x000000b0cdce7220 */ /* 0x000fe20000410000 */
[----:B-----5:R-:W-:Y:S01]  /*2250*/  FMUL.FTZ R207, R188, R207 ;  /* 0x000000cfbccf7220 */ /* 0x020fe20000410000 */
[----:B------:R-:W-:Y:S01]  /*2260*/  SHF.L.U32 R178, R178, 0x10, RZ ;  /* 0x00000010b2b27819 */ /* 0x000fe200000006ff */
[----:B------:R-:W-:Y:S01]  /*2270*/  FMUL.FTZ R208, R173, R168 ;  /* 0x000000a8add07220 */ /* 0x000fe20000410000 */
[----:B------:R-:W-:-:S02]  /*2280*/  SHF.L.U32 R205, R10, 0x10, RZ ;  /* 0x000000100acd7819 */ /* 0x000fc400000006ff */
[----:B------:R-:W-:Y:S02]  /*2290*/  SHF.L.U32 R172, R172, 0x10, RZ ;  /* 0x00000010acac7819 */ /* 0x000fe400000006ff */
[----:B------:R-:W-:Y:S01]  /*22a0*/  SHF.L.U32 R173, R12, 0x10, RZ ;  /* 0x000000100cad7819 */ /* 0x000fe200000006ff */
[----:B------:R-:W-:Y:S01]  /*22b0*/  FADD.FTZ R160, R160, R215 ;  /* 0x000000d7a0a07221 */ /* 0x000fe20000010000 */
[----:B------:R-:W-:Y:S01]  /*22c0*/  PRMT R210, R170, 0x7632, R210 ;  /* 0x00007632aad27816 */ /* 0x000fe200000000d2 */
[----:B------:R-:W-:Y:S01]  /*22d0*/  FFMA.FTZ R140, R207, R215, R140 ;  /* 0x000000d7cf8c7223 */ /* 0x000fe2000001008c */
[----:B------:R-:W-:Y:S01]  /*22e0*/  PRMT R170, R174, 0x7632, R170 ;  /* 0x00007632aeaa7816 */ /* 0x000fe200000000aa */
[----:B------:R-:W-:Y:S01]  /*22f0*/  FMUL.FTZ R215, R188, R243 ;  /* 0x000000f3bcd77220 */ /* 0x000fe20000410000 */
[----:B------:R-:W-:Y:S01]  /*2300*/  FFMA.FTZ R205, R205, R178, R206 ;  /* 0x000000b2cdcd7223 */ /* 0x000fe200000100ce */
[----:B------:R-:W-:Y:S01]  /*2310*/  FFMA.FTZ R206, R173, R172, R208 ;  /* 0x000000acadce7223 */ /* 0x000fe200000100d0 */
[----:B------:R-:W-:Y:S01]  /*2320*/  SHF.L.U32 R173, R15, 0x10, RZ ;  /* 0x000000100fad7819 */ /* 0x000fe200000006ff */
[----:B------:R-:W-:Y:S01]  /*2330*/  FADD.FTZ R74, R74, R213 ;  /* 0x000000d54a4a7221 */ /* 0x000fe20000010000 */
[----:B------:R-:W-:Y:S01]  /*2340*/  SHF.L.U32 R170, R170, 0x10, RZ ;  /* 0x00000010aaaa7819 */ /* 0x000fe200000006ff */
[----:B------:R-:W-:Y:S01]  /*2350*/  FFMA.FTZ R98, R215, R213, R98 ;  /* 0x000000d5d7627223 */ /* 0x000fe20000010062 */
[----:B------:R-:W-:Y:S01]  /*2360*/  PRMT R174, R175, 0x7632, R174 ;  /* 0x00007632afae7816 */ /* 0x000fe200000000ae */
[----:B------:R-:W-:Y:S01]  /*2370*/  FMUL.FTZ R213, R188, R239 ;  /* 0x000000efbcd57220 */ /* 0x000fe20000410000 */
[----:B------:R-:W-:-:S02]  /*2380*/  SHF.L.U32 R169, R171, 0x10, RZ ;  /* 0x00000010aba97819 */ /* 0x000fc400000006ff */
[----:B------:R-:W-:Y:S01]  /*2390*/  PRMT R238, R171, 0x7632, R238 ;  /* 0x00007632abee7816 */ /* 0x000fe200000000ee */
[----:B------:R-:W-:Y:S01]  /*23a0*/  FMUL.FTZ R212, R173, R170 ;  /* 0x000000aaadd47220 */ /* 0x000fe20000410000 */
[----:B------:R-:W-:Y:S02]  /*23b0*/  SHF.L.U32 R171, R14, 0x10, RZ ;  /* 0x000000100eab7819 */ /* 0x000fe400000006ff */
[----:B------:R-:W-:Y:S01]  /*23c0*/  SHF.L.U32 R210, R210, 0x10, RZ ;  /* 0x00000010d2d27819 */ /* 0x000fe200000006ff */
[----:B------:R-:W-:Y:S01]  /*23d0*/  FADD.FTZ R120, R120, R211 ;  /* 0x000000d378787221 */ /* 0x000fe20000010000 */
[----:B------:R-:W-:Y:S01]  /*23e0*/  SHF.L.U32 R204, R51, 0x10, RZ ;  /* 0x0000001033cc7819 */ /* 0x000fe200000006ff */
[----:B------:R-:W-:Y:S01]  /*23f0*/  FFMA.FTZ R100, R213, R211, R100 ;  /* 0x000000d3d5647223 */ /* 0x000fe20000010064 */
[----:B------:R-:W-:Y:S01]  /*2400*/  SHF.L.U32 R174, R174, 0x10, RZ ;  /* 0x00000010aeae7819 */ /* 0x000fe200000006ff */
[C---:B------:R-:W-:Y:S01]  /*2410*/  FMUL.FTZ R211, R188.reuse, R235 ;  /* 0x000000ebbcd37220 */ /* 0x040fe20000410000 */
[----:B------:R-:W-:Y:S01]  /*2420*/  SHF.L.U32 R173, R17, 0x10, RZ ;  /* 0x0000001011ad7819 */ /* 0x000fe200000006ff */
[----:B------:R-:W-:Y:S01]  /*2430*/  FMUL.FTZ R218, R188, R237 ;  /* 0x000000edbcda7220 */ /* 0x000fe20000410000 */
[----:B------:R-:W-:Y:S01]  /*2440*/  FFMA.FTZ R212, R171, R210, R212 ;  /* 0x000000d2abd47223 */ /* 0x000fe200000100d4 */
[----:B------:R-:W-:Y:S01]  /*2450*/  SHF.L.U32 R238, R238, 0x10, RZ ;  /* 0x00000010eeee7819 */ /* 0x000fe200000006ff */
[-C--:B------:R-:W-:Y:S01]  /*2460*/  FFMA.FTZ R204, R204, R169.reuse, R245 ;  /* 0x000000a9cccc7223 */ /* 0x080fe200000100f5 */
[----:B------:R-:W-:Y:S01]  /*2470*/  SHF.L.U32 R171, R16, 0x10, RZ ;  /* 0x0000001010ab7819 */ /* 0x000fe200000006ff */
[----:B------:R-:W-:Y:S01]  /*2480*/  FMUL.FTZ R208, R173, R174 ;  /* 0x000000aeadd07220 */ /* 0x000fe20000410000 */
[----:B------:R-:W-:Y:S01]  /*2490*/  FADD.FTZ R122, R122, R169 ;  /* 0x000000a97a7a7221 */ /* 0x000fe20000010000 */
[----:B------:R-:W-:Y:S01]  /*24a0*/  FFMA.FTZ R102, R211, R169, R102 ;  /* 0x000000a9d3667223 */ /* 0x000fe20000010066 */
[----:B------:R-:W-:Y:S01]  /*24b0*/  FADD.FTZ R161, R161, R176 ;  /* 0x000000b0a1a17221 */ /* 0x000fe20000010000 */
[----:B------:R-:W-:Y:S01]  /*24c0*/  FFMA.FTZ R141, R218, R176, R141 ;  /* 0x000000b0da8d7223 */ /* 0x000fe2000001008d */
[----:B------:R-:W-:Y:S01]  /*24d0*/  FMUL.FTZ R216, R188, R179 ;  /* 0x000000b3bcd87220 */ /* 0x000fe20000410000 */
[----:B------:R-:W-:Y:S01]  /*24e0*/  FADD.FTZ R176, R227, R4 ;  /* 0x00000004e3b07221 */ /* 0x000fe20000010000 */
[----:B------:R-:W-:Y:S01]  /*24f0*/  FFMA.FTZ R169, R207, R4, R236 ;  /* 0x00000004cfa97223 */ /* 0x000fe200000100ec */
[----:B------:R-:W-:Y:S01]  /*2500*/  FFMA.FTZ R208, R171, R238, R208 ;  /* 0x000000eeabd07223 */ /* 0x000fe200000100d0 */
[----:B------:R-:W-:Y:S01]  /*2510*/  FADD.FTZ R75, R75, R172 ;  /* 0x000000ac4b4b7221 */ /* 0x000fe20000010000 */
[----:B------:R-:W-:Y:S01]  /*2520*/  FFMA.FTZ R99, R216, R172, R99 ;  /* 0x000000acd8637223 */ /* 0x000fe20000010063 */
[----:B------:R-:W-:Y:S01]  /*2530*/  FADD.FTZ R171, R176, R205 ;  /* 0x000000cdb0ab7221 */ /* 0x000fe20000010000 */
[----:B------:R-:W-:-:S03]  /*2540*/  FFMA.FTZ R172, R218, R205, R169 ;  /* 0x000000cddaac7223 */ /* 0x000fc600000100a9 */
[----:B------:R-:W-:Y:S01]  /*2550*/  FADD.FTZ R171, R171, R2 ;  /* 0x00000002abab7221 */ /* 0x000fe20000010000 */
[----:B------:R-:W-:Y:S01]  /*2560*/  FFMA.FTZ R169, R215, R2, R172 ;  /* 0x00000002d7a97223 */ /* 0x000fe200000100ac */
[----:B------:R-:W-:Y:S01]  /*2570*/  FADD.FTZ R163, R163, R168 ;  /* 0x000000a8a3a37221 */ /* 0x000fe20000010000 */
[C---:B------:R-:W-:Y:S01]  /*2580*/  FFMA.FTZ R143, R216.reuse, R168, R143 ;  /* 0x000000a8d88f7223 */ /* 0x040fe2000001008f */
[----:B------:R-:W-:Y:S01]  /*2590*/  FADD.FTZ R171, R171, R206 ;  /* 0x000000ceabab7221 */ /* 0x000fe20000010000 */
[----:B------:R-:W-:Y:S01]  /*25a0*/  FFMA.FTZ R168, R216, R206, R169 ;  /* 0x000000ced8a87223 */ /* 0x000fe200000100a9 */
[----:B------:R-:W-:Y:S02]  /*25b0*/  FMUL.FTZ R214, R188, R177 ;  /* 0x000000b1bcd67220 */ /* 0x000fe40000410000 */
[----:B------:R-:W-:Y:S01]  /*25c0*/  FADD.FTZ R171, R171, R0 ;  /* 0x00000000abab7221 */ /* 0x000fe20000010000 */
[----:B------:R-:W-:-:S03]  /*25d0*/  FFMA.FTZ R169, R213, R0, R168 ;  /* 0x00000000d5a97223 */ /* 0x000fc600000100a8 */
        /* <DEDUP_REMOVED lines=22> */
[C---:B------:R-:W-:Y:S01]  /*2740*/  FFMA.FTZ R147, R210.reuse, R174, R147 ;  /* 0x000000aed2937223 */ /* 0x040fe20000010093 */
[----:B------:R-:W-:Y:S01]  /*2750*/  FADD.FTZ R227, R171, R208 ;  /* 0x000000d0abe37221 */ /* 0x000fe20000010000 */
[----:B------:R-:W-:-:S07]  /*2760*/  FFMA.FTZ R236, R210, R208, R169 ;  /* 0x000000d0d2ec7223 */ /* 0x000fce00000100a9 */
.L_x_6:
[----:B------:R-:W-:Y:S05]  /*2770*/  BSYNC.RECONVERGENT B0 ;  /* 0x0000000000007941 */ /* 0x000fea0003800200 */
.L_x_5:
[----:B------:R-:W0:Y:S01]  /*2780*/  SHFL.DOWN PT, R168, R227, 0x10, 0x1f ;  /* 0x0a001f00e3a87f89 */ /* 0x000e2200000e0000 */
[----:B------:R-:W-:Y:S03]  /*2790*/  BSSY.RECONVERGENT B0, `(.L_x_7) ;  /* 0x000001f000007945 */ /* 0x000fe60003800200 */
[----:B------:R-:W1:Y:S01]  /*27a0*/  SHFL.DOWN PT, R169, R236, 0x10, 0x1f ;  /* 0x0a001f00eca97f89 */ /* 0x000e6200000e0000 */
[----:B------:R-:W2:Y:S01]  /*27b0*/  S2R R178, SR_TID.X ;  /* 0x0000000000b27919 */ /* 0x000ea20000002100 */
[----:B0-----:R-:W-:Y:S01]  /*27c0*/  FADD.FTZ R168, R168, R227 ;  /* 0x000000e3a8a87221 */ /* 0x001fe20000010000 */
[----:B-1----:R-:W-:-:S04]  /*27d0*/  FADD.FTZ R169, R169, R236 ;  /* 0x000000eca9a97221 */ /* 0x002fc80000010000 */
[----:B------:R-:W0:Y:S04]  /*27e0*/  SHFL.DOWN PT, R171, R168, 0x8, 0x1f ;  /* 0x09001f00a8ab7f89 */ /* 0x000e2800000e0000 */
[----:B------:R-:W1:Y:S01]  /*27f0*/  SHFL.DOWN PT, R170, R169, 0x8, 0x1f ;  /* 0x09001f00a9aa7f89 */ /* 0x000e6200000e0000 */
[----:B--2---:R-:W-:Y:S01]  /*2800*/  LOP3.LUT P0, RZ, R178, 0x1f, RZ, 0xc0, !PT ;  /* 0x0000001fb2ff7812 */ /* 0x004fe2000780c0ff */
[----:B0-----:R-:W-:Y:S01]  /*2810*/  FADD.FTZ R171, R168, R171 ;  /* 0x000000aba8ab7221 */ /* 0x001fe20000010000 */
[----:B-1----:R-:W-:-:S04]  /*2820*/  FADD.FTZ R170, R169, R170 ;  /* 0x000000aaa9aa7221 */ /* 0x002fc80000010000 */
[----:B------:R-:W0:Y:S04]  /*2830*/  SHFL.DOWN PT, R172, R171, 0x4, 0x1f ;  /* 0x08801f00abac7f89 */ /* 0x000e2800000e0000 */
[----:B------:R-:W1:Y:S01]  /*2840*/  SHFL.DOWN PT, R173, R170, 0x4, 0x1f ;  /* 0x08801f00aaad7f89 */ /* 0x000e6200000e0000 */
        /* <DEDUP_REMOVED lines=9> */
[----:B-1----:R-:W-:Y:S01]  /*28e0*/  FADD.FTZ R169, R174, R169 ;  /* 0x000000a9aea97221 */ /* 0x002fe20000010000 */
[----:B------:R-:W-:Y:S06]  /*28f0*/  @P0 BRA `(.L_x_8) ;  /* 0x0000000000200947 */ /* 0x000fec0003800000 */
[----:B------:R-:W0:Y:S01]  /*2900*/  S2UR UR5, SR_CgaCtaId ;  /* 0x00000000000579c3 */ /* 0x000e220000008800 */
[----:B------:R-:W-:Y:S01]  /*2910*/  UMOV UR4, 0x400 ;  /* 0x0000040000047882 */ /* 0x000fe20000000000 */
[----:B------:R-:W-:-:S04]  /*2920*/  SHF.R.U32.HI R170, RZ, 0x2, R178 ;  /* 0x00000002ffaa7819 */ /* 0x000fc800000116b2 */
[----:B------:R-:W-:Y:S01]  /*2930*/  LOP3.LUT R170, R170, 0x18, RZ, 0xc0, !PT ;  /* 0x00000018aaaa7812 */ /* 0x000fe200078ec0ff */
[----:B0-----:R-:W-:-:S04]  /*2940*/  ULEA UR4, UR5, UR4, 0x18 ;  /* 0x0000000405047291 */ /* 0x001fc8000f8ec0ff */
[----:B------:R-:W-:Y:S02]  /*2950*/  UIADD3 UR5, UPT, UPT, UR4, 0x3020, URZ ;  /* 0x0000302004057890 */ /* 0x000fe4000fffe0ff */
[----:B------:R-:W-:-:S09]  /*2960*/  @!UP1 UIADD3 UR5, UPT, UPT, UR4, 0x3000, URZ ;  /* 0x0000300004059890 */ /* 0x000fd2000fffe0ff */
[----:B------:R0:W-:Y:S03]  /*2970*/  STS.64 [R170+UR5], R168 ;  /* 0x000000a8aa007988 */ /* 0x0001e60008000a05 */
.L_x_8:
[----:B------:R-:W-:Y:S05]  /*2980*/  BSYNC.RECONVERGENT B0 ;  /* 0x0000000000007941 */ /* 0x000fea0003800200 */
.L_x_7:
[----:B------:R-:W1:Y:S08]  /*2990*/  S2UR UR5, SR_CgaCtaId ;  /* 0x00000000000579c3 */ /* 0x000e700000008800 */
[----:B------:R-:W-:Y:S01]  /*29a0*/  BAR.SYNC.DEFER_BLOCKING 0x0 ;  /* 0x0000000000007b1d */ /* 0x000fe20000010000 */
[----:B------:R-:W-:-:S05]  /*29b0*/  ISETP.GE.U32.AND P6, PT, R187, 0x80, PT ;  /* 0x00000080bb00780c */ /* 0x000fca0003fc6070 */
[----:B------:R-:W-:Y:S02]  /*29c0*/  UMOV UR4, 0x400 ;  /* 0x0000040000047882 */ /* 0x000fe40000000000 */
[----:B------:R-:W2:Y:S01]  /*29d0*/  LDC.64 R176, c[0x0][0x380] ;  /* 0x0000e000ffb07b82 */ /* 0x000ea20000000a00 */
[----:B------:R-:W-:Y:S07]  /*29e0*/  BSSY.RECONVERGENT B0, `(.L_x_9) ;  /* 0x0000176000007945 */ /* 0x000fee0003800200 */
[----:B------:R-:W3:Y:S01]  /*29f0*/  LDC.U8 R225, c[0x0][0x410] ;  /* 0x00010400ffe17b82 */ /* 0x000ee20000000000 */
[----:B-1----:R-:W-:-:S04]  /*2a00*/  ULEA UR4, UR5, UR4, 0x18 ;  /* 0x0000000405047291 */ /* 0x002fc8000f8ec0ff */
[----:B------:R-:W-:Y:S02]  /*2a10*/  UIADD3 UR5, UPT, UPT, UR4, 0x3020, URZ ;  /* 0x0000302004057890 */ /* 0x000fe4000fffe0ff */
[----:B------:R-:W-:Y:S02]  /*2a20*/  @!UP1 UIADD3 UR5, UPT, UPT, UR4, 0x3000, URZ ;  /* 0x0000300004059890 */ /* 0x000fe4000fffe0ff */
[----:B------:R-:W-:Y:S01]  /*2a30*/  UIADD3 UR10, UPT, UPT, UR4, 0x3030, URZ ;  /* 0x00003030040a7890 */ /* 0x000fe2000fffe0ff */
[----:B--2---:R-:W-:Y:S01]  /*2a40*/  IADD3 R186, PT, PT, R186, R176, RZ ;  /* 0x000000b0baba7210 */ /* 0x004fe20007ffe0ff */
[----:B------:R-:W-:-:S03]  /*2a50*/  @!UP1 UIADD3 UR10, UPT, UPT, UR4, 0x3010, URZ ;  /* 0x00003010040a9890 */ /* 0x000fc6000fffe0ff */
[----:B------:R-:W-:Y:S02]  /*2a60*/  ISETP.GE.AND P2, PT, R186, R177, PT ;  /* 0x000000b1ba00720c */ /* 0x000fe40003f46270 */
[----:B0-----:R-:W0:Y:S01]  /*2a70*/  LDS.128 R168, [UR5] ;  /* 0x00000005ffa87984 */ /* 0x001e220008000c00 */
[----:B---3--:R-:W-:-:S03]  /*2a80*/  ISETP.NE.AND P3, PT, R225, RZ, PT ;  /* 0x000000ffe100720c */ /* 0x008fc60003f65270 */
[----:B------:R-:W1:Y:S01]  /*2a90*/  LDS.128 R172, [UR10] ;  /* 0x0000000affac7984 */ /* 0x000e620008000c00 */
[----:B0-----:R-:W-:Y:S01]  /*2aa0*/  FADD.FTZ R179, RZ, R168 ;  /* 0x000000a8ffb37221 */ /* 0x001fe20000010000 */
[----:B------:R-:W-:-:S03]  /*2ab0*/  FADD.FTZ R168, RZ, R169 ;  /* 0x000000a9ffa87221 */ /* 0x000fc60000010000 */
[----:B------:R-:W-:Y:S01]  /*2ac0*/  FADD.FTZ R179, R170, R179 ;  /* 0x000000b3aab37221 */ /* 0x000fe20000010000 */
[----:B------:R-:W-:-:S03]  /*2ad0*/  FADD.FTZ R168, R171, R168 ;  /* 0x000000a8aba87221 */ /* 0x000fc60000010000 */
[----:B-1----:R-:W-:Y:S01]  /*2ae0*/  FADD.FTZ R179, R179, R172 ;  /* 0x000000acb3b37221 */ /* 0x002fe20000010000 */
[----:B------:R-:W-:-:S03]  /*2af0*/  FADD.FTZ R168, R168, R173 ;  /* 0x000000ada8a87221 */ /* 0x000fc60000010000 */
[----:B------:R-:W-:Y:S01]  /*2b00*/  FADD.FTZ R174, R174, R179 ;  /* 0x000000b3aeae7221 */ /* 0x000fe20000010000 */
[----:B------:R-:W-:-:S03]  /*2b10*/  FADD.FTZ R168, R175, R168 ;  /* 0x000000a8afa87221 */ /* 0x000fc60000010000 */
[----:B------:R-:W-:Y:S01]  /*2b20*/  FMUL.FTZ R174, R174, UR11 ;  /* 0x0000000baeae7c20 */ /* 0x000fe20008410000 */
[----:B------:R-:W-:-:S04]  /*2b30*/  FMUL.FTZ R179, R168, UR11 ;  /* 0x0000000ba8b37c20 */ /* 0x000fc80008410000 */
[----:B------:R-:W-:Y:S01]  /*2b40*/  FSEL R236, R174, RZ, !P3 ;  /* 0x000000ffaeec7208 */ /* 0x000fe20005800000 */
[----:B------:R-:W-:Y:S06]  /*2b50*/  @!P6 BRA `(.L_x_10) ;  /* 0x000000140078e947 */ /* 0x000fec0003800000 */
[----:B------:R-:W-:-:S04]  /*2b60*/  UISETP.NE.U32.AND UP0, UPT, UR14, URZ, UPT ;  /* 0x000000ff0e00728c */ /* 0x000fc8000bf05070 */
[----:B------:R-:W-:-:S09]  /*2b70*/  UISETP.NE.AND.EX UP0, UPT, UR15, URZ, UPT, UP0 ;  /* 0x000000ff0f00728c */ /* 0x000fd2000bf05300 */
[----:B------:R-:W-:Y:S05]  /*2b80*/  BRA.U UP0, `(.L_x_11) ;  /* 0x00000009003c7547 */ /* 0x000fea000b800000 */
[----:B------:R-:W-:Y:S01]  /*2b90*/  UMOV UR4, UR8 ;  /* 0x0000000800047c82 */ /* 0x000fe20008000000 */
[----:B------:R-:W-:Y:S01]  /*2ba0*/  UMOV UR5, UR9 ;  /* 0x0000000900057c82 */ /* 0x000fe20008000000 */
[----:B------:R-:W-:-:S04]  /*2bb0*/  UISETP.NE.U32.AND UP0, UPT, UR4, URZ, UPT ;  /* 0x000000ff0400728c */ /* 0x000fc8000bf05070 */
[----:B------:R-:W-:-:S09]  /*2bc0*/  UISETP.NE.AND.EX UP0, UPT, UR5, URZ, UPT, UP0 ;  /* 0x000000ff0500728c */ /* 0x000fd2000bf05300 */
[----:B------:R-:W-:Y:S05]  /*2bd0*/  BRA.U UP0, `(.L_x_12) ;  /* 0x0000000500047547 */ /* 0x000fea000b800000 */
[----:B------:R-:W-:-:S04]  /*2be0*/  UISETP.NE.U32.AND UP0, UPT, UR6, URZ, UPT ;  /* 0x000000ff0600728c */ /* 0x000fc8000bf05070 */
[----:B------:R-:W-:-:S09]  /*2bf0*/  UISETP.NE.AND.EX UP0, UPT, UR7, URZ, UPT, UP0 ;  /* 0x000000ff0700728c */ /* 0x000fd2000bf05300 */
[----:B------:R-:W-:Y:S05]  /*2c00*/  BRA.U UP0, `(.L_x_13) ;  /* 0x0000000100747547 */ /* 0x000fea000b800000 */
[-CC-:B------:R-:W-:Y:S01]  /*2c10*/  FFMA.FTZ R169, R3, R179.reuse, R236.reuse ;  /* 0x000000b303a97223 */ /* 0x180fe200000100ec */
[-CC-:B------:R-:W-:Y:S01]  /*2c20*/  FFMA.FTZ R168, R234, R179.reuse, R236.reuse ;  /* 0x000000b3eaa87223 */ /* 0x180fe200000100ec */
[-CC-:B------:R-:W-:Y:S01]  /*2c30*/  FFMA.FTZ R173, R223, R179.reuse, R236.reuse ;  /* 0x000000b3dfad7223 */ /* 0x180fe200000100ec */
[-CC-:B------:R-:W-:Y:S01]  /*2c40*/  FFMA.FTZ R175, R232, R179.reuse, R236.reuse ;  /* 0x000000b3e8af7223 */ /* 0x180fe200000100ec */
[-CC-:B------:R-:W-:Y:S01]  /*2c50*/  FFMA.FTZ R170, R221, R179.reuse, R236.reuse ;  /* 0x000000b3ddaa7223 */ /* 0x180fe200000100ec */
[-CC-:B------:R-:W-:Y:S01]  /*2c60*/  FFMA.FTZ R172, R230, R179.reuse, R236.reuse ;  /* 0x000000b3e6ac7223 */ /* 0x180fe200000100ec */
[-CC-:B------:R-:W-:Y:S01]  /*2c70*/  FFMA.FTZ R227, R219, R179.reuse, R236.reuse ;  /* 0x000000b3dbe37223 */ /* 0x180fe200000100ec */
[----:B------:R-:W-:Y:S01]  /*2c80*/  FFMA.FTZ R229, R228, R179, R236 ;  /* 0x000000b3e4e57223 */ /* 0x000fe200000100ec */
[----:B------:R-:W-:Y:S01]  /*2c90*/  FADD.FTZ R169, R192, -R169 ;  /* 0x800000a9c0a97221 */ /* 0x000fe20000010000 */
[----:B------:R-:W-:Y:S01]  /*2ca0*/  FADD.FTZ R171, R197, -R168 ;  /* 0x800000a8c5ab7221 */ /* 0x000fe20000010000 */
[----:B------:R-:W-:Y:S01]  /*2cb0*/  FADD.FTZ R173, R194, -R173 ;  /* 0x800000adc2ad7221 */ /* 0x000fe20000010000 */
[----:B------:R-:W-:Y:S01]  /*2cc0*/  FADD.FTZ R175, R198, -R175 ;  /* 0x800000afc6af7221 */ /* 0x000fe20000010000 */
[----:B------:R-:W-:Y:S01]  /*2cd0*/  FADD.FTZ R177, R195, -R170 ;  /* 0x800000aac3b17221 */ /* 0x000fe20000010000 */
[----:B------:R-:W-:Y:S01]  /*2ce0*/  FADD.FTZ R225, R199, -R172 ;  /* 0x800000acc7e17221 */ /* 0x000fe20000010000 */
[----:B------:R-:W-:Y:S01]  /*2cf0*/  FADD.FTZ R227, R196, -R227 ;  /* 0x800000e3c4e37221 */ /* 0x000fe20000010000 */
[----:B------:R-:W-:Y:S01]  /*2d00*/  FADD.FTZ R229, R200, -R229 ;  /* 0x800000e5c8e57221 */ /* 0x000fe20000010000 */
[C---:B-----5:R-:W-:Y:S01]  /*2d10*/  FMUL.FTZ R168, R188.reuse, R169 ;  /* 0x000000a9bca87220 */ /* 0x060fe20000410000 */
[C---:B------:R-:W-:Y:S01]  /*2d20*/  FMUL.FTZ R171, R188.reuse, R171 ;  /* 0x000000abbcab7220 */ /* 0x040fe20000410000 */
[C---:B------:R-:W-:Y:S01]  /*2d30*/  FMUL.FTZ R169, R188.reuse, R173 ;  /* 0x000000adbca97220 */ /* 0x040fe20000410000 */
[C---:B------:R-:W-:Y:S01]  /*2d40*/  FMUL.FTZ R170, R188.reuse, R175 ;  /* 0x000000afbcaa7220 */ /* 0x040fe20000410000 */
[C---:B------:R-:W-:Y:S01]  /*2d50*/  FMUL.FTZ R177, R188.reuse, R177 ;  /* 0x000000b1bcb17220 */ /* 0x040fe20000410000 */
[C---:B------:R-:W-:Y:S01]  /*2d60*/  FMUL.FTZ R172, R188.reuse, R225 ;  /* 0x000000e1bcac7220 */ /* 0x040fe20000410000 */
[C---:B------:R-:W-:Y:S01]  /*2d70*/  FMUL.FTZ R227, R188.reuse, R227 ;  /* 0x000000e3bce37220 */ /* 0x040fe20000410000 */
[----:B------:R-:W-:Y:S01]  /*2d80*/  FMUL.FTZ R174, R188, R229 ;  /* 0x000000e5bcae7220 */ /* 0x000fe20000410000 */
[----:B------:R-:W-:-:S02]  /*2d90*/  F2FP.BF16.F32.PACK_AB R168, R171, R168 ;  /* 0x000000a8aba8723e */ /* 0x000fc400000010ff */
[----:B------:R-:W-:Y:S02]  /*2da0*/  F2FP.BF16.F32.PACK_AB R169, R170, R169 ;  /* 0x000000a9aaa9723e */ /* 0x000fe400000010ff */
[----:B------:R-:W-:Y:S02]  /*2db0*/  F2FP.BF16.F32.PACK_AB R170, R172, R177 ;  /* 0x000000b1acaa723e */ /* 0x000fe400000010ff */
[----:B------:R-:W-:Y:S01]  /*2dc0*/  F2FP.BF16.F32.PACK_AB R171, R174, R227 ;  /* 0x000000e3aeab723e */ /* 0x000fe200000010ff */
[----:B------:R-:W-:Y:S06]  /*2dd0*/  BRA `(.L_x_14) ;  /* 0x0000001000a07947 */ /* 0x000fec0003800000 */
.L_x_13:
        /* <DEDUP_REMOVED lines=23> */
[----:B------:R-:W-:-:S02]  /*2f50*/  FMUL.FTZ R168, R188, R79 ;  /* 0x0000004fbca87220 */ /* 0x000fc40000410000 */
[----:B------:R-:W-:Y:S02]  /*2f60*/  F2FP.BF16.F32.PACK_AB R171, R78, R177 ;  /* 0x000000b14eab723e */ /* 0x000fe400000010ff */
[----:B------:R-:W-:Y:S02]  /*2f70*/  F2FP.BF16.F32.PACK_AB R170, R175, R170 ;  /* 0x000000aaafaa723e */ /* 0x000fe400000010ff */
[----:B------:R-:W-:Y:S02]  /*2f80*/  F2FP.BF16.F32.PACK_AB R169, R76, R169 ;  /* 0x000000a94ca9723e */ /* 0x000fe400000010ff */
[----:B------:R-:W-:Y:S02]  /*2f90*/  F2FP.BF16.F32.PACK_AB R168, R168, R77 ;  /* 0x0000004da8a8723e */ /* 0x000fe400000010ff */
[----:B------:R-:W-:Y:S02]  /*2fa0*/  MOV R79, R171 ;  /* 0x000000ab004f7202 */ /* 0x000fe40000000f00 */
[----:B------:R-:W-:-:S02]  /*2fb0*/  MOV R78, R170 ;  /* 0x000000aa004e7202 */ /* 0x000fc40000000f00 */
[----:B------:R-:W-:Y:S02]  /*2fc0*/  MOV R77, R169 ;  /* 0x000000a9004d7202 */ /* 0x000fe40000000f00 */
[----:B------:R-:W-:Y:S01]  /*2fd0*/  MOV R76, R168 ;  /* 0x000000a8004c7202 */ /* 0x000fe20000000f00 */
[----:B------:R-:W-:Y:S06]  /*2fe0*/  BRA `(.L_x_14) ;  /* 0x00000010001c7947 */ /* 0x000fec0003800000 */
.L_x_12:
        /* <DEDUP_REMOVED lines=36> */
.L_x_15:
        /* <DEDUP_REMOVED lines=27> */
[----:B------:R-:W-:Y:S02]  /*33e0*/  F2FP.BF16.F32.PACK_AB R168, R168, R77 ;  /* 0x0000004da8a8723e */ /* 0x000fe400000010ff */
[----:B------:R-:W-:Y:S02]  /*33f0*/  MOV R79, R171 ;  /* 0x000000ab004f7202 */ /* 0x000fe40000000f00 */
[----:B------:R-:W-:Y:S02]  /*3400*/  MOV R78, R170 ;  /* 0x000000aa004e7202 */ /* 0x000fe40000000f00 */
[----:B------:R-:W-:-:S02]  /*3410*/  MOV R77, R169 ;  /* 0x000000a9004d7202 */ /* 0x000fc40000000f00 */
[----:B------:R-:W-:Y:S02]  /*3420*/  MOV R76, R168 ;  /* 0x000000a8004c7202 */ /* 0x000fe40000000f00 */
[----:B------:R-:W-:Y:S02]  /*3430*/  MOV R151, R171 ;  /* 0x000000ab00977202 */ /* 0x000fe40000000f00 */
[----:B------:R-:W-:Y:S02]  /*3440*/  MOV R150, R170 ;  /* 0x000000aa00967202 */ /* 0x000fe40000000f00 */
[----:B------:R-:W-:Y:S02]  /*3450*/  MOV R149, R169 ;  /* 0x000000a900957202 */ /* 0x000fe40000000f00 */
[----:B------:R-:W-:Y:S01]  /*3460*/  MOV R148, R168 ;  /* 0x000000a800947202 */ /* 0x000fe20000000f00 */
[----:B------:R-:W-:Y:S06]  /*3470*/  BRA `(.L_x_14) ;  /* 0x0000000800f87947 */ /* 0x000fec0003800000 */
.L_x_11:
        /* <DEDUP_REMOVED lines=8> */
[-C--:B------:R-:W-:Y:S01]  /*3500*/  FFMA.FTZ R175, R228, R179.reuse, R236 ;  /* 0x000000b3e4af7223 */ /* 0x080fe200000100ec */
[----:B------:R-:W-:Y:S01]  /*3510*/  PRMT R170, R155, 0x7632, R170 ;  /* 0x000076329baa7816 */ /* 0x000fe200000000aa */
[-C--:B------:R-:W-:Y:S01]  /*3520*/  FFMA.FTZ R171, R219, R179.reuse, R236 ;  /* 0x000000b3dbab7223 */ /* 0x080fe200000100ec */
[----:B------:R-:W-:Y:S01]  /*3530*/  PRMT R168, R154, 0x7632, R168 ;  /* 0x000076329aa87816 */ /* 0x000fe200000000a8 */
[-CC-:B------:R-:W-:Y:S01]  /*3540*/  FFMA.FTZ R174, R230, R179.reuse, R236.reuse ;  /* 0x000000b3e6ae7223 */ /* 0x180fe200000100ec */
[----:B------:R-:W-:Y:S01]  /*3550*/  FADD.FTZ R238, R200, -R175 ;  /* 0x800000afc8ee7221 */ /* 0x000fe20000010000 */
[----:B------:R-:W-:Y:S01]  /*3560*/  SHF.L.U32 R175, R170, 0x10, RZ ;  /* 0x00000010aaaf7819 */ /* 0x000fe200000006ff */
[-C--:B------:R-:W-:Y:S01]  /*3570*/  FFMA.FTZ R172, R221, R179.reuse, R236 ;  /* 0x000000b3ddac7223 */ /* 0x080fe200000100ec */
[----:B------:R-:W-:Y:S01]  /*3580*/  FADD.FTZ R176, R196, -R171 ;  /* 0x800000abc4b07221 */ /* 0x000fe20000010000 */
[----:B------:R-:W-:Y:S01]  /*3590*/  SHF.L.U32 R171, R168, 0x10, RZ ;  /* 0x00000010a8ab7819 */ /* 0x000fe200000006ff */
[----:B------:R-:W-:Y:S01]  /*35a0*/  FADD.FTZ R168, R199, -R174 ;  /* 0x800000aec7a87221 */ /* 0x000fe20000010000 */
[----:B------:R-:W-:Y:S01]  /*35b0*/  SHF.L.U32 R169, R154, 0x10, RZ ;  /* 0x000000109aa97819 */ /* 0x000fe200000006ff */
[----:B------:R-:W-:Y:S01]  /*35c0*/  FADD.FTZ R172, R195, -R172 ;  /* 0x800000acc3ac7221 */ /* 0x000fe20000010000 */
[C---:B-----5:R-:W-:Y:S01]  /*35d0*/  FFMA.FTZ R225, R188.reuse, R238, R175 ;  /* 0x000000eebce17223 */ /* 0x060fe200000100af */
[----:B------:R-:W-:Y:S01]  /*35e0*/  SHF.L.U32 R173, R155, 0x10, RZ ;  /* 0x000000109bad7819 */ /* 0x000fe200000006ff */
[-C--:B------:R-:W-:Y:S01]  /*35f0*/  FFMA.FTZ R175, R223, R179.reuse, R236 ;  /* 0x000000b3dfaf7223 */ /* 0x080fe200000100ec */
[C---:B------:R-:W-:Y:S01]  /*3600*/  FFMA.FTZ R177, R188.reuse, R168, R171 ;  /* 0x000000a8bcb17223 */ /* 0x040fe200000100ab */
[----:B------:R-:W-:Y:S01]  /*3610*/  PRMT R170, R153, 0x7632, R170 ;  /* 0x0000763299aa7816 */ /* 0x000fe200000000aa */
[-C--:B------:R-:W-:Y:S01]  /*3620*/  FFMA.FTZ R171, R3, R179.reuse, R236 ;  /* 0x000000b303ab7223 */ /* 0x080fe200000100ec */
[----:B------:R-:W-:Y:S01]  /*3630*/  FFMA.FTZ R174, R188, R172, R169 ;  /* 0x000000acbcae7223 */ /* 0x000fe200000100a9 */
[----:B------:R-:W-:Y:S01]  /*3640*/  PRMT R168, R152, 0x7632, R168 ;  /* 0x0000763298a87816 */ /* 0x000fe200000000a8 */
[-CC-:B------:R-:W-:Y:S01]  /*3650*/  FFMA.FTZ R229, R232, R179.reuse, R236.reuse ;  /* 0x000000b3e8e57223 */ /* 0x180fe200000100ec */
[----:B------:R-:W-:Y:S01]  /*3660*/  FFMA.FTZ R172, R234, R179, R236 ;  /* 0x000000b3eaac7223 */ /* 0x000fe200000100ec */
[----:B------:R-:W-:Y:S01]  /*3670*/  FADD.FTZ R227, R194, -R175 ;  /* 0x800000afc2e37221 */ /* 0x000fe20000010000 */
[----:B------:R-:W-:Y:S01]  /*3680*/  FFMA.FTZ R176, R188, R176, R173 ;  /* 0x000000b0bcb07223 */ /* 0x000fe200000100ad */
[----:B------:R-:W-:Y:S01]  /*3690*/  SHF.L.U32 R175, R170, 0x10, RZ ;  /* 0x00000010aaaf7819 */ /* 0x000fe200000006ff */
[----:B------:R-:W-:Y:S01]  /*36a0*/  FADD.FTZ R170, R192, -R171 ;  /* 0x800000abc0aa7221 */ /* 0x000fe20000010000 */
[----:B------:R-:W-:Y:S01]  /*36b0*/  SHF.L.U32 R173, R153, 0x10, RZ ;  /* 0x0000001099ad7819 */ /* 0x000fe200000006ff */
[----:B------:R-:W-:Y:S01]  /*36c0*/  FADD.FTZ R240, R198, -R229 ;  /* 0x800000e5c6f07221 */ /* 0x000fe20000010000 */
[----:B------:R-:W-:Y:S01]  /*36d0*/  SHF.L.U32 R169, R152, 0x10, RZ ;  /* 0x0000001098a97819 */ /* 0x000fe200000006ff */
[----:B------:R-:W-:Y:S01]  /*36e0*/  FADD.FTZ R238, R197, -R172 ;  /* 0x800000acc5ee7221 */ /* 0x000fe20000010000 */
[----:B------:R-:W-:Y:S01]  /*36f0*/  SHF.L.U32 R171, R168, 0x10, RZ ;  /* 0x00000010a8ab7819 */ /* 0x000fe200000006ff */
[C---:B------:R-:W-:Y:S01]  /*3700*/  FFMA.FTZ R172, R188.reuse, R227, R173 ;  /* 0x000000e3bcac7223 */ /* 0x040fe200000100ad */
[C---:B------:R-:W-:Y:S01]  /*3710*/  FFMA.FTZ R175, R188.reuse, R240, R175 ;  /* 0x000000f0bcaf7223 */ /* 0x040fe200000100af */
[C---:B------:R-:W-:Y:S01]  /*3720*/  FFMA.FTZ R168, R188.reuse, R170, R169 ;  /* 0x000000aabca87223 */ /* 0x040fe200000100a9 */
[----:B------:R-:W-:Y:S01]  /*3730*/  F2FP.BF16.F32.PACK_AB R170, R177, R174 ;  /* 0x000000aeb1aa723e */ /* 0x000fe200000010ff */
[----:B------:R-:W-:Y:S01]  /*3740*/  FFMA.FTZ R173, R188, R238, R171 ;  /* 0x000000eebcad7223 */ /* 0x000fe200000100ab */
[----:B------:R-:W-:-:S02]  /*3750*/  F2FP.BF16.F32.PACK_AB R171, R225, R176 ;  /* 0x000000b0e1ab723e */ /* 0x000fc400000010ff */
[----:B------:R-:W-:Y:S02]  /*3760*/  F2FP.BF16.F32.PACK_AB R169, R175, R172 ;  /* 0x000000acafa9723e */ /* 0x000fe400000010ff */
[----:B------:R-:W-:Y:S01]  /*3770*/  F2FP.BF16.F32.PACK_AB R168, R173, R168 ;  /* 0x000000a8ada8723e */ /* 0x000fe200000010ff */
[----:B------:R-:W-:Y:S06]  /*3780*/  BRA `(.L_x_14) ;  /* 0x0000000800347947 */ /* 0x000fec0003800000 */
.L_x_17:
[-CC-:B------:R-:W-:Y:S01]  /*3790*/  FFMA.FTZ R77, R3, R179.reuse, R236.reuse ;  /* 0x000000b3034d7223 */ /* 0x180fe200000100ec */
[-CC-:B------:R-:W-:Y:S01]  /*37a0*/  FFMA.FTZ R169, R223, R179.reuse, R236.reuse ;  /* 0x000000b3dfa97223 */ /* 0x180fe200000100ec */
[-CC-:B------:R-:W-:Y:S01]  /*37b0*/  FFMA.FTZ R78, R221, R179.reuse, R236.reuse ;  /* 0x000000b3dd4e7223 */ /* 0x180fe200000100ec */
        /* <DEDUP_REMOVED lines=8> */
[----:B------:R-:W-:Y:S01]  /*3840*/  FADD.FTZ R173, R196, -R173 ;  /* 0x800000adc4ad7221 */ /* 0x000fe20000010000 */
[C-C-:B-----5:R-:W-:Y:S01]  /*3850*/  FFMA.FTZ R77, R188.reuse, R77, R79.reuse ;  /* 0x0000004dbc4d7223 */ /* 0x160fe2000001004f */
[C---:B------:R-:W-:Y:S01]  /*3860*/  FFMA.FTZ R169, R188.reuse, R169, R76 ;  /* 0x000000a9bca97223 */ /* 0x040fe2000001004c */
[C---:B------:R-:W-:Y:S01]  /*3870*/  FFMA.FTZ R172, R188.reuse, R171, R168 ;  /* 0x000000abbcac7223 */ /* 0x040fe200000100a8 */
[----:B------:R-:W-:Y:S01]  /*3880*/  FFMA.FTZ R175, R188, R173, R170 ;  /* 0x000000adbcaf7223 */ /* 0x000fe200000100aa */
[----:B------:R-:W-:Y:S01]  /*3890*/  PRMT R79, R153, 0x7632, R79 ;  /* 0x00007632994f7816 */ /* 0x000fe2000000004f */
[-C--:B------:R-:W-:Y:S01]  /*38a0*/  FFMA.FTZ R171, R232, R179.reuse, R236 ;  /* 0x000000b3e8ab7223 */ /* 0x080fe200000100ec */
[----:B------:R-:W-:Y:S01]  /*38b0*/  PRMT R76, R152, 0x7632, R76 ;  /* 0x00007632984c7816 */ /* 0x000fe2000000004c */
[-C--:B------:R-:W-:Y:S01]  /*38c0*/  FFMA.FTZ R78, R234, R179.reuse, R236 ;  /* 0x000000b3ea4e7223 */ /* 0x080fe200000100ec */
[----:B------:R-:W-:Y:S01]  /*38d0*/  PRMT R170, R154, 0x7632, R170 ;  /* 0x000076329aaa7816 */ /* 0x000fe200000000aa */
[-CC-:B------:R-:W-:Y:S01]  /*38e0*/  FFMA.FTZ R174, R230, R179.reuse, R236.reuse ;  /* 0x000000b3e6ae7223 */ /* 0x180fe200000100ec */
[----:B------:R-:W-:Y:S01]  /*38f0*/  PRMT R173, R155, 0x7632, R173 ;  /* 0x000076329bad7816 */ /* 0x000fe200000000ad */
        /* <DEDUP_REMOVED lines=9> */
[C---:B------:R-:W-:Y:S01]  /*3990*/  FFMA.FTZ R168, R188.reuse, R171, R168 ;  /* 0x000000abbca87223 */ /* 0x040fe200000100a8 */
[----:B------:R-:W-:-:S02]  /*39a0*/  FFMA.FTZ R76, R188, R79, R76 ;  /* 0x0000004fbc4c7223 */ /* 0x000fc4000001004c */
[C---:B------:R-:W-:Y:S01]  /*39b0*/  FFMA.FTZ R78, R188.reuse, R177, R225 ;  /* 0x000000b1bc4e7223 */ /* 0x040fe200000100e1 */
[----:B------:R-:W-:Y:S01]  /*39c0*/  FFMA.FTZ R173, R188, R173, R170 ;  /* 0x000000adbcad7223 */ /* 0x000fe200000100aa */
[----:B------:R-:W-:Y:S02]  /*39d0*/  F2FP.BF16.F32.PACK_AB R169, R168, R169 ;  /* 0x000000a9a8a9723e */ /* 0x000fe400000010ff */
[----:B------:R-:W-:Y:S02]  /*39e0*/  F2FP.BF16.F32.PACK_AB R168, R76, R77 ;  /* 0x0000004d4ca8723e */ /* 0x000fe400000010ff */
[----:B------:R-:W-:Y:S02]  /*39f0*/  F2FP.BF16.F32.PACK_AB R171, R78, R175 ;  /* 0x000000af4eab723e */ /* 0x000fe400000010ff */
[----:B------:R-:W-:Y:S02]  /*3a00*/  F2FP.BF16.F32.PACK_AB R170, R173, R172 ;  /* 0x000000acadaa723e */ /* 0x000fe400000010ff */
[----:B------:R-:W-:-:S02]  /*3a10*/  MOV R79, R171 ;  /* 0x000000ab004f7202 */ /* 0x000fc40000000f00 */
[----:B------:R-:W-:Y:S02]  /*3a20*/  MOV R78, R170 ;  /* 0x000000aa004e7202 */ /* 0x000fe40000000f00 */
[----:B------:R-:W-:Y:S02]  /*3a30*/  MOV R77, R169 ;  /* 0x000000a9004d7202 */ /* 0x000fe40000000f00 */
[----:B------:R-:W-:Y:S01]  /*3a40*/  MOV R76, R168 ;  /* 0x000000a8004c7202 */ /* 0x000fe20000000f00 */
[----:B------:R-:W-:Y:S06]  /*3a50*/  BRA `(.L_x_14) ;  /* 0x0000000400807947 */ /* 0x000fec0003800000 */
.L_x_16:
[----:B------:R-:W-:-:S04]  /*3a60*/  UISETP.NE.U32.AND UP0, UPT, UR6, URZ, UPT ;  /* 0x000000ff0600728c */ /* 0x000fc8000bf05070 */
[----:B------:R-:W-:-:S09]  /*3a70*/  UISETP.NE.AND.EX UP0, UPT, UR7, URZ, UPT, UP0 ;  /* 0x000000ff0700728c */ /* 0x000fd2000bf05300 */
[----:B------:R-:W-:Y:S05]  /*3a80*/  BRA.U UP0, `(.L_x_18) ;  /* 0x0000000100b47547 */ /* 0x000fea000b800000 */
        /* <DEDUP_REMOVED lines=45> */
.L_x_18:
        /* <DEDUP_REMOVED lines=12> */
[C---:B-----5:R-:W-:Y:S01]  /*3e20*/  FFMA.FTZ R171, R188.reuse, R169, R150 ;  /* 0x000000a9bcab7223 */ /* 0x060fe20000010096 */
[C---:B------:R-:W-:Y:S01]  /*3e30*/  FFMA.FTZ R77, R188.reuse, R77, R79 ;  /* 0x0000004dbc4d7223 */ /* 0x040fe2000001004f */
[----:B------:R-:W-:Y:S01]  /*3e40*/  FFMA.FTZ R149, R188, R149, R76 ;  /* 0x00000095bc957223 */ /* 0x000fe2000001004c */
[----:B------:R-:W-:Y:S01]  /*3e50*/  PRMT R150, R154, 0x7632, R150 ;  /* 0x000076329a967816 */ /* 0x000fe20000000096 */
[----:B------:R-:W-:Y:S01]  /*3e60*/  FFMA.FTZ R170, R188, R151, R148 ;  /* 0x00000097bcaa7223 */ /* 0x000fe20000010094 */
[----:B------:R-:W-:Y:S01]  /*3e70*/  PRMT R169, R155, 0x7632, R169 ;  /* 0x000076329ba97816 */ /* 0x000fe200000000a9 */
[-C--:B------:R-:W-:Y:S01]  /*3e80*/  FFMA.FTZ R168, R230, R179.reuse, R236 ;  /* 0x000000b3e6a87223 */ /* 0x080fe200000100ec */
[----:B------:R-:W-:Y:S01]  /*3e90*/  PRMT R76, R152, 0x7632, R76 ;  /* 0x00007632984c7816 */ /* 0x000fe2000000004c */
[-CC-:B------:R-:W-:Y:S01]  /*3ea0*/  FFMA.FTZ R78, R234, R179.reuse, R236.reuse ;  /* 0x000000b3ea4e7223 */ /* 0x180fe200000100ec */
[----:B------:R-:W-:Y:S01]  /*3eb0*/  PRMT R79, R153, 0x7632, R79 ;  /* 0x00007632994f7816 */ /* 0x000fe2000000004f */
[-CC-:B------:R-:W-:Y:S01]  /*3ec0*/  FFMA.FTZ R151, R232, R179.reuse, R236.reuse ;  /* 0x000000b3e8977223 */ /* 0x180fe200000100ec */
[----:B------:R-:W-:Y:S01]  /*3ed0*/  FFMA.FTZ R173, R228, R179, R236 ;  /* 0x000000b3e4ad7223 */ /* 0x000fe200000100ec */
[----:B------:R-:W-:-:S02]  /*3ee0*/  SHF.L.U32 R150, R150, 0x10, RZ ;  /* 0x0000001096967819 */ /* 0x000fc400000006ff */
[----:B------:R-:W-:Y:S01]  /*3ef0*/  SHF.L.U32 R175, R169, 0x10, RZ ;  /* 0x00000010a9af7819 */ /* 0x000fe200000006ff */
[----:B------:R-:W-:Y:S01]  /*3f00*/  FADD.FTZ R169, R199, -R168 ;  /* 0x800000a8c7a97221 */ /* 0x000fe20000010000 */
[----:B------:R-:W-:Y:S01]  /*3f10*/  SHF.L.U32 R76, R76, 0x10, RZ ;  /* 0x000000104c4c7819 */ /* 0x000fe200000006ff */
[----:B------:R-:W-:Y:S01]  /*3f20*/  FADD.FTZ R173, R200, -R173 ;  /* 0x800000adc8ad7221 */ /* 0x000fe20000010000 */
[----:B------:R-:W-:Y:S01]  /*3f30*/  SHF.L.U32 R148, R79, 0x10, RZ ;  /* 0x000000104f947819 */ /* 0x000fe200000006ff */
[----:B------:R-:W-:Y:S01]  /*3f40*/  FADD.FTZ R151, R198, -R151 ;  /* 0x80000097c6977221 */ /* 0x000fe20000010000 */
[----:B------:R-:W-:Y:S01]  /*3f50*/  FADD.FTZ R79, R197, -R78 ;  /* 0x8000004ec54f7221 */ /* 0x000fe20000010000 */
[C---:B------:R-:W-:Y:S01]  /*3f60*/  FFMA.FTZ R169, R188.reuse, R169, R150 ;  /* 0x000000a9bca97223 */ /* 0x040fe20000010096 */
[C---:B------:R-:W-:Y:S01]  /*3f70*/  FFMA.FTZ R78, R188.reuse, R173, R175 ;  /* 0x000000adbc4e7223 */ /* 0x040fe200000100af */
[C---:B------:R-:W-:Y:S01]  /*3f80*/  FFMA.FTZ R148, R188.reuse, R151, R148 ;  /* 0x00000097bc947223 */ /* 0x040fe20000010094 */
[----:B------:R-:W-:-:S02]  /*3f90*/  FFMA.FTZ R76, R188, R79, R76 ;  /* 0x0000004fbc4c7223 */ /* 0x000fc4000001004c */
[----:B------:R-:W-:Y:S02]  /*3fa0*/  F2FP.BF16.F32.PACK_AB R170, R169, R170 ;  /* 0x000000aaa9aa723e */ /* 0x000fe400000010ff */
[----:B------:R-:W-:Y:S02]  /*3fb0*/  F2FP.BF16.F32.PACK_AB R171, R78, R171 ;  /* 0x000000ab4eab723e */ /* 0x000fe400000010ff */
[----:B------:R-:W-:Y:S02]  /*3fc0*/  F2FP.BF16.F32.PACK_AB R169, R148, R149 ;  /* 0x0000009594a9723e */ /* 0x000fe400000010ff */
[----:B------:R-:W-:Y:S02]  /*3fd0*/  F2FP.BF16.F32.PACK_AB R168, R76, R77 ;  /* 0x0000004d4ca8723e */ /* 0x000fe400000010ff */
[----:B------:R-:W-:Y:S02]  /*3fe0*/  MOV R79, R171 ;  /* 0x000000ab004f7202 */ /* 0x000fe40000000f00 */
[----:B------:R-:W-:-:S02]  /*3ff0*/  MOV R78, R170 ;  /* 0x000000aa004e7202 */ /* 0x000fc40000000f00 */
[----:B------:R-:W-:Y:S02]  /*4000*/  MOV R77, R169 ;  /* 0x000000a9004d7202 */ /* 0x000fe40000000f00 */
[----:B------:R-:W-:Y:S02]  /*4010*/  MOV R76, R168 ;  /* 0x000000a8004c7202 */ /* 0x000fe40000000f00 */
[----:B------:R-:W-:Y:S02]  /*4020*/  MOV R151, R171 ;  /* 0x000000ab00977202 */ /* 0x000fe40000000f00 */
[----:B------:R-:W-:Y:S02]  /*4030*/  MOV R150, R170 ;  /* 0x000000aa00967202 */ /* 0x000fe40000000f00 */
[----:B------:R-:W-:Y:S02]  /*4040*/  MOV R149, R169 ;  /* 0x000000a900957202 */ /* 0x000fe40000000f00 */
[----:B------:R-:W-:-:S07]  /*4050*/  MOV R148, R168 ;  /* 0x000000a800947202 */ /* 0x000fce0000000f00 */
.L_x_14:
[----:B------:R-:W-:Y:S01]  /*4060*/  ISETP.NE.U32.AND P0, PT, RZ, UR4, PT ;  /* 0x00000004ff007c0c */ /* 0x000fe2000bf05070 */
[----:B------:R-:W0:Y:S01]  /*4070*/  LDC.64 R174, c[0x0][0x468] ;  /* 0x00011a00ffae7b82 */ /* 0x000e220000000a00 */
[----:B------:R-:W-:Y:S02]  /*4080*/  ISETP.NE.U32.AND P1, PT, RZ, UR6, PT ;  /* 0x00000006ff007c0c */ /* 0x000fe4000bf25070 */
[----:B------:R-:W-:Y:S02]  /*4090*/  ISETP.NE.AND.EX P0, PT, RZ, UR5, PT, P0 ;  /* 0x00000005ff007c0c */ /* 0x000fe4000bf05300 */
[----:B------:R-:W-:-:S11]  /*40a0*/  ISETP.NE.AND.EX P1, PT, RZ, UR7, PT, P1 ;  /* 0x00000007ff007c0c */ /* 0x000fd6000bf25310 */
[----:B------:R-:W1:Y:S08]  /*40b0*/  @P0 LDC.64 R176, c[0x0][0x478] ;  /* 0x00011e00ffb00b82 */ /* 0x000e700000000a00 */
[----:B------:R-:W2:Y:S01]  /*40c0*/  @P1 LDC.64 R172, c[0x0][0x470] ;  /* 0x00011c00ffac1b82 */ /* 0x000ea20000000a00 */
[----:B0-----:R-:W-:-:S04]  /*40d0*/  IMAD.WIDE.U32 R174, R9, 0x10, R174 ;  /* 0x0000001009ae7825 */ /* 0x001fc800078e00ae */
[----:B-1----:R-:W-:-:S05]  /*40e0*/  @P0 IMAD.WIDE.U32 R176, R9, 0x10, R176 ;  /* 0x0000001009b00825 */ /* 0x002fca00078e00b0 */
[----:B------:R0:W-:Y:S01]  /*40f0*/  @P0 STG.E.128 desc[UR12][R176.64], R148 ;  /* 0x00000094b0000986 */ /* 0x0001e2000c101d0c */
[----:B--2---:R-:W-:-:S03]  /*4100*/  @P1 IMAD.WIDE.U32 R172, R9, 0x10, R172 ;  /* 0x0000001009ac1825 */ /* 0x004fc600078e00ac */
[----:B------:R0:W-:Y:S01]  /*4110*/  STG.E.128 desc[UR12][R174.64], R168 ;  /* 0x000000a8ae007986 */ /* 0x0001e2000c101d0c */
[----:B------:R-:W-:-:S03]  /*4120*/  IADD3 R9, PT, PT, R9, 0x80, RZ ;  /* 0x0000008009097810 */ /* 0x000fc60007ffe0ff */
[----:B------:R0:W-:Y:S04]  /*4130*/  @P1 STG.E.128 desc[UR12][R172.64], R76 ;  /* 0x0000004cac001986 */ /* 0x0001e8000c101d0c */
.L_x_10:
[----:B------:R-:W-:Y:S05]  /*4140*/  BSYNC.RECONVERGENT B0 ;  /* 0x0000000000007941 */ /* 0x000fea0003800200 */
.L_x_9:
[----:B------:R-:W-:Y:S04]  /*4150*/  BSSY.RECONVERGENT B0, `(.L_x_19) ;  /* 0x000015e000007945 */ /* 0x000fe80003800200 */
[----:B------:R-:W-:Y:S05]  /*4160*/  @!P5 BRA `(.L_x_20) ;  /* 0x000000140070d947 */ /* 0x000fea0003800000 */
[----:B------:R-:W-:-:S04]  /*4170*/  UISETP.NE.U32.AND UP0, UPT, UR14, URZ, UPT ;  /* 0x000000ff0e00728c */ /* 0x000fc8000bf05070 */
[----:B------:R-:W-:-:S09]  /*4180*/  UISETP.NE.AND.EX UP0, UPT, UR15, URZ, UPT, UP0 ;  /* 0x000000ff0f00728c */ /* 0x000fd2000bf05300 */
[----:B------:R-:W-:Y:S05]  /*4190*/  BRA.U !UP0, `(.L_x_21) ;  /* 0x0000000d08007547 */ /* 0x000fea000b800000 */
[----:B------:R-:W-:-:S04]  /*41a0*/  UISETP.NE.U32.AND UP0, UPT, UR8, URZ, UPT ;  /* 0x000000ff0800728c */ /* 0x000fc8000bf05070 */
[----:B------:R-:W-:-:S06]  /*41b0*/  UISETP.NE.AND.EX UP0, UPT, UR9, URZ, UPT, UP0 ;  /* 0x000000ff0900728c */ /* 0x000fcc000bf05300 */
[----:B------:R-:W-:-:S13]  /*41c0*/  PLOP3.LUT P0, PT, PT, PT, UP0, 0x80, 0x8 ;  /* 0x000000000008781c */ /* 0x000fda0003f0f008 */
[----:B------:R-:W-:Y:S05]  /*41d0*/  @!P0 BRA `(.L_x_22) ;  /* 0x0000000400888947 */ /* 0x000fea0003800000 */
[----:B------:R-:W-:-:S04]  /*41e0*/  UISETP.NE.U32.AND UP0, UPT, UR6, URZ, UPT ;  /* 0x000000ff0600728c */ /* 0x000fc8000bf05070 */
[----:B------:R-:W-:-:S06]  /*41f0*/  UISETP.NE.AND.EX UP0, UPT, UR7, URZ, UPT, UP0 ;  /* 0x000000ff0700728c */ /* 0x000fcc000bf05300 */
[----:B------:R-:W-:-:S13]  /*4200*/  PLOP3.LUT P1, PT, PT, PT, UP0, 0x80, 0x8 ;  /* 0x000000000008781c */ /* 0x000fda0003f2f008 */
[----:B------:R-:W-:Y:S05]  /*4210*/  @!P1 BRA `(.L_x_23) ;  /* 0x0000000000c49947 */ /* 0x000fea0003800000 */
[-CC-:B0-----:R-:W-:Y:S01]  /*4220*/  FFMA.FTZ R76, R201, R179.reuse, R236.reuse ;  /* 0x000000b3c94c7223 */ /* 0x181fe200000100ec */
        /* <DEDUP_REMOVED lines=19> */
[-C--:B------:R-:W-:Y:S01]  /*4360*/  FFMA.FTZ R79, R226, R179.reuse, R236 ;  /* 0x000000b3e24f7223 */ /* 0x080fe200000100ec */
[----:B------:R-:W-:Y:S01]  /*4370*/  PRMT R168, R159, 0x7632, R168 ;  /* 0x000076329fa87816 */ /* 0x000fe200000000a8 */
        /* <DEDUP_REMOVED lines=21> */
[----:B------:R-:W-:Y:S02]  /*44d0*/  MOV R76, R168 ;  /* 0x000000a8004c7202 */ /* 0x000fe40000000f00 */
[----:B------:R-:W-:Y:S02]  /*44e0*/  MOV R151, R171 ;  /* 0x000000ab00977202 */ /* 0x000fe40000000f00 */
[----:B------:R-:W-:Y:S02]  /*44f0*/  MOV R150, R170 ;  /* 0x000000aa00967202 */ /* 0x000fe40000000f00 */
[----:B------:R-:W-:-:S02]  /*4500*/  MOV R149, R169 ;  /* 0x000000a900957202 */ /* 0x000fc40000000f00 */
[----:B------:R-:W-:Y:S01]  /*4510*/  MOV R148, R168 ;  /* 0x000000a800947202 */ /* 0x000fe20000000f00 */
[----:B------:R-:W-:Y:S06]  /*4520*/  BRA `(.L_x_24) ;  /* 0x0000001000587947 */ /* 0x000fec0003800000 */
.L_x_23:
        /* <DEDUP_REMOVED lines=14> */
[C---:B------:R-:W-:Y:S01]  /*4610*/  FFMA.FTZ R172, R188.reuse, R171, R168 ;  /* 0x000000abbcac7223 */ /* 0x040fe200000100a8 */
        /* <DEDUP_REMOVED lines=30> */
.L_x_22:
[----:B0-----:R-:W0:Y:S02]  /*4800*/  LDC.64 R168, c[0x0][0x470] ;  /* 0x00011c00ffa87b82 */ /* 0x001e240000000a00 */
[----:B0-----:R-:W-:-:S04]  /*4810*/  ISETP.NE.U32.AND P1, PT, R168, RZ, PT ;  /* 0x000000ffa800720c */ /* 0x001fc80003f25070 */
[----:B------:R-:W-:-:S13]  /*4820*/  ISETP.NE.AND.EX P1, PT, R169, RZ, PT, P1 ;  /* 0x000000ffa900720c */ /* 0x000fda0003f25310 */
[----:B------:R-:W-:Y:S05]  /*4830*/  @!P1 BRA `(.L_x_25) ;  /* 0x0000000000b49947 */ /* 0x000fea0003800000 */
        /* <DEDUP_REMOVED lines=45> */
.L_x_25:
[----:B------:R-:W-:Y:S01]  /*4b10*/  PRMT R174, R159, 0x7632, R174 ;  /* 0x000076329fae7816 */ /* 0x000fe200000000ae */
[-C--:B------:R-:W-:Y:S01]  /*4b20*/  FFMA.FTZ R176, R220, R179.reuse, R236 ;  /* 0x000000b3dcb07223 */ /* 0x080fe200000100ec */
[----:B------:R-:W-:Y:S01]  /*4b30*/  PRMT R168, R158, 0x7632, R168 ;  /* 0x000076329ea87816 */ /* 0x000fe200000000a8 */
        /* <DEDUP_REMOVED lines=14> */
[----:B------:R-:W-:Y:S01]  /*4c20*/  FFMA.FTZ R225, R188, R169, R170 ;  /* 0x000000a9bce17223 */ /* 0x000fe200000100aa */
[----:B------:R-:W-:Y:S01]  /*4c30*/  PRMT R174, R157, 0x7632, R174 ;  /* 0x000076329dae7816 */ /* 0x000fe200000000ae */
[-C--:B------:R-:W-:Y:S01]  /*4c40*/  FFMA.FTZ R176, R224, R179.reuse, R236 ;  /* 0x000000b3e0b07223 */ /* 0x080fe200000100ec */
[----:B------:R-:W-:Y:S01]  /*4c50*/  PRMT R168, R156, 0x7632, R168 ;  /* 0x000076329ca87816 */ /* 0x000fe200000000a8 */
[-CC-:B------:R-:W-:Y:S01]  /*4c60*/  FFMA.FTZ R169, R193, R179.reuse, R236.reuse ;  /* 0x000000b3c1a97223 */ /* 0x180fe200000100ec */
[----:B------:R-:W-:Y:S01]  /*4c70*/  FFMA.FTZ R171, R226, R179, R236 ;  /* 0x000000b3e2ab7223 */ /* 0x000fe200000100ec */
        /* <DEDUP_REMOVED lines=10> */
[C---:B------:R-:W-:Y:S01]  /*4d20*/  FFMA.FTZ R174, R188.reuse, R177, R174 ;  /* 0x000000b1bcae7223 */ /* 0x040fe200000100ae */
[C---:B------:R-:W-:Y:S01]  /*4d30*/  FFMA.FTZ R168, R188.reuse, R169, R170 ;  /* 0x000000a9bca87223 */ /* 0x040fe200000100aa */
[----:B------:R-:W-:Y:S01]  /*4d40*/  FFMA.FTZ R173, R188, R171, R172 ;  /* 0x000000abbcad7223 */ /* 0x000fe200000100ac */
[----:B------:R-:W-:-:S02]  /*4d50*/  F2FP.BF16.F32.PACK_AB R171, R240, R227 ;  /* 0x000000e3f0ab723e */ /* 0x000fc400000010ff */
[----:B------:R-:W-:Y:S02]  /*4d60*/  F2FP.BF16.F32.PACK_AB R170, R238, R225 ;  /* 0x000000e1eeaa723e */ /* 0x000fe400000010ff */
[----:B------:R-:W-:Y:S02]  /*4d70*/  F2FP.BF16.F32.PACK_AB R169, R174, R175 ;  /* 0x000000afaea9723e */ /* 0x000fe400000010ff */
[----:B------:R-:W-:Y:S01]  /*4d80*/  F2FP.BF16.F32.PACK_AB R168, R173, R168 ;  /* 0x000000a8ada8723e */ /* 0x000fe200000010ff */
[----:B------:R-:W-:Y:S06]  /*4d90*/  BRA `(.L_x_24) ;  /* 0x00000008003c7947 */ /* 0x000fec0003800000 */
.L_x_21:
[----:B0-----:R-:W0:Y:S02]  /*4da0*/  LDC.64 R168, c[0x0][0x478] ;  /* 0x00011e00ffa87b82 */ /* 0x001e240000000a00 */
[----:B0-----:R-:W-:-:S04]  /*4db0*/  ISETP.NE.U32.AND P0, PT, R168, RZ, PT ;  /* 0x000000ffa800720c */ /* 0x001fc80003f05070 */
[----:B------:R-:W-:-:S13]  /*4dc0*/  ISETP.NE.AND.EX P0, PT, R169, RZ, PT, P0 ;  /* 0x000000ffa900720c */ /* 0x000fda0003f05300 */
[----:B------:R-:W-:Y:S05]  /*4dd0*/  @!P0 BRA `(.L_x_26) ;  /* 0x0000000400288947 */ /* 0x000fea0003800000 */
[----:B------:R-:W0:Y:S02]  /*4de0*/  LDC.64 R148, c[0x0][0x470] ;  /* 0x00011c00ff947b82 */ /* 0x000e240000000a00 */
[----:B0-----:R-:W-:-:S04]  /*4df0*/  ISETP.NE.U32.AND P1, PT, R148, RZ, PT ;  /* 0x000000ff9400720c */ /* 0x001fc80003f25070 */
[----:B------:R-:W-:-:S13]  /*4e00*/  ISETP.NE.AND.EX P1, PT, R149, RZ, PT, P1 ;  /* 0x000000ff9500720c */ /* 0x000fda0003f25310 */
[----:B------:R-:W-:Y:S05]  /*4e10*/  @!P1 BRA `(.L_x_27) ;  /* 0x0000000000949947 */ /* 0x000fea0003800000 */
        /* <DEDUP_REMOVED lines=35> */
[----:B------:R-:W-:Y:S01]  /*5050*/  MOV R148, R168 ;  /* 0x000000a800947202 */ /* 0x000fe20000000f00 */
[----:B------:R-:W-:Y:S06]  /*5060*/  BRA `(.L_x_24) ;  /* 0x0000000400887947 */ /* 0x000fec0003800000 */
.L_x_27:
        /* <DEDUP_REMOVED lines=33> */
.L_x_26:
        /* <DEDUP_REMOVED lines=37> */
.L_x_28:
        /* <DEDUP_REMOVED lines=27> */
[----:B------:R-:W-:-:S07]  /*5680*/  F2FP.BF16.F32.PACK_AB R171, R174, R227 ;  /* 0x000000e3aeab723e */ /* 0x000fce00000010ff */
.L_x_24:
[----:B------:R-:W0:Y:S08]  /*5690*/  @P0 LDC.64 R176, c[0x0][0x478] ;  /* 0x00011e00ffb00b82 */ /* 0x000e300000000a00 */
[----:B------:R-:W1:Y:S08]  /*56a0*/  LDC.64 R174, c[0x0][0x468] ;  /* 0x00011a00ffae7b82 */ /* 0x000e700000000a00 */
[----:B------:R-:W2:Y:S01]  /*56b0*/  @P1 LDC.64 R172, c[0x0][0x470] ;  /* 0x00011c00ffac1b82 */ /* 0x000ea20000000a00 */
[----:B0-----:R-:W-:-:S05]  /*56c0*/  @P0 IMAD.WIDE.U32 R176, R9, 0x10, R176 ;  /* 0x0000001009b00825 */ /* 0x001fca00078e00b0 */
[----:B------:R3:W-:Y:S01]  /*56d0*/  @P0 STG.E.128 desc[UR12][R176.64], R148 ;  /* 0x00000094b0000986 */ /* 0x0007e2000c101d0c */
[----:B-1----:R-:W-:-:S05]  /*56e0*/  IMAD.WIDE.U32 R174, R9, 0x10, R174 ;  /* 0x0000001009ae7825 */ /* 0x002fca00078e00ae */
[----:B------:R3:W-:Y:S01]  /*56f0*/  STG.E.128 desc[UR12][R174.64], R168 ;  /* 0x000000a8ae007986 */ /* 0x0007e2000c101d0c */
[C---:B--2---:R-:W-:Y:S01]  /*5700*/  @P1 IMAD.WIDE.U32 R172, R9.reuse, 0x10, R172 ;  /* 0x0000001009ac1825 */ /* 0x044fe200078e00ac */
[----:B------:R-:W-:-:S04]  /*5710*/  IADD3 R9, PT, PT, R9, 0x80, RZ ;  /* 0x0000008009097810 */ /* 0x000fc80007ffe0ff */
[----:B------:R3:W-:Y:S03]  /*5720*/  @P1 STG.E.128 desc[UR12][R172.64], R76 ;  /* 0x0000004cac001986 */ /* 0x0007e6000c101d0c */
.L_x_20:
[----:B------:R-:W-:Y:S05]  /*5730*/  BSYNC.RECONVERGENT B0 ;  /* 0x0000000000007941 */ /* 0x000fea0003800200 */
.L_x_19:
        /* <DEDUP_REMOVED lines=13> */
[----:B0--3--:R-:W-:Y:S01]  /*5810*/  PRMT R150, R31, 0x7632, R150 ;  /* 0x000076321f967816 */ /* 0x009fe20000000096 */
[-CC-:B------:R-:W-:Y:S01]  /*5820*/  FFMA.FTZ R173, R210, R179.reuse, R236.reuse ;  /* 0x000000b3d2ad7223 */ /* 0x180fe200000100ec */
[-CC-:B------:R-:W-:Y:S01]  /*5830*/  FFMA.FTZ R77, R207, R179.reuse, R236.reuse ;  /* 0x000000b3cf4d7223 */ /* 0x180fe200000100ec */
[-CC-:B------:R-:W-:Y:S01]  /*5840*/  FFMA.FTZ R149, R215, R179.reuse, R236.reuse ;  /* 0x000000b3d7957223 */ /* 0x180fe200000100ec */
[----:B------:R-:W-:Y:S01]  /*5850*/  SHF.L.U32 R150, R150, 0x10, RZ ;  /* 0x0000001096967819 */ /* 0x000fe200000006ff */
[----:B------:R-:W-:Y:S01]  /*5860*/  FADD.FTZ R173, R208, -R173 ;  /* 0x800000add0ad7221 */ /* 0x000fe20000010000 */
[----:B------:R-:W-:Y:S01]  /*5870*/  SHF.L.U32 R79, R28, 0x10, RZ ;  /* 0x000000101c4f7819 */ /* 0x000fe200000006ff */
[----:B------:R-:W-:Y:S01]  /*5880*/  FFMA.FTZ R169, R213, R179, R236 ;  /* 0x000000b3d5a97223 */ /* 0x000fe200000100ec */
[----:B------:R-:W-:Y:S01]  /*5890*/  SHF.L.U32 R76, R29, 0x10, RZ ;  /* 0x000000101d4c7819 */ /* 0x000fe200000006ff */
[----:B------:R-:W-:Y:S01]  /*58a0*/  FADD.FTZ R77, R4, -R77 ;  /* 0x8000004d044d7221 */ /* 0x000fe20000010000 */
[----:B------:R-:W-:Y:S01]  /*58b0*/  FADD.FTZ R149, R2, -R149 ;  /* 0x8000009502957221 */ /* 0x000fe20000010000 */
[----:B------:R-:W-:Y:S01]  /*58c0*/  SHF.L.U32 R148, R30, 0x10, RZ ;  /* 0x000000101e947819 */ /* 0x000fe200000006ff */
[----:B-----5:R-:W-:Y:S01]  /*58d0*/  FFMA.FTZ R168, R188, R173, R150 ;  /* 0x000000adbca87223 */ /* 0x020fe20000010096 */
[-CC-:B------:R-:W-:Y:S01]  /*58e0*/  FFMA.FTZ R78, R218, R179.reuse, R236.reuse ;  /* 0x000000b3da4e7223 */ /* 0x180fe200000100ec */
[-CC-:B------:R-:W-:Y:S01]  /*58f0*/  FFMA.FTZ R151, R216, R179.reuse, R236.reuse ;  /* 0x000000b3d8977223 */ /* 0x180fe200000100ec */
[----:B------:R-:W-:Y:S01]  /*5900*/  FFMA.FTZ R171, R214, R179, R236 ;  /* 0x000000b3d6ab7223 */ /* 0x000fe200000100ec */
[----:B------:R-:W-:Y:S01]  /*5910*/  FADD.FTZ R169, R0, -R169 ;  /* 0x800000a900a97221 */ /* 0x000fe20000010000 */
[C-C-:B------:R-:W-:Y:S01]  /*5920*/  FFMA.FTZ R77, R188.reuse, R77, R79.reuse ;  /* 0x0000004dbc4d7223 */ /* 0x140fe2000001004f */
[----:B------:R-:W-:Y:S01]  /*5930*/  FFMA.FTZ R149, R188, R149, R76 ;  /* 0x00000095bc957223 */ /* 0x000fe2000001004c */
[----:B------:R-:W-:Y:S01]  /*5940*/  PRMT R150, R30, 0x7632, R150 ;  /* 0x000076321e967816 */ /* 0x000fe20000000096 */
[----:B------:R-:W-:Y:S01]  /*5950*/  FFMA.FTZ R179, R211, R179, R236 ;  /* 0x000000b3d3b37223 */ /* 0x000fe200000100ec */
[----:B------:R-:W-:Y:S01]  /*5960*/  PRMT R76, R28, 0x7632, R76 ;  /* 0x000076321c4c7816 */ /* 0x000fe2000000004c */
[----:B------:R-:W-:Y:S01]  /*5970*/  FFMA.FTZ R169, R188, R169, R148 ;  /* 0x000000a9bca97223 */ /* 0x000fe20000010094 */
[----:B------:R-:W-:Y:S01]  /*5980*/  PRMT R79, R29, 0x7632, R79 ;  /* 0x000076321d4f7816 */ /* 0x000fe2000000004f */
[----:B------:R-:W-:Y:S01]  /*5990*/  FADD.FTZ R179, R204, -R179 ;  /* 0x800000b3ccb37221 */ /* 0x000fe20000010000 */
[----:B------:R-:W-:Y:S01]  /*59a0*/  SHF.L.U32 R173, R31, 0x10, RZ ;  /* 0x000000101fad7819 */ /* 0x000fe200000006ff */
[----:B------:R-:W-:Y:S01]  /*59b0*/  FADD.FTZ R171, R212, -R171 ;  /* 0x800000abd4ab7221 */ /* 0x000fe20000010000 */
[----:B------:R-:W-:Y:S01]  /*59c0*/  SHF.L.U32 R150, R150, 0x10, RZ ;  /* 0x0000001096967819 */ /* 0x000fe200000006ff */
[----:B------:R-:W-:Y:S01]  /*59d0*/  FADD.FTZ R151, R206, -R151 ;  /* 0x80000097ce977221 */ /* 0x000fe20000010000 */
[----:B------:R-:W-:Y:S01]  /*59e0*/  SHF.L.U32 R76, R76, 0x10, RZ ;  /* 0x000000104c4c7819 */ /* 0x000fe200000006ff */
[C---:B------:R-:W-:Y:S01]  /*59f0*/  FFMA.FTZ R173, R188.reuse, R179, R173 ;  /* 0x000000b3bcad7223 */ /* 0x040fe200000100ad */
[----:B------:R-:W-:Y:S01]  /*5a00*/  SHF.L.U32 R148, R79, 0x10, RZ ;  /* 0x000000104f947819 */ /* 0x000fe200000006ff */
[----:B------:R-:W-:Y:S01]  /*5a10*/  FADD.FTZ R79, R205, -R78 ;  /* 0x8000004ecd4f7221 */ /* 0x000fe20000010000 */
[----:B------:R-:W-:-:S02]  /*5a20*/  FFMA.FTZ R150, R188, R171, R150 ;  /* 0x000000abbc967223 */ /* 0x000fc40000010096 */
[----:B------:R-:W-:Y:S01]  /*5a30*/  F2FP.BF16.F32.PACK_AB R171, R168, R173 ;  /* 0x000000ada8ab723e */ /* 0x000fe200000010ff */
[C---:B------:R-:W-:Y:S01]  /*5a40*/  FFMA.FTZ R148, R188.reuse, R151, R148 ;  /* 0x00000097bc947223 */ /* 0x040fe20000010094 */
[----:B------:R-:W-:Y:S01]  /*5a50*/  FFMA.FTZ R76, R188, R79, R76 ;  /* 0x0000004fbc4c7223 */ /* 0x000fe2000001004c */
[----:B------:R-:W-:Y:S02]  /*5a60*/  F2FP.BF16.F32.PACK_AB R170, R150, R169 ;  /* 0x000000a996aa723e */ /* 0x000fe400000010ff */
[----:B------:R-:W-:Y:S02]  /*5a70*/  MOV R79, R171 ;  /* 0x000000ab004f7202 */ /* 0x000fe40000000f00 */
        /* <DEDUP_REMOVED lines=10> */
.L_x_33:
[-C--:B0--3--:R-:W-:Y:S01]  /*5b20*/  FFMA.FTZ R149, R207, R179.reuse, R236 ;  /* 0x000000b3cf957223 */ /* 0x089fe200000100ec */
[----:B------:R-:W-:Y:S01]  /*5b30*/  PRMT R170, R31, 0x7632, R170 ;  /* 0x000076321faa7816 */ /* 0x000fe200000000aa */
[-CC-:B------:R-:W-:Y:S01]  /*5b40*/  FFMA.FTZ R169, R215, R179.reuse, R236.reuse ;  /* 0x000000b3d7a97223 */ /* 0x180fe200000100ec */
[-CC-:B------:R-:W-:Y:S01]  /*5b50*/  FFMA.FTZ R177, R210, R179.reuse, R236.reuse ;  /* 0x000000b3d2b17223 */ /* 0x180fe200000100ec */
[----:B------:R-:W-:Y:S01]  /*5b60*/  SHF.L.U32 R151, R28, 0x10, RZ ;  /* 0x000000101c977819 */ /* 0x000fe200000006ff */
[----:B------:R-:W-:Y:S01]  /*5b70*/  FFMA.FTZ R173, R213, R179, R236 ;  /* 0x000000b3d5ad7223 */ /* 0x000fe200000100ec */
[C---:B------:R-:W-:Y:S01]  /*5b80*/  SHF.L.U32 R148, R29.reuse, 0x10, RZ ;  /* 0x000000101d947819 */ /* 0x040fe200000006ff */
[----:B------:R-:W-:Y:S01]  /*5b90*/  FADD.FTZ R149, R4, -R149 ;  /* 0x8000009504957221 */ /* 0x000fe20000010000 */
[----:B------:R-:W-:Y:S01]  /*5ba0*/  SHF.L.U32 R170, R170, 0x10, RZ ;  /* 0x00000010aaaa7819 */ /* 0x000fe200000006ff */
[----:B------:R-:W-:Y:S01]  /*5bb0*/  FADD.FTZ R169, R2, -R169 ;  /* 0x800000a902a97221 */ /* 0x000fe20000010000 */
[----:B------:R-:W-:Y:S01]  /*5bc0*/  FADD.FTZ R177, R208, -R177 ;  /* 0x800000b1d0b17221 */ /* 0x000fe20000010000 */
[----:B------:R-:W-:Y:S01]  /*5bd0*/  SHF.L.U32 R168, R30, 0x10, RZ ;  /* 0x000000101ea87819 */ /* 0x000fe200000006ff */
[----:B------:R-:W-:Y:S01]  /*5be0*/  FADD.FTZ R173, R0, -R173 ;  /* 0x800000ad00ad7221 */ /* 0x000fe20000010000 */
[C-C-:B-----5:R-:W-:Y:S01]  /*5bf0*/  FFMA.FTZ R149, R188.reuse, R149, R151.reuse ;  /* 0x00000095bc957223 */ /* 0x160fe20000010097 */
[C---:B------:R-:W-:Y:S01]  /*5c00*/  FFMA.FTZ R169, R188.reuse, R169, R148 ;  /* 0x000000a9bca97223 */ /* 0x040fe20000010094 */
[----:B------:R-:W-:Y:S01]  /*5c10*/  FFMA.FTZ R172, R188, R177, R170 ;  /* 0x000000b1bcac7223 */ /* 0x000fe200000100aa */
[----:B------:R-:W-:Y:S01]  /*5c20*/  PRMT R151, R29, 0x7632, R151 ;  /* 0x000076321d977816 */ /* 0x000fe20000000097 */
[-CC-:B------:R-:W-:Y:S01]  /*5c30*/  FFMA.FTZ R150, R218, R179.reuse, R236.reuse ;  /* 0x000000b3da967223 */ /* 0x180fe200000100ec */
[-CC-:B------:R-:W-:Y:S01]  /*5c40*/  FFMA.FTZ R171, R216, R179.reuse, R236.reuse ;  /* 0x000000b3d8ab7223 */ /* 0x180fe200000100ec */
[-C--:B------:R-:W-:Y:S01]  /*5c50*/  FFMA.FTZ R175, R214, R179.reuse, R236 ;  /* 0x000000b3d6af7223 */ /* 0x080fe200000100ec */
[----:B------:R-:W-:Y:S01]  /*5c60*/  PRMT R148, R28, 0x7632, R148 ;  /* 0x000076321c947816 */ /* 0x000fe20000000094 */
[----:B------:R-:W-:Y:S01]  /*5c70*/  FFMA.FTZ R179, R211, R179, R236 ;  /* 0x000000b3d3b37223 */ /* 0x000fe200000100ec */
        /* <DEDUP_REMOVED lines=23> */
.L_x_32:
[----:B0--3--:R-:W0:Y:S02]  /*5df0*/  LDC.64 R168, c[0x0][0x470] ;  /* 0x00011c00ffa87b82 */ /* 0x009e240000000a00 */
[----:B0-----:R-:W-:-:S04]  /*5e00*/  ISETP.NE.U32.AND P1, PT, R168, RZ, PT ;  /* 0x000000ffa800720c */ /* 0x001fc80003f25070 */
[----:B------:R-:W-:-:S13]  /*5e10*/  ISETP.NE.AND.EX P1, PT, R169, RZ, PT, P1 ;  /* 0x000000ffa900720c */ /* 0x000fda0003f25310 */
[----:B------:R-:W-:Y:S05]  /*5e20*/  @!P1 BRA `(.L_x_35) ;  /* 0x0000000000b49947 */ /* 0x000fea0003800000 */
[-C--:B------:R-:W-:Y:S01]  /*5e30*/  FFMA.FTZ R77, R207, R179.reuse, R236 ;  /* 0x000000b3cf4d7223 */ /* 0x080fe200000100ec */
        /* <DEDUP_REMOVED lines=44> */
.L_x_35:
[----:B------:R-:W-:Y:S01]  /*6100*/  PRMT R172, R31, 0x7632, R172 ;  /* 0x000076321fac7816 */ /* 0x000fe200000000ac */
[-C--:B------:R-:W-:Y:S01]  /*6110*/  FFMA.FTZ R227, R210, R179.reuse, R236 ;  /* 0x000000b3d2e37223 */ /* 0x080fe200000100ec */
[----:B------:R-:W-:Y:S01]  /*6120*/  PRMT R168, R30, 0x7632, R168 ;  /* 0x000076321ea87816 */ /* 0x000fe200000000a8 */
[-CC-:B------:R-:W-:Y:S01]  /*6130*/  FFMA.FTZ R225, R211, R179.reuse, R236.reuse ;  /* 0x000000b3d3e17223 */ /* 0x180fe200000100ec */
[-CC-:B------:R-:W-:Y:S01]  /*6140*/  FFMA.FTZ R173, R213, R179.reuse, R236.reuse ;  /* 0x000000b3d5ad7223 */ /* 0x180fe200000100ec */
[-CC-:B------:R-:W-:Y:S01]  /*6150*/  FFMA.FTZ R175, R214, R179.reuse, R236.reuse ;  /* 0x000000b3d6af7223 */ /* 0x180fe200000100ec */
        /* <DEDUP_REMOVED lines=11> */
[----:B-----5:R-:W-:Y:S01]  /*6210*/  FFMA.FTZ R238, R188, R227, R179 ;  /* 0x000000e3bcee7223 */ /* 0x020fe200000100b3 */
[----:B------:R-:W-:Y:S01]  /*6220*/  FADD.FTZ R173, R0, -R173 ;  /* 0x800000ad00ad7221 */ /* 0x000fe20000010000 */
[C---:B------:R-:W-:Y:S01]  /*6230*/  FFMA.FTZ R179, R188.reuse, R175, R168 ;  /* 0x000000afbcb37223 */ /* 0x040fe200000100a8 */
[C---:B------:R-:W-:Y:S01]  /*6240*/  PRMT R172, R29.reuse, 0x7632, R172 ;  /* 0x000076321dac7816 */ /* 0x040fe200000000ac */
        /* <DEDUP_REMOVED lines=20> */
.L_x_31:
[----:B0--3--:R-:W0:Y:S02]  /*6390*/  LDC.64 R168, c[0x0][0x478] ;  /* 0x00011e00ffa87b82 */ /* 0x009e240000000a00 */
        /* <DEDUP_REMOVED lines=44> */
.L_x_37:
        /* <DEDUP_REMOVED lines=33> */
.L_x_36:
        /* <DEDUP_REMOVED lines=37> */
.L_x_38:
        /* <DEDUP_REMOVED lines=28> */
.L_x_34:
[----:B------:R-:W0:Y:S08]  /*6c80*/  @P0 LDC.64 R176, c[0x0][0x478] ;  /* 0x00011e00ffb00b82 */ /* 0x000e300000000a00 */
[----:B------:R-:W1:Y:S08]  /*6c90*/  LDC.64 R174, c[0x0][0x468] ;  /* 0x00011a00ffae7b82 */ /* 0x000e700000000a00 */
[----:B------:R-:W2:Y:S01]  /*6ca0*/  @P1 LDC.64 R172, c[0x0][0x470] ;  /* 0x00011c00ffac1b82 */ /* 0x000ea20000000a00 */
[----:B0-----:R-:W-:-:S05]  /*6cb0*/  @P0 IMAD.WIDE.U32 R176, R9, 0x10, R176 ;  /* 0x0000001009b00825 */ /* 0x001fca00078e00b0 */
[----:B------:R4:W-:Y:S01]  /*6cc0*/  @P0 STG.E.128 desc[UR12][R176.64], R148 ;  /* 0x00000094b0000986 */ /* 0x0009e2000c101d0c */
[----:B-1----:R-:W-:-:S05]  /*6cd0*/  IMAD.WIDE.U32 R174, R9, 0x10, R174 ;  /* 0x0000001009ae7825 */ /* 0x002fca00078e00ae */
[----:B------:R4:W-:Y:S01]  /*6ce0*/  STG.E.128 desc[UR12][R174.64], R168 ;  /* 0x000000a8ae007986 */ /* 0x0009e2000c101d0c */
[----:B--2---:R-:W-:-:S05]  /*6cf0*/  @P1 IMAD.WIDE.U32 R172, R9, 0x10, R172 ;  /* 0x0000001009ac1825 */ /* 0x004fca00078e00ac */
[----:B------:R4:W-:Y:S02]  /*6d00*/  @P1 STG.E.128 desc[UR12][R172.64], R76 ;  /* 0x0000004cac001986 */ /* 0x0009e4000c101d0c */
.L_x_30:
[----:B------:R-:W-:Y:S05]  /*6d10*/  BSYNC.RECONVERGENT B0 ;  /* 0x0000000000007941 */ /* 0x000fea0003800200 */
.L_x_29:
[----:B------:R-:W-:Y:S01]  /*6d20*/  UPLOP3.LUT UP1, UPT, UPT, UPT, UP1, 0x40, 0x4 ;  /* 0x000000000004789c */ /* 0x000fe20003f2e810 */
[----:B------:R-:W-:Y:S10]  /*6d30*/  @!P2 BRA `(.L_x_39) ;  /* 0xffffff9c0048a947 */ /* 0x000ff4000383ffff */
.L_x_0:
[----:B------:R-:W1:Y:S01]  /*6d40*/  S2UR UR4, SR_CTAID.X ;  /* 0x00000000000479c3 */ /* 0x000e620000002500 */
[----:B------:R-:W-:Y:S01]  /*6d50*/  BSSY.RECONVERGENT B0, `(.L_x_40) ;  /* 0x0000015000007945 */ /* 0x000fe20003800200 */
[----:B-1----:R-:W-:-:S05]  /*6d60*/  IMAD R189, R189, UR4, RZ ;  /* 0x00000004bdbd7c24 */ /* 0x002fca000f8e02ff */
[----:B------:R-:W-:Y:S01]  /*6d70*/  LEA.HI R189, R189, R178, RZ, 0x1d ;  /* 0x000000b2bdbd7211 */ /* 0x000fe200078fe8ff */
[----:B------:R-:W-:Y:S06]  /*6d80*/  @!P6 BRA `(.L_x_41) ;  /* 0x000000000044e947 */ /* 0x000fec0003800000 */
[----:B------:R-:W1:Y:S08]  /*6d90*/  LDC.64 R2, c[0x0][0x440] ;  /* 0x00011000ff027b82 */ /* 0x000e700000000a00 */
[----:B------:R-:W2:Y:S08]  /*6da0*/  LDC.64 R4, c[0x0][0x448] ;  /* 0x00011200ff047b82 */ /* 0x000eb00000000a00 */
[----:B------:R-:W0:Y:S08]  /*6db0*/  LDC.64 R6, c[0x0][0x450] ;  /* 0x00011400ff067b82 */ /* 0x000e300000000a00 */
[----:B------:R-:W3:Y:S01]  /*6dc0*/  LDC.64 R8, c[0x0][0x458] ;  /* 0x00011600ff087b82 */ /* 0x000ee20000000a00 */
[----:B-1----:R-:W-:-:S05]  /*6dd0*/  IMAD.WIDE.U32 R2, R189, 0x20, R2 ;  /* 0x00000020bd027825 */ /* 0x002fca00078e0002 */
[----:B------:R1:W-:Y:S01]  /*6de0*/  STG.E.128 desc[UR12][R2.64], R80 ;  /* 0x0000005002007986 */ /* 0x0003e2000c101d0c */
[----:B--2---:R-:W-:-:S03]  /*6df0*/  IMAD.WIDE.U32 R4, R189, 0x20, R4 ;  /* 0x00000020bd047825 */ /* 0x004fc600078e0004 */
[----:B------:R1:W-:Y:S04]  /*6e00*/  STG.E.128 desc[UR12][R2.64+0x10], R84 ;  /* 0x0000105402007986 */ /* 0x0003e8000c101d0c */
[----:B------:R1:W-:Y:S01]  /*6e10*/  STG.E.128 desc[UR12][R4.64], R56 ;  /* 0x0000003804007986 */ /* 0x0003e2000c101d0c */
[----:B0-----:R-:W-:-:S03]  /*6e20*/  IMAD.WIDE.U32 R6, R189, 0x20, R6 ;  /* 0x00000020bd067825 */ /* 0x001fc600078e0006 */
[----:B------:R1:W-:Y:S04]  /*6e30*/  STG.E.128 desc[UR12][R4.64+0x10], R60 ;  /* 0x0000103c04007986 */ /* 0x0003e8000c101d0c */
[----:B------:R1:W-:Y:S01]  /*6e40*/  STG.E.128 desc[UR12][R6.64], R124 ;  /* 0x0000007c06007986 */ /* 0x0003e2000c101d0c */
[C---:B---3--:R-:W-:Y:S01]  /*6e50*/  IMAD.WIDE.U32 R8, R189.reuse, 0x20, R8 ;  /* 0x00000020bd087825 */ /* 0x048fe200078e0008 */
[----:B------:R-:W-:Y:S02]  /*6e60*/  IADD3 R189, PT, PT, R189, 0x80, RZ ;  /* 0x00000080bdbd7810 */ /* 0x000fe40007ffe0ff */
[----:B------:R1:W-:Y:S04]  /*6e70*/  STG.E.128 desc[UR12][R6.64+0x10], R128 ;  /* 0x0000108006007986 */ /* 0x0003e8000c101d0c */
[----:B------:R1:W-:Y:S04]  /*6e80*/  STG.E.128 desc[UR12][R8.64], R104 ;  /* 0x0000006808007986 */ /* 0x0003e8000c101d0c */
[----:B------:R1:W-:Y:S02]  /*6e90*/  STG.E.128 desc[UR12][R8.64+0x10], R108 ;  /* 0x0000106c08007986 */ /* 0x0003e4000c101d0c */
.L_x_41:
[----:B------:R-:W-:Y:S05]  /*6ea0*/  BSYNC.RECONVERGENT B0 ;  /* 0x0000000000007941 */ /* 0x000fea0003800200 */
.L_x_40:
[----:B------:R-:W-:Y:S04]  /*6eb0*/  BSSY.RECONVERGENT B0, `(.L_x_42) ;  /* 0x0000013000007945 */ /* 0x000fe80003800200 */
[----:B------:R-:W-:Y:S05]  /*6ec0*/  @!P5 BRA `(.L_x_43) ;  /* 0x000000000044d947 */ /* 0x000fea0003800000 */
[----:B-1----:R-:W1:Y:S08]  /*6ed0*/  LDC.64 R2, c[0x0][0x440] ;  /* 0x00011000ff027b82 */ /* 0x002e700000000a00 */
        /* <DEDUP_REMOVED lines=16> */
.L_x_43:
[----:B------:R-:W-:Y:S05]  /*6fe0*/  BSYNC.RECONVERGENT B0 ;  /* 0x0000000000007941 */ /* 0x000fea0003800200 */
.L_x_42:
[----:B------:R-:W-:Y:S05]  /*6ff0*/  @!P4 EXIT ;  /* 0x000000000000c94d */ /* 0x000fea0003800000 */
[----:B-1----:R-:W1:Y:S08]  /*7000*/  LDC.64 R2, c[0x0][0x440] ;  /* 0x00011000ff027b82 */ /* 0x002e700000000a00 */
[----:B------:R-:W2:Y:S08]  /*7010*/  LDC.64 R4, c[0x0][0x448] ;  /* 0x00011200ff047b82 */ /* 0x000eb00000000a00 */
[----:B------:R-:W0:Y:S08]  /*7020*/  LDC.64 R6, c[0x0][0x450] ;  /* 0x00011400ff067b82 */ /* 0x000e300000000a00 */
[----:B------:R-:W3:Y:S01]  /*7030*/  LDC.64 R8, c[0x0][0x458] ;  /* 0x00011600ff087b82 */ /* 0x000ee20000000a00 */
[----:B-1----:R-:W-:-:S05]  /*7040*/  IMAD.WIDE.U32 R2, R189, 0x20, R2 ;  /* 0x00000020bd027825 */ /* 0x002fca00078e0002 */
[----:B------:R-:W-:Y:S01]  /*7050*/  STG.E.128 desc[UR12][R2.64], R72 ;  /* 0x0000004802007986 */ /* 0x000fe2000c101d0c */
[----:B--2---:R-:W-:-:S03]  /*7060*/  IMAD.WIDE.U32 R4, R189, 0x20, R4 ;  /* 0x00000020bd047825 */ /* 0x004fc600078e0004 */
[----:B------:R-:W-:Y:S04]  /*7070*/  STG.E.128 desc[UR12][R2.64+0x10], R120 ;  /* 0x0000107802007986 */ /* 0x000fe8000c101d0c */
[----:B------:R-:W-:Y:S01]  /*7080*/  STG.E.128 desc[UR12][R4.64], R96 ;  /* 0x0000006004007986 */ /* 0x000fe2000c101d0c */
[----:B0-----:R-:W-:-:S03]  /*7090*/  IMAD.WIDE.U32 R6, R189, 0x20, R6 ;  /* 0x00000020bd067825 */ /* 0x001fc600078e0006 */
[----:B------:R-:W-:Y:S04]  /*70a0*/  STG.E.128 desc[UR12][R4.64+0x10], R100 ;  /* 0x0000106404007986 */ /* 0x000fe8000c101d0c */
[----:B------:R-:W-:Y:S01]  /*70b0*/  STG.E.128 desc[UR12][R6.64], R160 ;  /* 0x000000a006007986 */ /* 0x000fe2000c101d0c */
[----:B---3--:R-:W-:-:S03]  /*70c0*/  IMAD.WIDE.U32 R8, R189, 0x20, R8 ;  /* 0x00000020bd087825 */ /* 0x008fc600078e0008 */
[----:B------:R-:W-:Y:S04]  /*70d0*/  STG.E.128 desc[UR12][R6.64+0x10], R164 ;  /* 0x000010a406007986 */ /* 0x000fe8000c101d0c */
[----:B------:R-:W-:Y:S04]  /*70e0*/  STG.E.128 desc[UR12][R8.64], R140 ;  /* 0x0000008c08007986 */ /* 0x000fe8000c101d0c */
[----:B------:R-:W-:Y:S01]  /*70f0*/  STG.E.128 desc[UR12][R8.64+0x10], R144 ;  /* 0x0000109008007986 */ /* 0x000fe2000c101d0c */
[----:B------:R-:W-:Y:S05]  /*7100*/  EXIT ;  /* 0x000000000000794d */ /* 0x000fea0003800000 */
.L_x_44:
[----:B------:R-:W-:-:S00]  /*7110*/  BRA `(.L_x_44) ;  /* 0xfffffffc00fc7947 */ /* 0x000fc0000383ffff */
[----:B------:R-:W-:-:S00]  /*7120*/  NOP ;  /* 0x0000000000007918 */ /* 0x000fc00000000000 */
        /* <DEDUP_REMOVED lines=13> */
.L_x_3772:


//--------------------- .text._ZN10layer_norm31ln_parallel_residual_bwd_kernelINS_13Kernel_traitsI13__nv_bfloat16S2_S2_S2_fjLj3072ELj1ELj1ELj4ELj16ENS_18Kernel_traits_baseILj3072ES2_S2_S2_S2_fjLj128EEEEELb0ELb0ELb1EEEvNS_9BwdParamsE --------------------------
	.section	.text._ZN10layer_norm31ln_parallel_residual_bwd_kernelINS_13Kernel_traitsI13__nv_bfloat16S2_S2_S2_fjLj3072ELj1ELj1ELj4ELj16ENS_18Kernel_traits_baseILj3072ES2_S2_S2_S2_fjLj128EEEEELb0ELb0ELb1EEEvNS_9BwdParamsE,"ax",@progbits
	.align	128
        .global         _ZN10layer_norm31ln_parallel_residual_bwd_kernelINS_13Kernel_traitsI13__nv_bfloat16S2_S2_S2_fjLj3072ELj1ELj1ELj4ELj16ENS_18Kernel_traits_baseILj3072ES2_S2_S2_S2_fjLj128EEEEELb0ELb0ELb1EEEvNS_9BwdParamsE
        .type           _ZN10layer_norm31ln_parallel_residual_bwd_kernelINS_13Kernel_traitsI13__nv_bfloat16S2_S2_S2_fjLj3072ELj1ELj1ELj4ELj16ENS_18Kernel_traits_baseILj3072ES2_S2_S2_S2_fjLj128EEEEELb0ELb0ELb1EEEvNS_9BwdParamsE,@function
        .size           _ZN10layer_norm31ln_parallel_residual_bwd_kernelINS_13Kernel_traitsI13__nv_bfloat16S2_S2_S2_fjLj3072ELj1ELj1ELj4ELj16ENS_18Kernel_traits_baseILj3072ES2_S2_S2_S2_fjLj128EEEEELb0ELb0ELb1EEEvNS_9BwdParamsE,(.L_x_3773 - _ZN10layer_norm31ln_parallel_residual_bwd_kernelINS_13Kernel_traitsI13__nv_bfloat16S2_S2_S2_fjLj3072ELj1ELj1ELj4ELj16ENS_18Kernel_traits_baseILj3072ES2_S2_S2_S2_fjLj128EEEEELb0ELb0ELb1EEEvNS_9BwdParamsE)
        .other          _ZN10layer_norm31ln_parallel_residual_bwd_kernelINS_13Kernel_traitsI13__nv_bfloat16S2_S2_S2_fjLj3072ELj1ELj1ELj4ELj16ENS_18Kernel_traits_baseILj3072ES2_S2_S2_S2_fjLj128EEEEELb0ELb0ELb1EEEvNS_9BwdParamsE,@"STO_CUDA_ENTRY STV_DEFAULT"
_ZN10layer_norm31ln_parallel_residual_bwd_kernelINS_13Kernel_traitsI13__nv_bfloat16S2_S2_S2_fjLj3072ELj1ELj1ELj4ELj16ENS_18Kernel_traits_baseILj3072ES2_S2_S2_S2_fjLj128EEEEELb0ELb0ELb1EEEvNS_9BwdParamsE:
.text._ZN10layer_norm31ln_parallel_residual_bwd_kernelINS_13Kernel_traitsI13__nv_bfloat16S2_S2_S2_fjLj3072ELj1ELj1ELj4ELj16ENS_18Kernel_traits_baseILj3072ES2_S2_S2_S2_fjLj128EEEEELb0ELb0ELb1EEEvNS_9BwdParamsE:
[----:B------:R-:W-:Y:S08]  /*0000*/  LDC R1, c[0x0][0x37c] ;  /* 0x0000df00ff017b82 */ /* 0x000ff00000000800 */
[----:B------:R-:W0:Y:S01]  /*0010*/  S2UR UR4, SR_CTAID.X ;  /* 0x00000000000479c3 */ /* 0x000e220000002500 */
[----:B------:R-:W0:Y:S01]  /*0020*/  LDCU UR5, c[0x0][0x384] ;  /* 0x00007080ff0577ac */ /* 0x000e220008000800 */
[----:B------:R-:W1:Y:S01]  /*0030*/  S2R R100, SR_TID.X ;  /* 0x0000000000647919 */ /* 0x000e620000002100 */
        /* <DEDUP_REMOVED lines=21> */
[----:B0-----:R-:W-:Y:S01]  /*0190*/  UISETP.GE.AND UP0, UPT, UR4, UR5, UPT ;  /* 0x000000050400728c */ /* 0x001fe2000bf06270 */
        /* <DEDUP_REMOVED lines=26> */
[----:B------:R-:W-:Y:S01]  /*0340*/  CS2R R52, SRZ ;  /* 0x0000000000347805 */ /* 0x000fe2000001ff00 */
[----:B------:R-:W0:Y:S01]  /*0350*/  LDCU.64 UR12, c[0x0][0x358] ;  /* 0x00006b00ff0c77ac */ /* 0x000e220008000a00 */
[----:B-1----:R-:W-:Y:S05]  /*0360*/  BRA.U UP0, `(.L_x_45) ;  /* 0x0000006900647547 */ /* 0x002fea000b800000 */
[----:B------:R-:W1:Y:S08]  /*0370*/  LDC.64 R2, c[0x0][0x3d0] ;  /* 0x0000f400ff027b82 */ /* 0x000e700000000a00 */
[----:B------:R-:W2:Y:S01]  /*0380*/  LDC.64 R4, c[0x0][0x3d8] ;  /* 0x0000f600ff047b82 */ /* 0x000ea20000000a00 */
[----:B------:R-:W-:Y:S01]  /*0390*/  HFMA2 R152, -RZ, RZ, 0, 0 ;  /* 0x00000000ff987431 */ /* 0x000fe200000001ff */
[----:B------:R-:W-:-:S02]  /*03a0*/  MOV R178, UR4 ;  /* 0x0000000400b27c02 */ /* 0x000fc40008000f00 */
        /* <DEDUP_REMOVED lines=12> */
[----:B------:R-:W-:Y:S01]  /*0470*/  CS2R R6, SRZ ;  /* 0x0000000000067805 */ /* 0x000fe2000001ff00 */
[----:B-1----:R-:W-:Y:S01]  /*0480*/  IMAD.WIDE.U32 R2, R100, 0x10, R2 ;  /* 0x0000001064027825 */ /* 0x002fe200078e0002 */
[----:B------:R-:W-:Y:S02]  /*0490*/  CS2R R32, SRZ ;  /* 0x0000000000207805 */ /* 0x000fe4000001ff00 */
[----:B------:R-:W-:Y:S02]  /*04a0*/  CS2R R34, SRZ ;  /* 0x0000000000227805 */ /* 0x000fe4000001ff00 */
[----:B------:R-:W-:Y:S02]  /*04b0*/  CS2R R36, SRZ ;  /* 0x0000000000247805 */ /* 0x000fe4000001ff00 */
[----:B------:R-:W-:Y:S01]  /*04c0*/  CS2R R108, SRZ ;  /* 0x00000000006c7805 */ /* 0x000fe2000001ff00 */
[----:B0-----:R-:W3:Y:S01]  /*04d0*/  LDG.E.128 R28, desc[UR12][R2.64] ;  /* 0x0000000c021c7981 */ /* 0x001ee2000c1e1d00 */
[----:B------:R-:W-:-:S02]  /*04e0*/  CS2R R112, SRZ ;  /* 0x0000000000707805 */ /* 0x000fc4000001ff00 */
[----:B------:R-:W-:Y:S01]  /*04f0*/  CS2R R116, SRZ ;  /* 0x0000000000747805 */ /* 0x000fe2000001ff00 */
[----:B--2---:R-:W-:Y:S01]  /*0500*/  IMAD.WIDE.U32 R4, R100, 0x10, R4 ;  /* 0x0000001064047825 */ /* 0x004fe200078e0004 */
[----:B------:R-:W2:Y:S01]  /*0510*/  LDG.E.128 R20, desc[UR12][R2.64+0x800] ;  /* 0x0008000c02147981 */ /* 0x000ea2000c1e1d00 */
[----:B------:R-:W-:Y:S02]  /*0520*/  CS2R R120, SRZ ;  /* 0x0000000000787805 */ /* 0x000fe4000001ff00 */
[----:B------:R-:W-:Y:S02]  /*0530*/  CS2R R124, SRZ ;  /* 0x00000000007c7805 */ /* 0x000fe4000001ff00 */
[----:B------:R-:W-:Y:S01]  /*0540*/  CS2R R128, SRZ ;  /* 0x0000000000807805 */ /* 0x000fe2000001ff00 */
[----:B------:R-:W4:Y:S01]  /*0550*/  LDG.E.128 R24, desc[UR12][R4.64] ;  /* 0x0000000c04187981 */ /* 0x000f22000c1e1d00 */
[----:B------:R-:W-:Y:S02]  /*0560*/  CS2R R132, SRZ ;  /* 0x0000000000847805 */ /* 0x000fe4000001ff00 */
[----:B------:R-:W-:-:S02]  /*0570*/  CS2R R136, SRZ ;  /* 0x0000000000887805 */ /* 0x000fc4000001ff00 */
[----:B------:R-:W-:Y:S01]  /*0580*/  CS2R R140, SRZ ;  /* 0x00000000008c7805 */ /* 0x000fe2000001ff00 */
[----:B------:R-:W5:Y:S01]  /*0590*/  LDG.E.128 R16, desc[UR12][R4.64+0x800] ;  /* 0x0008000c04107981 */ /* 0x000f62000c1e1d00 */
[----:B------:R-:W-:Y:S02]  /*05a0*/  CS2R R144, SRZ ;  /* 0x0000000000907805 */ /* 0x000fe4000001ff00 */
[----:B------:R-:W-:Y:S02]  /*05b0*/  CS2R R148, SRZ ;  /* 0x0000000000947805 */ /* 0x000fe4000001ff00 */
[----:B------:R-:W-:Y:S01]  /*05c0*/  CS2R R38, SRZ ;  /* 0x0000000000267805 */ /* 0x000fe2000001ff00 */
[----:B------:R0:W5:Y:S01]  /*05d0*/  LDG.E.128 R12, desc[UR12][R2.64+0x1000] ;  /* 0x0010000c020c7981 */ /* 0x000162000c1e1d00 */
[----:B------:R-:W-:Y:S02]  /*05e0*/  CS2R R40, SRZ ;  /* 0x0000000000287805 */ /* 0x000fe4000001ff00 */
[----:B------:R-:W-:-:S02]  /*05f0*/  CS2R R42, SRZ ;  /* 0x00000000002a7805 */ /* 0x000fc4000001ff00 */
[----:B------:R-:W-:Y:S01]  /*0600*/  CS2R R44, SRZ ;  /* 0x00000000002c7805 */ /* 0x000fe2000001ff00 */
[----:B------:R1:W5:Y:S01]  /*0610*/  LDG.E.128 R8, desc[UR12][R4.64+0x1000] ;  /* 0x0010000c04087981 */ /* 0x000362000c1e1d00 */
[----:B------:R-:W-:Y:S02]  /*0620*/  CS2R R46, SRZ ;  /* 0x00000000002e7805 */ /* 0x000fe4000001ff00 */
[----:B------:R-:W-:Y:S02]  /*0630*/  CS2R R48, SRZ ;  /* 0x0000000000307805 */ /* 0x000fe4000001ff00 */
[----:B------:R-:W-:Y:S01]  /*0640*/  MOV R179, RZ ;  /* 0x000000ff00b37202 */ /* 0x000fe20000000f00 */
[----:B------:R-:W-:Y:S01]  /*0650*/  UPLOP3.LUT UP1, UPT, UPT, UPT, UPT, 0x40, 0x4 ;  /* 0x000000000004789c */ /* 0x000fe20003f2e870 */
[----:B0-----:R-:W-:Y:S01]  /*0660*/  CS2R R2, SRZ ;  /* 0x0000000000027805 */ /* 0x001fe2000001ff00 */
[----:B------:R-:W0:Y:S01]  /*0670*/  LDCU UR16, c[0x0][0x388] ;  /* 0x00007100ff1077ac */ /* 0x000e220008000800 */
[----:B-1----:R-:W-:Y:S01]  /*0680*/  CS2R R4, SRZ ;  /* 0x0000000000047805 */ /* 0x002fe2000001ff00 */
[----:B------:R-:W1:Y:S01]  /*0690*/  LDCU.U8 UR11, c[0x0][0x410] ;  /* 0x00008200ff0b77ac */ /* 0x000e620008000000 */
[----:B------:R-:W0:Y:S01]  /*06a0*/  LDCU UR17, c[0x0][0x400] ;  /* 0x00008000ff1177ac */ /* 0x000e220008000800 */
[----:B------:R-:W0:Y:S01]  /*06b0*/  LDCU.64 UR6, c[0x0][0x470] ;  /* 0x00008e00ff0677ac */ /* 0x000e220008000a00 */
[----:B------:R-:W0:Y:S01]  /*06c0*/  LDCU.64 UR8, c[0x0][0x478] ;  /* 0x00008f00ff0877ac */ /* 0x000e220008000a00 */
[----:B------:R-:W0:Y:S01]  /*06d0*/  LDCU.64 UR14, c[0x0][0x438] ;  /* 0x00008700ff0e77ac */ /* 0x000e220008000a00 */
[----:B---3--:R-:W-:-:S02]  /*06e0*/  PRMT R177, R28, 0x7632, R177 ;  /* 0x000076321cb17816 */ /* 0x008fc400000000b1 */
[----:B------:R-:W-:Y:S02]  /*06f0*/  PRMT R176, R29, 0x7632, R176 ;  /* 0x000076321db07816 */ /* 0x000fe400000000b0 */
[----:B------:R-:W-:Y:S02]  /*0700*/  PRMT R175, R30, 0x7632, R175 ;  /* 0x000076321eaf7816 */ /* 0x000fe400000000af */
[----:B------:R-:W-:Y:S02]  /*0710*/  PRMT R174, R31, 0x7632, R174 ;  /* 0x000076321fae7816 */ /* 0x000fe400000000ae */
[----:B----4-:R-:W-:Y:S02]  /*0720*/  PRMT R173, R24, 0x7632, R173 ;  /* 0x0000763218ad7816 */ /* 0x010fe400000000ad */
[----:B------:R-:W-:Y:S02]  /*0730*/  PRMT R172, R25, 0x7632, R172 ;  /* 0x0000763219ac7816 */ /* 0x000fe400000000ac */
[----:B------:R-:W-:-:S02]  /*0740*/  PRMT R171, R26, 0x7632, R171 ;  /* 0x000076321aab7816 */ /* 0x000fc400000000ab */
[----:B------:R-:W-:Y:S02]  /*0750*/  PRMT R170, R27, 0x7632, R170 ;  /* 0x000076321baa7816 */ /* 0x000fe400000000aa */
[----:B--2---:R-:W-:Y:S02]  /*0760*/  PRMT R169, R20, 0x7632, R169 ;  /* 0x0000763214a97816 */ /* 0x004fe400000000a9 */
[----:B------:R-:W-:Y:S02]  /*0770*/  PRMT R168, R21, 0x7632, R168 ;  /* 0x0000763215a87816 */ /* 0x000fe400000000a8 */
[----:B------:R-:W-:Y:S02]  /*0780*/  PRMT R167, R22, 0x7632, R167 ;  /* 0x0000763216a77816 */ /* 0x000fe400000000a7 */
[----:B------:R-:W-:Y:S02]  /*0790*/  PRMT R166, R23, 0x7632, R166 ;  /* 0x0000763217a67816 */ /* 0x000fe400000000a6 */
[----:B-----5:R-:W-:-:S02]  /*07a0*/  PRMT R165, R16, 0x7632, R165 ;  /* 0x0000763210a57816 */ /* 0x020fc400000000a5 */
[----:B------:R-:W-:Y:S02]  /*07b0*/  PRMT R164, R17, 0x7632, R164 ;  /* 0x0000763211a47816 */ /* 0x000fe400000000a4 */
[----:B------:R-:W-:Y:S02]  /*07c0*/  PRMT R163, R18, 0x7632, R163 ;  /* 0x0000763212a37816 */ /* 0x000fe400000000a3 */
[----:B------:R-:W-:Y:S02]  /*07d0*/  PRMT R162, R19, 0x7632, R162 ;  /* 0x0000763213a27816 */ /* 0x000fe400000000a2 */
[----:B------:R-:W-:Y:S02]  /*07e0*/  PRMT R161, R12, 0x7632, R161 ;  /* 0x000076320ca17816 */ /* 0x000fe400000000a1 */
[----:B------:R-:W-:Y:S02]  /*07f0*/  PRMT R160, R13, 0x7632, R160 ;  /* 0x000076320da07816 */ /* 0x000fe400000000a0 */
[----:B------:R-:W-:-:S02]  /*0800*/  PRMT R159, R14, 0x7632, R159 ;  /* 0x000076320e9f7816 */ /* 0x000fc4000000009f */
[----:B------:R-:W-:Y:S02]  /*0810*/  PRMT R158, R15, 0x7632, R158 ;  /* 0x000076320f9e7816 */ /* 0x000fe4000000009e */
[----:B------:R-:W-:Y:S02]  /*0820*/  PRMT R157, R8, 0x7632, R157 ;  /* 0x00007632089d7816 */ /* 0x000fe4000000009d */
[----:B------:R-:W-:Y:S02]  /*0830*/  PRMT R156, R9, 0x7632, R156 ;  /* 0x00007632099c7816 */ /* 0x000fe4000000009c */
[----:B------:R-:W-:Y:S02]  /*0840*/  PRMT R155, R10, 0x7632, R155 ;  /* 0x000076320a9b7816 */ /* 0x000fe4000000009b */
[----:B------:R-:W-:Y:S02]  /*0850*/  PRMT R154, R11, 0x7632, R154 ;  /* 0x000076320b9a7816 */ /* 0x000fe4000000009a */
[----:B------:R-:W-:-:S02]  /*0860*/  SHF.L.U32 R203, R28, 0x10, RZ ;  /* 0x000000101ccb7819 */ /* 0x000fc400000006ff */
[----:B------:R-:W-:Y:S02]  /*0870*/  SHF.L.U32 R202, R29, 0x10, RZ ;  /* 0x000000101dca7819 */ /* 0x000fe400000006ff */
[----:B------:R-:W-:Y:S02]  /*0880*/  CS2R R28, SRZ ;  /* 0x00000000001c7805 */ /* 0x000fe4000001ff00 */
[----:B------:R-:W-:Y:S02]  /*0890*/  SHF.L.U32 R201, R30, 0x10, RZ ;  /* 0x000000101ec97819 */ /* 0x000fe400000006ff */
[----:B------:R-:W-:Y:S02]  /*08a0*/  SHF.L.U32 R200, R31, 0x10, RZ ;  /* 0x000000101fc87819 */ /* 0x000fe400000006ff */
[----:B------:R-:W-:Y:S02]  /*08b0*/  CS2R R30, SRZ ;  /* 0x00000000001e7805 */ /* 0x000fe4000001ff00 */
        /* <DEDUP_REMOVED lines=32> */
[----:B------:R-:W-:Y:S02]  /*0ac0*/  SHF.L.U32 R175, R175, 0x10, RZ ;  /* 0x00000010afaf7819 */ /* 0x000fe400000006ff */
[----:B------:R-:W-:Y:S02]  /*0ad0*/  SHF.L.U32 R174, R174, 0x10, RZ ;  /* 0x00000010aeae7819 */ /* 0x000fe400000006ff */
[----:B------:R-:W-:Y:S02]  /*0ae0*/  SHF.L.U32 R173, R173, 0x10, RZ ;  /* 0x00000010adad7819 */ /* 0x000fe400000006ff */
[----:B------:R-:W-:Y:S02]  /*0af0*/  SHF.L.U32 R172, R172, 0x10, RZ ;  /* 0x00000010acac7819 */ /* 0x000fe400000006ff */
        /* <DEDUP_REMOVED lines=17> */
[----:B01----:R-:W-:-:S07]  /*0c10*/  SHF.L.U32 R154, R154, 0x10, RZ ;  /* 0x000000109a9a7819 */ /* 0x003fce00000006ff */
.L_x_72:
[----:B------:R-:W-:Y:S01]  /*0c20*/  IMAD R0, R178, UR16, RZ ;  /* 0x00000010b2007c24 */ /* 0x000fe2000f8e02ff */
[----:B0-----:R-:W0:Y:S04]  /*0c30*/  LDC.64 R84, c[0x0][0x3a8] ;  /* 0x0000ea00ff547b82 */ /* 0x001e280000000a00 */
[----:B------:R-:W-:-:S04]  /*0c40*/  SHF.R.S32.HI R73, RZ, 0x1f, R0 ;  /* 0x0000001fff497819 */ /* 0x000fc80000011400 */
[----:B------:R-:W1:Y:S01]  /*0c50*/  LDC.64 R74, c[0x0][0x3c0] ;  /* 0x0000f000ff4a7b82 */ /* 0x000e620000000a00 */
[----:B------:R-:W-:-:S04]  /*0c60*/  LEA.HI R73, R73, R0, RZ, 0x3 ;  /* 0x0000000049497211 */ /* 0x000fc800078f18ff */
[----:B------:R-:W-:-:S03]  /*0c70*/  LEA.HI.SX32 R206, R73, R100, 0x1d ;  /* 0x0000006449ce7211 */ /* 0x000fc600078feaff */
[----:B------:R-:W2:Y:S08]  /*0c80*/  LDC.64 R88, c[0x0][0x428] ;  /* 0x00010a00ff587b82 */ /* 0x000eb00000000a00 */
[----:B------:R-:W3:Y:S01]  /*0c90*/  LDC.64 R92, c[0x0][0x430] ;  /* 0x00010c00ff5c7b82 */ /* 0x000ee20000000a00 */
[----:B0-----:R-:W-:-:S06]  /*0ca0*/  IMAD.WIDE.U32 R96, R206, 0x10, R84 ;  /* 0x00000010ce607825 */ /* 0x001fcc00078e0054 */
[----:B------:R-:W4:Y:S01]  /*0cb0*/  LDG.E.128 R96, desc[UR12][R96.64] ;  /* 0x0000000c60607981 */ /* 0x000f22000c1e1d00 */
[----:B------:R-:W0:Y:S01]  /*0cc0*/  LDC.64 R72, c[0x0][0x3c8] ;  /* 0x0000f200ff487b82 */ /* 0x000e220000000a00 */
[----:B-1----:R-:W-:-:S05]  /*0cd0*/  IMAD.WIDE R86, R178, 0x4, R74 ;  /* 0x00000004b2567825 */ /* 0x002fca00078e024a */
[----:B------:R-:W4:Y:S01]  /*0ce0*/  LDG.E R213, desc[UR12][R86.64] ;  /* 0x0000000c56d57981 */ /* 0x000f22000c1e1900 */
[----:B--2---:R-:W-:-:S06]  /*0cf0*/  IMAD.WIDE.U32 R100, R206, 0x10, R88 ;  /* 0x00000010ce647825 */ /* 0x004fcc00078e0058 */
[----:B------:R-:W2:Y:S01]  /*0d00*/  LDG.E.128 R100, desc[UR12][R100.64] ;  /* 0x0000000c64647981 */ /* 0x000ea2000c1e1d00 */
[----:B---3--:R-:W-:-:S06]  /*0d10*/  IMAD.WIDE.U32 R104, R206, 0x10, R92 ;  /* 0x00000010ce687825 */ /* 0x008fcc00078e005c */
[----:B------:R-:W3:Y:S01]  /*0d20*/  LDG.E.128 R104, desc[UR12][R104.64] ;  /* 0x0000000c68687981 */ /* 0x000ee2000c1e1d00 */
[----:B0-----:R-:W-:-:S05]  /*0d30*/  IMAD.WIDE R90, R178, 0x4, R72 ;  /* 0x00000004b25a7825 */ /* 0x001fca00078e0248 */
[----:B------:R-:W3:Y:S01]  /*0d40*/  LDG.E R205, desc[UR12][R90.64] ;  /* 0x0000000c5acd7981 */ /* 0x000ee2000c1e1900 */
[----:B------:R-:W-:-:S05]  /*0d50*/  IADD3 R204, PT, PT, R206, 0x80, RZ ;  /* 0x00000080cecc7810 */ /* 0x000fca0007ffe0ff */
[----:B------:R-:W-:-:S04]  /*0d60*/  IMAD.WIDE.U32 R72, R204, 0x10, R84 ;  /* 0x00000010cc487825 */ /* 0x000fc800078e0054 */
[C---:B------:R-:W-:Y:S02]  /*0d70*/  IMAD.WIDE.U32 R80, R204.reuse, 0x10, R92 ;  /* 0x00000010cc507825 */ /* 0x040fe400078e005c */
[----:B------:R-:W3:Y:S02]  /*0d80*/  LDG.E.128 R72, desc[UR12][R72.64] ;  /* 0x0000000c48487981 */ /* 0x000ee4000c1e1d00 */
[----:B------:R-:W-:Y:S01]  /*0d90*/  IMAD.WIDE.U32 R76, R204, 0x10, R88 ;  /* 0x00000010cc4c7825 */ /* 0x000fe200078e0058 */
[----:B------:R-:W-:Y:S01]  /*0da0*/  IADD3 R153, PT, PT, R206, 0x100, RZ ;  /* 0x00000100ce997810 */ /* 0x000fe20007ffe0ff */
[----:B------:R-:W3:Y:S04]  /*0db0*/  LDG.E.128 R80, desc[UR12][R80.64] ;  /* 0x0000000c50507981 */ /* 0x000ee8000c1e1d00 */
[----:B------:R-:W3:Y:S01]  /*0dc0*/  LDG.E.128 R76, desc[UR12][R76.64] ;  /* 0x0000000c4c4c7981 */ /* 0x000ee2000c1e1d00 */
[----:B------:R-:W-:-:S06]  /*0dd0*/  IMAD.WIDE.U32 R84, R153, 0x10, R84 ;  /* 0x0000001099547825 */ /* 0x000fcc00078e0054 */
[----:B------:R-:W3:Y:S01]  /*0de0*/  LDG.E.128 R84, desc[UR12][R84.64] ;  /* 0x0000000c54547981 */ /* 0x000ee2000c1e1d00 */
[----:B------:R-:W-:-:S06]  /*0df0*/  IMAD.WIDE.U32 R88, R153, 0x10, R88 ;  /* 0x0000001099587825 */ /* 0x000fcc00078e0058 */
[----:B------:R-:W3:Y:S01]  /*0e00*/  LDG.E.128 R88, desc[UR12][R88.64] ;  /* 0x0000000c58587981 */ /* 0x000ee2000c1e1d00 */
[----:B------:R-:W-:-:S06]  /*0e10*/  IMAD.WIDE.U32 R92, R153, 0x10, R92 ;  /* 0x00000010995c7825 */ /* 0x000fcc00078e005c */
[----:B------:R-:W3:Y:S01]  /*0e20*/  LDG.E.128 R92, desc[UR12][R92.64] ;  /* 0x0000000c5c5c7981 */ /* 0x000ee2000c1e1d00 */
[----:B------:R-:W-:Y:S02]  /*0e30*/  ISETP.NE.AND P0, PT, RZ, UR11, PT ;  /* 0x0000000bff007c0c */ /* 0x000fe4000bf05270 */
[----:B------:R-:W-:-:S04]  /*0e40*/  ISETP.NE.U32.AND P1, PT, RZ, UR14, PT ;  /* 0x0000000eff007c0c */ /* 0x000fc8000bf25070 */
[----:B------:R-:W-:-:S13]  /*0e50*/  ISETP.NE.AND.EX P1, PT, RZ, UR15, PT, P1 ;  /* 0x0000000fff007c0c */ /* 0x000fda000bf25310 */
[----:B------:R-:W0:Y:S02]  /*0e60*/  @P1 LDC.64 R230, c[0x0][0x438] ;  /* 0x00010e00ffe61b82 */ /* 0x000e240000000a00 */
[----:B0-----:R-:W-:-:S05]  /*0e70*/  @P1 IMAD.WIDE.U32 R230, R206, 0x10, R230 ;  /* 0x00000010cee61825 */ /* 0x001fca00078e00e6 */
[----:B-----5:R-:W5:Y:S01]  /*0e80*/  @P1 LDG.E.128 R64, desc[UR12][R230.64] ;  /* 0x0000000ce6401981 */ /* 0x020f62000c1e1d00 */
[----:B----4-:R-:W-:Y:S02]  /*0e90*/  SHF.L.U32 R0, R96, 0x10, RZ ;  /* 0x0000001060007819 */ /* 0x010fe400000006ff */
[----:B------:R-:W-:-:S05]  /*0ea0*/  FSEL R213, R213, RZ, !P0 ;  /* 0x000000ffd5d57208 */ /* 0x000fca0004000000 */
[----:B------:R-:W-:Y:S01]  /*0eb0*/  FADD.FTZ R0, -R213, R0 ;  /* 0x00000000d5007221 */ /* 0x000fe20000010100 */
[C---:B--2---:R-:W-:Y:S02]  /*0ec0*/  PRMT R215, R101.reuse, 0x7632, R215 ;  /* 0x0000763265d77816 */ /* 0x044fe400000000d7 */
[----:B------:R-:W-:Y:S02]  /*0ed0*/  SHF.L.U32 R217, R101, 0x10, RZ ;  /* 0x0000001065d97819 */ /* 0x000fe400000006ff */
[----:B------:R-:W-:Y:S02]  /*0ee0*/  SHF.L.U32 R207, R100, 0x10, RZ ;  /* 0x0000001064cf7819 */ /* 0x000fe400000006ff */
[C---:B---3--:R-:W-:Y:S02]  /*0ef0*/  PRMT R101, R104.reuse, 0x7632, R101 ;  /* 0x0000763268657816 */ /* 0x048fe40000000065 */
[----:B------:R-:W-:Y:S02]  /*0f00*/  SHF.L.U32 R104, R104, 0x10, RZ ;  /* 0x0000001068687819 */ /* 0x000fe400000006ff */
[----:B------:R-:W-:-:S02]  /*0f10*/  PRMT R220, R106, 0x7632, R220 ;  /* 0x000076326adc7816 */ /* 0x000fc400000000dc */
[----:B------:R-:W-:Y:S01]  /*0f20*/  SHF.L.U32 R221, R106, 0x10, RZ ;  /* 0x000000106add7819 */ /* 0x000fe200000006ff */
[----:B------:R-:W-:Y:S01]  /*0f30*/  FMUL.FTZ R0, R205, R0 ;  /* 0x00000000cd007220 */ /* 0x000fe20000410000 */
[----:B------:R-:W-:Y:S01]  /*0f40*/  SHF.L.U32 R208, R97, 0x10, RZ ;  /* 0x0000001061d07819 */ /* 0x000fe200000006ff */
[----:B------:R-:W-:Y:S01]  /*0f50*/  FMUL.FTZ R106, R199, R104 ;  /* 0x00000068c76a7220 */ /* 0x000fe20000410000 */
[----:B------:R-:W-:Y:S01]  /*0f60*/  FADD.FTZ R152, R207, R152 ;  /* 0x00000098cf987221 */ /* 0x000fe20000010000 */
[-C--:B------:R-:W-:Y:S01]  /*0f70*/  FFMA.FTZ R179, R0, R207.reuse, R179 ;  /* 0x000000cf00b37223 */ /* 0x080fe200000100b3 */
[----:B------:R-:W-:Y:S01]  /*0f80*/  SHF.L.U32 R218, R102, 0x10, RZ ;  /* 0x0000001066da7819 */ /* 0x000fe200000006ff */
[----:B------:R-:W-:Y:S01]  /*0f90*/  FFMA.FTZ R207, R203, R207, R106 ;  /* 0x000000cfcbcf7223 */ /* 0x000fe2000001006a */
[----:B------:R-:W-:Y:S01]  /*0fa0*/  PRMT R214, R97, 0x7632, R214 ;  /* 0x0000763261d67816 */ /* 0x000fe200000000d6 */
[----:B------:R-:W-:Y:S01]  /*0fb0*/  FADD.FTZ R208, -R213, R208 ;  /* 0x000000d0d5d07221 */ /* 0x000fe20000010100 */
[----:B------:R-:W-:Y:S01]  /*0fc0*/  SHF.L.U32 R222, R99, 0x10, RZ ;  /* 0x0000001063de7819 */ /* 0x000fe200000006ff */
[----:B------:R-:W-:Y:S01]  /*0fd0*/  FMUL.FTZ R106, R197, R221 ;  /* 0x000000ddc56a7220 */ /* 0x000fe20000410000 */
[----:B------:R-:W-:-:S02]  /*0fe0*/  SHF.L.U32 R219, R105, 0x10, RZ ;  /* 0x0000001069db7819 */ /* 0x000fc400000006ff */
[----:B------:R-:W-:Y:S02]  /*0ff0*/  PRMT R211, R96, 0x7632, R211 ;  /* 0x0000763260d37816 */ /* 0x000fe400000000d3 */
[----:B------:R-:W-:Y:S02]  /*1000*/  PRMT R97, R99, 0x7632, R97 ;  /* 0x0000763263617816 */ /* 0x000fe40000000061 */
[----:B------:R-:W-:Y:S01]  /*1010*/  PRMT R99, R100, 0x7632, R99 ;  /* 0x0000763264637816 */ /* 0x000fe20000000063 */
[----:B------:R-:W-:Y:S01]  /*1020*/  FMUL.FTZ R212, R205, R208 ;  /* 0x000000d0cdd47220 */ /* 0x000fe20000410000 */
[----:B------:R-:W-:Y:S02]  /*1030*/  PRMT R100, R102, 0x7632, R100 ;  /* 0x0000763266647816 */ /* 0x000fe40000000064 */
[----:B------:R-:W-:Y:S01]  /*1040*/  PRMT R216, R105, 0x7632, R216 ;  /* 0x0000763269d87816 */ /* 0x000fe200000000d8 */
[----:B------:R-:W-:Y:S01]  /*1050*/  FFMA.FTZ R105, R201, R218, R106 ;  /* 0x000000dac9697223 */ /* 0x000fe2000001006a */
[----:B------:R-:W-:Y:S01]  /*1060*/  PRMT R102, R107, 0x7632, R102 ;  /* 0x000076326b667816 */ /* 0x000fe20000000066 */
[----:B------:R-:W-:Y:S01]  /*1070*/  FADD.FTZ R208, -R213, R222 ;  /* 0x000000ded5d07221 */ /* 0x000fe20000010100 */
[----:B------:R-:W-:Y:S01]  /*1080*/  SHF.L.U32 R209, R107, 0x10, RZ ;  /* 0x000000106bd17819 */ /* 0x000fe200000006ff */
[----:B------:R-:W-:Y:S01]  /*1090*/  FMUL.FTZ R107, R198, R219 ;  /* 0x000000dbc66b7220 */ /* 0x000fe20000410000 */
[----:B------:R-:W-:-:S02]  /*10a0*/  SHF.L.U32 R106, R211, 0x10, RZ ;  /* 0x00000010d36a7819 */ /* 0x000fc400000006ff */
[C---:B------:R-:W-:Y:S02]  /*10b0*/  PRMT R96, R98.reuse, 0x7632, R96 ;  /* 0x0000763262607816 */ /* 0x040fe40000000060 */
[----:B------:R-:W-:Y:S02]  /*10c0*/  SHF.L.U32 R210, R98, 0x10, RZ ;  /* 0x0000001062d27819 */ /* 0x000fe400000006ff */
[----:B------:R-:W-:Y:S02]  /*10d0*/  SHF.L.U32 R211, R101, 0x10, RZ ;  /* 0x0000001065d37819 */ /* 0x000fe400000006ff */
[----:B------:R-:W-:Y:S01]  /*10e0*/  PRMT R98, R103, 0x7632, R98 ;  /* 0x0000763267627816 */ /* 0x000fe20000000062 */
[----:B------:R-:W-:Y:S01]  /*10f0*/  FADD.FTZ R144, R217, R144 ;  /* 0x00000090d9907221 */ /* 0x000fe20000010000 */
[----:B------:R-:W-:Y:S01]  /*1100*/  SHF.L.U32 R103, R103, 0x10, RZ ;  /* 0x0000001067677819 */ /* 0x000fe200000006ff */
[-C--:B------:R-:W-:Y:S01]  /*1110*/  FFMA.FTZ R145, R212, R217.reuse, R145 ;  /* 0x000000d9d4917223 */ /* 0x080fe20000010091 */
[----:B------:R-:W-:Y:S01]  /*1120*/  FFMA.FTZ R107, R202, R217, R107 ;  /* 0x000000d9ca6b7223 */ /* 0x000fe2000001006b */
[----:B------:R-:W-:Y:S01]  /*1130*/  FMUL.FTZ R208, R205, R208 ;  /* 0x000000d0cdd07220 */ /* 0x000fe20000410000 */
[----:B------:R-:W-:Y:S01]  /*1140*/  FMUL.FTZ R217, R196, R209 ;  /* 0x000000d1c4d97220 */ /* 0x000fe20000410000 */
[----:B------:R-:W-:Y:S01]  /*1150*/  SHF.L.U32 R99, R99, 0x10, RZ ;  /* 0x0000001063637819 */ /* 0x000fe200000006ff */
[----:B------:R-:W-:Y:S01]  /*1160*/  FADD.FTZ R150, R104, R150 ;  /* 0x0000009668967221 */ /* 0x000fe20000010000 */
[----:B------:R-:W-:Y:S01]  /*1170*/  FFMA.FTZ R151, R0, R104, R151 ;  /* 0x0000006800977223 */ /* 0x000fe20000010097 */
[----:B------:R-:W-:Y:S01]  /*1180*/  FADD.FTZ R106, -R213, R106 ;  /* 0x0000006ad56a7221 */ /* 0x000fe20000010100 */
[----:B------:R-:W-:Y:S01]  /*1190*/  FMUL.FTZ R104, R173, R211 ;  /* 0x000000d3ad687220 */ /* 0x000fe20000410000 */
[----:B------:R-:W-:Y:S01]  /*11a0*/  SHF.L.U32 R214, R214, 0x10, RZ ;  /* 0x00000010d6d67819 */ /* 0x000fe200000006ff */
[----:B------:R-:W-:Y:S01]  /*11b0*/  FADD.FTZ R128, R103, R128 ;  /* 0x0000008067807221 */ /* 0x000fe20000010000 */
[-C--:B------:R-:W-:Y:S01]  /*11c0*/  FFMA.FTZ R129, R208, R103.reuse, R129 ;  /* 0x00000067d0817223 */ /* 0x080fe20000010081 */
[----:B------:R-:W-:Y:S01]  /*11d0*/  FFMA.FTZ R103, R200, R103, R217 ;  /* 0x00000067c8677223 */ /* 0x000fe200000100d9 */
[----:B------:R-:W-:Y:S01]  /*11e0*/  FMUL.FTZ R106, R205, R106 ;  /* 0x0000006acd6a7220 */ /* 0x000fe20000410000 */
[-C--:B------:R-:W-:Y:S01]  /*11f0*/  FFMA.FTZ R101, R177, R99.reuse, R104 ;  /* 0x00000063b1657223 */ /* 0x080fe20000010068 */
[----:B------:R-:W-:Y:S01]  /*1200*/  SHF.L.U32 R217, R216, 0x10, RZ ;  /* 0x00000010d8d97819 */ /* 0x000fe200000006ff */
[----:B------:R-:W-:Y:S01]  /*1210*/  FADD.FTZ R104, -R213, R214 ;  /* 0x000000d6d5687221 */ /* 0x000fe20000010100 */
[----:B------:R-:W-:Y:S01]  /*1220*/  SHF.L.U32 R214, R97, 0x10, RZ ;  /* 0x0000001061d67819 */ /* 0x000fe200000006ff */
[----:B------:R-:W-:Y:S01]  /*1230*/  FADD.FTZ R148, R99, R148 ;  /* 0x0000009463947221 */ /* 0x000fe20000010000 */
[----:B------:R-:W-:Y:S01]  /*1240*/  SHF.L.U32 R96, R96, 0x10, RZ ;  /* 0x0000001060607819 */ /* 0x000fe200000006ff */
[----:B------:R-:W-:Y:S01]  /*1250*/  FFMA.FTZ R149, R106, R99, R149 ;  /* 0x000000636a957223 */ /* 0x000fe20000010095 */
[----:B------:R-:W-:Y:S01]  /*1260*/  SHF.L.U32 R215, R215, 0x10, RZ ;  /* 0x00000010d7d77819 */ /* 0x000fe200000006ff */
[----:B------:R-:W-:Y:S01]  /*1270*/  FMUL.FTZ R104, R205, R104 ;  /* 0x00000068cd687220 */ /* 0x000fe20000410000 */
[----:B------:R-:W-:Y:S01]  /*1280*/  FMUL.FTZ R99, R172, R217 ;  /* 0x000000d9ac637220 */ /* 0x000fe20000410000 */
[C---:B------:R-:W-:Y:S01]  /*1290*/  FADD.FTZ R214, -R213.reuse, R214 ;  /* 0x000000d6d5d67221 */ /* 0x040fe20000010100 */
[----:B------:R-:W-:Y:S01]  /*12a0*/  FADD.FTZ R96, -R213, R96 ;  /* 0x00000060d5607221 */ /* 0x000fe20000010100 */
[----:B------:R-:W-:Y:S01]  /*12b0*/  FADD.FTZ R140, R215, R140 ;  /* 0x0000008cd78c7221 */ /* 0x000fe20000010000 */
[-C--:B------:R-:W-:Y:S01]  /*12c0*/  FFMA.FTZ R141, R104, R215.reuse, R141 ;  /* 0x000000d7688d7223 */ /* 0x080fe2000001008d */
[----:B------:R-:W-:Y:S01]  /*12d0*/  FFMA.FTZ R99, R176, R215, R99 ;  /* 0x000000d7b0637223 */ /* 0x000fe20000010063 */
[----:B------:R-:W-:Y:S01]  /*12e0*/  SHF.L.U32 R220, R220, 0x10, RZ ;  /* 0x00000010dcdc7819 */ /* 0x000fe200000006ff */
[----:B------:R-:W-:Y:S01]  /*12f0*/  FADD.FTZ R142, R219, R142 ;  /* 0x0000008edb8e7221 */ /* 0x000fe20000010000 */
[----:B------:R-:W-:Y:S01]  /*1300*/  FFMA.FTZ R143, R212, R219, R143 ;  /* 0x000000dbd48f7223 */ /* 0x000fe2000001008f */
[----:B------:R-:W-:Y:S01]  /*1310*/  SHF.L.U32 R215, R98, 0x10, RZ ;  /* 0x0000001062d77819 */ /* 0x000fe200000006ff */
[----:B------:R-:W-:Y:S01]  /*1320*/  FMUL.FTZ R98, R205, R214 ;  /* 0x000000d6cd627220 */ /* 0x000fe20000410000 */
[----:B------:R-:W-:Y:S01]  /*1330*/  SHF.L.U32 R219, R102, 0x10, RZ ;  /* 0x0000001066db7819 */ /* 0x000fe200000006ff */
[----:B------:R-:W-:Y:S01]  /*1340*/  FADD.FTZ R210, -R213, R210 ;  /* 0x000000d2d5d27221 */ /* 0x000fe20000010100 */
[----:B------:R-:W-:Y:S01]  /*1350*/  FMUL.FTZ R102, R205, R96 ;  /* 0x00000060cd667220 */ /* 0x000fe20000410000 */
[----:B------:R-:W-:Y:S01]  /*1360*/  SHF.L.U32 R214, R72, 0x10, RZ ;  /* 0x0000001048d67819 */ /* 0x000fe200000006ff */
[----:B------:R-:W-:Y:S01]  /*1370*/  FMUL.FTZ R96, R171, R220 ;  /* 0x000000dcab607220 */ /* 0x000fe20000410000 */
[----:B------:R-:W-:-:S02]  /*1380*/  SHF.L.U32 R100, R100, 0x10, RZ ;  /* 0x0000001064647819 */ /* 0x000fc400000006ff */
[----:B------:R-:W-:Y:S02]  /*1390*/  SHF.L.U32 R216, R73, 0x10, RZ ;  /* 0x0000001049d87819 */ /* 0x000fe400000006ff */
[C---:B------:R-:W-:Y:S01]  /*13a0*/  PRMT R249, R80.reuse, 0x7632, R249 ;  /* 0x0000763250f97816 */ /* 0x040fe200000000f9 */
[----:B------:R-:W-:Y:S01]  /*13b0*/  FMUL.FTZ R210, R205, R210 ;  /* 0x000000d2cdd27220 */ /* 0x000fe20000410000 */
[----:B------:R-:W-:Y:S01]  /*13c0*/  SHF.L.U32 R80, R80, 0x10, RZ ;  /* 0x0000001050507819 */ /* 0x000fe200000006ff */
[----:B------:R-:W-:Y:S01]  /*13d0*/  FADD.FTZ R130, R220, R130 ;  /* 0x00000082dc827221 */ /* 0x000fe20000010000 */
[----:B------:R-:W-:Y:S01]  /*13e0*/  FFMA.FTZ R131, R102, R220, R131 ;  /* 0x000000dc66837223 */ /* 0x000fe20000010083 */
[----:B------:R-:W-:Y:S01]  /*13f0*/  PRMT R247, R81, 0x7632, R247 ;  /* 0x0000763251f77816 */ /* 0x000fe200000000f7 */
[----:B------:R-:W-:Y:S01]  /*1400*/  FADD.FTZ R214, -R213, R214 ;  /* 0x000000d6d5d67221 */ /* 0x000fe20000010100 */
[----:B------:R-:W-:Y:S01]  /*1410*/  SHF.L.U32 R220, R74, 0x10, RZ ;  /* 0x000000104adc7819 */ /* 0x000fe200000006ff */
[----:B------:R-:W-:Y:S01]  /*1420*/  FADD.FTZ R132, R100, R132 ;  /* 0x0000008464847221 */ /* 0x000fe20000010000 */
[----:B------:R-:W-:Y:S01]  /*1430*/  SHF.L.U32 R81, R81, 0x10, RZ ;  /* 0x0000001051517819 */ /* 0x000fe200000006ff */
[-C--:B------:R-:W-:Y:S01]  /*1440*/  FFMA.FTZ R133, R102, R100.reuse, R133 ;  /* 0x0000006466857223 */ /* 0x080fe20000010085 */
[----:B------:R-:W-:Y:S01]  /*1450*/  FFMA.FTZ R97, R175, R100, R96 ;  /* 0x00000064af617223 */ /* 0x000fe20000010060 */
[----:B------:R-:W-:Y:S01]  /*1460*/  FADD.FTZ R146, R211, R146 ;  /* 0x00000092d3927221 */ /* 0x000fe20000010000 */
[----:B------:R-:W-:Y:S01]  /*1470*/  FFMA.FTZ R147, R106, R211, R147 ;  /* 0x000000d36a937223 */ /* 0x000fe20000010093 */
[----:B------:R-:W-:Y:S01]  /*1480*/  PRMT R250, R76, 0x7632, R250 ;  /* 0x000076324cfa7816 */ /* 0x000fe200000000fa */
[----:B------:R-:W-:Y:S01]  /*1490*/  FADD.FTZ R216, -R213, R216 ;  /* 0x000000d8d5d87221 */ /* 0x000fe20000010100 */
[----:B------:R-:W-:Y:S01]  /*14a0*/  PRMT R100, R72, 0x7632, R100 ;  /* 0x0000763248647816 */ /* 0x000fe20000000064 */
[----:B------:R-:W-:Y:S01]  /*14b0*/  FADD.FTZ R136, R218, R136 ;  /* 0x00000088da887221 */ /* 0x000fe20000010000 */
[----:B------:R-:W-:Y:S01]  /*14c0*/  PRMT R211, R73, 0x7632, R211 ;  /* 0x0000763249d37816 */ /* 0x000fe200000000d3 */
[----:B------:R-:W-:Y:S01]  /*14d0*/  FFMA.FTZ R137, R210, R218, R137 ;  /* 0x000000dad2897223 */ /* 0x000fe20000010089 */
[----:B------:R-:W-:-:S02]  /*14e0*/  SHF.L.U32 R76, R76, 0x10, RZ ;  /* 0x000000104c4c7819 */ /* 0x000fc400000006ff */
[C---:B------:R-:W-:Y:S02]  /*14f0*/  PRMT R243, R78.reuse, 0x7632, R243 ;  /* 0x000076324ef37816 */ /* 0x040fe400000000f3 */
[----:B------:R-:W-:Y:S01]  /*1500*/  SHF.L.U32 R222, R78, 0x10, RZ ;  /* 0x000000104ede7819 */ /* 0x000fe200000006ff */
[----:B------:R-:W-:Y:S01]  /*1510*/  FMUL.FTZ R78, R191, R80 ;  /* 0x00000050bf4e7220 */ /* 0x000fe20000410000 */
[----:B------:R-:W-:Y:S01]  /*1520*/  PRMT R72, R74, 0x7632, R72 ;  /* 0x000076324a487816 */ /* 0x000fe20000000048 */
[----:B------:R-:W-:Y:S01]  /*1530*/  FMUL.FTZ R218, R205, R214 ;  /* 0x000000d6cdda7220 */ /* 0x000fe20000410000 */
[C---:B------:R-:W-:Y:S02]  /*1540*/  PRMT R73, R75.reuse, 0x7632, R73 ;  /* 0x000076324b497816 */ /* 0x040fe40000000049 */
[----:B------:R-:W-:Y:S02]  /*1550*/  SHF.L.U32 R224, R75, 0x10, RZ ;  /* 0x000000104be07819 */ /* 0x000fe400000006ff */
[----:B------:R-:W-:Y:S01]  /*1560*/  PRMT R245, R77, 0x7632, R245 ;  /* 0x000076324df57816 */ /* 0x000fe200000000f5 */
[----:B------:R-:W-:Y:S01]  /*1570*/  FADD.FTZ R214, -R213, R220 ;  /* 0x000000dcd5d67221 */ /* 0x000fe20000010100 */
[----:B------:R-:W-:Y:S01]  /*1580*/  SHF.L.U32 R77, R77, 0x10, RZ ;  /* 0x000000104d4d7819 */ /* 0x000fe200000006ff */
[----:B------:R-:W-:Y:S01]  /*1590*/  FMUL.FTZ R216, R205, R216 ;  /* 0x000000d8cdd87220 */ /* 0x000fe20000410000 */
[----:B------:R-:W-:-:S02]  /*15a0*/  SHF.L.U32 R74, R82, 0x10, RZ ;  /* 0x00000010524a7819 */ /* 0x000fc400000006ff */
[C---:B------:R-:W-:Y:S02]  /*15b0*/  PRMT R246, R83.reuse, 0x7632, R246 ;  /* 0x0000763253f67816 */ /* 0x040fe400000000f6 */
[----:B------:R-:W-:Y:S01]  /*15c0*/  SHF.L.U32 R75, R83, 0x10, RZ ;  /* 0x00000010534b7819 */ /* 0x000fe200000006ff */
[----:B------:R-:W-:Y:S01]  /*15d0*/  FMUL.FTZ R83, R190, R81 ;  /* 0x00000051be537220 */ /* 0x000fe20000410000 */
[----:B------:R-:W-:Y:S01]  /*15e0*/  FADD.FTZ R126, R209, R126 ;  /* 0x0000007ed17e7221 */ /* 0x000fe20000010000 */
[----:B------:R-:W-:Y:S01]  /*15f0*/  FFMA.FTZ R127, R208, R209, R127 ;  /* 0x000000d1d07f7223 */ /* 0x000fe2000001007f */
[----:B------:R-:W-:Y:S01]  /*1600*/  FFMA.FTZ R209, R195, R76, R78 ;  /* 0x0000004cc3d17223 */ /* 0x000fe2000001004e */
[----:B------:R-:W-:Y:S01]  /*1610*/  PRMT R244, R82, 0x7632, R244 ;  /* 0x0000763252f47816 */ /* 0x000fe200000000f4 */
[----:B------:R-:W-:Y:S01]  /*1620*/  FADD.FTZ R112, R77, R112 ;  /* 0x000000704d707221 */ /* 0x000fe20000010000 */
[----:B------:R-:W-:Y:S01]  /*1630*/  SHF.L.U32 R78, R84, 0x10, RZ ;  /* 0x00000010544e7819 */ /* 0x000fe200000006ff */
[----:B------:R-:W-:Y:S01]  /*1640*/  FMUL.FTZ R82, R189, R74 ;  /* 0x0000004abd527220 */ /* 0x000fe20000410000 */
[----:B------:R-:W-:Y:S01]  /*1650*/  FMUL.FTZ R214, R205, R214 ;  /* 0x000000d6cdd67220 */ /* 0x000fe20000410000 */
[-C--:B------:R-:W-:Y:S01]  /*1660*/  FFMA.FTZ R113, R216, R77.reuse, R113 ;  /* 0x0000004dd8717223 */ /* 0x080fe20000010071 */
[----:B------:R-:W-:Y:S01]  /*1670*/  FFMA.FTZ R83, R194, R77, R83 ;  /* 0x0000004dc2537223 */ /* 0x000fe20000010053 */
[----:B------:R-:W-:Y:S01]  /*1680*/  FADD.FTZ R134, R221, R134 ;  /* 0x00000086dd867221 */ /* 0x000fe20000010000 */
[----:B------:R-:W-:Y:S01]  /*1690*/  FFMA.FTZ R135, R210, R221, R135 ;  /* 0x000000ddd2877223 */ /* 0x000fe20000010087 */
[----:B------:R-:W-:Y:S01]  /*16a0*/  PRMT R77, R84, 0x7632, R77 ;  /* 0x00007632544d7816 */ /* 0x000fe2000000004d */
[----:B------:R-:W-:Y:S01]  /*16b0*/  FMUL.FTZ R221, R170, R219 ;  /* 0x000000dbaadd7220 */ /* 0x000fe20000410000 */
[----:B------:R-:W-:Y:S01]  /*16c0*/  SHF.L.U32 R228, R211, 0x10, RZ ;  /* 0x00000010d3e47819 */ /* 0x000fe200000006ff */
[----:B------:R-:W-:Y:S01]  /*16d0*/  FADD.FTZ R138, R217, R138 ;  /* 0x0000008ad98a7221 */ /* 0x000fe20000010000 */
[----:B------:R-:W-:Y:S01]  /*16e0*/  FFMA.FTZ R139, R104, R217, R139 ;  /* 0x000000d9688b7223 */ /* 0x000fe2000001008b */
[----:B------:R-:W-:Y:S01]  /*16f0*/  FADD.FTZ R122, R219, R122 ;  /* 0x0000007adb7a7221 */ /* 0x000fe20000010000 */
[----:B------:R-:W-:Y:S01]  /*1700*/  FFMA.FTZ R123, R98, R219, R123 ;  /* 0x000000db627b7223 */ /* 0x000fe2000001007b */
[----:B------:R-:W-:Y:S01]  /*1710*/  FADD.FTZ R37, R222, R37 ;  /* 0x00000025de257221 */ /* 0x000fe20000010000 */
[-C--:B------:R-:W-:Y:S01]  /*1720*/  FFMA.FTZ R49, R214, R222.reuse, R49 ;  /* 0x000000ded6317223 */ /* 0x080fe20000010031 */
[----:B------:R-:W-:Y:S01]  /*1730*/  FFMA.FTZ R82, R193, R222, R82 ;  /* 0x000000dec1527223 */ /* 0x000fe20000010052 */
[----:B------:R-:W-:Y:S01]  /*1740*/  FADD.FTZ R211, -R213, R78 ;  /* 0x0000004ed5d37221 */ /* 0x000fe20000010100 */
[C---:B------:R-:W-:Y:S01]  /*1750*/  PRMT R217, R86.reuse, 0x7632, R217 ;  /* 0x0000763256d97816 */ /* 0x040fe200000000d9 */
[----:B------:R-:W-:Y:S01]  /*1760*/  FADD.FTZ R124, R215, R124 ;  /* 0x0000007cd77c7221 */ /* 0x000fe20000010000 */
[----:B------:R-:W-:Y:S01]  /*1770*/  SHF.L.U32 R220, R86, 0x10, RZ ;  /* 0x0000001056dc7819 */ /* 0x000fe200000006ff */
[-C--:B------:R-:W-:Y:S01]  /*1780*/  FFMA.FTZ R125, R98, R215.reuse, R125 ;  /* 0x000000d7627d7223 */ /* 0x080fe2000001007d */
[C---:B------:R-:W-:Y:S01]  /*1790*/  PRMT R219, R87.reuse, 0x7632, R219 ;  /* 0x0000763257db7816 */ /* 0x040fe200000000db */
[----:B------:R-:W-:Y:S01]  /*17a0*/  FFMA.FTZ R96, R174, R215, R221 ;  /* 0x000000d7ae607223 */ /* 0x000fe200000100dd */
[----:B------:R-:W-:-:S02]  /*17b0*/  SHF.L.U32 R222, R87, 0x10, RZ ;  /* 0x0000001057de7819 */ /* 0x000fc400000006ff */
[----:B------:R-:W-:Y:S01]  /*17c0*/  SHF.L.U32 R78, R77, 0x10, RZ ;  /* 0x000000104d4e7819 */ /* 0x000fe200000006ff */
[----:B------:R-:W0:Y:S01]  /*17d0*/  @P1 LDC.64 R86, c[0x0][0x438] ;  /* 0x00010e00ff561b82 */ /* 0x000e220000000a00 */
[C---:B------:R-:W-:Y:S01]  /*17e0*/  PRMT R215, R85.reuse, 0x7632, R215 ;  /* 0x0000763255d77816 */ /* 0x040fe200000000d7 */
[----:B------:R-:W-:Y:S01]  /*17f0*/  FADD.FTZ R120, R76, R120 ;  /* 0x000000784c787221 */ /* 0x000fe20000010000 */
[----:B------:R-:W-:Y:S01]  /*1800*/  SHF.L.U32 R252, R85, 0x10, RZ ;  /* 0x0000001055fc7819 */ /* 0x000fe200000006ff */
[----:B------:R-:W-:Y:S01]  /*1810*/  FFMA.FTZ R121, R218, R76, R121 ;  /* 0x0000004cda797223 */ /* 0x000fe20000010079 */
[----:B------:R-:W-:Y:S01]  /*1820*/  SHF.L.U32 R76, R73, 0x10, RZ ;  /* 0x00000010494c7819 */ /* 0x000fe200000006ff */
[----:B------:R-:W-:Y:S02]  /*1830*/  FADD.FTZ R73, -R213, R78 ;  /* 0x0000004ed5497221 */ /* 0x000fe40000010100 */
[----:B------:R-:W1:Y:S01]  /*1840*/  @P1 LDC.64 R84, c[0x0][0x438] ;  /* 0x00010e00ff541b82 */ /* 0x000e620000000a00 */
[----:B------:R-:W-:-:S02]  /*1850*/  PRMT R240, R88, 0x7632, R240 ;  /* 0x0000763258f07816 */ /* 0x000fc400000000f0 */
[----:B------:R-:W-:Y:S01]  /*1860*/  SHF.L.U32 R78, R88, 0x10, RZ ;  /* 0x00000010584e7819 */ /* 0x000fe200000006ff */
[----:B------:R-:W-:-:S04]  /*1870*/  FADD.FTZ R88, RZ, R207 ;  /* 0x000000cfff587221 */ /* 0x000fc80000010000 */
[----:B------:R-:W-:-:S04]  /*1880*/  FADD.FTZ R88, R101, R88 ;  /* 0x0000005865587221 */ /* 0x000fc80000010000 */
[----:B------:R-:W-:-:S04]  /*1890*/  FADD.FTZ R88, R107, R88 ;  /* 0x000000586b587221 */ /* 0x000fc80000010000 */
[----:B------:R-:W-:Y:S01]  /*18a0*/  FADD.FTZ R88, R99, R88 ;  /* 0x0000005863587221 */ /* 0x000fe20000010000 */
[----:B0-----:R-:W-:-:S04]  /*18b0*/  @P1 IMAD.WIDE.U32 R86, R204, 0x10, R86 ;  /* 0x00000010cc561825 */ /* 0x001fc800078e0056 */
[----:B------:R-:W-:Y:S01]  /*18c0*/  FADD.FTZ R88, R105, R88 ;  /* 0x0000005869587221 */ /* 0x000fe20000010000 */
[----:B------:R-:W-:Y:S01]  /*18d0*/  SHF.L.U32 R249, R249, 0x10, RZ ;  /* 0x00000010f9f97819 */ /* 0x000fe200000006ff */
[----:B------:R0:W5:Y:S01]  /*18e0*/  @P1 LDG.E.128 R60, desc[UR12][R86.64] ;  /* 0x0000000c563c1981 */ /* 0x000162000c1e1d00 */
[----:B-1----:R-:W-:-:S04]  /*18f0*/  @P1 IMAD.WIDE.U32 R84, R153, 0x10, R84 ;  /* 0x0000001099541825 */ /* 0x002fc800078e0054 */
[----:B------:R-:W-:Y:S01]  /*1900*/  FADD.FTZ R88, R97, R88 ;  /* 0x0000005861587221 */ /* 0x000fe20000010000 */
[----:B------:R-:W-:Y:S01]  /*1910*/  SHF.L.U32 R250, R250, 0x10, RZ ;  /* 0x00000010fafa7819 */ /* 0x000fe200000006ff */
[----:B------:R1:W5:Y:S02]  /*1920*/  @P1 LDG.E.128 R52, desc[UR12][R84.64] ;  /* 0x0000000c54341981 */ /* 0x000364000c1e1d00 */
[----:B0-----:R-:W-:Y:S01]  /*1930*/  FADD.FTZ R87, R103, R88 ;  /* 0x0000005867577221 */ /* 0x001fe20000010000 */
[----:B------:R-:W-:-:S03]  /*1940*/  SHF.L.U32 R248, R215, 0x10, RZ ;  /* 0x00000010d7f87819 */ /* 0x000fc600000006ff */
[----:B------:R-:W-:Y:S01]  /*1950*/  FADD.FTZ R86, R96, R87 ;  /* 0x0000005760567221 */ /* 0x000fe20000010000 */
[----:B-1----:R-:W-:Y:S01]  /*1960*/  FFMA.FTZ R85, R0, R207, RZ ;  /* 0x000000cf00557223 */ /* 0x002fe200000100ff */
[----:B------:R-:W-:Y:S01]  /*1970*/  FMUL.FTZ R84, R165, R249 ;  /* 0x000000f9a5547220 */ /* 0x000fe20000410000 */
[----:B------:R-:W-:Y:S02]  /*1980*/  SHF.L.U32 R247, R247, 0x10, RZ ;  /* 0x00000010f7f77819 */ /* 0x000fe400000006ff */
[----:B------:R-:W-:Y:S01]  /*1990*/  FFMA.FTZ R85, R106, R101, R85 ;  /* 0x000000656a557223 */ /* 0x000fe20000010055 */
[----:B------:R-:W-:Y:S01]  /*19a0*/  FFMA.FTZ R215, R169, R250, R84 ;  /* 0x000000faa9d77223 */ /* 0x000fe20000010054 */
[----:B------:R-:W-:Y:S01]  /*19b0*/  FADD.FTZ R86, R209, R86 ;  /* 0x00000056d1567221 */ /* 0x000fe20000010000 */
[----:B------:R-:W-:Y:S01]  /*19c0*/  SHF.L.U32 R234, R219, 0x10, RZ ;  /* 0x00000010dbea7819 */ /* 0x000fe200000006ff */
[----:B------:R-:W-:Y:S01]  /*19d0*/  FFMA.FTZ R85, R212, R107, R85 ;  /* 0x0000006bd4557223 */ /* 0x000fe20000010055 */
[----:B------:R-:W-:Y:S01]  /*19e0*/  SHF.L.U32 R245, R245, 0x10, RZ ;  /* 0x00000010f5f57819 */ /* 0x000fe200000006ff */
[----:B------:R-:W-:Y:S01]  /*19f0*/  FMUL.FTZ R219, R164, R247 ;  /* 0x000000f7a4db7220 */ /* 0x000fe20000410000 */
[----:B------:R-:W-:Y:S01]  /*1a00*/  FADD.FTZ R84, R215, R86 ;  /* 0x00000056d7547221 */ /* 0x000fe20000010000 */
[----:B------:R-:W-:Y:S01]  /*1a10*/  FFMA.FTZ R85, R104, R99, R85 ;  /* 0x0000006368557223 */ /* 0x000fe20000010055 */
[----:B------:R-:W-:Y:S01]  /*1a20*/  SHF.L.U32 R244, R244, 0x10, RZ ;  /* 0x00000010f4f47819 */ /* 0x000fe200000006ff */
[----:B------:R-:W-:Y:S01]  /*1a30*/  FFMA.FTZ R219, R168, R245, R219 ;  /* 0x000000f5a8db7223 */ /* 0x000fe200000100db */
[----:B------:R-:W-:Y:S01]  /*1a40*/  FADD.FTZ R88, R83, R84 ;  /* 0x0000005453587221 */ /* 0x000fe20000010000 */
[----:B------:R-:W-:Y:S01]  /*1a50*/  FFMA.FTZ R87, R210, R105, R85 ;  /* 0x00000069d2577223 */ /* 0x000fe20000010055 */
[----:B------:R-:W-:-:S02]  /*1a60*/  PRMT R239, R89, 0x7632, R239 ;  /* 0x0000763259ef7816 */ /* 0x000fc400000000ef */
[----:B------:R-:W-:Y:S01]  /*1a70*/  SHF.L.U32 R77, R89, 0x10, RZ ;  /* 0x00000010594d7819 */ /* 0x000fe200000006ff */
[----:B------:R-:W-:Y:S01]  /*1a80*/  FADD.FTZ R89, R219, R88 ;  /* 0x00000058db597221 */ /* 0x000fe20000010000 */
[----:B------:R-:W-:Y:S01]  /*1a90*/  SHF.L.U32 R243, R243, 0x10, RZ ;  /* 0x00000010f3f37819 */ /* 0x000fe200000006ff */
[----:B------:R-:W-:Y:S01]  /*1aa0*/  FMUL.FTZ R88, R163, R244 ;  /* 0x000000f4a3587220 */ /* 0x000fe20000410000 */
[----:B------:R-:W-:Y:S01]  /*1ab0*/  FFMA.FTZ R87, R102, R97, R87 ;  /* 0x0000006166577223 */ /* 0x000fe20000010057 */
[C---:B------:R-:W-:Y:S02]  /*1ac0*/  PRMT R241, R79.reuse, 0x7632, R241 ;  /* 0x000076324ff17816 */ /* 0x040fe400000000f1 */
[----:B------:R-:W-:Y:S01]  /*1ad0*/  SHF.L.U32 R79, R79, 0x10, RZ ;  /* 0x000000104f4f7819 */ /* 0x000fe200000006ff */
[----:B------:R-:W-:Y:S01]  /*1ae0*/  FFMA.FTZ R221, R167, R243, R88 ;  /* 0x000000f3a7dd7223 */ /* 0x000fe20000010058 */
[----:B------:R-:W-:Y:S01]  /*1af0*/  SHF.L.U32 R100, R100, 0x10, RZ ;  /* 0x0000001064647819 */ /* 0x000fe200000006ff */
[----:B------:R-:W-:Y:S01]  /*1b00*/  FFMA.FTZ R87, R208, R103, R87 ;  /* 0x00000067d0577223 */ /* 0x000fe20000010057 */
[----:B------:R-:W-:Y:S01]  /*1b10*/  SHF.L.U32 R232, R217, 0x10, RZ ;  /* 0x00000010d9e87819 */ /* 0x000fe200000006ff */
[----:B------:R-:W-:Y:S01]  /*1b20*/  FMUL.FTZ R217, R188, R75 ;  /* 0x0000004bbcd97220 */ /* 0x000fe20000410000 */
[----:B------:R-:W-:Y:S01]  /*1b30*/  SHF.L.U32 R246, R246, 0x10, RZ ;  /* 0x00000010f6f67819 */ /* 0x000fe200000006ff */
[----:B------:R-:W-:Y:S01]  /*1b40*/  FADD.FTZ R88, R82, R89 ;  /* 0x0000005952587221 */ /* 0x000fe20000010000 */
[C---:B------:R-:W-:Y:S01]  /*1b50*/  PRMT R236, R92.reuse, 0x7632, R236 ;  /* 0x000076325cec7816 */ /* 0x040fe200000000ec */
[----:B------:R-:W-:Y:S01]  /*1b60*/  FADD.FTZ R226, -R213, R100 ;  /* 0x00000064d5e27221 */ /* 0x000fe20000010100 */
[----:B------:R-:W-:Y:S01]  /*1b70*/  SHF.L.U32 R229, R92, 0x10, RZ ;  /* 0x000000105ce57819 */ /* 0x000fe200000006ff */
[----:B------:R-:W-:Y:S01]  /*1b80*/  FFMA.FTZ R217, R192, R79, R217 ;  /* 0x0000004fc0d97223 */ /* 0x000fe200000100d9 */
[----:B------:R-:W-:Y:S01]  /*1b90*/  SHF.L.U32 R241, R241, 0x10, RZ ;  /* 0x00000010f1f17819 */ /* 0x000fe200000006ff */
[----:B------:R-:W-:Y:S01]  /*1ba0*/  FFMA.FTZ R87, R98, R96, R87 ;  /* 0x0000006062577223 */ /* 0x000fe20000010057 */
[----:B------:R-:W-:Y:S01]  /*1bb0*/  FMUL.FTZ R223, R162, R246 ;  /* 0x000000f6a2df7220 */ /* 0x000fe20000410000 */
[----:B------:R-:W-:Y:S01]  /*1bc0*/  FADD.FTZ R88, R221, R88 ;  /* 0x00000058dd587221 */ /* 0x000fe20000010000 */
[----:B------:R-:W-:-:S02]  /*1bd0*/  SHF.L.U32 R231, R93, 0x10, RZ ;  /* 0x000000105de77819 */ /* 0x000fc400000006ff */
[----:B------:R-:W-:Y:S02]  /*1be0*/  PRMT R233, R93, 0x7632, R233 ;  /* 0x000076325de97816 */ /* 0x000fe400000000e9 */
[----:B------:R-:W-:Y:S01]  /*1bf0*/  SHF.L.U32 R236, R236, 0x10, RZ ;  /* 0x00000010ecec7819 */ /* 0x000fe200000006ff */
[----:B------:R-:W-:Y:S01]  /*1c00*/  FADD.FTZ R227, -R213, R76 ;  /* 0x0000004cd5e37221 */ /* 0x000fe20000010100 */
[----:B------:R-:W-:Y:S01]  /*1c10*/  FMUL.FTZ R86, R183, R229 ;  /* 0x000000e5b7567220 */ /* 0x000fe20000410000 */
[----:B------:R-:W-:Y:S01]  /*1c20*/  FMUL.FTZ R226, R205, R226 ;  /* 0x000000e2cde27220 */ /* 0x000fe20000410000 */
[----:B------:R-:W-:Y:S01]  /*1c30*/  FFMA.FTZ R223, R166, R241, R223 ;  /* 0x000000f1a6df7223 */ /* 0x000fe200000100df */
[----:B------:R-:W-:Y:S01]  /*1c40*/  FFMA.FTZ R87, R218, R209, R87 ;  /* 0x000000d1da577223 */ /* 0x000fe20000010057 */
[----:B------:R-:W-:Y:S01]  /*1c50*/  FADD.FTZ R88, R217, R88 ;  /* 0x00000058d9587221 */ /* 0x000fe20000010000 */
[C---:B------:R-:W-:Y:S02]  /*1c60*/  PRMT R237, R91.reuse, 0x7632, R237 ;  /* 0x000076325bed7816 */ /* 0x040fe400000000ed */
[----:B------:R-:W-:Y:S01]  /*1c70*/  SHF.L.U32 R76, R91, 0x10, RZ ;  /* 0x000000105b4c7819 */ /* 0x000fe200000006ff */
[----:B------:R-:W-:Y:S01]  /*1c80*/  FMUL.FTZ R91, R182, R231 ;  /* 0x000000e7b65b7220 */ /* 0x000fe20000410000 */
[----:B------:R-:W-:-:S02]  /*1c90*/  PRMT R238, R90, 0x7632, R238 ;  /* 0x000076325aee7816 */ /* 0x000fc400000000ee */
[----:B------:R-:W-:Y:S01]  /*1ca0*/  SHF.L.U32 R242, R90, 0x10, RZ ;  /* 0x000000105af27819 */ /* 0x000fe200000006ff */
[----:B------:R-:W-:Y:S01]  /*1cb0*/  FMUL.FTZ R90, R157, R236 ;  /* 0x000000ec9d5a7220 */ /* 0x000fe20000410000 */
[----:B------:R-:W-:Y:S02]  /*1cc0*/  SHF.L.U32 R240, R240, 0x10, RZ ;  /* 0x00000010f0f07819 */ /* 0x000fe400000006ff */
[----:B------:R-:W-:Y:S01]  /*1cd0*/  SHF.L.U32 R233, R233, 0x10, RZ ;  /* 0x00000010e9e97819 */ /* 0x000fe200000006ff */
[----:B------:R-:W-:Y:S01]  /*1ce0*/  FADD.FTZ R228, -R213, R228 ;  /* 0x000000e4d5e47221 */ /* 0x000fe20000010100 */
[----:B------:R-:W-:Y:S01]  /*1cf0*/  FFMA.FTZ R85, R187, R78, R86 ;  /* 0x0000004ebb557223 */ /* 0x000fe20000010056 */
[----:B------:R-:W-:Y:S01]  /*1d00*/  FFMA.FTZ R89, R226, R215, R87 ;  /* 0x000000d7e2597223 */ /* 0x000fe20000010057 */
[----:B------:R-:W-:Y:S01]  /*1d10*/  FADD.FTZ R88, R223, R88 ;  /* 0x00000058df587221 */ /* 0x000fe20000010000 */
[----:B------:R-:W-:Y:S01]  /*1d20*/  SHF.L.U32 R72, R72, 0x10, RZ ;  /* 0x0000001048487819 */ /* 0x000fe200000006ff */
[----:B------:R-:W-:Y:S01]  /*1d30*/  FFMA.FTZ R86, R186, R77, R91 ;  /* 0x0000004dba567223 */ /* 0x000fe2000001005b */
[----:B------:R-:W-:Y:S01]  /*1d40*/  SHF.L.U32 R239, R239, 0x10, RZ ;  /* 0x00000010efef7819 */ /* 0x000fe200000006ff */
[----:B------:R-:W-:Y:S01]  /*1d50*/  FFMA.FTZ R87, R161, R240, R90 ;  /* 0x000000f0a1577223 */ /* 0x000fe2000001005a */
[----:B------:R-:W-:Y:S01]  /*1d60*/  FMUL.FTZ R91, R156, R233 ;  /* 0x000000e99c5b7220 */ /* 0x000fe20000410000 */
[----:B------:R-:W-:Y:S01]  /*1d70*/  FMUL.FTZ R228, R205, R228 ;  /* 0x000000e4cde47220 */ /* 0x000fe20000410000 */
[----:B------:R-:W-:Y:S01]  /*1d80*/  FFMA.FTZ R89, R216, R83, R89 ;  /* 0x00000053d8597223 */ /* 0x000fe20000010059 */
[----:B------:R-:W-:Y:S01]  /*1d90*/  FADD.FTZ R90, R85, R88 ;  /* 0x00000058555a7221 */ /* 0x000fe20000010000 */
[C---:B------:R-:W-:Y:S01]  /*1da0*/  FADD.FTZ R225, -R213.reuse, R72 ;  /* 0x00000048d5e17221 */ /* 0x040fe20000010100 */
[C-C-:B------:R-:W-:Y:S01]  /*1db0*/  FADD.FTZ R72, -R213.reuse, R234.reuse ;  /* 0x000000ead5487221 */ /* 0x140fe20000010100 */
[----:B------:R-:W-:Y:S01]  /*1dc0*/  FFMA.FTZ R88, R160, R239, R91 ;  /* 0x000000efa0587223 */ /* 0x000fe2000001005b */
[----:B------:R-:W-:Y:S01]  /*1dd0*/  PRMT R234, R94, 0x7632, R234 ;  /* 0x000076325eea7816 */ /* 0x000fe200000000ea */
[----:B------:R-:W-:Y:S01]  /*1de0*/  FFMA.FTZ R89, R228, R219, R89 ;  /* 0x000000dbe4597223 */ /* 0x000fe20000010059 */
[----:B------:R-:W-:Y:S01]  /*1df0*/  SHF.L.U32 R230, R94, 0x10, RZ ;  /* 0x000000105ee67819 */ /* 0x000fe200000006ff */
[----:B------:R-:W-:Y:S01]  /*1e00*/  FADD.FTZ R91, R90, R87 ;  /* 0x000000575a5b7221 */ /* 0x000fe20000010000 */
[----:B------:R-:W-:Y:S01]  /*1e10*/  FADD.FTZ R224, -R213, R224 ;  /* 0x000000e0d5e07221 */ /* 0x000fe20000010100 */
[----:B------:R-:W-:Y:S01]  /*1e20*/  SHF.L.U32 R234, R234, 0x10, RZ ;  /* 0x00000010eaea7819 */ /* 0x000fe200000006ff */
[----:B------:R-:W-:Y:S01]  /*1e30*/  FMUL.FTZ R225, R205, R225 ;  /* 0x000000e1cde17220 */ /* 0x000fe20000410000 */
[----:B------:R-:W-:Y:S01]  /*1e40*/  FFMA.FTZ R90, R214, R82, R89 ;  /* 0x00000052d65a7223 */ /* 0x000fe20000010059 */
[----:B------:R-:W-:Y:S01]  /*1e50*/  FADD.FTZ R93, R91, R86 ;  /* 0x000000565b5d7221 */ /* 0x000fe20000010000 */
[----:B------:R-:W-:Y:S01]  /*1e60*/  FMUL.FTZ R92, R181, R230 ;  /* 0x000000e6b55c7220 */ /* 0x000fe20000410000 */
[--C-:B------:R-:W-:Y:S01]  /*1e70*/  FADD.FTZ R100, -R213, R232.reuse ;  /* 0x000000e8d5647221 */ /* 0x100fe20000010100 */
[----:B------:R-:W-:Y:S01]  /*1e80*/  SHF.L.U32 R235, R95, 0x10, RZ ;  /* 0x000000105feb7819 */ /* 0x000fe200000006ff */
[----:B------:R-:W-:Y:S01]  /*1e90*/  FMUL.FTZ R224, R205, R224 ;  /* 0x000000e0cde07220 */ /* 0x000fe20000410000 */
[----:B------:R-:W-:Y:S01]  /*1ea0*/  PRMT R232, R95, 0x7632, R232 ;  /* 0x000076325fe87816 */ /* 0x000fe200000000e8 */
[----:B------:R-:W-:Y:S01]  /*1eb0*/  FFMA.FTZ R91, R225, R221, R90 ;  /* 0x000000dde15b7223 */ /* 0x000fe2000001005a */
[----:B------:R-:W-:Y:S01]  /*1ec0*/  SHF.L.U32 R238, R238, 0x10, RZ ;  /* 0x00000010eeee7819 */ /* 0x000fe200000006ff */
[----:B------:R-:W-:Y:S01]  /*1ed0*/  FADD.FTZ R94, R93, R88 ;  /* 0x000000585d5e7221 */ /* 0x000fe20000010000 */
[----:B------:R-:W-:Y:S01]  /*1ee0*/  FFMA.FTZ R89, R185, R242, R92 ;  /* 0x000000f2b9597223 */ /* 0x000fe2000001005c */
[----:B------:R-:W-:Y:S01]  /*1ef0*/  FMUL.FTZ R93, R155, R234 ;  /* 0x000000ea9b5d7220 */ /* 0x000fe20000410000 */
[----:B------:R-:W-:Y:S01]  /*1f00*/  SHF.L.U32 R232, R232, 0x10, RZ ;  /* 0x00000010e8e87819 */ /* 0x000fe200000006ff */
[----:B------:R-:W-:Y:S01]  /*1f10*/  FMUL.FTZ R227, R205, R227 ;  /* 0x000000e3cde37220 */ /* 0x000fe20000410000 */
[----:B------:R-:W-:Y:S01]  /*1f20*/  FMUL.FTZ R95, R180, R235 ;  /* 0x000000ebb45f7220 */ /* 0x000fe20000410000 */
[----:B------:R-:W-:Y:S01]  /*1f30*/  FFMA.FTZ R92, R224, R217, R91 ;  /* 0x000000d9e05c7223 */ /* 0x000fe2000001005b */
[----:B------:R-:W-:Y:S01]  /*1f40*/  FFMA.FTZ R91, R159, R238, R93 ;  /* 0x000000ee9f5b7223 */ /* 0x000fe2000001005d */
[----:B------:R-:W-:Y:S01]  /*1f50*/  FADD.FTZ R94, R94, R89 ;  /* 0x000000595e5e7221 */ /* 0x000fe20000010000 */
[C---:B------:R-:W-:Y:S01]  /*1f60*/  FADD.FTZ R252, -R213.reuse, R252 ;  /* 0x000000fcd5fc7221 */ /* 0x040fe20000010100 */
[C---:B------:R-:W-:Y:S01]  /*1f70*/  FADD.FTZ R220, -R213.reuse, R220 ;  /* 0x000000dcd5dc7221 */ /* 0x040fe20000010100 */
[C---:B------:R-:W-:Y:S01]  /*1f80*/  FADD.FTZ R222, -R213.reuse, R222 ;  /* 0x000000ded5de7221 */ /* 0x040fe20000010100 */
[----:B------:R-:W-:Y:S01]  /*1f90*/  FADD.FTZ R248, -R213, R248 ;  /* 0x000000f8d5f87221 */ /* 0x000fe20000010100 */
[----:B------:R-:W-:Y:S01]  /*1fa0*/  SHF.L.U32 R237, R237, 0x10, RZ ;  /* 0x00000010eded7819 */ /* 0x000fe200000006ff */
[----:B------:R-:W-:Y:S01]  /*1fb0*/  FMUL.FTZ R84, R205, R211 ;  /* 0x000000d3cd547220 */ /* 0x000fe20000410000 */
[----:B------:R-:W-:Y:S01]  /*1fc0*/  FFMA.FTZ R90, R184, R76, R95 ;  /* 0x0000004cb85a7223 */ /* 0x000fe2000001005f */
[----:B------:R-:W-:Y:S01]  /*1fd0*/  FFMA.FTZ R213, R227, R223, R92 ;  /* 0x000000dfe3d57223 */ /* 0x000fe2000001005c */
[----:B------:R-:W-:Y:S01]  /*1fe0*/  FMUL.FTZ R211, R154, R232 ;  /* 0x000000e89ad37220 */ /* 0x000fe20000410000 */
[----:B------:R-:W-:Y:S01]  /*1ff0*/  FADD.FTZ R95, R94, R91 ;  /* 0x0000005b5e5f7221 */ /* 0x000fe20000010000 */
[----:B------:R-:W-:Y:S01]  /*2000*/  FMUL.FTZ R93, R205, R73 ;  /* 0x00000049cd5d7220 */ /* 0x000fe20000410000 */
[----:B------:R-:W-:Y:S01]  /*2010*/  FFMA.FTZ R73, R84, R85, R213 ;  /* 0x0000005554497223 */ /* 0x000fe200000100d5 */
[----:B------:R-:W-:Y:S01]  /*2020*/  FFMA.FTZ R92, R158, R237, R211 ;  /* 0x000000ed9e5c7223 */ /* 0x000fe200000100d3 */
[----:B------:R-:W-:-:S02]  /*2030*/  FADD.FTZ R95, R95, R90 ;  /* 0x0000005a5f5f7221 */ /* 0x000fc40000010000 */
[----:B------:R-:W-:Y:S01]  /*2040*/  FFMA.FTZ R211, R93, R87, R73 ;  /* 0x000000575dd37223 */ /* 0x000fe20000010049 */
[----:B------:R-:W-:Y:S01]  /*2050*/  FMUL.FTZ R94, R205, R252 ;  /* 0x000000fccd5e7220 */ /* 0x000fe20000410000 */
[----:B------:R-:W-:Y:S01]  /*2060*/  FADD.FTZ R73, R95, R92 ;  /* 0x0000005c5f497221 */ /* 0x000fe20000010000 */
[C---:B------:R-:W-:Y:S02]  /*2070*/  FMUL.FTZ R95, R205.reuse, R248 ;  /* 0x000000f8cd5f7220 */ /* 0x040fe40000410000 */
[----:B------:R-:W-:Y:S02]  /*2080*/  FFMA.FTZ R252, R94, R86, R211 ;  /* 0x000000565efc7223 */ /* 0x000fe400000100d3 */
[----:B------:R-:W0:Y:S01]  /*2090*/  SHFL.DOWN PT, R248, R73, 0x10, 0x1f ;  /* 0x0a001f0049f87f89 */ /* 0x000e2200000e0000 */
[----:B------:R-:W-:Y:S01]  /*20a0*/  FMUL.FTZ R220, R205, R220 ;  /* 0x000000dccddc7220 */ /* 0x000fe20000410000 */
[----:B------:R-:W-:Y:S01]  /*20b0*/  FFMA.FTZ R213, R95, R88, R252 ;  /* 0x000000585fd57223 */ /* 0x000fe200000100fc */
[----:B------:R-:W-:-:S03]  /*20c0*/  FMUL.FTZ R211, R205, R100 ;  /* 0x00000064cdd37220 */ /* 0x000fc60000410000 */
[----:B------:R-:W-:Y:S01]  /*20d0*/  FFMA.FTZ R100, R220, R89, R213 ;  /* 0x00000059dc647223 */ /* 0x000fe200000100d5 */
[----:B------:R-:W-:-:S03]  /*20e0*/  FMUL.FTZ R222, R205, R222 ;  /* 0x000000decdde7220 */ /* 0x000fc60000410000 */
[----:B------:R-:W-:Y:S01]  /*20f0*/  FFMA.FTZ R251, R211, R91, R100 ;  /* 0x0000005bd3fb7223 */ /* 0x000fe20000010064 */
[----:B------:R-:W-:-:S03]  /*2100*/  FMUL.FTZ R213, R205, R72 ;  /* 0x00000048cdd57220 */ /* 0x000fc60000410000 */
[----:B------:R-:W-:-:S04]  /*2110*/  FFMA.FTZ R72, R222, R90, R251 ;  /* 0x0000005ade487223 */ /* 0x000fc800000100fb */
[----:B------:R-:W-:Y:S01]  /*2120*/  FFMA.FTZ R72, R213, R92, R72 ;  /* 0x0000005cd5487223 */ /* 0x000fe20000010048 */
[----:B0-----:R-:W-:-:S04]  /*2130*/  FADD.FTZ R248, R73, R248 ;  /* 0x000000f849f87221 */ /* 0x001fc80000010000 */
[----:B------:R-:W0:Y:S04]  /*2140*/  SHFL.DOWN PT, R73, R72, 0x10, 0x1f ;  /* 0x0a001f0048497f89 */ /* 0x000e2800000e0000 */
[----:B------:R-:W1:Y:S01]  /*2150*/  SHFL.DOWN PT, R251, R248, 0x8, 0x1f ;  /* 0x09001f00f8fb7f89 */ /* 0x000e6200000e0000 */
[----:B0-----:R-:W-:-:S05]  /*2160*/  FADD.FTZ R73, R72, R73 ;  /* 0x0000004948497221 */ /* 0x001fca0000010000 */
[----:B------:R-:W0:Y:S01]  /*2170*/  SHFL.DOWN PT, R100, R73, 0x8, 0x1f ;  /* 0x09001f0049647f89 */ /* 0x000e2200000e0000 */
[----:B-1----:R-:W-:Y:S01]  /*2180*/  FADD.FTZ R251, R248, R251 ;  /* 0x000000fbf8fb7221 */ /* 0x002fe20000010000 */
[----:B0-----:R-:W-:-:S04]  /*2190*/  FADD.FTZ R252, R73, R100 ;  /* 0x0000006449fc7221 */ /* 0x001fc80000010000 */
[----:B------:R-:W0:Y:S02]  /*21a0*/  SHFL.DOWN PT, R100, R251, 0x4, 0x1f ;  /* 0x08801f00fb647f89 */ /* 0x000e2400000e0000 */
[----:B0-----:R-:W-:Y:S02]  /*21b0*/  FADD.FTZ R251, R251, R100 ;  /* 0x00000064fbfb7221 */ /* 0x001fe40000010000 */
[----:B------:R-:W0:Y:S04]  /*21c0*/  SHFL.DOWN PT, R100, R252, 0x4, 0x1f ;  /* 0x08801f00fc647f89 */ /* 0x000e2800000e0000 */
[----:B------:R-:W1:Y:S01]  /*21d0*/  SHFL.DOWN PT, R72, R251, 0x2, 0x1f ;  /* 0x08401f00fb487f89 */ /* 0x000e6200000e0000 */
[----:B0-----:R-:W-:Y:S01]  /*21e0*/  FADD.FTZ R100, R252, R100 ;  /* 0x00000064fc647221 */ /* 0x001fe20000010000 */
[----:B-1----:R-:W-:-:S04]  /*21f0*/  FADD.FTZ R248, R251, R72 ;  /* 0x00000048fbf87221 */ /* 0x002fc80000010000 */
[----:B------:R-:W0:Y:S01]  /*2200*/  SHFL.DOWN PT, R72, R100, 0x2, 0x1f ;  /* 0x08401f0064487f89 */ /* 0x000e2200000e0000 */
[----:B------:R-:W-:Y:S01]  /*2210*/  FADD.FTZ R35, R79, R35 ;  /* 0x000000234f237221 */ /* 0x000fe20000010000 */
[----:B------:R-:W-:Y:S01]  /*2220*/  FFMA.FTZ R47, R224, R79, R47 ;  /* 0x0000004fe02f7223 */ /* 0x000fe2000001002f */
[----:B0-----:R-:W-:Y:S02]  /*2230*/  FADD.FTZ R79, R100, R72 ;  /* 0x00000048644f7221 */ /* 0x001fe40000010000 */
[----:B------:R-:W0:Y:S01]  /*2240*/  S2R R100, SR_TID.X ;  /* 0x0000000000647919 */ /* 0x000e220000002100 */
[----:B------:R-:W1:Y:S04]  /*2250*/  SHFL.DOWN PT, R73, R248, 0x1, 0x1f ;  /* 0x08201f00f8497f89 */ /* 0x000e6800000e0000 */
[----:B------:R-:W2:Y:S01]  /*2260*/  SHFL.DOWN PT, R252, R79, 0x1, 0x1f ;  /* 0x08201f004ffc7f89 */ /* 0x000ea200000e0000 */
[----:B------:R-:W-:Y:S01]  /*2270*/  BSSY.RECONVERGENT B0, `(.L_x_46) ;  /* 0x000000d000007945 */ /* 0x000fe20003800200 */
[----:B0-----:R-:W-:Y:S01]  /*2280*/  LOP3.LUT P2, RZ, R100, 0x1f, RZ, 0xc0, !PT ;  /* 0x0000001f64ff7812 */ /* 0x001fe2000784c0ff */
[----:B-1----:R-:W-:Y:S01]  /*2290*/  FADD.FTZ R72, R248, R73 ;  /* 0x00000049f8487221 */ /* 0x002fe20000010000 */
[----:B--2---:R-:W-:-:S11]  /*22a0*/  FADD.FTZ R73, R79, R252 ;  /* 0x000000fc4f497221 */ /* 0x004fd60000010000 */
[----:B------:R-:W-:Y:S05]  /*22b0*/  @P2 BRA `(.L_x_47) ;  /* 0x0000000000202947 */ /* 0x000fea0003800000 */
        /* <DEDUP_REMOVED lines=8> */
.L_x_47:
[----:B------:R-:W-:Y:S05]  /*2340*/  BSYNC.RECONVERGENT B0 ;  /* 0x0000000000007941 */ /* 0x000fea0003800200 */
.L_x_46:
[----:B------:R-:W1:Y:S08]  /*2350*/  S2UR UR5, SR_CgaCtaId ;  /* 0x00000000000579c3 */ /* 0x000e700000008800 */
[----:B------:R-:W-:Y:S01]  /*2360*/  BAR.SYNC.DEFER_BLOCKING 0x0 ;  /* 0x0000000000007b1d */ /* 0x000fe20000010000 */
[----:B------:R-:W-:Y:S01]  /*2370*/  FADD.FTZ R2, R74, R2 ;  /* 0x000000024a027221 */ /* 0x000fe20000010000 */
[----:B------:R-:W-:Y:S01]  /*2380*/  FFMA.FTZ R25, R214, R74, R25 ;  /* 0x0000004ad6197223 */ /* 0x000fe20000010019 */
[----:B------:R-:W-:Y:S01]  /*2390*/  FADD.FTZ R4, R75, R4 ;  /* 0x000000044b047221 */ /* 0x000fe20000010000 */
[----:B------:R-:W-:Y:S01]  /*23a0*/  FFMA.FTZ R23, R224, R75, R23 ;  /* 0x0000004be0177223 */ /* 0x000fe20000010017 */
[----:B------:R-:W-:Y:S01]  /*23b0*/  FADD.FTZ R33, R78, R33 ;  /* 0x000000214e217221 */ /* 0x000fe20000010000 */
[----:B------:R-:W-:Y:S01]  /*23c0*/  UMOV UR4, 0x400 ;  /* 0x0000040000047882 */ /* 0x000fe20000000000 */
        /* <DEDUP_REMOVED lines=10> */
[----:B------:R-:W2:Y:S01]  /*2470*/  LDC.64 R80, c[0x0][0x380] ;  /* 0x0000e000ff507b82 */ /* 0x000ea20000000a00 */
[----:B------:R-:W-:Y:S01]  /*2480*/  FFMA.FTZ R21, R84, R229, R21 ;  /* 0x000000e554157223 */ /* 0x000fe20000010015 */
[----:B------:R-:W-:Y:S01]  /*2490*/  UISETP.NE.U32.AND UP0, UPT, UR14, URZ, UPT ;  /* 0x000000ff0e00728c */ /* 0x000fe2000bf05070 */
[----:B------:R-:W-:Y:S01]  /*24a0*/  FADD.FTZ R8, R231, R8 ;  /* 0x00000008e7087221 */ /* 0x000fe20000010000 */
[----:B------:R-:W-:Y:S01]  /*24b0*/  FFMA.FTZ R19, R94, R231, R19 ;  /* 0x000000e75e137223 */ /* 0x000fe20000010013 */
[----:B------:R-:W-:Y:S01]  /*24c0*/  FADD.FTZ R116, R250, R116 ;  /* 0x00000074fa747221 */ /* 0x000fe20000010000 */
[----:B-1----:R-:W-:Y:S01]  /*24d0*/  ULEA UR4, UR5, UR4, 0x18 ;  /* 0x0000000405047291 */ /* 0x002fe2000f8ec0ff */
[----:B------:R-:W-:Y:S01]  /*24e0*/  FFMA.FTZ R117, R226, R250, R117 ;  /* 0x000000fae2757223 */ /* 0x000fe20000010075 */
[----:B------:R-:W-:Y:S01]  /*24f0*/  UISETP.NE.AND.EX UP0, UPT, UR15, URZ, UPT, UP0 ;  /* 0x000000ff0f00728c */ /* 0x000fe2000bf05300 */
[----:B------:R-:W-:Y:S01]  /*2500*/  FADD.FTZ R108, R245, R108 ;  /* 0x0000006cf56c7221 */ /* 0x000fe20000010000 */
[----:B------:R-:W-:Y:S01]  /*2510*/  UIADD3 UR5, UPT, UPT, UR4, 0x3020, URZ ;  /* 0x0000302004057890 */ /* 0x000fe2000fffe0ff */
[----:B------:R-:W-:Y:S01]  /*2520*/  FFMA.FTZ R109, R228, R245, R109 ;  /* 0x000000f5e46d7223 */ /* 0x000fe2000001006d */
[----:B------:R-:W-:Y:S01]  /*2530*/  @!UP1 UIADD3 UR5, UPT, UPT, UR4, 0x3000, URZ ;  /* 0x0000300004059890 */ /* 0x000fe2000fffe0ff */
[----:B------:R-:W-:Y:S01]  /*2540*/  FADD.FTZ R36, R243, R36 ;  /* 0x00000024f3247221 */ /* 0x000fe20000010000 */
[----:B------:R-:W-:Y:S01]  /*2550*/  UIADD3 UR10, UPT, UPT, UR4, 0x3030, URZ ;  /* 0x00003030040a7890 */ /* 0x000fe2000fffe0ff */
[----:B------:R-:W-:Y:S01]  /*2560*/  FFMA.FTZ R48, R225, R243, R48 ;  /* 0x000000f3e1307223 */ /* 0x000fe20000010030 */
[----:B------:R-:W-:Y:S01]  /*2570*/  @!UP1 UIADD3 UR10, UPT, UPT, UR4, 0x3010, URZ ;  /* 0x00003010040a9890 */ /* 0x000fe2000fffe0ff */
[----:B------:R-:W-:Y:S01]  /*2580*/  FADD.FTZ R34, R241, R34 ;  /* 0x00000022f1227221 */ /* 0x000fe20000010000 */
[----:B------:R-:W-:Y:S01]  /*2590*/  FFMA.FTZ R46, R227, R241, R46 ;  /* 0x000000f1e32e7223 */ /* 0x000fe2000001002e */
[----:B------:R-:W-:Y:S01]  /*25a0*/  FADD.FTZ R114, R249, R114 ;  /* 0x00000072f9727221 */ /* 0x000fe20000010000 */
[----:B------:R-:W-:Y:S01]  /*25b0*/  FFMA.FTZ R115, R226, R249, R115 ;  /* 0x000000f9e2737223 */ /* 0x000fe20000010073 */
[----:B0-----:R-:W0:Y:S01]  /*25c0*/  LDS.128 R72, [UR5] ;  /* 0x00000005ff487984 */ /* 0x001e220008000c00 */
[----:B------:R-:W-:Y:S01]  /*25d0*/  FADD.FTZ R50, R247, R50 ;  /* 0x00000032f7327221 */ /* 0x000fe20000010000 */
[----:B------:R-:W-:Y:S01]  /*25e0*/  FFMA.FTZ R51, R228, R247, R51 ;  /* 0x000000f7e4337223 */ /* 0x000fe20000010033 */
[----:B--2---:R-:W-:Y:S01]  /*25f0*/  IADD3 R178, PT, PT, R178, R80, RZ ;  /* 0x00000050b2b27210 */ /* 0x004fe20007ffe0ff */
[----:B------:R-:W1:Y:S01]  /*2600*/  LDS.128 R76, [UR10] ;  /* 0x0000000aff4c7984 */ /* 0x000e620008000c00 */
        /* <DEDUP_REMOVED lines=24> */
[----:B------:R-:W-:Y:S01]  /*2790*/  ISETP.GE.AND P3, PT, R178, R81, PT ;  /* 0x00000051b200720c */ /* 0x000fe20003f66270 */
[----:B------:R-:W-:Y:S01]  /*27a0*/  FADD.FTZ R13, R232, R13 ;  /* 0x0000000de80d7221 */ /* 0x000fe20000010000 */
[----:B------:R-:W-:Y:S01]  /*27b0*/  FFMA.FTZ R14, R213, R232, R14 ;  /* 0x000000e8d50e7223 */ /* 0x000fe2000001000e */
        /* <DEDUP_REMOVED lines=11> */
[----:B------:R-:W-:Y:S06]  /*2870*/  BRA.U UP0, `(.L_x_48) ;  /* 0x00000009003c7547 */ /* 0x000fec000b800000 */
        /* <DEDUP_REMOVED lines=24> */
[C---:B------:R-:W-:Y:S01]  /*2a00*/  FMUL.FTZ R0, R205.reuse, R0 ;  /* 0x00000000cd007220 */ /* 0x040fe20000410000 */
        /* <DEDUP_REMOVED lines=10> */
[----:B------:R-:W-:Y:S01]  /*2ab0*/  F2FP.BF16.F32.PACK_AB R72, R77, R0 ;  /* 0x000000004d48723e */ /* 0x000fe200000010ff */
[----:B------:R-:W-:Y:S06]  /*2ac0*/  BRA `(.L_x_51) ;  /* 0x0000001000a07947 */ /* 0x000fec0003800000 */
.L_x_50:
        /* <DEDUP_REMOVED lines=33> */
.L_x_49:
        /* <DEDUP_REMOVED lines=36> */
.L_x_52:
        /* <DEDUP_REMOVED lines=37> */
.L_x_48:
        /* <DEDUP_REMOVED lines=11> */
[----:B------:R-:W-:Y:S01]  /*3220*/  FFMA.FTZ R73, R98, R229, R231 ;  /* 0x000000e562497223 */ /* 0x000fe200000100e7 */
[--C-:B------:R-:W-:Y:S01]  /*3230*/  FADD.FTZ R207, R207, -R0.reuse ;  /* 0x80000000cfcf7221 */ /* 0x100fe20000010000 */
[----:B-----5:R-:W-:Y:S01]  /*3240*/  PRMT R0, R67, 0x7632, R0 ;  /* 0x0000763243007816 */ /* 0x020fe20000000000 */
[----:B------:R-:W-:Y:S01]  /*3250*/  FADD.FTZ R75, R103, -R208 ;  /* 0x800000d0674b7221 */ /* 0x000fe20000010000 */
[----:B------:R-:W-:Y:S01]  /*3260*/  SHF.L.U32 R72, R67, 0x10, RZ ;  /* 0x0000001043487819 */ /* 0x000fe200000006ff */
[----:B------:R-:W-:Y:S01]  /*3270*/  FADD.FTZ R105, R105, -R210 ;  /* 0x800000d269697221 */ /* 0x000fe20000010000 */
[----:B------:R-:W-:Y:S01]  /*3280*/  SHF.L.U32 R74, R0, 0x10, RZ ;  /* 0x00000010004a7819 */ /* 0x000fe200000006ff */
[----:B------:R-:W-:Y:S01]  /*3290*/  FADD.FTZ R73, R96, -R73 ;  /* 0x8000004960497221 */ /* 0x000fe20000010000 */
[C---:B------:R-:W-:Y:S01]  /*32a0*/  SHF.L.U32 R0, R66.reuse, 0x10, RZ ;  /* 0x0000001042007819 */ /* 0x040fe200000006ff */
[--C-:B------:R-:W-:Y:S01]  /*32b0*/  FFMA.FTZ R75, R205, R75, R72.reuse ;  /* 0x0000004bcd4b7223 */ /* 0x100fe20000010048 */
[----:B------:R-:W-:Y:S01]  /*32c0*/  PRMT R72, R65, 0x7632, R72 ;  /* 0x0000763241487816 */ /* 0x000fe20000000048 */
[C---:B------:R-:W-:Y:S01]  /*32d0*/  FFMA.FTZ R96, R205.reuse, R73, R74 ;  /* 0x00000049cd607223 */ /* 0x040fe2000001004a */
[----:B------:R-:W-:Y:S01]  /*32e0*/  PRMT R73, R66, 0x7632, R73 ;  /* 0x0000763242497816 */ /* 0x000fe20000000049 */
[--C-:B------:R-:W-:Y:S01]  /*32f0*/  FFMA.FTZ R78, R205, R105, R0.reuse ;  /* 0x00000069cd4e7223 */ /* 0x100fe20000010000 */
[----:B------:R-:W-:Y:S01]  /*3300*/  PRMT R0, R64, 0x7632, R0 ;  /* 0x0000763240007816 */ /* 0x000fe20000000000 */
        /* <DEDUP_REMOVED lines=23> */
.L_x_54:
[-CC-:B------:R-:W-:Y:S01]  /*3480*/  FFMA.FTZ R210, R210, R229.reuse, R231.reuse ;  /* 0x000000e5d2d27223 */ /* 0x180fe200000100e7 */
[-CC-:B------:R-:W-:Y:S01]  /*3490*/  FFMA.FTZ R212, R212, R229.reuse, R231.reuse ;  /* 0x000000e5d4d47223 */ /* 0x180fe200000100e7 */
[-CC-:B------:R-:W-:Y:S01]  /*34a0*/  FFMA.FTZ R0, R0, R229.reuse, R231.reuse ;  /* 0x000000e500007223 */ /* 0x180fe200000100e7 */
[----:B-----5:R-:W-:Y:S01]  /*34b0*/  SHF.L.U32 R71, R66, 0x10, RZ ;  /* 0x0000001042477819 */ /* 0x020fe200000006ff */
[----:B------:R-:W-:Y:S01]  /*34c0*/  FADD.FTZ R210, R105, -R210 ;  /* 0x800000d269d27221 */ /* 0x000fe20000010000 */
[-C--:B------:R-:W-:Y:S01]  /*34d0*/  FFMA.FTZ R73, R98, R229.reuse, R231 ;  /* 0x000000e562497223 */ /* 0x080fe200000100e7 */
[----:B------:R-:W-:Y:S01]  /*34e0*/  SHF.L.U32 R69, R65, 0x10, RZ ;  /* 0x0000001041457819 */ /* 0x000fe200000006ff */
[----:B------:R-:W-:Y:S01]  /*34f0*/  FADD.FTZ R212, R107, -R212 ;  /* 0x800000d46bd47221 */ /* 0x000fe20000010000 */
[----:B------:R-:W-:Y:S01]  /*3500*/  SHF.L.U32 R68, R64, 0x10, RZ ;  /* 0x0000001040447819 */ /* 0x000fe200000006ff */
[----:B------:R-:W-:Y:S01]  /*3510*/  FADD.FTZ R0, R207, -R0 ;  /* 0x80000000cf007221 */ /* 0x000fe20000010000 */
[----:B------:R-:W-:Y:S01]  /*3520*/  FADD.FTZ R96, R96, -R73 ;  /* 0x8000004960607221 */ /* 0x000fe20000010000 */
[C---:B------:R-:W-:Y:S01]  /*3530*/  FFMA.FTZ R74, R205.reuse, R210, R71 ;  /* 0x000000d2cd4a7223 */ /* 0x040fe20000010047 */
[----:B------:R-:W-:Y:S01]  /*3540*/  FFMA.FTZ R73, R205, R212, R69 ;  /* 0x000000d4cd497223 */ /* 0x000fe20000010045 */
[----:B------:R-:W-:Y:S01]  /*3550*/  PRMT R71, R67, 0x7632, R71 ;  /* 0x0000763243477816 */ /* 0x000fe20000000047 */
[----:B------:R-:W-:Y:S01]  /*3560*/  FFMA.FTZ R68, R205, R0, R68 ;  /* 0x00000000cd447223 */ /* 0x000fe20000010044 */
[----:B------:R-:W-:Y:S01]  /*3570*/  PRMT R69, R65, 0x7632, R69 ;  /* 0x0000763241457816 */ /* 0x000fe20000000045 */
[-CC-:B------:R-:W-:Y:S01]  /*3580*/  FFMA.FTZ R208, R208, R229.reuse, R231.reuse ;  /* 0x000000e5d0d07223 */ /* 0x180fe200000100e7 */
[----:B------:R-:W-:Y:S01]  /*3590*/  PRMT R0, R64, 0x7632, R0 ;  /* 0x0000763240007816 */ /* 0x000fe20000000000 */
[-CC-:B------:R-:W-:Y:S01]  /*35a0*/  FFMA.FTZ R106, R106, R229.reuse, R231.reuse ;  /* 0x000000e56a6a7223 */ /* 0x180fe200000100e7 */
        /* <DEDUP_REMOVED lines=26> */
.L_x_53:
[----:B------:R-:W-:-:S04]  /*3750*/  UISETP.NE.U32.AND UP0, UPT, UR6, URZ, UPT ;  /* 0x000000ff0600728c */ /* 0x000fc8000bf05070 */
[----:B------:R-:W-:-:S09]  /*3760*/  UISETP.NE.AND.EX UP0, UPT, UR7, URZ, UPT, UP0 ;  /* 0x000000ff0700728c */ /* 0x000fd2000bf05300 */
[----:B------:R-:W-:Y:S05]  /*3770*/  BRA.U UP0, `(.L_x_55) ;  /* 0x0000000100b47547 */ /* 0x000fea000b800000 */
        /* <DEDUP_REMOVED lines=45> */
.L_x_55:
[-CC-:B------:R-:W-:Y:S01]  /*3a50*/  FFMA.FTZ R210, R210, R229.reuse, R231.reuse ;  /* 0x000000e5d2d27223 */ /* 0x180fe200000100e7 */
[-CC-:B------:R-:W-:Y:S01]  /*3a60*/  FFMA.FTZ R212, R212, R229.reuse, R231.reuse ;  /* 0x000000e5d4d47223 */ /* 0x180fe200000100e7 */
[-C--:B------:R-:W-:Y:S01]  /*3a70*/  FFMA.FTZ R0, R0, R229.reuse, R231 ;  /* 0x000000e500007223 */ /* 0x080fe200000100e7 */
[----:B-----5:R-:W-:Y:S01]  /*3a80*/  SHF.L.U32 R59, R66, 0x10, RZ ;  /* 0x00000010423b7819 */ /* 0x020fe200000006ff */
[----:B------:R-:W-:Y:S01]  /*3a90*/  FADD.FTZ R210, R105, -R210 ;  /* 0x800000d269d27221 */ /* 0x000fe20000010000 */
[----:B------:R-:W-:Y:S01]  /*3aa0*/  SHF.L.U32 R57, R65, 0x10, RZ ;  /* 0x0000001041397819 */ /* 0x000fe200000006ff */
[----:B------:R-:W-:Y:S01]  /*3ab0*/  FADD.FTZ R212, R107, -R212 ;  /* 0x800000d46bd47221 */ /* 0x000fe20000010000 */
[----:B------:R-:W-:Y:S01]  /*3ac0*/  SHF.L.U32 R56, R64, 0x10, RZ ;  /* 0x0000001040387819 */ /* 0x000fe200000006ff */
[----:B------:R-:W-:Y:S01]  /*3ad0*/  FADD.FTZ R0, R207, -R0 ;  /* 0x80000000cf007221 */ /* 0x000fe20000010000 */
[C---:B------:R-:W-:Y:S01]  /*3ae0*/  FFMA.FTZ R74, R205.reuse, R210, R59 ;  /* 0x000000d2cd4a7223 */ /* 0x040fe2000001003b */
[----:B------:R-:W-:Y:S01]  /*3af0*/  FFMA.FTZ R73, R205, R212, R57 ;  /* 0x000000d4cd497223 */ /* 0x000fe20000010039 */
[----:B------:R-:W-:Y:S01]  /*3b00*/  PRMT R59, R67, 0x7632, R59 ;  /* 0x00007632433b7816 */ /* 0x000fe2000000003b */
[-C--:B------:R-:W-:Y:S01]  /*3b10*/  FFMA.FTZ R69, R98, R229.reuse, R231 ;  /* 0x000000e562457223 */ /* 0x080fe200000100e7 */
        /* <DEDUP_REMOVED lines=35> */
.L_x_51:
        /* <DEDUP_REMOVED lines=11> */
[----:B------:R0:W-:Y:S04]  /*3e00*/  STG.E.128 desc[UR12][R80.64], R72 ;  /* 0x0000004850007986 */ /* 0x0001e8000c101d0c */
[----:B------:R0:W-:Y:S01]  /*3e10*/  @P2 STG.E.128 desc[UR12][R78.64], R68 ;  /* 0x000000444e002986 */ /* 0x0001e2000c101d0c */
[----:B------:R-:W-:Y:S05]  /*3e20*/  @!P1 BRA `(.L_x_56) ;  /* 0x0000000800dc9947 */ /* 0x000fea0003800000 */
[----:B------:R-:W-:Y:S05]  /*3e30*/  @!P0 BRA `(.L_x_57) ;  /* 0x00000004007c8947 */ /* 0x000fea0003800000 */
[----:B------:R-:W-:Y:S05]  /*3e40*/  @!P2 BRA `(.L_x_58) ;  /* 0x0000000000c4a947 */ /* 0x000fea0003800000 */
[-CC-:B0-----:R-:W-:Y:S01]  /*3e50*/  FFMA.FTZ R57, R214, R229.reuse, R231.reuse ;  /* 0x000000e5d6397223 */ /* 0x181fe200000100e7 */
[-CC-:B------:R-:W-:Y:S01]  /*3e60*/  FFMA.FTZ R0, R225, R229.reuse, R231.reuse ;  /* 0x000000e5e1007223 */ /* 0x180fe200000100e7 */
[-CC-:B------:R-:W-:Y:S01]  /*3e70*/  FFMA.FTZ R216, R216, R229.reuse, R231.reuse ;  /* 0x000000e5d8d87223 */ /* 0x180fe200000100e7 */
[-C--:B------:R-:W-:Y:S01]  /*3e80*/  FFMA.FTZ R218, R218, R229.reuse, R231 ;  /* 0x000000e5dada7223 */ /* 0x080fe200000100e7 */
[----:B------:R-:W-:Y:S01]  /*3e90*/  FADD.FTZ R82, R82, -R57 ;  /* 0x8000003952527221 */ /* 0x000fe20000010000 */
[----:B------:R-:W-:Y:S01]  /*3ea0*/  FADD.FTZ R58, R221, -R0 ;  /* 0x80000000dd3a7221 */ /* 0x000fe20000010000 */
[----:B-----5:R-:W-:Y:S01]  /*3eb0*/  SHF.L.U32 R57, R61, 0x10, RZ ;  /* 0x000000103d397819 */ /* 0x020fe200000006ff */
[----:B------:R-:W-:Y:S01]  /*3ec0*/  FADD.FTZ R216, R83, -R216 ;  /* 0x800000d853d87221 */ /* 0x000fe20000010000 */
[----:B------:R-:W-:Y:S01]  /*3ed0*/  SHF.L.U32 R59, R62, 0x10, RZ ;  /* 0x000000103e3b7819 */ /* 0x000fe200000006ff */
[----:B------:R-:W-:Y:S01]  /*3ee0*/  FADD.FTZ R218, R209, -R218 ;  /* 0x800000dad1da7221 */ /* 0x000fe20000010000 */
[----:B------:R-:W-:Y:S01]  /*3ef0*/  SHF.L.U32 R0, R60, 0x10, RZ ;  /* 0x000000103c007819 */ /* 0x000fe200000006ff */
[-C--:B------:R-:W-:Y:S01]  /*3f00*/  FFMA.FTZ R56, R227, R229.reuse, R231 ;  /* 0x000000e5e3387223 */ /* 0x080fe200000100e7 */
[C---:B------:R-:W-:Y:S01]  /*3f10*/  FFMA.FTZ R73, R205.reuse, R216, R57 ;  /* 0x000000d8cd497223 */ /* 0x040fe20000010039 */
[--C-:B------:R-:W-:Y:S01]  /*3f20*/  FFMA.FTZ R74, R205, R82, R59.reuse ;  /* 0x00000052cd4a7223 */ /* 0x100fe2000001003b */
[----:B------:R-:W-:Y:S01]  /*3f30*/  PRMT R59, R63, 0x7632, R59 ;  /* 0x000076323f3b7816 */ /* 0x000fe2000000003b */
[----:B------:R-:W-:Y:S01]  /*3f40*/  FADD.FTZ R70, R223, -R56 ;  /* 0x80000038df467221 */ /* 0x000fe20000010000 */
[--C-:B------:R-:W-:Y:S01]  /*3f50*/  FFMA.FTZ R72, R205, R218, R0.reuse ;  /* 0x000000dacd487223 */ /* 0x100fe20000010000 */
[----:B------:R-:W-:Y:S01]  /*3f60*/  PRMT R57, R62, 0x7632, R57 ;  /* 0x000076323e397816 */ /* 0x000fe20000000039 */
[-CC-:B------:R-:W-:Y:S01]  /*3f70*/  FFMA.FTZ R226, R226, R229.reuse, R231.reuse ;  /* 0x000000e5e2e27223 */ /* 0x180fe200000100e7 */
        /* <DEDUP_REMOVED lines=13> */
[C---:B------:R-:W-:Y:S01]  /*4050*/  FFMA.FTZ R68, R205.reuse, R224, R68 ;  /* 0x000000e0cd447223 */ /* 0x040fe20000010044 */
[C---:B------:R-:W-:Y:S01]  /*4060*/  FFMA.FTZ R69, R205.reuse, R58, R69 ;  /* 0x0000003acd457223 */ /* 0x040fe20000010045 */
[----:B------:R-:W-:-:S02]  /*4070*/  FFMA.FTZ R228, R205, R228, R59 ;  /* 0x000000e4cde47223 */ /* 0x000fc4000001003b */
[----:B------:R-:W-:Y:S01]  /*4080*/  FFMA.FTZ R57, R205, R226, R57 ;  /* 0x000000e2cd397223 */ /* 0x000fe20000010039 */
        /* <DEDUP_REMOVED lines=13> */
.L_x_58:
        /* <DEDUP_REMOVED lines=45> */
.L_x_57:
        /* <DEDUP_REMOVED lines=46> */
.L_x_60:
[-CC-:B0-----:R-:W-:Y:S01]  /*4710*/  FFMA.FTZ R73, R214, R229.reuse, R231.reuse ;  /* 0x000000e5d6497223 */ /* 0x181fe200000100e7 */
[----:B-----5:R-:W-:Y:S01]  /*4720*/  PRMT R72, R63, 0x7632, R72 ;  /* 0x000076323f487816 */ /* 0x020fe20000000048 */
[-CC-:B------:R-:W-:Y:S01]  /*4730*/  FFMA.FTZ R78, R227, R229.reuse, R231.reuse ;  /* 0x000000e5e34e7223 */ /* 0x180fe200000100e7 */
[-C--:B------:R-:W-:Y:S01]  /*4740*/  FFMA.FTZ R224, R224, R229.reuse, R231 ;  /* 0x000000e5e0e07223 */ /* 0x080fe200000100e7 */
[----:B------:R-:W-:Y:S01]  /*4750*/  FADD.FTZ R82, R82, -R73 ;  /* 0x8000004952527221 */ /* 0x000fe20000010000 */
[----:B------:R-:W-:Y:S01]  /*4760*/  SHF.L.U32 R73, R72, 0x10, RZ ;  /* 0x0000001048497819 */ /* 0x000fe200000006ff */
[----:B------:R-:W-:Y:S01]  /*4770*/  FADD.FTZ R72, R223, -R78 ;  /* 0x8000004edf487221 */ /* 0x000fe20000010000 */
[-C--:B------:R-:W-:Y:S01]  /*4780*/  FFMA.FTZ R0, R225, R229.reuse, R231 ;  /* 0x000000e5e1007223 */ /* 0x080fe200000100e7 */
[----:B------:R-:W-:Y:S01]  /*4790*/  SHF.L.U32 R74, R63, 0x10, RZ ;  /* 0x000000103f4a7819 */ /* 0x000fe200000006ff */
[----:B------:R-:W-:Y:S01]  /*47a0*/  FADD.FTZ R224, R217, -R224 ;  /* 0x800000e0d9e07221 */ /* 0x000fe20000010000 */
[C---:B------:R-:W-:Y:S01]  /*47b0*/  SHF.L.U32 R75, R62.reuse, 0x10, RZ ;  /* 0x000000103e4b7819 */ /* 0x040fe200000006ff */
[--C-:B------:R-:W-:Y:S01]  /*47c0*/  FFMA.FTZ R97, R205, R72, R73.reuse ;  /* 0x00000048cd617223 */ /* 0x100fe20000010049 */
[----:B------:R-:W-:Y:S01]  /*47d0*/  FADD.FTZ R78, R221, -R0 ;  /* 0x80000000dd4e7221 */ /* 0x000fe20000010000 */
[----:B------:R-:W-:Y:S01]  /*47e0*/  PRMT R73, R62, 0x7632, R73 ;  /* 0x000076323e497816 */ /* 0x000fe20000000049 */
[-CC-:B------:R-:W-:Y:S01]  /*47f0*/  FFMA.FTZ R216, R216, R229.reuse, R231.reuse ;  /* 0x000000e5d8d87223 */ /* 0x180fe200000100e7 */
[----:B------:R-:W-:Y:S01]  /*4800*/  PRMT R72, R61, 0x7632, R72 ;  /* 0x000076323d487816 */ /* 0x000fe20000000048 */
[-CC-:B------:R-:W-:Y:S01]  /*4810*/  FFMA.FTZ R218, R218, R229.reuse, R231.reuse ;  /* 0x000000e5dada7223 */ /* 0x180fe200000100e7 */
[----:B------:R-:W-:Y:S01]  /*4820*/  PRMT R0, R60, 0x7632, R0 ;  /* 0x000076323c007816 */ /* 0x000fe20000000000 */
[-CC-:B------:R-:W-:Y:S01]  /*4830*/  FFMA.FTZ R226, R226, R229.reuse, R231.reuse ;  /* 0x000000e5e2e27223 */ /* 0x180fe200000100e7 */
[----:B------:R-:W-:Y:S01]  /*4840*/  FFMA.FTZ R228, R228, R229, R231 ;  /* 0x000000e5e4e47223 */ /* 0x000fe200000100e7 */
[C---:B------:R-:W-:Y:S01]  /*4850*/  FFMA.FTZ R224, R205.reuse, R224, R74 ;  /* 0x000000e0cde07223 */ /* 0x040fe2000001004a */
        /* <DEDUP_REMOVED lines=20> */
.L_x_56:
[----:B------:R-:W-:Y:S05]  /*49a0*/  @!P0 BRA `(.L_x_61) ;  /* 0x00000004001c8947 */ /* 0x000fea0003800000 */
[----:B------:R-:W-:Y:S05]  /*49b0*/  @!P2 BRA `(.L_x_62) ;  /* 0x000000000094a947 */ /* 0x000fea0003800000 */
[-CC-:B0-----:R-:W-:Y:S01]  /*49c0*/  FFMA.FTZ R56, R225, R229.reuse, R231.reuse ;  /* 0x000000e5e1387223 */ /* 0x181fe200000100e7 */
        /* <DEDUP_REMOVED lines=36> */
.L_x_62:
[-CC-:B------:R-:W-:Y:S01]  /*4c10*/  FFMA.FTZ R218, R218, R229.reuse, R231.reuse ;  /* 0x000000e5dada7223 */ /* 0x180fe200000100e7 */
[-CC-:B------:R-:W-:Y:S01]  /*4c20*/  FFMA.FTZ R226, R226, R229.reuse, R231.reuse ;  /* 0x000000e5e2e27223 */ /* 0x180fe200000100e7 */
[-CC-:B------:R-:W-:Y:S01]  /*4c30*/  FFMA.FTZ R216, R216, R229.reuse, R231.reuse ;  /* 0x000000e5d8d87223 */ /* 0x180fe200000100e7 */
[-CC-:B------:R-:W-:Y:S01]  /*4c40*/  FFMA.FTZ R228, R228, R229.reuse, R231.reuse ;  /* 0x000000e5e4e47223 */ /* 0x180fe200000100e7 */
[-CC-:B0-----:R-:W-:Y:S01]  /*4c50*/  FFMA.FTZ R57, R214, R229.reuse, R231.reuse ;  /* 0x000000e5d6397223 */ /* 0x181fe200000100e7 */
        /* <DEDUP_REMOVED lines=28> */
.L_x_61:
[----:B------:R-:W-:Y:S05]  /*4e20*/  @!P2 BRA `(.L_x_63) ;  /* 0x000000000084a947 */ /* 0x000fea0003800000 */
        /* <DEDUP_REMOVED lines=33> */
.L_x_63:
        /* <DEDUP_REMOVED lines=27> */
[----:B------:R-:W-:-:S07]  /*51f0*/  F2FP.BF16.F32.PACK_AB R72, R79, R72 ;  /* 0x000000484f48723e */ /* 0x000fce00000010ff */
.L_x_59:
[----:B------:R-:W0:Y:S01]  /*5200*/  @P0 LDC.64 R82, c[0x0][0x478] ;  /* 0x00011e00ff520b82 */ /* 0x000e220000000a00 */
[----:B------:R-:W-:-:S07]  /*5210*/  IMAD.WIDE.U32 R80, R204, 0x10, R76 ;  /* 0x00000010cc507825 */ /* 0x000fce00078e004c */
[----:B------:R-:W1:Y:S01]  /*5220*/  @P2 LDC.64 R78, c[0x0][0x470] ;  /* 0x00011c00ff4e2b82 */ /* 0x000e620000000a00 */
[----:B0-----:R-:W-:-:S05]  /*5230*/  @P0 IMAD.WIDE.U32 R82, R204, 0x10, R82 ;  /* 0x00000010cc520825 */ /* 0x001fca00078e0052 */
[----:B------:R0:W-:Y:S01]  /*5240*/  @P0 STG.E.128 desc[UR12][R82.64], R56 ;  /* 0x0000003852000986 */ /* 0x0001e2000c101d0c */
[----:B-1----:R-:W-:-:S03]  /*5250*/  @P2 IMAD.WIDE.U32 R78, R204, 0x10, R78 ;  /* 0x00000010cc4e2825 */ /* 0x002fc600078e004e */
        /* <DEDUP_REMOVED lines=10> */
[----:B-----5:R-:W-:Y:S01]  /*5300*/  SHF.L.U32 R59, R54, 0x10, RZ ;  /* 0x00000010363b7819 */ /* 0x020fe200000006ff */
[----:B------:R-:W-:Y:S01]  /*5310*/  FADD.FTZ R56, R87, -R0 ;  /* 0x8000000057387221 */ /* 0x000fe20000010000 */
[----:B------:R-:W-:Y:S01]  /*5320*/  FADD.FTZ R220, R89, -R220 ;  /* 0x800000dc59dc7221 */ /* 0x000fe20000010000 */
[----:B------:R-:W-:Y:S01]  /*5330*/  SHF.L.U32 R57, R53, 0x10, RZ ;  /* 0x0000001035397819 */ /* 0x000fe200000006ff */
[-C--:B------:R-:W-:Y:S01]  /*5340*/  FFMA.FTZ R58, R211, R229.reuse, R231 ;  /* 0x000000e5d33a7223 */ /* 0x080fe200000100e7 */
[----:B------:R-:W-:Y:S01]  /*5350*/  SHF.L.U32 R0, R52, 0x10, RZ ;  /* 0x0000001034007819 */ /* 0x000fe200000006ff */
[----:B------:R-:W-:Y:S01]  /*5360*/  FADD.FTZ R84, R85, -R84 ;  /* 0x8000005455547221 */ /* 0x000fe20000010000 */
[C---:B------:R-:W-:Y:S01]  /*5370*/  FFMA.FTZ R74, R205.reuse, R220, R59 ;  /* 0x000000dccd4a7223 */ /* 0x040fe2000001003b */
[----:B------:R-:W-:Y:S01]  /*5380*/  FFMA.FTZ R73, R205, R86, R57 ;  /* 0x00000056cd497223 */ /* 0x000fe20000010039 */
[----:B------:R-:W-:Y:S01]  /*5390*/  PRMT R59, R55, 0x7632, R59 ;  /* 0x00007632373b7816 */ /* 0x000fe2000000003b */
[-C--:B------:R-:W-:Y:S01]  /*53a0*/  FFMA.FTZ R69, R222, R229.reuse, R231 ;  /* 0x000000e5de457223 */ /* 0x080fe200000100e7 */
[----:B------:R-:W-:Y:S01]  /*53b0*/  FADD.FTZ R68, R91, -R58 ;  /* 0x8000003a5b447221 */ /* 0x000fe20000010000 */
[--C-:B------:R-:W-:Y:S01]  /*53c0*/  FFMA.FTZ R72, R205, R84, R0.reuse ;  /* 0x00000054cd487223 */ /* 0x100fe20000010000 */
[----:B------:R-:W-:Y:S01]  /*53d0*/  PRMT R57, R53, 0x7632, R57 ;  /* 0x0000763235397816 */ /* 0x000fe20000000039 */
[-CC-:B------:R-:W-:Y:S01]  /*53e0*/  FFMA.FTZ R95, R95, R229.reuse, R231.reuse ;  /* 0x000000e55f5f7223 */ /* 0x180fe200000100e7 */
        /* <DEDUP_REMOVED lines=8> */
[----:B------:R-:W-:-:S02]  /*5470*/  SHF.L.U32 R71, R55, 0x10, RZ ;  /* 0x0000001037477819 */ /* 0x000fc400000006ff */
[----:B------:R-:W-:Y:S01]  /*5480*/  SHF.L.U32 R69, R58, 0x10, RZ ;  /* 0x000000103a457819 */ /* 0x000fe200000006ff */
[C---:B------:R-:W-:Y:S01]  /*5490*/  FFMA.FTZ R70, R205.reuse, R92, R70 ;  /* 0x0000005ccd467223 */ /* 0x040fe20000010046 */
[----:B------:R-:W-:Y:S01]  /*54a0*/  SHF.L.U32 R57, R0, 0x10, RZ ;  /* 0x0000001000397819 */ /* 0x000fe200000006ff */
[C---:B------:R-:W-:Y:S01]  /*54b0*/  FFMA.FTZ R71, R205.reuse, R90, R71 ;  /* 0x0000005acd477223 */ /* 0x040fe20000010047 */
[C---:B------:R-:W-:Y:S01]  /*54c0*/  FFMA.FTZ R88, R205.reuse, R88, R59 ;  /* 0x00000058cd587223 */ /* 0x040fe2000001003b */
[C---:B------:R-:W-:Y:S02]  /*54d0*/  FFMA.FTZ R69, R205.reuse, R68, R69 ;  /* 0x00000044cd457223 */ /* 0x040fe40000010045 */
[----:B------:R-:W-:Y:S01]  /*54e0*/  FFMA.FTZ R57, R205, R56, R57 ;  /* 0x00000038cd397223 */ /* 0x000fe20000010039 */
[----:B------:R-:W-:Y:S02]  /*54f0*/  F2FP.BF16.F32.PACK_AB R75, R70, R71 ;  /* 0x00000047464b723e */ /* 0x000fe400000010ff */
[----:B------:R-:W-:-:S02]  /*5500*/  F2FP.BF16.F32.PACK_AB R74, R69, R74 ;  /* 0x0000004a454a723e */ /* 0x000fc400000010ff */
[----:B------:R-:W-:Y:S02]  /*5510*/  F2FP.BF16.F32.PACK_AB R73, R88, R73 ;  /* 0x000000495849723e */ /* 0x000fe400000010ff */
[----:B------:R-:W-:Y:S02]  /*5520*/  F2FP.BF16.F32.PACK_AB R72, R57, R72 ;  /* 0x000000483948723e */ /* 0x000fe400000010ff */
[----:B------:R-:W-:Y:S02]  /*5530*/  MOV R71, R75 ;  /* 0x0000004b00477202 */ /* 0x000fe40000000f00 */
[----:B------:R-:W-:Y:S02]  /*5540*/  MOV R70, R74 ;  /* 0x0000004a00467202 */ /* 0x000fe40000000f00 */
[----:B------:R-:W-:Y:S02]  /*5550*/  MOV R69, R73 ;  /* 0x0000004900457202 */ /* 0x000fe40000000f00 */
[----:B------:R-:W-:-:S02]  /*5560*/  MOV R68, R72 ;  /* 0x0000004800447202 */ /* 0x000fc40000000f00 */
[----:B------:R-:W-:Y:S02]  /*5570*/  MOV R59, R75 ;  /* 0x0000004b003b7202 */ /* 0x000fe40000000f00 */
[----:B------:R-:W-:Y:S02]  /*5580*/  MOV R58, R74 ;  /* 0x0000004a003a7202 */ /* 0x000fe40000000f00 */
[----:B------:R-:W-:Y:S02]  /*5590*/  MOV R57, R73 ;  /* 0x0000004900397202 */ /* 0x000fe40000000f00 */
[----:B------:R-:W-:Y:S01]  /*55a0*/  MOV R56, R72 ;  /* 0x0000004800387202 */ /* 0x000fe20000000f00 */
[----:B------:R-:W-:Y:S06]  /*55b0*/  BRA `(.L_x_67) ;  /* 0x0000001000287947 */ /* 0x000fec0003800000 */
.L_x_66:
[-CC-:B0-----:R-:W-:Y:S01]  /*55c0*/  FFMA.FTZ R57, R94, R229.reuse, R231.reuse ;  /* 0x000000e55e397223 */ /* 0x181fe200000100e7 */
[-CC-:B------:R-:W-:Y:S01]  /*55d0*/  FFMA.FTZ R0, R93, R229.reuse, R231.reuse ;  /* 0x000000e55d007223 */ /* 0x180fe200000100e7 */
[-CC-:B------:R-:W-:Y:S01]  /*55e0*/  FFMA.FTZ R220, R220, R229.reuse, R231.reuse ;  /* 0x000000e5dcdc7223 */ /* 0x180fe200000100e7 */
[-C--:B------:R-:W-:Y:S01]  /*55f0*/  FFMA.FTZ R84, R84, R229.reuse, R231 ;  /* 0x000000e554547223 */ /* 0x080fe200000100e7 */
[----:B------:R-:W-:Y:S01]  /*5600*/  FADD.FTZ R86, R86, -R57 ;  /* 0x8000003956567221 */ /* 0x000fe20000010000 */
[----:B-----5:R-:W-:Y:S01]  /*5610*/  SHF.L.U32 R59, R54, 0x10, RZ ;  /* 0x00000010363b7819 */ /* 0x020fe200000006ff */
[-CC-:B------:R-:W-:Y:S01]  /*5620*/  FFMA.FTZ R73, R222, R229.reuse, R231.reuse ;  /* 0x000000e5de497223 */ /* 0x180fe200000100e7 */
[----:B------:R-:W-:Y:S01]  /*5630*/  FADD.FTZ R56, R87, -R0 ;  /* 0x8000000057387221 */ /* 0x000fe20000010000 */
[----:B------:R-:W-:Y:S01]  /*5640*/  FADD.FTZ R220, R89, -R220 ;  /* 0x800000dc59dc7221 */ /* 0x000fe20000010000 */
[----:B------:R-:W-:Y:S01]  /*5650*/  SHF.L.U32 R57, R53, 0x10, RZ ;  /* 0x0000001035397819 */ /* 0x000fe200000006ff */
[-C--:B------:R-:W-:Y:S01]  /*5660*/  FFMA.FTZ R58, R211, R229.reuse, R231 ;  /* 0x000000e5d33a7223 */ /* 0x080fe200000100e7 */
[----:B------:R-:W-:Y:S01]  /*5670*/  SHF.L.U32 R0, R52, 0x10, RZ ;  /* 0x0000001034007819 */ /* 0x000fe200000006ff */
[----:B------:R-:W-:Y:S01]  /*5680*/  FADD.FTZ R84, R85, -R84 ;  /* 0x8000005455547221 */ /* 0x000fe20000010000 */
[----:B------:R-:W-:Y:S01]  /*5690*/  FADD.FTZ R90, R90, -R73 ;  /* 0x800000495a5a7221 */ /* 0x000fe20000010000 */
[C---:B------:R-:W-:Y:S01]  /*56a0*/  FFMA.FTZ R74, R205.reuse, R220, R59 ;  /* 0x000000dccd4a7223 */ /* 0x040fe2000001003b */
[----:B------:R-:W-:Y:S01]  /*56b0*/  FFMA.FTZ R73, R205, R86, R57 ;  /* 0x00000056cd497223 */ /* 0x000fe20000010039 */
[----:B------:R-:W-:Y:S01]  /*56c0*/  PRMT R59, R55, 0x7632, R59 ;  /* 0x00007632373b7816 */ /* 0x000fe2000000003b */
        /* <DEDUP_REMOVED lines=15> */
[----:B------:R-:W-:Y:S01]  /*57c0*/  SHF.L.U32 R57, R0, 0x10, RZ ;  /* 0x0000001000397819 */ /* 0x000fe200000006ff */
[C---:B------:R-:W-:Y:S02]  /*57d0*/  FFMA.FTZ R88, R205.reuse, R88, R59 ;  /* 0x00000058cd587223 */ /* 0x040fe4000001003b */
[----:B------:R-:W-:Y:S01]  /*57e0*/  FFMA.FTZ R79, R205, R78, R75 ;  /* 0x0000004ecd4f7223 */ /* 0x000fe2000001004b */
[----:B------:R-:W-:Y:S01]  /*57f0*/  F2FP.BF16.F32.PACK_AB R75, R81, R90 ;  /* 0x0000005a514b723e */ /* 0x000fe200000010ff */
[----:B------:R-:W-:Y:S01]  /*5800*/  FFMA.FTZ R57, R205, R56, R57 ;  /* 0x00000038cd397223 */ /* 0x000fe20000010039 */
[----:B------:R-:W-:-:S02]  /*5810*/  F2FP.BF16.F32.PACK_AB R73, R88, R73 ;  /* 0x000000495849723e */ /* 0x000fc400000010ff */
[----:B------:R-:W-:Y:S02]  /*5820*/  F2FP.BF16.F32.PACK_AB R74, R79, R74 ;  /* 0x0000004a4f4a723e */ /* 0x000fe400000010ff */
[----:B------:R-:W-:Y:S02]  /*5830*/  F2FP.BF16.F32.PACK_AB R72, R57, R72 ;  /* 0x000000483948723e */ /* 0x000fe400000010ff */
[----:B------:R-:W-:Y:S02]  /*5840*/  MOV R59, R75 ;  /* 0x0000004b003b7202 */ /* 0x000fe40000000f00 */
[----:B------:R-:W-:Y:S02]  /*5850*/  MOV R58, R74 ;  /* 0x0000004a003a7202 */ /* 0x000fe40000000f00 */
[----:B------:R-:W-:Y:S02]  /*5860*/  MOV R57, R73 ;  /* 0x0000004900397202 */ /* 0x000fe40000000f00 */
[----:B------:R-:W-:Y:S01]  /*5870*/  MOV R56, R72 ;  /* 0x0000004800387202 */ /* 0x000fe20000000f00 */
[----:B------:R-:W-:Y:S06]  /*5880*/  BRA `(.L_x_67) ;  /* 0x0000000c00747947 */ /* 0x000fec0003800000 */
.L_x_65:
[----:B------:R-:W-:Y:S05]  /*5890*/  @!P2 BRA `(.L_x_68) ;  /* 0x0000000000b4a947 */ /* 0x000fea0003800000 */
        /* <DEDUP_REMOVED lines=45> */
.L_x_68:
[-CC-:B------:R-:W-:Y:S01]  /*5b70*/  FFMA.FTZ R0, R93, R229.reuse, R231.reuse ;  /* 0x000000e55d007223 */ /* 0x180fe200000100e7 */
[-CC-:B0-----:R-:W-:Y:S01]  /*5b80*/  FFMA.FTZ R73, R94, R229.reuse, R231.reuse ;  /* 0x000000e55e497223 */ /* 0x181fe200000100e7 */
[-CC-:B------:R-:W-:Y:S01]  /*5b90*/  FFMA.FTZ R75, R222, R229.reuse, R231.reuse ;  /* 0x000000e5de4b7223 */ /* 0x180fe200000100e7 */
[-C--:B------:R-:W-:Y:S01]  /*5ba0*/  FFMA.FTZ R213, R213, R229.reuse, R231 ;  /* 0x000000e5d5d57223 */ /* 0x080fe200000100e7 */
[--C-:B------:R-:W-:Y:S01]  /*5bb0*/  FADD.FTZ R74, R87, -R0.reuse ;  /* 0x80000000574a7221 */ /* 0x100fe20000010000 */
[C---:B-----5:R-:W-:Y:S01]  /*5bc0*/  PRMT R0, R55.reuse, 0x7632, R0 ;  /* 0x0000763237007816 */ /* 0x060fe20000000000 */
[----:B------:R-:W-:Y:S01]  /*5bd0*/  FADD.FTZ R86, R86, -R73 ;  /* 0x8000004956567221 */ /* 0x000fe20000010000 */
[----:B------:R-:W-:Y:S01]  /*5be0*/  SHF.L.U32 R73, R55, 0x10, RZ ;  /* 0x0000001037497819 */ /* 0x000fe200000006ff */
[----:B------:R-:W-:Y:S01]  /*5bf0*/  FADD.FTZ R90, R90, -R75 ;  /* 0x8000004b5a5a7221 */ /* 0x000fe20000010000 */
[-CC-:B------:R-:W-:Y:S01]  /*5c00*/  FFMA.FTZ R84, R84, R229.reuse, R231.reuse ;  /* 0x000000e554547223 */ /* 0x180fe200000100e7 */
[-CC-:B------:R-:W-:Y:S01]  /*5c10*/  FFMA.FTZ R72, R211, R229.reuse, R231.reuse ;  /* 0x000000e5d3487223 */ /* 0x180fe200000100e7 */
[----:B------:R-:W-:Y:S01]  /*5c20*/  SHF.L.U32 R0, R0, 0x10, RZ ;  /* 0x0000001000007819 */ /* 0x000fe200000006ff */
[-C--:B------:R-:W-:Y:S01]  /*5c30*/  FFMA.FTZ R220, R220, R229.reuse, R231 ;  /* 0x000000e5dcdc7223 */ /* 0x080fe200000100e7 */
[----:B------:R-:W-:Y:S01]  /*5c40*/  FADD.FTZ R92, R92, -R213 ;  /* 0x800000d55c5c7221 */ /* 0x000fe20000010000 */
[--C-:B------:R-:W-:Y:S01]  /*5c50*/  FFMA.FTZ R90, R205, R90, R73.reuse ;  /* 0x0000005acd5a7223 */ /* 0x100fe20000010049 */
[----:B------:R-:W-:Y:S01]  /*5c60*/  FADD.FTZ R84, R85, -R84 ;  /* 0x8000005455547221 */ /* 0x000fe20000010000 */
[C---:B------:R-:W-:Y:S01]  /*5c70*/  SHF.L.U32 R75, R54.reuse, 0x10, RZ ;  /* 0x00000010364b7819 */ /* 0x040fe200000006ff */
[----:B------:R-:W-:Y:S01]  /*5c80*/  FADD.FTZ R78, R91, -R72 ;  /* 0x800000485b4e7221 */ /* 0x000fe20000010000 */
[----:B------:R-:W-:Y:S01]  /*5c90*/  PRMT R73, R54, 0x7632, R73 ;  /* 0x0000763236497816 */ /* 0x000fe20000000049 */
[----:B------:R-:W-:Y:S01]  /*5ca0*/  FADD.FTZ R220, R89, -R220 ;  /* 0x800000dc59dc7221 */ /* 0x000fe20000010000 */
[----:B------:R-:W-:Y:S01]  /*5cb0*/  FFMA.FTZ R85, R205, R92, R0 ;  /* 0x0000005ccd557223 */ /* 0x000fe20000010000 */
[----:B------:R-:W-:Y:S01]  /*5cc0*/  PRMT R72, R53, 0x7632, R72 ;  /* 0x0000763235487816 */ /* 0x000fe20000000048 */
[----:B------:R-:W-:Y:S01]  /*5cd0*/  FFMA.FTZ R95, R95, R229, R231 ;  /* 0x000000e55f5f7223 */ /* 0x000fe200000100e7 */
[----:B------:R-:W-:Y:S01]  /*5ce0*/  PRMT R0, R52, 0x7632, R0 ;  /* 0x0000763234007816 */ /* 0x000fe20000000000 */
[----:B------:R-:W-:Y:S01]  /*5cf0*/  FFMA.FTZ R220, R205, R220, R75 ;  /* 0x000000dccddc7223 */ /* 0x000fe2000001004b */
        /* <DEDUP_REMOVED lines=9> */
[C---:B------:R-:W-:Y:S02]  /*5d90*/  FFMA.FTZ R72, R205.reuse, R84, R73 ;  /* 0x00000054cd487223 */ /* 0x040fe40000010049 */
[----:B------:R-:W-:Y:S01]  /*5da0*/  FFMA.FTZ R205, R205, R74, R75 ;  /* 0x0000004acdcd7223 */ /* 0x000fe2000001004b */
[----:B------:R-:W-:-:S02]  /*5db0*/  F2FP.BF16.F32.PACK_AB R75, R85, R90 ;  /* 0x0000005a554b723e */ /* 0x000fc400000010ff */
[----:B------:R-:W-:Y:S02]  /*5dc0*/  F2FP.BF16.F32.PACK_AB R74, R83, R220 ;  /* 0x000000dc534a723e */ /* 0x000fe400000010ff */
[----:B------:R-:W-:Y:S02]  /*5dd0*/  F2FP.BF16.F32.PACK_AB R73, R88, R79 ;  /* 0x0000004f5849723e */ /* 0x000fe400000010ff */
[----:B------:R-:W-:Y:S01]  /*5de0*/  F2FP.BF16.F32.PACK_AB R72, R205, R72 ;  /* 0x00000048cd48723e */ /* 0x000fe200000010ff */
[----:B------:R-:W-:Y:S06]  /*5df0*/  BRA `(.L_x_67) ;  /* 0x0000000800187947 */ /* 0x000fec0003800000 */
.L_x_64:
[----:B------:R-:W-:Y:S05]  /*5e00*/  @!P0 BRA `(.L_x_69) ;  /* 0x00000004001c8947 */ /* 0x000fea0003800000 */
[----:B------:R-:W-:Y:S05]  /*5e10*/  @!P2 BRA `(.L_x_70) ;  /* 0x000000000094a947 */ /* 0x000fea0003800000 */
[-CC-:B------:R-:W-:Y:S01]  /*5e20*/  FFMA.FTZ R0, R93, R229.reuse, R231.reuse ;  /* 0x000000e55d007223 */ /* 0x180fe200000100e7 */
[-CC-:B0-----:R-:W-:Y:S01]  /*5e30*/  FFMA.FTZ R56, R211, R229.reuse, R231.reuse ;  /* 0x000000e5d3387223 */ /* 0x181fe200000100e7 */
        /* <DEDUP_REMOVED lines=35> */
.L_x_70:
        /* <DEDUP_REMOVED lines=33> */
.L_x_69:
        /* <DEDUP_REMOVED lines=34> */
.L_x_71:
        /* <DEDUP_REMOVED lines=28> */
.L_x_67:
[----:B------:R-:W0:Y:S01]  /*6660*/  @P0 LDC.64 R80, c[0x0][0x478] ;  /* 0x00011e00ff500b82 */ /* 0x000e220000000a00 */
[----:B------:R-:W-:Y:S01]  /*6670*/  IMAD.WIDE.U32 R76, R153, 0x10, R76 ;  /* 0x00000010994c7825 */ /* 0x000fe200078e004c */
[----:B------:R-:W-:-:S06]  /*6680*/  UPLOP3.LUT UP1, UPT, UPT, UPT, UP1, 0x40, 0x4 ;  /* 0x000000000004789c */ /* 0x000fcc0003f2e810 */
[----:B------:R-:W1:Y:S01]  /*6690*/  @P2 LDC.64 R78, c[0x0][0x470] ;  /* 0x00011c00ff4e2b82 */ /* 0x000e620000000a00 */
[----:B0-----:R-:W-:-:S05]  /*66a0*/  @P0 IMAD.WIDE.U32 R80, R153, 0x10, R80 ;  /* 0x0000001099500825 */ /* 0x001fca00078e0050 */
[----:B------:R0:W-:Y:S01]  /*66b0*/  @P0 STG.E.128 desc[UR12][R80.64], R56 ;  /* 0x0000003850000986 */ /* 0x0001e2000c101d0c */
[----:B-1----:R-:W-:-:S03]  /*66c0*/  @P2 IMAD.WIDE.U32 R78, R153, 0x10, R78 ;  /* 0x00000010994e2825 */ /* 0x002fc600078e004e */
[----:B------:R0:W-:Y:S04]  /*66d0*/  STG.E.128 desc[UR12][R76.64], R72 ;  /* 0x000000484c007986 */ /* 0x0001e8000c101d0c */
[----:B------:R0:W-:Y:S01]  /*66e0*/  @P2 STG.E.128 desc[UR12][R78.64], R68 ;  /* 0x000000444e002986 */ /* 0x0001e2000c101d0c */
[----:B------:R-:W-:Y:S05]  /*66f0*/  @!P3 BRA `(.L_x_72) ;  /* 0xffffffa40048b947 */ /* 0x000fea000383ffff */
[----:B------:R-:W-:Y:S02]  /*6700*/  MOV R84, R119 ;  /* 0x0000007700547202 */ /* 0x000fe40000000f00 */
[----:B------:R-:W-:Y:S02]  /*6710*/  MOV R88, R118 ;  /* 0x0000007600587202 */ /* 0x000fe40000000f00 */
[----:B0-----:R-:W-:Y:S02]  /*6720*/  MOV R59, R125 ;  /* 0x0000007d003b7202 */ /* 0x001fe40000000f00 */
[----:B------:R-:W-:Y:S02]  /*6730*/  MOV R71, R124 ;  /* 0x0000007c00477202 */ /* 0x000fe40000000f00 */
[----:B-----5:R-:W-:Y:S02]  /*6740*/  MOV R60, R121 ;  /* 0x00000079003c7202 */ /* 0x020fe40000000f00 */
[----:B------:R-:W-:-:S02]  /*6750*/  MOV R72, R120 ;  /* 0x0000007800487202 */ /* 0x000fc40000000f00 */
[----:B------:R-:W-:Y:S02]  /*6760*/  MOV R85, R115 ;  /* 0x0000007300557202 */ /* 0x000fe40000000f00 */
[----:B------:R-:W-:Y:S02]  /*6770*/  MOV R89, R114 ;  /* 0x0000007200597202 */ /* 0x000fe40000000f00 */
[----:B------:R-:W-:Y:S02]  /*6780*/  MOV R86, R111 ;  /* 0x0000006f00567202 */ /* 0x000fe40000000f00 */
[----:B------:R-:W-:Y:S02]  /*6790*/  MOV R90, R110 ;  /* 0x0000006e005a7202 */ /* 0x000fe40000000f00 */
[----:B------:R-:W-:Y:S02]  /*67a0*/  MOV R104, R49 ;  /* 0x0000003100687202 */ /* 0x000fe40000000f00 */
        /* <DEDUP_REMOVED lines=85> */
.L_x_45:
[----:B------:R-:W1:Y:S08]  /*6d00*/  S2UR UR4, SR_CTAID.X ;  /* 0x00000000000479c3 */ /* 0x000e700000002500 */
[----:B------:R-:W1:Y:S08]  /*6d10*/  LDC R15, c[0x0][0x388] ;  /* 0x0000e200ff0f7b82 */ /* 0x000e700000000800 */
[----:B------:R-:W2:Y:S08]  /*6d20*/  LDC.64 R2, c[0x0][0x440] ;  /* 0x00011000ff027b82 */ /* 0x000eb00000000a00 */
[----:B------:R-:W3:Y:S08]  /*6d30*/  LDC.64 R8, c[0x0][0x448] ;  /* 0x00011200ff087b82 */ /* 0x000ef00000000a00 */
[----:B------:R-:W4:Y:S01]  /*6d40*/  LDC.64 R10, c[0x0][0x450] ;  /* 0x00011400ff0a7b82 */ /* 0x000f220000000a00 */
[----:B-1----:R-:W-:-:S05]  /*6d50*/  IMAD R15, R15, UR4, RZ ;  /* 0x000000040f0f7c24 */ /* 0x002fca000f8e02ff */
[----:B------:R-:W-:Y:S02]  /*6d60*/  LEA.HI R15, R15, R100, RZ, 0x1d ;  /* 0x000000640f0f7211 */ /* 0x000fe400078fe8ff */
[----:B------:R-:W1:Y:S03]  /*6d70*/  LDC.64 R12, c[0x0][0x458] ;  /* 0x00011600ff0c7b82 */ /* 0x000e660000000a00 */
[----:B--2---:R-:W-:-:S04]  /*6d80*/  IMAD.WIDE.U32 R2, R15, 0x20, R2 ;  /* 0x000000200f027825 */ /* 0x004fc800078e0002 */
[C---:B---3--:R-:W-:Y:S01]  /*6d90*/  IMAD.WIDE.U32 R8, R15.reuse, 0x20, R8 ;  /* 0x000000200f087825 */ /* 0x048fe200078e0008 */
[----:B0-----:R-:W-:Y:S04]  /*6da0*/  STG.E.128 desc[UR12][R2.64], R64 ;  /* 0x0000004002007986 */ /* 0x001fe8000c101d0c */
[----:B------:R-:W-:Y:S01]  /*6db0*/  STG.E.128 desc[UR12][R2.64+0x10], R68 ;  /* 0x0000104402007986 */ /* 0x000fe2000c101d0c */
[----:B----4-:R-:W-:-:S03]  /*6dc0*/  IMAD.WIDE.U32 R10, R15, 0x20, R10 ;  /* 0x000000200f0a7825 */ /* 0x010fc600078e000a */
[----:B------:R-:W-:Y:S04]  /*6dd0*/  STG.E.128 desc[UR12][R8.64], R52 ;  /* 0x0000003408007986 */ /* 0x000fe8000c101d0c */
[----:B------:R-:W-:Y:S01]  /*6de0*/  STG.E.128 desc[UR12][R8.64+0x10], R56 ;  /* 0x0000103808007986 */ /* 0x000fe2000c101d0c */
[----:B-1----:R-:W-:-:S03]  /*6df0*/  IMAD.WIDE.U32 R12, R15, 0x20, R12 ;  /* 0x000000200f0c7825 */ /* 0x002fc600078e000c */
[----:B------:R-:W-:Y:S04]  /*6e00*/  STG.E.128 desc[UR12][R10.64], R96 ;  /* 0x000000600a007986 */ /* 0x000fe8000c101d0c */
        /* <DEDUP_REMOVED lines=18> */
[----:B------:R-:W-:Y:S01]  /*6f30*/  STG.E.128 desc[UR12][R12.64+0x2010], R32 ;  /* 0x002010200c007986 */ /* 0x000fe2000c101d0c */
[----:B------:R-:W-:Y:S05]  /*6f40*/  EXIT ;  /* 0x000000000000794d */ /* 0x000fea0003800000 */
.L_x_73:
        /* <DEDUP_REMOVED lines=11> */
.L_x_3773:


//--------------------- .text._ZN10layer_norm31ln_parallel_residual_bwd_kernelINS_13Kernel_traitsI13__nv_bfloat16S2_S2_S2_fjLj3072ELj1ELj1ELj4ELj16ENS_18Kernel_traits_baseILj3072ES2_S2_S2_S2_fjLj128EEEEELb0ELb1ELb0EEEvNS_9BwdParamsE --------------------------
	.section	.text._ZN10layer_norm31ln_parallel_residual_bwd_kernelINS_13Kernel_traitsI13__nv_bfloat16S2_S2_S2_fjLj3072ELj1ELj1ELj4ELj16ENS_18Kernel_traits_baseILj3072ES2_S2_S2_S2_fjLj128EEEEELb0ELb1ELb0EEEvNS_9BwdParamsE,"ax",@progbits
	.align	128
        .global         _ZN10layer_norm31ln_parallel_residual_bwd_kernelINS_13Kernel_traitsI13__nv_bfloat16S2_S2_S2_fjLj3072ELj1ELj1ELj4ELj16ENS_18Kernel_traits_baseILj3072ES2_S2_S2_S2_fjLj128EEEEELb0ELb1ELb0EEEvNS_9BwdParamsE
        .type           _ZN10layer_norm31ln_parallel_residual_bwd_kernelINS_13Kernel_traitsI13__nv_bfloat16S2_S2_S2_fjLj3072ELj1ELj1ELj4ELj16ENS_18Kernel_traits_baseILj3072ES2_S2_S2_S2_fjLj128EEEEELb0ELb1ELb0EEEvNS_9BwdParamsE,@function
        .size           _ZN10layer_norm31ln_parallel_residual_bwd_kernelINS_13Kernel_traitsI13__nv_bfloat16S2_S2_S2_fjLj3072ELj1ELj1ELj4ELj16ENS_18Kernel_traits_baseILj3072ES2_S2_S2_S2_fjLj128EEEEELb0ELb1ELb0EEEvNS_9BwdParamsE,(.L_x_3774 - _ZN10layer_norm31ln_parallel_residual_bwd_kernelINS_13Kernel_traitsI13__nv_bfloat16S2_S2_S2_fjLj3072ELj1ELj1ELj4ELj16ENS_18Kernel_traits_baseILj3072ES2_S2_S2_S2_fjLj128EEEEELb0ELb1ELb0EEEvNS_9BwdParamsE)
        .other          _ZN10layer_norm31ln_parallel_residual_bwd_kernelINS_13Kernel_traitsI13__nv_bfloat16S2_S2_S2_fjLj3072ELj1ELj1ELj4ELj16ENS_18Kernel_traits_baseILj3072ES2_S2_S2_S2_fjLj128EEEEELb0ELb1ELb0EEEvNS_9BwdParamsE,@"STO_CUDA_ENTRY STV_DEFAULT"
_ZN10layer_norm31ln_parallel_residual_bwd_kernelINS_13Kernel_traitsI13__nv_bfloat16S2_S2_S2_fjLj3072ELj1ELj1ELj4ELj16ENS_18Kernel_traits_baseILj3072ES2_S2_S2_S2_fjLj128EEEEELb0ELb1ELb0EEEvNS_9BwdParamsE:
.text._ZN10layer_norm31ln_parallel_residual_bwd_kernelINS_13Kernel_traitsI13__nv_bfloat16S2_S2_S2_fjLj3072ELj1ELj1ELj4ELj16ENS_18Kernel_traits_baseILj3072ES2_S2_S2_S2_fjLj128EEEEELb0ELb1ELb0EEEvNS_9BwdParamsE:
[----:B------:R-:W-:Y:S01]  /*0000*/  LDC R1, c[0x0][0x37c] ;  /* 0x0000df00ff017b82 */ /* 0x000fe20000000800 */
[----:B------:R-:W0:Y:S01]  /*0010*/  S2R R0, SR_TID.X ;  /* 0x0000000000007919 */ /* 0x000e220000002100 */
[----:B------:R-:W1:Y:S01]  /*0020*/  LDCU UR4, c[0x0][0x388] ;  /* 0x00007100ff0477ac */ /* 0x000e620008000800 */
[----:B------:R-:W2:Y:S01]  /*0030*/  LDCU.64 UR8, c[0x0][0x358] ;  /* 0x00006b00ff0877ac */ /* 0x000ea20008000a00 */
[----:B-1----:R-:W-:-:S04]  /*0040*/  MOV R88, UR4 ;  /* 0x0000000400587c02 */ /* 0x002fc80008000f00 */
[----:B------:R-:W1:Y:S01]  /*0050*/  S2UR UR10, SR_CTAID.X ;  /* 0x00000000000a79c3 */ /* 0x000e620000002500 */
[----:B------:R-:W1:Y:S01]  /*0060*/  LDCU UR4, c[0x0][0x384] ;  /* 0x00007080ff0477ac */ /* 0x000e620008000800 */
[----:B------:R-:W-:-:S04]  /*0070*/  SHF.R.S32.HI R3, RZ, 0x1f, R88 ;  /* 0x0000001fff037819 */ /* 0x000fc80000011458 */
[----:B------:R-:W-:Y:S02]  /*0080*/  LEA.HI R2, R3, R88, RZ, 0x3 ;  /* 0x0000005803027211 */ /* 0x000fe400078f18ff */
[----:B0-----:R-:W-:Y:S02]  /*0090*/  LOP3.LUT R5, R0, 0x7f, RZ, 0x3c, !PT ;  /* 0x0000007f00057812 */ /* 0x001fe400078e3cff */
[----:B------:R-:W-:Y:S02]  /*00a0*/  MOV R3, R0 ;  /* 0x0000000000037202 */ /* 0x000fe40000000f00 */
[----:B------:R-:W-:-:S04]  /*00b0*/  LEA.HI.SX32 R2, R2, R5, 0x1d ;  /* 0x0000000502027211 */ /* 0x000fc800078feaff */
[C---:B------:R-:W-:Y:S02]  /*00c0*/  ISETP.GE.U32.AND P0, PT, R2.reuse, 0x100, PT ;  /* 0x000001000200780c */ /* 0x040fe40003f06070 */
[C---:B------:R-:W-:Y:S02]  /*00d0*/  ISETP.GE.U32.AND P1, PT, R2.reuse, 0x80, PT ;  /* 0x000000800200780c */ /* 0x040fe40003f26070 */
[----:B------:R-:W-:-:S09]  /*00e0*/  ISETP.GE.U32.AND P2, PT, R2, 0x180, PT ;  /* 0x000001800200780c */ /* 0x000fd20003f46070 */
[----:B------:R-:W0:Y:S02]  /*00f0*/  @P0 LDC.64 R6, c[0x0][0x3d0] ;  /* 0x0000f400ff060b82 */ /* 0x000e240000000a00 */
[----:B------:R-:W-:-:S06]  /*0100*/  @P1 LOP3.LUT R3, R0, 0x80, RZ, 0xfc, !PT ;  /* 0x0000008000031812 */ /* 0x000fcc00078efcff */
[----:B------:R-:W3:Y:S08]  /*0110*/  @P1 LDC.64 R4, c[0x0][0x3d0] ;  /* 0x0000f400ff041b82 */ /* 0x000ef00000000a00 */
[----:B------:R-:W4:Y:S01]  /*0120*/  @P2 LDC.64 R8, c[0x0][0x3d0] ;  /* 0x0000f400ff082b82 */ /* 0x000f220000000a00 */
[C---:B0-----:R-:W-:Y:S01]  /*0130*/  @P0 IMAD.WIDE.U32 R6, R3.reuse, 0x10, R6 ;  /* 0x0000001003060825 */ /* 0x041fe200078e0006 */
[----:B------:R-:W-:-:S04]  /*0140*/  @P0 IADD3 R3, PT, PT, R3, 0x80, RZ ;  /* 0x0000008003030810 */ /* 0x000fc80007ffe0ff */
[----:B--2---:R0:W5:Y:S01]  /*0150*/  @P0 LDG.E.128 R116, desc[UR8][R6.64] ;  /* 0x0000000806740981 */ /* 0x004162000c1e1d00 */
[----:B---3--:R-:W-:-:S05]  /*0160*/  @P1 IMAD.WIDE.U32 R4, R0, 0x10, R4 ;  /* 0x0000001000041825 */ /* 0x008fca00078e0004 */
[----:B------:R0:W5:Y:S01]  /*0170*/  @P1 LDG.E.128 R64, desc[UR8][R4.64] ;  /* 0x0000000804401981 */ /* 0x000162000c1e1d00 */
[----:B----4-:R-:W-:-:S05]  /*0180*/  @P2 IMAD.WIDE.U32 R8, R3, 0x10, R8 ;  /* 0x0000001003082825 */ /* 0x010fca00078e0008 */
[----:B------:R0:W5:Y:S01]  /*0190*/  @P2 LDG.E.128 R60, desc[UR8][R8.64] ;  /* 0x00000008083c2981 */ /* 0x000162000c1e1d00 */
[----:B-1----:R-:W-:Y:S01]  /*01a0*/  UISETP.GE.AND UP0, UPT, UR10, UR4, UPT ;  /* 0x000000040a00728c */ /* 0x002fe2000bf06270 */
        /* <DEDUP_REMOVED lines=24> */
[----:B0-----:R-:W-:Y:S06]  /*0330*/  BRA.U UP0, `(.L_x_74) ;  /* 0x0000005900b07547 */ /* 0x001fec000b800000 */
[----:B------:R-:W0:Y:S01]  /*0340*/  LDCU.U8 UR11, c[0x0][0x410] ;  /* 0x00008200ff0b77ac */ /* 0x000e220008000000 */
[----:B------:R-:W-:Y:S02]  /*0350*/  PLOP3.LUT P3, PT, PT, PT, PT, 0x8, 0x80 ;  /* 0x000000000080781c */ /* 0x000fe40003f6e170 */
[----:B------:R-:W-:Y:S02]  /*0360*/  CS2R R56, SRZ ;  /* 0x0000000000387805 */ /* 0x000fe4000001ff00 */
[----:B------:R-:W-:Y:S02]  /*0370*/  SHF.R.U32.HI R89, RZ, 0x5, R0 ;  /* 0x00000005ff597819 */ /* 0x000fe40000011600 */
[----:B------:R-:W-:Y:S02]  /*0380*/  CS2R R58, SRZ ;  /* 0x00000000003a7805 */ /* 0x000fe4000001ff00 */
[----:B------:R-:W-:Y:S02]  /*0390*/  MOV R91, UR10 ;  /* 0x0000000a005b7c02 */ /* 0x000fe40008000f00 */
[----:B------:R-:W-:-:S02]  /*03a0*/  CS2R R52, SRZ ;  /* 0x0000000000347805 */ /* 0x000fc4000001ff00 */
        /* <DEDUP_REMOVED lines=18> */
[----:B------:R-:W-:-:S02]  /*04d0*/  PLOP3.LUT P0, PT, PT, PT, UP0, 0x80, 0x8 ;  /* 0x000000000008781c */ /* 0x000fc40003f0f008 */
[----:B------:R-:W-:Y:S02]  /*04e0*/  CS2R R38, SRZ ;  /* 0x0000000000267805 */ /* 0x000fe4000001ff00 */
[----:B------:R-:W-:Y:S02]  /*04f0*/  PRMT R169, R62, 0x7632, R169 ;  /* 0x000076323ea97816 */ /* 0x000fe400000000a9 */
[----:B------:R-:W-:Y:S02]  /*0500*/  CS2R R32, SRZ ;  /* 0x0000000000207805 */ /* 0x000fe4000001ff00 */
[----:B------:R-:W-:Y:S02]  /*0510*/  PRMT R170, R61, 0x7632, R170 ;  /* 0x000076323daa7816 */ /* 0x000fe400000000aa */
[----:B------:R-:W-:Y:S02]  /*0520*/  CS2R R34, SRZ ;  /* 0x0000000000227805 */ /* 0x000fe4000001ff00 */
[----:B------:R-:W-:-:S02]  /*0530*/  PRMT R171, R60, 0x7632, R171 ;  /* 0x000076323cab7816 */ /* 0x000fc400000000ab */
        /* <DEDUP_REMOVED lines=8> */
[----:B------:R-:W-:Y:S02]  /*05c0*/  P2R R172, PR, RZ, 0x1 ;  /* 0x00000001ffac7803 */ /* 0x000fe40000000000 */
[----:B------:R-:W-:Y:S02]  /*05d0*/  CS2R R12, SRZ ;  /* 0x00000000000c7805 */ /* 0x000fe4000001ff00 */
[----:B------:R-:W-:Y:S01]  /*05e0*/  CS2R R14, SRZ ;  /* 0x00000000000e7805 */ /* 0x000fe2000001ff00 */
[----:B------:R-:W0:Y:S01]  /*05f0*/  LDCU UR14, c[0x0][0x400] ;  /* 0x00008000ff0e77ac */ /* 0x000e220008000800 */
[----:B------:R-:W1:Y:S01]  /*0600*/  LDCU.64 UR6, c[0x0][0x470] ;  /* 0x00008e00ff0677ac */ /* 0x000e620008000a00 */
[----:B------:R-:W2:Y:S01]  /*0610*/  LDCU.64 UR12, c[0x0][0x438] ;  /* 0x00008700ff0c77ac */ /* 0x000ea20008000a00 */
[----:B------:R-:W3:Y:S03]  /*0620*/  LDCU.64 UR4, c[0x0][0x478] ;  /* 0x00008f00ff0477ac */ /* 0x000ee60008000a00 */
.L_x_111:
[----:B0--34-:R-:W4:Y:S01]  /*0630*/  LDC.64 R80, c[0x0][0x3c0] ;  /* 0x0000f000ff507b82 */ /* 0x019f220000000a00 */
[----:B------:R-:W-:-:S07]  /*0640*/  ISETP.NE.AND P4, PT, R172, RZ, PT ;  /* 0x000000ffac00720c */ /* 0x000fce0003f85270 */
[----:B------:R-:W0:Y:S08]  /*0650*/  LDC.64 R82, c[0x0][0x3c8] ;  /* 0x0000f200ff527b82 */ /* 0x000e300000000a00 */
[----:B------:R-:W1:Y:S01]  /*0660*/  LDC R88, c[0x0][0x388] ;  /* 0x0000e200ff587b82 */ /* 0x000e620000000800 */
[----:B----4-:R-:W-:-:S06]  /*0670*/  IMAD.WIDE R80, R91, 0x4, R80 ;  /* 0x000000045b507825 */ /* 0x010fcc00078e0250 */
[----:B------:R-:W4:Y:S01]  /*0680*/  LDG.E R80, desc[UR8][R80.64] ;  /* 0x0000000850507981 */ /* 0x000f22000c1e1900 */
[----:B0-----:R-:W-:-:S05]  /*0690*/  IMAD.WIDE R82, R91, 0x4, R82 ;  /* 0x000000045b527825 */ /* 0x001fca00078e0252 */
[----:B-----5:R0:W5:Y:S01]  /*06a0*/  LDG.E R90, desc[UR8][R82.64] ;  /* 0x00000008525a7981 */ /* 0x020162000c1e1900 */
[----:B------:R-:W-:Y:S01]  /*06b0*/  BSSY.RECONVERGENT B0, `(.L_x_75) ;  /* 0x0000070000007945 */ /* 0x000fe20003800200 */
[----:B------:R-:W-:Y:S02]  /*06c0*/  HFMA2 R145, -RZ, RZ, 0, 0 ;  /* 0x00000000ff917431 */ /* 0x000fe400000001ff */
[----:B-1----:R-:W-:Y:S01]  /*06d0*/  IMAD R84, R91, R88, RZ ;  /* 0x000000585b547224 */ /* 0x002fe200078e02ff */
[C---:B------:R-:W-:Y:S02]  /*06e0*/  ISETP.GE.U32.AND P0, PT, R2.reuse, 0x100, PT ;  /* 0x000001000200780c */ /* 0x040fe40003f06070 */
[----:B------:R-:W-:Y:S02]  /*06f0*/  ISETP.GE.U32.AND P2, PT, R2, 0x180, PT ;  /* 0x000001800200780c */ /* 0x000fe40003f46070 */
[----:B------:R-:W-:Y:S02]  /*0700*/  SHF.R.S32.HI R85, RZ, 0x1f, R84 ;  /* 0x0000001fff557819 */ /* 0x000fe40000011454 */
[----:B------:R-:W-:-:S02]  /*0710*/  MOV R146, RZ ;  /* 0x000000ff00927202 */ /* 0x000fc40000000f00 */
[----:B------:R-:W-:-:S04]  /*0720*/  LEA.HI R85, R85, R84, RZ, 0x3 ;  /* 0x0000005455557211 */ /* 0x000fc800078f18ff */
[----:B------:R-:W-:-:S04]  /*0730*/  LEA.HI.SX32 R93, R85, R0, 0x1d ;  /* 0x00000000555d7211 */ /* 0x000fc800078feaff */
[----:B------:R-:W-:Y:S02]  /*0740*/  MOV R147, R93 ;  /* 0x0000005d00937202 */ /* 0x000fe40000000f00 */
[----:B----4-:R-:W-:Y:S01]  /*0750*/  FSEL R143, R80, RZ, !P4 ;  /* 0x000000ff508f7208 */ /* 0x010fe20006000000 */
[----:B0-----:R-:W-:Y:S06]  /*0760*/  @!P1 BRA `(.L_x_76) ;  /* 0x0000000400909947 */ /* 0x001fec0003800000 */
[----:B------:R-:W0:Y:S08]  /*0770*/  LDC.64 R80, c[0x0][0x3a8] ;  /* 0x0000ea00ff507b82 */ /* 0x000e300000000a00 */
[----:B------:R-:W1:Y:S01]  /*0780*/  LDC.64 R84, c[0x0][0x428] ;  /* 0x00010a00ff547b82 */ /* 0x000e620000000a00 */
[----:B0-----:R-:W-:-:S06]  /*0790*/  IMAD.WIDE.U32 R80, R93, 0x10, R80 ;  /* 0x000000105d507825 */ /* 0x001fcc00078e0050 */
[----:B------:R-:W4:Y:S01]  /*07a0*/  LDG.E.128 R80, desc[UR8][R80.64] ;  /* 0x0000000850507981 */ /* 0x000f22000c1e1d00 */
[----:B-1----:R-:W-:-:S06]  /*07b0*/  IMAD.WIDE.U32 R84, R93, 0x10, R84 ;  /* 0x000000105d547825 */ /* 0x002fcc00078e0054 */
[----:B------:R-:W3:Y:S01]  /*07c0*/  LDG.E.128 R84, desc[UR8][R84.64] ;  /* 0x0000000854547981 */ /* 0x000ee2000c1e1d00 */
[----:B--2---:R-:W-:-:S04]  /*07d0*/  ISETP.NE.U32.AND P1, PT, RZ, UR12, PT ;  /* 0x0000000cff007c0c */ /* 0x004fc8000bf25070 */
[----:B------:R-:W-:-:S13]  /*07e0*/  ISETP.NE.AND.EX P1, PT, RZ, UR13, PT, P1 ;  /* 0x0000000dff007c0c */ /* 0x000fda000bf25310 */
[----:B------:R-:W0:Y:S01]  /*07f0*/  @P1 LDC.64 R94, c[0x0][0x438] ;  /* 0x00010e00ff5e1b82 */ /* 0x000e220000000a00 */
[----:B------:R-:W-:Y:S02]  /*0800*/  SHF.L.U32 R101, R163, 0x10, RZ ;  /* 0x00000010a3657819 */ /* 0x000fe400000006ff */
[----:B------:R-:W-:Y:S01]  /*0810*/  SHF.L.U32 R103, R162, 0x10, RZ ;  /* 0x00000010a2677819 */ /* 0x000fe200000006ff */
[----:B0-----:R-:W-:-:S05]  /*0820*/  @P1 IMAD.WIDE.U32 R94, R93, 0x10, R94 ;  /* 0x000000105d5e1825 */ /* 0x001fca00078e005e */
[----:B------:R0:W5:Y:S01]  /*0830*/  @P1 LDG.E.128 R8, desc[UR8][R94.64] ;  /* 0x000000085e081981 */ /* 0x000162000c1e1d00 */
[----:B------:R-:W-:Y:S02]  /*0840*/  IADD3 R147, PT, PT, R93, 0x80, RZ ;  /* 0x000000805d937810 */ /* 0x000fe40007ffe0ff */
[----:B0-----:R-:W-:Y:S02]  /*0850*/  SHF.L.U32 R94, R65, 0x10, RZ ;  /* 0x00000010415e7819 */ /* 0x001fe400000006ff */
[----:B----4-:R-:W-:Y:S02]  /*0860*/  SHF.L.U32 R92, R80, 0x10, RZ ;  /* 0x00000010505c7819 */ /* 0x010fe400000006ff */
[C---:B------:R-:W-:Y:S02]  /*0870*/  PRMT R104, R82.reuse, 0x7632, R104 ;  /* 0x0000763252687816 */ /* 0x040fe40000000068 */
[----:B------:R-:W-:Y:S01]  /*0880*/  SHF.L.U32 R82, R82, 0x10, RZ ;  /* 0x0000001052527819 */ /* 0x000fe200000006ff */
[----:B------:R-:W-:Y:S01]  /*0890*/  FADD.FTZ R3, -R143, R92 ;  /* 0x0000005c8f037221 */ /* 0x000fe20000010100 */
[----:B------:R-:W-:-:S02]  /*08a0*/  PRMT R98, R80, 0x7632, R98 ;  /* 0x0000763250627816 */ /* 0x000fc40000000062 */
[----:B------:R-:W-:Y:S01]  /*08b0*/  PRMT R106, R83, 0x7632, R106 ;  /* 0x00007632536a7816 */ /* 0x000fe2000000006a */
[----:B------:R-:W-:Y:S01]  /*08c0*/  FADD.FTZ R97, -R143, R82 ;  /* 0x000000528f617221 */ /* 0x000fe20000010100 */
[----:B------:R-:W-:Y:S01]  /*08d0*/  SHF.L.U32 R102, R83, 0x10, RZ ;  /* 0x0000001053667819 */ /* 0x000fe200000006ff */
[----:B-----5:R-:W-:Y:S01]  /*08e0*/  FMUL.FTZ R3, R90, R3 ;  /* 0x000000035a037220 */ /* 0x020fe20000410000 */
[----:B------:R-:W-:Y:S01]  /*08f0*/  SHF.L.U32 R80, R64, 0x10, RZ ;  /* 0x0000001040507819 */ /* 0x000fe200000006ff */
[----:B------:R-:W-:Y:S01]  /*0900*/  FMUL.FTZ R97, R90, R97 ;  /* 0x000000615a617220 */ /* 0x000fe20000410000 */
[----:B---3--:R-:W-:Y:S02]  /*0910*/  SHF.L.U32 R83, R84, 0x10, RZ ;  /* 0x0000001054537819 */ /* 0x008fe400000006ff */
[----:B------:R-:W-:Y:S02]  /*0920*/  SHF.L.U32 R96, R81, 0x10, RZ ;  /* 0x0000001051607819 */ /* 0x000fe400000006ff */
[----:B------:R-:W-:Y:S01]  /*0930*/  PRMT R105, R86, 0x7632, R105 ;  /* 0x0000763256697816 */ /* 0x000fe20000000069 */
[-C--:B------:R-:W-:Y:S01]  /*0940*/  FMUL.FTZ R92, R80, R83.reuse ;  /* 0x00000053505c7220 */ /* 0x080fe20000410000 */
[----:B------:R-:W-:Y:S01]  /*0950*/  SHF.L.U32 R99, R86, 0x10, RZ ;  /* 0x0000001056637819 */ /* 0x000fe200000006ff */
[----:B------:R-:W-:Y:S01]  /*0960*/  FADD.FTZ R95, -R143, R96 ;  /* 0x000000608f5f7221 */ /* 0x000fe20000010100 */
[C---:B------:R-:W-:Y:S01]  /*0970*/  PRMT R86, R87.reuse, 0x7632, R86 ;  /* 0x0000763257567816 */ /* 0x040fe20000000056 */
[----:B------:R-:W-:Y:S01]  /*0980*/  FADD.FTZ R32, R32, R83 ;  /* 0x0000005320207221 */ /* 0x000fe20000010000 */
[----:B------:R-:W-:Y:S01]  /*0990*/  SHF.L.U32 R87, R87, 0x10, RZ ;  /* 0x0000001057577819 */ /* 0x000fe200000006ff */
[----:B------:R-:W-:Y:S01]  /*09a0*/  FFMA.FTZ R56, R3, R83, R56 ;  /* 0x0000005303387223 */ /* 0x000fe20000010038 */
[----:B------:R-:W-:Y:S01]  /*09b0*/  SHF.L.U32 R82, R67, 0x10, RZ ;  /* 0x0000001043527819 */ /* 0x000fe200000006ff */
[----:B------:R-:W-:Y:S01]  /*09c0*/  FADD.FTZ R83, -R143, R102 ;  /* 0x000000668f537221 */ /* 0x000fe20000010100 */
[----:B------:R-:W-:Y:S01]  /*09d0*/  PRMT R100, R81, 0x7632, R100 ;  /* 0x0000763251647816 */ /* 0x000fe20000000064 */
[----:B------:R-:W-:Y:S01]  /*09e0*/  FADD.FTZ R28, R28, R99 ;  /* 0x000000631c1c7221 */ /* 0x000fe20000010000 */
[----:B------:R-:W-:Y:S01]  /*09f0*/  PRMT R81, R84, 0x7632, R81 ;  /* 0x0000763254517816 */ /* 0x000fe20000000051 */
[----:B------:R-:W-:Y:S01]  /*0a00*/  FFMA.FTZ R52, R97, R99, R52 ;  /* 0x0000006361347223 */ /* 0x000fe20000010034 */
[----:B------:R-:W-:Y:S01]  /*0a10*/  SHF.L.U32 R80, R98, 0x10, RZ ;  /* 0x0000001062507819 */ /* 0x000fe200000006ff */
[----:B------:R-:W-:Y:S01]  /*0a20*/  FMUL.FTZ R98, R82, R87 ;  /* 0x0000005752627220 */ /* 0x000fe20000410000 */
[----:B------:R-:W-:Y:S01]  /*0a30*/  SHF.L.U32 R96, R66, 0x10, RZ ;  /* 0x0000001042607819 */ /* 0x000fe200000006ff */
[----:B------:R-:W-:Y:S01]  /*0a40*/  FMUL.FTZ R95, R90, R95 ;  /* 0x0000005f5a5f7220 */ /* 0x000fe20000410000 */
[----:B------:R-:W-:Y:S01]  /*0a50*/  SHF.L.U32 R100, R100, 0x10, RZ ;  /* 0x0000001064647819 */ /* 0x000fe200000006ff */
[----:B------:R-:W-:Y:S01]  /*0a60*/  FADD.FTZ R30, R30, R87 ;  /* 0x000000571e1e7221 */ /* 0x000fe20000010000 */
[----:B------:R-:W-:Y:S01]  /*0a70*/  SHF.L.U32 R82, R81, 0x10, RZ ;  /* 0x0000001051527819 */ /* 0x000fe200000006ff */
[----:B------:R-:W-:Y:S01]  /*0a80*/  FADD.FTZ R81, -R143, R80 ;  /* 0x000000508f517221 */ /* 0x000fe20000010100 */
[----:B------:R-:W-:Y:S01]  /*0a90*/  FMUL.FTZ R96, R96, R99 ;  /* 0x0000006360607220 */ /* 0x000fe20000410000 */
[C---:B------:R-:W-:Y:S01]  /*0aa0*/  FMUL.FTZ R99, R90.reuse, R83 ;  /* 0x000000535a637220 */ /* 0x040fe20000410000 */
[----:B------:R-:W-:Y:S01]  /*0ab0*/  PRMT R84, R85, 0x7632, R84 ;  /* 0x0000763255547816 */ /* 0x000fe20000000054 */
[----:B------:R-:W-:Y:S01]  /*0ac0*/  FADD.FTZ R83, -R143, R100 ;  /* 0x000000648f537221 */ /* 0x000fe20000010100 */
[----:B------:R-:W-:Y:S01]  /*0ad0*/  SHF.L.U32 R85, R85, 0x10, RZ ;  /* 0x0000001055557819 */ /* 0x000fe200000006ff */
[C---:B------:R-:W-:Y:S01]  /*0ae0*/  FMUL.FTZ R100, R90.reuse, R81 ;  /* 0x000000515a647220 */ /* 0x040fe20000410000 */
[----:B------:R-:W-:Y:S01]  /*0af0*/  FMUL.FTZ R101, R101, R82 ;  /* 0x0000005265657220 */ /* 0x000fe20000410000 */
[----:B------:R-:W-:Y:S01]  /*0b00*/  FADD.FTZ R80, RZ, R92 ;  /* 0x0000005cff507221 */ /* 0x000fe20000010000 */
[----:B------:R-:W-:Y:S01]  /*0b10*/  FFMA.FTZ R81, R3, R92, RZ ;  /* 0x0000005c03517223 */ /* 0x000fe200000100ff */
[----:B------:R-:W-:Y:S01]  /*0b20*/  FMUL.FTZ R102, R90, R83 ;  /* 0x000000535a667220 */ /* 0x000fe20000410000 */
[----:B------:R-:W-:Y:S01]  /*0b30*/  SHF.L.U32 R84, R84, 0x10, RZ ;  /* 0x0000001054547819 */ /* 0x000fe200000006ff */
[----:B------:R-:W-:Y:S01]  /*0b40*/  FADD.FTZ R83, R80, R101 ;  /* 0x0000006550537221 */ /* 0x000fe20000010000 */
[----:B------:R-:W-:Y:S01]  /*0b50*/  FMUL.FTZ R94, R94, R85 ;  /* 0x000000555e5e7220 */ /* 0x000fe20000410000 */
[C---:B------:R-:W-:Y:S01]  /*0b60*/  FFMA.FTZ R80, R100.reuse, R101, R81 ;  /* 0x0000006564507223 */ /* 0x040fe20000010051 */
[----:B------:R-:W-:Y:S01]  /*0b70*/  FADD.FTZ R33, R33, R82 ;  /* 0x0000005221217221 */ /* 0x000fe20000010000 */
[----:B------:R-:W-:Y:S01]  /*0b80*/  FFMA.FTZ R57, R100, R82, R57 ;  /* 0x0000005264397223 */ /* 0x000fe20000010039 */
[----:B------:R-:W-:Y:S01]  /*0b90*/  SHF.L.U32 R104, R104, 0x10, RZ ;  /* 0x0000001068687819 */ /* 0x000fe200000006ff */
[----:B------:R-:W-:Y:S01]  /*0ba0*/  FMUL.FTZ R103, R103, R84 ;  /* 0x0000005467677220 */ /* 0x000fe20000410000 */
[----:B------:R-:W-:Y:S01]  /*0bb0*/  FADD.FTZ R82, R83, R94 ;  /* 0x0000005e53527221 */ /* 0x000fe20000010000 */
[----:B------:R-:W-:Y:S01]  /*0bc0*/  FFMA.FTZ R81, R95, R94, R80 ;  /* 0x0000005e5f517223 */ /* 0x000fe20000010050 */
[----:B------:R-:W-:Y:S01]  /*0bd0*/  FADD.FTZ R35, R35, R84 ;  /* 0x0000005423237221 */ /* 0x000fe20000010000 */
[----:B------:R-:W-:Y:S01]  /*0be0*/  FFMA.FTZ R59, R102, R84, R59 ;  /* 0x00000054663b7223 */ /* 0x000fe2000001003b */
[----:B------:R-:W-:Y:S01]  /*0bf0*/  FADD.FTZ R34, R34, R85 ;  /* 0x0000005522227221 */ /* 0x000fe20000010000 */
[----:B------:R-:W-:Y:S01]  /*0c00*/  FFMA.FTZ R58, R95, R85, R58 ;  /* 0x000000555f3a7223 */ /* 0x000fe2000001003a */
[----:B------:R-:W-:Y:S01]  /*0c10*/  SHF.L.U32 R84, R161, 0x10, RZ ;  /* 0x00000010a1547819 */ /* 0x000fe200000006ff */
[----:B------:R-:W-:Y:S01]  /*0c20*/  FADD.FTZ R85, -R143, R104 ;  /* 0x000000688f557221 */ /* 0x000fe20000010100 */
[----:B------:R-:W-:Y:S01]  /*0c30*/  SHF.L.U32 R105, R105, 0x10, RZ ;  /* 0x0000001069697819 */ /* 0x000fe200000006ff */
[----:B------:R-:W-:Y:S01]  /*0c40*/  FADD.FTZ R83, R82, R103 ;  /* 0x0000006752537221 */ /* 0x000fe20000010000 */
[----:B------:R-:W-:Y:S01]  /*0c50*/  FFMA.FTZ R80, R102, R103, R81 ;  /* 0x0000006766507223 */ /* 0x000fe20000010051 */
[----:B------:R-:W-:Y:S01]  /*0c60*/  SHF.L.U32 R108, R106, 0x10, RZ ;  /* 0x000000106a6c7819 */ /* 0x000fe200000006ff */
[----:B------:R-:W-:Y:S01]  /*0c70*/  FMUL.FTZ R106, R90, R85 ;  /* 0x000000555a6a7220 */ /* 0x000fe20000410000 */
[----:B------:R-:W-:Y:S01]  /*0c80*/  FMUL.FTZ R104, R84, R105 ;  /* 0x0000006954687220 */ /* 0x000fe20000410000 */
[----:B------:R-:W-:Y:S01]  /*0c90*/  FADD.FTZ R83, R83, R96 ;  /* 0x0000006053537221 */ /* 0x000fe20000010000 */
[----:B------:R-:W-:Y:S01]  /*0ca0*/  FFMA.FTZ R81, R97, R96, R80 ;  /* 0x0000006061517223 */ /* 0x000fe20000010050 */
[----:B------:R-:W-:Y:S01]  /*0cb0*/  FFMA.FTZ R54, R99, R87, R54 ;  /* 0x0000005763367223 */ /* 0x000fe20000010036 */
[----:B------:R-:W-:Y:S01]  /*0cc0*/  SHF.L.U32 R87, R160, 0x10, RZ ;  /* 0x00000010a0577819 */ /* 0x000fe200000006ff */
[----:B------:R-:W-:Y:S01]  /*0cd0*/  FADD.FTZ R85, -R143, R108 ;  /* 0x0000006c8f557221 */ /* 0x000fe20000010100 */
[----:B------:R-:W-:Y:S01]  /*0ce0*/  SHF.L.U32 R86, R86, 0x10, RZ ;  /* 0x0000001056567819 */ /* 0x000fe200000006ff */
[----:B------:R-:W-:Y:S01]  /*0cf0*/  FADD.FTZ R83, R83, R104 ;  /* 0x0000006853537221 */ /* 0x000fe20000010000 */
[C---:B------:R-:W-:Y:S01]  /*0d00*/  FFMA.FTZ R80, R106.reuse, R104, R81 ;  /* 0x000000686a507223 */ /* 0x040fe20000010051 */
[----:B------:R-:W-:Y:S01]  /*0d10*/  FADD.FTZ R29, R29, R105 ;  /* 0x000000691d1d7221 */ /* 0x000fe20000010000 */
[----:B------:R-:W-:Y:S01]  /*0d20*/  FFMA.FTZ R53, R106, R105, R53 ;  /* 0x000000696a357223 */ /* 0x000fe20000010035 */
[----:B------:R-:W-:Y:S01]  /*0d30*/  FMUL.FTZ R105, R87, R86 ;  /* 0x0000005657697220 */ /* 0x000fe20000410000 */
[----:B------:R-:W-:Y:S01]  /*0d40*/  FMUL.FTZ R108, R90, R85 ;  /* 0x000000555a6c7220 */ /* 0x000fe20000410000 */
[----:B------:R-:W-:Y:S01]  /*0d50*/  FADD.FTZ R82, R83, R98 ;  /* 0x0000006253527221 */ /* 0x000fe20000010000 */
[----:B------:R-:W-:Y:S01]  /*0d60*/  FFMA.FTZ R80, R99, R98, R80 ;  /* 0x0000006263507223 */ /* 0x000fe20000010050 */
[----:B------:R-:W-:Y:S01]  /*0d70*/  FADD.FTZ R31, R31, R86 ;  /* 0x000000561f1f7221 */ /* 0x000fe20000010000 */
[----:B------:R-:W-:Y:S01]  /*0d80*/  FFMA.FTZ R55, R108, R86, R55 ;  /* 0x000000566c377223 */ /* 0x000fe20000010037 */
[----:B------:R-:W-:Y:S01]  /*0d90*/  FADD.FTZ R145, R82, R105 ;  /* 0x0000006952917221 */ /* 0x000fe20000010000 */
[----:B------:R-:W-:-:S07]  /*0da0*/  FFMA.FTZ R146, R108, R105, R80 ;  /* 0x000000696c927223 */ /* 0x000fce0000010050 */
.L_x_76:
[----:B--23--:R-:W-:Y:S05]  /*0db0*/  BSYNC.RECONVERGENT B0 ;  /* 0x0000000000007941 */ /* 0x00cfea0003800200 */
.L_x_75:
[----:B------:R-:W-:Y:S04]  /*0dc0*/  BSSY.RECONVERGENT B0, `(.L_x_77) ;  /* 0x0000066000007945 */ /* 0x000fe80003800200 */
[----:B------:R-:W-:Y:S05]  /*0dd0*/  @!P0 BRA `(.L_x_78) ;  /* 0x0000000400908947 */ /* 0x000fea0003800000 */
[----:B------:R-:W0:Y:S08]  /*0de0*/  LDC.64 R80, c[0x0][0x3a8] ;  /* 0x0000ea00ff507b82 */ /* 0x000e300000000a00 */
[----:B------:R-:W1:Y:S01]  /*0df0*/  LDC.64 R84, c[0x0][0x428] ;  /* 0x00010a00ff547b82 */ /* 0x000e620000000a00 */
[----:B0-----:R-:W-:-:S06]  /*0e00*/  IMAD.WIDE.U32 R80, R147, 0x10, R80 ;  /* 0x0000001093507825 */ /* 0x001fcc00078e0050 */
[----:B------:R-:W2:Y:S01]  /*0e10*/  LDG.E.128 R80, desc[UR8][R80.64] ;  /* 0x0000000850507981 */ /* 0x000ea2000c1e1d00 */
[----:B-1----:R-:W-:-:S06]  /*0e20*/  IMAD.WIDE.U32 R84, R147, 0x10, R84 ;  /* 0x0000001093547825 */ /* 0x002fcc00078e0054 */
[----:B------:R-:W3:Y:S01]  /*0e30*/  LDG.E.128 R84, desc[UR8][R84.64] ;  /* 0x0000000854547981 */ /* 0x000ee2000c1e1d00 */
[----:B------:R-:W-:-:S04]  /*0e40*/  ISETP.NE.U32.AND P1, PT, RZ, UR12, PT ;  /* 0x0000000cff007c0c */ /* 0x000fc8000bf25070 */
[----:B------:R-:W-:-:S13]  /*0e50*/  ISETP.NE.AND.EX P1, PT, RZ, UR13, PT, P1 ;  /* 0x0000000dff007c0c */ /* 0x000fda000bf25310 */
[----:B------:R-:W0:Y:S02]  /*0e60*/  @P1 LDC.64 R110, c[0x0][0x438] ;  /* 0x00010e00ff6e1b82 */ /* 0x000e240000000a00 */
[----:B0-----:R-:W-:-:S05]  /*0e70*/  @P1 IMAD.WIDE.U32 R110, R147, 0x10, R110 ;  /* 0x00000010936e1825 */ /* 0x001fca00078e006e */
[----:B------:R0:W5:Y:S01]  /*0e80*/  @P1 LDG.E.128 R4, desc[UR8][R110.64] ;  /* 0x000000086e041981 */ /* 0x000162000c1e1d00 */
[----:B------:R-:W-:Y:S02]  /*0e90*/  IADD3 R147, PT, PT, R147, 0x80, RZ ;  /* 0x0000008093937810 */ /* 0x000fe40007ffe0ff */
[----:B--2---:R-:W-:Y:S02]  /*0ea0*/  SHF.L.U32 R112, R80, 0x10, RZ ;  /* 0x0000001050707819 */ /* 0x004fe400000006ff */
[C---:B------:R-:W-:Y:S02]  /*0eb0*/  PRMT R123, R82.reuse, 0x7632, R123 ;  /* 0x00007632527b7816 */ /* 0x040fe4000000007b */
[----:B------:R-:W-:Y:S01]  /*0ec0*/  SHF.L.U32 R82, R82, 0x10, RZ ;  /* 0x0000001052527819 */ /* 0x000fe200000006ff */
[----:B------:R-:W-:Y:S01]  /*0ed0*/  FADD.FTZ R107, -R143, R112 ;  /* 0x000000708f6b7221 */ /* 0x000fe20000010100 */
[----:B------:R-:W-:Y:S02]  /*0ee0*/  PRMT R115, R80, 0x7632, R115 ;  /* 0x0000763250737816 */ /* 0x000fe40000000073 */
[C---:B------:R-:W-:Y:S01]  /*0ef0*/  PRMT R126, R83.reuse, 0x7632, R126 ;  /* 0x00007632537e7816 */ /* 0x040fe2000000007e */
[----:B-----5:R-:W-:Y:S01]  /*0f00*/  FMUL.FTZ R107, R90, R107 ;  /* 0x0000006b5a6b7220 */ /* 0x020fe20000410000 */
[----:B------:R-:W-:Y:S01]  /*0f10*/  SHF.L.U32 R120, R83, 0x10, RZ ;  /* 0x0000001053787819 */ /* 0x000fe200000006ff */
[----:B0-----:R-:W-:Y:S01]  /*0f20*/  FADD.FTZ R111, -R143, R82 ;  /* 0x000000528f6f7221 */ /* 0x001fe20000010100 */
[----:B------:R-:W-:-:S02]  /*0f30*/  SHF.L.U32 R80, R116, 0x10, RZ ;  /* 0x0000001074507819 */ /* 0x000fc400000006ff */
[----:B---3--:R-:W-:Y:S01]  /*0f40*/  SHF.L.U32 R83, R84, 0x10, RZ ;  /* 0x0000001054537819 */ /* 0x008fe200000006ff */
[----:B------:R-:W-:Y:S01]  /*0f50*/  FMUL.FTZ R111, R90, R111 ;  /* 0x0000006f5a6f7220 */ /* 0x000fe20000410000 */
[----:B------:R-:W-:Y:S02]  /*0f60*/  SHF.L.U32 R114, R81, 0x10, RZ ;  /* 0x0000001051727819 */ /* 0x000fe400000006ff */
[C---:B------:R-:W-:Y:S01]  /*0f70*/  PRMT R128, R87.reuse, 0x7632, R128 ;  /* 0x0000763257807816 */ /* 0x040fe20000000080 */
[-C--:B------:R-:W-:Y:S01]  /*0f80*/  FMUL.FTZ R110, R80, R83.reuse ;  /* 0x00000053506e7220 */ /* 0x080fe20000410000 */
[----:B------:R-:W-:Y:S01]  /*0f90*/  SHF.L.U32 R87, R87, 0x10, RZ ;  /* 0x0000001057577819 */ /* 0x000fe200000006ff */
[----:B------:R-:W-:Y:S01]  /*0fa0*/  FADD.FTZ R24, R24, R83 ;  /* 0x0000005318187221 */ /* 0x000fe20000010000 */
[----:B------:R-:W-:Y:S01]  /*0fb0*/  SHF.L.U32 R82, R119, 0x10, RZ ;  /* 0x0000001077527819 */ /* 0x000fe200000006ff */
[----:B------:R-:W-:Y:S01]  /*0fc0*/  FFMA.FTZ R48, R107, R83, R48 ;  /* 0x000000536b307223 */ /* 0x000fe20000010030 */
[----:B------:R-:W-:Y:S01]  /*0fd0*/  PRMT R121, R81, 0x7632, R121 ;  /* 0x0000763251797816 */ /* 0x000fe20000000079 */
[C---:B------:R-:W-:Y:S01]  /*0fe0*/  FADD.FTZ R109, -R143.reuse, R114 ;  /* 0x000000728f6d7221 */ /* 0x040fe20000010100 */
[----:B------:R-:W-:Y:S01]  /*0ff0*/  PRMT R81, R84, 0x7632, R81 ;  /* 0x0000763254517816 */ /* 0x000fe20000000051 */
[----:B------:R-:W-:Y:S01]  /*1000*/  FADD.FTZ R83, -R143, R120 ;  /* 0x000000788f537221 */ /* 0x000fe20000010100 */
[----:B------:R-:W-:Y:S01]  /*1010*/  SHF.L.U32 R80, R115, 0x10, RZ ;  /* 0x0000001073507819 */ /* 0x000fe200000006ff */
[----:B------:R-:W-:Y:S01]  /*1020*/  FMUL.FTZ R120, R82, R87 ;  /* 0x0000005752787220 */ /* 0x000fe20000410000 */
[----:B------:R-:W-:Y:S01]  /*1030*/  SHF.L.U32 R113, R86, 0x10, RZ ;  /* 0x0000001056717819 */ /* 0x000fe200000006ff */
[----:B------:R-:W-:Y:S01]  /*1040*/  FMUL.FTZ R109, R90, R109 ;  /* 0x0000006d5a6d7220 */ /* 0x000fe20000410000 */
[----:B------:R-:W-:Y:S01]  /*1050*/  SHF.L.U32 R114, R118, 0x10, RZ ;  /* 0x0000001076727819 */ /* 0x000fe200000006ff */
[----:B------:R-:W-:Y:S01]  /*1060*/  FADD.FTZ R22, R22, R87 ;  /* 0x0000005716167221 */ /* 0x000fe20000010000 */
[----:B------:R-:W-:Y:S01]  /*1070*/  PRMT R125, R86, 0x7632, R125 ;  /* 0x00007632567d7816 */ /* 0x000fe2000000007d */
[----:B------:R-:W-:Y:S01]  /*1080*/  FADD.FTZ R20, R20, R113 ;  /* 0x0000007114147221 */ /* 0x000fe20000010000 */
[----:B------:R-:W-:Y:S01]  /*1090*/  SHF.L.U32 R82, R81, 0x10, RZ ;  /* 0x0000001051527819 */ /* 0x000fe200000006ff */
[----:B------:R-:W-:Y:S01]  /*10a0*/  FADD.FTZ R81, -R143, R80 ;  /* 0x000000508f517221 */ /* 0x000fe20000010100 */
[----:B------:R-:W-:Y:S01]  /*10b0*/  SHF.L.U32 R86, R121, 0x10, RZ ;  /* 0x0000001079567819 */ /* 0x000fe200000006ff */
[-C--:B------:R-:W-:Y:S01]  /*10c0*/  FMUL.FTZ R114, R114, R113.reuse ;  /* 0x0000007172727220 */ /* 0x080fe20000410000 */
[----:B------:R-:W-:Y:S01]  /*10d0*/  SHF.L.U32 R115, R167, 0x10, RZ ;  /* 0x00000010a7737819 */ /* 0x000fe200000006ff */
[----:B------:R-:W-:Y:S01]  /*10e0*/  FFMA.FTZ R44, R111, R113, R44 ;  /* 0x000000716f2c7223 */ /* 0x000fe2000001002c */
[C---:B------:R-:W-:Y:S01]  /*10f0*/  FMUL.FTZ R113, R90.reuse, R83 ;  /* 0x000000535a717220 */ /* 0x040fe20000410000 */
[----:B------:R-:W-:Y:S01]  /*1100*/  FMUL.FTZ R122, R90, R81 ;  /* 0x000000515a7a7220 */ /* 0x000fe20000410000 */
[----:B------:R-:W-:Y:S01]  /*1110*/  PRMT R84, R85, 0x7632, R84 ;  /* 0x0000763255547816 */ /* 0x000fe20000000054 */
[----:B------:R-:W-:Y:S01]  /*1120*/  FADD.FTZ R83, -R143, R86 ;  /* 0x000000568f537221 */ /* 0x000fe20000010100 */
[----:B------:R-:W-:Y:S01]  /*1130*/  SHF.L.U32 R85, R85, 0x10, RZ ;  /* 0x0000001055557819 */ /* 0x000fe200000006ff */
[----:B------:R-:W-:Y:S01]  /*1140*/  FMUL.FTZ R115, R115, R82 ;  /* 0x0000005273737220 */ /* 0x000fe20000410000 */
[----:B------:R-:W-:Y:S01]  /*1150*/  SHF.L.U32 R112, R117, 0x10, RZ ;  /* 0x0000001075707819 */ /* 0x000fe200000006ff */
[----:B------:R-:W-:Y:S01]  /*1160*/  FADD.FTZ R80, R145, R110 ;  /* 0x0000006e91507221 */ /* 0x000fe20000010000 */
[----:B------:R-:W-:Y:S01]  /*1170*/  FFMA.FTZ R81, R107, R110, R146 ;  /* 0x0000006e6b517223 */ /* 0x000fe20000010092 */
[----:B------:R-:W-:Y:S01]  /*1180*/  FADD.FTZ R25, R25, R82 ;  /* 0x0000005219197221 */ /* 0x000fe20000010000 */
[----:B------:R-:W-:Y:S01]  /*1190*/  FFMA.FTZ R49, R122, R82, R49 ;  /* 0x000000527a317223 */ /* 0x000fe20000010031 */
[----:B------:R-:W-:Y:S01]  /*11a0*/  FMUL.FTZ R124, R90, R83 ;  /* 0x000000535a7c7220 */ /* 0x000fe20000410000 */
[----:B------:R-:W-:Y:S01]  /*11b0*/  SHF.L.U32 R82, R123, 0x10, RZ ;  /* 0x000000107b527819 */ /* 0x000fe200000006ff */
[----:B------:R-:W-:Y:S01]  /*11c0*/  FADD.FTZ R83, R80, R115 ;  /* 0x0000007350537221 */ /* 0x000fe20000010000 */
[----:B------:R-:W-:Y:S01]  /*11d0*/  SHF.L.U32 R121, R166, 0x10, RZ ;  /* 0x00000010a6797819 */ /* 0x000fe200000006ff */
[----:B------:R-:W-:Y:S01]  /*11e0*/  FMUL.FTZ R112, R112, R85 ;  /* 0x0000005570707220 */ /* 0x000fe20000410000 */
[----:B------:R-:W-:Y:S01]  /*11f0*/  SHF.L.U32 R84, R84, 0x10, RZ ;  /* 0x0000001054547819 */ /* 0x000fe200000006ff */
[----:B------:R-:W-:Y:S01]  /*1200*/  FFMA.FTZ R80, R122, R115, R81 ;  /* 0x000000737a507223 */ /* 0x000fe20000010051 */
[----:B------:R-:W-:Y:S01]  /*1210*/  FADD.FTZ R26, R26, R85 ;  /* 0x000000551a1a7221 */ /* 0x000fe20000010000 */
[----:B------:R-:W-:Y:S01]  /*1220*/  FFMA.FTZ R50, R109, R85, R50 ;  /* 0x000000556d327223 */ /* 0x000fe20000010032 */
[----:B------:R-:W-:Y:S01]  /*1230*/  FADD.FTZ R85, -R143, R82 ;  /* 0x000000528f557221 */ /* 0x000fe20000010100 */
[----:B------:R-:W-:Y:S01]  /*1240*/  FMUL.FTZ R121, R121, R84 ;  /* 0x0000005479797220 */ /* 0x000fe20000410000 */
[----:B------:R-:W-:Y:S01]  /*1250*/  FADD.FTZ R82, R83, R112 ;  /* 0x0000007053527221 */ /* 0x000fe20000010000 */
[----:B------:R-:W-:Y:S01]  /*1260*/  FFMA.FTZ R81, R109, R112, R80 ;  /* 0x000000706d517223 */ /* 0x000fe20000010050 */
[----:B------:R-:W-:Y:S01]  /*1270*/  FADD.FTZ R27, R27, R84 ;  /* 0x000000541b1b7221 */ /* 0x000fe20000010000 */
[----:B------:R-:W-:Y:S01]  /*1280*/  FFMA.FTZ R51, R124, R84, R51 ;  /* 0x000000547c337223 */ /* 0x000fe20000010033 */
[----:B------:R-:W-:Y:S01]  /*1290*/  SHF.L.U32 R84, R165, 0x10, RZ ;  /* 0x00000010a5547819 */ /* 0x000fe200000006ff */
[----:B------:R-:W-:Y:S01]  /*12a0*/  FADD.FTZ R83, R82, R121 ;  /* 0x0000007952537221 */ /* 0x000fe20000010000 */
[----:B------:R-:W-:Y:S01]  /*12b0*/  SHF.L.U32 R125, R125, 0x10, RZ ;  /* 0x000000107d7d7819 */ /* 0x000fe200000006ff */
[----:B------:R-:W-:Y:S01]  /*12c0*/  FFMA.FTZ R80, R124, R121, R81 ;  /* 0x000000797c507223 */ /* 0x000fe20000010051 */
[----:B------:R-:W-:Y:S01]  /*12d0*/  SHF.L.U32 R86, R126, 0x10, RZ ;  /* 0x000000107e567819 */ /* 0x000fe200000006ff */
[----:B------:R-:W-:Y:S01]  /*12e0*/  FMUL.FTZ R126, R90, R85 ;  /* 0x000000555a7e7220 */ /* 0x000fe20000410000 */
[----:B------:R-:W-:Y:S01]  /*12f0*/  FADD.FTZ R82, R83, R114 ;  /* 0x0000007253527221 */ /* 0x000fe20000010000 */
[----:B------:R-:W-:Y:S01]  /*1300*/  FMUL.FTZ R123, R84, R125 ;  /* 0x0000007d547b7220 */ /* 0x000fe20000410000 */
        /* <DEDUP_REMOVED lines=17> */
.L_x_78:
[----:B------:R-:W-:Y:S05]  /*1420*/  BSYNC.RECONVERGENT B0 ;  /* 0x0000000000007941 */ /* 0x000fea0003800200 */
.L_x_77:
        /* <DEDUP_REMOVED lines=13> */
[----:B--2---:R-:W-:Y:S02]  /*1500*/  PRMT R127, R80, 0x7632, R127 ;  /* 0x00007632507f7816 */ /* 0x004fe4000000007f */
[----:B------:R-:W-:Y:S02]  /*1510*/  PRMT R133, R82, 0x7632, R133 ;  /* 0x0000763252857816 */ /* 0x000fe40000000085 */
[----:B------:R-:W-:Y:S02]  /*1520*/  SHF.L.U32 R132, R80, 0x10, RZ ;  /* 0x0000001050847819 */ /* 0x000fe400000006ff */
[----:B------:R-:W-:Y:S02]  /*1530*/  PRMT R129, R81, 0x7632, R129 ;  /* 0x0000763251817816 */ /* 0x000fe40000000081 */
[----:B------:R-:W-:Y:S02]  /*1540*/  PRMT R135, R83, 0x7632, R135 ;  /* 0x0000763253877816 */ /* 0x000fe40000000087 */
[----:B------:R-:W-:-:S02]  /*1550*/  SHF.L.U32 R80, R127, 0x10, RZ ;  /* 0x000000107f507819 */ /* 0x000fc400000006ff */
[----:B0-----:R-:W-:Y:S02]  /*1560*/  SHF.L.U32 R130, R133, 0x10, RZ ;  /* 0x0000001085827819 */ /* 0x001fe400000006ff */
[----:B------:R-:W-:Y:S01]  /*1570*/  SHF.L.U32 R134, R81, 0x10, RZ ;  /* 0x0000001051867819 */ /* 0x000fe200000006ff */
[C---:B------:R-:W-:Y:S01]  /*1580*/  FADD.FTZ R81, -R143.reuse, R132 ;  /* 0x000000848f517221 */ /* 0x040fe20000010100 */
[----:B------:R-:W-:Y:S01]  /*1590*/  SHF.L.U32 R136, R82, 0x10, RZ ;  /* 0x0000001052887819 */ /* 0x000fe200000006ff */
[----:B------:R-:W-:Y:S01]  /*15a0*/  FADD.FTZ R141, -R143, R130 ;  /* 0x000000828f8d7221 */ /* 0x000fe20000010100 */
[----:B------:R-:W-:Y:S01]  /*15b0*/  SHF.L.U32 R82, R129, 0x10, RZ ;  /* 0x0000001081527819 */ /* 0x000fe200000006ff */
[----:B-----5:R-:W-:Y:S01]  /*15c0*/  FMUL.FTZ R127, R90, R81 ;  /* 0x000000515a7f7220 */ /* 0x020fe20000410000 */
[----:B------:R-:W-:Y:S01]  /*15d0*/  SHF.L.U32 R132, R135, 0x10, RZ ;  /* 0x0000001087847819 */ /* 0x000fe200000006ff */
[----:B------:R-:W-:Y:S01]  /*15e0*/  FADD.FTZ R135, -R143, R80 ;  /* 0x000000508f877221 */ /* 0x000fe20000010100 */
[----:B------:R-:W-:Y:S01]  /*15f0*/  SHF.L.U32 R138, R83, 0x10, RZ ;  /* 0x00000010538a7819 */ /* 0x000fe200000006ff */
[C---:B------:R-:W-:Y:S01]  /*1600*/  FADD.FTZ R137, -R143.reuse, R82 ;  /* 0x000000528f897221 */ /* 0x040fe20000010100 */
[----:B---3--:R-:W-:Y:S01]  /*1610*/  PRMT R80, R84, 0x7632, R80 ;  /* 0x0000763254507816 */ /* 0x008fe20000000050 */
[C---:B------:R-:W-:Y:S01]  /*1620*/  FADD.FTZ R131, -R143.reuse, R134 ;  /* 0x000000868f837221 */ /* 0x040fe20000010100 */
[----:B------:R-:W-:Y:S01]  /*1630*/  SHF.L.U32 R130, R60, 0x10, RZ ;  /* 0x000000103c827819 */ /* 0x000fe200000006ff */
[----:B------:R-:W-:Y:S01]  /*1640*/  FADD.FTZ R147, -R143, R138 ;  /* 0x0000008a8f937221 */ /* 0x000fe20000010100 */
[----:B------:R-:W-:Y:S01]  /*1650*/  SHF.L.U32 R83, R84, 0x10, RZ ;  /* 0x0000001054537819 */ /* 0x000fe200000006ff */
[----:B------:R-:W-:Y:S01]  /*1660*/  FMUL.FTZ R138, R90, R135 ;  /* 0x000000875a8a7220 */ /* 0x000fe20000410000 */
[----:B------:R-:W-:Y:S01]  /*1670*/  PRMT R82, R85, 0x7632, R82 ;  /* 0x0000763255527816 */ /* 0x000fe20000000052 */
[----:B------:R-:W-:Y:S01]  /*1680*/  FADD.FTZ R139, -R143, R136 ;  /* 0x000000888f8b7221 */ /* 0x000fe20000010100 */
[----:B------:R-:W-:Y:S01]  /*1690*/  SHF.L.U32 R81, R171, 0x10, RZ ;  /* 0x00000010ab517819 */ /* 0x000fe200000006ff */
[-C--:B------:R-:W-:Y:S01]  /*16a0*/  FMUL.FTZ R130, R130, R83.reuse ;  /* 0x0000005382827220 */ /* 0x080fe20000410000 */
[----:B------:R-:W-:Y:S01]  /*16b0*/  SHF.L.U32 R80, R80, 0x10, RZ ;  /* 0x0000001050507819 */ /* 0x000fe200000006ff */
[----:B------:R-:W-:Y:S01]  /*16c0*/  FADD.FTZ R16, R16, R83 ;  /* 0x0000005310107221 */ /* 0x000fe20000010000 */
[----:B------:R-:W-:Y:S01]  /*16d0*/  FFMA.FTZ R40, R127, R83, R40 ;  /* 0x000000537f287223 */ /* 0x000fe20000010028 */
[----:B------:R-:W-:Y:S01]  /*16e0*/  SHF.L.U32 R83, R170, 0x10, RZ ;  /* 0x00000010aa537819 */ /* 0x000fe200000006ff */
[----:B------:R-:W-:Y:S01]  /*16f0*/  FADD.FTZ R143, -R143, R132 ;  /* 0x000000848f8f7221 */ /* 0x000fe20000010100 */
[----:B------:R-:W-:Y:S01]  /*1700*/  SHF.L.U32 R82, R82, 0x10, RZ ;  /* 0x0000001052527819 */ /* 0x000fe200000006ff */
[-C--:B------:R-:W-:Y:S01]  /*1710*/  FMUL.FTZ R135, R81, R80.reuse ;  /* 0x0000005051877220 */ /* 0x080fe20000410000 */
[----:B------:R-:W-:Y:S01]  /*1720*/  FADD.FTZ R17, R17, R80 ;  /* 0x0000005011117221 */ /* 0x000fe20000010000 */
[----:B------:R-:W-:Y:S01]  /*1730*/  FFMA.FTZ R41, R138, R80, R41 ;  /* 0x000000508a297223 */ /* 0x000fe20000010029 */
[----:B------:R-:W-:Y:S01]  /*1740*/  SHF.L.U32 R85, R85, 0x10, RZ ;  /* 0x0000001055557819 */ /* 0x000fe200000006ff */
[----:B------:R-:W-:Y:S01]  /*1750*/  FADD.FTZ R80, R145, R130 ;  /* 0x0000008291507221 */ /* 0x000fe20000010000 */
[----:B------:R-:W-:Y:S01]  /*1760*/  SHF.L.U32 R132, R61, 0x10, RZ ;  /* 0x000000103d847819 */ /* 0x000fe200000006ff */
[----:B------:R-:W-:Y:S01]  /*1770*/  FFMA.FTZ R81, R127, R130, R146 ;  /* 0x000000827f517223 */ /* 0x000fe20000010092 */
[----:B------:R-:W-:Y:S01]  /*1780*/  FMUL.FTZ R140, R90, R137 ;  /* 0x000000895a8c7220 */ /* 0x000fe20000410000 */
[-C--:B------:R-:W-:Y:S01]  /*1790*/  FMUL.FTZ R137, R83, R82.reuse ;  /* 0x0000005253897220 */ /* 0x080fe20000410000 */
[----:B------:R-:W-:Y:S01]  /*17a0*/  FADD.FTZ R83, R80, R135 ;  /* 0x0000008750537221 */ /* 0x000fe20000010000 */
[----:B------:R-:W-:Y:S01]  /*17b0*/  FMUL.FTZ R129, R90, R131 ;  /* 0x000000835a817220 */ /* 0x000fe20000410000 */
[----:B------:R-:W-:Y:S01]  /*17c0*/  FMUL.FTZ R132, R132, R85 ;  /* 0x0000005584847220 */ /* 0x000fe20000410000 */
[----:B------:R-:W-:Y:S01]  /*17d0*/  FFMA.FTZ R80, R138, R135, R81 ;  /* 0x000000878a507223 */ /* 0x000fe20000010051 */
[C---:B------:R-:W-:Y:S01]  /*17e0*/  PRMT R84, R86.reuse, 0x7632, R84 ;  /* 0x0000763256547816 */ /* 0x040fe20000000054 */
[----:B------:R-:W-:Y:S01]  /*17f0*/  FADD.FTZ R19, R19, R82 ;  /* 0x0000005213137221 */ /* 0x000fe20000010000 */
[----:B------:R-:W-:Y:S01]  /*1800*/  SHF.L.U32 R133, R86, 0x10, RZ ;  /* 0x0000001056857819 */ /* 0x000fe200000006ff */
[----:B------:R-:W-:Y:S01]  /*1810*/  FFMA.FTZ R43, R140, R82, R43 ;  /* 0x000000528c2b7223 */ /* 0x000fe2000001002b */
[----:B------:R-:W-:Y:S01]  /*1820*/  SHF.L.U32 R134, R62, 0x10, RZ ;  /* 0x000000103e867819 */ /* 0x000fe200000006ff */
[----:B------:R-:W-:Y:S01]  /*1830*/  FADD.FTZ R82, R83, R132 ;  /* 0x0000008453527221 */ /* 0x000fe20000010000 */
[----:B------:R-:W-:Y:S01]  /*1840*/  FFMA.FTZ R81, R129, R132, R80 ;  /* 0x0000008481517223 */ /* 0x000fe20000010050 */
[----:B------:R-:W-:Y:S01]  /*1850*/  FMUL.FTZ R131, R90, R139 ;  /* 0x0000008b5a837220 */ /* 0x000fe20000410000 */
[----:B------:R-:W-:Y:S01]  /*1860*/  SHF.L.U32 R139, R169, 0x10, RZ ;  /* 0x00000010a98b7819 */ /* 0x000fe200000006ff */
[----:B------:R-:W-:Y:S01]  /*1870*/  FMUL.FTZ R134, R134, R133 ;  /* 0x0000008586867220 */ /* 0x000fe20000410000 */
[----:B------:R-:W-:Y:S01]  /*1880*/  SHF.L.U32 R84, R84, 0x10, RZ ;  /* 0x0000001054547819 */ /* 0x000fe200000006ff */
[----:B------:R-:W-:Y:S01]  /*1890*/  FADD.FTZ R83, R82, R137 ;  /* 0x0000008952537221 */ /* 0x000fe20000010000 */
[----:B------:R-:W-:Y:S01]  /*18a0*/  FFMA.FTZ R80, R140, R137, R81 ;  /* 0x000000898c507223 */ /* 0x000fe20000010051 */
[C---:B------:R-:W-:Y:S01]  /*18b0*/  PRMT R86, R87.reuse, 0x7632, R86 ;  /* 0x0000763257567816 */ /* 0x040fe20000000056 */
[----:B------:R-:W-:Y:S01]  /*18c0*/  FMUL.FTZ R142, R90, R141 ;  /* 0x0000008d5a8e7220 */ /* 0x000fe20000410000 */
[----:B------:R-:W-:Y:S01]  /*18d0*/  SHF.L.U32 R87, R87, 0x10, RZ ;  /* 0x0000001057577819 */ /* 0x000fe200000006ff */
[----:B------:R-:W-:Y:S01]  /*18e0*/  FMUL.FTZ R139, R139, R84 ;  /* 0x000000548b8b7220 */ /* 0x000fe20000410000 */
[----:B------:R-:W-:Y:S01]  /*18f0*/  SHF.L.U32 R136, R63, 0x10, RZ ;  /* 0x000000103f887819 */ /* 0x000fe200000006ff */
[----:B------:R-:W-:Y:S01]  /*1900*/  FADD.FTZ R82, R83, R134 ;  /* 0x0000008653527221 */ /* 0x000fe20000010000 */
[----:B------:R-:W-:Y:S01]  /*1910*/  FFMA.FTZ R80, R131, R134, R80 ;  /* 0x0000008683507223 */ /* 0x000fe20000010050 */
[----:B------:R-:W-:Y:S01]  /*1920*/  FADD.FTZ R18, R18, R85 ;  /* 0x0000005512127221 */ /* 0x000fe20000010000 */
[----:B------:R-:W-:Y:S01]  /*1930*/  FFMA.FTZ R42, R129, R85, R42 ;  /* 0x00000055812a7223 */ /* 0x000fe2000001002a */
[----:B------:R-:W-:Y:S01]  /*1940*/  FADD.FTZ R12, R12, R133 ;  /* 0x000000850c0c7221 */ /* 0x000fe20000010000 */
[----:B------:R-:W-:Y:S01]  /*1950*/  FFMA.FTZ R36, R131, R133, R36 ;  /* 0x0000008583247223 */ /* 0x000fe20000010024 */
[----:B------:R-:W-:Y:S01]  /*1960*/  SHF.L.U32 R85, R168, 0x10, RZ ;  /* 0x00000010a8557819 */ /* 0x000fe200000006ff */
[----:B------:R-:W-:Y:S01]  /*1970*/  FMUL.FTZ R133, R90, R147 ;  /* 0x000000935a857220 */ /* 0x000fe20000410000 */
[----:B------:R-:W-:Y:S01]  /*1980*/  SHF.L.U32 R86, R86, 0x10, RZ ;  /* 0x0000001056567819 */ /* 0x000fe200000006ff */
[----:B------:R-:W-:Y:S01]  /*1990*/  FMUL.FTZ R136, R136, R87 ;  /* 0x0000005788887220 */ /* 0x000fe20000410000 */
[----:B------:R-:W-:Y:S01]  /*19a0*/  FADD.FTZ R81, R82, R139 ;  /* 0x0000008b52517221 */ /* 0x000fe20000010000 */
[----:B------:R-:W-:Y:S01]  /*19b0*/  FFMA.FTZ R80, R142, R139, R80 ;  /* 0x0000008b8e507223 */ /* 0x000fe20000010050 */
[----:B------:R-:W-:Y:S01]  /*19c0*/  FMUL.FTZ R144, R90, R143 ;  /* 0x0000008f5a907220 */ /* 0x000fe20000410000 */
[----:B------:R-:W-:Y:S01]  /*19d0*/  FMUL.FTZ R141, R85, R86 ;  /* 0x00000056558d7220 */ /* 0x000fe20000410000 */
        /* <DEDUP_REMOVED lines=9> */
[----:B------:R-:W-:-:S07]  /*1a70*/  FFMA.FTZ R146, R144, R141, R80 ;  /* 0x0000008d90927223 */ /* 0x000fce0000010050 */
.L_x_80:
[----:B------:R-:W-:Y:S05]  /*1a80*/  BSYNC.RECONVERGENT B0 ;  /* 0x0000000000007941 */ /* 0x000fea0003800200 */
.L_x_79:
[----:B------:R-:W0:Y:S01]  /*1a90*/  SHFL.DOWN PT, R80, R145, 0x10, 0x1f ;  /* 0x0a001f0091507f89 */ /* 0x000e2200000e0000 */
[----:B------:R-:W-:Y:S01]  /*1aa0*/  LOP3.LUT P4, RZ, R0, 0x1f, RZ, 0xc0, !PT ;  /* 0x0000001f00ff7812 */ /* 0x000fe2000788c0ff */
[----:B------:R-:W-:Y:S01]  /*1ab0*/  BSSY.RECONVERGENT B0, `(.L_x_81) ;  /* 0x0000195000007945 */ /* 0x000fe20003800200 */
[----:B------:R-:W-:Y:S01]  /*1ac0*/  PLOP3.LUT P1, PT, PT, PT, PT, 0x80, 0x8 ;  /* 0x000000000008781c */ /* 0x000fe20003f2f070 */
[----:B------:R-:W1:Y:S01]  /*1ad0*/  SHFL.DOWN PT, R81, R146, 0x10, 0x1f ;  /* 0x0a001f0092517f89 */ /* 0x000e6200000e0000 */
[----:B------:R-:W-:Y:S02]  /*1ae0*/  ISETP.NE.AND P5, PT, RZ, UR11, PT ;  /* 0x0000000bff007c0c */ /* 0x000fe4000bfa5270 */
[----:B------:R-:W-:Y:S02]  /*1af0*/  PRMT R158, R8, 0x7632, R158 ;  /* 0x00007632089e7816 */ /* 0x000fe4000000009e */
[----:B------:R-:W-:Y:S02]  /*1b00*/  P2R R172, PR, RZ, 0x20 ;  /* 0x00000020ffac7803 */ /* 0x000fe40000000000 */
[----:B------:R-:W-:-:S02]  /*1b10*/  PRMT R159, R11, 0x7632, R159 ;  /* 0x000076320b9f7816 */ /* 0x000fc4000000009f */
[C---:B------:R-:W-:Y:S02]  /*1b20*/  PRMT R157, R6.reuse, 0x7632, R157 ;  /* 0x00007632069d7816 */ /* 0x040fe4000000009d */
[----:B------:R-:W-:Y:S02]  /*1b30*/  @!P4 PLOP3.LUT P1, PT, P3, PT, PT, 0x80, 0x8 ;  /* 0x000000000008c81c */ /* 0x000fe40001f2f070 */
[----:B------:R-:W-:Y:S02]  /*1b40*/  PRMT R151, R6, 0x7632, R151 ;  /* 0x0000763206977816 */ /* 0x000fe40000000097 */
[C---:B------:R-:W-:Y:S02]  /*1b50*/  PRMT R154, R5.reuse, 0x7632, R154 ;  /* 0x00007632059a7816 */ /* 0x040fe4000000009a */
[----:B------:R-:W-:Y:S02]  /*1b60*/  PRMT R152, R5, 0x7632, R152 ;  /* 0x0000763205987816 */ /* 0x000fe40000000098 */
[----:B------:R-:W-:Y:S01]  /*1b70*/  PRMT R155, R4, 0x7632, R155 ;  /* 0x00007632049b7816 */ /* 0x000fe2000000009b */
[----:B0-----:R-:W-:Y:S01]  /*1b80*/  FADD.FTZ R80, R80, R145 ;  /* 0x0000009150507221 */ /* 0x001fe20000010000 */
[----:B------:R-:W-:-:S02]  /*1b90*/  PRMT R153, R4, 0x7632, R153 ;  /* 0x0000763204997816 */ /* 0x000fc40000000099 */
[----:B------:R-:W-:Y:S01]  /*1ba0*/  PRMT R156, R7, 0x7632, R156 ;  /* 0x00007632079c7816 */ /* 0x000fe2000000009c */
[----:B-1----:R-:W-:Y:S01]  /*1bb0*/  FADD.FTZ R81, R81, R146 ;  /* 0x0000009251517221 */ /* 0x002fe20000010000 */
[----:B------:R-:W0:Y:S01]  /*1bc0*/  SHFL.DOWN PT, R83, R80, 0x8, 0x1f ;  /* 0x09001f0050537f89 */ /* 0x000e2200000e0000 */
[----:B------:R-:W-:-:S03]  /*1bd0*/  PRMT R150, R7, 0x7632, R150 ;  /* 0x0000763207967816 */ /* 0x000fc60000000096 */
[----:B------:R-:W1:Y:S01]  /*1be0*/  SHFL.DOWN PT, R82, R81, 0x8, 0x1f ;  /* 0x09001f0051527f89 */ /* 0x000e6200000e0000 */
[----:B------:R-:W2:Y:S01]  /*1bf0*/  S2R R146, SR_CgaCtaId ;  /* 0x0000000000927919 */ /* 0x000ea20000008800 */
[----:B0-----:R-:W-:Y:S01]  /*1c00*/  FADD.FTZ R83, R80, R83 ;  /* 0x0000005350537221 */ /* 0x001fe20000010000 */
[----:B-1----:R-:W-:-:S04]  /*1c10*/  FADD.FTZ R82, R81, R82 ;  /* 0x0000005251527221 */ /* 0x002fc80000010000 */
[----:B------:R-:W0:Y:S04]  /*1c20*/  SHFL.DOWN PT, R84, R83, 0x4, 0x1f ;  /* 0x08801f0053547f89 */ /* 0x000e2800000e0000 */
[----:B------:R-:W1:Y:S01]  /*1c30*/  SHFL.DOWN PT, R85, R82, 0x4, 0x1f ;  /* 0x08801f0052557f89 */ /* 0x000e6200000e0000 */
[----:B0-----:R-:W-:Y:S01]  /*1c40*/  FADD.FTZ R84, R83, R84 ;  /* 0x0000005453547221 */ /* 0x001fe20000010000 */
[----:B------:R-:W-:Y:S01]  /*1c50*/  MOV R83, 0x400 ;  /* 0x0000040000537802 */ /* 0x000fe20000000f00 */
[----:B-1----:R-:W-:-:S03]  /*1c60*/  FADD.FTZ R85, R82, R85 ;  /* 0x0000005552557221 */ /* 0x002fc60000010000 */
[----:B------:R-:W0:Y:S01]  /*1c70*/  SHFL.DOWN PT, R87, R84, 0x2, 0x1f ;  /* 0x08401f0054577f89 */ /* 0x000e2200000e0000 */
[----:B--2---:R-:W-:Y:S02]  /*1c80*/  LEA R143, R146, R83, 0x18 ;  /* 0x00000053928f7211 */ /* 0x004fe400078ec0ff */
[----:B------:R-:W1:Y:S01]  /*1c90*/  LDC.64 R146, c[0x0][0x380] ;  /* 0x0000e000ff927b82 */ /* 0x000e620000000a00 */
[----:B------:R-:W2:Y:S01]  /*1ca0*/  SHFL.DOWN PT, R86, R85, 0x2, 0x1f ;  /* 0x08401f0055567f89 */ /* 0x000ea200000e0000 */
[----:B------:R-:W-:-:S04]  /*1cb0*/  IADD3 R83, PT, PT, R143, 0x3020, RZ ;  /* 0x000030208f537810 */ /* 0x000fc80007ffe0ff */
[----:B------:R-:W-:Y:S02]  /*1cc0*/  @!P4 MOV R82, R83 ;  /* 0x000000530052c202 */ /* 0x000fe40000000f00 */
[C---:B------:R-:W-:Y:S02]  /*1cd0*/  @!P1 IADD3 R82, PT, PT, R143.reuse, 0x3000, RZ ;  /* 0x000030008f529810 */ /* 0x040fe40007ffe0ff */
[----:B------:R-:W-:Y:S02]  /*1ce0*/  @!P3 IADD3 R83, PT, PT, R143, 0x3000, RZ ;  /* 0x000030008f53b810 */ /* 0x000fe40007ffe0ff */
[----:B------:R-:W-:Y:S02]  /*1cf0*/  @!P4 LEA R145, R89, R82, 0x3 ;  /* 0x000000525991c211 */ /* 0x000fe400078e18ff */
[----:B------:R-:W-:Y:S01]  /*1d00*/  ISETP.GE.U32.AND P1, PT, R2, 0x80, PT ;  /* 0x000000800200780c */ /* 0x000fe20003f26070 */
[----:B0-----:R-:W-:Y:S01]  /*1d10*/  FADD.FTZ R87, R84, R87 ;  /* 0x0000005754577221 */ /* 0x001fe20000010000 */
[----:B------:R-:W-:-:S02]  /*1d20*/  IADD3 R84, PT, PT, R143, 0x3030, RZ ;  /* 0x000030308f547810 */ /* 0x000fc40007ffe0ff */
[----:B------:R-:W-:Y:S01]  /*1d30*/  @!P3 IADD3 R84, PT, PT, R143, 0x3010, RZ ;  /* 0x000030108f54b810 */ /* 0x000fe20007ffe0ff */
[----:B--2---:R-:W-:Y:S01]  /*1d40*/  FADD.FTZ R86, R85, R86 ;  /* 0x0000005655567221 */ /* 0x004fe20000010000 */
[----:B------:R-:W0:Y:S01]  /*1d50*/  SHFL.DOWN PT, R80, R87, 0x1, 0x1f ;  /* 0x08201f0057507f89 */ /* 0x000e2200000e0000 */
[----:B-1----:R-:W-:Y:S02]  /*1d60*/  IADD3 R91, PT, PT, R91, R146, RZ ;  /* 0x000000925b5b7210 */ /* 0x002fe40007ffe0ff */
[----:B------:R-:W-:Y:S01]  /*1d70*/  PRMT R146, R69, 0x7632, R146 ;  /* 0x0000763245927816 */ /* 0x000fe20000000092 */
[----:B------:R-:W1:Y:S01]  /*1d80*/  SHFL.DOWN PT, R81, R86, 0x1, 0x1f ;  /* 0x08201f0056517f89 */ /* 0x000e6200000e0000 */
[----:B------:R-:W-:Y:S02]  /*1d90*/  ISETP.GE.AND P6, PT, R91, R147, PT ;  /* 0x000000935b00720c */ /* 0x000fe40003fc6270 */
[----:B------:R-:W-:Y:S01]  /*1da0*/  PRMT R147, R68, 0x7632, R147 ;  /* 0x0000763244937816 */ /* 0x000fe20000000093 */
[----:B0-----:R-:W-:Y:S01]  /*1db0*/  FADD.FTZ R148, R87, R80 ;  /* 0x0000005057947221 */ /* 0x001fe20000010000 */
[----:B-1----:R-:W-:-:S05]  /*1dc0*/  FADD.FTZ R149, R86, R81 ;  /* 0x0000005156957221 */ /* 0x002fca0000010000 */
[----:B------:R0:W-:Y:S01]  /*1dd0*/  @!P4 STS.64 [R145], R148 ;  /* 0x000000949100c388 */ /* 0x0001e20000000a00 */
[----:B------:R-:W-:Y:S01]  /*1de0*/  BAR.SYNC.DEFER_BLOCKING 0x0 ;  /* 0x0000000000007b1d */ /* 0x000fe20000010000 */
[----:B0-----:R-:W-:-:S05]  /*1df0*/  PRMT R145, R70, 0x7632, R145 ;  /* 0x0000763246917816 */ /* 0x001fca0000000091 */
[----:B------:R-:W0:Y:S04]  /*1e00*/  LDS.128 R80, [R83] ;  /* 0x0000000053507984 */ /* 0x000e280000000c00 */
[----:B------:R-:W1:Y:S01]  /*1e10*/  LDS.128 R84, [R84] ;  /* 0x0000000054547984 */ /* 0x000e620000000c00 */
[----:B0-----:R-:W-:Y:S01]  /*1e20*/  FADD.FTZ R143, RZ, R80 ;  /* 0x00000050ff8f7221 */ /* 0x001fe20000010000 */
[--C-:B------:R-:W-:Y:S01]  /*1e30*/  FADD.FTZ R80, RZ, R81.reuse ;  /* 0x00000051ff507221 */ /* 0x100fe20000010000 */
[----:B------:R-:W-:Y:S02]  /*1e40*/  PRMT R81, R9, 0x7632, R81 ;  /* 0x0000763209517816 */ /* 0x000fe40000000051 */
[----:B------:R-:W-:Y:S01]  /*1e50*/  FADD.FTZ R143, R82, R143 ;  /* 0x0000008f528f7221 */ /* 0x000fe20000010000 */
[----:B------:R-:W-:Y:S01]  /*1e60*/  FADD.FTZ R80, R83, R80 ;  /* 0x0000005053507221 */ /* 0x000fe20000010000 */
[----:B------:R-:W-:-:S02]  /*1e70*/  PRMT R82, R8, 0x7632, R82 ;  /* 0x0000763208527816 */ /* 0x000fc40000000052 */
[----:B-1----:R-:W-:Y:S01]  /*1e80*/  FADD.FTZ R143, R143, R84 ;  /* 0x000000548f8f7221 */ /* 0x002fe20000010000 */
[--C-:B------:R-:W-:Y:S01]  /*1e90*/  FADD.FTZ R80, R80, R85.reuse ;  /* 0x0000005550507221 */ /* 0x100fe20000010000 */
[----:B------:R-:W-:Y:S02]  /*1ea0*/  PRMT R85, R10, 0x7632, R85 ;  /* 0x000076320a557816 */ /* 0x000fe40000000055 */
[----:B------:R-:W-:Y:S01]  /*1eb0*/  FADD.FTZ R86, R86, R143 ;  /* 0x0000008f56567221 */ /* 0x000fe20000010000 */
[----:B------:R-:W-:Y:S01]  /*1ec0*/  FADD.FTZ R87, R87, R80 ;  /* 0x0000005057577221 */ /* 0x000fe20000010000 */
[----:B------:R-:W-:Y:S02]  /*1ed0*/  P2R R80, PR, RZ, 0x40 ;  /* 0x00000040ff507803 */ /* 0x000fe40000000000 */
[----:B------:R-:W-:Y:S01]  /*1ee0*/  FMUL.FTZ R86, R86, UR14 ;  /* 0x0000000e56567c20 */ /* 0x000fe20008410000 */
[----:B------:R-:W-:Y:S01]  /*1ef0*/  PRMT R84, R9, 0x7632, R84 ;  /* 0x0000763209547816 */ /* 0x000fe20000000054 */
[----:B------:R-:W-:Y:S01]  /*1f00*/  FMUL.FTZ R148, R87, UR14 ;  /* 0x0000000e57947c20 */ /* 0x000fe20008410000 */
[----:B------:R-:W-:-:S02]  /*1f10*/  PRMT R80, R10, 0x7632, R80 ;  /* 0x000076320a507816 */ /* 0x000fc40000000050 */
[----:B------:R-:W-:Y:S02]  /*1f20*/  PRMT R83, R11, 0x7632, R83 ;  /* 0x000076320b537816 */ /* 0x000fe40000000053 */
[----:B------:R-:W-:Y:S02]  /*1f30*/  PRMT R143, R71, 0x7632, R143 ;  /* 0x00007632478f7816 */ /* 0x000fe4000000008f */
[----:B------:R-:W-:Y:S01]  /*1f40*/  FSEL R149, R86, RZ, !P5 ;  /* 0x000000ff56957208 */ /* 0x000fe20006800000 */
[----:B------:R-:W-:Y:S06]  /*1f50*/  @!P1 BRA `(.L_x_82) ;  /* 0x0000001400289947 */ /* 0x000fec0003800000 */
[----:B------:R-:W-:-:S04]  /*1f60*/  UISETP.NE.U32.AND UP0, UPT, UR12, URZ, UPT ;  /* 0x000000ff0c00728c */ /* 0x000fc8000bf05070 */
[----:B------:R-:W-:-:S09]  /*1f70*/  UISETP.NE.AND.EX UP0, UPT, UR13, URZ, UPT, UP0 ;  /* 0x000000ff0d00728c */ /* 0x000fd2000bf05300 */
[----:B------:R-:W-:Y:S05]  /*1f80*/  BRA.U UP0, `(.L_x_83) ;  /* 0x0000000900347547 */ /* 0x000fea000b800000 */
        /* <DEDUP_REMOVED lines=35> */
.L_x_85:
        /* <DEDUP_REMOVED lines=33> */
.L_x_84:
        /* <DEDUP_REMOVED lines=36> */
.L_x_87:
        /* <DEDUP_REMOVED lines=37> */
.L_x_83:
        /* <DEDUP_REMOVED lines=9> */
[----:B------:R-:W-:Y:S01]  /*28f0*/  SHF.L.U32 R159, R159, 0x10, RZ ;  /* 0x000000109f9f7819 */ /* 0x000fe200000006ff */
[----:B------:R-:W-:Y:S01]  /*2900*/  FFMA.FTZ R177, R99, R148, R149 ;  /* 0x0000009463b17223 */ /* 0x000fe20000010095 */
[----:B------:R-:W-:Y:S01]  /*2910*/  SHF.L.U32 R85, R85, 0x10, RZ ;  /* 0x0000001055557819 */ /* 0x000fe200000006ff */
[----:B------:R-:W-:Y:S01]  /*2920*/  FADD.FTZ R84, R105, -R80 ;  /* 0x8000005069547221 */ /* 0x000fe20000010000 */
[----:B------:R-:W-:Y:S01]  /*2930*/  SHF.L.U32 R83, R10, 0x10, RZ ;  /* 0x000000100a537819 */ /* 0x000fe200000006ff */
[----:B------:R-:W-:Y:S01]  /*2940*/  FADD.FTZ R86, R96, -R173 ;  /* 0x800000ad60567221 */ /* 0x000fe20000010000 */
[----:B------:R-:W-:Y:S01]  /*2950*/  FADD.FTZ R80, R104, -R175 ;  /* 0x800000af68507221 */ /* 0x000fe20000010000 */
[----:B------:R-:W-:Y:S01]  /*2960*/  SHF.L.U32 R87, R11, 0x10, RZ ;  /* 0x000000100b577819 */ /* 0x000fe200000006ff */
[----:B------:R-:W-:Y:S01]  /*2970*/  FADD.FTZ R158, R98, -R177 ;  /* 0x800000b1629e7221 */ /* 0x000fe20000010000 */
[C---:B-----5:R-:W-:Y:S01]  /*2980*/  FFMA.FTZ R173, R90.reuse, R84, R159 ;  /* 0x000000545aad7223 */ /* 0x060fe2000001009f */
[C---:B------:R-:W-:Y:S01]  /*2990*/  FFMA.FTZ R86, R90.reuse, R86, R83 ;  /* 0x000000565a567223 */ /* 0x040fe20000010053 */
[----:B------:R-:W-:Y:S01]  /*29a0*/  FFMA.FTZ R159, R90, R80, R85 ;  /* 0x000000505a9f7223 */ /* 0x000fe20000010055 */
[----:B------:R-:W-:Y:S01]  /*29b0*/  SHF.L.U32 R83, R82, 0x10, RZ ;  /* 0x0000001052537819 */ /* 0x000fe200000006ff */
[-CC-:B------:R-:W-:Y:S01]  /*29c0*/  FFMA.FTZ R177, R95, R148.reuse, R149.reuse ;  /* 0x000000945fb17223 */ /* 0x180fe20000010095 */
[-CC-:B------:R-:W-:Y:S01]  /*29d0*/  FFMA.FTZ R80, R102, R148.reuse, R149.reuse ;  /* 0x0000009466507223 */ /* 0x180fe20000010095 */
        /* <DEDUP_REMOVED lines=19> */
.L_x_89:
[-CC-:B------:R-:W-:Y:S01]  /*2b10*/  FFMA.FTZ R81, R95, R148.reuse, R149.reuse ;  /* 0x000000945f517223 */ /* 0x180fe20000010095 */
[-CC-:B------:R-:W-:Y:S01]  /*2b20*/  FFMA.FTZ R73, R3, R148.reuse, R149.reuse ;  /* 0x0000009403497223 */ /* 0x180fe20000010095 */
[-C--:B------:R-:W-:Y:S01]  /*2b30*/  FFMA.FTZ R83, R97, R148.reuse, R149 ;  /* 0x0000009461537223 */ /* 0x080fe20000010095 */
[----:B------:R-:W-:Y:S01]  /*2b40*/  SHF.L.U32 R72, R9, 0x10, RZ ;  /* 0x0000001009487819 */ /* 0x000fe200000006ff */
[----:B------:R-:W-:Y:S01]  /*2b50*/  FADD.FTZ R81, R94, -R81 ;  /* 0x800000515e517221 */ /* 0x000fe20000010000 */
[----:B------:R-:W-:Y:S01]  /*2b60*/  SHF.L.U32 R75, R8, 0x10, RZ ;  /* 0x00000010084b7819 */ /* 0x000fe200000006ff */
[----:B------:R-:W-:Y:S01]  /*2b70*/  FADD.FTZ R73, R92, -R73 ;  /* 0x800000495c497221 */ /* 0x000fe20000010000 */
[----:B------:R-:W-:Y:S01]  /*2b80*/  SHF.L.U32 R82, R10, 0x10, RZ ;  /* 0x000000100a527819 */ /* 0x000fe200000006ff */
[----:B------:R-:W-:Y:S01]  /*2b90*/  FADD.FTZ R83, R96, -R83 ;  /* 0x8000005360537221 */ /* 0x000fe20000010000 */
[C---:B-----5:R-:W-:Y:S01]  /*2ba0*/  FFMA.FTZ R74, R90.reuse, R81, R72 ;  /* 0x000000515a4a7223 */ /* 0x060fe20000010048 */
[----:B------:R-:W-:Y:S01]  /*2bb0*/  FFMA.FTZ R80, R90, R73, R75 ;  /* 0x000000495a507223 */ /* 0x000fe2000001004b */
[----:B------:R-:W-:Y:S01]  /*2bc0*/  SHF.L.U32 R73, R158, 0x10, RZ ;  /* 0x000000109e497819 */ /* 0x000fe200000006ff */
[----:B------:R-:W-:Y:S01]  /*2bd0*/  FFMA.FTZ R81, R90, R83, R82 ;  /* 0x000000535a517223 */ /* 0x000fe20000010052 */
        /* <DEDUP_REMOVED lines=22> */
[----:B------:R-:W-:Y:S02]  /*2d40*/  F2FP.BF16.F32.PACK_AB R80, R73, R80 ;  /* 0x000000504950723e */ /* 0x000fe400000010ff */
[----:B------:R-:W-:Y:S02]  /*2d50*/  MOV R75, R83 ;  /* 0x00000053004b7202 */ /* 0x000fe40000000f00 */
[----:B------:R-:W-:Y:S02]  /*2d60*/  MOV R74, R82 ;  /* 0x00000052004a7202 */ /* 0x000fe40000000f00 */
[----:B------:R-:W-:-:S02]  /*2d70*/  MOV R73, R81 ;  /* 0x0000005100497202 */ /* 0x000fc40000000f00 */
[----:B------:R-:W-:Y:S01]  /*2d80*/  MOV R72, R80 ;  /* 0x0000005000487202 */ /* 0x000fe20000000f00 */
[----:B------:R-:W-:Y:S06]  /*2d90*/  BRA `(.L_x_86) ;  /* 0x0000000400607947 */ /* 0x000fec0003800000 */
.L_x_88:
[----:B------:R-:W-:-:S04]  /*2da0*/  UISETP.NE.U32.AND UP0, UPT, UR6, URZ, UPT ;  /* 0x000000ff0600728c */ /* 0x000fc8000bf05070 */
[----:B------:R-:W-:-:S09]  /*2db0*/  UISETP.NE.AND.EX UP0, UPT, UR7, URZ, UPT, UP0 ;  /* 0x000000ff0700728c */ /* 0x000fd2000bf05300 */
[----:B------:R-:W-:Y:S05]  /*2dc0*/  BRA.U UP0, `(.L_x_90) ;  /* 0x0000000100a47547 */ /* 0x000fea000b800000 */
[-CC-:B------:R-:W-:Y:S01]  /*2dd0*/  FFMA.FTZ R77, R3, R148.reuse, R149.reuse ;  /* 0x00000094034d7223 */ /* 0x180fe20000010095 */
[-CC-:B------:R-:W-:Y:S01]  /*2de0*/  FFMA.FTZ R159, R99, R148.reuse, R149.reuse ;  /* 0x00000094639f7223 */ /* 0x180fe20000010095 */
[----:B------:R-:W-:Y:S01]  /*2df0*/  SHF.L.U32 R79, R8, 0x10, RZ ;  /* 0x00000010084f7819 */ /* 0x000fe200000006ff */
[-CC-:B------:R-:W-:Y:S01]  /*2e00*/  FFMA.FTZ R85, R95, R148.reuse, R149.reuse ;  /* 0x000000945f557223 */ /* 0x180fe20000010095 */
[-C--:B------:R-:W-:Y:S01]  /*2e10*/  FFMA.FTZ R87, R97, R148.reuse, R149 ;  /* 0x0000009461577223 */ /* 0x080fe20000010095 */
[----:B------:R-:W-:Y:S01]  /*2e20*/  SHF.L.U32 R84, R11, 0x10, RZ ;  /* 0x000000100b547819 */ /* 0x000fe200000006ff */
[----:B------:R-:W-:Y:S01]  /*2e30*/  FADD.FTZ R77, R92, -R77 ;  /* 0x8000004d5c4d7221 */ /* 0x000fe20000010000 */
        /* <DEDUP_REMOVED lines=8> */
[-CC-:B------:R-:W-:Y:S01]  /*2ec0*/  FFMA.FTZ R80, R108, R148.reuse, R149.reuse ;  /* 0x000000946c507223 */ /* 0x180fe20000010095 */
[----:B------:R-:W-:Y:S01]  /*2ed0*/  SHF.L.U32 R84, R81, 0x10, RZ ;  /* 0x0000001051547819 */ /* 0x000fe200000006ff */
[C---:B------:R-:W-:Y:S01]  /*2ee0*/  FFMA.FTZ R85, R90.reuse, R85, R76 ;  /* 0x000000555a557223 */ /* 0x040fe2000001004c */
[----:B------:R-:W-:Y:S01]  /*2ef0*/  FFMA.FTZ R86, R90, R87, R78 ;  /* 0x000000575a567223 */ /* 0x000fe2000001004e */
[-CC-:B------:R-:W-:Y:S01]  /*2f00*/  FFMA.FTZ R81, R106, R148.reuse, R149.reuse ;  /* 0x000000946a517223 */ /* 0x180fe20000010095 */
[-CC-:B------:R-:W-:Y:S01]  /*2f10*/  FFMA.FTZ R78, R102, R148.reuse, R149.reuse ;  /* 0x00000094664e7223 */ /* 0x180fe20000010095 */
[----:B------:R-:W-:Y:S01]  /*2f20*/  FFMA.FTZ R76, R100, R148, R149 ;  /* 0x00000094644c7223 */ /* 0x000fe20000010095 */
[----:B------:R-:W-:Y:S01]  /*2f30*/  FADD.FTZ R159, R105, -R80 ;  /* 0x80000050699f7221 */ /* 0x000fe20000010000 */
[----:B------:R-:W-:Y:S01]  /*2f40*/  SHF.L.U32 R82, R82, 0x10, RZ ;  /* 0x0000001052527819 */ /* 0x000fe200000006ff */
[----:B------:R-:W-:Y:S01]  /*2f50*/  FADD.FTZ R80, R104, -R81 ;  /* 0x8000005168507221 */ /* 0x000fe20000010000 */
[----:B------:R-:W-:Y:S01]  /*2f60*/  SHF.L.U32 R83, R83, 0x10, RZ ;  /* 0x0000001053537819 */ /* 0x000fe200000006ff */
[----:B------:R-:W-:Y:S01]  /*2f70*/  FADD.FTZ R87, R103, -R78 ;  /* 0x8000004e67577221 */ /* 0x000fe20000010000 */
[----:B------:R-:W-:Y:S01]  /*2f80*/  FADD.FTZ R81, R101, -R76 ;  /* 0x8000004c65517221 */ /* 0x000fe20000010000 */
[----:B------:R-:W-:-:S02]  /*2f90*/  FFMA.FTZ R77, R90, R80, R77 ;  /* 0x000000505a4d7223 */ /* 0x000fc4000001004d */
[C---:B------:R-:W-:Y:S01]  /*2fa0*/  FFMA.FTZ R83, R90.reuse, R159, R83 ;  /* 0x0000009f5a537223 */ /* 0x040fe20000010053 */
        /* <DEDUP_REMOVED lines=11> */
.L_x_90:
[-CC-:B------:R-:W-:Y:S01]  /*3060*/  FFMA.FTZ R73, R3, R148.reuse, R149.reuse ;  /* 0x0000009403497223 */ /* 0x180fe20000010095 */
[-CC-:B------:R-:W-:Y:S01]  /*3070*/  FFMA.FTZ R77, R95, R148.reuse, R149.reuse ;  /* 0x000000945f4d7223 */ /* 0x180fe20000010095 */
[-CC-:B------:R-:W-:Y:S01]  /*3080*/  FFMA.FTZ R79, R97, R148.reuse, R149.reuse ;  /* 0x00000094614f7223 */ /* 0x180fe20000010095 */
[----:B------:R-:W-:Y:S01]  /*3090*/  SHF.L.U32 R75, R8, 0x10, RZ ;  /* 0x00000010084b7819 */ /* 0x000fe200000006ff */
[-C--:B------:R-:W-:Y:S01]  /*30a0*/  FFMA.FTZ R85, R99, R148.reuse, R149 ;  /* 0x0000009463557223 */ /* 0x080fe20000010095 */
        /* <DEDUP_REMOVED lines=39> */
.L_x_86:
[----:B------:R-:W-:Y:S01]  /*3320*/  ISETP.NE.U32.AND P4, PT, RZ, UR4, PT ;  /* 0x00000004ff007c0c */ /* 0x000fe2000bf85070 */
[----:B------:R-:W0:Y:S03]  /*3330*/  LDC.64 R86, c[0x0][0x468] ;  /* 0x00011a00ff567b82 */ /* 0x000e260000000a00 */
[----:B------:R-:W-:-:S13]  /*3340*/  ISETP.NE.AND.EX P4, PT, RZ, UR5, PT, P4 ;  /* 0x00000005ff007c0c */ /* 0x000fda000bf85340 */
[----:B------:R-:W1:Y:S01]  /*3350*/  @P4 LDC.64 R158, c[0x0][0x478] ;  /* 0x00011e00ff9e4b82 */ /* 0x000e620000000a00 */
[----:B0-----:R-:W-:-:S04]  /*3360*/  IMAD.WIDE.U32 R86, R93, 0x10, R86 ;  /* 0x000000105d567825 */ /* 0x001fc800078e0056 */
[----:B-1----:R-:W-:-:S05]  /*3370*/  @P4 IMAD.WIDE.U32 R158, R93, 0x10, R158 ;  /* 0x000000105d9e4825 */ /* 0x002fca00078e009e */
[----:B------:R0:W-:Y:S01]  /*3380*/  @P4 STG.E.128 desc[UR8][R158.64], R76 ;  /* 0x0000004c9e004986 */ /* 0x0001e2000c101d08 */
[----:B------:R-:W-:-:S03]  /*3390*/  ISETP.NE.U32.AND P4, PT, RZ, UR6, PT ;  /* 0x00000006ff007c0c */ /* 0x000fc6000bf85070 */
[----:B------:R0:W-:Y:S01]  /*33a0*/  STG.E.128 desc[UR8][R86.64], R80 ;  /* 0x0000005056007986 */ /* 0x0001e2000c101d08 */
[----:B------:R-:W-:-:S13]  /*33b0*/  ISETP.NE.AND.EX P4, PT, RZ, UR7, PT, P4 ;  /* 0x00000007ff007c0c */ /* 0x000fda000bf85340 */
[----:B------:R-:W1:Y:S02]  /*33c0*/  @P4 LDC.64 R84, c[0x0][0x470] ;  /* 0x00011c00ff544b82 */ /* 0x000e640000000a00 */
[C---:B-1----:R-:W-:Y:S01]  /*33d0*/  @P4 IMAD.WIDE.U32 R84, R93.reuse, 0x10, R84 ;  /* 0x000000105d544825 */ /* 0x042fe200078e0054 */
[----:B------:R-:W-:-:S04]  /*33e0*/  IADD3 R93, PT, PT, R93, 0x80, RZ ;  /* 0x000000805d5d7810 */ /* 0x000fc80007ffe0ff */
[----:B------:R0:W-:Y:S03]  /*33f0*/  @P4 STG.E.128 desc[UR8][R84.64], R72 ;  /* 0x0000004854004986 */ /* 0x0001e6000c101d08 */
.L_x_82:
[----:B------:R-:W-:Y:S05]  /*3400*/  BSYNC.RECONVERGENT B0 ;  /* 0x0000000000007941 */ /* 0x000fea0003800200 */
.L_x_81:
        /* <DEDUP_REMOVED lines=15> */
[----:B------:R-:W-:Y:S01]  /*3500*/  SHF.L.U32 R72, R5, 0x10, RZ ;  /* 0x0000001005487819 */ /* 0x000fe200000006ff */
[-CC-:B------:R-:W-:Y:S01]  /*3510*/  FFMA.FTZ R79, R111, R148.reuse, R149.reuse ;  /* 0x000000946f4f7223 */ /* 0x180fe20000010095 */
[----:B------:R-:W-:Y:S01]  /*3520*/  SHF.L.U32 R76, R7, 0x10, RZ ;  /* 0x00000010074c7819 */ /* 0x000fe200000006ff */
[-C--:B------:R-:W-:Y:S01]  /*3530*/  FFMA.FTZ R73, R107, R148.reuse, R149 ;  /* 0x000000946b497223 */ /* 0x080fe20000010095 */
        /* <DEDUP_REMOVED lines=8> */
[-CC-:B------:R-:W-:Y:S01]  /*35c0*/  FFMA.FTZ R78, R126, R148.reuse, R149.reuse ;  /* 0x000000947e4e7223 */ /* 0x180fe20000010095 */
[-CC-:B------:R-:W-:Y:S01]  /*35d0*/  FFMA.FTZ R84, R128, R148.reuse, R149.reuse ;  /* 0x0000009480547223 */ /* 0x180fe20000010095 */
[-CC-:B------:R-:W-:Y:S01]  /*35e0*/  FFMA.FTZ R76, R124, R148.reuse, R149.reuse ;  /* 0x000000947c4c7223 */ /* 0x180fe20000010095 */
[----:B------:R-:W-:Y:S01]  /*35f0*/  FFMA.FTZ R72, R122, R148, R149 ;  /* 0x000000947a487223 */ /* 0x000fe20000010095 */
[C---:B------:R-:W-:Y:S01]  /*3600*/  FFMA.FTZ R82, R90.reuse, R79, R74 ;  /* 0x0000004f5a527223 */ /* 0x040fe2000001004a */
[----:B------:R-:W-:Y:S01]  /*3610*/  SHF.L.U32 R80, R151, 0x10, RZ ;  /* 0x0000001097507819 */ /* 0x000fe200000006ff */
        /* <DEDUP_REMOVED lines=25> */
.L_x_95:
[-CC-:B0-----:R-:W-:Y:S01]  /*37b0*/  FFMA.FTZ R83, R111, R148.reuse, R149.reuse ;  /* 0x000000946f537223 */ /* 0x181fe20000010095 */
[-CC-:B------:R-:W-:Y:S01]  /*37c0*/  FFMA.FTZ R81, R109, R148.reuse, R149.reuse ;  /* 0x000000946d517223 */ /* 0x180fe20000010095 */
[-C--:B------:R-:W-:Y:S01]  /*37d0*/  FFMA.FTZ R85, R113, R148.reuse, R149 ;  /* 0x0000009471557223 */ /* 0x080fe20000010095 */
[----:B------:R-:W-:Y:S01]  /*37e0*/  SHF.L.U32 R78, R6, 0x10, RZ ;  /* 0x00000010064e7819 */ /* 0x000fe200000006ff */
[----:B------:R-:W-:Y:S01]  /*37f0*/  FADD.FTZ R83, R114, -R83 ;  /* 0x8000005372537221 */ /* 0x000fe20000010000 */
[----:B------:R-:W-:Y:S01]  /*3800*/  SHF.L.U32 R76, R5, 0x10, RZ ;  /* 0x00000010054c7819 */ /* 0x000fe200000006ff */
[-C--:B------:R-:W-:Y:S01]  /*3810*/  FFMA.FTZ R77, R107, R148.reuse, R149 ;  /* 0x000000946b4d7223 */ /* 0x080fe20000010095 */
[----:B------:R-:W-:Y:S01]  /*3820*/  SHF.L.U32 R80, R7, 0x10, RZ ;  /* 0x0000001007507819 */ /* 0x000fe200000006ff */
[----:B------:R-:W-:Y:S01]  /*3830*/  FADD.FTZ R81, R112, -R81 ;  /* 0x8000005170517221 */ /* 0x000fe20000010000 */
[----:B------:R-:W-:Y:S01]  /*3840*/  FADD.FTZ R85, R120, -R85 ;  /* 0x8000005578557221 */ /* 0x000fe20000010000 */
[----:B-----5:R-:W-:Y:S01]  /*3850*/  FFMA.FTZ R82, R90, R83, R78 ;  /* 0x000000535a527223 */ /* 0x020fe2000001004e */
[----:B------:R-:W-:Y:S01]  /*3860*/  SHF.L.U32 R79, R4, 0x10, RZ ;  /* 0x00000010044f7819 */ /* 0x000fe200000006ff */
[----:B------:R-:W-:Y:S01]  /*3870*/  FADD.FTZ R77, R110, -R77 ;  /* 0x8000004d6e4d7221 */ /* 0x000fe20000010000 */
[----:B------:R-:W-:Y:S01]  /*3880*/  SHF.L.U32 R78, R153, 0x10, RZ ;  /* 0x00000010994e7819 */ /* 0x000fe200000006ff */
        /* <DEDUP_REMOVED lines=12> */
[----:B------:R-:W-:Y:S01]  /*3950*/  FADD.FTZ R83, R121, -R80 ;  /* 0x8000005079537221 */ /* 0x000fe20000010000 */
[----:B------:R-:W-:-:S02]  /*3960*/  FADD.FTZ R79, R115, -R76 ;  /* 0x8000004c734f7221 */ /* 0x000fc40000010000 */
[C---:B------:R-:W-:Y:S01]  /*3970*/  FFMA.FTZ R76, R90.reuse, R151, R153 ;  /* 0x000000975a4c7223 */ /* 0x040fe20000010099 */
[C---:B------:R-:W-:Y:S01]  /*3980*/  FFMA.FTZ R85, R90.reuse, R85, R86 ;  /* 0x000000555a557223 */ /* 0x040fe20000010056 */
[C---:B------:R-:W-:Y:S01]  /*3990*/  FFMA.FTZ R152, R90.reuse, R83, R152 ;  /* 0x000000535a987223 */ /* 0x040fe20000010098 */
[----:B------:R-:W-:Y:S02]  /*39a0*/  FFMA.FTZ R78, R90, R79, R78 ;  /* 0x0000004f5a4e7223 */ /* 0x000fe4000001004e */
[----:B------:R-:W-:Y:S02]  /*39b0*/  F2FP.BF16.F32.PACK_AB R83, R76, R87 ;  /* 0x000000574c53723e */ /* 0x000fe400000010ff */
[----:B------:R-:W-:Y:S02]  /*39c0*/  F2FP.BF16.F32.PACK_AB R82, R85, R82 ;  /* 0x000000525552723e */ /* 0x000fe400000010ff */
[----:B------:R-:W-:Y:S02]  /*39d0*/  F2FP.BF16.F32.PACK_AB R81, R152, R81 ;  /* 0x000000519851723e */ /* 0x000fe400000010ff */
[----:B------:R-:W-:-:S02]  /*39e0*/  F2FP.BF16.F32.PACK_AB R80, R78, R77 ;  /* 0x0000004d4e50723e */ /* 0x000fc400000010ff */
[----:B------:R-:W-:Y:S02]  /*39f0*/  MOV R79, R83 ;  /* 0x00000053004f7202 */ /* 0x000fe40000000f00 */
[----:B------:R-:W-:Y:S02]  /*3a00*/  MOV R78, R82 ;  /* 0x00000052004e7202 */ /* 0x000fe40000000f00 */
[----:B------:R-:W-:Y:S02]  /*3a10*/  MOV R77, R81 ;  /* 0x00000051004d7202 */ /* 0x000fe40000000f00 */
[----:B------:R-:W-:Y:S01]  /*3a20*/  MOV R76, R80 ;  /* 0x00000050004c7202 */ /* 0x000fe20000000f00 */
[----:B------:R-:W-:Y:S06]  /*3a30*/  BRA `(.L_x_96) ;  /* 0x0000000c00847947 */ /* 0x000fec0003800000 */
.L_x_94:
[----:B0-----:R-:W0:Y:S02]  /*3a40*/  LDC.64 R80, c[0x0][0x470] ;  /* 0x00011c00ff507b82 */ /* 0x001e240000000a00 */
[----:B0-----:R-:W-:-:S04]  /*3a50*/  ISETP.NE.U32.AND P5, PT, R80, RZ, PT ;  /* 0x000000ff5000720c */ /* 0x001fc80003fa5070 */
[----:B------:R-:W-:-:S13]  /*3a60*/  ISETP.NE.AND.EX P5, PT, R81, RZ, PT, P5 ;  /* 0x000000ff5100720c */ /* 0x000fda0003fa5350 */
[----:B------:R-:W-:Y:S05]  /*3a70*/  @!P5 BRA `(.L_x_97) ;  /* 0x0000000000a4d947 */ /* 0x000fea0003800000 */
        /* <DEDUP_REMOVED lines=13> */
[----:B------:R-:W-:Y:S01]  /*3b50*/  FFMA.FTZ R154, R90, R85, R82 ;  /* 0x000000555a9a7223 */ /* 0x000fe20000010052 */
[-CC-:B------:R-:W-:Y:S01]  /*3b60*/  FFMA.FTZ R86, R126, R148.reuse, R149.reuse ;  /* 0x000000947e567223 */ /* 0x180fe20000010095 */
[----:B------:R-:W-:Y:S01]  /*3b70*/  FFMA.FTZ R80, R90, R81, R72 ;  /* 0x000000515a507223 */ /* 0x000fe20000010048 */
[----:B------:R-:W-:Y:S01]  /*3b80*/  SHF.L.U32 R73, R156, 0x10, RZ ;  /* 0x000000109c497819 */ /* 0x000fe200000006ff */
[-CC-:B------:R-:W-:Y:S01]  /*3b90*/  FFMA.FTZ R82, R124, R148.reuse, R149.reuse ;  /* 0x000000947c527223 */ /* 0x180fe20000010095 */
[-CC-:B------:R-:W-:Y:S01]  /*3ba0*/  FFMA.FTZ R156, R128, R148.reuse, R149.reuse ;  /* 0x00000094809c7223 */ /* 0x180fe20000010095 */
[----:B------:R-:W-:Y:S01]  /*3bb0*/  FFMA.FTZ R72, R122, R148, R149 ;  /* 0x000000947a487223 */ /* 0x000fe20000010095 */
[----:B------:R-:W-:Y:S01]  /*3bc0*/  SHF.L.U32 R150, R151, 0x10, RZ ;  /* 0x0000001097967819 */ /* 0x000fe200000006ff */
[----:B------:R-:W-:Y:S01]  /*3bd0*/  FFMA.FTZ R84, R90, R83, R74 ;  /* 0x000000535a547223 */ /* 0x000fe2000001004a */
[----:B------:R-:W-:Y:S01]  /*3be0*/  SHF.L.U32 R152, R152, 0x10, RZ ;  /* 0x0000001098987819 */ /* 0x000fe200000006ff */
[----:B------:R-:W-:Y:S01]  /*3bf0*/  FADD.FTZ R85, R123, -R86 ;  /* 0x800000567b557221 */ /* 0x000fe20000010000 */
[----:B------:R-:W-:Y:S01]  /*3c00*/  SHF.L.U32 R74, R153, 0x10, RZ ;  /* 0x00000010994a7819 */ /* 0x000fe200000006ff */
[----:B------:R-:W-:Y:S01]  /*3c10*/  FADD.FTZ R83, R121, -R82 ;  /* 0x8000005279537221 */ /* 0x000fe20000010000 */
        /* <DEDUP_REMOVED lines=15> */
.L_x_97:
[-CC-:B------:R-:W-:Y:S01]  /*3d10*/  FFMA.FTZ R83, R113, R148.reuse, R149.reuse ;  /* 0x0000009471537223 */ /* 0x180fe20000010095 */
[----:B------:R-:W-:Y:S01]  /*3d20*/  SHF.L.U32 R85, R7, 0x10, RZ ;  /* 0x0000001007557819 */ /* 0x000fe200000006ff */
[-CC-:B------:R-:W-:Y:S01]  /*3d30*/  FFMA.FTZ R84, R128, R148.reuse, R149.reuse ;  /* 0x0000009480547223 */ /* 0x180fe20000010095 */
[-C--:B------:R-:W-:Y:S01]  /*3d40*/  FFMA.FTZ R81, R111, R148.reuse, R149 ;  /* 0x000000946f517223 */ /* 0x080fe20000010095 */
[----:B------:R-:W-:Y:S01]  /*3d50*/  FADD.FTZ R83, R120, -R83 ;  /* 0x8000005378537221 */ /* 0x000fe20000010000 */
[----:B------:R-:W-:Y:S01]  /*3d60*/  SHF.L.U32 R156, R156, 0x10, RZ ;  /* 0x000000109c9c7819 */ /* 0x000fe200000006ff */
[----:B------:R-:W-:Y:S01]  /*3d70*/  FADD.FTZ R87, R125, -R84 ;  /* 0x800000547d577221 */ /* 0x000fe20000010000 */
[----:B------:R-:W-:Y:S01]  /*3d80*/  SHF.L.U32 R80, R6, 0x10, RZ ;  /* 0x0000001006507819 */ /* 0x000fe200000006ff */
[----:B------:R-:W-:Y:S01]  /*3d90*/  FADD.FTZ R81, R114, -R81 ;  /* 0x8000005172517221 */ /* 0x000fe20000010000 */
[----:B-----5:R-:W-:Y:S01]  /*3da0*/  FFMA.FTZ R152, R90, R83, R85 ;  /* 0x000000535a987223 */ /* 0x020fe20000010055 */
[-CC-:B------:R-:W-:Y:S01]  /*3db0*/  FFMA.FTZ R85, R109, R148.reuse, R149.reuse ;  /* 0x000000946d557223 */ /* 0x180fe20000010095 */
[-CC-:B------:R-:W-:Y:S01]  /*3dc0*/  FFMA.FTZ R83, R107, R148.reuse, R149.reuse ;  /* 0x000000946b537223 */ /* 0x180fe20000010095 */
[-CC-:B------:R-:W-:Y:S01]  /*3dd0*/  FFMA.FTZ R82, R126, R148.reuse, R149.reuse ;  /* 0x000000947e527223 */ /* 0x180fe20000010095 */
[----:B------:R-:W-:Y:S01]  /*3de0*/  FFMA.FTZ R153, R90, R87, R156 ;  /* 0x000000575a997223 */ /* 0x000fe2000001009c */
        /* <DEDUP_REMOVED lines=23> */
.L_x_93:
        /* <DEDUP_REMOVED lines=45> */
.L_x_99:
        /* <DEDUP_REMOVED lines=33> */
.L_x_98:
        /* <DEDUP_REMOVED lines=37> */
.L_x_100:
        /* <DEDUP_REMOVED lines=28> */
.L_x_96:
        /* <DEDUP_REMOVED lines=10> */
.L_x_92:
[----:B------:R-:W-:Y:S05]  /*48f0*/  BSYNC.RECONVERGENT B0 ;  /* 0x0000000000007941 */ /* 0x000fea0003800200 */
.L_x_91:
        /* <DEDUP_REMOVED lines=13> */
[-CC-:B0--3--:R-:W-:Y:S01]  /*49d0*/  FFMA.FTZ R77, R129, R148.reuse, R149.reuse ;  /* 0x00000094814d7223 */ /* 0x189fe20000010095 */
        /* <DEDUP_REMOVED lines=8> */
[-CC-:B------:R-:W-:Y:S01]  /*4a60*/  FFMA.FTZ R72, R138, R148.reuse, R149.reuse ;  /* 0x000000948a487223 */ /* 0x180fe20000010095 */
[----:B------:R-:W-:Y:S01]  /*4a70*/  SHF.L.U32 R78, R70, 0x10, RZ ;  /* 0x00000010464e7819 */ /* 0x000fe200000006ff */
[-CC-:B------:R-:W-:Y:S01]  /*4a80*/  FFMA.FTZ R76, R140, R148.reuse, R149.reuse ;  /* 0x000000948c4c7223 */ /* 0x180fe20000010095 */
[-C--:B------:R-:W-:Y:S01]  /*4a90*/  FFMA.FTZ R80, R142, R148.reuse, R149 ;  /* 0x000000948e507223 */ /* 0x080fe20000010095 */
[----:B------:R-:W-:Y:S01]  /*4aa0*/  FADD.FTZ R73, R130, -R73 ;  /* 0x8000004982497221 */ /* 0x000fe20000010000 */
[----:B------:R-:W-:Y:S01]  /*4ab0*/  FADD.FTZ R79, R134, -R79 ;  /* 0x8000004f864f7221 */ /* 0x000fe20000010000 */
[----:B------:R-:W-:Y:S01]  /*4ac0*/  FFMA.FTZ R149, R133, R148, R149 ;  /* 0x0000009485957223 */ /* 0x000fe20000010095 */
[C---:B-----5:R-:W-:Y:S01]  /*4ad0*/  FFMA.FTZ R77, R90.reuse, R77, R74 ;  /* 0x0000004d5a4d7223 */ /* 0x060fe2000001004a */
[C---:B------:R-:W-:Y:S01]  /*4ae0*/  FFMA.FTZ R84, R90.reuse, R81, R84 ;  /* 0x000000515a547223 */ /* 0x040fe20000010054 */
[----:B------:R-:W-:Y:S01]  /*4af0*/  SHF.L.U32 R82, R145, 0x10, RZ ;  /* 0x0000001091527819 */ /* 0x000fe200000006ff */
        /* <DEDUP_REMOVED lines=26> */
.L_x_105:
[-CC-:B0--3--:R-:W-:Y:S01]  /*4ca0*/  FFMA.FTZ R81, R129, R148.reuse, R149.reuse ;  /* 0x0000009481517223 */ /* 0x189fe20000010095 */
        /* <DEDUP_REMOVED lines=40> */
.L_x_104:
[----:B0--3--:R-:W0:Y:S02]  /*4f30*/  LDC.64 R80, c[0x0][0x470] ;  /* 0x00011c00ff507b82 */ /* 0x009e240000000a00 */
        /* <DEDUP_REMOVED lines=44> */
.L_x_107:
        /* <DEDUP_REMOVED lines=35> */
[----:B------:R-:W-:Y:S01]  /*5430*/  F2FP.BF16.F32.PACK_AB R80, R85, R80 ;  /* 0x000000505550723e */ /* 0x000fe200000010ff */
[----:B------:R-:W-:Y:S06]  /*5440*/  BRA `(.L_x_106) ;  /* 0x00000008003c7947 */ /* 0x000fec0003800000 */
.L_x_103:
        /* <DEDUP_REMOVED lines=45> */
.L_x_109:
        /* <DEDUP_REMOVED lines=33> */
.L_x_108:
        /* <DEDUP_REMOVED lines=37> */
.L_x_110:
        /* <DEDUP_REMOVED lines=28> */
.L_x_106:
        /* <DEDUP_REMOVED lines=9> */
.L_x_102:
[----:B------:R-:W-:Y:S05]  /*5dd0*/  BSYNC.RECONVERGENT B0 ;  /* 0x0000000000007941 */ /* 0x000fea0003800200 */
.L_x_101:
[----:B------:R-:W-:Y:S01]  /*5de0*/  PLOP3.LUT P3, PT, P3, PT, PT, 0x8, 0x80 ;  /* 0x000000000080781c */ /* 0x000fe20001f6e170 */
[----:B------:R-:W-:-:S12]  /*5df0*/  @!P6 BRA `(.L_x_111) ;  /* 0xffffffa8000ce947 */ /* 0x000fd8000383ffff */
.L_x_74:
[----:B------:R-:W1:Y:S01]  /*5e00*/  LDC.64 R2, c[0x0][0x440] ;  /* 0x00011000ff027b82 */ /* 0x000e620000000a00 */
[----:B------:R-:W-:-:S05]  /*5e10*/  IMAD R11, R88, UR10, RZ ;  /* 0x0000000a580b7c24 */ /* 0x000fca000f8e02ff */
[----:B------:R-:W-:Y:S02]  /*5e20*/  LEA.HI R11, R11, R0, RZ, 0x1d ;  /* 0x000000000b0b7211 */ /* 0x000fe400078fe8ff */
[----:B------:R-:W2:Y:S08]  /*5e30*/  LDC.64 R4, c[0x0][0x448] ;  /* 0x00011200ff047b82 */ /* 0x000eb00000000a00 */
[----:B------:R-:W0:Y:S08]  /*5e40*/  LDC.64 R6, c[0x0][0x440] ;  /* 0x00011000ff067b82 */ /* 0x000e300000000a00 */
[----:B------:R-:W3:Y:S01]  /*5e50*/  LDC.64 R8, c[0x0][0x448] ;  /* 0x00011200ff087b82 */ /* 0x000ee20000000a00 */
[----:B-1----:R-:W-:-:S05]  /*5e60*/  @P1 IMAD.WIDE.U32 R2, R11, 0x20, R2 ;  /* 0x000000200b021825 */ /* 0x002fca00078e0002 */
[----:B------:R1:W-:Y:S01]  /*5e70*/  @P1 STG.E.128 desc[UR8][R2.64], R32 ;  /* 0x0000002002001986 */ /* 0x0003e2000c101d08 */
[C---:B--2---:R-:W-:Y:S01]  /*5e80*/  @P1 IMAD.WIDE.U32 R4, R11.reuse, 0x20, R4 ;  /* 0x000000200b041825 */ /* 0x044fe200078e0004 */
[----:B------:R-:W-:Y:S02]  /*5e90*/  @P1 IADD3 R11, PT, PT, R11, 0x80, RZ ;  /* 0x000000800b0b1810 */ /* 0x000fe40007ffe0ff */
[----:B------:R1:W-:Y:S04]  /*5ea0*/  @P1 STG.E.128 desc[UR8][R2.64+0x10], R28 ;  /* 0x0000101c02001986 */ /* 0x0003e8000c101d08 */
[----:B------:R1:W-:Y:S01]  /*5eb0*/  @P1 STG.E.128 desc[UR8][R4.64], R56 ;  /* 0x0000003804001986 */ /* 0x0003e2000c101d08 */
[----:B0-----:R-:W-:-:S03]  /*5ec0*/  @P0 IMAD.WIDE.U32 R6, R11, 0x20, R6 ;  /* 0x000000200b060825 */ /* 0x001fc600078e0006 */
[----:B------:R1:W-:Y:S04]  /*5ed0*/  @P1 STG.E.128 desc[UR8][R4.64+0x10], R52 ;  /* 0x0000103404001986 */ /* 0x0003e8000c101d08 */
[----:B------:R1:W-:Y:S01]  /*5ee0*/  @P0 STG.E.128 desc[UR8][R6.64], R24 ;  /* 0x0000001806000986 */ /* 0x0003e2000c101d08 */
[----:B---3--:R-:W-:-:S03]  /*5ef0*/  @P0 IMAD.WIDE.U32 R8, R11, 0x20, R8 ;  /* 0x000000200b080825 */ /* 0x008fc600078e0008 */
[----:B------:R1:W-:Y:S04]  /*5f00*/  @P0 STG.E.128 desc[UR8][R6.64+0x10], R20 ;  /* 0x0000101406000986 */ /* 0x0003e8000c101d08 */
[----:B------:R1:W-:Y:S04]  /*5f10*/  @P0 STG.E.128 desc[UR8][R8.64], R48 ;  /* 0x0000003008000986 */ /* 0x0003e8000c101d08 */
[----:B------:R1:W-:Y:S01]  /*5f20*/  @P0 STG.E.128 desc[UR8][R8.64+0x10], R44 ;  /* 0x0000102c08000986 */ /* 0x0003e2000c101d08 */
[----:B------:R-:W-:Y:S05]  /*5f30*/  @!P2 EXIT ;  /* 0x000000000000a94d */ /* 0x000fea0003800000 */
[----:B-1----:R-:W0:Y:S01]  /*5f40*/  LDC.64 R2, c[0x0][0x440] ;  /* 0x00011000ff027b82 */ /* 0x002e220000000a00 */
[----:B------:R-:W-:-:S07]  /*5f50*/  @P0 IADD3 R11, PT, PT, R11, 0x80, RZ ;  /* 0x000000800b0b0810 */ /* 0x000fce0007ffe0ff */
[----:B------:R-:W1:Y:S01]  /*5f60*/  LDC.64 R4, c[0x0][0x448] ;  /* 0x00011200ff047b82 */ /* 0x000e620000000a00 */
[----:B0-----:R-:W-:-:S05]  /*5f70*/  IMAD.WIDE.U32 R2, R11, 0x20, R2 ;  /* 0x000000200b027825 */ /* 0x001fca00078e0002 */
[----:B------:R-:W-:Y:S01]  /*5f80*/  STG.E.128 desc[UR8][R2.64], R16 ;  /* 0x0000001002007986 */ /* 0x000fe2000c101d08 */
[----:B-1----:R-:W-:-:S03]  /*5f90*/  IMAD.WIDE.U32 R4, R11, 0x20, R4 ;  /* 0x000000200b047825 */ /* 0x002fc600078e0004 */
[----:B------:R-:W-:Y:S04]  /*5fa0*/  STG.E.128 desc[UR8][R2.64+0x10], R12 ;  /* 0x0000100c02007986 */ /* 0x000fe8000c101d08 */
[----:B------:R-:W-:Y:S04]  /*5fb0*/  STG.E.128 desc[UR8][R4.64], R40 ;  /* 0x0000002804007986 */ /* 0x000fe8000c101d08 */
[----:B------:R-:W-:Y:S01]  /*5fc0*/  STG.E.128 desc[UR8][R4.64+0x10], R36 ;  /* 0x0000102404007986 */ /* 0x000fe2000c101d08 */
[----:B------:R-:W-:Y:S05]  /*5fd0*/  EXIT ;  /* 0x000000000000794d */ /* 0x000fea0003800000 */
.L_x_112:
        /* <DEDUP_REMOVED lines=10> */
.L_x_3774:


//--------------------- .text._ZN10layer_norm31ln_parallel_residual_bwd_kernelINS_13Kernel_traitsI13__nv_bfloat16S2_S2_S2_fjLj3072ELj1ELj1ELj4ELj16ENS_18Kernel_traits_baseILj3072ES2_S2_S2_S2_fjLj128EEEEELb0ELb1ELb1EEEvNS_9BwdParamsE --------------------------
	.section	.text._ZN10layer_norm31ln_parallel_residual_bwd_kernelINS_13Kernel_traitsI13__nv_bfloat16S2_S2_S2_fjLj3072ELj1ELj1ELj4ELj16ENS_18Kernel_traits_baseILj3072ES2_S2_S2_S2_fjLj128EEEEELb0ELb1ELb1EEEvNS_9BwdParamsE,"ax",@progbits
	.align	128
        .global         _ZN10layer_norm31ln_parallel_residual_bwd_kernelINS_13Kernel_traitsI13__nv_bfloat16S2_S2_S2_fjLj3072ELj1ELj1ELj4ELj16ENS_18Kernel_traits_baseILj3072ES2_S2_S2_S2_fjLj128EEEEELb0ELb1ELb1EEEvNS_9BwdParamsE
        .type           _ZN10layer_norm31ln_parallel_residual_bwd_kernelINS_13Kernel_traitsI13__nv_bfloat16S2_S2_S2_fjLj3072ELj1ELj1ELj4ELj16ENS_18Kernel_traits_baseILj3072ES2_S2_S2_S2_fjLj128EEEEELb0ELb1ELb1EEEvNS_9BwdParamsE,@function
        .size           _ZN10layer_norm31ln_parallel_residual_bwd_kernelINS_13Kernel_traitsI13__nv_bfloat16S2_S2_S2_fjLj3072ELj1ELj1ELj4ELj16ENS_18Kernel_traits_baseILj3072ES2_S2_S2_S2_fjLj128EEEEELb0ELb1ELb1EEEvNS_9BwdParamsE,(.L_x_3775 - _ZN10layer_norm31ln_parallel_residual_bwd_kernelINS_13Kernel_traitsI13__nv_bfloat16S2_S2_S2_fjLj3072ELj1ELj1ELj4ELj16ENS_18Kernel_traits_baseILj3072ES2_S2_S2_S2_fjLj128EEEEELb0ELb1ELb1EEEvNS_9BwdParamsE)
        .other          _ZN10layer_norm31ln_parallel_residual_bwd_kernelINS_13Kernel_traitsI13__nv_bfloat16S2_S2_S2_fjLj3072ELj1ELj1ELj4ELj16ENS_18Kernel_traits_baseILj3072ES2_S2_S2_S2_fjLj128EEEEELb0ELb1ELb1EEEvNS_9BwdParamsE,@"STO_CUDA_ENTRY STV_DEFAULT"
_ZN10layer_norm31ln_parallel_residual_bwd_kernelINS_13Kernel_traitsI13__nv_bfloat16S2_S2_S2_fjLj3072ELj1ELj1ELj4ELj16ENS_18Kernel_traits_baseILj3072ES2_S2_S2_S2_fjLj128EEEEELb0ELb1ELb1EEEvNS_9BwdParamsE:
.text._ZN10layer_norm31ln_parallel_residual_bwd_kernelINS_13Kernel_traitsI13__nv_bfloat16S2_S2_S2_fjLj3072ELj1ELj1ELj4ELj16ENS_18Kernel_traits_baseILj3072ES2_S2_S2_S2_fjLj128EEEEELb0ELb1ELb1EEEvNS_9BwdParamsE:
        /* <DEDUP_REMOVED lines=28> */
[----:B------:R-:W-:Y:S01]  /*01c0*/  CS2R R4, SRZ ;  /* 0x0000000000047805 */ /* 0x000fe2000001ff00 */
[----:B------:R-:W0:Y:S03]  /*01d0*/  LDCU.64 UR8, c[0x0][0x358] ;  /* 0x00006b00ff0877ac */ /* 0x000e260008000a00 */
[----:B-1----:R-:W-:Y:S05]  /*01e0*/  BRA.U UP0, `(.L_x_113) ;  /* 0x0000005500b87547 */ /* 0x002fea000b800000 */
[----:B------:R-:W1:Y:S01]  /*01f0*/  LDC.64 R2, c[0x0][0x3d0] ;  /* 0x0000f400ff027b82 */ /* 0x000e620000000a00 */
[----:B------:R-:W2:Y:S01]  /*0200*/  LDCU.64 UR4, c[0x0][0x438] ;  /* 0x00008700ff0477ac */ /* 0x000ea20008000a00 */
[----:B------:R-:W3:Y:S01]  /*0210*/  LDCU.U8 UR11, c[0x0][0x410] ;  /* 0x00008200ff0b77ac */ /* 0x000ee20008000000 */
[----:B------:R-:W-:Y:S01]  /*0220*/  HFMA2 R89, -RZ, RZ, 0, 0 ;  /* 0x00000000ff597431 */ /* 0x000fe200000001ff */
[----:B------:R-:W-:Y:S02]  /*0230*/  PLOP3.LUT P3, PT, PT, PT, PT, 0x8, 0x80 ;  /* 0x000000000080781c */ /* 0x000fe40003f6e170 */
[----:B------:R-:W-:Y:S02]  /*0240*/  CS2R R82, SRZ ;  /* 0x0000000000527805 */ /* 0x000fe4000001ff00 */
[----:B------:R-:W-:Y:S02]  /*0250*/  SHF.R.U32.HI R110, RZ, 0x5, R88 ;  /* 0x00000005ff6e7819 */ /* 0x000fe40000011658 */
        /* <DEDUP_REMOVED lines=19> */
[----:B0-----:R-:W4:Y:S01]  /*0390*/  LDG.E.128 R12, desc[UR8][R2.64] ;  /* 0x00000008020c7981 */ /* 0x001f22000c1e1d00 */
[----:B------:R-:W-:-:S02]  /*03a0*/  CS2R R50, SRZ ;  /* 0x0000000000327805 */ /* 0x000fc4000001ff00 */
[----:B------:R-:W-:Y:S02]  /*03b0*/  CS2R R48, SRZ ;  /* 0x0000000000307805 */ /* 0x000fe4000001ff00 */
[----:B------:R-:W-:Y:S01]  /*03c0*/  CS2R R46, SRZ ;  /* 0x00000000002e7805 */ /* 0x000fe2000001ff00 */
[----:B------:R-:W5:Y:S01]  /*03d0*/  LDG.E.128 R8, desc[UR8][R2.64+0x800] ;  /* 0x0008000802087981 */ /* 0x000f62000c1e1d00 */
[----:B------:R-:W-:Y:S01]  /*03e0*/  CS2R R44, SRZ ;  /* 0x00000000002c7805 */ /* 0x000fe2000001ff00 */
[----:B------:R-:W0:Y:S02]  /*03f0*/  LDCU UR12, c[0x0][0x388] ;  /* 0x00007100ff0c77ac */ /* 0x000e240008000800 */
[----:B------:R-:W5:Y:S01]  /*0400*/  LDG.E.128 R4, desc[UR8][R2.64+0x1000] ;  /* 0x0010000802047981 */ /* 0x000f62000c1e1d00 */
[----:B------:R-:W-:Y:S01]  /*0410*/  MOV R111, RZ ;  /* 0x000000ff006f7202 */ /* 0x000fe20000000f00 */
[----:B--2---:R-:W-:Y:S01]  /*0420*/  UISETP.NE.U32.AND UP0, UPT, UR4, URZ, UPT ;  /* 0x000000ff0400728c */ /* 0x004fe2000bf05070 */
[----:B------:R-:W-:Y:S01]  /*0430*/  MOV R109, UR10 ;  /* 0x0000000a006d7c02 */ /* 0x000fe20008000f00 */
[----:B---3--:R-:W-:-:S02]  /*0440*/  UISETP.NE.AND UP1, UPT, UR11, URZ, UPT ;  /* 0x000000ff0b00728c */ /* 0x008fc4000bf25270 */
[----:B------:R-:W-:Y:S01]  /*0450*/  UISETP.NE.AND.EX UP0, UPT, UR5, URZ, UPT, UP0 ;  /* 0x000000ff0500728c */ /* 0x000fe2000bf05300 */
[----:B------:R-:W1:Y:S03]  /*0460*/  LDCU UR13, c[0x0][0x400] ;  /* 0x00008000ff0d77ac */ /* 0x000e660008000800 */
[----:B------:R-:W-:Y:S02]  /*0470*/  PLOP3.LUT P4, PT, PT, PT, UP1, 0x80, 0x8 ;  /* 0x000000000008781c */ /* 0x000fe40003f8f018 */
[----:B------:R-:W-:Y:S01]  /*0480*/  PLOP3.LUT P2, PT, PT, PT, UP0, 0x80, 0x8 ;  /* 0x000000000008781c */ /* 0x000fe20003f4f008 */
[----:B------:R-:W2:Y:S01]  /*0490*/  LDCU.64 UR6, c[0x0][0x470] ;  /* 0x00008e00ff0677ac */ /* 0x000ea20008000a00 */
[----:B------:R-:W3:Y:S01]  /*04a0*/  LDCU.64 UR4, c[0x0][0x478] ;  /* 0x00008f00ff0477ac */ /* 0x000ee20008000a00 */
[----:B----4-:R-:W-:Y:S02]  /*04b0*/  PRMT R108, R12, 0x7632, R108 ;  /* 0x000076320c6c7816 */ /* 0x010fe4000000006c */
[----:B------:R-:W-:-:S02]  /*04c0*/  PRMT R107, R13, 0x7632, R107 ;  /* 0x000076320d6b7816 */ /* 0x000fc4000000006b */
[----:B------:R-:W-:Y:S02]  /*04d0*/  PRMT R106, R14, 0x7632, R106 ;  /* 0x000076320e6a7816 */ /* 0x000fe4000000006a */
[----:B------:R-:W-:Y:S02]  /*04e0*/  PRMT R105, R15, 0x7632, R105 ;  /* 0x000076320f697816 */ /* 0x000fe40000000069 */
[----:B-----5:R-:W-:Y:S02]  /*04f0*/  PRMT R104, R8, 0x7632, R104 ;  /* 0x0000763208687816 */ /* 0x020fe40000000068 */
[----:B------:R-:W-:Y:S02]  /*0500*/  PRMT R103, R9, 0x7632, R103 ;  /* 0x0000763209677816 */ /* 0x000fe40000000067 */
[----:B------:R-:W-:Y:S02]  /*0510*/  PRMT R102, R10, 0x7632, R102 ;  /* 0x000076320a667816 */ /* 0x000fe40000000066 */
[----:B------:R-:W-:-:S02]  /*0520*/  PRMT R101, R11, 0x7632, R101 ;  /* 0x000076320b657816 */ /* 0x000fc40000000065 */
[----:B------:R-:W-:Y:S02]  /*0530*/  PRMT R100, R4, 0x7632, R100 ;  /* 0x0000763204647816 */ /* 0x000fe40000000064 */
[----:B------:R-:W-:Y:S02]  /*0540*/  PRMT R99, R5, 0x7632, R99 ;  /* 0x0000763205637816 */ /* 0x000fe40000000063 */
[----:B------:R-:W-:Y:S02]  /*0550*/  PRMT R98, R6, 0x7632, R98 ;  /* 0x0000763206627816 */ /* 0x000fe40000000062 */
[----:B------:R-:W-:Y:S02]  /*0560*/  PRMT R96, R7, 0x7632, R96 ;  /* 0x0000763207607816 */ /* 0x000fe40000000060 */
        /* <DEDUP_REMOVED lines=23> */
[----:B0123--:R-:W-:-:S07]  /*06e0*/  SHF.L.U32 R96, R96, 0x10, RZ ;  /* 0x0000001060607819 */ /* 0x00ffce00000006ff */
.L_x_138:
[----:B------:R-:W-:Y:S01]  /*06f0*/  IMAD R0, R109, UR12, RZ ;  /* 0x0000000c6d007c24 */ /* 0x000fe2000f8e02ff */
[----:B0-----:R-:W0:Y:S04]  /*0700*/  LDC.64 R36, c[0x0][0x3a8] ;  /* 0x0000ea00ff247b82 */ /* 0x001e280000000a00 */
[----:B------:R-:W-:-:S04]  /*0710*/  SHF.R.S32.HI R3, RZ, 0x1f, R0 ;  /* 0x0000001fff037819 */ /* 0x000fc80000011400 */
[----:B------:R-:W-:Y:S01]  /*0720*/  LEA.HI R3, R3, R0, RZ, 0x3 ;  /* 0x0000000003037211 */ /* 0x000fe200078f18ff */
[----:B------:R-:W1:Y:S03]  /*0730*/  LDC.64 R40, c[0x0][0x428] ;  /* 0x00010a00ff287b82 */ /* 0x000e660000000a00 */
[----:B------:R-:W-:-:S05]  /*0740*/  LEA.HI.SX32 R127, R3, R88, 0x1d ;  /* 0x00000058037f7211 */ /* 0x000fca00078feaff */
[----:B------:R-:W2:Y:S01]  /*0750*/  LDC.64 R2, c[0x0][0x3c0] ;  /* 0x0000f000ff027b82 */ /* 0x000ea20000000a00 */
[----:B0-----:R-:W-:-:S07]  /*0760*/  IMAD.WIDE.U32 R20, R127, 0x10, R36 ;  /* 0x000000107f147825 */ /* 0x001fce00078e0024 */
[----:B------:R-:W0:Y:S01]  /*0770*/  LDC.64 R128, c[0x0][0x3c8] ;  /* 0x0000f200ff807b82 */ /* 0x000e220000000a00 */
[C---:B------:R-:W-:Y:S01]  /*0780*/  IADD3 R125, PT, PT, R127.reuse, 0x80, RZ ;  /* 0x000000807f7d7810 */ /* 0x040fe20007ffe0ff */
[----:B------:R-:W3:Y:S01]  /*0790*/  LDG.E.128 R20, desc[UR8][R20.64] ;  /* 0x0000000814147981 */ /* 0x000ee2000c1e1d00 */
[C---:B------:R-:W-:Y:S01]  /*07a0*/  IADD3 R97, PT, PT, R127.reuse, 0x100, RZ ;  /* 0x000001007f617810 */ /* 0x040fe20007ffe0ff */
[----:B-1----:R-:W-:-:S04]  /*07b0*/  IMAD.WIDE.U32 R24, R127, 0x10, R40 ;  /* 0x000000107f187825 */ /* 0x002fc800078e0028 */
[----:B--2---:R-:W-:Y:S02]  /*07c0*/  IMAD.WIDE R2, R109, 0x4, R2 ;  /* 0x000000046d027825 */ /* 0x004fe400078e0202 */
[----:B------:R-:W2:Y:S02]  /*07d0*/  LDG.E.128 R24, desc[UR8][R24.64] ;  /* 0x0000000818187981 */ /* 0x000ea4000c1e1d00 */
[C---:B------:R-:W-:Y:S02]  /*07e0*/  IMAD.WIDE.U32 R28, R125.reuse, 0x10, R36 ;  /* 0x000000107d1c7825 */ /* 0x040fe400078e0024 */
[----:B------:R-:W4:Y:S02]  /*07f0*/  LDG.E R2, desc[UR8][R2.64] ;  /* 0x0000000802027981 */ /* 0x000f24000c1e1900 */
[----:B------:R-:W-:Y:S02]  /*0800*/  IMAD.WIDE.U32 R32, R125, 0x10, R40 ;  /* 0x000000107d207825 */ /* 0x000fe400078e0028 */
[----:B------:R-:W5:Y:S02]  /*0810*/  LDG.E.128 R28, desc[UR8][R28.64] ;  /* 0x000000081c1c7981 */ /* 0x000f64000c1e1d00 */
[----:B------:R-:W-:-:S02]  /*0820*/  IMAD.WIDE.U32 R36, R97, 0x10, R36 ;  /* 0x0000001061247825 */ /* 0x000fc400078e0024 */
[----:B------:R-:W2:Y:S04]  /*0830*/  LDG.E.128 R32, desc[UR8][R32.64] ;  /* 0x0000000820207981 */ /* 0x000ea8000c1e1d00 */
[----:B------:R-:W2:Y:S01]  /*0840*/  LDG.E.128 R36, desc[UR8][R36.64] ;  /* 0x0000000824247981 */ /* 0x000ea2000c1e1d00 */
[----:B0-----:R-:W-:-:S04]  /*0850*/  IMAD.WIDE R128, R109, 0x4, R128 ;  /* 0x000000046d807825 */ /* 0x001fc800078e0280 */
[----:B------:R-:W-:Y:S01]  /*0860*/  IMAD.WIDE.U32 R40, R97, 0x10, R40 ;  /* 0x0000001061287825 */ /* 0x000fe200078e0028 */
[----:B------:R0:W2:Y:S05]  /*0870*/  LDG.E R124, desc[UR8][R128.64] ;  /* 0x00000008807c7981 */ /* 0x0000aa000c1e1900 */
[----:B------:R-:W2:Y:S01]  /*0880*/  LDG.E.128 R40, desc[UR8][R40.64] ;  /* 0x0000000828287981 */ /* 0x000ea2000c1e1d00 */
[----:B------:R-:W-:Y:S02]  /*0890*/  LOP3.LUT P1, RZ, R88, 0x1f, RZ, 0xc0, !PT ;  /* 0x0000001f58ff7812 */ /* 0x000fe4000782c0ff */
[----:B------:R-:W-:Y:S02]  /*08a0*/  PLOP3.LUT P0, PT, PT, PT, PT, 0x80, 0x8 ;  /* 0x000000000008781c */ /* 0x000fe40003f0f070 */
[----:B---3--:R-:W-:-:S02]  /*08b0*/  PRMT R0, R20, 0x7632, R0 ;  /* 0x0000763214007816 */ /* 0x008fc40000000000 */
[----:B------:R-:W-:Y:S02]  /*08c0*/  SHF.L.U32 R126, R20, 0x10, RZ ;  /* 0x00000010147e7819 */ /* 0x000fe400000006ff */
[C---:B------:R-:W-:Y:S02]  /*08d0*/  PRMT R131, R21.reuse, 0x7632, R131 ;  /* 0x0000763215837816 */ /* 0x040fe40000000083 */
[----:B------:R-:W-:Y:S02]  /*08e0*/  SHF.L.U32 R132, R21, 0x10, RZ ;  /* 0x0000001015847819 */ /* 0x000fe400000006ff */
[----:B------:R-:W1:Y:S01]  /*08f0*/  @P2 LDC.64 R20, c[0x0][0x438] ;  /* 0x00010e00ff142b82 */ /* 0x000e620000000a00 */
[----:B----4-:R-:W-:-:S07]  /*0900*/  FSEL R149, R2, RZ, !P4 ;  /* 0x000000ff02957208 */ /* 0x010fce0006000000 */
[----:B------:R-:W3:Y:S01]  /*0910*/  @P2 LDC.64 R2, c[0x0][0x438] ;  /* 0x00010e00ff022b82 */ /* 0x000ee20000000a00 */
[C---:B-----5:R-:W-:Y:S02]  /*0920*/  PRMT R137, R29.reuse, 0x7632, R137 ;  /* 0x000076321d897816 */ /* 0x060fe40000000089 */
[----:B------:R-:W-:Y:S02]  /*0930*/  SHF.L.U32 R138, R29, 0x10, RZ ;  /* 0x000000101d8a7819 */ /* 0x000fe400000006ff */
[C---:B------:R-:W-:Y:S02]  /*0940*/  PRMT R139, R30.reuse, 0x7632, R139 ;  /* 0x000076321e8b7816 */ /* 0x040fe4000000008b */
[----:B------:R-:W-:Y:S02]  /*0950*/  SHF.L.U32 R140, R30, 0x10, RZ ;  /* 0x000000101e8c7819 */ /* 0x000fe400000006ff */
[C---:B------:R-:W-:Y:S02]  /*0960*/  PRMT R141, R31.reuse, 0x7632, R141 ;  /* 0x000076321f8d7816 */ /* 0x040fe4000000008d */
[----:B------:R-:W-:-:S02]  /*0970*/  SHF.L.U32 R145, R31, 0x10, RZ ;  /* 0x000000101f917819 */ /* 0x000fc400000006ff */
[C---:B--2---:R-:W-:Y:S02]  /*0980*/  PRMT R30, R32.reuse, 0x7632, R30 ;  /* 0x00007632201e7816 */ /* 0x044fe4000000001e */
[----:B------:R-:W-:Y:S02]  /*0990*/  SHF.L.U32 R29, R32, 0x10, RZ ;  /* 0x00000010201d7819 */ /* 0x000fe400000006ff */
[C---:B------:R-:W-:Y:S02]  /*09a0*/  PRMT R169, R34.reuse, 0x7632, R169 ;  /* 0x0000763222a97816 */ /* 0x040fe400000000a9 */
[----:B------:R-:W-:Y:S02]  /*09b0*/  SHF.L.U32 R31, R34, 0x10, RZ ;  /* 0x00000010221f7819 */ /* 0x000fe400000006ff */
[C---:B------:R-:W-:Y:S02]  /*09c0*/  PRMT R32, R36.reuse, 0x7632, R32 ;  /* 0x0000763224207816 */ /* 0x040fe40000000020 */
[----:B------:R-:W-:-:S02]  /*09d0*/  SHF.L.U32 R155, R36, 0x10, RZ ;  /* 0x00000010249b7819 */ /* 0x000fc400000006ff */
[----:B------:R-:W-:Y:S02]  /*09e0*/  PRMT R133, R22, 0x7632, R133 ;  /* 0x0000763216857816 */ /* 0x000fe40000000085 */
[----:B------:R-:W-:Y:S02]  /*09f0*/  PRMT R135, R23, 0x7632, R135 ;  /* 0x0000763217877816 */ /* 0x000fe40000000087 */
[----:B0-----:R-:W-:Y:S02]  /*0a00*/  PRMT R128, R28, 0x7632, R128 ;  /* 0x000076321c807816 */ /* 0x001fe40000000080 */
[C---:B------:R-:W-:Y:S02]  /*0a10*/  PRMT R34, R37.reuse, 0x7632, R34 ;  /* 0x0000763225227816 */ /* 0x040fe40000000022 */
[----:B------:R-:W-:Y:S02]  /*0a20*/  SHF.L.U32 R157, R37, 0x10, RZ ;  /* 0x00000010259d7819 */ /* 0x000fe400000006ff */
[----:B------:R-:W-:-:S02]  /*0a30*/  PRMT R36, R38, 0x7632, R36 ;  /* 0x0000763226247816 */ /* 0x000fc40000000024 */
[----:B------:R-:W-:Y:S02]  /*0a40*/  PRMT R37, R39, 0x7632, R37 ;  /* 0x0000763227257816 */ /* 0x000fe40000000025 */
[C---:B------:R-:W-:Y:S02]  /*0a50*/  PRMT R144, R25.reuse, 0x7632, R144 ;  /* 0x0000763219907816 */ /* 0x040fe40000000090 */
[----:B------:R-:W-:Y:S02]  /*0a60*/  SHF.L.U32 R129, R25, 0x10, RZ ;  /* 0x0000001019817819 */ /* 0x000fe400000006ff */
[C---:B------:R-:W-:Y:S02]  /*0a70*/  PRMT R158, R26.reuse, 0x7632, R158 ;  /* 0x000076321a9e7816 */ /* 0x040fe4000000009e */
        /* <DEDUP_REMOVED lines=17> */
[C---:B------:R-:W-:Y:S02]  /*0b90*/  PRMT R130, R24.reuse, 0x7632, R130 ;  /* 0x0000763218827816 */ /* 0x040fe40000000082 */
[----:B------:R-:W-:Y:S01]  /*0ba0*/  SHF.L.U32 R37, R37, 0x10, RZ ;  /* 0x0000001025257819 */ /* 0x000fe200000006ff */
[C---:B------:R-:W-:Y:S01]  /*0bb0*/  FADD.FTZ R185, -R149.reuse, R145 ;  /* 0x0000009195b97221 */ /* 0x040fe20000010100 */
[----:B------:R-:W-:Y:S01]  /*0bc0*/  SHF.L.U32 R24, R24, 0x10, RZ ;  /* 0x0000001018187819 */ /* 0x000fe200000006ff */
[C---:B------:R-:W-:Y:S01]  /*0bd0*/  FADD.FTZ R39, -R149.reuse, R126 ;  /* 0x0000007e95277221 */ /* 0x040fe20000010100 */
        /* <DEDUP_REMOVED lines=20> */
[----:B------:R-:W-:Y:S01]  /*0d20*/  FADD.FTZ R159, -R149, R36 ;  /* 0x00000024959f7221 */ /* 0x000fe20000010100 */
[----:B---3--:R-:W-:-:S04]  /*0d30*/  @P2 IMAD.WIDE.U32 R2, R97, 0x10, R2 ;  /* 0x0000001061022825 */ /* 0x008fc800078e0002 */
[----:B------:R-:W-:Y:S01]  /*0d40*/  FADD.FTZ R149, -R149, R37 ;  /* 0x0000002595957221 */ /* 0x000fe20000010100 */
[----:B------:R-:W-:Y:S01]  /*0d50*/  SHF.L.U32 R26, R130, 0x10, RZ ;  /* 0x00000010821a7819 */ /* 0x000fe200000006ff */
[----:B------:R-:W-:Y:S01]  /*0d60*/  FMUL.FTZ R37, R123, R24 ;  /* 0x000000187b257220 */ /* 0x000fe20000410000 */
[----:B-1----:R-:W-:-:S04]  /*0d70*/  @P2 IMAD.WIDE.U32 R20, R125, 0x10, R20 ;  /* 0x000000107d142825 */ /* 0x002fc800078e0014 */
[----:B------:R-:W-:Y:S01]  /*0d80*/  FMUL.FTZ R0, R124, R39 ;  /* 0x000000277c007220 */ /* 0x000fe20000410000 */
[C---:B------:R-:W-:Y:S01]  /*0d90*/  PRMT R148, R43.reuse, 0x7632, R148 ;  /* 0x000076322b947816 */ /* 0x040fe20000000094 */
[----:B------:R0:W2:Y:S01]  /*0da0*/  @P2 LDG.E.128 R8, desc[UR8][R2.64] ;  /* 0x0000000802082981 */ /* 0x0000a2000c1e1d00 */
[----:B------:R-:W-:Y:S01]  /*0db0*/  SHF.L.U32 R141, R43, 0x10, RZ ;  /* 0x000000102b8d7819 */ /* 0x000fe200000006ff */
[----:B------:R-:W1:Y:S01]  /*0dc0*/  @P2 LDC.64 R22, c[0x0][0x438] ;  /* 0x00010e00ff162b82 */ /* 0x000e620000000a00 */
[----:B------:R-:W-:Y:S01]  /*0dd0*/  FMUL.FTZ R43, R108, R26 ;  /* 0x0000001a6c2b7220 */ /* 0x000fe20000410000 */
[----:B------:R3:W4:Y:S01]  /*0de0*/  @P2 LDG.E.128 R4, desc[UR8][R20.64] ;  /* 0x0000000814042981 */ /* 0x000722000c1e1d00 */
[----:B------:R-:W-:Y:S01]  /*0df0*/  FMUL.FTZ R133, R124, R133 ;  /* 0x000000857c857220 */ /* 0x000fe20000410000 */
[----:B------:R-:W-:Y:S01]  /*0e00*/  SHF.L.U32 R144, R144, 0x10, RZ ;  /* 0x0000001090907819 */ /* 0x000fe200000006ff */
[----:B0-----:R-:W-:Y:S01]  /*0e10*/  FADD.FTZ R2, RZ, R37 ;  /* 0x00000025ff027221 */ /* 0x001fe20000010000 */
[----:B------:R-:W-:Y:S01]  /*0e20*/  FMUL.FTZ R34, R122, R129 ;  /* 0x000000817a227220 */ /* 0x000fe20000410000 */
[----:B---3--:R-:W-:-:S02]  /*0e30*/  FFMA.FTZ R20, R0, R37, RZ ;  /* 0x0000002500147223 */ /* 0x008fc400000100ff */
[----:B------:R-:W-:Y:S01]  /*0e40*/  FADD.FTZ R3, R2, R43 ;  /* 0x0000002b02037221 */ /* 0x000fe20000010000 */
[----:B------:R-:W-:Y:S01]  /*0e50*/  FMUL.FTZ R39, R124, R143 ;  /* 0x0000008f7c277220 */ /* 0x000fe20000410000 */
[----:B------:R-:W-:Y:S01]  /*0e60*/  FFMA.FTZ R20, R133, R43, R20 ;  /* 0x0000002b85147223 */ /* 0x000fe20000010014 */
[C---:B------:R-:W-:Y:S01]  /*0e70*/  PRMT R140, R42.reuse, 0x7632, R140 ;  /* 0x000076322a8c7816 */ /* 0x040fe2000000008c */
[----:B------:R-:W-:Y:S01]  /*0e80*/  FADD.FTZ R3, R3, R34 ;  /* 0x0000002203037221 */ /* 0x000fe20000010000 */
[----:B------:R-:W-:Y:S01]  /*0e90*/  SHF.L.U32 R139, R42, 0x10, RZ ;  /* 0x000000102a8b7819 */ /* 0x000fe200000006ff */
[----:B------:R-:W-:Y:S01]  /*0ea0*/  FMUL.FTZ R42, R107, R144 ;  /* 0x000000906b2a7220 */ /* 0x000fe20000410000 */
[----:B------:R-:W-:Y:S01]  /*0eb0*/  FMUL.FTZ R143, R124, R147 ;  /* 0x000000937c8f7220 */ /* 0x000fe20000410000 */
[----:B------:R-:W-:Y:S01]  /*0ec0*/  FFMA.FTZ R20, R39, R34, R20 ;  /* 0x0000002227147223 */ /* 0x000fe20000010014 */
[----:B------:R-:W-:Y:S01]  /*0ed0*/  SHF.L.U32 R158, R158, 0x10, RZ ;  /* 0x000000109e9e7819 */ /* 0x000fe200000006ff */
[----:B------:R-:W-:Y:S01]  /*0ee0*/  FMUL.FTZ R32, R121, R25 ;  /* 0x0000001979207220 */ /* 0x000fe20000410000 */
[----:B------:R-:W-:Y:S01]  /*0ef0*/  PRMT R178, R41, 0x7632, R178 ;  /* 0x0000763229b27816 */ /* 0x000fe200000000b2 */
[----:B------:R-:W-:Y:S01]  /*0f00*/  FADD.FTZ R3, R3, R42 ;  /* 0x0000002a03037221 */ /* 0x000fe20000010000 */
[----:B------:R-:W-:Y:S01]  /*0f10*/  SHF.L.U32 R137, R41, 0x10, RZ ;  /* 0x0000001029897819 */ /* 0x000fe200000006ff */
[----:B------:R-:W-:Y:S01]  /*0f20*/  FMUL.FTZ R41, R124, R153 ;  /* 0x000000997c297220 */ /* 0x000fe20000410000 */
[----:B------:R-:W-:Y:S01]  /*0f30*/  FFMA.FTZ R20, R143, R42, R20 ;  /* 0x0000002a8f147223 */ /* 0x000fe20000010014 */
[----:B------:R-:W-:Y:S01]  /*0f40*/  PRMT R142, R27, 0x7632, R142 ;  /* 0x000076321b8e7816 */ /* 0x000fe2000000008e */
[----:B------:R-:W-:Y:S01]  /*0f50*/  FADD.FTZ R3, R3, R32 ;  /* 0x0000002003037221 */ /* 0x000fe20000010000 */
[----:B------:R-:W-:-:S02]  /*0f60*/  SHF.L.U32 R27, R27, 0x10, RZ ;  /* 0x000000101b1b7819 */ /* 0x000fc400000006ff */
[C---:B------:R-:W-:Y:S02]  /*0f70*/  PRMT R175, R40.reuse, 0x7632, R175 ;  /* 0x0000763228af7816 */ /* 0x040fe400000000af */
[----:B------:R-:W-:Y:S01]  /*0f80*/  SHF.L.U32 R135, R40, 0x10, RZ ;  /* 0x0000001028877819 */ /* 0x000fe200000006ff */
[----:B------:R-:W-:Y:S01]  /*0f90*/  FMUL.FTZ R40, R106, R158 ;  /* 0x0000009e6a287220 */ /* 0x000fe20000410000 */
[----:B------:R-:W-:Y:S01]  /*0fa0*/  FMUL.FTZ R134, R124, R161 ;  /* 0x000000a17c867220 */ /* 0x000fe20000410000 */
[----:B------:R-:W-:Y:S01]  /*0fb0*/  FFMA.FTZ R21, R41, R32, R20 ;  /* 0x0000002029157223 */ /* 0x000fe20000010014 */
[----:B------:R-:W-:Y:S01]  /*0fc0*/  SHF.L.U32 R142, R142, 0x10, RZ ;  /* 0x000000108e8e7819 */ /* 0x000fe200000006ff */
[----:B------:R-:W-:Y:S01]  /*0fd0*/  FMUL.FTZ R28, R120, R27 ;  /* 0x0000001b781c7220 */ /* 0x000fe20000410000 */
[----:B------:R-:W-:Y:S01]  /*0fe0*/  FADD.FTZ R3, R3, R40 ;  /* 0x0000002803037221 */ /* 0x000fe20000010000 */
[----:B------:R-:W-:Y:S01]  /*0ff0*/  FMUL.FTZ R131, R124, R163 ;  /* 0x000000a37c837220 */ /* 0x000fe20000410000 */
[----:B------:R-:W-:Y:S01]  /*1000*/  FFMA.FTZ R2, R134, R40, R21 ;  /* 0x0000002886027223 */ /* 0x000fe20000010015 */
[----:B-1----:R-:W-:-:S04]  /*1010*/  @P2 IMAD.WIDE.U32 R22, R127, 0x10, R22 ;  /* 0x000000107f162825 */ /* 0x002fc800078e0016 */
[----:B------:R-:W-:Y:S01]  /*1020*/  FMUL.FTZ R128, R105, R142 ;  /* 0x0000008e69807220 */ /* 0x000fe20000410000 */
[----:B------:R-:W-:Y:S01]  /*1030*/  FADD.FTZ R3, R3, R28 ;  /* 0x0000001c03037221 */ /* 0x000fe20000010000 */
[----:B------:R-:W-:Y:S01]  /*1040*/  FMUL.FTZ R146, R124, R165 ;  /* 0x000000a57c927220 */ /* 0x000fe20000410000 */
[----:B------:R-:W-:Y:S01]  /*1050*/  FFMA.FTZ R21, R131, R28, R2 ;  /* 0x0000001c83157223 */ /* 0x000fe20000010002 */
[----:B------:R-:W-:Y:S01]  /*1060*/  SHF.L.U32 R163, R30, 0x10, RZ ;  /* 0x000000101ea37819 */ /* 0x000fe200000006ff */
[----:B------:R-:W-:Y:S01]  /*1070*/  FMUL.FTZ R30, R119, R29 ;  /* 0x0000001d771e7220 */ /* 0x000fe20000410000 */
[----:B------:R-:W-:Y:S01]  /*1080*/  FADD.FTZ R3, R3, R128 ;  /* 0x0000008003037221 */ /* 0x000fe20000010000 */
[----:B------:R0:W3:Y:S01]  /*1090*/  @P2 LDG.E.128 R84, desc[UR8][R22.64] ;  /* 0x0000000816542981 */ /* 0x0000e2000c1e1d00 */
[----:B------:R-:W-:Y:S01]  /*10a0*/  FMUL.FTZ R147, R124, R171 ;  /* 0x000000ab7c937220 */ /* 0x000fe20000410000 */
[----:B------:R-:W-:Y:S01]  /*10b0*/  FFMA.FTZ R2, R146, R128, R21 ;  /* 0x0000008092027223 */ /* 0x000fe20000010015 */
[C---:B------:R-:W-:Y:S01]  /*10c0*/  PRMT R168, R33.reuse, 0x7632, R168 ;  /* 0x0000763221a87816 */ /* 0x040fe200000000a8 */
[----:B------:R-:W-:Y:S01]  /*10d0*/  FMUL.FTZ R130, R104, R163 ;  /* 0x000000a368827220 */ /* 0x000fe20000410000 */
[----:B------:R-:W-:Y:S01]  /*10e0*/  SHF.L.U32 R33, R33, 0x10, RZ ;  /* 0x0000001021217819 */ /* 0x000fe200000006ff */
[----:B------:R-:W-:Y:S01]  /*10f0*/  FADD.FTZ R3, R3, R30 ;  /* 0x0000001e03037221 */ /* 0x000fe20000010000 */
[----:B------:R-:W-:Y:S01]  /*1100*/  FMUL.FTZ R132, R124, R173 ;  /* 0x000000ad7c847220 */ /* 0x000fe20000410000 */
[----:B------:R-:W-:Y:S01]  /*1110*/  FFMA.FTZ R21, R147, R30, R2 ;  /* 0x0000001e93157223 */ /* 0x000fe20000010002 */
[----:B------:R-:W-:Y:S01]  /*1120*/  SHF.L.U32 R168, R168, 0x10, RZ ;  /* 0x00000010a8a87819 */ /* 0x000fe200000006ff */
[----:B------:R-:W-:Y:S01]  /*1130*/  FMUL.FTZ R36, R118, R33 ;  /* 0x0000002176247220 */ /* 0x000fe20000410000 */
[----:B------:R-:W-:Y:S01]  /*1140*/  FADD.FTZ R3, R3, R130 ;  /* 0x0000008203037221 */ /* 0x000fe20000010000 */
[----:B------:R-:W-:Y:S01]  /*1150*/  FMUL.FTZ R153, R124, R177 ;  /* 0x000000b17c997220 */ /* 0x000fe20000410000 */
[----:B------:R-:W-:Y:S01]  /*1160*/  FFMA.FTZ R2, R132, R130, R21 ;  /* 0x0000008284027223 */ /* 0x000fe20000010015 */
[----:B------:R-:W-:Y:S01]  /*1170*/  FMUL.FTZ R136, R103, R168 ;  /* 0x000000a867887220 */ /* 0x000fe20000410000 */
[----:B------:R-:W-:Y:S01]  /*1180*/  FADD.FTZ R3, R3, R36 ;  /* 0x0000002403037221 */ /* 0x000fe20000010000 */
[C---:B------:R-:W-:Y:S01]  /*1190*/  FMUL.FTZ R138, R124.reuse, R179 ;  /* 0x000000b37c8a7220 */ /* 0x040fe20000410000 */
[----:B------:R-:W-:Y:S01]  /*11a0*/  FFMA.FTZ R21, R153, R36, R2 ;  /* 0x0000002499157223 */ /* 0x000fe20000010002 */
[----:B------:R-:W-:Y:S01]  /*11b0*/  SHF.L.U32 R169, R169, 0x10, RZ ;  /* 0x00000010a9a97819 */ /* 0x000fe200000006ff */
[----:B------:R-:W-:Y:S01]  /*11c0*/  FMUL.FTZ R38, R117, R31 ;  /* 0x0000001f75267220 */ /* 0x000fe20000410000 */
[----:B------:R-:W-:Y:S01]  /*11d0*/  FADD.FTZ R3, R3, R136 ;  /* 0x0000008803037221 */ /* 0x000fe20000010000 */
        /* <DEDUP_REMOVED lines=15> */
[----:B------:R-:W-:Y:S01]  /*12d0*/  FMUL.FTZ R170, R124, R187 ;  /* 0x000000bb7caa7220 */ /* 0x000fe20000410000 */
[----:B------:R-:W-:Y:S01]  /*12e0*/  FFMA.FTZ R21, R165, R126, R2 ;  /* 0x0000007ea5157223 */ /* 0x000fe20000010002 */
[----:B------:R-:W-:Y:S01]  /*12f0*/  SHF.L.U32 R175, R175, 0x10, RZ ;  /* 0x00000010afaf7819 */ /* 0x000fe200000006ff */
[----:B------:R-:W-:Y:S01]  /*1300*/  FADD.FTZ R3, R3, R166 ;  /* 0x000000a603037221 */ /* 0x000fe20000010000 */
        /* <DEDUP_REMOVED lines=26> */
[----:B------:R-:W-:Y:S01]  /*14b0*/  FMUL.FTZ R159, R112, R141 ;  /* 0x0000008d709f7220 */ /* 0x000fe20000410000 */
[----:B------:R-:W-:Y:S01]  /*14c0*/  FMUL.FTZ R171, R124, R145 ;  /* 0x000000917cab7220 */ /* 0x000fe20000410000 */
[----:B------:R-:W-:Y:S01]  /*14d0*/  FADD.FTZ R20, R20, R167 ;  /* 0x000000a714147221 */ /* 0x000fe20000010000 */
[----:B------:R-:W-:Y:S01]  /*14e0*/  FFMA.FTZ R2, R172, R167, R3 ;  /* 0x000000a7ac027223 */ /* 0x000fe20000010003 */
[----:B------:R-:W-:Y:S01]  /*14f0*/  FMUL.FTZ R173, R96, R179 ;  /* 0x000000b360ad7220 */ /* 0x000fe20000410000 */
[----:B------:R-:W-:Y:S01]  /*1500*/  FMUL.FTZ R176, R124, R149 ;  /* 0x000000957cb07220 */ /* 0x000fe20000410000 */
[----:B------:R-:W-:Y:S01]  /*1510*/  FADD.FTZ R20, R20, R159 ;  /* 0x0000009f14147221 */ /* 0x000fe20000010000 */
[----:B------:R-:W-:-:S03]  /*1520*/  FFMA.FTZ R3, R171, R159, R2 ;  /* 0x0000009fab037223 */ /* 0x000fc60000010002 */
[----:B------:R-:W-:Y:S01]  /*1530*/  FADD.FTZ R20, R20, R173 ;  /* 0x000000ad14147221 */ /* 0x000fe20000010000 */
[----:B------:R-:W-:-:S04]  /*1540*/  FFMA.FTZ R3, R176, R173, R3 ;  /* 0x000000adb0037223 */ /* 0x000fc80000010003 */
[----:B------:R-:W1:Y:S04]  /*1550*/  SHFL.DOWN PT, R21, R20, 0x10, 0x1f ;  /* 0x0a001f0014157f89 */ /* 0x000e6800000e0000 */
[----:B------:R-:W5:Y:S01]  /*1560*/  SHFL.DOWN PT, R2, R3, 0x10, 0x1f ;  /* 0x0a001f0003027f89 */ /* 0x000f6200000e0000 */
[----:B-1----:R-:W-:Y:S01]  /*1570*/  FADD.FTZ R21, R20, R21 ;  /* 0x0000001514157221 */ /* 0x002fe20000010000 */
[----:B-----5:R-:W-:-:S04]  /*1580*/  FADD.FTZ R2, R3, R2 ;  /* 0x0000000203027221 */ /* 0x020fc80000010000 */
[----:B0-----:R-:W0:Y:S04]  /*1590*/  SHFL.DOWN PT, R22, R21, 0x8, 0x1f ;  /* 0x09001f0015167f89 */ /* 0x001e2800000e0000 */
[----:B------:R-:W1:Y:S01]  /*15a0*/  SHFL.DOWN PT, R23, R2, 0x8, 0x1f ;  /* 0x09001f0002177f89 */ /* 0x000e6200000e0000 */
[----:B0-----:R-:W-:Y:S01]  /*15b0*/  FADD.FTZ R22, R21, R22 ;  /* 0x0000001615167221 */ /* 0x001fe20000010000 */
[----:B-1----:R-:W-:-:S04]  /*15c0*/  FADD.FTZ R23, R2, R23 ;  /* 0x0000001702177221 */ /* 0x002fc80000010000 */
[----:B------:R-:W0:Y:S04]  /*15d0*/  SHFL.DOWN PT, R145, R22, 0x4, 0x1f ;  /* 0x08801f0016917f89 */ /* 0x000e2800000e0000 */
[----:B------:R-:W1:Y:S01]  /*15e0*/  SHFL.DOWN PT, R180, R23, 0x4, 0x1f ;  /* 0x08801f0017b47f89 */ /* 0x000e6200000e0000 */
[----:B------:R-:W5:Y:S01]  /*15f0*/  S2R R149, SR_CgaCtaId ;  /* 0x0000000000957919 */ /* 0x000f620000008800 */
[----:B0-----:R-:W-:Y:S01]  /*1600*/  FADD.FTZ R145, R22, R145 ;  /* 0x0000009116917221 */ /* 0x001fe20000010000 */
[----:B-1----:R-:W-:-:S04]  /*1610*/  FADD.FTZ R180, R23, R180 ;  /* 0x000000b417b47221 */ /* 0x002fc80000010000 */
[----:B------:R-:W0:Y:S04]  /*1620*/  SHFL.DOWN PT, R20, R145, 0x2, 0x1f ;  /* 0x08401f0091147f89 */ /* 0x000e2800000e0000 */
[----:B------:R-:W1:Y:S01]  /*1630*/  SHFL.DOWN PT, R3, R180, 0x2, 0x1f ;  /* 0x08401f00b4037f89 */ /* 0x000e6200000e0000 */
[----:B------:R-:W-:Y:S02]  /*1640*/  MOV R2, 0x400 ;  /* 0x0000040000027802 */ /* 0x000fe40000000f00 */
[----:B------:R-:W-:Y:S01]  /*1650*/  @!P1 PLOP3.LUT P0, PT, P3, PT, PT, 0x80, 0x8 ;  /* 0x000000000008981c */ /* 0x000fe20001f0f070 */
[----:B0-----:R-:W-:Y:S01]  /*1660*/  FADD.FTZ R20, R145, R20 ;  /* 0x0000001491147221 */ /* 0x001fe20000010000 */
[----:B-1----:R-:W-:-:S04]  /*1670*/  FADD.FTZ R3, R180, R3 ;  /* 0x00000003b4037221 */ /* 0x002fc80000010000 */
[----:B------:R-:W0:Y:S04]  /*1680*/  SHFL.DOWN PT, R21, R20, 0x1, 0x1f ;  /* 0x08201f0014157f89 */ /* 0x000e2800000e0000 */
[----:B------:R-:W1:Y:S01]  /*1690*/  SHFL.DOWN PT, R22, R3, 0x1, 0x1f ;  /* 0x08201f0003167f89 */ /* 0x000e6200000e0000 */
[----:B-----5:R-:W-:-:S04]  /*16a0*/  LEA R2, R149, R2, 0x18 ;  /* 0x0000000295027211 */ /* 0x020fc800078ec0ff */
[----:B------:R-:W-:-:S04]  /*16b0*/  IADD3 R145, PT, PT, R2, 0x3020, RZ ;  /* 0x0000302002917810 */ /* 0x000fc80007ffe0ff */
[----:B------:R-:W-:Y:S02]  /*16c0*/  @!P1 MOV R23, R145 ;  /* 0x0000009100179202 */ /* 0x000fe40000000f00 */
[C---:B------:R-:W-:Y:S01]  /*16d0*/  @!P0 IADD3 R23, PT, PT, R2.reuse, 0x3000, RZ ;  /* 0x0000300002178810 */ /* 0x040fe20007ffe0ff */
[----:B------:R-:W-:Y:S01]  /*16e0*/  FADD.FTZ R91, R129, R91 ;  /* 0x0000005b815b7221 */ /* 0x000fe20000010000 */
[C---:B------:R-:W-:Y:S01]  /*16f0*/  IADD3 R149, PT, PT, R2.reuse, 0x3030, RZ ;  /* 0x0000303002957810 */ /* 0x040fe20007ffe0ff */
[----:B------:R-:W-:Y:S01]  /*1700*/  FFMA.FTZ R92, R39, R129, R92 ;  /* 0x00000081275c7223 */ /* 0x000fe2000001005c */
[C---:B------:R-:W-:Y:S02]  /*1710*/  @!P3 IADD3 R149, PT, PT, R2.reuse, 0x3010, RZ ;  /* 0x000030100295b810 */ /* 0x040fe40007ffe0ff */
[----:B------:R-:W-:Y:S02]  /*1720*/  @!P3 IADD3 R145, PT, PT, R2, 0x3000, RZ ;  /* 0x000030000291b810 */ /* 0x000fe40007ffe0ff */
[----:B------:R-:W-:Y:S01]  /*1730*/  @!P1 LEA R129, R110, R23, 0x3 ;  /* 0x000000176e819211 */ /* 0x000fe200078e18ff */
[----:B0-----:R-:W-:Y:S01]  /*1740*/  FADD.FTZ R2, R20, R21 ;  /* 0x0000001514027221 */ /* 0x001fe20000010000 */
[----:B-1----:R-:W-:-:S05]  /*1750*/  FADD.FTZ R3, R3, R22 ;  /* 0x0000001603037221 */ /* 0x002fca0000010000 */
[----:B------:R0:W-:Y:S01]  /*1760*/  @!P1 STS.64 [R129], R2 ;  /* 0x0000000281009388 */ /* 0x0001e20000000a00 */
[----:B------:R-:W-:Y:S01]  /*1770*/  BAR.SYNC.DEFER_BLOCKING 0x0 ;  /* 0x0000000000007b1d */ /* 0x000fe20000010000 */
        /* <DEDUP_REMOVED lines=10> */
[----:B0-----:R-:W0:Y:S01]  /*1820*/  LDC.64 R2, c[0x0][0x380] ;  /* 0x0000e000ff027b82 */ /* 0x001e220000000a00 */
[----:B------:R1:W5:Y:S04]  /*1830*/  LDS.128 R20, [R145] ;  /* 0x0000000091147984 */ /* 0x0003680000000c00 */
[----:B------:R-:W2:Y:S03]  /*1840*/  LDS.128 R24, [R149] ;  /* 0x0000000095187984 */ /* 0x000ea60000000c00 */
[----:B-1----:R-:W1:Y:S01]  /*1850*/  LDC.64 R144, c[0x0][0x438] ;  /* 0x00010e00ff907b82 */ /* 0x002e620000000a00 */
[----:B------:R-:W-:Y:S01]  /*1860*/  FADD.FTZ R68, R29, R68 ;  /* 0x000000441d447221 */ /* 0x000fe20000010000 */
[----:B------:R-:W-:Y:S01]  /*1870*/  FFMA.FTZ R48, R147, R29, R48 ;  /* 0x0000001d93307223 */ /* 0x000fe20000010030 */
[----:B0-----:R-:W-:-:S02]  /*1880*/  IADD3 R109, PT, PT, R109, R2, RZ ;  /* 0x000000026d6d7210 */ /* 0x001fc40007ffe0ff */
[----:B------:R-:W-:Y:S01]  /*1890*/  ISETP.NE.AND P4, PT, RZ, UR11, PT ;  /* 0x0000000bff007c0c */ /* 0x000fe2000bf85270 */
[----:B------:R-:W-:Y:S01]  /*18a0*/  FADD.FTZ R65, R158, R65 ;  /* 0x000000419e417221 */ /* 0x000fe20000010000 */
[----:B-1----:R-:W-:Y:S01]  /*18b0*/  ISETP.NE.U32.AND P0, PT, R144, RZ, PT ;  /* 0x000000ff9000720c */ /* 0x002fe20003f05070 */
[----:B-----5:R-:W-:Y:S01]  /*18c0*/  FADD.FTZ R29, RZ, R20 ;  /* 0x00000014ff1d7221 */ /* 0x020fe20000010000 */
[----:B------:R-:W-:Y:S02]  /*18d0*/  FADD.FTZ R20, RZ, R21 ;  /* 0x00000015ff147221 */ /* 0x000fe40000010000 */
[----:B------:R-:W-:Y:S01]  /*18e0*/  ISETP.NE.AND.EX P0, PT, R145, RZ, PT, P0 ;  /* 0x000000ff9100720c */ /* 0x000fe20003f05300 */
[----:B------:R-:W-:Y:S01]  /*18f0*/  FADD.FTZ R29, R22, R29 ;  /* 0x0000001d161d7221 */ /* 0x000fe20000010000 */
[----:B------:R-:W-:-:S03]  /*1900*/  FADD.FTZ R20, R23, R20 ;  /* 0x0000001417147221 */ /* 0x000fc60000010000 */
[----:B--2---:R-:W-:Y:S01]  /*1910*/  FADD.FTZ R29, R29, R24 ;  /* 0x000000181d1d7221 */ /* 0x004fe20000010000 */
[----:B------:R-:W-:-:S03]  /*1920*/  FADD.FTZ R20, R20, R25 ;  /* 0x0000001914147221 */ /* 0x000fc60000010000 */
[----:B------:R-:W-:Y:S01]  /*1930*/  FADD.FTZ R26, R26, R29 ;  /* 0x0000001d1a1a7221 */ /* 0x000fe20000010000 */
[----:B------:R-:W-:-:S03]  /*1940*/  FADD.FTZ R27, R27, R20 ;  /* 0x000000141b1b7221 */ /* 0x000fc60000010000 */
[----:B------:R-:W-:Y:S01]  /*1950*/  FMUL.FTZ R26, R26, UR13 ;  /* 0x0000000d1a1a7c20 */ /* 0x000fe20008410000 */
        /* <DEDUP_REMOVED lines=34> */
[----:B---3--:R-:W-:Y:S01]  /*1b80*/  PRMT R29, R87, 0x7632, R29 ;  /* 0x00007632571d7816 */ /* 0x008fe2000000001d */
[----:B------:R-:W-:Y:S01]  /*1b90*/  FMUL.FTZ R142, R27, UR13 ;  /* 0x0000000d1b8e7c20 */ /* 0x000fe20008410000 */
[----:B------:R-:W-:-:S02]  /*1ba0*/  PRMT R2, R87, 0x7632, R2 ;  /* 0x0000763257027816 */ /* 0x000fc40000000002 */
[C---:B------:R-:W-:Y:S02]  /*1bb0*/  PRMT R23, R86.reuse, 0x7632, R23 ;  /* 0x0000763256177816 */ /* 0x040fe40000000017 */
[----:B------:R-:W-:Y:S02]  /*1bc0*/  PRMT R3, R86, 0x7632, R3 ;  /* 0x0000763256037816 */ /* 0x000fe40000000003 */
[C---:B------:R-:W-:Y:S02]  /*1bd0*/  PRMT R22, R85.reuse, 0x7632, R22 ;  /* 0x0000763255167816 */ /* 0x040fe40000000016 */
[----:B------:R-:W-:Y:S02]  /*1be0*/  PRMT R20, R85, 0x7632, R20 ;  /* 0x0000763255147816 */ /* 0x000fe40000000014 */
[C---:B------:R-:W-:Y:S02]  /*1bf0*/  PRMT R24, R84.reuse, 0x7632, R24 ;  /* 0x0000763254187816 */ /* 0x040fe40000000018 */
[----:B------:R-:W-:-:S02]  /*1c00*/  PRMT R21, R84, 0x7632, R21 ;  /* 0x0000763254157816 */ /* 0x000fc40000000015 */
[C---:B----4-:R-:W-:Y:S02]  /*1c10*/  PRMT R139, R6.reuse, 0x7632, R139 ;  /* 0x00007632068b7816 */ /* 0x050fe4000000008b */
[----:B------:R-:W-:Y:S02]  /*1c20*/  PRMT R158, R6, 0x7632, R158 ;  /* 0x00007632069e7816 */ /* 0x000fe4000000009e */
[C---:B------:R-:W-:Y:S02]  /*1c30*/  PRMT R141, R5.reuse, 0x7632, R141 ;  /* 0x00007632058d7816 */ /* 0x040fe4000000008d */
[----:B------:R-:W-:Y:S02]  /*1c40*/  PRMT R163, R5, 0x7632, R163 ;  /* 0x0000763205a37816 */ /* 0x000fe400000000a3 */
[C---:B------:R-:W-:Y:S02]  /*1c50*/  PRMT R149, R4.reuse, 0x7632, R149 ;  /* 0x0000763204957816 */ /* 0x040fe40000000095 */
[----:B------:R-:W-:-:S02]  /*1c60*/  PRMT R168, R4, 0x7632, R168 ;  /* 0x0000763204a87816 */ /* 0x000fc400000000a8 */
[C---:B------:R-:W-:Y:S02]  /*1c70*/  PRMT R169, R7.reuse, 0x7632, R169 ;  /* 0x0000763207a97816 */ /* 0x040fe400000000a9 */
[----:B------:R-:W-:Y:S02]  /*1c80*/  PRMT R137, R7, 0x7632, R137 ;  /* 0x0000763207897816 */ /* 0x000fe40000000089 */
[----:B------:R-:W-:Y:S02]  /*1c90*/  PRMT R31, R11, 0x7632, R31 ;  /* 0x000076320b1f7816 */ /* 0x000fe4000000001f */
[----:B------:R-:W-:Y:S02]  /*1ca0*/  PRMT R33, R10, 0x7632, R33 ;  /* 0x000076320a217816 */ /* 0x000fe40000000021 */
[----:B------:R-:W-:Y:S02]  /*1cb0*/  PRMT R35, R9, 0x7632, R35 ;  /* 0x0000763209237816 */ /* 0x000fe40000000023 */
[----:B------:R-:W-:-:S02]  /*1cc0*/  PRMT R129, R8, 0x7632, R129 ;  /* 0x0000763208817816 */ /* 0x000fc40000000081 */
[----:B------:R-:W-:Y:S01]  /*1cd0*/  FSEL R135, R26, RZ, !P4 ;  /* 0x000000ff1a877208 */ /* 0x000fe20006000000 */
[----:B------:R-:W-:Y:S06]  /*1ce0*/  @P0 BRA `(.L_x_114) ;  /* 0x0000000800340947 */ /* 0x000fec0003800000 */
        /* <DEDUP_REMOVED lines=35> */
.L_x_116:
        /* <DEDUP_REMOVED lines=33> */
.L_x_115:
        /* <DEDUP_REMOVED lines=36> */
.L_x_118:
        /* <DEDUP_REMOVED lines=37> */
.L_x_114:
        /* <DEDUP_REMOVED lines=9> */
[-C--:B------:R-:W-:Y:S01]  /*2650*/  FFMA.FTZ R143, R143, R142.reuse, R135 ;  /* 0x0000008e8f8f7223 */ /* 0x080fe20000010087 */
[----:B------:R-:W-:Y:S01]  /*2660*/  FADD.FTZ R40, R40, -R3 ;  /* 0x8000000328287221 */ /* 0x000fe20000010000 */
[----:B------:R-:W-:Y:S01]  /*2670*/  FADD.FTZ R26, R37, -R0 ;  /* 0x80000000251a7221 */ /* 0x000fe20000010000 */
[----:B------:R-:W-:Y:S01]  /*2680*/  SHF.L.U32 R3, R24, 0x10, RZ ;  /* 0x0000001018037819 */ /* 0x000fe200000006ff */
[-C--:B------:R-:W-:Y:S01]  /*2690*/  FFMA.FTZ R25, R146, R142.reuse, R135 ;  /* 0x0000008e92197223 */ /* 0x080fe20000010087 */
[----:B------:R-:W-:Y:S01]  /*26a0*/  SHF.L.U32 R21, R22, 0x10, RZ ;  /* 0x0000001016157819 */ /* 0x000fe200000006ff */
[----:B------:R-:W-:Y:S01]  /*26b0*/  FADD.FTZ R2, R43, -R2 ;  /* 0x800000022b027221 */ /* 0x000fe20000010000 */
[----:B------:R-:W-:Y:S01]  /*26c0*/  SHF.L.U32 R23, R23, 0x10, RZ ;  /* 0x0000001017177819 */ /* 0x000fe200000006ff */
[----:B------:R-:W-:Y:S01]  /*26d0*/  FADD.FTZ R0, R42, -R143 ;  /* 0x8000008f2a007221 */ /* 0x000fe20000010000 */
[-CC-:B------:R-:W-:Y:S01]  /*26e0*/  FFMA.FTZ R39, R39, R142.reuse, R135.reuse ;  /* 0x0000008e27277223 */ /* 0x180fe20000010087 */
[-CC-:B------:R-:W-:Y:S01]  /*26f0*/  FFMA.FTZ R41, R41, R142.reuse, R135.reuse ;  /* 0x0000008e29297223 */ /* 0x180fe20000010087 */
[----:B------:R-:W-:Y:S01]  /*2700*/  FFMA.FTZ R131, R131, R142, R135 ;  /* 0x0000008e83837223 */ /* 0x000fe20000010087 */
[----:B------:R-:W-:Y:S01]  /*2710*/  FADD.FTZ R128, R128, -R25 ;  /* 0x8000001980807221 */ /* 0x000fe20000010000 */
        /* <DEDUP_REMOVED lines=10> */
[----:B------:R-:W-:Y:S01]  /*27c0*/  FFMA.FTZ R2, R124, R128, R29 ;  /* 0x000000807c027223 */ /* 0x000fe2000001001d */
        /* <DEDUP_REMOVED lines=8> */
[----:B------:R-:W-:Y:S01]  /*2850*/  F2FP.BF16.F32.PACK_AB R20, R20, R3 ;  /* 0x000000031414723e */ /* 0x000fe200000010ff */
[----:B------:R-:W-:Y:S06]  /*2860*/  BRA `(.L_x_117) ;  /* 0x0000000800047947 */ /* 0x000fec0003800000 */
.L_x_120:
[-CC-:B------:R-:W-:Y:S01]  /*2870*/  FFMA.FTZ R0, R0, R142.reuse, R135.reuse ;  /* 0x0000008e00007223 */ /* 0x180fe20000010087 */
[-CC-:B------:R-:W-:Y:S01]  /*2880*/  FFMA.FTZ R3, R134, R142.reuse, R135.reuse ;  /* 0x0000008e86037223 */ /* 0x180fe20000010087 */
[-CC-:B------:R-:W-:Y:S01]  /*2890*/  FFMA.FTZ R2, R133, R142.reuse, R135.reuse ;  /* 0x0000008e85027223 */ /* 0x180fe20000010087 */
[-C--:B------:R-:W-:Y:S01]  /*28a0*/  FFMA.FTZ R39, R39, R142.reuse, R135 ;  /* 0x0000008e27277223 */ /* 0x080fe20000010087 */
[----:B------:R-:W-:Y:S01]  /*28b0*/  FADD.FTZ R37, R37, -R0 ;  /* 0x8000000025257221 */ /* 0x000fe20000010000 */
[----:B------:R-:W-:Y:S01]  /*28c0*/  SHF.L.U32 R0, R23, 0x10, RZ ;  /* 0x0000001017007819 */ /* 0x000fe200000006ff */
[----:B------:R-:W-:Y:S01]  /*28d0*/  FADD.FTZ R13, R40, -R3 ;  /* 0x80000003280d7221 */ /* 0x000fe20000010000 */
[-CC-:B------:R-:W-:Y:S01]  /*28e0*/  FFMA.FTZ R143, R143, R142.reuse, R135.reuse ;  /* 0x0000008e8f8f7223 */ /* 0x180fe20000010087 */
[-CC-:B------:R-:W-:Y:S01]  /*28f0*/  FFMA.FTZ R41, R41, R142.reuse, R135.reuse ;  /* 0x0000008e29297223 */ /* 0x180fe20000010087 */
        /* <DEDUP_REMOVED lines=32> */
.L_x_119:
[----:B------:R-:W-:-:S04]  /*2b00*/  UISETP.NE.U32.AND UP0, UPT, UR6, URZ, UPT ;  /* 0x000000ff0600728c */ /* 0x000fc8000bf05070 */
[----:B------:R-:W-:-:S09]  /*2b10*/  UISETP.NE.AND.EX UP0, UPT, UR7, URZ, UPT, UP0 ;  /* 0x000000ff0700728c */ /* 0x000fd2000bf05300 */
[----:B------:R-:W-:Y:S05]  /*2b20*/  BRA.U UP0, `(.L_x_121) ;  /* 0x0000000100a47547 */ /* 0x000fea000b800000 */
[-CC-:B------:R-:W-:Y:S01]  /*2b30*/  FFMA.FTZ R16, R133, R142.reuse, R135.reuse ;  /* 0x0000008e85107223 */ /* 0x180fe20000010087 */
[-CC-:B------:R-:W-:Y:S01]  /*2b40*/  FFMA.FTZ R17, R134, R142.reuse, R135.reuse ;  /* 0x0000008e86117223 */ /* 0x180fe20000010087 */
[----:B------:R-:W-:Y:S01]  /*2b50*/  SHF.L.U32 R21, R21, 0x10, RZ ;  /* 0x0000001015157819 */ /* 0x000fe200000006ff */
[-CC-:B------:R-:W-:Y:S01]  /*2b60*/  FFMA.FTZ R19, R146, R142.reuse, R135.reuse ;  /* 0x0000008e92137223 */ /* 0x180fe20000010087 */
[-CC-:B------:R-:W-:Y:S01]  /*2b70*/  FFMA.FTZ R0, R0, R142.reuse, R135.reuse ;  /* 0x0000008e00007223 */ /* 0x180fe20000010087 */
[----:B------:R-:W-:Y:S01]  /*2b80*/  FADD.FTZ R16, R43, -R16 ;  /* 0x800000102b107221 */ /* 0x000fe20000010000 */
[-CC-:B------:R-:W-:Y:S01]  /*2b90*/  FFMA.FTZ R39, R39, R142.reuse, R135.reuse ;  /* 0x0000008e27277223 */ /* 0x180fe20000010087 */
[-CC-:B------:R-:W-:Y:S01]  /*2ba0*/  FFMA.FTZ R143, R143, R142.reuse, R135.reuse ;  /* 0x0000008e8f8f7223 */ /* 0x180fe20000010087 */
[-C--:B------:R-:W-:Y:S01]  /*2bb0*/  FFMA.FTZ R41, R41, R142.reuse, R135 ;  /* 0x0000008e29297223 */ /* 0x080fe20000010087 */
[----:B------:R-:W-:Y:S01]  /*2bc0*/  FADD.FTZ R40, R40, -R17 ;  /* 0x8000001128287221 */ /* 0x000fe20000010000 */
[----:B------:R-:W-:Y:S01]  /*2bd0*/  FFMA.FTZ R131, R131, R142, R135 ;  /* 0x0000008e83837223 */ /* 0x000fe20000010087 */
[----:B------:R-:W-:Y:S01]  /*2be0*/  SHF.L.U32 R17, R20, 0x10, RZ ;  /* 0x0000001014117819 */ /* 0x000fe200000006ff */
[----:B------:R-:W-:Y:S01]  /*2bf0*/  FADD.FTZ R128, R128, -R19 ;  /* 0x8000001380807221 */ /* 0x000fe20000010000 */
        /* <DEDUP_REMOVED lines=28> */
.L_x_121:
        /* <DEDUP_REMOVED lines=44> */
.L_x_117:
[----:B------:R-:W-:Y:S01]  /*3080*/  ISETP.NE.U32.AND P0, PT, RZ, UR4, PT ;  /* 0x00000004ff007c0c */ /* 0x000fe2000bf05070 */
[----:B------:R-:W0:Y:S01]  /*3090*/  LDC.64 R2, c[0x0][0x468] ;  /* 0x00011a00ff027b82 */ /* 0x000e220000000a00 */
[----:B------:R-:W-:Y:S02]  /*30a0*/  ISETP.NE.U32.AND P1, PT, RZ, UR6, PT ;  /* 0x00000006ff007c0c */ /* 0x000fe4000bf25070 */
[----:B------:R-:W-:Y:S02]  /*30b0*/  ISETP.NE.AND.EX P0, PT, RZ, UR5, PT, P0 ;  /* 0x00000005ff007c0c */ /* 0x000fe4000bf05300 */
[----:B------:R-:W-:Y:S02]  /*30c0*/  ISETP.NE.AND.EX P1, PT, RZ, UR7, PT, P1 ;  /* 0x00000007ff007c0c */ /* 0x000fe4000bf25310 */
[----:B------:R-:W-:-:S04]  /*30d0*/  ISETP.NE.U32.AND P2, PT, R144, RZ, PT ;  /* 0x000000ff9000720c */ /* 0x000fc80003f45070 */
[----:B------:R-:W-:-:S05]  /*30e0*/  ISETP.NE.AND.EX P2, PT, R145, RZ, PT, P2 ;  /* 0x000000ff9100720c */ /* 0x000fca0003f45320 */
        /* <DEDUP_REMOVED lines=13> */
[----:B------:R-:W-:Y:S01]  /*31c0*/  SHF.L.U32 R0, R141, 0x10, RZ ;  /* 0x000000108d007819 */ /* 0x000fe200000006ff */
[-C--:B------:R-:W-:Y:S01]  /*31d0*/  FFMA.FTZ R147, R147, R142.reuse, R135 ;  /* 0x0000008e93937223 */ /* 0x080fe20000010087 */
[----:B------:R-:W-:Y:S01]  /*31e0*/  SHF.L.U32 R12, R139, 0x10, RZ ;  /* 0x000000108b0c7819 */ /* 0x000fe200000006ff */
[----:B------:R-:W-:Y:S01]  /*31f0*/  FADD.FTZ R15, R136, -R15 ;  /* 0x8000000f880f7221 */ /* 0x000fe20000010000 */
[----:B------:R-:W-:Y:S01]  /*3200*/  FADD.FTZ R17, R154, -R17 ;  /* 0x800000119a117221 */ /* 0x000fe20000010000 */
[-CC-:B------:R-:W-:Y:S01]  /*3210*/  FFMA.FTZ R13, R132, R142.reuse, R135.reuse ;  /* 0x0000008e840d7223 */ /* 0x180fe20000010087 */
[-CC-:B------:R-:W-:Y:S01]  /*3220*/  FFMA.FTZ R153, R153, R142.reuse, R135.reuse ;  /* 0x0000008e99997223 */ /* 0x180fe20000010087 */
[-CC-:B------:R-:W-:Y:S01]  /*3230*/  FFMA.FTZ R161, R161, R142.reuse, R135.reuse ;  /* 0x0000008ea1a17223 */ /* 0x180fe20000010087 */
        /* <DEDUP_REMOVED lines=35> */
.L_x_124:
[-CC-:B0-----:R-:W-:Y:S01]  /*3470*/  FFMA.FTZ R17, R132, R142.reuse, R135.reuse ;  /* 0x0000008e84117223 */ /* 0x181fe20000010087 */
[-CC-:B------:R-:W-:Y:S01]  /*3480*/  FFMA.FTZ R19, R156, R142.reuse, R135.reuse ;  /* 0x0000008e9c137223 */ /* 0x180fe20000010087 */
[-CC-:B------:R-:W-:Y:S01]  /*3490*/  FFMA.FTZ R165, R165, R142.reuse, R135.reuse ;  /* 0x0000008ea5a57223 */ /* 0x180fe20000010087 */
[-C--:B------:R-:W-:Y:S01]  /*34a0*/  FFMA.FTZ R21, R170, R142.reuse, R135 ;  /* 0x0000008eaa157223 */ /* 0x080fe20000010087 */
[----:B------:R-:W-:Y:S01]  /*34b0*/  FADD.FTZ R130, R130, -R17 ;  /* 0x8000001182827221 */ /* 0x000fe20000010000 */
[-CC-:B------:R-:W-:Y:S01]  /*34c0*/  FFMA.FTZ R17, R138, R142.reuse, R135.reuse ;  /* 0x0000008e8a117223 */ /* 0x180fe20000010087 */
[-CC-:B------:R-:W-:Y:S01]  /*34d0*/  FFMA.FTZ R147, R147, R142.reuse, R135.reuse ;  /* 0x0000008e93937223 */ /* 0x180fe20000010087 */
[-CC-:B------:R-:W-:Y:S01]  /*34e0*/  FFMA.FTZ R153, R153, R142.reuse, R135.reuse ;  /* 0x0000008e99997223 */ /* 0x180fe20000010087 */
[----:B------:R-:W-:Y:S01]  /*34f0*/  FFMA.FTZ R161, R161, R142, R135 ;  /* 0x0000008ea1a17223 */ /* 0x000fe20000010087 */
[----:B------:R-:W-:Y:S01]  /*3500*/  FADD.FTZ R136, R136, -R17 ;  /* 0x8000001188887221 */ /* 0x000fe20000010000 */
        /* <DEDUP_REMOVED lines=31> */
.L_x_123:
[----:B------:R-:W-:Y:S05]  /*3700*/  @!P1 BRA `(.L_x_126) ;  /* 0x0000000000a49947 */ /* 0x000fea0003800000 */
[-CC-:B0-----:R-:W-:Y:S01]  /*3710*/  FFMA.FTZ R15, R138, R142.reuse, R135.reuse ;  /* 0x0000008e8a0f7223 */ /* 0x181fe20000010087 */
[-CC-:B------:R-:W-:Y:S01]  /*3720*/  FFMA.FTZ R13, R132, R142.reuse, R135.reuse ;  /* 0x0000008e840d7223 */ /* 0x180fe20000010087 */
[----:B------:R-:W-:Y:S01]  /*3730*/  SHF.L.U32 R0, R163, 0x10, RZ ;  /* 0x00000010a3007819 */ /* 0x000fe200000006ff */
[-C--:B------:R-:W-:Y:S01]  /*3740*/  FFMA.FTZ R23, R156, R142.reuse, R135 ;  /* 0x0000008e9c177223 */ /* 0x080fe20000010087 */
[----:B------:R-:W-:Y:S01]  /*3750*/  FADD.FTZ R21, R136, -R15 ;  /* 0x8000000f88157221 */ /* 0x000fe20000010000 */
        /* <DEDUP_REMOVED lines=36> */
.L_x_126:
[-CC-:B0-----:R-:W-:Y:S01]  /*39a0*/  FFMA.FTZ R23, R138, R142.reuse, R135.reuse ;  /* 0x0000008e8a177223 */ /* 0x181fe20000010087 */
[-CC-:B------:R-:W-:Y:S01]  /*39b0*/  FFMA.FTZ R25, R156, R142.reuse, R135.reuse ;  /* 0x0000008e9c197223 */ /* 0x180fe20000010087 */
[-C--:B------:R-:W-:Y:S01]  /*39c0*/  FFMA.FTZ R21, R132, R142.reuse, R135 ;  /* 0x0000008e84157223 */ /* 0x080fe20000010087 */
[----:B------:R-:W-:Y:S01]  /*39d0*/  SHF.L.U32 R0, R163, 0x10, RZ ;  /* 0x00000010a3007819 */ /* 0x000fe200000006ff */
[----:B------:R-:W-:Y:S01]  /*39e0*/  FADD.FTZ R27, R136, -R23 ;  /* 0x80000017881b7221 */ /* 0x000fe20000010000 */
[----:B------:R-:W-:Y:S01]  /*39f0*/  FADD.FTZ R29, R154, -R25 ;  /* 0x800000199a1d7221 */ /* 0x000fe20000010000 */
[----:B------:R-:W-:Y:S01]  /*3a00*/  SHF.L.U32 R23, R168, 0x10, RZ ;  /* 0x00000010a8177819 */ /* 0x000fe200000006ff */
[-C--:B------:R-:W-:Y:S01]  /*3a10*/  FFMA.FTZ R25, R170, R142.reuse, R135 ;  /* 0x0000008eaa197223 */ /* 0x080fe20000010087 */
[----:B------:R-:W-:Y:S01]  /*3a20*/  FADD.FTZ R21, R130, -R21 ;  /* 0x8000001582157221 */ /* 0x000fe20000010000 */
[-CC-:B------:R-:W-:Y:S01]  /*3a30*/  FFMA.FTZ R153, R153, R142.reuse, R135.reuse ;  /* 0x0000008e99997223 */ /* 0x180fe20000010087 */
[-CC-:B------:R-:W-:Y:S01]  /*3a40*/  FFMA.FTZ R147, R147, R142.reuse, R135.reuse ;  /* 0x0000008e93937223 */ /* 0x180fe20000010087 */
[-CC-:B------:R-:W-:Y:S01]  /*3a50*/  FFMA.FTZ R161, R161, R142.reuse, R135.reuse ;  /* 0x0000008ea1a17223 */ /* 0x180fe20000010087 */
[----:B------:R-:W-:Y:S01]  /*3a60*/  FFMA.FTZ R165, R165, R142, R135 ;  /* 0x0000008ea5a57223 */ /* 0x000fe20000010087 */
[----:B------:R-:W-:Y:S01]  /*3a70*/  FADD.FTZ R166, R166, -R25 ;  /* 0x80000019a6a67221 */ /* 0x000fe20000010000 */
        /* <DEDUP_REMOVED lines=23> */
.L_x_122:
[----:B------:R-:W-:Y:S05]  /*3bf0*/  @!P0 BRA `(.L_x_127) ;  /* 0x00000004001c8947 */ /* 0x000fea0003800000 */
[----:B------:R-:W-:Y:S05]  /*3c00*/  @!P1 BRA `(.L_x_128) ;  /* 0x0000000000949947 */ /* 0x000fea0003800000 */
        /* <DEDUP_REMOVED lines=37> */
.L_x_128:
        /* <DEDUP_REMOVED lines=33> */
.L_x_127:
        /* <DEDUP_REMOVED lines=34> */
.L_x_129:
        /* <DEDUP_REMOVED lines=28> */
.L_x_125:
        /* <DEDUP_REMOVED lines=56> */
.L_x_132:
[-CC-:B0-----:R-:W-:Y:S01]  /*47d0*/  FFMA.FTZ R19, R162, R142.reuse, R135.reuse ;  /* 0x0000008ea2137223 */ /* 0x181fe20000010087 */
[-CC-:B------:R-:W-:Y:S01]  /*47e0*/  FFMA.FTZ R172, R172, R142.reuse, R135.reuse ;  /* 0x0000008eacac7223 */ /* 0x180fe20000010087 */
[----:B------:R-:W-:Y:S01]  /*47f0*/  SHF.L.U32 R0, R35, 0x10, RZ ;  /* 0x0000001023007819 */ /* 0x000fe200000006ff */
[-CC-:B------:R-:W-:Y:S01]  /*4800*/  FFMA.FTZ R155, R155, R142.reuse, R135.reuse ;  /* 0x0000008e9b9b7223 */ /* 0x180fe20000010087 */
[----:B------:R-:W-:Y:S01]  /*4810*/  SHF.L.U32 R16, R33, 0x10, RZ ;  /* 0x0000001021107819 */ /* 0x000fe200000006ff */
[-CC-:B------:R-:W-:Y:S01]  /*4820*/  FFMA.FTZ R17, R152, R142.reuse, R135.reuse ;  /* 0x0000008e98117223 */ /* 0x180fe20000010087 */
[-CC-:B------:R-:W-:Y:S01]  /*4830*/  FFMA.FTZ R157, R157, R142.reuse, R135.reuse ;  /* 0x0000008e9d9d7223 */ /* 0x180fe20000010087 */
[-CC-:B------:R-:W-:Y:S01]  /*4840*/  FFMA.FTZ R151, R151, R142.reuse, R135.reuse ;  /* 0x0000008e97977223 */ /* 0x180fe20000010087 */
[-C--:B------:R-:W-:Y:S01]  /*4850*/  FFMA.FTZ R18, R171, R142.reuse, R135 ;  /* 0x0000008eab127223 */ /* 0x080fe20000010087 */
[----:B------:R-:W-:Y:S01]  /*4860*/  FADD.FTZ R19, R160, -R19 ;  /* 0x80000013a0137221 */ /* 0x000fe20000010000 */
[----:B------:R-:W-:Y:S01]  /*4870*/  FADD.FTZ R167, R167, -R172 ;  /* 0x800000aca7a77221 */ /* 0x000fe20000010000 */
        /* <DEDUP_REMOVED lines=30> */
.L_x_131:
[----:B------:R-:W-:Y:S05]  /*4a60*/  @!P1 BRA `(.L_x_134) ;  /* 0x0000000000a49947 */ /* 0x000fea0003800000 */
        /* <DEDUP_REMOVED lines=41> */
.L_x_134:
[-CC-:B0-----:R-:W-:Y:S01]  /*4d00*/  FFMA.FTZ R21, R152, R142.reuse, R135.reuse ;  /* 0x0000008e98157223 */ /* 0x181fe20000010087 */
[-CC-:B------:R-:W-:Y:S01]  /*4d10*/  FFMA.FTZ R172, R172, R142.reuse, R135.reuse ;  /* 0x0000008eacac7223 */ /* 0x180fe20000010087 */
[-C--:B------:R-:W-:Y:S01]  /*4d20*/  FFMA.FTZ R23, R162, R142.reuse, R135 ;  /* 0x0000008ea2177223 */ /* 0x080fe20000010087 */
[----:B------:R-:W-:Y:S01]  /*4d30*/  SHF.L.U32 R129, R129, 0x10, RZ ;  /* 0x0000001081817819 */ /* 0x000fe200000006ff */
[----:B------:R-:W-:Y:S01]  /*4d40*/  FADD.FTZ R21, R148, -R21 ;  /* 0x8000001594157221 */ /* 0x000fe20000010000 */
[----:B------:R-:W-:Y:S01]  /*4d50*/  SHF.L.U32 R20, R33, 0x10, RZ ;  /* 0x0000001021147819 */ /* 0x000fe200000006ff */
        /* <DEDUP_REMOVED lines=8> */
[C---:B------:R-:W-:Y:S01]  /*4de0*/  FFMA.FTZ R129, R124.reuse, R21, R129 ;  /* 0x000000157c817223 */ /* 0x040fe20000010081 */
[C---:B------:R-:W-:Y:S01]  /*4df0*/  FFMA.FTZ R167, R124.reuse, R167, R20 ;  /* 0x000000a77ca77223 */ /* 0x040fe20000010014 */
        /* <DEDUP_REMOVED lines=21> */
.L_x_130:
        /* <DEDUP_REMOVED lines=39> */
.L_x_136:
        /* <DEDUP_REMOVED lines=33> */
.L_x_135:
        /* <DEDUP_REMOVED lines=34> */
.L_x_137:
        /* <DEDUP_REMOVED lines=28> */
.L_x_133:
[----:B------:R-:W0:Y:S01]  /*57b0*/  @P0 LDC.64 R24, c[0x0][0x478] ;  /* 0x00011e00ff180b82 */ /* 0x000e220000000a00 */
[----:B------:R-:W-:Y:S01]  /*57c0*/  IMAD.WIDE.U32 R2, R97, 0x10, R2 ;  /* 0x0000001061027825 */ /* 0x000fe200078e0002 */
[----:B------:R-:W-:-:S06]  /*57d0*/  PLOP3.LUT P3, PT, P3, PT, PT, 0x8, 0x80 ;  /* 0x000000000080781c */ /* 0x000fcc0001f6e170 */
        /* <DEDUP_REMOVED lines=9> */
[----:B------:R-:W-:Y:S02]  /*5870*/  MOV R5, R94 ;  /* 0x0000005e00057202 */ /* 0x000fe40000000f00 */
[----:B------:R-:W-:Y:S02]  /*5880*/  MOV R9, R93 ;  /* 0x0000005d00097202 */ /* 0x000fe40000000f00 */
[----:B------:R-:W-:Y:S02]  /*5890*/  MOV R6, R92 ;  /* 0x0000005c00067202 */ /* 0x000fe40000000f00 */
[----:B------:R-:W-:-:S02]  /*58a0*/  MOV R10, R91 ;  /* 0x0000005b000a7202 */ /* 0x000fc40000000f00 */
[----:B------:R-:W-:Y:S02]  /*58b0*/  MOV R7, R90 ;  /* 0x0000005a00077202 */ /* 0x000fe40000000f00 */
[----:B------:R-:W-:-:S07]  /*58c0*/  MOV R11, R89 ;  /* 0x00000059000b7202 */ /* 0x000fce0000000f00 */
.L_x_113:
[----:B0-----:R-:W0:Y:S08]  /*58d0*/  LDC R15, c[0x0][0x388] ;  /* 0x0000e200ff0f7b82 */ /* 0x001e300000000800 */
[----:B------:R-:W1:Y:S08]  /*58e0*/  LDC.64 R2, c[0x0][0x440] ;  /* 0x00011000ff027b82 */ /* 0x000e700000000a00 */
[----:B------:R-:W2:Y:S01]  /*58f0*/  LDC.64 R12, c[0x0][0x448] ;  /* 0x00011200ff0c7b82 */ /* 0x000ea20000000a00 */
[----:B0-----:R-:W-:-:S05]  /*5900*/  IMAD R15, R15, UR10, RZ ;  /* 0x0000000a0f0f7c24 */ /* 0x001fca000f8e02ff */
[----:B------:R-:W-:-:S05]  /*5910*/  LEA.HI R15, R15, R88, RZ, 0x1d ;  /* 0x000000580f0f7211 */ /* 0x000fca00078fe8ff */
[----:B-1----:R-:W-:-:S05]  /*5920*/  IMAD.WIDE.U32 R2, R15, 0x20, R2 ;  /* 0x000000200f027825 */ /* 0x002fca00078e0002 */
[----:B------:R-:W-:Y:S01]  /*5930*/  STG.E.128 desc[UR8][R2.64], R8 ;  /* 0x0000000802007986 */ /* 0x000fe2000c101d08 */
[----:B--2---:R-:W-:-:S03]  /*5940*/  IMAD.WIDE.U32 R12, R15, 0x20, R12 ;  /* 0x000000200f0c7825 */ /* 0x004fc600078e000c */
        /* <DEDUP_REMOVED lines=12> */
.L_x_139:
        /* <DEDUP_REMOVED lines=15> */
.L_x_3775:


//--------------------- .text._ZN10layer_norm31ln_parallel_residual_bwd_kernelINS_13Kernel_traitsI13__nv_bfloat16S2_S2_S2_fjLj3072ELj1ELj1ELj4ELj16ENS_18Kernel_traits_baseILj3072ES2_S2_S2_S2_fjLj128EEEEELb1ELb0ELb0EEEvNS_9BwdParamsE --------------------------
	.section	.text._ZN10layer_norm31ln_parallel_residual_bwd_kernelINS_13Kernel_traitsI13__nv_bfloat16S2_S2_S2_fjLj3072ELj1ELj1ELj4ELj16ENS_18Kernel_traits_baseILj3072ES2_S2_S2_S2_fjLj128EEEEELb1ELb0ELb0EEEvNS_9BwdParamsE,"ax",@progbits
	.align	128
        .global         _ZN10layer_norm31ln_parallel_residual_bwd_kernelINS_13Kernel_traitsI13__nv_bfloat16S2_S2_S2_fjLj3072ELj1ELj1ELj4ELj16ENS_18Kernel_traits_baseILj3072ES2_S2_S2_S2_fjLj128EEEEELb1ELb0ELb0EEEvNS_9BwdParamsE
        .type           _ZN10layer_norm31ln_parallel_residual_bwd_kernelINS_13Kernel_traitsI13__nv_bfloat16S2_S2_S2_fjLj3072ELj1ELj1ELj4ELj16ENS_18Kernel_traits_baseILj3072ES2_S2_S2_S2_fjLj128EEEEELb1ELb0ELb0EEEvNS_9BwdParamsE,@function
        .size           _ZN10layer_norm31ln_parallel_residual_bwd_kernelINS_13Kernel_traitsI13__nv_bfloat16S2_S2_S2_fjLj3072ELj1ELj1ELj4ELj16ENS_18Kernel_traits_baseILj3072ES2_S2_S2_S2_fjLj128EEEEELb1ELb0ELb0EEEvNS_9BwdParamsE,(.L_x_3776 - _ZN10layer_norm31ln_parallel_residual_bwd_kernelINS_13Kernel_traitsI13__nv_bfloat16S2_S2_S2_fjLj3072ELj1ELj1ELj4ELj16ENS_18Kernel_traits_baseILj3072ES2_S2_S2_S2_fjLj128EEEEELb1ELb0ELb0EEEvNS_9BwdParamsE)
        .other          _ZN10layer_norm31ln_parallel_residual_bwd_kernelINS_13Kernel_traitsI13__nv_bfloat16S2_S2_S2_fjLj3072ELj1ELj1ELj4ELj16ENS_18Kernel_traits_baseILj3072ES2_S2_S2_S2_fjLj128EEEEELb1ELb0ELb0EEEvNS_9BwdParamsE,@"STO_CUDA_ENTRY STV_DEFAULT"
_ZN10layer_norm31ln_parallel_residual_bwd_kernelINS_13Kernel_traitsI13__nv_bfloat16S2_S2_S2_fjLj3072ELj1ELj1ELj4ELj16ENS_18Kernel_traits_baseILj3072ES2_S2_S2_S2_fjLj128EEEEELb1ELb0ELb0EEEvNS_9BwdParamsE:
.text._ZN10layer_norm31ln_parallel_residual_bwd_kernelINS_13Kernel_traitsI13__nv_bfloat16S2_S2_S2_fjLj3072ELj1ELj1ELj4ELj16ENS_18Kernel_traits_baseILj3072ES2_S2_S2_S2_fjLj128EEEEELb1ELb0ELb0EEEvNS_9BwdParamsE:
[----:B------:R-:W-:Y:S01]  /*0000*/  LDC R1, c[0x0][0x37c] ;  /* 0x0000df00ff017b82 */ /* 0x000fe20000000800 */
[----:B------:R-:W0:Y:S01]  /*0010*/  S2R R178, SR_TID.X ;  /* 0x0000000000b27919 */ /* 0x000e220000002100 */
[----:B------:R-:W1:Y:S06]  /*0020*/  LDCU UR6, c[0x0][0x388] ;  /* 0x00007100ff0677ac */ /* 0x000e6c0008000800 */
[----:B------:R-:W2:Y:S01]  /*0030*/  LDC.64 R2, c[0x0][0x3d0] ;  /* 0x0000f400ff027b82 */ /* 0x000ea20000000a00 */
[----:B------:R-:W3:Y:S07]  /*0040*/  LDCU.64 UR16, c[0x0][0x358] ;  /* 0x00006b00ff1077ac */ /* 0x000eee0008000a00 */
[----:B------:R-:W4:Y:S08]  /*0050*/  LDC.64 R4, c[0x0][0x3d8] ;  /* 0x0000f600ff047b82 */ /* 0x000f300000000a00 */
[----:B------:R-:W3:Y:S01]  /*0060*/  LDC.64 R8, c[0x0][0x3d8] ;  /* 0x0000f600ff087b82 */ /* 0x000ee20000000a00 */
[----:B-1----:R-:W-:-:S04]  /*0070*/  USHF.R.S32.HI UR4, URZ, 0x1f, UR6 ;  /* 0x0000001fff047899 */ /* 0x002fc80008011406 */
[----:B------:R-:W-:-:S03]  /*0080*/  ULEA.HI UR4, UR4, UR6, URZ, 0x3 ;  /* 0x0000000604047291 */ /* 0x000fc6000f8f18ff */
[----:B------:R-:W1:Y:S03]  /*0090*/  LDC.64 R14, c[0x0][0x3d0] ;  /* 0x0000f400ff0e7b82 */ /* 0x000e660000000a00 */
[----:B------:R-:W-:Y:S02]  /*00a0*/  MOV R7, UR4 ;  /* 0x0000000400077c02 */ /* 0x000fe40008000f00 */
[----:B0-----:R-:W-:Y:S01]  /*00b0*/  LOP3.LUT R26, R178, 0x7f, RZ, 0x3c, !PT ;  /* 0x0000007fb21a7812 */ /* 0x001fe200078e3cff */
[----:B------:R-:W-:Y:S02]  /*00c0*/  IMAD.MOV.U32 R19, RZ, RZ, R178 ;  /* 0x000000ffff137224 */ /* 0x000fe400078e00b2 */
[----:B------:R-:W0:Y:S01]  /*00d0*/  LDC.64 R16, c[0x0][0x3d8] ;  /* 0x0000f600ff107b82 */ /* 0x000e220000000a00 */
[----:B------:R-:W0:Y:S01]  /*00e0*/  LDCU UR4, c[0x0][0x384] ;  /* 0x00007080ff0477ac */ /* 0x000e220008000800 */
[----:B------:R-:W-:-:S04]  /*00f0*/  LEA.HI.SX32 R26, R7, R26, 0x1d ;  /* 0x0000001a071a7211 */ /* 0x000fc800078feaff */
[C---:B------:R-:W-:Y:S02]  /*0100*/  ISETP.GE.U32.AND P2, PT, R26.reuse, 0x80, PT ;  /* 0x000000801a00780c */ /* 0x040fe40003f46070 */
[----:B------:R-:W1:Y:S01]  /*0110*/  LDC.64 R6, c[0x0][0x3d0] ;  /* 0x0000f400ff067b82 */ /* 0x000e620000000a00 */
[C---:B------:R-:W-:Y:S02]  /*0120*/  ISETP.GE.U32.AND P3, PT, R26.reuse, 0x100, PT ;  /* 0x000001001a00780c */ /* 0x040fe40003f66070 */
[----:B------:R-:W-:-:S08]  /*0130*/  ISETP.GE.U32.AND P4, PT, R26, 0x180, PT ;  /* 0x000001801a00780c */ /* 0x000fd00003f86070 */
[----:B--2---:R-:W-:-:S04]  /*0140*/  @P2 IMAD.WIDE.U32 R2, R19, 0x10, R2 ;  /* 0x0000001013022825 */ /* 0x004fc800078e0002 */
[C---:B----4-:R-:W-:Y:S01]  /*0150*/  @P2 IMAD.WIDE.U32 R4, R19.reuse, 0x10, R4 ;  /* 0x0000001013042825 */ /* 0x050fe200078e0004 */
[----:B------:R-:W-:Y:S01]  /*0160*/  @P2 LOP3.LUT R19, R19, 0x80, RZ, 0xfc, !PT ;  /* 0x0000008013132812 */ /* 0x000fe200078efcff */
[----:B---3--:R2:W5:Y:S04]  /*0170*/  @P2 LDG.E.128 R64, desc[UR16][R2.64] ;  /* 0x0000001002402981 */ /* 0x008568000c1e1d00 */
[C---:B------:R-:W-:Y:S01]  /*0180*/  @P3 IMAD.WIDE.U32 R12, R19.reuse, 0x10, R8 ;  /* 0x00000010130c3825 */ /* 0x040fe200078e0008 */
[----:B------:R2:W5:Y:S03]  /*0190*/  @P2 LDG.E.128 R68, desc[UR16][R4.64] ;  /* 0x0000001004442981 */ /* 0x000566000c1e1d00 */
[C---:B-1----:R-:W-:Y:S01]  /*01a0*/  @P3 IMAD.WIDE.U32 R10, R19.reuse, 0x10, R6 ;  /* 0x00000010130a3825 */ /* 0x042fe200078e0006 */
[----:B------:R-:W-:Y:S01]  /*01b0*/  @P3 IADD3 R19, PT, PT, R19, 0x80, RZ ;  /* 0x0000008013133810 */ /* 0x000fe20007ffe0ff */
[----:B------:R2:W5:Y:S04]  /*01c0*/  @P3 LDG.E.128 R76, desc[UR16][R12.64] ;  /* 0x000000100c4c3981 */ /* 0x000568000c1e1d00 */
[C---:B------:R-:W-:Y:S01]  /*01d0*/  @P4 IMAD.WIDE.U32 R6, R19.reuse, 0x10, R14 ;  /* 0x0000001013064825 */ /* 0x040fe200078e000e */
[----:B------:R2:W5:Y:S03]  /*01e0*/  @P3 LDG.E.128 R72, desc[UR16][R10.64] ;  /* 0x000000100a483981 */ /* 0x000566000c1e1d00 */
[----:B0-----:R-:W-:Y:S01]  /*01f0*/  @P4 IMAD.WIDE.U32 R8, R19, 0x10, R16 ;  /* 0x0000001013084825 */ /* 0x001fe200078e0010 */
        /* <DEDUP_REMOVED lines=15> */
[----:B------:R-:W-:Y:S01]  /*02f0*/  CS2R R104, SRZ ;  /* 0x0000000000687805 */ /* 0x000fe2000001ff00 */
[----:B0-----:R-:W-:Y:S01]  /*0300*/  UISETP.GE.AND UP0, UPT, UR7, UR4, UPT ;  /* 0x000000040700728c */ /* 0x001fe2000bf06270 */
        /* <DEDUP_REMOVED lines=34> */
[----:B------:R-:W-:Y:S01]  /*0530*/  CS2R R150, SRZ ;  /* 0x0000000000967805 */ /* 0x000fe2000001ff00 */
[----:B--2---:R-:W-:Y:S06]  /*0540*/  BRA.U UP0, `(.L_x_140) ;  /* 0x0000009d00007547 */ /* 0x004fec000b800000 */
        /* <DEDUP_REMOVED lines=69> */
[----:B------:R-:W-:Y:S01]  /*09a0*/  UPLOP3.LUT UP1, UPT, UPT, UPT, UPT, 0x40, 0x4 ;  /* 0x000000000004789c */ /* 0x000fe20003f2e870 */
[----:B------:R-:W1:Y:S01]  /*09b0*/  LDCU UR23, c[0x0][0x408] ;  /* 0x00008100ff1777ac */ /* 0x000e620008000800 */
[----:B------:R-:W2:Y:S01]  /*09c0*/  LDCU UR6, c[0x0][0x388] ;  /* 0x00007100ff0677ac */ /* 0x000ea20008000800 */
[----:B------:R-:W3:Y:S01]  /*09d0*/  LDCU.U8 UR24, c[0x0][0x410] ;  /* 0x00008200ff1877ac */ /* 0x000ee20008000000 */
[----:B------:R-:W4:Y:S01]  /*09e0*/  LDCU UR22, c[0x0][0x400] ;  /* 0x00008000ff1677ac */ /* 0x000f220008000800 */
[----:B------:R-:W1:Y:S01]  /*09f0*/  LDCU.64 UR8, c[0x0][0x478] ;  /* 0x00008f00ff0877ac */ /* 0x000e620008000a00 */
[----:B------:R-:W1:Y:S01]  /*0a00*/  LDCU.64 UR26, c[0x0][0x438] ;  /* 0x00008700ff1a77ac */ /* 0x000e620008000a00 */
[----:B------:R-:W1:Y:S01]  /*0a10*/  LDCU.64 UR20, c[0x0][0x470] ;  /* 0x00008e00ff1477ac */ /* 0x000e620008000a00 */
[----:B------:R-:W1:Y:S01]  /*0a20*/  LDCU.128 UR12, c[0x0][0x3c0] ;  /* 0x00007800ff0c77ac */ /* 0x000e620008000c00 */
[----:B------:R-:W1:Y:S01]  /*0a30*/  LDCU.64 UR18, c[0x0][0x380] ;  /* 0x00007000ff1277ac */ /* 0x000e620008000a00 */
[----:B0-----:R-:W-:-:S11]  /*0a40*/  UISETP.NE.AND UP2, UPT, UR4, URZ, UPT ;  /* 0x000000ff0400728c */ /* 0x001fd6000bf45270 */
.L_x_179:
[----:B-1----:R-:W-:Y:S02]  /*0a50*/  UIMAD.WIDE UR10, UR7, 0x4, UR14 ;  /* 0x00000004070a78a5 */ /* 0x002fe4000f8e020e */
[----:B------:R-:W-:-:S04]  /*0a60*/  UIMAD.WIDE UR4, UR7, 0x4, UR12 ;  /* 0x00000004070478a5 */ /* 0x000fc8000f8e020c */
[----:B0--3--:R-:W-:Y:S01]  /*0a70*/  IMAD.U32 R168, RZ, RZ, UR10 ;  /* 0x0000000affa87e24 */ /* 0x009fe2000f8e00ff */
[----:B------:R-:W-:Y:S01]  /*0a80*/  MOV R169, UR11 ;  /* 0x0000000b00a97c02 */ /* 0x000fe20008000f00 */
[----:B------:R-:W-:Y:S01]  /*0a90*/  IMAD.U32 R170, RZ, RZ, UR4 ;  /* 0x00000004ffaa7e24 */ /* 0x000fe2000f8e00ff */
[----:B------:R-:W-:-:S03]  /*0aa0*/  MOV R171, UR5 ;  /* 0x0000000500ab7c02 */ /* 0x000fc60008000f00 */
[----:B-----5:R-:W5:Y:S04]  /*0ab0*/  LDG.E R168, desc[UR16][R168.64] ;  /* 0x00000010a8a87981 */ /* 0x020f68000c1e1900 */
[----:B------:R-:W3:Y:S01]  /*0ac0*/  LDG.E R170, desc[UR16][R170.64] ;  /* 0x00000010aaaa7981 */ /* 0x000ee2000c1e1900 */
[----:B--2---:R-:W-:Y:S01]  /*0ad0*/  UIMAD UR4, UR7, UR6, URZ ;  /* 0x00000006070472a4 */ /* 0x004fe2000f8e02ff */
[----:B------:R-:W-:Y:S01]  /*0ae0*/  PLOP3.LUT P0, PT, PT, PT, UP2, 0x40, 0x4 ;  /* 0x000000000004781c */ /* 0x000fe20003f0e828 */
[----:B------:R-:W-:Y:S01]  /*0af0*/  BSSY.RECONVERGENT B0, `(.L_x_141) ;  /* 0x00000ac000007945 */ /* 0x000fe20003800200 */
[----:B------:R-:W-:Y:S01]  /*0b00*/  HFMA2 R221, -RZ, RZ, 0, 0 ;  /* 0x00000000ffdd7431 */ /* 0x000fe200000001ff */
[----:B------:R-:W-:Y:S01]  /*0b10*/  USHF.R.S32.HI UR5, URZ, 0x1f, UR4 ;  /* 0x0000001fff057899 */ /* 0x000fe20008011404 */
[C---:B------:R-:W-:Y:S01]  /*0b20*/  ISETP.GE.U32.AND P3, PT, R26.reuse, 0x100, PT ;  /* 0x000001001a00780c */ /* 0x040fe20003f66070 */
[----:B------:R-:W-:Y:S01]  /*0b30*/  IMAD.MOV.U32 R242, RZ, RZ, RZ ;  /* 0x000000fffff27224 */ /* 0x000fe200078e00ff */
[----:B------:R-:W-:Y:S01]  /*0b40*/  ISETP.GE.U32.AND P4, PT, R26, 0x180, PT ;  /* 0x000001801a00780c */ /* 0x000fe20003f86070 */
[----:B------:R-:W-:-:S06]  /*0b50*/  ULEA.HI UR5, UR5, UR4, URZ, 0x3 ;  /* 0x0000000405057291 */ /* 0x000fcc000f8f18ff */
[----:B------:R-:W-:-:S05]  /*0b60*/  IMAD.U32 R5, RZ, RZ, UR5 ;  /* 0x00000005ff057e24 */ /* 0x000fca000f8e00ff */
[----:B------:R-:W-:-:S04]  /*0b70*/  LEA.HI.SX32 R5, R5, R178, 0x1d ;  /* 0x000000b205057211 */ /* 0x000fc800078feaff */
[----:B------:R-:W-:Y:S02]  /*0b80*/  MOV R223, R5 ;  /* 0x0000000500df7202 */ /* 0x000fe40000000f00 */
[----:B-----5:R-:W-:Y:S02]  /*0b90*/  R2UR UR11, R168 ;  /* 0x00000000a80b72ca */ /* 0x020fe400000e0000 */
[----:B---3--:R-:W-:Y:S01]  /*0ba0*/  FSEL R217, R170, RZ, P0 ;  /* 0x000000ffaad97208 */ /* 0x008fe20000000000 */
[----:B------:R-:W-:-:S12]  /*0bb0*/  @!P2 BRA `(.L_x_142) ;  /* 0x00000008007ca947 */ /* 0x000fd80003800000 */
[----:B------:R-:W0:Y:S08]  /*0bc0*/  LDC.64 R172, c[0x0][0x430] ;  /* 0x00010c00ffac7b82 */ /* 0x000e300000000a00 */
[----:B------:R-:W1:Y:S08]  /*0bd0*/  LDC.64 R176, c[0x0][0x3a8] ;  /* 0x0000ea00ffb07b82 */ /* 0x000e700000000a00 */
[----:B------:R-:W2:Y:S01]  /*0be0*/  LDC.64 R168, c[0x0][0x428] ;  /* 0x00010a00ffa87b82 */ /* 0x000ea20000000a00 */
[----:B0-----:R-:W-:Y:S01]  /*0bf0*/  IMAD.WIDE.U32 R172, R5, 0x10, R172 ;  /* 0x0000001005ac7825 */ /* 0x001fe200078e00ac */
[----:B------:R-:W-:-:S06]  /*0c00*/  ISETP.NE.U32.AND P1, PT, RZ, UR20, PT ;  /* 0x00000014ff007c0c */ /* 0x000fcc000bf25070 */
[----:B------:R-:W0:Y:S01]  /*0c10*/  LDC.64 R200, c[0x0][0x3b0] ;  /* 0x0000ec00ffc87b82 */ /* 0x000e220000000a00 */
[----:B------:R-:W3:Y:S01]  /*0c20*/  LDG.E.128 R172, desc[UR16][R172.64] ;  /* 0x00000010acac7981 */ /* 0x000ee2000c1e1d00 */
[----:B-1----:R-:W-:-:S06]  /*0c30*/  IMAD.WIDE.U32 R176, R5, 0x10, R176 ;  /* 0x0000001005b07825 */ /* 0x002fcc00078e00b0 */
[----:B------:R-:W4:Y:S01]  /*0c40*/  LDG.E.128 R176, desc[UR16][R176.64] ;  /* 0x00000010b0b07981 */ /* 0x000f22000c1e1d00 */
[----:B--2---:R-:W-:-:S06]  /*0c50*/  IMAD.WIDE.U32 R168, R5, 0x10, R168 ;  /* 0x0000001005a87825 */ /* 0x004fcc00078e00a8 */
[----:B------:R-:W2:Y:S01]  /*0c60*/  LDG.E.128 R168, desc[UR16][R168.64] ;  /* 0x00000010a8a87981 */ /* 0x000ea2000c1e1d00 */
[----:B------:R-:W-:-:S13]  /*0c70*/  ISETP.NE.AND.EX P1, PT, RZ, UR21, PT, P1 ;  /* 0x00000015ff007c0c */ /* 0x000fda000bf25310 */
[----:B------:R-:W1:Y:S01]  /*0c80*/  @P1 LDC.64 R2, c[0x0][0x3b8] ;  /* 0x0000ee00ff021b82 */ /* 0x000e620000000a00 */
[----:B------:R-:W-:Y:S01]  /*0c90*/  ISETP.NE.U32.AND P0, PT, RZ, UR26, PT ;  /* 0x0000001aff007c0c */ /* 0x000fe2000bf05070 */
[----:B------:R-:W-:Y:S01]  /*0ca0*/  IMAD.U32 R190, R68, 0x10000, RZ ;  /* 0x0001000044be7824 */ /* 0x000fe200078e00ff */
[----:B------:R-:W-:Y:S02]  /*0cb0*/  PRMT R221, R71, 0x7632, R221 ;  /* 0x0000763247dd7816 */ /* 0x000fe400000000dd */
[----:B------:R-:W-:Y:S02]  /*0cc0*/  ISETP.NE.AND.EX P0, PT, RZ, UR27, PT, P0 ;  /* 0x0000001bff007c0c */ /* 0x000fe4000bf05300 */
[----:B------:R-:W-:Y:S01]  /*0cd0*/  SHF.L.U32 R4, R64, 0x10, RZ ;  /* 0x0000001040047819 */ /* 0x000fe200000006ff */
[----:B------:R-:W-:Y:S01]  /*0ce0*/  IMAD.U32 R221, R221, 0x10000, RZ ;  /* 0x00010000dddd7824 */ /* 0x000fe200078e00ff */
[----:B------:R-:W-:Y:S02]  /*0cf0*/  PRMT R215, R70, 0x7632, R215 ;  /* 0x0000763246d77816 */ /* 0x000fe400000000d7 */
[----:B------:R-:W-:Y:S01]  /*0d00*/  PRMT R219, R67, 0x7632, R219 ;  /* 0x0000763243db7816 */ /* 0x000fe200000000db */
[----:B-1----:R-:W-:-:S06]  /*0d10*/  @P1 IMAD.WIDE.U32 R2, R5, 0x8, R2 ;  /* 0x0000000805021825 */ /* 0x002fcc00078e0002 */
[----:B------:R-:W1:Y:S01]  /*0d20*/  @P0 LDC.64 R224, c[0x0][0x438] ;  /* 0x00010e00ffe00b82 */ /* 0x000e620000000a00 */
[----:B------:R3:W5:Y:S01]  /*0d30*/  @P1 LDG.E.64 R240, desc[UR16][R2.64] ;  /* 0x0000001002f01981 */ /* 0x000762000c1e1b00 */
[----:B------:R-:W-:Y:S01]  /*0d40*/  SHF.L.U32 R219, R219, 0x10, RZ ;  /* 0x00000010dbdb7819 */ /* 0x000fe200000006ff */
[----:B------:R-:W-:Y:S02]  /*0d50*/  IMAD.U32 R215, R215, 0x10000, RZ ;  /* 0x00010000d7d77824 */ /* 0x000fe400078e00ff */
[----:B0-----:R-:W-:Y:S01]  /*0d60*/  IMAD.WIDE.U32 R200, R5, 0x8, R200 ;  /* 0x0000000805c87825 */ /* 0x001fe200078e00c8 */
[----:B------:R-:W-:-:S04]  /*0d70*/  SHF.L.U32 R192, R65, 0x10, RZ ;  /* 0x0000001041c07819 */ /* 0x000fc800000006ff */
[----:B------:R0:W5:Y:S01]  /*0d80*/  LDG.E.64 R234, desc[UR16][R200.64] ;  /* 0x00000010c8ea7981 */ /* 0x000162000c1e1b00 */
[----:B------:R-:W-:-:S04]  /*0d90*/  PRMT R203, R66, 0x7632, R203 ;  /* 0x0000763242cb7816 */ /* 0x000fc800000000cb */
[----:B------:R-:W-:Y:S01]  /*0da0*/  SHF.L.U32 R203, R203, 0x10, RZ ;  /* 0x00000010cbcb7819 */ /* 0x000fe200000006ff */
[----:B-1----:R-:W-:-:S05]  /*0db0*/  @P0 IMAD.WIDE.U32 R224, R5, 0x10, R224 ;  /* 0x0000001005e00825 */ /* 0x002fca00078e00e0 */
[----:B------:R1:W5:Y:S01]  /*0dc0*/  @P0 LDG.E.128 R156, desc[UR16][R224.64] ;  /* 0x00000010e09c0981 */ /* 0x000362000c1e1d00 */
[----:B------:R-:W-:Y:S01]  /*0dd0*/  VIADD R223, R5, 0x80 ;  /* 0x0000008005df7836 */ /* 0x000fe20000000000 */
[----:B---3--:R-:W-:Y:S02]  /*0de0*/  SHF.L.U32 R199, R172, 0x10, RZ ;  /* 0x00000010acc77819 */ /* 0x008fe400000006ff */
[----:B------:R-:W-:Y:S02]  /*0df0*/  PRMT R242, R175, 0x7632, R242 ;  /* 0x00007632aff27816 */ /* 0x000fe400000000f2 */
[----:B------:R-:W-:Y:S01]  /*0e00*/  PRMT R246, R174, 0x7632, R246 ;  /* 0x00007632aef67816 */ /* 0x000fe200000000f6 */
[----:B------:R-:W-:Y:S01]  /*0e10*/  FMUL.FTZ R3, R190, R199 ;  /* 0x000000c7be037220 */ /* 0x000fe20000410000 */
[----:B----4-:R-:W-:Y:S01]  /*0e20*/  IMAD.U32 R0, R176, 0x10000, RZ ;  /* 0x00010000b0007824 */ /* 0x010fe200078e00ff */
[----:B------:R-:W-:-:S03]  /*0e30*/  SHF.L.U32 R242, R242, 0x10, RZ ;  /* 0x00000010f2f27819 */ /* 0x000fc600000006ff */
[----:B------:R-:W-:Y:S01]  /*0e40*/  FADD.FTZ R0, -R217, R0 ;  /* 0x00000000d9007221 */ /* 0x000fe20000010100 */
[----:B--2---:R-:W-:Y:S01]  /*0e50*/  IMAD.U32 R189, R168, 0x10000, RZ ;  /* 0x00010000a8bd7824 */ /* 0x004fe200078e00ff */
[----:B------:R-:W-:Y:S01]  /*0e60*/  PRMT R244, R171, 0x7632, R244 ;  /* 0x00007632abf47816 */ /* 0x000fe200000000f4 */
[----:B------:R-:W-:Y:S02]  /*0e70*/  IMAD.U32 R246, R246, 0x10000, RZ ;  /* 0x00010000f6f67824 */ /* 0x000fe400078e00ff */
[----:B------:R-:W-:Y:S01]  /*0e80*/  FMUL.FTZ R190, R221, R242 ;  /* 0x000000f2ddbe7220 */ /* 0x000fe20000410000 */
[-C--:B------:R-:W-:Y:S01]  /*0e90*/  FFMA.FTZ R4, R4, R189.reuse, R3 ;  /* 0x000000bd04047223 */ /* 0x080fe20000010003 */
[----:B------:R-:W-:Y:S01]  /*0ea0*/  FMUL.FTZ R3, R0, UR11 ;  /* 0x0000000b00037c20 */ /* 0x000fe20008410000 */
[----:B------:R-:W-:Y:S02]  /*0eb0*/  IMAD.U32 R244, R244, 0x10000, RZ ;  /* 0x00010000f4f47824 */ /* 0x000fe400078e00ff */
[----:B------:R-:W-:Y:S01]  /*0ec0*/  FMUL.FTZ R2, R215, R246 ;  /* 0x000000f6d7027220 */ /* 0x000fe20000410000 */
[----:B------:R-:W-:Y:S01]  /*0ed0*/  FADD.FTZ R104, R104, R189 ;  /* 0x000000bd68687221 */ /* 0x000fe20000010000 */
[----:B------:R-:W-:Y:S01]  /*0ee0*/  FFMA.FTZ R88, R3, R189, R88 ;  /* 0x000000bd03587223 */ /* 0x000fe20000010058 */
[----:B------:R-:W-:Y:S01]  /*0ef0*/  FFMA.FTZ R0, R219, R244, R190 ;  /* 0x000000f4db007223 */ /* 0x000fe200000100be */
[C---:B------:R-:W-:Y:S01]  /*0f00*/  PRMT R208, R170.reuse, 0x7632, R208 ;  /* 0x00007632aad07816 */ /* 0x040fe200000000d0 */
[----:B------:R-:W-:Y:S01]  /*0f10*/  IMAD.U32 R215, R170, 0x10000, RZ ;  /* 0x00010000aad77824 */ /* 0x000fe200078e00ff */
[----:B------:R-:W-:-:S02]  /*0f20*/  SHF.L.U32 R189, R69, 0x10, RZ ;  /* 0x0000001045bd7819 */ /* 0x000fc400000006ff */
[----:B------:R-:W-:Y:S02]  /*0f30*/  SHF.L.U32 R219, R173, 0x10, RZ ;  /* 0x00000010addb7819 */ /* 0x000fe400000006ff */
[----:B------:R-:W-:Y:S01]  /*0f40*/  SHF.L.U32 R170, R177, 0x10, RZ ;  /* 0x00000010b1aa7819 */ /* 0x000fe200000006ff */
[----:B0-----:R-:W-:Y:S02]  /*0f50*/  IMAD.U32 R201, R169, 0x10000, RZ ;  /* 0x00010000a9c97824 */ /* 0x001fe400078e00ff */
[----:B------:R-:W-:Y:S01]  /*0f60*/  FMUL.FTZ R189, R189, R219 ;  /* 0x000000dbbdbd7220 */ /* 0x000fe20000410000 */
[----:B------:R-:W-:Y:S01]  /*0f70*/  PRMT R168, R172, 0x7632, R168 ;  /* 0x00007632aca87816 */ /* 0x000fe200000000a8 */
[----:B------:R-:W-:Y:S02]  /*0f80*/  FADD.FTZ R170, -R217, R170 ;  /* 0x000000aad9aa7221 */ /* 0x000fe40000010100 */
[----:B------:R-:W-:Y:S01]  /*0f90*/  FFMA.FTZ R192, R192, R201, R189 ;  /* 0x000000c9c0c07223 */ /* 0x000fe200000100bd */
[----:B------:R-:W-:Y:S01]  /*0fa0*/  SHF.L.U32 R208, R208, 0x10, RZ ;  /* 0x00000010d0d07819 */ /* 0x000fe200000006ff */
[----:B------:R-:W-:Y:S01]  /*0fb0*/  FMUL.FTZ R189, R170, UR11 ;  /* 0x0000000baabd7c20 */ /* 0x000fe20008410000 */
[----:B------:R-:W-:Y:S01]  /*0fc0*/  PRMT R170, R168, 0x7632, R170 ;  /* 0x00007632a8aa7816 */ /* 0x000fe200000000aa */
[----:B------:R-:W-:Y:S01]  /*0fd0*/  FADD.FTZ R136, R136, R199 ;  /* 0x000000c788887221 */ /* 0x000fe20000010000 */
[----:B------:R-:W-:Y:S01]  /*0fe0*/  FFMA.FTZ R120, R3, R199, R120 ;  /* 0x000000c703787223 */ /* 0x000fe20000010078 */
[----:B------:R-:W-:Y:S01]  /*0ff0*/  SHF.L.U32 R168, R168, 0x10, RZ ;  /* 0x00000010a8a87819 */ /* 0x000fe200000006ff */
[----:B------:R-:W-:Y:S01]  /*1000*/  IMAD.U32 R199, R23, 0x10000, RZ ;  /* 0x0001000017c77824 */ /* 0x000fe200078e00ff */
[----:B------:R-:W-:Y:S01]  /*1010*/  SHF.L.U32 R172, R178, 0x10, RZ ;  /* 0x00000010b2ac7819 */ /* 0x000fe200000006ff */
[----:B------:R-:W-:Y:S01]  /*1020*/  FFMA.FTZ R2, R203, R208, R2 ;  /* 0x000000d0cb027223 */ /* 0x000fe20000010002 */
[----:B------:R-:W-:-:S02]  /*1030*/  IMAD.U32 R190, R70, 0x10000, RZ ;  /* 0x0001000046be7824 */ /* 0x000fc400078e00ff */
[----:B------:R-:W-:Y:S01]  /*1040*/  FMUL.FTZ R200, R199, R168 ;  /* 0x000000a8c7c87220 */ /* 0x000fe20000410000 */
[----:B------:R-:W-:Y:S01]  /*1050*/  IMAD.U32 R203, R174, 0x10000, RZ ;  /* 0x00010000aecb7824 */ /* 0x000fe200078e00ff */
[----:B------:R-:W-:Y:S01]  /*1060*/  SHF.L.U32 R174, R71, 0x10, RZ ;  /* 0x0000001047ae7819 */ /* 0x000fe200000006ff */
[----:B------:R-:W-:Y:S02]  /*1070*/  IMAD.U32 R170, R170, 0x10000, RZ ;  /* 0x00010000aaaa7824 */ /* 0x000fe400078e00ff */
[----:B------:R-:W-:Y:S01]  /*1080*/  FADD.FTZ R172, -R217, R172 ;  /* 0x000000acd9ac7221 */ /* 0x000fe20000010100 */
[----:B------:R-:W-:Y:S02]  /*1090*/  IMAD.U32 R199, R22, 0x10000, RZ ;  /* 0x0001000016c77824 */ /* 0x000fe400078e00ff */
[----:B------:R-:W-:Y:S01]  /*10a0*/  FMUL.FTZ R221, R190, R203 ;  /* 0x000000cbbedd7220 */ /* 0x000fe20000410000 */
[----:B------:R-:W-:Y:S01]  /*10b0*/  IMAD.U32 R175, R175, 0x10000, RZ ;  /* 0x00010000afaf7824 */ /* 0x000fe200078e00ff */
[----:B------:R-:W-:Y:S01]  /*10c0*/  SHF.L.U32 R190, R66, 0x10, RZ ;  /* 0x0000001042be7819 */ /* 0x000fe200000006ff */
[----:B------:R-:W-:Y:S01]  /*10d0*/  FFMA.FTZ R200, R199, R170, R200 ;  /* 0x000000aac7c87223 */ /* 0x000fe200000100c8 */
[----:B------:R-:W-:Y:S01]  /*10e0*/  PRMT R173, R173, 0x7632, R173 ;  /* 0x00007632adad7816 */ /* 0x000fe200000000ad */
[----:B------:R-:W-:Y:S01]  /*10f0*/  FADD.FTZ R106, R106, R201 ;  /* 0x000000c96a6a7221 */ /* 0x000fe20000010000 */
[----:B------:R-:W-:Y:S01]  /*1100*/  FFMA.FTZ R90, R189, R201, R90 ;  /* 0x000000c9bd5a7223 */ /* 0x000fe2000001005a */
[----:B------:R-:W-:Y:S01]  /*1110*/  FMUL.FTZ R199, R172, UR11 ;  /* 0x0000000bacc77c20 */ /* 0x000fe20008410000 */
[----:B------:R-:W-:Y:S01]  /*1120*/  SHF.L.U32 R226, R179, 0x10, RZ ;  /* 0x00000010b3e27819 */ /* 0x000fe200000006ff */
[----:B------:R-:W-:Y:S01]  /*1130*/  FMUL.FTZ R201, R174, R175 ;  /* 0x000000afaec97220 */ /* 0x000fe20000410000 */
[----:B------:R-:W-:Y:S01]  /*1140*/  PRMT R176, R176, 0x7632, R176 ;  /* 0x00007632b0b07816 */ /* 0x000fe200000000b0 */
[----:B------:R-:W-:Y:S01]  /*1150*/  IMAD.U32 R171, R171, 0x10000, RZ ;  /* 0x00010000abab7824 */ /* 0x000fe200078e00ff */
[----:B------:R-:W-:Y:S01]  /*1160*/  SHF.L.U32 R174, R67, 0x10, RZ ;  /* 0x0000001043ae7819 */ /* 0x000fe200000006ff */
[-C--:B------:R-:W-:Y:S01]  /*1170*/  FFMA.FTZ R190, R190, R215.reuse, R221 ;  /* 0x000000d7bebe7223 */ /* 0x080fe200000100dd */
[----:B------:R-:W-:Y:S01]  /*1180*/  PRMT R169, R169, 0x7632, R169 ;  /* 0x00007632a9a97816 */ /* 0x000fe200000000a9 */
[----:B------:R-:W-:Y:S01]  /*1190*/  FADD.FTZ R108, R108, R215 ;  /* 0x000000d76c6c7221 */ /* 0x000fe20000010000 */
[----:B------:R-:W-:Y:S01]  /*11a0*/  SHF.L.U32 R172, R25, 0x10, RZ ;  /* 0x0000001019ac7819 */ /* 0x000fe200000006ff */
[----:B------:R-:W-:Y:S01]  /*11b0*/  FFMA.FTZ R92, R199, R215, R92 ;  /* 0x000000d7c75c7223 */ /* 0x000fe2000001005c */
[----:B-1----:R-:W-:-:S02]  /*11c0*/  IMAD.U32 R224, R173, 0x10000, RZ ;  /* 0x00010000ade07824 */ /* 0x002fc400078e00ff */
[----:B------:R-:W-:Y:S01]  /*11d0*/  FADD.FTZ R215, -R217, R226 ;  /* 0x000000e2d9d77221 */ /* 0x000fe20000010100 */
[----:B------:R-:W-:Y:S02]  /*11e0*/  IMAD.U32 R176, R176, 0x10000, RZ ;  /* 0x00010000b0b07824 */ /* 0x000fe400078e00ff */
[----:B------:R-:W-:Y:S01]  /*11f0*/  FADD.FTZ R140, R140, R203 ;  /* 0x000000cb8c8c7221 */ /* 0x000fe20000010000 */
[----:B------:R-:W-:Y:S01]  /*1200*/  FFMA.FTZ R124, R199, R203, R124 ;  /* 0x000000cbc77c7223 */ /* 0x000fe2000001007c */
[-C--:B------:R-:W-:Y:S01]  /*1210*/  FFMA.FTZ R201, R174, R171.reuse, R201 ;  /* 0x000000abaec97223 */ /* 0x080fe200000100c9 */
[----:B------:R-:W-:Y:S01]  /*1220*/  SHF.L.U32 R203, R24, 0x10, RZ ;  /* 0x0000001018cb7819 */ /* 0x000fe200000006ff */
[----:B------:R-:W-:Y:S02]  /*1230*/  IMAD.U32 R174, R169, 0x10000, RZ ;  /* 0x00010000a9ae7824 */ /* 0x000fe400078e00ff */
[----:B------:R-:W-:Y:S01]  /*1240*/  FMUL.FTZ R172, R172, R224 ;  /* 0x000000e0acac7220 */ /* 0x000fe20000410000 */
[----:B------:R-:W-:Y:S01]  /*1250*/  PRMT R177, R177, 0x7632, R177 ;  /* 0x00007632b1b17816 */ /* 0x000fe200000000b1 */
[----:B------:R-:W-:Y:S01]  /*1260*/  FMUL.FTZ R215, R215, UR11 ;  /* 0x0000000bd7d77c20 */ /* 0x000fe20008410000 */
[----:B------:R-:W-:Y:S01]  /*1270*/  FADD.FTZ R176, -R217, R176 ;  /* 0x000000b0d9b07221 */ /* 0x000fe20000010100 */
[----:B------:R-:W-:Y:S01]  /*1280*/  FFMA.FTZ R203, R203, R174, R172 ;  /* 0x000000aecbcb7223 */ /* 0x000fe200000100ac */
[----:B------:R-:W-:Y:S01]  /*1290*/  SHF.L.U32 R172, R177, 0x10, RZ ;  /* 0x00000010b1ac7819 */ /* 0x000fe200000006ff */
[----:B------:R-:W-:Y:S01]  /*12a0*/  FADD.FTZ R110, R110, R171 ;  /* 0x000000ab6e6e7221 */ /* 0x000fe20000010000 */
[----:B------:R-:W-:Y:S01]  /*12b0*/  FFMA.FTZ R94, R215, R171, R94 ;  /* 0x000000abd75e7223 */ /* 0x000fe2000001005e */
[----:B------:R-:W-:Y:S01]  /*12c0*/  FMUL.FTZ R228, R176, UR11 ;  /* 0x0000000bb0e47c20 */ /* 0x000fe20008410000 */
[----:B------:R-:W-:Y:S01]  /*12d0*/  FADD.FTZ R169, RZ, R4 ;  /* 0x00000004ffa97221 */ /* 0x000fe20000010000 */
[----:B------:R-:W-:Y:S01]  /*12e0*/  FFMA.FTZ R171, R3, R4, RZ ;  /* 0x0000000403ab7223 */ /* 0x000fe200000100ff */
[----:B------:R-:W-:Y:S01]  /*12f0*/  PRMT R178, R178, 0x7632, R178 ;  /* 0x00007632b2b27816 */ /* 0x000fe200000000b2 */
[----:B------:R-:W-:Y:S01]  /*1300*/  FADD.FTZ R137, R137, R168 ;  /* 0x000000a889897221 */ /* 0x000fe20000010000 */
[C---:B------:R-:W-:Y:S01]  /*1310*/  FFMA.FTZ R121, R228.reuse, R168, R121 ;  /* 0x000000a8e4797223 */ /* 0x040fe20000010079 */
[----:B------:R-:W-:Y:S01]  /*1320*/  FADD.FTZ R169, R169, R200 ;  /* 0x000000c8a9a97221 */ /* 0x000fe20000010000 */
[----:B------:R-:W-:Y:S01]  /*1330*/  FADD.FTZ R172, -R217, R172 ;  /* 0x000000acd9ac7221 */ /* 0x000fe20000010100 */
[C---:B------:R-:W-:Y:S01]  /*1340*/  FFMA.FTZ R168, R228.reuse, R200, R171 ;  /* 0x000000c8e4a87223 */ /* 0x040fe200000100ab */
[----:B------:R-:W-:Y:S01]  /*1350*/  FADD.FTZ R105, R105, R170 ;  /* 0x000000aa69697221 */ /* 0x000fe20000010000 */
[----:B------:R-:W-:Y:S01]  /*1360*/  FFMA.FTZ R89, R228, R170, R89 ;  /* 0x000000aae4597223 */ /* 0x000fe20000010059 */
[----:B------:R-:W-:Y:S01]  /*1370*/  FADD.FTZ R170, R169, R192 ;  /* 0x000000c0a9aa7221 */ /* 0x000fe20000010000 */
[----:B------:R-:W-:Y:S01]  /*1380*/  FMUL.FTZ R226, R172, UR11 ;  /* 0x0000000bace27c20 */ /* 0x000fe20008410000 */
[----:B------:R-:W-:-:S02]  /*1390*/  IMAD.U32 R178, R178, 0x10000, RZ ;  /* 0x00010000b2b27824 */ /* 0x000fc400078e00ff */
[----:B------:R-:W-:Y:S01]  /*13a0*/  FFMA.FTZ R169, R189, R192, R168 ;  /* 0x000000c0bda97223 */ /* 0x000fe200000100a8 */
[----:B------:R-:W-:Y:S01]  /*13b0*/  PRMT R179, R179, 0x7632, R179 ;  /* 0x00007632b3b37816 */ /* 0x000fe200000000b3 */
[----:B------:R-:W-:Y:S01]  /*13c0*/  FADD.FTZ R171, R170, R203 ;  /* 0x000000cbaaab7221 */ /* 0x000fe20000010000 */
[----:B------:R-:W-:Y:S01]  /*13d0*/  FADD.FTZ R178, -R217, R178 ;  /* 0x000000b2d9b27221 */ /* 0x000fe20000010100 */
[C---:B------:R-:W-:Y:S01]  /*13e0*/  FFMA.FTZ R168, R226.reuse, R203, R169 ;  /* 0x000000cbe2a87223 */ /* 0x040fe200000100a9 */
[----:B------:R-:W-:Y:S01]  /*13f0*/  SHF.L.U32 R172, R179, 0x10, RZ ;  /* 0x00000010b3ac7819 */ /* 0x000fe200000006ff */
[----:B------:R-:W-:Y:S01]  /*1400*/  FADD.FTZ R139, R139, R224 ;  /* 0x000000e08b8b7221 */ /* 0x000fe20000010000 */
[----:B------:R-:W-:Y:S01]  /*1410*/  FFMA.FTZ R123, R226, R224, R123 ;  /* 0x000000e0e27b7223 */ /* 0x000fe2000001007b */
[----:B------:R-:W-:Y:S01]  /*1420*/  FMUL.FTZ R224, R178, UR11 ;  /* 0x0000000bb2e07c20 */ /* 0x000fe20008410000 */
[----:B------:R-:W-:Y:S01]  /*1430*/  FADD.FTZ R171, R171, R190 ;  /* 0x000000beabab7221 */ /* 0x000fe20000010000 */
[----:B------:R-:W-:Y:S01]  /*1440*/  FFMA.FTZ R169, R199, R190, R168 ;  /* 0x000000bec7a97223 */ /* 0x000fe200000100a8 */
[----:B------:R-:W-:-:S02]  /*1450*/  FADD.FTZ R172, -R217, R172 ;  /* 0x000000acd9ac7221 */ /* 0x000fc40000010100 */
[----:B------:R-:W-:Y:S01]  /*1460*/  FADD.FTZ R168, R171, R2 ;  /* 0x00000002aba87221 */ /* 0x000fe20000010000 */
[C---:B------:R-:W-:Y:S01]  /*1470*/  FFMA.FTZ R170, R224.reuse, R2, R169 ;  /* 0x00000002e0aa7223 */ /* 0x040fe200000100a9 */
[----:B------:R-:W-:Y:S01]  /*1480*/  FADD.FTZ R109, R109, R208 ;  /* 0x000000d06d6d7221 */ /* 0x000fe20000010000 */
[----:B------:R-:W-:Y:S01]  /*1490*/  FFMA.FTZ R93, R224, R208, R93 ;  /* 0x000000d0e05d7223 */ /* 0x000fe2000001005d */
[----:B------:R-:W-:Y:S01]  /*14a0*/  FMUL.FTZ R208, R172, UR11 ;  /* 0x0000000bacd07c20 */ /* 0x000fe20008410000 */
        /* <DEDUP_REMOVED lines=15> */
[----:B------:R-:W-:-:S07]  /*15a0*/  FFMA.FTZ R242, R208, R0, R169 ;  /* 0x00000000d0f27223 */ /* 0x000fce00000100a9 */
.L_x_142:
[----:B----4-:R-:W-:Y:S05]  /*15b0*/  BSYNC.RECONVERGENT B0 ;  /* 0x0000000000007941 */ /* 0x010fea0003800200 */
.L_x_141:
[----:B------:R-:W-:Y:S04]  /*15c0*/  BSSY.RECONVERGENT B0, `(.L_x_143) ;  /* 0x000009d000007945 */ /* 0x000fe80003800200 */
[----:B------:R-:W-:Y:S05]  /*15d0*/  @!P3 BRA `(.L_x_144) ;  /* 0x00000008006cb947 */ /* 0x000fea0003800000 */
        /* <DEDUP_REMOVED lines=11> */
[----:B------:R-:W-:Y:S02]  /*1690*/  ISETP.NE.U32.AND P1, PT, RZ, UR20, PT ;  /* 0x00000014ff007c0c */ /* 0x000fe4000bf25070 */
[----:B------:R-:W-:Y:S02]  /*16a0*/  ISETP.NE.AND.EX P0, PT, RZ, UR27, PT, P0 ;  /* 0x0000001bff007c0c */ /* 0x000fe4000bf05300 */
[----:B------:R-:W-:-:S11]  /*16b0*/  ISETP.NE.AND.EX P1, PT, RZ, UR21, PT, P1 ;  /* 0x00000015ff007c0c */ /* 0x000fd6000bf25310 */
[----:B------:R-:W1:Y:S08]  /*16c0*/  @P0 LDC.64 R184, c[0x0][0x438] ;  /* 0x00010e00ffb80b82 */ /* 0x000e700000000a00 */
[----:B------:R-:W1:Y:S01]  /*16d0*/  @P1 LDC.64 R180, c[0x0][0x3b8] ;  /* 0x0000ee00ffb41b82 */ /* 0x000e620000000a00 */
[----:B------:R-:W-:Y:S01]  /*16e0*/  SHF.L.U32 R194, R76, 0x10, RZ ;  /* 0x000000104cc27819 */ /* 0x000fe200000006ff */
[----:B0-----:R-:W-:Y:S01]  /*16f0*/  IMAD.WIDE.U32 R182, R223, 0x8, R182 ;  /* 0x00000008dfb67825 */ /* 0x001fe200078e00b6 */
[----:B------:R-:W-:-:S02]  /*1700*/  SHF.L.U32 R27, R72, 0x10, RZ ;  /* 0x00000010481b7819 */ /* 0x000fc400000006ff */
[----:B------:R-:W-:Y:S02]  /*1710*/  SHF.L.U32 R196, R77, 0x10, RZ ;  /* 0x000000104dc47819 */ /* 0x000fe400000006ff */
[----:B------:R-:W5:Y:S01]  /*1720*/  LDG.E.64 R232, desc[UR16][R182.64] ;  /* 0x00000010b6e87981 */ /* 0x000f62000c1e1b00 */
[----:B-1----:R-:W-:-:S05]  /*1730*/  @P0 IMAD.WIDE.U32 R184, R223, 0x10, R184 ;  /* 0x00000010dfb80825 */ /* 0x002fca00078e00b8 */
[----:B------:R0:W5:Y:S01]  /*1740*/  @P0 LDG.E.128 R60, desc[UR16][R184.64] ;  /* 0x00000010b83c0981 */ /* 0x000162000c1e1d00 */
[----:B------:R-:W-:-:S05]  /*1750*/  @P1 IMAD.WIDE.U32 R180, R223, 0x8, R180 ;  /* 0x00000008dfb41825 */ /* 0x000fca00078e00b4 */
[----:B------:R1:W5:Y:S01]  /*1760*/  @P1 LDG.E.64 R238, desc[UR16][R180.64] ;  /* 0x00000010b4ee1981 */ /* 0x000362000c1e1b00 */
[----:B0-----:R-:W-:Y:S01]  /*1770*/  SHF.L.U32 R184, R78, 0x10, RZ ;  /* 0x000000104eb87819 */ /* 0x001fe200000006ff */
[----:B------:R-:W-:Y:S01]  /*1780*/  IMAD.U32 R183, R74, 0x10000, RZ ;  /* 0x000100004ab77824 */ /* 0x000fe200078e00ff */
[----:B-1----:R-:W-:Y:S02]  /*1790*/  SHF.L.U32 R180, R73, 0x10, RZ ;  /* 0x0000001049b47819 */ /* 0x002fe400000006ff */
[----:B------:R-:W-:Y:S01]  /*17a0*/  IADD3 R223, PT, PT, R223, 0x80, RZ ;  /* 0x00000080dfdf7810 */ /* 0x000fe20007ffe0ff */
[----:B---3--:R-:W-:Y:S02]  /*17b0*/  IMAD.U32 R219, R168, 0x10000, RZ ;  /* 0x00010000a8db7824 */ /* 0x008fe400078e00ff */
[----:B------:R-:W-:Y:S02]  /*17c0*/  IMAD.U32 R227, R169, 0x10000, RZ ;  /* 0x00010000a9e37824 */ /* 0x000fe400078e00ff */
[----:B------:R-:W-:Y:S01]  /*17d0*/  FMUL.FTZ R194, R194, R219 ;  /* 0x000000dbc2c27220 */ /* 0x000fe20000410000 */
[----:B------:R-:W-:-:S02]  /*17e0*/  IMAD.U32 R225, R170, 0x10000, RZ ;  /* 0x00010000aae17824 */ /* 0x000fc400078e00ff */
[----:B----4-:R-:W-:Y:S02]  /*17f0*/  IMAD.U32 R187, R172, 0x10000, RZ ;  /* 0x00010000acbb7824 */ /* 0x010fe400078e00ff */
[----:B------:R-:W-:Y:S01]  /*1800*/  FMUL.FTZ R181, R196, R227 ;  /* 0x000000e3c4b57220 */ /* 0x000fe20000410000 */
[----:B------:R-:W-:Y:S02]  /*1810*/  IMAD.U32 R185, R173, 0x10000, RZ ;  /* 0x00010000adb97824 */ /* 0x000fe400078e00ff */
[----:B------:R-:W-:Y:S01]  /*1820*/  FFMA.FTZ R27, R27, R187, R194 ;  /* 0x000000bb1b1b7223 */ /* 0x000fe200000100c2 */
[----:B------:R-:W-:Y:S01]  /*1830*/  SHF.L.U32 R194, R174, 0x10, RZ ;  /* 0x00000010aec27819 */ /* 0x000fe200000006ff */
[----:B------:R-:W-:Y:S01]  /*1840*/  FMUL.FTZ R196, R184, R225 ;  /* 0x000000e1b8c47220 */ /* 0x000fe20000410000 */
[----:B--2---:R-:W-:Y:S01]  /*1850*/  SHF.L.U32 R182, R176, 0x10, RZ ;  /* 0x00000010b0b67819 */ /* 0x004fe200000006ff */
[----:B------:R-:W-:Y:S02]  /*1860*/  IMAD.U32 R184, R177, 0x10000, RZ ;  /* 0x00010000b1b87824 */ /* 0x000fe400078e00ff */
[----:B------:R-:W-:-:S02]  /*1870*/  FFMA.FTZ R180, R180, R185, R181 ;  /* 0x000000b9b4b47223 */ /* 0x000fc400000100b5 */
[----:B------:R-:W-:Y:S01]  /*1880*/  FADD.FTZ R181, -R217, R182 ;  /* 0x000000b6d9b57221 */ /* 0x000fe20000010100 */
[----:B------:R-:W-:Y:S01]  /*1890*/  FFMA.FTZ R182, R183, R194, R196 ;  /* 0x000000c2b7b67223 */ /* 0x000fe200000100c4 */
[----:B------:R-:W-:Y:S01]  /*18a0*/  FADD.FTZ R183, -R217, R184 ;  /* 0x000000b8d9b77221 */ /* 0x000fe20000010100 */
[----:B------:R-:W-:Y:S02]  /*18b0*/  SHF.L.U32 R184, R178, 0x10, RZ ;  /* 0x00000010b2b87819 */ /* 0x000fe400000006ff */
[----:B------:R-:W-:Y:S01]  /*18c0*/  PRMT R172, R169, 0x7632, R172 ;  /* 0x00007632a9ac7816 */ /* 0x000fe200000000ac */
[----:B------:R-:W-:Y:S01]  /*18d0*/  FMUL.FTZ R183, R183, UR11 ;  /* 0x0000000bb7b77c20 */ /* 0x000fe20008410000 */
[----:B------:R-:W-:Y:S01]  /*18e0*/  PRMT R176, R173, 0x7632, R176 ;  /* 0x00007632adb07816 */ /* 0x000fe200000000b0 */
[----:B------:R-:W-:Y:S01]  /*18f0*/  FADD.FTZ R184, -R217, R184 ;  /* 0x000000b8d9b87221 */ /* 0x000fe20000010100 */
[----:B------:R-:W-:Y:S01]  /*1900*/  PRMT R170, R172, 0x7632, R170 ;  /* 0x00007632acaa7816 */ /* 0x000fe200000000aa */
[----:B------:R-:W-:Y:S01]  /*1910*/  FMUL.FTZ R181, R181, UR11 ;  /* 0x0000000bb5b57c20 */ /* 0x000fe20008410000 */
[----:B------:R-:W-:Y:S01]  /*1920*/  FADD.FTZ R58, R58, R185 ;  /* 0x000000b93a3a7221 */ /* 0x000fe20000010000 */
[----:B------:R-:W-:Y:S01]  /*1930*/  FFMA.FTZ R54, R183, R185, R54 ;  /* 0x000000b9b7367223 */ /* 0x000fe20000010036 */
[----:B------:R-:W-:Y:S01]  /*1940*/  PRMT R169, R176, 0x7632, R169 ;  /* 0x00007632b0a97816 */ /* 0x000fe200000000a9 */
[----:B------:R-:W-:Y:S01]  /*1950*/  FMUL.FTZ R185, R184, UR11 ;  /* 0x0000000bb8b97c20 */ /* 0x000fe20008410000 */
[----:B------:R-:W-:Y:S01]  /*1960*/  PRMT R214, R170, 0x7632, R214 ;  /* 0x00007632aad67816 */ /* 0x000fe200000000d6 */
[----:B------:R-:W-:Y:S01]  /*1970*/  IMAD.U32 R184, R179, 0x10000, RZ ;  /* 0x00010000b3b87824 */ /* 0x000fe200078e00ff */
[----:B------:R-:W-:Y:S01]  /*1980*/  PRMT R168, R168, 0x7632, R168 ;  /* 0x00007632a8a87816 */ /* 0x000fe200000000a8 */
[----:B------:R-:W-:Y:S01]  /*1990*/  FADD.FTZ R48, R48, R219 ;  /* 0x000000db30307221 */ /* 0x000fe20000010000 */
[----:B------:R-:W-:Y:S01]  /*19a0*/  FFMA.FTZ R44, R181, R219, R44 ;  /* 0x000000dbb52c7223 */ /* 0x000fe2000001002c */
[----:B------:R-:W-:Y:S01]  /*19b0*/  SHF.L.U32 R202, R169, 0x10, RZ ;  /* 0x00000010a9ca7819 */ /* 0x000fe200000006ff */
[----:B------:R-:W-:Y:S01]  /*19c0*/  FADD.FTZ R56, R56, R187 ;  /* 0x000000bb38387221 */ /* 0x000fe20000010000 */
[----:B------:R-:W-:Y:S01]  /*19d0*/  FFMA.FTZ R52, R181, R187, R52 ;  /* 0x000000bbb5347223 */ /* 0x000fe20000010034 */
[----:B------:R-:W-:Y:S01]  /*19e0*/  SHF.L.U32 R219, R171, 0x10, RZ ;  /* 0x00000010abdb7819 */ /* 0x000fe200000006ff */
[----:B------:R-:W-:-:S02]  /*19f0*/  IMAD.U32 R169, R19, 0x10000, RZ ;  /* 0x0001000013a97824 */ /* 0x000fc400078e00ff */
[----:B------:R-:W-:Y:S01]  /*1a00*/  FADD.FTZ R187, -R217, R184 ;  /* 0x000000b8d9bb7221 */ /* 0x000fe20000010100 */
[----:B------:R-:W-:Y:S02]  /*1a10*/  IMAD.U32 R214, R214, 0x10000, RZ ;  /* 0x00010000d6d67824 */ /* 0x000fe400078e00ff */
[----:B------:R-:W-:Y:S01]  /*1a20*/  FADD.FTZ R32, R32, R225 ;  /* 0x000000e120207221 */ /* 0x000fe20000010000 */
[----:B------:R-:W-:Y:S02]  /*1a30*/  IMAD.U32 R196, R79, 0x10000, RZ ;  /* 0x000100004fc47824 */ /* 0x000fe400078e00ff */
[----:B------:R-:W-:Y:S01]  /*1a40*/  FFMA.FTZ R28, R185, R225, R28 ;  /* 0x000000e1b91c7223 */ /* 0x000fe2000001001c */
[----:B------:R-:W-:Y:S01]  /*1a50*/  PRMT R244, R174, 0x7632, R244 ;  /* 0x00007632aef47816 */ /* 0x000fe200000000f4 */
[----:B------:R-:W-:Y:S01]  /*1a60*/  FADD.FTZ R40, R40, R194 ;  /* 0x000000c228287221 */ /* 0x000fe20000010000 */
[----:B------:R-:W-:Y:S01]  /*1a70*/  SHF.L.U32 R225, R15, 0x10, RZ ;  /* 0x000000100fe17819 */ /* 0x000fe200000006ff */
[----:B------:R-:W-:Y:S01]  /*1a80*/  FFMA.FTZ R36, R185, R194, R36 ;  /* 0x000000c2b9247223 */ /* 0x000fe20000010024 */
[----:B------:R-:W-:Y:S01]  /*1a90*/  SHF.L.U32 R168, R168, 0x10, RZ ;  /* 0x00000010a8a87819 */ /* 0x000fe200000006ff */
[----:B------:R-:W-:Y:S01]  /*1aa0*/  FADD.FTZ R50, R50, R227 ;  /* 0x000000e332327221 */ /* 0x000fe20000010000 */
[----:B------:R-:W-:Y:S01]  /*1ab0*/  FFMA.FTZ R46, R183, R227, R46 ;  /* 0x000000e3b72e7223 */ /* 0x000fe2000001002e */
[----:B------:R-:W-:Y:S01]  /*1ac0*/  SHF.L.U32 R194, R75, 0x10, RZ ;  /* 0x000000104bc27819 */ /* 0x000fe200000006ff */
[----:B------:R-:W-:Y:S01]  /*1ad0*/  FMUL.FTZ R206, R169, R214 ;  /* 0x000000d6a9ce7220 */ /* 0x000fe20000410000 */
[----:B------:R-:W-:-:S02]  /*1ae0*/  IMAD.U32 R227, R175, 0x10000, RZ ;  /* 0x00010000afe37824 */ /* 0x000fc400078e00ff */
[----:B------:R-:W-:Y:S01]  /*1af0*/  FMUL.FTZ R229, R196, R219 ;  /* 0x000000dbc4e57220 */ /* 0x000fe20000410000 */
[----:B------:R-:W-:Y:S01]  /*1b00*/  FMUL.FTZ R187, R187, UR11 ;  /* 0x0000000bbbbb7c20 */ /* 0x000fe20008410000 */
[----:B------:R-:W-:Y:S01]  /*1b10*/  SHF.L.U32 R244, R244, 0x10, RZ ;  /* 0x00000010f4f47819 */ /* 0x000fe200000006ff */
[----:B------:R-:W-:Y:S01]  /*1b20*/  FADD.FTZ R202, -R217, R202 ;  /* 0x000000cad9ca7221 */ /* 0x000fe20000010100 */
[----:B------:R-:W-:Y:S01]  /*1b30*/  SHF.L.U32 R169, R18, 0x10, RZ ;  /* 0x0000001012a97819 */ /* 0x000fe200000006ff */
[----:B------:R-:W-:Y:S01]  /*1b40*/  FMUL.FTZ R225, R225, R168 ;  /* 0x000000a8e1e17220 */ /* 0x000fe20000410000 */
[----:B------:R-:W-:Y:S02]  /*1b50*/  SHF.L.U32 R173, R170, 0x10, RZ ;  /* 0x00000010aaad7819 */ /* 0x000fe400000006ff */
[----:B------:R-:W-:Y:S02]  /*1b60*/  SHF.L.U32 R196, R14, 0x10, RZ ;  /* 0x000000100ec47819 */ /* 0x000fe400000006ff */
[----:B------:R-:W-:Y:S01]  /*1b70*/  PRMT R177, R177, 0x7632, R177 ;  /* 0x00007632b1b17816 */ /* 0x000fe200000000b1 */
[-C--:B------:R-:W-:Y:S01]  /*1b80*/  FFMA.FTZ R184, R194, R227.reuse, R229 ;  /* 0x000000e3c2b87223 */ /* 0x080fe200000100e5 */
[----:B------:R-:W-:Y:S01]  /*1b90*/  FADD.FTZ R42, R42, R227 ;  /* 0x000000e32a2a7221 */ /* 0x000fe20000010000 */
[----:B------:R-:W-:Y:S01]  /*1ba0*/  FFMA.FTZ R38, R187, R227, R38 ;  /* 0x000000e3bb267223 */ /* 0x000fe20000010026 */
[----:B------:R-:W-:-:S02]  /*1bb0*/  IMAD.U32 R227, R17, 0x10000, RZ ;  /* 0x0001000011e37824 */ /* 0x000fc400078e00ff */
[----:B------:R-:W-:Y:S01]  /*1bc0*/  FMUL.FTZ R202, R202, UR11 ;  /* 0x0000000bcaca7c20 */ /* 0x000fe20008410000 */
[----:B------:R-:W-:Y:S02]  /*1bd0*/  IMAD.U32 R172, R172, 0x10000, RZ ;  /* 0x00010000acac7824 */ /* 0x000fe400078e00ff */
[----:B------:R-:W-:Y:S01]  /*1be0*/  FFMA.FTZ R206, R169, R244, R206 ;  /* 0x000000f4a9ce7223 */ /* 0x000fe200000100ce */
[----:B------:R-:W-:Y:S01]  /*1bf0*/  FFMA.FTZ R196, R196, R173, R225 ;  /* 0x000000adc4c47223 */ /* 0x000fe200000100e1 */
[----:B------:R-:W-:Y:S02]  /*1c00*/  IMAD.U32 R204, R177, 0x10000, RZ ;  /* 0x00010000b1cc7824 */ /* 0x000fe400078e00ff */
[----:B------:R-:W-:Y:S01]  /*1c10*/  FADD.FTZ R221, R221, R27 ;  /* 0x0000001bdddd7221 */ /* 0x000fe20000010000 */
[----:B------:R-:W-:Y:S01]  /*1c20*/  FFMA.FTZ R169, R181, R27, R242 ;  /* 0x0000001bb5a97223 */ /* 0x000fe200000100f2 */
[----:B------:R-:W-:Y:S01]  /*1c30*/  PRMT R170, R171, 0x7632, R170 ;  /* 0x00007632abaa7816 */ /* 0x000fe200000000aa */
[----:B------:R-:W-:Y:S01]  /*1c40*/  FMUL.FTZ R194, R227, R172 ;  /* 0x000000ace3c27220 */ /* 0x000fe20000410000 */
[----:B------:R-:W-:Y:S01]  /*1c50*/  PRMT R178, R178, 0x7632, R178 ;  /* 0x00007632b2b27816 */ /* 0x000fe200000000b2 */
[----:B------:R-:W-:Y:S01]  /*1c60*/  FADD.FTZ R49, R49, R168 ;  /* 0x000000a831317221 */ /* 0x000fe20000010000 */
[----:B------:R-:W-:Y:S01]  /*1c70*/  FFMA.FTZ R45, R202, R168, R45 ;  /* 0x000000a8ca2d7223 */ /* 0x000fe2000001002d */
[----:B------:R-:W-:-:S02]  /*1c80*/  IMAD.U32 R176, R176, 0x10000, RZ ;  /* 0x00010000b0b07824 */ /* 0x000fc400078e00ff */
[----:B------:R-:W-:Y:S01]  /*1c90*/  FADD.FTZ R210, -R217, R204 ;  /* 0x000000ccd9d27221 */ /* 0x000fe20000010100 */
[----:B------:R-:W-:Y:S02]  /*1ca0*/  IMAD.U32 R227, R16, 0x10000, RZ ;  /* 0x0001000010e37824 */ /* 0x000fe400078e00ff */
[----:B------:R-:W-:Y:S01]  /*1cb0*/  FADD.FTZ R221, R221, R196 ;  /* 0x000000c4dddd7221 */ /* 0x000fe20000010000 */
[----:B------:R-:W-:Y:S01]  /*1cc0*/  FFMA.FTZ R168, R202, R196, R169 ;  /* 0x000000c4caa87223 */ /* 0x000fe200000100a9 */
[----:B------:R-:W-:Y:S01]  /*1cd0*/  SHF.L.U32 R171, R21, 0x10, RZ ;  /* 0x0000001015ab7819 */ /* 0x000fe200000006ff */
[----:B------:R-:W-:Y:S01]  /*1ce0*/  IMAD.U32 R170, R170, 0x10000, RZ ;  /* 0x00010000aaaa7824 */ /* 0x000fe200078e00ff */
[----:B------:R-:W-:Y:S01]  /*1cf0*/  PRMT R174, R175, 0x7632, R174 ;  /* 0x00007632afae7816 */ /* 0x000fe200000000ae */
[----:B------:R-:W-:Y:S01]  /*1d00*/  FFMA.FTZ R194, R227, R176, R194 ;  /* 0x000000b0e3c27223 */ /* 0x000fe200000100c2 */
[----:B------:R-:W-:Y:S01]  /*1d10*/  SHF.L.U32 R178, R178, 0x10, RZ ;  /* 0x00000010b2b27819 */ /* 0x000fe200000006ff */
[----:B------:R-:W-:Y:S01]  /*1d20*/  FMUL.FTZ R210, R210, UR11 ;  /* 0x0000000bd2d27c20 */ /* 0x000fe20008410000 */
[----:B------:R-:W-:Y:S01]  /*1d30*/  FADD.FTZ R221, R221, R180 ;  /* 0x000000b4dddd7221 */ /* 0x000fe20000010000 */
[----:B------:R-:W-:Y:S01]  /*1d40*/  FFMA.FTZ R169, R183, R180, R168 ;  /* 0x000000b4b7a97223 */ /* 0x000fe200000100a8 */
[----:B------:R-:W-:Y:S01]  /*1d50*/  SHF.L.U32 R174, R174, 0x10, RZ ;  /* 0x00000010aeae7819 */ /* 0x000fe200000006ff */
[----:B------:R-:W-:Y:S01]  /*1d60*/  FMUL.FTZ R212, R171, R170 ;  /* 0x000000aaabd47220 */ /* 0x000fe20000410000 */
[----:B------:R-:W-:Y:S01]  /*1d70*/  IMAD.U32 R171, R20, 0x10000, RZ ;  /* 0x0001000014ab7824 */ /* 0x000fe200078e00ff */
[----:B------:R-:W-:Y:S01]  /*1d80*/  PRMT R179, R179, 0x7632, R179 ;  /* 0x00007632b3b37816 */ /* 0x000fe200000000b3 */
[----:B------:R-:W-:Y:S01]  /*1d90*/  FADD.FTZ R178, -R217, R178 ;  /* 0x000000b2d9b27221 */ /* 0x000fe20000010100 */
[----:B------:R-:W-:Y:S01]  /*1da0*/  FADD.FTZ R221, R221, R194 ;  /* 0x000000c2dddd7221 */ /* 0x000fe20000010000 */
[C---:B------:R-:W-:Y:S01]  /*1db0*/  FFMA.FTZ R168, R210.reuse, R194, R169 ;  /* 0x000000c2d2a87223 */ /* 0x040fe200000100a9 */
[----:B------:R-:W-:Y:S01]  /*1dc0*/  FFMA.FTZ R204, R171, R174, R212 ;  /* 0x000000aeabcc7223 */ /* 0x000fe200000100d4 */
[----:B------:R-:W-:Y:S01]  /*1dd0*/  FADD.FTZ R51, R51, R172 ;  /* 0x000000ac33337221 */ /* 0x000fe20000010000 */
[----:B------:R-:W-:Y:S01]  /*1de0*/  FFMA.FTZ R47, R210, R172, R47 ;  /* 0x000000acd22f7223 */ /* 0x000fe2000001002f */
[----:B------:R-:W-:-:S02]  /*1df0*/  IMAD.U32 R172, R179, 0x10000, RZ ;  /* 0x00010000b3ac7824 */ /* 0x000fc400078e00ff */
[----:B------:R-:W-:Y:S01]  /*1e00*/  FMUL.FTZ R212, R178, UR11 ;  /* 0x0000000bb2d47c20 */ /* 0x000fe20008410000 */
[----:B------:R-:W-:Y:S01]  /*1e10*/  FADD.FTZ R221, R221, R182 ;  /* 0x000000b6dddd7221 */ /* 0x000fe20000010000 */
[----:B------:R-:W-:Y:S01]  /*1e20*/  FFMA.FTZ R169, R185, R182, R168 ;  /* 0x000000b6b9a97223 */ /* 0x000fe200000100a8 */
[----:B------:R-:W-:Y:S02]  /*1e30*/  FADD.FTZ R172, -R217, R172 ;  /* 0x000000acd9ac7221 */ /* 0x000fe40000010100 */
[----:B------:R-:W-:Y:S01]  /*1e40*/  FADD.FTZ R221, R221, R206 ;  /* 0x000000cedddd7221 */ /* 0x000fe20000010000 */
[C---:B------:R-:W-:Y:S01]  /*1e50*/  FFMA.FTZ R168, R212.reuse, R206, R169 ;  /* 0x000000ced4a87223 */ /* 0x040fe200000100a9 */
[----:B------:R-:W-:Y:S01]  /*1e60*/  FADD.FTZ R33, R33, R214 ;  /* 0x000000d621217221 */ /* 0x000fe20000010000 */
[----:B------:R-:W-:Y:S01]  /*1e70*/  FFMA.FTZ R29, R212, R214, R29 ;  /* 0x000000d6d41d7223 */ /* 0x000fe2000001001d */
[----:B------:R-:W-:Y:S01]  /*1e80*/  FMUL.FTZ R214, R172, UR11 ;  /* 0x0000000bacd67c20 */ /* 0x000fe20008410000 */
        /* <DEDUP_REMOVED lines=16> */
.L_x_144:
[----:B------:R-:W-:Y:S05]  /*1f90*/  BSYNC.RECONVERGENT B0 ;  /* 0x0000000000007941 */ /* 0x000fea0003800200 */
.L_x_143:
[----:B------:R-:W-:Y:S04]  /*1fa0*/  BSSY.RECONVERGENT B0, `(.L_x_145) ;  /* 0x000009c000007945 */ /* 0x000fe80003800200 */
[----:B------:R-:W-:Y:S05]  /*1fb0*/  @!P4 BRA `(.L_x_146) ;  /* 0x000000080068c947 */ /* 0x000fea0003800000 */
[----:B------:R-:W0:Y:S08]  /*1fc0*/  LDC.64 R168, c[0x0][0x430] ;  /* 0x00010c00ffa87b82 */ /* 0x000e300000000a00 */
[----:B------:R-:W1:Y:S08]  /*1fd0*/  LDC.64 R172, c[0x0][0x428] ;  /* 0x00010a00ffac7b82 */ /* 0x000e700000000a00 */
[----:B------:R-:W2:Y:S01]  /*1fe0*/  LDC.64 R176, c[0x0][0x3a8] ;  /* 0x0000ea00ffb07b82 */ /* 0x000ea20000000a00 */
[----:B0-----:R-:W-:-:S07]  /*1ff0*/  IMAD.WIDE.U32 R168, R223, 0x10, R168 ;  /* 0x00000010dfa87825 */ /* 0x001fce00078e00a8 */
[----:B------:R-:W0:Y:S01]  /*2000*/  LDC.64 R230, c[0x0][0x3b0] ;  /* 0x0000ec00ffe67b82 */ /* 0x000e220000000a00 */
[----:B------:R-:W3:Y:S01]  /*2010*/  LDG.E.128 R168, desc[UR16][R168.64] ;  /* 0x00000010a8a87981 */ /* 0x000ee2000c1e1d00 */
[----:B-1----:R-:W-:-:S06]  /*2020*/  IMAD.WIDE.U32 R172, R223, 0x10, R172 ;  /* 0x00000010dfac7825 */ /* 0x002fcc00078e00ac */
[----:B------:R-:W4:Y:S01]  /*2030*/  LDG.E.128 R172, desc[UR16][R172.64] ;  /* 0x00000010acac7981 */ /* 0x000f22000c1e1d00 */
[----:B--2---:R-:W-:-:S06]  /*2040*/  IMAD.WIDE.U32 R176, R223, 0x10, R176 ;  /* 0x00000010dfb07825 */ /* 0x004fcc00078e00b0 */
[----:B------:R-:W2:Y:S01]  /*2050*/  LDG.E.128 R176, desc[UR16][R176.64] ;  /* 0x00000010b0b07981 */ /* 0x000ea2000c1e1d00 */
[----:B0-----:R-:W-:-:S06]  /*2060*/  IMAD.WIDE.U32 R230, R223, 0x8, R230 ;  /* 0x00000008dfe67825 */ /* 0x001fcc00078e00e6 */
[----:B------:R-:W5:Y:S01]  /*2070*/  LDG.E.64 R230, desc[UR16][R230.64] ;  /* 0x00000010e6e67981 */ /* 0x000f62000c1e1b00 */
[----:B------:R-:W-:Y:S02]  /*2080*/  ISETP.NE.U32.AND P1, PT, RZ, UR20, PT ;  /* 0x00000014ff007c0c */ /* 0x000fe4000bf25070 */
[----:B------:R-:W-:Y:S02]  /*2090*/  ISETP.NE.U32.AND P0, PT, RZ, UR26, PT ;  /* 0x0000001aff007c0c */ /* 0x000fe4000bf05070 */
[----:B------:R-:W-:Y:S02]  /*20a0*/  ISETP.NE.AND.EX P1, PT, RZ, UR21, PT, P1 ;  /* 0x00000015ff007c0c */ /* 0x000fe4000bf25310 */
[----:B------:R-:W-:-:S11]  /*20b0*/  ISETP.NE.AND.EX P0, PT, RZ, UR27, PT, P0 ;  /* 0x0000001bff007c0c */ /* 0x000fd6000bf05300 */
[----:B------:R-:W0:Y:S08]  /*20c0*/  @P1 LDC.64 R218, c[0x0][0x3b8] ;  /* 0x0000ee00ffda1b82 */ /* 0x000e300000000a00 */
[----:B------:R-:W1:Y:S01]  /*20d0*/  @P0 LDC.64 R244, c[0x0][0x438] ;  /* 0x00010e00fff40b82 */ /* 0x000e620000000a00 */
[----:B------:R-:W-:Y:S01]  /*20e0*/  IMAD.U32 R216, R85, 0x10000, RZ ;  /* 0x0001000055d87824 */ /* 0x000fe200078e00ff */
[----:B------:R-:W-:Y:S01]  /*20f0*/  SHF.L.U32 R198, R81, 0x10, RZ ;  /* 0x0000001051c67819 */ /* 0x000fe200000006ff */
[----:B------:R-:W-:Y:S01]  /*2100*/  IMAD.U32 R188, R84, 0x10000, RZ ;  /* 0x0001000054bc7824 */ /* 0x000fe200078e00ff */
[----:B------:R-:W-:Y:S01]  /*2110*/  SHF.L.U32 R186, R80, 0x10, RZ ;  /* 0x0000001050ba7819 */ /* 0x000fe200000006ff */
[----:B0-----:R-:W-:-:S05]  /*2120*/  @P1 IMAD.WIDE.U32 R218, R223, 0x8, R218 ;  /* 0x00000008dfda1825 */ /* 0x001fca00078e00da */
[----:B------:R-:W5:Y:S01]  /*2130*/  @P1 LDG.E.64 R236, desc[UR16][R218.64] ;  /* 0x00000010daec1981 */ /* 0x000f62000c1e1b00 */
[----:B-1----:R-:W-:-:S05]  /*2140*/  @P0 IMAD.WIDE.U32 R244, R223, 0x10, R244 ;  /* 0x00000010dff40825 */ /* 0x002fca00078e00f4 */
[----:B------:R0:W5:Y:S02]  /*2150*/  @P0 LDG.E.128 R164, desc[UR16][R244.64] ;  /* 0x00000010f4a40981 */ /* 0x000164000c1e1d00 */
[----:B0-----:R-:W-:Y:S02]  /*2160*/  IMAD.U32 R244, R86, 0x10000, RZ ;  /* 0x0001000056f47824 */ /* 0x001fe400078e00ff */
[----:B---3--:R-:W-:Y:S01]  /*2170*/  IMAD.U32 R197, R169, 0x10000, RZ ;  /* 0x00010000a9c57824 */ /* 0x008fe200078e00ff */
[----:B------:R-:W-:-:S03]  /*2180*/  SHF.L.U32 R205, R168, 0x10, RZ ;  /* 0x00000010a8cd7819 */ /* 0x000fc600000006ff */
[----:B------:R-:W-:Y:S01]  /*2190*/  FMUL.FTZ R195, R216, R197 ;  /* 0x000000c5d8c37220 */ /* 0x000fe20000410000 */
[----:B----4-:R-:W-:Y:S01]  /*21a0*/  SHF.L.U32 R207, R173, 0x10, RZ ;  /* 0x00000010adcf7819 */ /* 0x010fe200000006ff */
[----:B------:R-:W-:-:S04]  /*21b0*/  FMUL.FTZ R193, R188, R205 ;  /* 0x000000cdbcc17220 */ /* 0x000fc80000410000 */
[----:B------:R-:W-:Y:S01]  /*21c0*/  FFMA.FTZ R188, R198, R207, R195 ;  /* 0x000000cfc6bc7223 */ /* 0x000fe200000100c3 */
[----:B--2---:R-:W-:Y:S01]  /*21d0*/  IMAD.U32 R198, R176, 0x10000, RZ ;  /* 0x00010000b0c67824 */ /* 0x004fe200078e00ff */
[C---:B------:R-:W-:Y:S01]  /*21e0*/  SHF.L.U32 R218, R177.reuse, 0x10, RZ ;  /* 0x00000010b1da7819 */ /* 0x040fe200000006ff */
[----:B------:R-:W-:Y:S01]  /*21f0*/  IMAD.U32 R191, R172, 0x10000, RZ ;  /* 0x00010000acbf7824 */ /* 0x000fe200078e00ff */
[----:B------:R-:W-:Y:S01]  /*2200*/  PRMT R168, R177, 0x7632, R168 ;  /* 0x00007632b1a87816 */ /* 0x000fe200000000a8 */
[----:B------:R-:W-:Y:S01]  /*2210*/  FADD.FTZ R195, -R217, R198 ;  /* 0x000000c6d9c37221 */ /* 0x000fe20000010100 */
[----:B------:R-:W-:Y:S02]  /*2220*/  PRMT R172, R179, 0x7632, R172 ;  /* 0x00007632b3ac7816 */ /* 0x000fe400000000ac */
[----:B------:R-:W-:Y:S01]  /*2230*/  PRMT R176, R176, 0x7632, R176 ;  /* 0x00007632b0b07816 */ /* 0x000fe200000000b0 */
[----:B------:R-:W-:Y:S01]  /*2240*/  FMUL.FTZ R195, R195, UR11 ;  /* 0x0000000bc3c37c20 */ /* 0x000fe20008410000 */
[----:B------:R-:W-:Y:S01]  /*2250*/  SHF.L.U32 R222, R179, 0x10, RZ ;  /* 0x00000010b3de7819 */ /* 0x000fe200000006ff */
[----:B------:R-:W-:Y:S01]  /*2260*/  FADD.FTZ R179, -R217, R218 ;  /* 0x000000dad9b37221 */ /* 0x000fe20000010100 */
[----:B------:R-:W-:-:S02]  /*2270*/  SHF.L.U32 R177, R170, 0x10, RZ ;  /* 0x00000010aab17819 */ /* 0x000fc400000006ff */
[----:B------:R-:W-:Y:S02]  /*2280*/  SHF.L.U32 R218, R168, 0x10, RZ ;  /* 0x00000010a8da7819 */ /* 0x000fe400000006ff */
[----:B------:R-:W-:Y:S01]  /*2290*/  SHF.L.U32 R198, R172, 0x10, RZ ;  /* 0x00000010acc67819 */ /* 0x000fe200000006ff */
[----:B------:R-:W-:Y:S01]  /*22a0*/  FFMA.FTZ R186, R186, R191, R193 ;  /* 0x000000bfbaba7223 */ /* 0x000fe200000100c1 */
[----:B------:R-:W-:Y:S01]  /*22b0*/  PRMT R168, R168, 0x7632, R168 ;  /* 0x00007632a8a87816 */ /* 0x000fe200000000a8 */
[----:B------:R-:W-:Y:S01]  /*22c0*/  IMAD.U32 R216, R176, 0x10000, RZ ;  /* 0x00010000b0d87824 */ /* 0x000fe200078e00ff */
[C---:B------:R-:W-:Y:S01]  /*22d0*/  PRMT R169, R178.reuse, 0x7632, R169 ;  /* 0x00007632b2a97816 */ /* 0x040fe200000000a9 */
[----:B------:R-:W-:Y:S02]  /*22e0*/  IMAD.U32 R178, R178, 0x10000, RZ ;  /* 0x00010000b2b27824 */ /* 0x000fe400078e00ff */
[----:B------:R-:W-:Y:S01]  /*22f0*/  FMUL.FTZ R193, R244, R177 ;  /* 0x000000b1f4c17220 */ /* 0x000fe20000410000 */
[----:B------:R-:W-:Y:S01]  /*2300*/  FADD.FTZ R112, R112, R191 ;  /* 0x000000bf70707221 */ /* 0x000fe20000010000 */
[----:B------:R-:W-:Y:S01]  /*2310*/  FFMA.FTZ R96, R195, R191, R96 ;  /* 0x000000bfc3607223 */ /* 0x000fe20000010060 */
[----:B------:R-:W-:Y:S01]  /*2320*/  FADD.FTZ R176, -R217, R222 ;  /* 0x000000ded9b07221 */ /* 0x000fe20000010100 */
[----:B------:R-:W-:Y:S01]  /*2330*/  FMUL.FTZ R191, R179, UR11 ;  /* 0x0000000bb3bf7c20 */ /* 0x000fe20008410000 */
[----:B------:R-:W-:Y:S01]  /*2340*/  SHF.L.U32 R244, R87, 0x10, RZ ;  /* 0x0000001057f47819 */ /* 0x000fe200000006ff */
[----:B------:R-:W-:Y:S01]  /*2350*/  FADD.FTZ R222, -R217, R198 ;  /* 0x000000c6d9de7221 */ /* 0x000fe20000010100 */
[----:B------:R-:W-:Y:S01]  /*2360*/  SHF.L.U32 R209, R174, 0x10, RZ ;  /* 0x00000010aed17819 */ /* 0x000fe200000006ff */
[----:B------:R-:W-:Y:S01]  /*2370*/  FADD.FTZ R144, R144, R205 ;  /* 0x000000cd90907221 */ /* 0x000fe20000010000 */
[----:B------:R-:W-:Y:S01]  /*2380*/  FFMA.FTZ R128, R195, R205, R128 ;  /* 0x000000cdc3807223 */ /* 0x000fe20000010080 */
[----:B------:R-:W-:Y:S01]  /*2390*/  IMAD.U32 R179, R171, 0x10000, RZ ;  /* 0x00010000abb37824 */ /* 0x000fe200078e00ff */
        /* <DEDUP_REMOVED lines=8> */
[----:B------:R-:W-:Y:S01]  /*2420*/  FMUL.FTZ R207, R244, R179 ;  /* 0x000000b3f4cf7220 */ /* 0x000fe20000410000 */
[----:B------:R-:W-:Y:S02]  /*2430*/  IMAD.U32 R213, R175, 0x10000, RZ ;  /* 0x00010000afd57824 */ /* 0x000fe400078e00ff */
[----:B------:R-:W-:Y:S01]  /*2440*/  FFMA.FTZ R193, R198, R209, R193 ;  /* 0x000000d1c6c17223 */ /* 0x000fe200000100c1 */
[----:B------:R-:W-:Y:S01]  /*2450*/  FMUL.FTZ R244, R205, R168 ;  /* 0x000000a8cdf47220 */ /* 0x000fe20000410000 */
[----:B------:R-:W-:Y:S01]  /*2460*/  PRMT R175, R174, 0x7632, R175 ;  /* 0x00007632aeaf7816 */ /* 0x000fe200000000af */
[----:B------:R-:W-:Y:S01]  /*2470*/  FADD.FTZ R216, -R217, R216 ;  /* 0x000000d8d9d87221 */ /* 0x000fe20000010100 */
[----:B------:R-:W-:Y:S01]  /*2480*/  PRMT R172, R172, 0x7632, R172 ;  /* 0x00007632acac7816 */ /* 0x000fe200000000ac */
[----:B------:R-:W-:-:S02]  /*2490*/  IMAD.U32 R198, R83, 0x10000, RZ ;  /* 0x0001000053c67824 */ /* 0x000fc400078e00ff */
[----:B------:R-:W-:Y:S01]  /*24a0*/  FMUL.FTZ R205, R178, UR11 ;  /* 0x0000000bb2cd7c20 */ /* 0x000fe20008410000 */
[----:B------:R-:W-:Y:S02]  /*24b0*/  PRMT R174, R170, 0x7632, R174 ;  /* 0x00007632aaae7816 */ /* 0x000fe400000000ae */
[----:B------:R-:W-:Y:S01]  /*24c0*/  PRMT R170, R171, 0x7632, R170 ;  /* 0x00007632abaa7816 */ /* 0x000fe200000000aa */
[----:B------:R-:W-:Y:S01]  /*24d0*/  IMAD.U32 R171, R9, 0x10000, RZ ;  /* 0x0001000009ab7824 */ /* 0x000fe200078e00ff */
[----:B------:R-:W-:Y:S01]  /*24e0*/  SHF.L.U32 R178, R169, 0x10, RZ ;  /* 0x00000010a9b27819 */ /* 0x000fe200000006ff */
[----:B------:R-:W-:Y:S01]  /*24f0*/  FADD.FTZ R146, R146, R197 ;  /* 0x000000c592927221 */ /* 0x000fe20000010000 */
[----:B------:R-:W-:Y:S01]  /*2500*/  FFMA.FTZ R130, R191, R197, R130 ;  /* 0x000000c5bf827223 */ /* 0x000fe20000010082 */
[----:B------:R-:W-:Y:S01]  /*2510*/  SHF.L.U32 R172, R172, 0x10, RZ ;  /* 0x00000010acac7819 */ /* 0x000fe200000006ff */
[----:B------:R-:W-:Y:S01]  /*2520*/  FFMA.FTZ R198, R198, R213, R207 ;  /* 0x000000d5c6c67223 */ /* 0x000fe200000100cf */
[----:B------:R-:W-:Y:S01]  /*2530*/  SHF.L.U32 R197, R6, 0x10, RZ ;  /* 0x0000001006c57819 */ /* 0x000fe200000006ff */
[----:B------:R-:W-:Y:S01]  /*2540*/  FMUL.FTZ R216, R216, UR11 ;  /* 0x0000000bd8d87c20 */ /* 0x000fe20008410000 */
[----:B------:R-:W-:Y:S01]  /*2550*/  SHF.L.U32 R169, R11, 0x10, RZ ;  /* 0x000000100ba97819 */ /* 0x000fe200000006ff */
[----:B------:R-:W-:Y:S01]  /*2560*/  FMUL.FTZ R207, R176, UR11 ;  /* 0x0000000bb0cf7c20 */ /* 0x000fe20008410000 */
[----:B------:R-:W-:Y:S01]  /*2570*/  SHF.L.U32 R174, R174, 0x10, RZ ;  /* 0x00000010aeae7819 */ /* 0x000fe200000006ff */
[----:B------:R-:W-:Y:S01]  /*2580*/  FMUL.FTZ R176, R171, R178 ;  /* 0x000000b2abb07220 */ /* 0x000fe20000410000 */
[----:B------:R-:W-:Y:S01]  /*2590*/  SHF.L.U32 R171, R13, 0x10, RZ ;  /* 0x000000100dab7819 */ /* 0x000fe200000006ff */
[----:B------:R-:W-:-:S02]  /*25a0*/  IMAD.U32 R170, R170, 0x10000, RZ ;  /* 0x00010000aaaa7824 */ /* 0x000fc400078e00ff */
[----:B------:R-:W-:Y:S01]  /*25b0*/  FADD.FTZ R145, R145, R168 ;  /* 0x000000a891917221 */ /* 0x000fe20000010000 */
[----:B------:R-:W-:Y:S01]  /*25c0*/  FFMA.FTZ R129, R216, R168, R129 ;  /* 0x000000a8d8817223 */ /* 0x000fe20000010081 */
[----:B------:R-:W-:Y:S01]  /*25d0*/  FFMA.FTZ R197, R197, R172, R244 ;  /* 0x000000acc5c57223 */ /* 0x000fe200000100f4 */
[----:B------:R-:W-:Y:S01]  /*25e0*/  PRMT R173, R173, 0x7632, R173 ;  /* 0x00007632adad7816 */ /* 0x000fe200000000ad */
[----:B------:R-:W-:Y:S01]  /*25f0*/  FMUL.FTZ R248, R169, R174 ;  /* 0x000000aea9f87220 */ /* 0x000fe20000410000 */
[----:B------:R-:W-:Y:S01]  /*2600*/  FADD.FTZ R168, R221, R186 ;  /* 0x000000badda87221 */ /* 0x000fe20000010000 */
[----:B------:R-:W-:Y:S01]  /*2610*/  FFMA.FTZ R169, R195, R186, R242 ;  /* 0x000000bac3a97223 */ /* 0x000fe200000100f2 */
[----:B------:R-:W-:Y:S01]  /*2620*/  FMUL.FTZ R250, R171, R170 ;  /* 0x000000aaabfa7220 */ /* 0x000fe20000410000 */
[----:B------:R-:W-:Y:S01]  /*2630*/  FADD.FTZ R116, R116, R209 ;  /* 0x000000d174747221 */ /* 0x000fe20000010000 */
[----:B------:R-:W-:Y:S01]  /*2640*/  FFMA.FTZ R100, R205, R209, R100 ;  /* 0x000000d1cd647223 */ /* 0x000fe20000010064 */
[----:B------:R-:W-:Y:S01]  /*2650*/  FADD.FTZ R171, R168, R197 ;  /* 0x000000c5a8ab7221 */ /* 0x000fe20000010000 */
[----:B------:R-:W-:Y:S01]  /*2660*/  FADD.FTZ R218, -R217, R218 ;  /* 0x000000dad9da7221 */ /* 0x000fe20000010100 */
[----:B------:R-:W-:-:S02]  /*2670*/  IMAD.U32 R209, R8, 0x10000, RZ ;  /* 0x0001000008d17824 */ /* 0x000fc400078e00ff */
[C---:B------:R-:W-:Y:S01]  /*2680*/  FFMA.FTZ R168, R216.reuse, R197, R169 ;  /* 0x000000c5d8a87223 */ /* 0x040fe200000100a9 */
[----:B------:R-:W-:Y:S01]  /*2690*/  IMAD.U32 R244, R173, 0x10000, RZ ;  /* 0x00010000adf47824 */ /* 0x000fe200078e00ff */
[----:B------:R-:W-:Y:S01]  /*26a0*/  PRMT R211, R175, 0x7632, R211 ;  /* 0x00007632afd37816 */ /* 0x000fe200000000d3 */
[----:B------:R-:W-:Y:S01]  /*26b0*/  FADD.FTZ R113, R113, R172 ;  /* 0x000000ac71717221 */ /* 0x000fe20000010000 */
[----:B------:R-:W-:Y:S01]  /*26c0*/  FFMA.FTZ R97, R216, R172, R97 ;  /* 0x000000acd8617223 */ /* 0x000fe20000010061 */
[----:B------:R-:W-:Y:S01]  /*26d0*/  FFMA.FTZ R209, R209, R244, R176 ;  /* 0x000000f4d1d17223 */ /* 0x000fe200000100b0 */
[----:B------:R-:W-:Y:S01]  /*26e0*/  FMUL.FTZ R218, R218, UR11 ;  /* 0x0000000bdada7c20 */ /* 0x000fe20008410000 */
[----:B------:R-:W-:Y:S01]  /*26f0*/  FADD.FTZ R172, R171, R188 ;  /* 0x000000bcabac7221 */ /* 0x000fe20000010000 */
[----:B------:R-:W-:Y:S01]  /*2700*/  FFMA.FTZ R169, R191, R188, R168 ;  /* 0x000000bcbfa97223 */ /* 0x000fe200000100a8 */
[----:B------:R-:W-:Y:S01]  /*2710*/  SHF.L.U32 R176, R211, 0x10, RZ ;  /* 0x00000010d3b07819 */ /* 0x000fe200000006ff */
[----:B------:R-:W-:Y:S01]  /*2720*/  FADD.FTZ R220, -R217, R220 ;  /* 0x000000dcd9dc7221 */ /* 0x000fe20000010100 */
[----:B------:R-:W-:-:S02]  /*2730*/  IMAD.U32 R246, R175, 0x10000, RZ ;  /* 0x00010000aff67824 */ /* 0x000fc400078e00ff */
[----:B------:R-:W-:Y:S01]  /*2740*/  FADD.FTZ R172, R172, R209 ;  /* 0x000000d1acac7221 */ /* 0x000fe20000010000 */
[----:B------:R-:W-:Y:S02]  /*2750*/  IMAD.U32 R211, R10, 0x10000, RZ ;  /* 0x000100000ad37824 */ /* 0x000fe400078e00ff */
[----:B------:R-:W-:Y:S01]  /*2760*/  FFMA.FTZ R168, R218, R209, R169 ;  /* 0x000000d1daa87223 */ /* 0x000fe200000100a9 */
[----:B------:R-:W-:Y:S01]  /*2770*/  FMUL.FTZ R220, R220, UR11 ;  /* 0x0000000bdcdc7c20 */ /* 0x000fe20008410000 */
[----:B------:R-:W-:Y:S01]  /*2780*/  FADD.FTZ R172, R172, R193 ;  /* 0x000000c1acac7221 */ /* 0x000fe20000010000 */
[----:B------:R-:W-:Y:S01]  /*2790*/  FFMA.FTZ R211, R211, R246, R248 ;  /* 0x000000f6d3d37223 */ /* 0x000fe200000100f8 */
[----:B------:R-:W-:Y:S01]  /*27a0*/  FFMA.FTZ R168, R205, R193, R168 ;  /* 0x000000c1cda87223 */ /* 0x000fe200000100a8 */
[----:B------:R-:W-:Y:S01]  /*27b0*/  FADD.FTZ R118, R118, R213 ;  /* 0x000000d576767221 */ /* 0x000fe20000010000 */
[----:B------:R-:W-:Y:S01]  /*27c0*/  FFMA.FTZ R102, R207, R213, R102 ;  /* 0x000000d5cf667223 */ /* 0x000fe20000010066 */
[----:B------:R-:W-:Y:S01]  /*27d0*/  SHF.L.U32 R213, R12, 0x10, RZ ;  /* 0x000000100cd57819 */ /* 0x000fe200000006ff */
[----:B------:R-:W-:Y:S01]  /*27e0*/  FADD.FTZ R169, R172, R211 ;  /* 0x000000d3aca97221 */ /* 0x000fe20000010000 */
[----:B------:R-:W-:Y:S01]  /*27f0*/  FFMA.FTZ R168, R220, R211, R168 ;  /* 0x000000d3dca87223 */ /* 0x000fe200000100a8 */
[----:B------:R-:W-:-:S02]  /*2800*/  FMUL.FTZ R222, R222, UR11 ;  /* 0x0000000bdede7c20 */ /* 0x000fc40008410000 */
        /* <DEDUP_REMOVED lines=21> */
.L_x_146:
[----:B------:R-:W-:Y:S05]  /*2960*/  BSYNC.RECONVERGENT B0 ;  /* 0x0000000000007941 */ /* 0x000fea0003800200 */
.L_x_145:
        /* <DEDUP_REMOVED lines=32> */
.L_x_148:
[----:B------:R-:W-:Y:S05]  /*2b70*/  BSYNC.RECONVERGENT B0 ;  /* 0x0000000000007941 */ /* 0x000fea0003800200 */
.L_x_147:
[----:B------:R-:W1:Y:S08]  /*2b80*/  S2UR UR5, SR_CgaCtaId ;  /* 0x00000000000579c3 */ /* 0x000e700000008800 */
[----:B------:R-:W-:Y:S01]  /*2b90*/  BAR.SYNC.DEFER_BLOCKING 0x0 ;  /* 0x0000000000007b1d */ /* 0x000fe20000010000 */
[----:B------:R-:W-:Y:S01]  /*2ba0*/  ISETP.GE.U32.AND P2, PT, R26, 0x80, PT ;  /* 0x000000801a00780c */ /* 0x000fe20003f46070 */
[----:B------:R-:W-:-:S02]  /*2bb0*/  UISETP.NE.AND UP2, UPT, UR24, URZ, UPT ;  /* 0x000000ff1800728c */ /* 0x000fc4000bf45270 */
[----:B------:R-:W-:Y:S02]  /*2bc0*/  UIADD3 UR7, UPT, UPT, UR7, UR18, URZ ;  /* 0x0000001207077290 */ /* 0x000fe4000fffe0ff */
[----:B------:R-:W-:Y:S01]  /*2bd0*/  UMOV UR4, 0x400 ;  /* 0x0000040000047882 */ /* 0x000fe20000000000 */
[----:B------:R-:W-:Y:S01]  /*2be0*/  BSSY.RECONVERGENT B0, `(.L_x_149) ;  /* 0x0000285000007945 */ /* 0x000fe20003800200 */
[----:B------:R-:W-:Y:S01]  /*2bf0*/  PLOP3.LUT P0, PT, PT, PT, UP2, 0x40, 0x4 ;  /* 0x000000000004781c */ /* 0x000fe20003f0e828 */
[----:B------:R-:W-:Y:S02]  /*2c00*/  UISETP.GE.AND UP3, UPT, UR7, UR19, UPT ;  /* 0x000000130700728c */ /* 0x000fe4000bf66270 */
[----:B-1----:R-:W-:-:S04]  /*2c10*/  ULEA UR4, UR5, UR4, 0x18 ;  /* 0x0000000405047291 */ /* 0x002fc8000f8ec0ff */
[----:B------:R-:W-:Y:S02]  /*2c20*/  UIADD3 UR5, UPT, UPT, UR4, 0x3020, URZ ;  /* 0x0000302004057890 */ /* 0x000fe4000fffe0ff */
[----:B------:R-:W-:Y:S02]  /*2c30*/  @!UP1 UIADD3 UR5, UPT, UPT, UR4, 0x3000, URZ ;  /* 0x0000300004059890 */ /* 0x000fe4000fffe0ff */
[----:B------:R-:W-:Y:S02]  /*2c40*/  UIADD3 UR10, UPT, UPT, UR4, 0x3030, URZ ;  /* 0x00003030040a7890 */ /* 0x000fe4000fffe0ff */
[----:B------:R-:W-:-:S05]  /*2c50*/  @!UP1 UIADD3 UR10, UPT, UPT, UR4, 0x3010, URZ ;  /* 0x00003010040a9890 */ /* 0x000fca000fffe0ff */
[----:B0-----:R-:W0:Y:S04]  /*2c60*/  LDS.128 R168, [UR5] ;  /* 0x00000005ffa87984 */ /* 0x001e280008000c00 */
        /* <DEDUP_REMOVED lines=11> */
[----:B------:R-:W-:Y:S02]  /*2d20*/  R2UR UR10, R175 ;  /* 0x00000000af0a72ca */ /* 0x000fe400000e0000 */
[----:B------:R-:W-:Y:S01]  /*2d30*/  FSEL R179, R169, RZ, P0 ;  /* 0x000000ffa9b37208 */ /* 0x000fe20000000000 */
[----:B------:R-:W-:-:S12]  /*2d40*/  @!P2 BRA `(.L_x_150) ;  /* 0x0000002400b8a947 */ /* 0x000fd80003800000 */
[----:B------:R-:W-:-:S04]  /*2d50*/  UISETP.NE.U32.AND UP0, UPT, UR20, URZ, UPT ;  /* 0x000000ff1400728c */ /* 0x000fc8000bf05070 */
[----:B------:R-:W-:-:S09]  /*2d60*/  UISETP.NE.AND.EX UP0, UPT, UR21, URZ, UPT, UP0 ;  /* 0x000000ff1500728c */ /* 0x000fd2000bf05300 */
[----:B------:R-:W-:Y:S05]  /*2d70*/  BRA.U UP0, `(.L_x_151) ;  /* 0x0000001100147547 */ /* 0x000fea000b800000 */
        /* <DEDUP_REMOVED lines=8> */
[--C-:B------:R-:W-:Y:S01]  /*2e00*/  FFMA.FTZ R169, R199, UR10, R179.reuse ;  /* 0x0000000ac7a97c23 */ /* 0x100fe200080100b3 */
[--C-:B------:R-:W-:Y:S01]  /*2e10*/  FFMA.FTZ R171, R208, UR10, R179.reuse ;  /* 0x0000000ad0ab7c23 */ /* 0x100fe200080100b3 */
[----:B------:R-:W-:Y:S01]  /*2e20*/  FFMA.FTZ R168, R215, UR10, R179 ;  /* 0x0000000ad7a87c23 */ /* 0x000fe200080100b3 */
[----:B-----5:R-:W-:Y:S01]  /*2e30*/  LOP3.LUT P5, RZ, R235, 0xff, RZ, 0xc0, !PT ;  /* 0x000000ffebff7812 */ /* 0x020fe200078ac0ff */
[----:B------:R-:W-:Y:S01]  /*2e40*/  FADD.FTZ R169, R190, -R169 ;  /* 0x800000a9bea97221 */ /* 0x000fe20000010000 */
[----:B------:R-:W-:Y:S01]  /*2e50*/  FFMA.FTZ R177, R224, UR10, R179 ;  /* 0x0000000ae0b17c23 */ /* 0x000fe200080100b3 */
[----:B------:R-:W-:Y:S01]  /*2e60*/  FADD.FTZ R171, R0, -R171 ;  /* 0x800000ab00ab7221 */ /* 0x000fe20000010000 */
[----:B------:R-:W-:Y:S01]  /*2e70*/  FADD.FTZ R168, R201, -R168 ;  /* 0x800000a8c9a87221 */ /* 0x000fe20000010000 */
[----:B------:R-:W-:Y:S01]  /*2e80*/  FMUL.FTZ R169, R169, UR11 ;  /* 0x0000000ba9a97c20 */ /* 0x000fe20008410000 */
[----:B------:R-:W-:Y:S01]  /*2e90*/  FFMA.FTZ R172, R226, UR10, R179 ;  /* 0x0000000ae2ac7c23 */ /* 0x000fe200080100b3 */
[----:B------:R-:W-:Y:S01]  /*2ea0*/  FADD.FTZ R177, R2, -R177 ;  /* 0x800000b102b17221 */ /* 0x000fe20000010000 */
[--C-:B------:R-:W-:Y:S01]  /*2eb0*/  FFMA.FTZ R175, R189, UR10, R179.reuse ;  /* 0x0000000abdaf7c23 */ /* 0x100fe200080100b3 */
[----:B------:R-:W-:Y:S01]  /*2ec0*/  FMUL.FTZ R169, R169, UR23 ;  /* 0x00000017a9a97c20 */ /* 0x000fe20008410000 */
[--C-:B------:R-:W-:Y:S01]  /*2ed0*/  FFMA.FTZ R173, R228, UR10, R179.reuse ;  /* 0x0000000ae4ad7c23 */ /* 0x100fe200080100b3 */
[----:B------:R-:W-:Y:S01]  /*2ee0*/  FMUL.FTZ R171, R171, UR11 ;  /* 0x0000000babab7c20 */ /* 0x000fe20008410000 */
[----:B------:R-:W-:Y:S01]  /*2ef0*/  ISETP.GE.U32.AND P0, PT, R234, RZ, PT ;  /* 0x000000ffea00720c */ /* 0x000fe20003f06070 */
[----:B------:R-:W-:Y:S01]  /*2f00*/  FMUL.FTZ R168, R168, UR11 ;  /* 0x0000000ba8a87c20 */ /* 0x000fe20008410000 */
[----:B------:R-:W-:Y:S01]  /*2f10*/  FSEL R170, R169, RZ, P5 ;  /* 0x000000ffa9aa7208 */ /* 0x000fe20002800000 */
[----:B------:R-:W-:Y:S01]  /*2f20*/  FFMA.FTZ R169, R3, UR10, R179 ;  /* 0x0000000a03a97c23 */ /* 0x000fe200080100b3 */
[----:B------:R-:W-:Y:S01]  /*2f30*/  FADD.FTZ R172, R203, -R172 ;  /* 0x800000accbac7221 */ /* 0x000fe20000010000 */
[----:B------:R-:W-:Y:S01]  /*2f40*/  FMUL.FTZ R177, R177, UR11 ;  /* 0x0000000bb1b17c20 */ /* 0x000fe20008410000 */
[----:B------:R-:W-:Y:S01]  /*2f50*/  FADD.FTZ R175, R192, -R175 ;  /* 0x800000afc0af7221 */ /* 0x000fe20000010000 */
[----:B------:R-:W-:Y:S01]  /*2f60*/  FADD.FTZ R173, R200, -R173 ;  /* 0x800000adc8ad7221 */ /* 0x000fe20000010000 */
[----:B------:R-:W-:Y:S01]  /*2f70*/  FADD.FTZ R169, R4, -R169 ;  /* 0x800000a904a97221 */ /* 0x000fe20000010000 */
[----:B------:R-:W-:Y:S01]  /*2f80*/  FMUL.FTZ R171, R171, UR23 ;  /* 0x00000017abab7c20 */ /* 0x000fe20008410000 */
[----:B------:R-:W-:Y:S01]  /*2f90*/  FMUL.FTZ R168, R168, UR23 ;  /* 0x00000017a8a87c20 */ /* 0x000fe20008410000 */
[----:B------:R-:W-:Y:S01]  /*2fa0*/  ISETP.GE.U32.AND.EX P0, PT, R235, 0x1000000, PT, P0 ;  /* 0x01000000eb00780c */ /* 0x000fe20003f06100 */
[----:B------:R-:W-:Y:S01]  /*2fb0*/  FMUL.FTZ R172, R172, UR11 ;  /* 0x0000000bacac7c20 */ /* 0x000fe20008410000 */
[----:B------:R-:W-:Y:S01]  /*2fc0*/  FMUL.FTZ R177, R177, UR23 ;  /* 0x00000017b1b17c20 */ /* 0x000fe20008410000 */
[----:B------:R-:W-:Y:S01]  /*2fd0*/  LOP3.LUT P1, RZ, R235, 0xff0000, RZ, 0xc0, !PT ;  /* 0x00ff0000ebff7812 */ /* 0x000fe2000782c0ff */
[----:B------:R-:W-:Y:S01]  /*2fe0*/  FMUL.FTZ R175, R175, UR11 ;  /* 0x0000000bafaf7c20 */ /* 0x000fe20008410000 */
[----:B------:R-:W-:Y:S01]  /*2ff0*/  LOP3.LUT P6, RZ, R235, 0xff00, RZ, 0xc0, !PT ;  /* 0x0000ff00ebff7812 */ /* 0x000fe200078cc0ff */
[----:B------:R-:W-:Y:S01]  /*3000*/  FMUL.FTZ R173, R173, UR11 ;  /* 0x0000000badad7c20 */ /* 0x000fe20008410000 */
[----:B------:R-:W-:Y:S01]  /*3010*/  FMUL.FTZ R169, R169, UR11 ;  /* 0x0000000ba9a97c20 */ /* 0x000fe20008410000 */
[----:B------:R-:W-:Y:S01]  /*3020*/  FSEL R171, R171, RZ, P0 ;  /* 0x000000ffabab7208 */ /* 0x000fe20000000000 */
[----:B------:R-:W-:Y:S01]  /*3030*/  FMUL.FTZ R172, R172, UR23 ;  /* 0x00000017acac7c20 */ /* 0x000fe20008410000 */
[----:B------:R-:W-:Y:S01]  /*3040*/  FSEL R168, R168, RZ, P1 ;  /* 0x000000ffa8a87208 */ /* 0x000fe20000800000 */
[----:B------:R-:W-:Y:S01]  /*3050*/  FMUL.FTZ R175, R175, UR23 ;  /* 0x00000017afaf7c20 */ /* 0x000fe20008410000 */
[----:B------:R-:W-:Y:S01]  /*3060*/  LOP3.LUT P0, RZ, R234, 0xff000000, RZ, 0xc0, !PT ;  /* 0xff000000eaff7812 */ /* 0x000fe2000780c0ff */
[----:B------:R-:W-:Y:S01]  /*3070*/  FMUL.FTZ R173, R173, UR23 ;  /* 0x00000017adad7c20 */ /* 0x000fe20008410000 */
[----:B------:R-:W-:Y:S01]  /*3080*/  FMUL.FTZ R169, R169, UR23 ;  /* 0x00000017a9a97c20 */ /* 0x000fe20008410000 */
[----:B------:R-:W-:-:S02]  /*3090*/  FSEL R177, R177, RZ, P6 ;  /* 0x000000ffb1b17208 */ /* 0x000fc40003000000 */
[C---:B------:R-:W-:Y:S02]  /*30a0*/  LOP3.LUT P1, RZ, R234.reuse, 0xff0000, RZ, 0xc0, !PT ;  /* 0x00ff0000eaff7812 */ /* 0x040fe4000782c0ff */
[C---:B------:R-:W-:Y:S02]  /*30b0*/  LOP3.LUT P5, RZ, R234.reuse, 0xff00, RZ, 0xc0, !PT ;  /* 0x0000ff00eaff7812 */ /* 0x040fe400078ac0ff */
[----:B------:R-:W-:Y:S02]  /*30c0*/  LOP3.LUT P6, RZ, R234, 0xff, RZ, 0xc0, !PT ;  /* 0x000000ffeaff7812 */ /* 0x000fe400078cc0ff */
[----:B------:R-:W-:Y:S02]  /*30d0*/  FSEL R174, R172, RZ, P0 ;  /* 0x000000ffacae7208 */ /* 0x000fe40000000000 */
[----:B------:R-:W-:Y:S02]  /*30e0*/  FSEL R175, R175, RZ, P1 ;  /* 0x000000ffafaf7208 */ /* 0x000fe40000800000 */
[----:B------:R-:W-:-:S02]  /*30f0*/  FSEL R173, R173, RZ, P5 ;  /* 0x000000ffadad7208 */ /* 0x000fc40002800000 */
[----:B------:R-:W-:Y:S02]  /*3100*/  FSEL R172, R169, RZ, P6 ;  /* 0x000000ffa9ac7208 */ /* 0x000fe40003000000 */
[----:B------:R-:W-:Y:S02]  /*3110*/  F2FP.BF16.F32.PACK_AB R171, R171, R168 ;  /* 0x000000a8abab723e */ /* 0x000fe400000010ff */
[----:B------:R-:W-:Y:S02]  /*3120*/  F2FP.BF16.F32.PACK_AB R170, R177, R170 ;  /* 0x000000aab1aa723e */ /* 0x000fe400000010ff */
[----:B------:R-:W-:Y:S02]  /*3130*/  F2FP.BF16.F32.PACK_AB R169, R174, R175 ;  /* 0x000000afaea9723e */ /* 0x000fe400000010ff */
[----:B------:R-:W-:Y:S01]  /*3140*/  F2FP.BF16.F32.PACK_AB R168, R173, R172 ;  /* 0x000000acada8723e */ /* 0x000fe200000010ff */
[----:B------:R-:W-:Y:S06]  /*3150*/  BRA `(.L_x_154) ;  /* 0x00000020007c7947 */ /* 0x000fec0003800000 */
.L_x_153:
[--C-:B------:R-:W-:Y:S01]  /*3160*/  FFMA.FTZ R160, R215, UR10, R179.reuse ;  /* 0x0000000ad7a07c23 */ /* 0x100fe200080100b3 */
[--C-:B------:R-:W-:Y:S01]  /*3170*/  FFMA.FTZ R163, R208, UR10, R179.reuse ;  /* 0x0000000ad0a37c23 */ /* 0x100fe200080100b3 */
[--C-:B------:R-:W-:Y:S01]  /*3180*/  FFMA.FTZ R161, R199, UR10, R179.reuse ;  /* 0x0000000ac7a17c23 */ /* 0x100fe200080100b3 */
[----:B------:R-:W-:Y:S01]  /*3190*/  FFMA.FTZ R175, R224, UR10, R179 ;  /* 0x0000000ae0af7c23 */ /* 0x000fe200080100b3 */
[----:B------:R-:W-:Y:S01]  /*31a0*/  FADD.FTZ R160, R201, -R160 ;  /* 0x800000a0c9a07221 */ /* 0x000fe20000010000 */
[----:B------:R-:W-:Y:S01]  /*31b0*/  FADD.FTZ R163, R0, -R163 ;  /* 0x800000a300a37221 */ /* 0x000fe20000010000 */
[----:B------:R-:W-:Y:S01]  /*31c0*/  FADD.FTZ R161, R190, -R161 ;  /* 0x800000a1bea17221 */ /* 0x000fe20000010000 */
[----:B------:R-:W-:Y:S01]  /*31d0*/  FFMA.FTZ R173, R189, UR10, R179 ;  /* 0x0000000abdad7c23 */ /* 0x000fe200080100b3 */
[----:B------:R-:W-:Y:S01]  /*31e0*/  FMUL.FTZ R160, R160, UR11 ;  /* 0x0000000ba0a07c20 */ /* 0x000fe20008410000 */
[----:B------:R-:W-:Y:S01]  /*31f0*/  FMUL.FTZ R169, R163, UR11 ;  /* 0x0000000ba3a97c20 */ /* 0x000fe20008410000 */
[----:B------:R-:W-:Y:S01]  /*3200*/  FMUL.FTZ R162, R161, UR11 ;  /* 0x0000000ba1a27c20 */ /* 0x000fe20008410000 */
[----:B------:R-:W-:Y:S01]  /*3210*/  FADD.FTZ R175, R2, -R175 ;  /* 0x800000af02af7221 */ /* 0x000fe20000010000 */
[----:B------:R-:W-:Y:S01]  /*3220*/  FMUL.FTZ R168, R160, UR23 ;  /* 0x00000017a0a87c20 */ /* 0x000fe20008410000 */
[C---:B------:R-:W-:Y:S01]  /*3230*/  FMUL.FTZ R171, R169.reuse, UR23 ;  /* 0x00000017a9ab7c20 */ /* 0x040fe20008410000 */
[----:B------:R-:W-:Y:S01]  /*3240*/  F2FP.BF16.F32.PACK_AB R163, R169, R160 ;  /* 0x000000a0a9a3723e */ /* 0x000fe200000010ff */
[--C-:B------:R-:W-:Y:S01]  /*3250*/  FFMA.FTZ R160, R226, UR10, R179.reuse ;  /* 0x0000000ae2a07c23 */ /* 0x100fe200080100b3 */
[--C-:B------:R-:W-:Y:S01]  /*3260*/  FFMA.FTZ R161, R3, UR10, R179.reuse ;  /* 0x0000000a03a17c23 */ /* 0x100fe200080100b3 */
[----:B------:R-:W-:Y:S01]  /*3270*/  FFMA.FTZ R169, R228, UR10, R179 ;  /* 0x0000000ae4a97c23 */ /* 0x000fe200080100b3 */
[----:B------:R-:W-:Y:S01]  /*3280*/  FADD.FTZ R173, R192, -R173 ;  /* 0x800000adc0ad7221 */ /* 0x000fe20000010000 */
[----:B------:R-:W-:Y:S01]  /*3290*/  FADD.FTZ R160, R203, -R160 ;  /* 0x800000a0cba07221 */ /* 0x000fe20000010000 */
[----:B------:R-:W-:Y:S01]  /*32a0*/  FMUL.FTZ R177, R175, UR11 ;  /* 0x0000000bafb17c20 */ /* 0x000fe20008410000 */
[----:B------:R-:W-:Y:S01]  /*32b0*/  FADD.FTZ R161, R4, -R161 ;  /* 0x800000a104a17221 */ /* 0x000fe20000010000 */
[----:B------:R-:W-:Y:S01]  /*32c0*/  FADD.FTZ R169, R200, -R169 ;  /* 0x800000a9c8a97221 */ /* 0x000fe20000010000 */
[----:B-----5:R-:W-:Y:S01]  /*32d0*/  ISETP.GE.U32.AND P0, PT, R234, RZ, PT ;  /* 0x000000ffea00720c */ /* 0x020fe20003f06070 */
[----:B------:R-:W-:Y:S01]  /*32e0*/  FMUL.FTZ R170, R162, UR23 ;  /* 0x00000017a2aa7c20 */ /* 0x000fe20008410000 */
[----:B------:R-:W-:Y:S01]  /*32f0*/  FMUL.FTZ R172, R173, UR11 ;  /* 0x0000000badac7c20 */ /* 0x000fe20008410000 */
[----:B------:R-:W-:Y:S01]  /*3300*/  FMUL.FTZ R175, R160, UR11 ;  /* 0x0000000ba0af7c20 */ /* 0x000fe20008410000 */
[----:B------:R-:W-:Y:S01]  /*3310*/  FMUL.FTZ R160, R161, UR11 ;  /* 0x0000000ba1a07c20 */ /* 0x000fe20008410000 */
[----:B------:R-:W-:Y:S01]  /*3320*/  FMUL.FTZ R173, R169, UR11 ;  /* 0x0000000ba9ad7c20 */ /* 0x000fe20008410000 */
[C---:B------:R-:W-:Y:S01]  /*3330*/  F2FP.BF16.F32.PACK_AB R162, R177.reuse, R162 ;  /* 0x000000a2b1a2723e */ /* 0x040fe200000010ff */
[----:B------:R-:W-:Y:S01]  /*3340*/  FMUL.FTZ R177, R177, UR23 ;  /* 0x00000017b1b17c20 */ /* 0x000fe20008410000 */
[C---:B------:R-:W-:Y:S01]  /*3350*/  LOP3.LUT P1, RZ, R235.reuse, 0xff0000, RZ, 0xc0, !PT ;  /* 0x00ff0000ebff7812 */ /* 0x040fe2000782c0ff */
[----:B------:R-:W-:Y:S01]  /*3360*/  FMUL.FTZ R169, R160, UR23 ;  /* 0x00000017a0a97c20 */ /* 0x000fe20008410000 */
[C---:B------:R-:W-:Y:S01]  /*3370*/  LOP3.LUT P5, RZ, R235.reuse, 0xff, RZ, 0xc0, !PT ;  /* 0x000000ffebff7812 */ /* 0x040fe200078ac0ff */
[----:B------:R-:W-:Y:S01]  /*3380*/  FMUL.FTZ R174, R172, UR23 ;  /* 0x00000017acae7c20 */ /* 0x000fe20008410000 */
[----:B------:R-:W-:-:S02]  /*3390*/  LOP3.LUT P6, RZ, R235, 0xff00, RZ, 0xc0, !PT ;  /* 0x0000ff00ebff7812 */ /* 0x000fc400078cc0ff */
[----:B------:R-:W-:Y:S02]  /*33a0*/  ISETP.GE.U32.AND.EX P0, PT, R235, 0x1000000, PT, P0 ;  /* 0x01000000eb00780c */ /* 0x000fe40003f06100 */
[C---:B------:R-:W-:Y:S01]  /*33b0*/  F2FP.BF16.F32.PACK_AB R161, R175.reuse, R172 ;  /* 0x000000acafa1723e */ /* 0x040fe200000010ff */
[----:B------:R-:W-:Y:S01]  /*33c0*/  FMUL.FTZ R175, R175, UR23 ;  /* 0x00000017afaf7c20 */ /* 0x000fe20008410000 */
[C---:B------:R-:W-:Y:S01]  /*33d0*/  F2FP.BF16.F32.PACK_AB R160, R173.reuse, R160 ;  /* 0x000000a0ada0723e */ /* 0x040fe200000010ff */
[----:B------:R-:W-:Y:S01]  /*33e0*/  FMUL.FTZ R173, R173, UR23 ;  /* 0x00000017adad7c20 */ /* 0x000fe20008410000 */
[----:B------:R-:W-:Y:S02]  /*33f0*/  FSEL R168, R168, RZ, P1 ;  /* 0x000000ffa8a87208 */ /* 0x000fe40000800000 */
[----:B------:R-:W-:Y:S02]  /*3400*/  FSEL R171, R171, RZ, P0 ;  /* 0x000000ffabab7208 */ /* 0x000fe40000000000 */
[----:B------:R-:W-:-:S02]  /*3410*/  FSEL R170, R170, RZ, P5 ;  /* 0x000000ffaaaa7208 */ /* 0x000fc40002800000 */
[----:B------:R-:W-:Y:S02]  /*3420*/  FSEL R177, R177, RZ, P6 ;  /* 0x000000ffb1b17208 */ /* 0x000fe40003000000 */
[C---:B------:R-:W-:Y:S02]  /*3430*/  LOP3.LUT P1, RZ, R234.reuse, 0xff0000, RZ, 0xc0, !PT ;  /* 0x00ff0000eaff7812 */ /* 0x040fe4000782c0ff */
[C---:B------:R-:W-:Y:S02]  /*3440*/  LOP3.LUT P0, RZ, R234.reuse, 0xff000000, RZ, 0xc0, !PT ;  /* 0xff000000eaff7812 */ /* 0x040fe4000780c0ff */
[C---:B------:R-:W-:Y:S02]  /*3450*/  LOP3.LUT P5, RZ, R234.reuse, 0xff, RZ, 0xc0, !PT ;  /* 0x000000ffeaff7812 */ /* 0x040fe400078ac0ff */
[----:B------:R-:W-:Y:S02]  /*3460*/  LOP3.LUT P6, RZ, R234, 0xff00, RZ, 0xc0, !PT ;  /* 0x0000ff00eaff7812 */ /* 0x000fe400078cc0ff */
[----:B------:R-:W-:-:S02]  /*3470*/  FSEL R174, R174, RZ, P1 ;  /* 0x000000ffaeae7208 */ /* 0x000fc40000800000 */
[----:B------:R-:W-:Y:S02]  /*3480*/  FSEL R175, R175, RZ, P0 ;  /* 0x000000ffafaf7208 */ /* 0x000fe40000000000 */
[----:B------:R-:W-:Y:S02]  /*3490*/  FSEL R172, R169, RZ, P5 ;  /* 0x000000ffa9ac7208 */ /* 0x000fe40002800000 */
[----:B------:R-:W-:Y:S02]  /*34a0*/  FSEL R173, R173, RZ, P6 ;  /* 0x000000ffadad7208 */ /* 0x000fe40003000000 */
[----:B------:R-:W-:Y:S02]  /*34b0*/  F2FP.BF16.F32.PACK_AB R171, R171, R168 ;  /* 0x000000a8abab723e */ /* 0x000fe400000010ff */
[----:B------:R-:W-:Y:S02]  /*34c0*/  F2FP.BF16.F32.PACK_AB R170, R177, R170 ;  /* 0x000000aab1aa723e */ /* 0x000fe400000010ff */
[----:B------:R-:W-:-:S02]  /*34d0*/  F2FP.BF16.F32.PACK_AB R169, R175, R174 ;  /* 0x000000aeafa9723e */ /* 0x000fc400000010ff */
[----:B------:R-:W-:Y:S01]  /*34e0*/  F2FP.BF16.F32.PACK_AB R168, R173, R172 ;  /* 0x000000acada8723e */ /* 0x000fe200000010ff */
[----:B------:R-:W-:Y:S06]  /*34f0*/  BRA `(.L_x_154) ;  /* 0x0000001c00947947 */ /* 0x000fec0003800000 */
.L_x_152:
[----:B------:R-:W-:Y:S01]  /*3500*/  UMOV UR4, UR8 ;  /* 0x0000000800047c82 */ /* 0x000fe20008000000 */
[----:B------:R-:W-:Y:S01]  /*3510*/  UMOV UR5, UR9 ;  /* 0x0000000900057c82 */ /* 0x000fe20008000000 */
[----:B------:R-:W-:-:S04]  /*3520*/  UISETP.NE.U32.AND UP0, UPT, UR4, URZ, UPT ;  /* 0x000000ff0400728c */ /* 0x000fc8000bf05070 */
[----:B------:R-:W-:-:S09]  /*3530*/  UISETP.NE.AND.EX UP0, UPT, UR5, URZ, UPT, UP0 ;  /* 0x000000ff0500728c */ /* 0x000fd2000bf05300 */
[----:B------:R-:W-:Y:S05]  /*3540*/  BRA.U UP0, `(.L_x_155) ;  /* 0x0000000500087547 */ /* 0x000fea000b800000 */
[--C-:B------:R-:W-:Y:S01]  /*3550*/  FFMA.FTZ R170, R215, UR10, R179.reuse ;  /* 0x0000000ad7aa7c23 */ /* 0x100fe200080100b3 */
[C---:B-----5:R-:W-:Y:S01]  /*3560*/  IMAD.U32 R168, R159.reuse, 0x10000, RZ ;  /* 0x000100009fa87824 */ /* 0x060fe200078e00ff */
[----:B------:R-:W-:Y:S01]  /*3570*/  PRMT R172, R159, 0x7632, R172 ;  /* 0x000076329fac7816 */ /* 0x000fe200000000ac */
[--C-:B------:R-:W-:Y:S01]  /*3580*/  FFMA.FTZ R177, R208, UR10, R179.reuse ;  /* 0x0000000ad0b17c23 */ /* 0x100fe200080100b3 */
[--C-:B------:R-:W-:Y:S01]  /*3590*/  FADD.FTZ R169, R201, -R170.reuse ;  /* 0x800000aac9a97221 */ /* 0x100fe20000010000 */
[--C-:B------:R-:W-:Y:S01]  /*35a0*/  FFMA.FTZ R174, R226, UR10, R179.reuse ;  /* 0x0000000ae2ae7c23 */ /* 0x100fe200080100b3 */
[----:B------:R-:W-:Y:S01]  /*35b0*/  FFMA.FTZ R173, R199, UR10, R179 ;  /* 0x0000000ac7ad7c23 */ /* 0x000fe200080100b3 */
[----:B------:R-:W-:Y:S01]  /*35c0*/  PRMT R170, R158, 0x7632, R170 ;  /* 0x000076329eaa7816 */ /* 0x000fe200000000aa */
[----:B------:R-:W-:Y:S01]  /*35d0*/  FFMA.FTZ R168, R169, UR11, R168 ;  /* 0x0000000ba9a87c23 */ /* 0x000fe200080100a8 */
[----:B------:R-:W-:Y:S01]  /*35e0*/  PRMT R169, R157, 0x7632, R169 ;  /* 0x000076329da97816 */ /* 0x000fe200000000a9 */
[----:B------:R-:W-:Y:S01]  /*35f0*/  FADD.FTZ R177, R0, -R177 ;  /* 0x800000b100b17221 */ /* 0x000fe20000010000 */
[----:B------:R-:W-:Y:S01]  /*3600*/  IMAD.U32 R172, R172, 0x10000, RZ ;  /* 0x00010000acac7824 */ /* 0x000fe200078e00ff */
[----:B------:R-:W-:Y:S01]  /*3610*/  SHF.L.U32 R171, R158, 0x10, RZ ;  /* 0x000000109eab7819 */ /* 0x000fe200000006ff */
[----:B------:R-:W-:Y:S01]  /*3620*/  FFMA.FTZ R175, R224, UR10, R179 ;  /* 0x0000000ae0af7c23 */ /* 0x000fe200080100b3 */
[----:B------:R-:W-:-:S02]  /*3630*/  IMAD.U32 R169, R169, 0x10000, RZ ;  /* 0x00010000a9a97824 */ /* 0x000fc400078e00ff */
[----:B------:R-:W-:Y:S01]  /*3640*/  FADD.FTZ R176, R203, -R174 ;  /* 0x800000aecbb07221 */ /* 0x000fe20000010000 */
[----:B------:R-:W-:Y:S01]  /*3650*/  FADD.FTZ R242, R190, -R173 ;  /* 0x800000adbef27221 */ /* 0x000fe20000010000 */
[----:B------:R-:W-:Y:S01]  /*3660*/  SHF.L.U32 R170, R170, 0x10, RZ ;  /* 0x00000010aaaa7819 */ /* 0x000fe200000006ff */
[----:B------:R-:W-:Y:S01]  /*3670*/  FFMA.FTZ R174, R177, UR11, R172 ;  /* 0x0000000bb1ae7c23 */ /* 0x000fe200080100ac */
[----:B------:R-:W-:Y:S01]  /*3680*/  FADD.FTZ R175, R2, -R175 ;  /* 0x800000af02af7221 */ /* 0x000fe20000010000 */
[----:B------:R-:W-:Y:S01]  /*3690*/  FFMA.FTZ R172, R176, UR11, R169 ;  /* 0x0000000bb0ac7c23 */ /* 0x000fe200080100a9 */
[----:B------:R-:W-:Y:S01]  /*36a0*/  FFMA.FTZ R173, R242, UR11, R171 ;  /* 0x0000000bf2ad7c23 */ /* 0x000fe200080100ab */
[----:B------:R-:W-:Y:S01]  /*36b0*/  PRMT R169, R156, 0x7632, R169 ;  /* 0x000076329ca97816 */ /* 0x000fe200000000a9 */
[--C-:B------:R-:W-:Y:S01]  /*36c0*/  FFMA.FTZ R171, R3, UR10, R179.reuse ;  /* 0x0000000a03ab7c23 */ /* 0x100fe200080100b3 */
[--C-:B------:R-:W-:Y:S01]  /*36d0*/  FFMA.FTZ R217, R189, UR10, R179.reuse ;  /* 0x0000000abdd97c23 */ /* 0x100fe200080100b3 */
[----:B------:R-:W-:Y:S01]  /*36e0*/  FFMA.FTZ R177, R228, UR10, R179 ;  /* 0x0000000ae4b17c23 */ /* 0x000fe200080100b3 */
[----:B------:R-:W-:Y:S01]  /*36f0*/  FFMA.FTZ R175, R175, UR11, R170 ;  /* 0x0000000bafaf7c23 */ /* 0x000fe200080100aa */
[----:B------:R-:W-:Y:S01]  /*3700*/  SHF.L.U32 R170, R169, 0x10, RZ ;  /* 0x00000010a9aa7819 */ /* 0x000fe200000006ff */
[----:B------:R-:W-:Y:S01]  /*3710*/  FADD.FTZ R176, R4, -R171 ;  /* 0x800000ab04b07221 */ /* 0x000fe20000010000 */
[----:B------:R-:W-:Y:S01]  /*3720*/  SHF.L.U32 R169, R156, 0x10, RZ ;  /* 0x000000109ca97819 */ /* 0x000fe200000006ff */
[----:B------:R-:W-:Y:S01]  /*3730*/  FADD.FTZ R242, R192, -R217 ;  /* 0x800000d9c0f27221 */ /* 0x000fe20000010000 */
[----:B------:R-:W-:Y:S01]  /*3740*/  ISETP.GE.U32.AND P0, PT, R234, RZ, PT ;  /* 0x000000ffea00720c */ /* 0x000fe20003f06070 */
[----:B------:R-:W-:-:S02]  /*3750*/  IMAD.U32 R171, R157, 0x10000, RZ ;  /* 0x000100009dab7824 */ /* 0x000fc400078e00ff */
[----:B------:R-:W-:Y:S01]  /*3760*/  FADD.FTZ R177, R200, -R177 ;  /* 0x800000b1c8b17221 */ /* 0x000fe20000010000 */
[----:B------:R-:W-:Y:S01]  /*3770*/  FMUL.FTZ R168, R168, UR23 ;  /* 0x00000017a8a87c20 */ /* 0x000fe20008410000 */
[C---:B------:R-:W-:Y:S01]  /*3780*/  LOP3.LUT P1, RZ, R235.reuse, 0xff0000, RZ, 0xc0, !PT ;  /* 0x00ff0000ebff7812 */ /* 0x040fe2000782c0ff */
[----:B------:R-:W-:Y:S01]  /*3790*/  FMUL.FTZ R174, R174, UR23 ;  /* 0x00000017aeae7c20 */ /* 0x000fe20008410000 */
[----:B------:R-:W-:Y:S01]  /*37a0*/  ISETP.GE.U32.AND.EX P0, PT, R235, 0x1000000, PT, P0 ;  /* 0x01000000eb00780c */ /* 0x000fe20003f06100 */
[----:B------:R-:W-:Y:S01]  /*37b0*/  FMUL.FTZ R173, R173, UR23 ;  /* 0x00000017adad7c20 */ /* 0x000fe20008410000 */
[----:B------:R-:W-:Y:S01]  /*37c0*/  FMUL.FTZ R175, R175, UR23 ;  /* 0x00000017afaf7c20 */ /* 0x000fe20008410000 */
[----:B------:R-:W-:Y:S01]  /*37d0*/  FFMA.FTZ R171, R242, UR11, R171 ;  /* 0x0000000bf2ab7c23 */ /* 0x000fe200080100ab */
[----:B------:R-:W-:Y:S01]  /*37e0*/  FFMA.FTZ R169, R176, UR11, R169 ;  /* 0x0000000bb0a97c23 */ /* 0x000fe200080100a9 */
[----:B------:R-:W-:Y:S01]  /*37f0*/  FFMA.FTZ R170, R177, UR11, R170 ;  /* 0x0000000bb1aa7c23 */ /* 0x000fe200080100aa */
[----:B------:R-:W-:Y:S01]  /*3800*/  LOP3.LUT P5, RZ, R235, 0xff, RZ, 0xc0, !PT ;  /* 0x000000ffebff7812 */ /* 0x000fe200078ac0ff */
[----:B------:R-:W-:Y:S01]  /*3810*/  FMUL.FTZ R171, R171, UR23 ;  /* 0x00000017abab7c20 */ /* 0x000fe20008410000 */
[----:B------:R-:W-:Y:S01]  /*3820*/  LOP3.LUT P6, RZ, R235, 0xff00, RZ, 0xc0, !PT ;  /* 0x0000ff00ebff7812 */ /* 0x000fe200078cc0ff */
[----:B------:R-:W-:Y:S01]  /*3830*/  FMUL.FTZ R169, R169, UR23 ;  /* 0x00000017a9a97c20 */ /* 0x000fe20008410000 */
[----:B------:R-:W-:Y:S01]  /*3840*/  FSEL R176, R168, RZ, P1 ;  /* 0x000000ffa8b07208 */ /* 0x000fe20000800000 */
[----:B------:R-:W-:Y:S01]  /*3850*/  FMUL.FTZ R168, R172, UR23 ;  /* 0x00000017aca87c20 */ /* 0x000fe20008410000 */
[----:B------:R-:W-:Y:S01]  /*3860*/  FSEL R217, R174, RZ, P0 ;  /* 0x000000ffaed97208 */ /* 0x000fe20000000000 */
[----:B------:R-:W-:Y:S01]  /*3870*/  FMUL.FTZ R170, R170, UR23 ;  /* 0x00000017aaaa7c20 */ /* 0x000fe20008410000 */
[----:B------:R-:W-:-:S02]  /*3880*/  LOP3.LUT P0, RZ, R234, 0xff000000, RZ, 0xc0, !PT ;  /* 0xff000000eaff7812 */ /* 0x000fc4000780c0ff */
[----:B------:R-:W-:Y:S02]  /*3890*/  FSEL R174, R173, RZ, P5 ;  /* 0x000000ffadae7208 */ /* 0x000fe40002800000 */
[----:B------:R-:W-:Y:S02]  /*38a0*/  FSEL R177, R175, RZ, P6 ;  /* 0x000000ffafb17208 */ /* 0x000fe40003000000 */
        /* <DEDUP_REMOVED lines=12> */
.L_x_155:
[----:B------:R-:W-:Y:S01]  /*3970*/  FFMA.FTZ R160, R215, UR10, R179 ;  /* 0x0000000ad7a07c23 */ /* 0x000fe200080100b3 */
[C---:B-----5:R-:W-:Y:S01]  /*3980*/  IMAD.U32 R161, R159.reuse, 0x10000, RZ ;  /* 0x000100009fa17824 */ /* 0x060fe200078e00ff */
[----:B------:R-:W-:Y:S01]  /*3990*/  PRMT R171, R159, 0x7632, R171 ;  /* 0x000076329fab7816 */ /* 0x000fe200000000ab */
[--C-:B------:R-:W-:Y:S01]  /*39a0*/  FFMA.FTZ R173, R208, UR10, R179.reuse ;  /* 0x0000000ad0ad7c23 */ /* 0x100fe200080100b3 */
[----:B------:R-:W-:Y:S01]  /*39b0*/  FADD.FTZ R160, R201, -R160 ;  /* 0x800000a0c9a07221 */ /* 0x000fe20000010000 */
[----:B------:R-:W-:Y:S01]  /*39c0*/  FFMA.FTZ R163, R199, UR10, R179 ;  /* 0x0000000ac7a37c23 */ /* 0x000fe200080100b3 */
[----:B------:R-:W-:Y:S01]  /*39d0*/  SHF.L.U32 R172, R171, 0x10, RZ ;  /* 0x00000010abac7819 */ /* 0x000fe200000006ff */
[----:B------:R-:W-:Y:S01]  /*39e0*/  FADD.FTZ R173, R0, -R173 ;  /* 0x800000ad00ad7221 */ /* 0x000fe20000010000 */
[----:B------:R-:W-:Y:S01]  /*39f0*/  FFMA.FTZ R160, R160, UR11, R161 ;  /* 0x0000000ba0a07c23 */ /* 0x000fe200080100a1 */
[----:B------:R-:W-:Y:S01]  /*3a00*/  FFMA.FTZ R161, R189, UR10, R179 ;  /* 0x0000000abda17c23 */ /* 0x000fe200080100b3 */
[----:B------:R-:W-:Y:S01]  /*3a10*/  SHF.L.U32 R170, R158, 0x10, RZ ;  /* 0x000000109eaa7819 */ /* 0x000fe200000006ff */
[----:B------:R-:W-:Y:S01]  /*3a20*/  FADD.FTZ R163, R190, -R163 ;  /* 0x800000a3bea37221 */ /* 0x000fe20000010000 */
[----:B------:R-:W-:-:S02]  /*3a30*/  IMAD.U32 R162, R157, 0x10000, RZ ;  /* 0x000100009da27824 */ /* 0x000fc400078e00ff */
[----:B------:R-:W-:Y:S01]  /*3a40*/  FADD.FTZ R161, R192, -R161 ;  /* 0x800000a1c0a17221 */ /* 0x000fe20000010000 */
[----:B------:R-:W-:Y:S01]  /*3a50*/  PRMT R168, R158, 0x7632, R168 ;  /* 0x000076329ea87816 */ /* 0x000fe200000000a8 */
[----:B------:R-:W-:Y:S01]  /*3a60*/  FFMA.FTZ R169, R224, UR10, R179 ;  /* 0x0000000ae0a97c23 */ /* 0x000fe200080100b3 */
[----:B------:R-:W-:Y:S01]  /*3a70*/  FFMA.FTZ R175, R173, UR11, R172 ;  /* 0x0000000badaf7c23 */ /* 0x000fe200080100ac */
[----:B------:R-:W-:Y:S01]  /*3a80*/  FFMA.FTZ R173, R163, UR11, R170 ;  /* 0x0000000ba3ad7c23 */ /* 0x000fe200080100aa */
[--C-:B------:R-:W-:Y:S01]  /*3a90*/  FFMA.FTZ R170, R161, UR11, R162.reuse ;  /* 0x0000000ba1aa7c23 */ /* 0x100fe200080100a2 */
[----:B------:R-:W-:Y:S01]  /*3aa0*/  PRMT R162, R156, 0x7632, R162 ;  /* 0x000076329ca27816 */ /* 0x000fe200000000a2 */
[----:B------:R-:W-:Y:S02]  /*3ab0*/  IMAD.U32 R168, R168, 0x10000, RZ ;  /* 0x00010000a8a87824 */ /* 0x000fe400078e00ff */
[----:B------:R-:W-:Y:S01]  /*3ac0*/  FADD.FTZ R169, R2, -R169 ;  /* 0x800000a902a97221 */ /* 0x000fe20000010000 */
[--C-:B------:R-:W-:Y:S01]  /*3ad0*/  FFMA.FTZ R163, R228, UR10, R179.reuse ;  /* 0x0000000ae4a37c23 */ /* 0x100fe200080100b3 */
[----:B------:R-:W-:Y:S01]  /*3ae0*/  SHF.L.U32 R162, R162, 0x10, RZ ;  /* 0x00000010a2a27819 */ /* 0x000fe200000006ff */
[----:B------:R-:W-:Y:S01]  /*3af0*/  FFMA.FTZ R161, R3, UR10, R179 ;  /* 0x0000000a03a17c23 */ /* 0x000fe200080100b3 */
[----:B------:R-:W-:Y:S01]  /*3b00*/  FFMA.FTZ R176, R169, UR11, R168 ;  /* 0x0000000ba9b07c23 */ /* 0x000fe200080100a8 */
[----:B------:R-:W-:Y:S01]  /*3b10*/  FADD.FTZ R163, R200, -R163 ;  /* 0x800000a3c8a37221 */ /* 0x000fe20000010000 */
[----:B------:R-:W-:Y:S01]  /*3b20*/  PRMT R169, R157, 0x7632, R169 ;  /* 0x000076329da97816 */ /* 0x000fe200000000a9 */
[----:B------:R-:W-:Y:S01]  /*3b30*/  FFMA.FTZ R172, R226, UR10, R179 ;  /* 0x0000000ae2ac7c23 */ /* 0x000fe200080100b3 */
[----:B------:R-:W-:Y:S01]  /*3b40*/  ISETP.GE.U32.AND P0, PT, R234, RZ, PT ;  /* 0x000000ffea00720c */ /* 0x000fe20003f06070 */
[----:B------:R-:W-:Y:S01]  /*3b50*/  FADD.FTZ R161, R4, -R161 ;  /* 0x800000a104a17221 */ /* 0x000fe20000010000 */
[----:B------:R-:W-:Y:S01]  /*3b60*/  SHF.L.U32 R168, R156, 0x10, RZ ;  /* 0x000000109ca87819 */ /* 0x000fe200000006ff */
[----:B------:R-:W-:Y:S01]  /*3b70*/  FFMA.FTZ R171, R163, UR11, R162 ;  /* 0x0000000ba3ab7c23 */ /* 0x000fe200080100a2 */
[----:B------:R-:W-:Y:S01]  /*3b80*/  FMUL.FTZ R162, R175, UR23 ;  /* 0x00000017afa27c20 */ /* 0x000fe20008410000 */
[----:B------:R-:W-:-:S02]  /*3b90*/  IMAD.U32 R169, R169, 0x10000, RZ ;  /* 0x00010000a9a97824 */ /* 0x000fc400078e00ff */
[----:B------:R-:W-:Y:S01]  /*3ba0*/  FADD.FTZ R172, R203, -R172 ;  /* 0x800000accbac7221 */ /* 0x000fe20000010000 */
[----:B------:R-:W-:Y:S01]  /*3bb0*/  ISETP.GE.U32.AND.EX P0, PT, R235, 0x1000000, PT, P0 ;  /* 0x01000000eb00780c */ /* 0x000fe20003f06100 */
[----:B------:R-:W-:Y:S01]  /*3bc0*/  FFMA.FTZ R168, R161, UR11, R168 ;  /* 0x0000000ba1a87c23 */ /* 0x000fe200080100a8 */
[----:B------:R-:W-:Y:S01]  /*3bd0*/  F2FP.BF16.F32.PACK_AB R163, R175, R160 ;  /* 0x000000a0afa3723e */ /* 0x000fe200000010ff */
[----:B------:R-:W-:Y:S01]  /*3be0*/  FMUL.FTZ R161, R160, UR23 ;  /* 0x00000017a0a17c20 */ /* 0x000fe20008410000 */
[----:B------:R-:W-:Y:S01]  /*3bf0*/  FFMA.FTZ R169, R172, UR11, R169 ;  /* 0x0000000baca97c23 */ /* 0x000fe200080100a9 */
[----:B------:R-:W-:Y:S01]  /*3c00*/  LOP3.LUT P1, RZ, R235, 0xff0000, RZ, 0xc0, !PT ;  /* 0x00ff0000ebff7812 */ /* 0x000fe2000782c0ff */
[----:B------:R-:W-:Y:S01]  /*3c10*/  FMUL.FTZ R160, R173, UR23 ;  /* 0x00000017ada07c20 */ /* 0x000fe20008410000 */
[----:B------:R-:W-:Y:S01]  /*3c20*/  FSEL R242, R162, RZ, P0 ;  /* 0x000000ffa2f27208 */ /* 0x000fe20000000000 */
[----:B------:R-:W-:Y:S01]  /*3c30*/  FMUL.FTZ R172, R170, UR23 ;  /* 0x00000017aaac7c20 */ /* 0x000fe20008410000 */
[----:B------:R-:W-:-:S02]  /*3c40*/  LOP3.LUT P5, RZ, R235, 0xff, RZ, 0xc0, !PT ;  /* 0x000000ffebff7812 */ /* 0x000fc400078ac0ff */
[C---:B------:R-:W-:Y:S01]  /*3c50*/  F2FP.BF16.F32.PACK_AB R162, R176.reuse, R173 ;  /* 0x000000adb0a2723e */ /* 0x040fe200000010ff */
[----:B------:R-:W-:Y:S01]  /*3c60*/  FMUL.FTZ R176, R176, UR23 ;  /* 0x00000017b0b07c20 */ /* 0x000fe20008410000 */
[----:B------:R-:W-:Y:S02]  /*3c70*/  LOP3.LUT P6, RZ, R235, 0xff00, RZ, 0xc0, !PT ;  /* 0x0000ff00ebff7812 */ /* 0x000fe400078cc0ff */
[----:B------:R-:W-:Y:S02]  /*3c80*/  FSEL R217, R161, RZ, P1 ;  /* 0x000000ffa1d97208 */ /* 0x000fe40000800000 */
[----:B------:R-:W-:Y:S02]  /*3c90*/  FSEL R174, R160, RZ, P5 ;  /* 0x000000ffa0ae7208 */ /* 0x000fe40002800000 */
[C---:B------:R-:W-:Y:S01]  /*3ca0*/  F2FP.BF16.F32.PACK_AB R161, R169.reuse, R170 ;  /* 0x000000aaa9a1723e */ /* 0x040fe200000010ff */
[----:B------:R-:W-:Y:S01]  /*3cb0*/  FMUL.FTZ R170, R169, UR23 ;  /* 0x00000017a9aa7c20 */ /* 0x000fe20008410000 */
[C---:B------:R-:W-:Y:S01]  /*3cc0*/  F2FP.BF16.F32.PACK_AB R160, R171.reuse, R168 ;  /* 0x000000a8aba0723e */ /* 0x040fe200000010ff */
[----:B------:R-:W-:Y:S01]  /*3cd0*/  FMUL.FTZ R169, R168, UR23 ;  /* 0x00000017a8a97c20 */ /* 0x000fe20008410000 */
[----:B------:R-:W-:Y:S01]  /*3ce0*/  FMUL.FTZ R171, R171, UR23 ;  /* 0x00000017abab7c20 */ /* 0x000fe20008410000 */
[----:B------:R-:W-:-:S02]  /*3cf0*/  FSEL R177, R176, RZ, P6 ;  /* 0x000000ffb0b17208 */ /* 0x000fc40003000000 */
[C---:B------:R-:W-:Y:S02]  /*3d00*/  LOP3.LUT P0, RZ, R234.reuse, 0xff0000, RZ, 0xc0, !PT ;  /* 0x00ff0000eaff7812 */ /* 0x040fe4000780c0ff */
[C---:B------:R-:W-:Y:S02]  /*3d10*/  LOP3.LUT P1, RZ, R234.reuse, 0xff000000, RZ, 0xc0, !PT ;  /* 0xff000000eaff7812 */ /* 0x040fe4000782c0ff */
[C---:B------:R-:W-:Y:S02]  /*3d20*/  LOP3.LUT P5, RZ, R234.reuse, 0xff, RZ, 0xc0, !PT ;  /* 0x000000ffeaff7812 */ /* 0x040fe400078ac0ff */
[----:B------:R-:W-:Y:S02]  /*3d30*/  LOP3.LUT P6, RZ, R234, 0xff00, RZ, 0xc0, !PT ;  /* 0x0000ff00eaff7812 */ /* 0x000fe400078cc0ff */
[----:B------:R-:W-:Y:S02]  /*3d40*/  FSEL R172, R172, RZ, P0 ;  /* 0x000000ffacac7208 */ /* 0x000fe40000000000 */
[----:B------:R-:W-:-:S02]  /*3d50*/  FSEL R175, R170, RZ, P1 ;  /* 0x000000ffaaaf7208 */ /* 0x000fc40000800000 */
[----:B------:R-:W-:Y:S02]  /*3d60*/  FSEL R168, R169, RZ, P5 ;  /* 0x000000ffa9a87208 */ /* 0x000fe40002800000 */
[----:B------:R-:W-:Y:S02]  /*3d70*/  FSEL R173, R171, RZ, P6 ;  /* 0x000000ffabad7208 */ /* 0x000fe40003000000 */
[----:B------:R-:W-:Y:S02]  /*3d80*/  F2FP.BF16.F32.PACK_AB R171, R242, R217 ;  /* 0x000000d9f2ab723e */ /* 0x000fe400000010ff */
[----:B------:R-:W-:Y:S02]  /*3d90*/  F2FP.BF16.F32.PACK_AB R170, R177, R174 ;  /* 0x000000aeb1aa723e */ /* 0x000fe400000010ff */
[----:B------:R-:W-:Y:S02]  /*3da0*/  F2FP.BF16.F32.PACK_AB R169, R175, R172 ;  /* 0x000000acafa9723e */ /* 0x000fe400000010ff */
[----:B------:R-:W-:Y:S01]  /*3db0*/  F2FP.BF16.F32.PACK_AB R168, R173, R168 ;  /* 0x000000a8ada8723e */ /* 0x000fe200000010ff */
[----:B------:R-:W-:Y:S06]  /*3dc0*/  BRA `(.L_x_154) ;  /* 0x0000001400607947 */ /* 0x000fec0003800000 */
.L_x_151:
        /* <DEDUP_REMOVED lines=10> */
[----:B-----5:R-:W-:Y:S01]  /*3e70*/  ISETP.GE.U32.AND P0, PT, R240, RZ, PT ;  /* 0x000000fff000720c */ /* 0x020fe20003f06070 */
[----:B------:R-:W-:Y:S01]  /*3e80*/  FFMA.FTZ R169, R224, UR10, R179 ;  /* 0x0000000ae0a97c23 */ /* 0x000fe200080100b3 */
[----:B------:R-:W-:Y:S01]  /*3e90*/  FADD.FTZ R153, R0, -R153 ;  /* 0x8000009900997221 */ /* 0x000fe20000010000 */
[----:B------:R-:W-:Y:S01]  /*3ea0*/  FADD.FTZ R152, R201, -R152 ;  /* 0x80000098c9987221 */ /* 0x000fe20000010000 */
[----:B------:R-:W-:Y:S01]  /*3eb0*/  ISETP.GE.U32.AND.EX P0, PT, R241, 0x1000000, PT, P0 ;  /* 0x01000000f100780c */ /* 0x000fe20003f06100 */
[----:B------:R-:W-:Y:S01]  /*3ec0*/  FADD.FTZ R169, R2, -R169 ;  /* 0x800000a902a97221 */ /* 0x000fe20000010000 */
[----:B------:R-:W-:Y:S01]  /*3ed0*/  FMUL.FTZ R153, R153, UR11 ;  /* 0x0000000b99997c20 */ /* 0x000fe20008410000 */
[----:B------:R-:W-:Y:S01]  /*3ee0*/  FMUL.FTZ R152, R152, UR11 ;  /* 0x0000000b98987c20 */ /* 0x000fe20008410000 */
[----:B------:R-:W-:Y:S01]  /*3ef0*/  LOP3.LUT P1, RZ, R241, 0xff0000, RZ, 0xc0, !PT ;  /* 0x00ff0000f1ff7812 */ /* 0x000fe2000782c0ff */
[----:B------:R-:W-:Y:S01]  /*3f00*/  FMUL.FTZ R169, R169, UR11 ;  /* 0x0000000ba9a97c20 */ /* 0x000fe20008410000 */
[----:B------:R-:W-:Y:S01]  /*3f10*/  FMUL.FTZ R168, R153, UR23 ;  /* 0x0000001799a87c20 */ /* 0x000fe20008410000 */
[----:B------:R-:W-:Y:S01]  /*3f20*/  FFMA.FTZ R153, R199, UR10, R179 ;  /* 0x0000000ac7997c23 */ /* 0x000fe200080100b3 */
[----:B------:R-:W-:Y:S01]  /*3f30*/  FMUL.FTZ R154, R152, UR23 ;  /* 0x00000017989a7c20 */ /* 0x000fe20008410000 */
[----:B------:R-:W-:Y:S01]  /*3f40*/  LOP3.LUT P5, RZ, R235, 0xff, RZ, 0xc0, !PT ;  /* 0x000000ffebff7812 */ /* 0x000fe200078ac0ff */
[----:B------:R-:W-:Y:S01]  /*3f50*/  FMUL.FTZ R169, R169, UR23 ;  /* 0x00000017a9a97c20 */ /* 0x000fe20008410000 */
[----:B------:R-:W-:Y:S01]  /*3f60*/  FSEL R152, R168, RZ, P0 ;  /* 0x000000ffa8987208 */ /* 0x000fe20000000000 */
[----:B------:R-:W-:Y:S01]  /*3f70*/  FADD.FTZ R153, R190, -R153 ;  /* 0x80000099be997221 */ /* 0x000fe20000010000 */
[----:B------:R-:W-:-:S02]  /*3f80*/  ISETP.GE.U32.AND P0, PT, R234, RZ, PT ;  /* 0x000000ffea00720c */ /* 0x000fc40003f06070 */
[C---:B------:R-:W-:Y:S01]  /*3f90*/  FSEL R155, R154.reuse, RZ, P1 ;  /* 0x000000ff9a9b7208 */ /* 0x040fe20000800000 */
[----:B------:R-:W-:Y:S01]  /*3fa0*/  FMUL.FTZ R153, R153, UR11 ;  /* 0x0000000b99997c20 */ /* 0x000fe20008410000 */
[C---:B------:R-:W-:Y:S02]  /*3fb0*/  LOP3.LUT P1, RZ, R235.reuse, 0xff0000, RZ, 0xc0, !PT ;  /* 0x00ff0000ebff7812 */ /* 0x040fe4000782c0ff */
[----:B------:R-:W-:Y:S01]  /*3fc0*/  ISETP.GE.U32.AND.EX P0, PT, R235, 0x1000000, PT, P0 ;  /* 0x01000000eb00780c */ /* 0x000fe20003f06100 */
[----:B------:R-:W-:Y:S01]  /*3fd0*/  FMUL.FTZ R153, R153, UR23 ;  /* 0x0000001799997c20 */ /* 0x000fe20008410000 */
[----:B------:R-:W-:Y:S02]  /*3fe0*/  LOP3.LUT P6, RZ, R241, 0xff, RZ, 0xc0, !PT ;  /* 0x000000fff1ff7812 */ /* 0x000fe400078cc0ff */
[----:B------:R-:W-:Y:S02]  /*3ff0*/  FSEL R171, R154, RZ, P1 ;  /* 0x000000ff9aab7208 */ /* 0x000fe40000800000 */
[----:B------:R-:W-:-:S02]  /*4000*/  FSEL R168, R168, RZ, P0 ;  /* 0x000000ffa8a87208 */ /* 0x000fc40000000000 */
[----:B------:R-:W-:Y:S02]  /*4010*/  LOP3.LUT P1, RZ, R241, 0xff00, RZ, 0xc0, !PT ;  /* 0x0000ff00f1ff7812 */ /* 0x000fe4000782c0ff */
[----:B------:R-:W-:Y:S02]  /*4020*/  LOP3.LUT P0, RZ, R235, 0xff00, RZ, 0xc0, !PT ;  /* 0x0000ff00ebff7812 */ /* 0x000fe4000780c0ff */
[C---:B------:R-:W-:Y:S02]  /*4030*/  FSEL R170, R153.reuse, RZ, P5 ;  /* 0x000000ff99aa7208 */ /* 0x040fe40002800000 */
[----:B------:R-:W-:Y:S02]  /*4040*/  FSEL R154, R153, RZ, P6 ;  /* 0x000000ff999a7208 */ /* 0x000fe40003000000 */
[C---:B------:R-:W-:Y:S02]  /*4050*/  FSEL R153, R169.reuse, RZ, P1 ;  /* 0x000000ffa9997208 */ /* 0x040fe40000800000 */
[----:B------:R-:W-:Y:S01]  /*4060*/  FSEL R173, R169, RZ, P0 ;  /* 0x000000ffa9ad7208 */ /* 0x000fe20000000000 */
[--C-:B------:R-:W-:Y:S01]  /*4070*/  FFMA.FTZ R169, R189, UR10, R179.reuse ;  /* 0x0000000abda97c23 */ /* 0x100fe200080100b3 */
[----:B------:R-:W-:Y:S01]  /*4080*/  F2FP.BF16.F32.PACK_AB R171, R168, R171 ;  /* 0x000000aba8ab723e */ /* 0x000fe200000010ff */
[----:B------:R-:W-:Y:S01]  /*4090*/  FFMA.FTZ R168, R226, UR10, R179 ;  /* 0x0000000ae2a87c23 */ /* 0x000fe200080100b3 */
[----:B------:R-:W-:Y:S01]  /*40a0*/  F2FP.BF16.F32.PACK_AB R155, R152, R155 ;  /* 0x0000009b989b723e */ /* 0x000fe200000010ff */
[----:B------:R-:W-:Y:S01]  /*40b0*/  FADD.FTZ R169, R192, -R169 ;  /* 0x800000a9c0a97221 */ /* 0x000fe20000010000 */
[----:B------:R-:W-:Y:S01]  /*40c0*/  F2FP.BF16.F32.PACK_AB R154, R153, R154 ;  /* 0x0000009a999a723e */ /* 0x000fe200000010ff */
[----:B------:R-:W-:Y:S01]  /*40d0*/  FADD.FTZ R172, R203, -R168 ;  /* 0x800000a8cbac7221 */ /* 0x000fe20000010000 */
[--C-:B------:R-:W-:Y:S01]  /*40e0*/  FFMA.FTZ R153, R3, UR10, R179.reuse ;  /* 0x0000000a03997c23 */ /* 0x100fe200080100b3 */
[----:B------:R-:W-:Y:S01]  /*40f0*/  FMUL.FTZ R152, R169, UR11 ;  /* 0x0000000ba9987c20 */ /* 0x000fe20008410000 */
[----:B------:R-:W-:Y:S01]  /*4100*/  FFMA.FTZ R169, R228, UR10, R179 ;  /* 0x0000000ae4a97c23 */ /* 0x000fe200080100b3 */
[----:B------:R-:W-:Y:S01]  /*4110*/  FMUL.FTZ R172, R172, UR11 ;  /* 0x0000000bacac7c20 */ /* 0x000fe20008410000 */
[----:B------:R-:W-:Y:S01]  /*4120*/  LOP3.LUT P0, RZ, R234, 0xff0000, RZ, 0xc0, !PT ;  /* 0x00ff0000eaff7812 */ /* 0x000fe2000780c0ff */
[----:B------:R-:W-:Y:S01]  /*4130*/  FMUL.FTZ R168, R152, UR23 ;  /* 0x0000001798a87c20 */ /* 0x000fe20008410000 */
[----:B------:R-:W-:Y:S01]  /*4140*/  FADD.FTZ R169, R200, -R169 ;  /* 0x800000a9c8a97221 */ /* 0x000fe20000010000 */
[----:B------:R-:W-:Y:S01]  /*4150*/  FADD.FTZ R152, R4, -R153 ;  /* 0x8000009904987221 */ /* 0x000fe20000010000 */
[----:B------:R-:W-:Y:S01]  /*4160*/  LOP3.LUT P1, RZ, R240, 0xff0000, RZ, 0xc0, !PT ;  /* 0x00ff0000f0ff7812 */ /* 0x000fe2000782c0ff */
[----:B------:R-:W-:Y:S01]  /*4170*/  FMUL.FTZ R172, R172, UR23 ;  /* 0x00000017acac7c20 */ /* 0x000fe20008410000 */
[----:B------:R-:W-:Y:S01]  /*4180*/  FMUL.FTZ R169, R169, UR11 ;  /* 0x0000000ba9a97c20 */ /* 0x000fe20008410000 */
[----:B------:R-:W-:Y:S01]  /*4190*/  LOP3.LUT P6, RZ, R234, 0xff000000, RZ, 0xc0, !PT ;  /* 0xff000000eaff7812 */ /* 0x000fe200078cc0ff */
[----:B------:R-:W-:Y:S01]  /*41a0*/  FMUL.FTZ R152, R152, UR11 ;  /* 0x0000000b98987c20 */ /* 0x000fe20008410000 */
[----:B------:R-:W-:-:S02]  /*41b0*/  LOP3.LUT P5, RZ, R240, 0xff000000, RZ, 0xc0, !PT ;  /* 0xff000000f0ff7812 */ /* 0x000fc400078ac0ff */
[----:B------:R-:W-:Y:S01]  /*41c0*/  F2FP.BF16.F32.PACK_AB R170, R173, R170 ;  /* 0x000000aaadaa723e */ /* 0x000fe200000010ff */
[----:B------:R-:W-:Y:S01]  /*41d0*/  FMUL.FTZ R173, R169, UR23 ;  /* 0x00000017a9ad7c20 */ /* 0x000fe20008410000 */
[----:B------:R-:W-:Y:S01]  /*41e0*/  FSEL R174, R168, RZ, P0 ;  /* 0x000000ffa8ae7208 */ /* 0x000fe20000000000 */
[----:B------:R-:W-:Y:S01]  /*41f0*/  FMUL.FTZ R169, R152, UR23 ;  /* 0x0000001798a97c20 */ /* 0x000fe20008410000 */
[----:B------:R-:W-:Y:S02]  /*4200*/  FSEL R153, R168, RZ, P1 ;  /* 0x000000ffa8997208 */ /* 0x000fe40000800000 */
[----:B------:R-:W-:Y:S02]  /*4210*/  LOP3.LUT P0, RZ, R234, 0xff00, RZ, 0xc0, !PT ;  /* 0x0000ff00eaff7812 */ /* 0x000fe4000780c0ff */
[C---:B------:R-:W-:Y:S02]  /*4220*/  FSEL R177, R172.reuse, RZ, P6 ;  /* 0x000000ffacb17208 */ /* 0x040fe40003000000 */
[----:B------:R-:W-:-:S02]  /*4230*/  FSEL R168, R172, RZ, P5 ;  /* 0x000000ffaca87208 */ /* 0x000fc40002800000 */
[C---:B------:R-:W-:Y:S02]  /*4240*/  LOP3.LUT P1, RZ, R240.reuse, 0xff00, RZ, 0xc0, !PT ;  /* 0x0000ff00f0ff7812 */ /* 0x040fe4000782c0ff */
[----:B------:R-:W-:Y:S02]  /*4250*/  LOP3.LUT P6, RZ, R240, 0xff, RZ, 0xc0, !PT ;  /* 0x000000fff0ff7812 */ /* 0x000fe400078cc0ff */
[----:B------:R-:W-:Y:S02]  /*4260*/  LOP3.LUT P5, RZ, R234, 0xff, RZ, 0xc0, !PT ;  /* 0x000000ffeaff7812 */ /* 0x000fe400078ac0ff */
[C---:B------:R-:W-:Y:S02]  /*4270*/  FSEL R175, R173.reuse, RZ, P0 ;  /* 0x000000ffadaf7208 */ /* 0x040fe40000000000 */
        /* <DEDUP_REMOVED lines=8> */
.L_x_157:
[--C-:B------:R-:W-:Y:S01]  /*4300*/  FFMA.FTZ R152, R215, UR10, R179.reuse ;  /* 0x0000000ad7987c23 */ /* 0x100fe200080100b3 */
[--C-:B------:R-:W-:Y:S01]  /*4310*/  FFMA.FTZ R153, R208, UR10, R179.reuse ;  /* 0x0000000ad0997c23 */ /* 0x100fe200080100b3 */
[----:B-----5:R-:W-:Y:S01]  /*4320*/  ISETP.GE.U32.AND P0, PT, R240, RZ, PT ;  /* 0x000000fff000720c */ /* 0x020fe20003f06070 */
[----:B------:R-:W-:Y:S01]  /*4330*/  FFMA.FTZ R161, R224, UR10, R179 ;  /* 0x0000000ae0a17c23 */ /* 0x000fe200080100b3 */
[----:B------:R-:W-:Y:S01]  /*4340*/  FADD.FTZ R152, R201, -R152 ;  /* 0x80000098c9987221 */ /* 0x000fe20000010000 */
[----:B------:R-:W-:Y:S01]  /*4350*/  FADD.FTZ R153, R0, -R153 ;  /* 0x8000009900997221 */ /* 0x000fe20000010000 */
[----:B------:R-:W-:Y:S01]  /*4360*/  LOP3.LUT P1, RZ, R241, 0xff0000, RZ, 0xc0, !PT ;  /* 0x00ff0000f1ff7812 */ /* 0x000fe2000782c0ff */
[----:B------:R-:W-:Y:S01]  /*4370*/  FADD.FTZ R161, R2, -R161 ;  /* 0x800000a102a17221 */ /* 0x000fe20000010000 */
[----:B------:R-:W-:Y:S01]  /*4380*/  FMUL.FTZ R152, R152, UR11 ;  /* 0x0000000b98987c20 */ /* 0x000fe20008410000 */
[----:B------:R-:W-:Y:S01]  /*4390*/  FMUL.FTZ R153, R153, UR11 ;  /* 0x0000000b99997c20 */ /* 0x000fe20008410000 */
[----:B------:R-:W-:-:S02]  /*43a0*/  ISETP.GE.U32.AND.EX P0, PT, R241, 0x1000000, PT, P0 ;  /* 0x01000000f100780c */ /* 0x000fc40003f06100 */
[----:B------:R-:W-:Y:S01]  /*43b0*/  FMUL.FTZ R160, R152, UR23 ;  /* 0x0000001798a07c20 */ /* 0x000fe20008410000 */
[C---:B------:R-:W-:Y:S01]  /*43c0*/  FMUL.FTZ R168, R153.reuse, UR23 ;  /* 0x0000001799a87c20 */ /* 0x040fe20008410000 */
[----:B------:R-:W-:Y:S01]  /*43d0*/  F2FP.BF16.F32.PACK_AB R163, R153, R152 ;  /* 0x0000009899a3723e */ /* 0x000fe200000010ff */
[----:B------:R-:W-:Y:S01]  /*43e0*/  FFMA.FTZ R153, R199, UR10, R179 ;  /* 0x0000000ac7997c23 */ /* 0x000fe200080100b3 */
[----:B------:R-:W-:Y:S02]  /*43f0*/  LOP3.LUT P6, RZ, R235, 0xff0000, RZ, 0xc0, !PT ;  /* 0x00ff0000ebff7812 */ /* 0x000fe400078cc0ff */
[----:B------:R-:W-:Y:S01]  /*4400*/  FSEL R155, R160, RZ, P1 ;  /* 0x000000ffa09b7208 */ /* 0x000fe20000800000 */
[----:B------:R-:W-:Y:S01]  /*4410*/  FADD.FTZ R153, R190, -R153 ;  /* 0x80000099be997221 */ /* 0x000fe20000010000 */
[----:B------:R-:W-:Y:S02]  /*4420*/  FSEL R154, R168, RZ, P0 ;  /* 0x000000ffa89a7208 */ /* 0x000fe40000000000 */
[----:B------:R-:W-:Y:S01]  /*4430*/  ISETP.GE.U32.AND P0, PT, R234, RZ, PT ;  /* 0x000000ffea00720c */ /* 0x000fe20003f06070 */
[----:B------:R-:W-:Y:S01]  /*4440*/  FMUL.FTZ R153, R153, UR11 ;  /* 0x0000000b99997c20 */ /* 0x000fe20008410000 */
[----:B------:R-:W-:Y:S01]  /*4450*/  F2FP.BF16.F32.PACK_AB R155, R154, R155 ;  /* 0x0000009b9a9b723e */ /* 0x000fe200000010ff */
[----:B------:R-:W-:Y:S01]  /*4460*/  FMUL.FTZ R154, R161, UR11 ;  /* 0x0000000ba19a7c20 */ /* 0x000fe20008410000 */
[----:B------:R-:W-:Y:S01]  /*4470*/  ISETP.GE.U32.AND.EX P0, PT, R235, 0x1000000, PT, P0 ;  /* 0x01000000eb00780c */ /* 0x000fe20003f06100 */
[----:B------:R-:W-:Y:S01]  /*4480*/  FMUL.FTZ R152, R153, UR23 ;  /* 0x0000001799987c20 */ /* 0x000fe20008410000 */
[----:B------:R-:W-:Y:S01]  /*4490*/  FSEL R171, R160, RZ, P6 ;  /* 0x000000ffa0ab7208 */ /* 0x000fe20003000000 */
[----:B------:R-:W-:Y:S01]  /*44a0*/  FMUL.FTZ R160, R154, UR23 ;  /* 0x000000179aa07c20 */ /* 0x000fe20008410000 */
[----:B------:R-:W-:-:S02]  /*44b0*/  LOP3.LUT P5, RZ, R235, 0xff, RZ, 0xc0, !PT ;  /* 0x000000ffebff7812 */ /* 0x000fc400078ac0ff */
[----:B------:R-:W-:Y:S02]  /*44c0*/  LOP3.LUT P1, RZ, R241, 0xff, RZ, 0xc0, !PT ;  /* 0x000000fff1ff7812 */ /* 0x000fe4000782c0ff */
[----:B------:R-:W-:Y:S01]  /*44d0*/  F2FP.BF16.F32.PACK_AB R162, R154, R153 ;  /* 0x000000999aa2723e */ /* 0x000fe200000010ff */
[----:B------:R-:W-:Y:S01]  /*44e0*/  FFMA.FTZ R153, R189, UR10, R179 ;  /* 0x0000000abd997c23 */ /* 0x000fe200080100b3 */
[----:B------:R-:W-:Y:S02]  /*44f0*/  FSEL R168, R168, RZ, P0 ;  /* 0x000000ffa8a87208 */ /* 0x000fe40000000000 */
[----:B------:R-:W-:Y:S01]  /*4500*/  LOP3.LUT P0, RZ, R235, 0xff00, RZ, 0xc0, !PT ;  /* 0x0000ff00ebff7812 */ /* 0x000fe2000780c0ff */
[----:B------:R-:W-:Y:S01]  /*4510*/  FADD.FTZ R153, R192, -R153 ;  /* 0x80000099c0997221 */ /* 0x000fe20000010000 */
[----:B------:R-:W-:Y:S02]  /*4520*/  LOP3.LUT P6, RZ, R241, 0xff00, RZ, 0xc0, !PT ;  /* 0x0000ff00f1ff7812 */ /* 0x000fe400078cc0ff */
[----:B------:R-:W-:-:S02]  /*4530*/  FSEL R154, R152, RZ, P1 ;  /* 0x000000ff989a7208 */ /* 0x000fc40000800000 */
[----:B------:R-:W-:Y:S01]  /*4540*/  FSEL R170, R152, RZ, P5 ;  /* 0x000000ff98aa7208 */ /* 0x000fe20002800000 */
[--C-:B------:R-:W-:Y:S01]  /*4550*/  FFMA.FTZ R152, R226, UR10, R179.reuse ;  /* 0x0000000ae2987c23 */ /* 0x100fe200080100b3 */
[C---:B------:R-:W-:Y:S02]  /*4560*/  FSEL R161, R160.reuse, RZ, P0 ;  /* 0x000000ffa0a17208 */ /* 0x040fe40000000000 */
[----:B------:R-:W-:Y:S01]  /*4570*/  FSEL R169, R160, RZ, P6 ;  /* 0x000000ffa0a97208 */ /* 0x000fe20003000000 */
[----:B------:R-:W-:Y:S01]  /*4580*/  FMUL.FTZ R160, R153, UR11 ;  /* 0x0000000b99a07c20 */ /* 0x000fe20008410000 */
[----:B------:R-:W-:Y:S01]  /*4590*/  F2FP.BF16.F32.PACK_AB R170, R161, R170 ;  /* 0x000000aaa1aa723e */ /* 0x000fe200000010ff */
[----:B------:R-:W-:Y:S01]  /*45a0*/  FADD.FTZ R152, R203, -R152 ;  /* 0x80000098cb987221 */ /* 0x000fe20000010000 */
[--C-:B------:R-:W-:Y:S01]  /*45b0*/  FFMA.FTZ R161, R228, UR10, R179.reuse ;  /* 0x0000000ae4a17c23 */ /* 0x100fe200080100b3 */
[----:B------:R-:W-:Y:S01]  /*45c0*/  FFMA.FTZ R153, R3, UR10, R179 ;  /* 0x0000000a03997c23 */ /* 0x000fe200080100b3 */
[----:B------:R-:W-:Y:S01]  /*45d0*/  F2FP.BF16.F32.PACK_AB R171, R168, R171 ;  /* 0x000000aba8ab723e */ /* 0x000fe200000010ff */
[----:B------:R-:W-:Y:S01]  /*45e0*/  FMUL.FTZ R173, R152, UR11 ;  /* 0x0000000b98ad7c20 */ /* 0x000fe20008410000 */
[----:B------:R-:W-:Y:S01]  /*45f0*/  FADD.FTZ R152, R200, -R161 ;  /* 0x800000a1c8987221 */ /* 0x000fe20000010000 */
[----:B------:R-:W-:Y:S01]  /*4600*/  FADD.FTZ R153, R4, -R153 ;  /* 0x8000009904997221 */ /* 0x000fe20000010000 */
[----:B------:R-:W-:Y:S01]  /*4610*/  FMUL.FTZ R168, R160, UR23 ;  /* 0x00000017a0a87c20 */ /* 0x000fe20008410000 */
[----:B------:R-:W-:Y:S01]  /*4620*/  LOP3.LUT P0, RZ, R234, 0xff0000, RZ, 0xc0, !PT ;  /* 0x00ff0000eaff7812 */ /* 0x000fe2000780c0ff */
[----:B------:R-:W-:Y:S01]  /*4630*/  FMUL.FTZ R152, R152, UR11 ;  /* 0x0000000b98987c20 */ /* 0x000fe20008410000 */
[----:B------:R-:W-:Y:S01]  /*4640*/  LOP3.LUT P1, RZ, R240, 0xff0000, RZ, 0xc0, !PT ;  /* 0x00ff0000f0ff7812 */ /* 0x000fe2000782c0ff */
[----:B------:R-:W-:Y:S01]  /*4650*/  FMUL.FTZ R153, R153, UR11 ;  /* 0x0000000b99997c20 */ /* 0x000fe20008410000 */
[C---:B------:R-:W-:Y:S01]  /*4660*/  F2FP.BF16.F32.PACK_AB R161, R173.reuse, R160 ;  /* 0x000000a0ada1723e */ /* 0x040fe200000010ff */
[----:B------:R-:W-:Y:S01]  /*4670*/  FMUL.FTZ R173, R173, UR23 ;  /* 0x00000017adad7c20 */ /* 0x000fe20008410000 */
[----:B------:R-:W-:-:S02]  /*4680*/  LOP3.LUT P6, RZ, R234, 0xff000000, RZ, 0xc0, !PT ;  /* 0xff000000eaff7812 */ /* 0x000fc400078cc0ff */
[----:B------:R-:W-:Y:S02]  /*4690*/  LOP3.LUT P5, RZ, R240, 0xff000000, RZ, 0xc0, !PT ;  /* 0xff000000f0ff7812 */ /* 0x000fe400078ac0ff */
[----:B------:R-:W-:Y:S02]  /*46a0*/  F2FP.BF16.F32.PACK_AB R154, R169, R154 ;  /* 0x0000009aa99a723e */ /* 0x000fe400000010ff */
[C---:B------:R-:W-:Y:S02]  /*46b0*/  FSEL R169, R168.reuse, RZ, P0 ;  /* 0x000000ffa8a97208 */ /* 0x040fe40000000000 */
[----:B------:R-:W-:Y:S01]  /*46c0*/  FSEL R172, R168, RZ, P1 ;  /* 0x000000ffa8ac7208 */ /* 0x000fe20000800000 */
[C---:B------:R-:W-:Y:S01]  /*46d0*/  FMUL.FTZ R168, R152.reuse, UR23 ;  /* 0x0000001798a87c20 */ /* 0x040fe20008410000 */
[----:B------:R-:W-:Y:S01]  /*46e0*/  F2FP.BF16.F32.PACK_AB R160, R152, R153 ;  /* 0x0000009998a0723e */ /* 0x000fe200000010ff */
[----:B------:R-:W-:Y:S01]  /*46f0*/  FMUL.FTZ R153, R153, UR23 ;  /* 0x0000001799997c20 */ /* 0x000fe20008410000 */
[----:B------:R-:W-:-:S02]  /*4700*/  LOP3.LUT P0, RZ, R234, 0xff00, RZ, 0xc0, !PT ;  /* 0x0000ff00eaff7812 */ /* 0x000fc4000780c0ff */
[C---:B------:R-:W-:Y:S02]  /*4710*/  LOP3.LUT P1, RZ, R240.reuse, 0xff00, RZ, 0xc0, !PT ;  /* 0x0000ff00f0ff7812 */ /* 0x040fe4000782c0ff */
[C---:B------:R-:W-:Y:S02]  /*4720*/  FSEL R174, R173.reuse, RZ, P6 ;  /* 0x000000ffadae7208 */ /* 0x040fe40003000000 */
[----:B------:R-:W-:Y:S02]  /*4730*/  FSEL R177, R173, RZ, P5 ;  /* 0x000000ffadb17208 */ /* 0x000fe40002800000 */
[----:B------:R-:W-:Y:S02]  /*4740*/  LOP3.LUT P6, RZ, R240, 0xff, RZ, 0xc0, !PT ;  /* 0x000000fff0ff7812 */ /* 0x000fe400078cc0ff */
[----:B------:R-:W-:Y:S02]  /*4750*/  LOP3.LUT P5, RZ, R234, 0xff, RZ, 0xc0, !PT ;  /* 0x000000ffeaff7812 */ /* 0x000fe400078ac0ff */
[----:B------:R-:W-:-:S02]  /*4760*/  FSEL R173, R168, RZ, P0 ;  /* 0x000000ffa8ad7208 */ /* 0x000fc40000000000 */
[----:B------:R-:W-:Y:S02]  /*4770*/  FSEL R175, R168, RZ, P1 ;  /* 0x000000ffa8af7208 */ /* 0x000fe40000800000 */
[C---:B------:R-:W-:Y:S02]  /*4780*/  FSEL R152, R153.reuse, RZ, P6 ;  /* 0x000000ff99987208 */ /* 0x040fe40003000000 */
[----:B------:R-:W-:Y:S02]  /*4790*/  FSEL R168, R153, RZ, P5 ;  /* 0x000000ff99a87208 */ /* 0x000fe40002800000 */
[----:B------:R-:W-:Y:S02]  /*47a0*/  F2FP.BF16.F32.PACK_AB R153, R177, R172 ;  /* 0x000000acb199723e */ /* 0x000fe400000010ff */
[----:B------:R-:W-:Y:S02]  /*47b0*/  F2FP.BF16.F32.PACK_AB R169, R174, R169 ;  /* 0x000000a9aea9723e */ /* 0x000fe400000010ff */
[----:B------:R-:W-:-:S02]  /*47c0*/  F2FP.BF16.F32.PACK_AB R152, R175, R152 ;  /* 0x00000098af98723e */ /* 0x000fc400000010ff */
[----:B------:R-:W-:Y:S01]  /*47d0*/  F2FP.BF16.F32.PACK_AB R168, R173, R168 ;  /* 0x000000a8ada8723e */ /* 0x000fe200000010ff */
[----:B------:R-:W-:Y:S06]  /*47e0*/  BRA `(.L_x_154) ;  /* 0x0000000800d87947 */ /* 0x000fec0003800000 */
.L_x_156:
[----:B------:R-:W-:Y:S01]  /*47f0*/  UMOV UR4, UR8 ;  /* 0x0000000800047c82 */ /* 0x000fe20008000000 */
[----:B------:R-:W-:Y:S01]  /*4800*/  UMOV UR5, UR9 ;  /* 0x0000000900057c82 */ /* 0x000fe20008000000 */
[----:B------:R-:W-:-:S04]  /*4810*/  UISETP.NE.U32.AND UP0, UPT, UR4, URZ, UPT ;  /* 0x000000ff0400728c */ /* 0x000fc8000bf05070 */
[----:B------:R-:W-:-:S09]  /*4820*/  UISETP.NE.AND.EX UP0, UPT, UR5, URZ, UPT, UP0 ;  /* 0x000000ff0500728c */ /* 0x000fd2000bf05300 */
[----:B------:R-:W-:Y:S05]  /*4830*/  BRA.U UP0, `(.L_x_158) ;  /* 0x00000005005c7547 */ /* 0x000fea000b800000 */
[----:B-----5:R-:W-:Y:S01]  /*4840*/  PRMT R152, R158, 0x7632, R152 ;  /* 0x000076329e987816 */ /* 0x020fe20000000098 */
[--C-:B------:R-:W-:Y:S01]  /*4850*/  FFMA.FTZ R168, R215, UR10, R179.reuse ;  /* 0x0000000ad7a87c23 */ /* 0x100fe200080100b3 */
[----:B------:R-:W-:Y:S01]  /*4860*/  FFMA.FTZ R155, R224, UR10, R179 ;  /* 0x0000000ae09b7c23 */ /* 0x000fe200080100b3 */
[C---:B------:R-:W-:Y:S01]  /*4870*/  PRMT R169, R159.reuse, 0x7632, R169 ;  /* 0x000076329fa97816 */ /* 0x040fe200000000a9 */
[----:B------:R-:W-:Y:S01]  /*4880*/  FFMA.FTZ R173, R208, UR10, R179 ;  /* 0x0000000ad0ad7c23 */ /* 0x000fe200080100b3 */
[----:B------:R-:W-:Y:S01]  /*4890*/  SHF.L.U32 R152, R152, 0x10, RZ ;  /* 0x0000001098987819 */ /* 0x000fe200000006ff */
[----:B------:R-:W-:Y:S02]  /*48a0*/  IMAD.U32 R171, R159, 0x10000, RZ ;  /* 0x000100009fab7824 */ /* 0x000fe400078e00ff */
[----:B------:R-:W-:Y:S01]  /*48b0*/  FADD.FTZ R168, R201, -R168 ;  /* 0x800000a8c9a87221 */ /* 0x000fe20000010000 */
[----:B------:R-:W-:Y:S01]  /*48c0*/  FADD.FTZ R155, R2, -R155 ;  /* 0x8000009b029b7221 */ /* 0x000fe20000010000 */
[----:B------:R-:W-:Y:S01]  /*48d0*/  FFMA.FTZ R153, R199, UR10, R179 ;  /* 0x0000000ac7997c23 */ /* 0x000fe200080100b3 */
[----:B------:R-:W-:Y:S01]  /*48e0*/  FADD.FTZ R173, R0, -R173 ;  /* 0x800000ad00ad7221 */ /* 0x000fe20000010000 */
[----:B------:R-:W-:-:S02]  /*48f0*/  IMAD.U32 R170, R169, 0x10000, RZ ;  /* 0x00010000a9aa7824 */ /* 0x000fc400078e00ff */
[----:B------:R-:W-:Y:S01]  /*4900*/  FFMA.FTZ R176, R168, UR11, R171 ;  /* 0x0000000ba8b07c23 */ /* 0x000fe200080100ab */
[----:B------:R-:W-:Y:S01]  /*4910*/  FFMA.FTZ R175, R155, UR11, R152 ;  /* 0x0000000b9baf7c23 */ /* 0x000fe20008010098 */
[--C-:B------:R-:W-:Y:S01]  /*4920*/  FFMA.FTZ R169, R189, UR10, R179.reuse ;  /* 0x0000000abda97c23 */ /* 0x100fe200080100b3 */
[----:B------:R-:W-:Y:S01]  /*4930*/  PRMT R168, R157, 0x7632, R168 ;  /* 0x000076329da87816 */ /* 0x000fe200000000a8 */
[--C-:B------:R-:W-:Y:S01]  /*4940*/  FFMA.FTZ R172, R226, UR10, R179.reuse ;  /* 0x0000000ae2ac7c23 */ /* 0x100fe200080100b3 */
[----:B------:R-:W-:Y:S01]  /*4950*/  PRMT R152, R156, 0x7632, R152 ;  /* 0x000076329c987816 */ /* 0x000fe20000000098 */
[----:B------:R-:W-:Y:S01]  /*4960*/  FFMA.FTZ R155, R228, UR10, R179 ;  /* 0x0000000ae49b7c23 */ /* 0x000fe200080100b3 */
[----:B------:R-:W-:Y:S01]  /*4970*/  SHF.L.U32 R154, R158, 0x10, RZ ;  /* 0x000000109e9a7819 */ /* 0x000fe200000006ff */
[----:B------:R-:W-:Y:S01]  /*4980*/  FADD.FTZ R153, R190, -R153 ;  /* 0x80000099be997221 */ /* 0x000fe20000010000 */
[----:B------:R-:W-:Y:S01]  /*4990*/  FFMA.FTZ R177, R173, UR11, R170 ;  /* 0x0000000badb17c23 */ /* 0x000fe200080100aa */
[----:B------:R-:W-:Y:S01]  /*49a0*/  ISETP.GE.U32.AND P0, PT, R234, RZ, PT ;  /* 0x000000ffea00720c */ /* 0x000fe20003f06070 */
[----:B------:R-:W-:-:S02]  /*49b0*/  IMAD.U32 R170, R157, 0x10000, RZ ;  /* 0x000100009daa7824 */ /* 0x000fc400078e00ff */
[----:B------:R-:W-:Y:S01]  /*49c0*/  FADD.FTZ R169, R192, -R169 ;  /* 0x800000a9c0a97221 */ /* 0x000fe20000010000 */
[----:B------:R-:W-:Y:S01]  /*49d0*/  SHF.L.U32 R152, R152, 0x10, RZ ;  /* 0x0000001098987819 */ /* 0x000fe200000006ff */
[----:B------:R-:W-:Y:S01]  /*49e0*/  FADD.FTZ R171, R203, -R172 ;  /* 0x800000accbab7221 */ /* 0x000fe20000010000 */
[----:B------:R-:W-:Y:S01]  /*49f0*/  ISETP.GE.U32.AND P1, PT, R240, RZ, PT ;  /* 0x000000fff000720c */ /* 0x000fe20003f26070 */
[----:B------:R-:W-:Y:S02]  /*4a00*/  IMAD.U32 R168, R168, 0x10000, RZ ;  /* 0x00010000a8a87824 */ /* 0x000fe400078e00ff */
[----:B------:R-:W-:Y:S01]  /*4a10*/  FADD.FTZ R155, R200, -R155 ;  /* 0x8000009bc89b7221 */ /* 0x000fe20000010000 */
[----:B------:R-:W-:Y:S01]  /*4a20*/  FMUL.FTZ R176, R176, UR23 ;  /* 0x00000017b0b07c20 */ /* 0x000fe20008410000 */
[----:B------:R-:W-:Y:S01]  /*4a30*/  FFMA.FTZ R174, R153, UR11, R154 ;  /* 0x0000000b99ae7c23 */ /* 0x000fe2000801009a */
[----:B------:R-:W-:Y:S01]  /*4a40*/  LOP3.LUT P5, RZ, R235, 0xff0000, RZ, 0xc0, !PT ;  /* 0x00ff0000ebff7812 */ /* 0x000fe200078ac0ff */
[----:B------:R-:W-:Y:S01]  /*4a50*/  FMUL.FTZ R177, R177, UR23 ;  /* 0x00000017b1b17c20 */ /* 0x000fe20008410000 */
[----:B------:R-:W-:Y:S01]  /*4a60*/  LOP3.LUT P6, RZ, R241, 0xff0000, RZ, 0xc0, !PT ;  /* 0x00ff0000f1ff7812 */ /* 0x000fe200078cc0ff */
[----:B------:R-:W-:Y:S01]  /*4a70*/  FFMA.FTZ R153, R3, UR10, R179 ;  /* 0x0000000a03997c23 */ /* 0x000fe200080100b3 */
[----:B------:R-:W-:Y:S01]  /*4a80*/  ISETP.GE.U32.AND.EX P0, PT, R235, 0x1000000, PT, P0 ;  /* 0x01000000eb00780c */ /* 0x000fe20003f06100 */
[----:B------:R-:W-:Y:S01]  /*4a90*/  FFMA.FTZ R172, R169, UR11, R170 ;  /* 0x0000000ba9ac7c23 */ /* 0x000fe200080100aa */
[----:B------:R-:W-:Y:S01]  /*4aa0*/  ISETP.GE.U32.AND.EX P1, PT, R241, 0x1000000, PT, P1 ;  /* 0x01000000f100780c */ /* 0x000fe20003f26110 */
[----:B------:R-:W-:Y:S01]  /*4ab0*/  FFMA.FTZ R173, R171, UR11, R168 ;  /* 0x0000000babad7c23 */ /* 0x000fe200080100a8 */
[----:B------:R-:W-:Y:S01]  /*4ac0*/  FFMA.FTZ R169, R155, UR11, R152 ;  /* 0x0000000b9ba97c23 */ /* 0x000fe20008010098 */
[----:B------:R-:W-:Y:S01]  /*4ad0*/  SHF.L.U32 R154, R156, 0x10, RZ ;  /* 0x000000109c9a7819 */ /* 0x000fe200000006ff */
[----:B------:R-:W-:Y:S01]  /*4ae0*/  FADD.FTZ R153, R4, -R153 ;  /* 0x8000009904997221 */ /* 0x000fe20000010000 */
[C---:B------:R-:W-:Y:S01]  /*4af0*/  FSEL R171, R176.reuse, RZ, P5 ;  /* 0x000000ffb0ab7208 */ /* 0x040fe20002800000 */
[----:B------:R-:W-:Y:S01]  /*4b00*/  FMUL.FTZ R175, R175, UR23 ;  /* 0x00000017afaf7c20 */ /* 0x000fe20008410000 */
[----:B------:R-:W-:Y:S01]  /*4b10*/  FSEL R155, R176, RZ, P6 ;  /* 0x000000ffb09b7208 */ /* 0x000fe20003000000 */
[----:B------:R-:W-:Y:S01]  /*4b20*/  FMUL.FTZ R174, R174, UR23 ;  /* 0x00000017aeae7c20 */ /* 0x000fe20008410000 */
[----:B------:R-:W-:Y:S01]  /*4b30*/  FSEL R176, R177, RZ, P0 ;  /* 0x000000ffb1b07208 */ /* 0x000fe20000000000 */
[----:B------:R-:W-:Y:S01]  /*4b40*/  FFMA.FTZ R168, R153, UR11, R154 ;  /* 0x0000000b99a87c23 */ /* 0x000fe2000801009a */
[----:B------:R-:W-:Y:S01]  /*4b50*/  LOP3.LUT P0, RZ, R241, 0xff00, RZ, 0xc0, !PT ;  /* 0x0000ff00f1ff7812 */ /* 0x000fe2000780c0ff */
[----:B------:R-:W-:Y:S01]  /*4b60*/  FMUL.FTZ R172, R172, UR23 ;  /* 0x00000017acac7c20 */ /* 0x000fe20008410000 */
[----:B------:R-:W-:-:S02]  /*4b70*/  FSEL R152, R177, RZ, P1 ;  /* 0x000000ffb1987208 */ /* 0x000fc40000800000 */
[----:B------:R-:W-:Y:S02]  /*4b80*/  LOP3.LUT P5, RZ, R235, 0xff, RZ, 0xc0, !PT ;  /* 0x000000ffebff7812 */ /* 0x000fe400078ac0ff */
[----:B------:R-:W-:Y:S02]  /*4b90*/  LOP3.LUT P6, RZ, R241, 0xff, RZ, 0xc0, !PT ;  /* 0x000000fff1ff7812 */ /* 0x000fe400078cc0ff */
[----:B------:R-:W-:Y:S02]  /*4ba0*/  LOP3.LUT P1, RZ, R235, 0xff00, RZ, 0xc0, !PT ;  /* 0x0000ff00ebff7812 */ /* 0x000fe4000782c0ff */
[----:B------:R-:W-:Y:S02]  /*4bb0*/  FSEL R153, R175, RZ, P0 ;  /* 0x000000ffaf997208 */ /* 0x000fe40000000000 */
[----:B------:R-:W-:Y:S01]  /*4bc0*/  F2FP.BF16.F32.PACK_AB R155, R152, R155 ;  /* 0x0000009b989b723e */ /* 0x000fe200000010ff */
[----:B------:R-:W-:Y:S01]  /*4bd0*/  FMUL.FTZ R152, R173, UR23 ;  /* 0x00000017ad987c20 */ /* 0x000fe20008410000 */
[C---:B------:R-:W-:Y:S01]  /*4be0*/  FSEL R170, R174.reuse, RZ, P5 ;  /* 0x000000ffaeaa7208 */ /* 0x040fe20002800000 */
[----:B------:R-:W-:Y:S01]  /*4bf0*/  FMUL.FTZ R173, R169, UR23 ;  /* 0x00000017a9ad7c20 */ /* 0x000fe20008410000 */
[----:B------:R-:W-:Y:S01]  /*4c00*/  FSEL R154, R174, RZ, P6 ;  /* 0x000000ffae9a7208 */ /* 0x000fe20003000000 */
[----:B------:R-:W-:Y:S01]  /*4c10*/  FMUL.FTZ R169, R168, UR23 ;  /* 0x00000017a8a97c20 */ /* 0x000fe20008410000 */
[----:B------:R-:W-:-:S02]  /*4c20*/  FSEL R175, R175, RZ, P1 ;  /* 0x000000ffafaf7208 */ /* 0x000fc40000800000 */
[----:B------:R-:W-:Y:S02]  /*4c30*/  LOP3.LUT P0, RZ, R234, 0xff0000, RZ, 0xc0, !PT ;  /* 0x00ff0000eaff7812 */ /* 0x000fe4000780c0ff */
[----:B------:R-:W-:Y:S02]  /*4c40*/  LOP3.LUT P1, RZ, R240, 0xff0000, RZ, 0xc0, !PT ;  /* 0x00ff0000f0ff7812 */ /* 0x000fe4000782c0ff */
[----:B------:R-:W-:Y:S02]  /*4c50*/  LOP3.LUT P6, RZ, R234, 0xff000000, RZ, 0xc0, !PT ;  /* 0xff000000eaff7812 */ /* 0x000fe400078cc0ff */
[----:B------:R-:W-:Y:S02]  /*4c60*/  LOP3.LUT P5, RZ, R240, 0xff000000, RZ, 0xc0, !PT ;  /* 0xff000000f0ff7812 */ /* 0x000fe400078ac0ff */
[----:B------:R-:W-:Y:S02]  /*4c70*/  F2FP.BF16.F32.PACK_AB R154, R153, R154 ;  /* 0x0000009a999a723e */ /* 0x000fe400000010ff */
[----:B------:R-:W-:-:S02]  /*4c80*/  FSEL R174, R172, RZ, P0 ;  /* 0x000000ffacae7208 */ /* 0x000fc40000000000 */
[----:B------:R-:W-:Y:S02]  /*4c90*/  LOP3.LUT P0, RZ, R234, 0xff00, RZ, 0xc0, !PT ;  /* 0x0000ff00eaff7812 */ /* 0x000fe4000780c0ff */
[----:B------:R-:W-:Y:S02]  /*4ca0*/  FSEL R153, R172, RZ, P1 ;  /* 0x000000ffac997208 */ /* 0x000fe40000800000 */
[C---:B------:R-:W-:Y:S02]  /*4cb0*/  FSEL R177, R152.reuse, RZ, P6 ;  /* 0x000000ff98b17208 */ /* 0x040fe40003000000 */
[----:B------:R-:W-:Y:S02]  /*4cc0*/  FSEL R168, R152, RZ, P5 ;  /* 0x000000ff98a87208 */ /* 0x000fe40002800000 */
[C---:B------:R-:W-:Y:S02]  /*4cd0*/  LOP3.LUT P1, RZ, R240.reuse, 0xff00, RZ, 0xc0, !PT ;  /* 0x0000ff00f0ff7812 */ /* 0x040fe4000782c0ff */
[----:B------:R-:W-:-:S02]  /*4ce0*/  LOP3.LUT P6, RZ, R240, 0xff, RZ, 0xc0, !PT ;  /* 0x000000fff0ff7812 */ /* 0x000fc400078cc0ff */
[----:B------:R-:W-:Y:S02]  /*4cf0*/  LOP3.LUT P5, RZ, R234, 0xff, RZ, 0xc0, !PT ;  /* 0x000000ffeaff7812 */ /* 0x000fe400078ac0ff */
[----:B------:R-:W-:Y:S02]  /*4d00*/  F2FP.BF16.F32.PACK_AB R170, R175, R170 ;  /* 0x000000aaafaa723e */ /* 0x000fe400000010ff */
[C---:B------:R-:W-:Y:S02]  /*4d10*/  FSEL R175, R173.reuse, RZ, P0 ;  /* 0x000000ffadaf7208 */ /* 0x040fe40000000000 */
[----:B------:R-:W-:Y:S02]  /*4d20*/  FSEL R173, R173, RZ, P1 ;  /* 0x000000ffadad7208 */ /* 0x000fe40000800000 */
[C---:B------:R-:W-:Y:S02]  /*4d30*/  FSEL R152, R169.reuse, RZ, P6 ;  /* 0x000000ffa9987208 */ /* 0x040fe40003000000 */
[----:B------:R-:W-:-:S02]  /*4d40*/  FSEL R172, R169, RZ, P5 ;  /* 0x000000ffa9ac7208 */ /* 0x000fc40002800000 */
[----:B------:R-:W-:Y:S02]  /*4d50*/  F2FP.BF16.F32.PACK_AB R153, R168, R153 ;  /* 0x00000099a899723e */ /* 0x000fe400000010ff */
[----:B------:R-:W-:Y:S02]  /*4d60*/  F2FP.BF16.F32.PACK_AB R171, R176, R171 ;  /* 0x000000abb0ab723e */ /* 0x000fe400000010ff */
[----:B------:R-:W-:Y:S02]  /*4d70*/  F2FP.BF16.F32.PACK_AB R169, R177, R174 ;  /* 0x000000aeb1a9723e */ /* 0x000fe400000010ff */
[----:B------:R-:W-:Y:S02]  /*4d80*/  F2FP.BF16.F32.PACK_AB R152, R173, R152 ;  /* 0x00000098ad98723e */ /* 0x000fe400000010ff */
[----:B------:R-:W-:Y:S01]  /*4d90*/  F2FP.BF16.F32.PACK_AB R168, R175, R172 ;  /* 0x000000acafa8723e */ /* 0x000fe200000010ff */
[----:B------:R-:W-:Y:S06]  /*4da0*/  BRA `(.L_x_154) ;  /* 0x0000000400687947 */ /* 0x000fec0003800000 */
.L_x_158:
[----:B-----5:R-:W-:Y:S01]  /*4db0*/  PRMT R161, R159, 0x7632, R161 ;  /* 0x000076329fa17816 */ /* 0x020fe200000000a1 */
[--C-:B------:R-:W-:Y:S01]  /*4dc0*/  FFMA.FTZ R169, R208, UR10, R179.reuse ;  /* 0x0000000ad0a97c23 */ /* 0x100fe200080100b3 */
[--C-:B------:R-:W-:Y:S01]  /*4dd0*/  FFMA.FTZ R160, R215, UR10, R179.reuse ;  /* 0x0000000ad7a07c23 */ /* 0x100fe200080100b3 */
[----:B------:R-:W-:Y:S01]  /*4de0*/  FFMA.FTZ R153, R199, UR10, R179 ;  /* 0x0000000ac7997c23 */ /* 0x000fe200080100b3 */
[----:B------:R-:W-:Y:S01]  /*4df0*/  SHF.L.U32 R154, R158, 0x10, RZ ;  /* 0x000000109e9a7819 */ /* 0x000fe200000006ff */
[----:B------:R-:W-:Y:S01]  /*4e00*/  FADD.FTZ R169, R0, -R169 ;  /* 0x800000a900a97221 */ /* 0x000fe20000010000 */
[----:B------:R-:W-:Y:S02]  /*4e10*/  IMAD.U32 R162, R161, 0x10000, RZ ;  /* 0x00010000a1a27824 */ /* 0x000fe400078e00ff */
[----:B------:R-:W-:Y:S01]  /*4e20*/  FADD.FTZ R160, R201, -R160 ;  /* 0x800000a0c9a07221 */ /* 0x000fe20000010000 */
[----:B------:R-:W-:Y:S02]  /*4e30*/  IMAD.U32 R163, R159, 0x10000, RZ ;  /* 0x000100009fa37824 */ /* 0x000fe400078e00ff */
[----:B------:R-:W-:Y:S01]  /*4e40*/  FADD.FTZ R153, R190, -R153 ;  /* 0x80000099be997221 */ /* 0x000fe20000010000 */
[----:B------:R-:W-:Y:S01]  /*4e50*/  PRMT R152, R158, 0x7632, R152 ;  /* 0x000076329e987816 */ /* 0x000fe20000000098 */
[----:B------:R-:W-:Y:S01]  /*4e60*/  FFMA.FTZ R155, R224, UR10, R179 ;  /* 0x0000000ae09b7c23 */ /* 0x000fe200080100b3 */
[----:B------:R-:W-:Y:S01]  /*4e70*/  FFMA.FTZ R172, R169, UR11, R162 ;  /* 0x0000000ba9ac7c23 */ /* 0x000fe200080100a2 */
[----:B------:R-:W-:Y:S01]  /*4e80*/  FFMA.FTZ R171, R160, UR11, R163 ;  /* 0x0000000ba0ab7c23 */ /* 0x000fe200080100a3 */
[----:B------:R-:W-:Y:S01]  /*4e90*/  FFMA.FTZ R169, R153, UR11, R154 ;  /* 0x0000000b99a97c23 */ /* 0x000fe2000801009a */
[----:B------:R-:W-:Y:S01]  /*4ea0*/  SHF.L.U32 R152, R152, 0x10, RZ ;  /* 0x0000001098987819 */ /* 0x000fe200000006ff */
[----:B------:R-:W-:Y:S01]  /*4eb0*/  FFMA.FTZ R153, R3, UR10, R179 ;  /* 0x0000000a03997c23 */ /* 0x000fe200080100b3 */
[----:B------:R-:W-:Y:S01]  /*4ec0*/  PRMT R160, R157, 0x7632, R160 ;  /* 0x000076329da07816 */ /* 0x000fe200000000a0 */
[----:B------:R-:W-:Y:S01]  /*4ed0*/  FADD.FTZ R155, R2, -R155 ;  /* 0x8000009b029b7221 */ /* 0x000fe20000010000 */
[----:B------:R-:W-:Y:S01]  /*4ee0*/  FFMA.FTZ R168, R226, UR10, R179 ;  /* 0x0000000ae2a87c23 */ /* 0x000fe200080100b3 */
[----:B------:R-:W-:Y:S01]  /*4ef0*/  SHF.L.U32 R154, R156, 0x10, RZ ;  /* 0x000000109c9a7819 */ /* 0x000fe200000006ff */
[----:B------:R-:W-:Y:S01]  /*4f00*/  FADD.FTZ R153, R4, -R153 ;  /* 0x8000009904997221 */ /* 0x000fe20000010000 */
[----:B------:R-:W-:Y:S01]  /*4f10*/  FFMA.FTZ R170, R155, UR11, R152 ;  /* 0x0000000b9baa7c23 */ /* 0x000fe20008010098 */
[----:B------:R-:W-:Y:S01]  /*4f20*/  FADD.FTZ R168, R203, -R168 ;  /* 0x800000a8cba87221 */ /* 0x000fe20000010000 */
[----:B------:R-:W-:Y:S01]  /*4f30*/  IMAD.U32 R163, R160, 0x10000, RZ ;  /* 0x00010000a0a37824 */ /* 0x000fe200078e00ff */
[----:B------:R-:W-:Y:S01]  /*4f40*/  PRMT R152, R156, 0x7632, R152 ;  /* 0x000076329c987816 */ /* 0x000fe20000000098 */
[----:B------:R-:W-:Y:S01]  /*4f50*/  FFMA.FTZ R155, R228, UR10, R179 ;  /* 0x0000000ae49b7c23 */ /* 0x000fe200080100b3 */
[----:B------:R-:W-:Y:S01]  /*4f60*/  FFMA.FTZ R153, R153, UR11, R154 ;  /* 0x0000000b99997c23 */ /* 0x000fe2000801009a */
[----:B------:R-:W-:Y:S01]  /*4f70*/  ISETP.GE.U32.AND P1, PT, R234, RZ, PT ;  /* 0x000000ffea00720c */ /* 0x000fe20003f26070 */
[----:B------:R-:W-:Y:S01]  /*4f80*/  FFMA.FTZ R168, R168, UR11, R163 ;  /* 0x0000000ba8a87c23 */ /* 0x000fe200080100a3 */
[----:B------:R-:W-:Y:S01]  /*4f90*/  FMUL.FTZ R154, R171, UR23 ;  /* 0x00000017ab9a7c20 */ /* 0x000fe20008410000 */
[----:B------:R-:W-:Y:S01]  /*4fa0*/  ISETP.GE.U32.AND P0, PT, R240, RZ, PT ;  /* 0x000000fff000720c */ /* 0x000fe20003f06070 */
[----:B------:R-:W-:Y:S01]  /*4fb0*/  FFMA.FTZ R161, R189, UR10, R179 ;  /* 0x0000000abda17c23 */ /* 0x000fe200080100b3 */
[----:B------:R-:W-:Y:S01]  /*4fc0*/  SHF.L.U32 R152, R152, 0x10, RZ ;  /* 0x0000001098987819 */ /* 0x000fe200000006ff */
[----:B------:R-:W-:Y:S01]  /*4fd0*/  FADD.FTZ R155, R200, -R155 ;  /* 0x8000009bc89b7221 */ /* 0x000fe20000010000 */
[----:B------:R-:W-:Y:S01]  /*4fe0*/  LOP3.LUT P5, RZ, R235, 0xff0000, RZ, 0xc0, !PT ;  /* 0x00ff0000ebff7812 */ /* 0x000fe200078ac0ff */
[----:B------:R-:W-:Y:S01]  /*4ff0*/  IMAD.U32 R162, R157, 0x10000, RZ ;  /* 0x000100009da27824 */ /* 0x000fe200078e00ff */
[----:B------:R-:W-:Y:S01]  /*5000*/  LOP3.LUT P6, RZ, R241, 0xff0000, RZ, 0xc0, !PT ;  /* 0x00ff0000f1ff7812 */ /* 0x000fe200078cc0ff */
[----:B------:R-:W-:Y:S01]  /*5010*/  FADD.FTZ R161, R192, -R161 ;  /* 0x800000a1c0a17221 */ /* 0x000fe20000010000 */
[C---:B------:R-:W-:Y:S01]  /*5020*/  F2FP.BF16.F32.PACK_AB R163, R172.reuse, R171 ;  /* 0x000000abaca3723e */ /* 0x040fe200000010ff */
[----:B------:R-:W-:Y:S01]  /*5030*/  FMUL.FTZ R172, R172, UR23 ;  /* 0x00000017acac7c20 */ /* 0x000fe20008410000 */
[----:B------:R-:W-:Y:S01]  /*5040*/  ISETP.GE.U32.AND.EX P1, PT, R235, 0x1000000, PT, P1 ;  /* 0x01000000eb00780c */ /* 0x000fe20003f26110 */
[----:B------:R-:W-:Y:S01]  /*5050*/  FFMA.FTZ R152, R155, UR11, R152 ;  /* 0x0000000b9b987c23 */ /* 0x000fe20008010098 */
[----:B------:R-:W-:Y:S01]  /*5060*/  ISETP.GE.U32.AND.EX P0, PT, R241, 0x1000000, PT, P0 ;  /* 0x01000000f100780c */ /* 0x000fe20003f06100 */
[----:B------:R-:W-:Y:S01]  /*5070*/  FMUL.FTZ R155, R170, UR23 ;  /* 0x00000017aa9b7c20 */ /* 0x000fe20008410000 */
[C---:B------:R-:W-:Y:S01]  /*5080*/  FSEL R171, R154.reuse, RZ, P5 ;  /* 0x000000ff9aab7208 */ /* 0x040fe20002800000 */
[----:B------:R-:W-:Y:S01]  /*5090*/  FFMA.FTZ R161, R161, UR11, R162 ;  /* 0x0000000ba1a17c23 */ /* 0x000fe200080100a2 */
[----:B------:R-:W-:Y:S01]  /*50a0*/  FSEL R160, R154, RZ, P6 ;  /* 0x000000ff9aa07208 */ /* 0x000fe20003000000 */
[----:B------:R-:W-:Y:S01]  /*50b0*/  FMUL.FTZ R154, R169, UR23 ;  /* 0x00000017a99a7c20 */ /* 0x000fe20008410000 */
[----:B------:R-:W-:-:S02]  /*50c0*/  LOP3.LUT P5, RZ, R235, 0xff, RZ, 0xc0, !PT ;  /* 0x000000ffebff7812 */ /* 0x000fc400078ac0ff */
[C---:B------:R-:W-:Y:S02]  /*50d0*/  FSEL R174, R172.reuse, RZ, P1 ;  /* 0x000000ffacae7208 */ /* 0x040fe40000800000 */
[C---:B------:R-:W-:Y:S02]  /*50e0*/  LOP3.LUT P6, RZ, R241.reuse, 0xff, RZ, 0xc0, !PT ;  /* 0x000000fff1ff7812 */ /* 0x040fe400078cc0ff */
[----:B------:R-:W-:Y:S02]  /*50f0*/  LOP3.LUT P1, RZ, R241, 0xff00, RZ, 0xc0, !PT ;  /* 0x0000ff00f1ff7812 */ /* 0x000fe4000782c0ff */
[----:B------:R-:W-:Y:S02]  /*5100*/  FSEL R175, R172, RZ, P0 ;  /* 0x000000ffacaf7208 */ /* 0x000fe40000000000 */
[----:B------:R-:W-:Y:S02]  /*5110*/  LOP3.LUT P0, RZ, R235, 0xff00, RZ, 0xc0, !PT ;  /* 0x0000ff00ebff7812 */ /* 0x000fe4000780c0ff */
[----:B------:R-:W-:-:S02]  /*5120*/  F2FP.BF16.F32.PACK_AB R162, R170, R169 ;  /* 0x000000a9aaa2723e */ /* 0x000fc400000010ff */
[C---:B------:R-:W-:Y:S02]  /*5130*/  FSEL R170, R154.reuse, RZ, P5 ;  /* 0x000000ff9aaa7208 */ /* 0x040fe40002800000 */
[----:B------:R-:W-:Y:S02]  /*5140*/  FSEL R154, R154, RZ, P6 ;  /* 0x000000ff9a9a7208 */ /* 0x000fe40003000000 */
[C---:B------:R-:W-:Y:S02]  /*5150*/  FSEL R173, R155.reuse, RZ, P1 ;  /* 0x000000ff9bad7208 */ /* 0x040fe40000800000 */
[----:B------:R-:W-:Y:S02]  /*5160*/  FSEL R169, R155, RZ, P0 ;  /* 0x000000ff9ba97208 */ /* 0x000fe40000000000 */
[----:B------:R-:W-:Y:S01]  /*5170*/  F2FP.BF16.F32.PACK_AB R155, R175, R160 ;  /* 0x000000a0af9b723e */ /* 0x000fe200000010ff */
[----:B------:R-:W-:Y:S01]  /*5180*/  FMUL.FTZ R160, R161, UR23 ;  /* 0x00000017a1a07c20 */ /* 0x000fe20008410000 */
[----:B------:R-:W-:Y:S01]  /*5190*/  F2FP.BF16.F32.PACK_AB R154, R173, R154 ;  /* 0x0000009aad9a723e */ /* 0x000fe200000010ff */
[----:B------:R-:W-:Y:S01]  /*51a0*/  FMUL.FTZ R173, R168, UR23 ;  /* 0x00000017a8ad7c20 */ /* 0x000fe20008410000 */
[----:B------:R-:W-:-:S02]  /*51b0*/  LOP3.LUT P0, RZ, R234, 0xff0000, RZ, 0xc0, !PT ;  /* 0x00ff0000eaff7812 */ /* 0x000fc4000780c0ff */
[----:B------:R-:W-:Y:S02]  /*51c0*/  LOP3.LUT P1, RZ, R240, 0xff0000, RZ, 0xc0, !PT ;  /* 0x00ff0000f0ff7812 */ /* 0x000fe4000782c0ff */
[----:B------:R-:W-:Y:S02]  /*51d0*/  LOP3.LUT P6, RZ, R234, 0xff000000, RZ, 0xc0, !PT ;  /* 0xff000000eaff7812 */ /* 0x000fe400078cc0ff */
[----:B------:R-:W-:Y:S02]  /*51e0*/  LOP3.LUT P5, RZ, R240, 0xff000000, RZ, 0xc0, !PT ;  /* 0xff000000f0ff7812 */ /* 0x000fe400078ac0ff */
[----:B------:R-:W-:Y:S02]  /*51f0*/  F2FP.BF16.F32.PACK_AB R170, R169, R170 ;  /* 0x000000aaa9aa723e */ /* 0x000fe400000010ff */
[----:B------:R-:W-:Y:S01]  /*5200*/  F2FP.BF16.F32.PACK_AB R161, R168, R161 ;  /* 0x000000a1a8a1723e */ /* 0x000fe200000010ff */
[----:B------:R-:W-:Y:S01]  /*5210*/  FMUL.FTZ R168, R152, UR23 ;  /* 0x0000001798a87c20 */ /* 0x000fe20008410000 */
[----:B------:R-:W-:-:S02]  /*5220*/  FSEL R169, R160, RZ, P0 ;  /* 0x000000ffa0a97208 */ /* 0x000fc40000000000 */
[----:B------:R-:W-:Y:S02]  /*5230*/  FSEL R172, R160, RZ, P1 ;  /* 0x000000ffa0ac7208 */ /* 0x000fe40000800000 */
[----:B------:R-:W-:Y:S02]  /*5240*/  F2FP.BF16.F32.PACK_AB R171, R174, R171 ;  /* 0x000000abaeab723e */ /* 0x000fe400000010ff */
[----:B------:R-:W-:Y:S01]  /*5250*/  F2FP.BF16.F32.PACK_AB R160, R152, R153 ;  /* 0x0000009998a0723e */ /* 0x000fe200000010ff */
[----:B------:R-:W-:Y:S01]  /*5260*/  FMUL.FTZ R153, R153, UR23 ;  /* 0x0000001799997c20 */ /* 0x000fe20008410000 */
[----:B------:R-:W-:Y:S02]  /*5270*/  LOP3.LUT P0, RZ, R234, 0xff00, RZ, 0xc0, !PT ;  /* 0x0000ff00eaff7812 */ /* 0x000fe4000780c0ff */
[----:B------:R-:W-:Y:S02]  /*5280*/  LOP3.LUT P1, RZ, R240, 0xff00, RZ, 0xc0, !PT ;  /* 0x0000ff00f0ff7812 */ /* 0x000fe4000782c0ff */
[----:B------:R-:W-:-:S02]  /*5290*/  FSEL R174, R173, RZ, P6 ;  /* 0x000000ffadae7208 */ /* 0x000fc40003000000 */
[----:B------:R-:W-:Y:S02]  /*52a0*/  FSEL R177, R173, RZ, P5 ;  /* 0x000000ffadb17208 */ /* 0x000fe40002800000 */
        /* <DEDUP_REMOVED lines=9> */
[----:B------:R-:W-:-:S07]  /*5340*/  F2FP.BF16.F32.PACK_AB R168, R173, R168 ;  /* 0x000000a8ada8723e */ /* 0x000fce00000010ff */
.L_x_154:
        /* <DEDUP_REMOVED lines=12> */
[----:B------:R-:W-:-:S03]  /*5410*/  VIADD R5, R5, 0x80 ;  /* 0x0000008005057836 */ /* 0x000fc60000000000 */
[----:B------:R0:W-:Y:S04]  /*5420*/  @P1 STG.E.128 desc[UR16][R172.64], R152 ;  /* 0x00000098ac001986 */ /* 0x0001e8000c101d10 */
.L_x_150:
[----:B------:R-:W-:Y:S05]  /*5430*/  BSYNC.RECONVERGENT B0 ;  /* 0x0000000000007941 */ /* 0x000fea0003800200 */
.L_x_149:
[----:B------:R-:W-:Y:S04]  /*5440*/  BSSY.RECONVERGENT B0, `(.L_x_159) ;  /* 0x0000267000007945 */ /* 0x000fe80003800200 */
[----:B------:R-:W-:Y:S05]  /*5450*/  @!P3 BRA `(.L_x_160) ;  /* 0x000000240094b947 */ /* 0x000fea0003800000 */
[----:B------:R-:W-:-:S04]  /*5460*/  ISETP.NE.U32.AND P0, PT, RZ, UR20, PT ;  /* 0x00000014ff007c0c */ /* 0x000fc8000bf05070 */
[----:B------:R-:W-:-:S13]  /*5470*/  ISETP.NE.AND.EX P0, PT, RZ, UR21, PT, P0 ;  /* 0x00000015ff007c0c */ /* 0x000fda000bf05300 */
[----:B------:R-:W-:Y:S05]  /*5480*/  @!P0 BRA `(.L_x_161) ;  /* 0x0000001400548947 */ /* 0x000fea0003800000 */
[----:B------:R-:W-:-:S04]  /*5490*/  UISETP.NE.U32.AND UP0, UPT, UR26, URZ, UPT ;  /* 0x000000ff1a00728c */ /* 0x000fc8000bf05070 */
[----:B------:R-:W-:-:S09]  /*54a0*/  UISETP.NE.AND.EX UP0, UPT, UR27, URZ, UPT, UP0 ;  /* 0x000000ff1b00728c */ /* 0x000fd2000bf05300 */
[----:B------:R-:W-:Y:S05]  /*54b0*/  BRA.U !UP0, `(.L_x_162) ;  /* 0x0000000908d47547 */ /* 0x000fea000b800000 */
[----:B------:R-:W-:-:S04]  /*54c0*/  UISETP.NE.U32.AND UP0, UPT, UR8, URZ, UPT ;  /* 0x000000ff0800728c */ /* 0x000fc8000bf05070 */
[----:B------:R-:W-:-:S09]  /*54d0*/  UISETP.NE.AND.EX UP0, UPT, UR9, URZ, UPT, UP0 ;  /* 0x000000ff0900728c */ /* 0x000fd2000bf05300 */
[----:B------:R-:W-:Y:S05]  /*54e0*/  BRA.U !UP0, `(.L_x_163) ;  /* 0x00000005086c7547 */ /* 0x000fea000b800000 */
[--C-:B0-----:R-:W-:Y:S01]  /*54f0*/  FFMA.FTZ R153, R187, UR10, R179.reuse ;  /* 0x0000000abb997c23 */ /* 0x101fe200080100b3 */
[C---:B-----5:R-:W-:Y:S01]  /*5500*/  SHF.L.U32 R152, R63.reuse, 0x10, RZ ;  /* 0x000000103f987819 */ /* 0x060fe200000006ff */
[----:B------:R-:W-:Y:S01]  /*5510*/  FFMA.FTZ R161, R212, UR10, R179 ;  /* 0x0000000ad4a17c23 */ /* 0x000fe200080100b3 */
[----:B------:R-:W-:Y:S01]  /*5520*/  PRMT R154, R62, 0x7632, R154 ;  /* 0x000076323e9a7816 */ /* 0x000fe2000000009a */
[----:B------:R-:W-:Y:S01]  /*5530*/  FADD.FTZ R153, R184, -R153 ;  /* 0x80000099b8997221 */ /* 0x000fe20000010000 */
[----:B------:R-:W-:Y:S01]  /*5540*/  PRMT R162, R63, 0x7632, R162 ;  /* 0x000076323fa27816 */ /* 0x000fe200000000a2 */
[--C-:B------:R-:W-:Y:S01]  /*5550*/  FFMA.FTZ R163, R214, UR10, R179.reuse ;  /* 0x0000000ad6a37c23 */ /* 0x100fe200080100b3 */
[----:B------:R-:W-:Y:S01]  /*5560*/  SHF.L.U32 R154, R154, 0x10, RZ ;  /* 0x000000109a9a7819 */ /* 0x000fe200000006ff */
[----:B------:R-:W-:Y:S01]  /*5570*/  FFMA.FTZ R170, R153, UR11, R152 ;  /* 0x0000000b99aa7c23 */ /* 0x000fe20008010098 */
[----:B------:R-:W-:Y:S01]  /*5580*/  FFMA.FTZ R153, R183, UR10, R179 ;  /* 0x0000000ab7997c23 */ /* 0x000fe200080100b3 */
[----:B------:R-:W-:Y:S01]  /*5590*/  SHF.L.U32 R152, R61, 0x10, RZ ;  /* 0x000000103d987819 */ /* 0x000fe200000006ff */
[----:B------:R-:W-:Y:S01]  /*55a0*/  FADD.FTZ R161, R206, -R161 ;  /* 0x800000a1cea17221 */ /* 0x000fe20000010000 */
[----:B------:R-:W-:Y:S01]  /*55b0*/  FFMA.FTZ R155, R185, UR10, R179 ;  /* 0x0000000ab99b7c23 */ /* 0x000fe200080100b3 */
[----:B------:R-:W-:Y:S01]  /*55c0*/  FADD.FTZ R153, R180, -R153 ;  /* 0x80000099b4997221 */ /* 0x000fe20000010000 */
[----:B------:R-:W-:Y:S01]  /*55d0*/  FADD.FTZ R163, R204, -R163 ;  /* 0x800000a3cca37221 */ /* 0x000fe20000010000 */
[----:B------:R-:W-:-:S02]  /*55e0*/  IMAD.U32 R162, R162, 0x10000, RZ ;  /* 0x00010000a2a27824 */ /* 0x000fc400078e00ff */
[----:B------:R-:W-:Y:S01]  /*55f0*/  FFMA.FTZ R171, R161, UR11, R154 ;  /* 0x0000000ba1ab7c23 */ /* 0x000fe2000801009a */
[----:B------:R-:W-:Y:S01]  /*5600*/  FFMA.FTZ R161, R153, UR11, R152 ;  /* 0x0000000b99a17c23 */ /* 0x000fe20008010098 */
[----:B------:R-:W-:Y:S02]  /*5610*/  IMAD.U32 R160, R62, 0x10000, RZ ;  /* 0x000100003ea07824 */ /* 0x000fe400078e00ff */
[----:B------:R-:W-:Y:S01]  /*5620*/  FADD.FTZ R155, R182, -R155 ;  /* 0x8000009bb69b7221 */ /* 0x000fe20000010000 */
[----:B------:R-:W-:Y:S01]  /*5630*/  FFMA.FTZ R173, R163, UR11, R162 ;  /* 0x0000000ba3ad7c23 */ /* 0x000fe200080100a2 */
[----:B------:R-:W-:Y:S01]  /*5640*/  PRMT R153, R61, 0x7632, R153 ;  /* 0x000076323d997816 */ /* 0x000fe20000000099 */
[--C-:B------:R-:W-:Y:S01]  /*5650*/  FFMA.FTZ R163, R210, UR10, R179.reuse ;  /* 0x0000000ad2a37c23 */ /* 0x100fe200080100b3 */
[----:B------:R-:W-:Y:S01]  /*5660*/  FFMA.FTZ R152, R181, UR10, R179 ;  /* 0x0000000ab5987c23 */ /* 0x000fe200080100b3 */
[----:B------:R-:W-:Y:S01]  /*5670*/  FFMA.FTZ R160, R155, UR11, R160 ;  /* 0x0000000b9ba07c23 */ /* 0x000fe200080100a0 */
[----:B------:R-:W-:Y:S01]  /*5680*/  SHF.L.U32 R169, R153, 0x10, RZ ;  /* 0x0000001099a97819 */ /* 0x000fe200000006ff */
[----:B------:R-:W-:-:S02]  /*5690*/  IMAD.U32 R155, R60, 0x10000, RZ ;  /* 0x000100003c9b7824 */ /* 0x000fc400078e00ff */
[----:B------:R-:W-:Y:S01]  /*56a0*/  FADD.FTZ R154, R194, -R163 ;  /* 0x800000a3c29a7221 */ /* 0x000fe20000010000 */
[----:B------:R-:W-:Y:S01]  /*56b0*/  PRMT R153, R60, 0x7632, R153 ;  /* 0x000076323c997816 */ /* 0x000fe20000000099 */
[----:B------:R-:W-:Y:S01]  /*56c0*/  FADD.FTZ R152, R27, -R152 ;  /* 0x800000981b987221 */ /* 0x000fe20000010000 */
[----:B------:R-:W-:Y:S01]  /*56d0*/  FFMA.FTZ R163, R202, UR10, R179 ;  /* 0x0000000acaa37c23 */ /* 0x000fe200080100b3 */
[----:B------:R-:W-:Y:S01]  /*56e0*/  FFMA.FTZ R168, R154, UR11, R169 ;  /* 0x0000000b9aa87c23 */ /* 0x000fe200080100a9 */
[----:B------:R-:W-:Y:S01]  /*56f0*/  LOP3.LUT P1, RZ, R233, 0xff0000, RZ, 0xc0, !PT ;  /* 0x00ff0000e9ff7812 */ /* 0x000fe2000782c0ff */
[----:B------:R-:W-:Y:S01]  /*5700*/  FFMA.FTZ R152, R152, UR11, R155 ;  /* 0x0000000b98987c23 */ /* 0x000fe2000801009b */
[----:B------:R-:W-:Y:S02]  /*5710*/  IMAD.U32 R154, R153, 0x10000, RZ ;  /* 0x00010000999a7824 */ /* 0x000fe400078e00ff */
[----:B------:R-:W-:Y:S01]  /*5720*/  FADD.FTZ R163, R196, -R163 ;  /* 0x800000a3c4a37221 */ /* 0x000fe20000010000 */
[----:B------:R-:W-:Y:S01]  /*5730*/  FMUL.FTZ R155, R170, UR23 ;  /* 0x00000017aa9b7c20 */ /* 0x000fe20008410000 */
[----:B------:R-:W-:Y:S01]  /*5740*/  LOP3.LUT P6, RZ, R239, 0xff0000, RZ, 0xc0, !PT ;  /* 0x00ff0000efff7812 */ /* 0x000fe200078cc0ff */
[----:B------:R-:W-:Y:S01]  /*5750*/  FMUL.FTZ R169, R160, UR23 ;  /* 0x00000017a0a97c20 */ /* 0x000fe20008410000 */
[----:B------:R-:W-:Y:S01]  /*5760*/  ISETP.GE.U32.AND P5, PT, R232, RZ, PT ;  /* 0x000000ffe800720c */ /* 0x000fe20003fa6070 */
[----:B------:R-:W-:Y:S01]  /*5770*/  FFMA.FTZ R153, R163, UR11, R154 ;  /* 0x0000000ba3997c23 */ /* 0x000fe2000801009a */
[----:B------:R-:W-:-:S02]  /*5780*/  FSEL R172, R155, RZ, P1 ;  /* 0x000000ff9bac7208 */ /* 0x000fc40000800000 */
[C---:B------:R-:W-:Y:S01]  /*5790*/  F2FP.BF16.F32.PACK_AB R163, R173.reuse, R170 ;  /* 0x000000aaada3723e */ /* 0x040fe200000010ff */
[----:B------:R-:W-:Y:S01]  /*57a0*/  FMUL.FTZ R173, R173, UR23 ;  /* 0x00000017adad7c20 */ /* 0x000fe20008410000 */
[----:B------:R-:W-:Y:S01]  /*57b0*/  ISETP.GE.U32.AND P1, PT, R238, RZ, PT ;  /* 0x000000ffee00720c */ /* 0x000fe20003f26070 */
[----:B------:R-:W-:Y:S01]  /*57c0*/  FMUL.FTZ R170, R171, UR23 ;  /* 0x00000017abaa7c20 */ /* 0x000fe20008410000 */
[----:B------:R-:W-:Y:S02]  /*57d0*/  FSEL R155, R155, RZ, P6 ;  /* 0x000000ff9b9b7208 */ /* 0x000fe40003000000 */
[----:B------:R-:W-:Y:S02]  /*57e0*/  LOP3.LUT P6, RZ, R239, 0xff, RZ, 0xc0, !PT ;  /* 0x000000ffefff7812 */ /* 0x000fe400078cc0ff */
[----:B------:R-:W-:Y:S02]  /*57f0*/  ISETP.GE.U32.AND.EX P5, PT, R233, 0x1000000, PT, P5 ;  /* 0x01000000e900780c */ /* 0x000fe40003fa6150 */
[----:B------:R-:W-:-:S02]  /*5800*/  ISETP.GE.U32.AND.EX P1, PT, R239, 0x1000000, PT, P1 ;  /* 0x01000000ef00780c */ /* 0x000fc40003f26110 */
[----:B------:R-:W-:Y:S02]  /*5810*/  FSEL R175, R173, RZ, P5 ;  /* 0x000000ffadaf7208 */ /* 0x000fe40002800000 */
[----:B------:R-:W-:Y:S02]  /*5820*/  FSEL R154, R169, RZ, P6 ;  /* 0x000000ffa99a7208 */ /* 0x000fe40003000000 */
[----:B------:R-:W-:Y:S02]  /*5830*/  LOP3.LUT P5, RZ, R239, 0xff00, RZ, 0xc0, !PT ;  /* 0x0000ff00efff7812 */ /* 0x000fe400078ac0ff */
[----:B------:R-:W-:Y:S02]  /*5840*/  LOP3.LUT P6, RZ, R233, 0xff, RZ, 0xc0, !PT ;  /* 0x000000ffe9ff7812 */ /* 0x000fe400078cc0ff */
[----:B------:R-:W-:Y:S02]  /*5850*/  FSEL R174, R173, RZ, P1 ;  /* 0x000000ffadae7208 */ /* 0x000fe40000800000 */
[----:B------:R-:W-:Y:S01]  /*5860*/  F2FP.BF16.F32.PACK_AB R162, R171, R160 ;  /* 0x000000a0aba2723e */ /* 0x000fe200000010ff */
[----:B------:R-:W-:Y:S01]  /*5870*/  FMUL.FTZ R160, R161, UR23 ;  /* 0x00000017a1a07c20 */ /* 0x000fe20008410000 */
[----:B------:R-:W-:-:S02]  /*5880*/  F2FP.BF16.F32.PACK_AB R171, R175, R172 ;  /* 0x000000acafab723e */ /* 0x000fc400000010ff */
[----:B------:R-:W-:Y:S02]  /*5890*/  LOP3.LUT P1, RZ, R233, 0xff00, RZ, 0xc0, !PT ;  /* 0x0000ff00e9ff7812 */ /* 0x000fe4000782c0ff */
[----:B------:R-:W-:Y:S02]  /*58a0*/  FSEL R173, R170, RZ, P5 ;  /* 0x000000ffaaad7208 */ /* 0x000fe40002800000 */
[----:B------:R-:W-:Y:S02]  /*58b0*/  FSEL R172, R169, RZ, P6 ;  /* 0x000000ffa9ac7208 */ /* 0x000fe40003000000 */
[----:B------:R-:W-:Y:S02]  /*58c0*/  LOP3.LUT P5, RZ, R232, 0xff0000, RZ, 0xc0, !PT ;  /* 0x00ff0000e8ff7812 */ /* 0x000fe400078ac0ff */
[----:B------:R-:W-:Y:S02]  /*58d0*/  LOP3.LUT P6, RZ, R238, 0xff0000, RZ, 0xc0, !PT ;  /* 0x00ff0000eeff7812 */ /* 0x000fe400078cc0ff */
[----:B------:R-:W-:Y:S01]  /*58e0*/  FSEL R175, R170, RZ, P1 ;  /* 0x000000ffaaaf7208 */ /* 0x000fe20000800000 */
[----:B------:R-:W-:Y:S01]  /*58f0*/  FMUL.FTZ R170, R168, UR23 ;  /* 0x00000017a8aa7c20 */ /* 0x000fe20008410000 */
[----:B------:R-:W-:-:S02]  /*5900*/  F2FP.BF16.F32.PACK_AB R155, R174, R155 ;  /* 0x0000009bae9b723e */ /* 0x000fc400000010ff */
[----:B------:R-:W-:Y:S01]  /*5910*/  F2FP.BF16.F32.PACK_AB R161, R168, R161 ;  /* 0x000000a1a8a1723e */ /* 0x000fe200000010ff */
[----:B------:R-:W-:Y:S01]  /*5920*/  FMUL.FTZ R168, R153, UR23 ;  /* 0x0000001799a87c20 */ /* 0x000fe20008410000 */
[----:B------:R-:W-:Y:S02]  /*5930*/  LOP3.LUT P1, RZ, R232, 0xff000000, RZ, 0xc0, !PT ;  /* 0xff000000e8ff7812 */ /* 0x000fe4000782c0ff */
[C---:B------:R-:W-:Y:S02]  /*5940*/  FSEL R169, R160.reuse, RZ, P5 ;  /* 0x000000ffa0a97208 */ /* 0x040fe40002800000 */
[----:B------:R-:W-:Y:S02]  /*5950*/  FSEL R174, R160, RZ, P6 ;  /* 0x000000ffa0ae7208 */ /* 0x000fe40003000000 */
[----:B------:R-:W-:Y:S02]  /*5960*/  LOP3.LUT P5, RZ, R238, 0xff000000, RZ, 0xc0, !PT ;  /* 0xff000000eeff7812 */ /* 0x000fe400078ac0ff */
[----:B------:R-:W-:-:S02]  /*5970*/  LOP3.LUT P6, RZ, R232, 0xff00, RZ, 0xc0, !PT ;  /* 0x0000ff00e8ff7812 */ /* 0x000fc400078cc0ff */
[----:B------:R-:W-:Y:S02]  /*5980*/  F2FP.BF16.F32.PACK_AB R154, R173, R154 ;  /* 0x0000009aad9a723e */ /* 0x000fe400000010ff */
[----:B------:R-:W-:Y:S02]  /*5990*/  FSEL R176, R170, RZ, P1 ;  /* 0x000000ffaab07208 */ /* 0x000fe40000800000 */
[----:B------:R-:W-:Y:S01]  /*59a0*/  F2FP.BF16.F32.PACK_AB R160, R153, R152 ;  /* 0x0000009899a0723e */ /* 0x000fe200000010ff */
[----:B------:R-:W-:Y:S01]  /*59b0*/  FMUL.FTZ R152, R152, UR23 ;  /* 0x0000001798987c20 */ /* 0x000fe20008410000 */
[----:B------:R-:W-:Y:S02]  /*59c0*/  LOP3.LUT P1, RZ, R238, 0xff00, RZ, 0xc0, !PT ;  /* 0x0000ff00eeff7812 */ /* 0x000fe4000782c0ff */
[----:B------:R-:W-:Y:S02]  /*59d0*/  FSEL R177, R170, RZ, P5 ;  /* 0x000000ffaab17208 */ /* 0x000fe40002800000 */
[----:B------:R-:W-:-:S02]  /*59e0*/  FSEL R173, R168, RZ, P6 ;  /* 0x000000ffa8ad7208 */ /* 0x000fc40003000000 */
[----:B------:R-:W-:Y:S02]  /*59f0*/  LOP3.LUT P5, RZ, R238, 0xff, RZ, 0xc0, !PT ;  /* 0x000000ffeeff7812 */ /* 0x000fe400078ac0ff */
[----:B------:R-:W-:Y:S02]  /*5a00*/  LOP3.LUT P6, RZ, R232, 0xff, RZ, 0xc0, !PT ;  /* 0x000000ffe8ff7812 */ /* 0x000fe400078cc0ff */
[----:B------:R-:W-:Y:S02]  /*5a10*/  F2FP.BF16.F32.PACK_AB R170, R175, R172 ;  /* 0x000000acafaa723e */ /* 0x000fe400000010ff */
[----:B------:R-:W-:Y:S02]  /*5a20*/  FSEL R175, R168, RZ, P1 ;  /* 0x000000ffa8af7208 */ /* 0x000fe40000800000 */
[C---:B------:R-:W-:Y:S02]  /*5a30*/  FSEL R172, R152.reuse, RZ, P5 ;  /* 0x000000ff98ac7208 */ /* 0x040fe40002800000 */
[----:B------:R-:W-:-:S02]  /*5a40*/  FSEL R168, R152, RZ, P6 ;  /* 0x000000ff98a87208 */ /* 0x000fc40003000000 */
[----:B------:R-:W-:Y:S02]  /*5a50*/  F2FP.BF16.F32.PACK_AB R153, R177, R174 ;  /* 0x000000aeb199723e */ /* 0x000fe400000010ff */
[----:B------:R-:W-:Y:S02]  /*5a60*/  F2FP.BF16.F32.PACK_AB R169, R176, R169 ;  /* 0x000000a9b0a9723e */ /* 0x000fe400000010ff */
[----:B------:R-:W-:Y:S02]  /*5a70*/  F2FP.BF16.F32.PACK_AB R152, R175, R172 ;  /* 0x000000acaf98723e */ /* 0x000fe400000010ff */
[----:B------:R-:W-:Y:S01]  /*5a80*/  F2FP.BF16.F32.PACK_AB R168, R173, R168 ;  /* 0x000000a8ada8723e */ /* 0x000fe200000010ff */
[----:B------:R-:W-:Y:S06]  /*5a90*/  BRA `(.L_x_164) ;  /* 0x0000001c00d07947 */ /* 0x000fec0003800000 */
.L_x_163:
[--C-:B0-----:R-:W-:Y:S01]  /*5aa0*/  FFMA.FTZ R155, R187, UR10, R179.reuse ;  /* 0x0000000abb9b7c23 */ /* 0x101fe200080100b3 */
[----:B-----5:R-:W-:Y:S01]  /*5ab0*/  SHF.L.U32 R168, R63, 0x10, RZ ;  /* 0x000000103fa87819 */ /* 0x020fe200000006ff */
[--C-:B------:R-:W-:Y:S01]  /*5ac0*/  FFMA.FTZ R153, R185, UR10, R179.reuse ;  /* 0x0000000ab9997c23 */ /* 0x100fe200080100b3 */
[----:B------:R-:W-:Y:S01]  /*5ad0*/  PRMT R154, R63, 0x7632, R154 ;  /* 0x000076323f9a7816 */ /* 0x000fe2000000009a */
[----:B------:R-:W-:Y:S01]  /*5ae0*/  FFMA.FTZ R169, R214, UR10, R179 ;  /* 0x0000000ad6a97c23 */ /* 0x000fe200080100b3 */
[----:B------:R-:W-:Y:S01]  /*5af0*/  FADD.FTZ R155, R184, -R155 ;  /* 0x8000009bb89b7221 */ /* 0x000fe20000010000 */
[----:B------:R-:W-:Y:S01]  /*5b00*/  SHF.L.U32 R152, R62, 0x10, RZ ;  /* 0x000000103e987819 */ /* 0x000fe200000006ff */
[----:B------:R-:W-:Y:S01]  /*5b10*/  FADD.FTZ R153, R182, -R153 ;  /* 0x80000099b6997221 */ /* 0x000fe20000010000 */
[----:B------:R-:W-:Y:S02]  /*5b20*/  IMAD.U32 R154, R154, 0x10000, RZ ;  /* 0x000100009a9a7824 */ /* 0x000fe400078e00ff */
[----:B------:R-:W-:Y:S01]  /*5b30*/  FADD.FTZ R169, R204, -R169 ;  /* 0x800000a9cca97221 */ /* 0x000fe20000010000 */
[----:B------:R-:W-:Y:S01]  /*5b40*/  FFMA.FTZ R172, R155, UR11, R168 ;  /* 0x0000000b9bac7c23 */ /* 0x000fe200080100a8 */
[----:B------:R-:W-:Y:S01]  /*5b50*/  PRMT R170, R62, 0x7632, R170 ;  /* 0x000076323eaa7816 */ /* 0x000fe200000000aa */
[--C-:B------:R-:W-:Y:S01]  /*5b60*/  FFMA.FTZ R173, R212, UR10, R179.reuse ;  /* 0x0000000ad4ad7c23 */ /* 0x100fe200080100b3 */
[----:B------:R-:W-:Y:S01]  /*5b70*/  FFMA.FTZ R171, R153, UR11, R152 ;  /* 0x0000000b99ab7c23 */ /* 0x000fe20008010098 */
[--C-:B------:R-:W-:Y:S01]  /*5b80*/  FFMA.FTZ R174, R169, UR11, R154.reuse ;  /* 0x0000000ba9ae7c23 */ /* 0x100fe2000801009a */
[--C-:B------:R-:W-:Y:S01]  /*5b90*/  FFMA.FTZ R152, R181, UR10, R179.reuse ;  /* 0x0000000ab5987c23 */ /* 0x100fe200080100b3 */
[----:B------:R-:W-:Y:S01]  /*5ba0*/  FMUL.FTZ R172, R172, UR23 ;  /* 0x00000017acac7c20 */ /* 0x000fe20008410000 */
[----:B------:R-:W-:Y:S01]  /*5bb0*/  FFMA.FTZ R155, R183, UR10, R179 ;  /* 0x0000000ab79b7c23 */ /* 0x000fe200080100b3 */
[----:B------:R-:W-:Y:S01]  /*5bc0*/  LOP3.LUT P5, RZ, R233, 0xff0000, RZ, 0xc0, !PT ;  /* 0x00ff0000e9ff7812 */ /* 0x000fe200078ac0ff */
[----:B------:R-:W-:Y:S01]  /*5bd0*/  FADD.FTZ R173, R206, -R173 ;  /* 0x800000adcead7221 */ /* 0x000fe20000010000 */
[----:B------:R-:W-:Y:S01]  /*5be0*/  IMAD.U32 R170, R170, 0x10000, RZ ;  /* 0x00010000aaaa7824 */ /* 0x000fe200078e00ff */
[----:B------:R-:W-:Y:S01]  /*5bf0*/  ISETP.GE.U32.AND P1, PT, R232, RZ, PT ;  /* 0x000000ffe800720c */ /* 0x000fe20003f26070 */
[----:B------:R-:W-:Y:S01]  /*5c00*/  FFMA.FTZ R169, R210, UR10, R179 ;  /* 0x0000000ad2a97c23 */ /* 0x000fe200080100b3 */
[----:B------:R-:W-:Y:S01]  /*5c10*/  PRMT R154, R61, 0x7632, R154 ;  /* 0x000076323d9a7816 */ /* 0x000fe2000000009a */
[----:B------:R-:W-:Y:S01]  /*5c20*/  FADD.FTZ R152, R27, -R152 ;  /* 0x800000981b987221 */ /* 0x000fe20000010000 */
[----:B------:R-:W-:Y:S01]  /*5c30*/  SHF.L.U32 R153, R60, 0x10, RZ ;  /* 0x000000103c997819 */ /* 0x000fe200000006ff */
[----:B------:R-:W-:Y:S01]  /*5c40*/  FMUL.FTZ R175, R174, UR23 ;  /* 0x00000017aeaf7c20 */ /* 0x000fe20008410000 */
[----:B------:R-:W-:Y:S01]  /*5c50*/  SHF.L.U32 R168, R61, 0x10, RZ ;  /* 0x000000103da87819 */ /* 0x000fe200000006ff */
[----:B------:R-:W-:Y:S01]  /*5c60*/  FADD.FTZ R155, R180, -R155 ;  /* 0x8000009bb49b7221 */ /* 0x000fe20000010000 */
[----:B------:R-:W-:Y:S01]  /*5c70*/  FSEL R174, R172, RZ, P5 ;  /* 0x000000ffacae7208 */ /* 0x000fe20002800000 */
[----:B------:R-:W-:Y:S01]  /*5c80*/  FFMA.FTZ R173, R173, UR11, R170 ;  /* 0x0000000badad7c23 */ /* 0x000fe200080100aa */
[----:B------:R-:W-:Y:S01]  /*5c90*/  LOP3.LUT P6, RZ, R239, 0xff0000, RZ, 0xc0, !PT ;  /* 0x00ff0000efff7812 */ /* 0x000fe200078cc0ff */
[----:B------:R-:W-:Y:S01]  /*5ca0*/  FADD.FTZ R169, R194, -R169 ;  /* 0x800000a9c2a97221 */ /* 0x000fe20000010000 */
[----:B------:R-:W-:Y:S01]  /*5cb0*/  ISETP.GE.U32.AND.EX P1, PT, R233, 0x1000000, PT, P1 ;  /* 0x01000000e900780c */ /* 0x000fe20003f26110 */
[----:B------:R-:W-:Y:S01]  /*5cc0*/  FFMA.FTZ R152, R152, UR11, R153 ;  /* 0x0000000b98987c23 */ /* 0x000fe20008010099 */
[----:B------:R-:W-:Y:S01]  /*5cd0*/  ISETP.GE.U32.AND P5, PT, R238, RZ, PT ;  /* 0x000000ffee00720c */ /* 0x000fe20003fa6070 */
[----:B------:R-:W-:Y:S01]  /*5ce0*/  FFMA.FTZ R168, R155, UR11, R168 ;  /* 0x0000000b9ba87c23 */ /* 0x000fe200080100a8 */
[----:B------:R-:W-:Y:S01]  /*5cf0*/  SHF.L.U32 R154, R154, 0x10, RZ ;  /* 0x000000109a9a7819 */ /* 0x000fe200000006ff */
[----:B------:R-:W-:Y:S01]  /*5d00*/  FFMA.FTZ R155, R202, UR10, R179 ;  /* 0x0000000aca9b7c23 */ /* 0x000fe200080100b3 */
[----:B------:R-:W-:Y:S01]  /*5d10*/  PRMT R153, R60, 0x7632, R153 ;  /* 0x000076323c997816 */ /* 0x000fe20000000099 */
[----:B------:R-:W-:Y:S01]  /*5d20*/  FMUL.FTZ R170, R171, UR23 ;  /* 0x00000017abaa7c20 */ /* 0x000fe20008410000 */
[----:B------:R-:W-:Y:S01]  /*5d30*/  FSEL R176, R172, RZ, P6 ;  /* 0x000000ffacb07208 */ /* 0x000fe20003000000 */
[----:B------:R-:W-:Y:S01]  /*5d40*/  FMUL.FTZ R173, R173, UR23 ;  /* 0x00000017adad7c20 */ /* 0x000fe20008410000 */
[----:B------:R-:W-:Y:S01]  /*5d50*/  FSEL R177, R175, RZ, P1 ;  /* 0x000000ffafb17208 */ /* 0x000fe20000800000 */
[----:B------:R-:W-:Y:S01]  /*5d60*/  FFMA.FTZ R169, R169, UR11, R154 ;  /* 0x0000000ba9a97c23 */ /* 0x000fe2000801009a */
[C---:B------:R-:W-:Y:S01]  /*5d70*/  ISETP.GE.U32.AND.EX P5, PT, R239.reuse, 0x1000000, PT, P5 ;  /* 0x01000000ef00780c */ /* 0x040fe20003fa6150 */
[----:B------:R-:W-:Y:S01]  /*5d80*/  FADD.FTZ R155, R196, -R155 ;  /* 0x8000009bc49b7221 */ /* 0x000fe20000010000 */
[C---:B------:R-:W-:Y:S01]  /*5d90*/  LOP3.LUT P6, RZ, R239.reuse, 0xff, RZ, 0xc0, !PT ;  /* 0x000000ffefff7812 */ /* 0x040fe200078cc0ff */
[----:B------:R-:W-:Y:S01]  /*5da0*/  FMUL.FTZ R168, R168, UR23 ;  /* 0x00000017a8a87c20 */ /* 0x000fe20008410000 */
[----:B------:R-:W-:Y:S01]  /*5db0*/  LOP3.LUT P1, RZ, R239, 0xff00, RZ, 0xc0, !PT ;  /* 0x0000ff00efff7812 */ /* 0x000fe2000782c0ff */
[----:B------:R-:W-:Y:S01]  /*5dc0*/  FMUL.FTZ R152, R152, UR23 ;  /* 0x0000001798987c20 */ /* 0x000fe20008410000 */
[----:B------:R-:W-:-:S02]  /*5dd0*/  SHF.L.U32 R154, R153, 0x10, RZ ;  /* 0x00000010999a7819 */ /* 0x000fc400000006ff */
[----:B------:R-:W-:Y:S02]  /*5de0*/  FSEL R171, R175, RZ, P5 ;  /* 0x000000ffafab7208 */ /* 0x000fe40002800000 */
[C---:B------:R-:W-:Y:S01]  /*5df0*/  FSEL R172, R170.reuse, RZ, P6 ;  /* 0x000000ffaaac7208 */ /* 0x040fe20003000000 */
[----:B------:R-:W-:Y:S01]  /*5e00*/  FFMA.FTZ R153, R155, UR11, R154 ;  /* 0x0000000b9b997c23 */ /* 0x000fe2000801009a */
[----:B------:R-:W-:Y:S02]  /*5e10*/  FSEL R175, R173, RZ, P1 ;  /* 0x000000ffadaf7208 */ /* 0x000fe40000800000 */
[----:B------:R-:W-:Y:S01]  /*5e20*/  LOP3.LUT P6, RZ, R233, 0xff, RZ, 0xc0, !PT ;  /* 0x000000ffe9ff7812 */ /* 0x000fe200078cc0ff */
[----:B------:R-:W-:Y:S01]  /*5e30*/  FMUL.FTZ R153, R153, UR23 ;  /* 0x0000001799997c20 */ /* 0x000fe20008410000 */
[----:B------:R-:W-:Y:S02]  /*5e40*/  F2FP.BF16.F32.PACK_AB R154, R175, R172 ;  /* 0x000000acaf9a723e */ /* 0x000fe400000010ff */
[----:B------:R-:W-:Y:S01]  /*5e50*/  FSEL R172, R170, RZ, P6 ;  /* 0x000000ffaaac7208 */ /* 0x000fe20003000000 */
[----:B------:R-:W-:Y:S01]  /*5e60*/  FMUL.FTZ R170, R169, UR23 ;  /* 0x00000017a9aa7c20 */ /* 0x000fe20008410000 */
[----:B------:R-:W-:-:S02]  /*5e70*/  LOP3.LUT P1, RZ, R233, 0xff00, RZ, 0xc0, !PT ;  /* 0x0000ff00e9ff7812 */ /* 0x000fc4000782c0ff */
[----:B------:R-:W-:Y:S02]  /*5e80*/  LOP3.LUT P5, RZ, R232, 0xff0000, RZ, 0xc0, !PT ;  /* 0x00ff0000e8ff7812 */ /* 0x000fe400078ac0ff */
[----:B------:R-:W-:Y:S02]  /*5e90*/  LOP3.LUT P6, RZ, R238, 0xff0000, RZ, 0xc0, !PT ;  /* 0x00ff0000eeff7812 */ /* 0x000fe400078cc0ff */
[----:B------:R-:W-:Y:S02]  /*5ea0*/  F2FP.BF16.F32.PACK_AB R155, R171, R176 ;  /* 0x000000b0ab9b723e */ /* 0x000fe400000010ff */
[----:B------:R-:W-:Y:S02]  /*5eb0*/  F2FP.BF16.F32.PACK_AB R171, R177, R174 ;  /* 0x000000aeb1ab723e */ /* 0x000fe400000010ff */
[----:B------:R-:W-:Y:S02]  /*5ec0*/  FSEL R175, R173, RZ, P1 ;  /* 0x000000ffadaf7208 */ /* 0x000fe40000800000 */
[----:B------:R-:W-:-:S02]  /*5ed0*/  FSEL R169, R168, RZ, P5 ;  /* 0x000000ffa8a97208 */ /* 0x000fc40002800000 */
[----:B------:R-:W-:Y:S02]  /*5ee0*/  FSEL R174, R168, RZ, P6 ;  /* 0x000000ffa8ae7208 */ /* 0x000fe40003000000 */
[----:B------:R-:W-:Y:S02]  /*5ef0*/  LOP3.LUT P1, RZ, R232, 0xff000000, RZ, 0xc0, !PT ;  /* 0xff000000e8ff7812 */ /* 0x000fe4000782c0ff */
[----:B------:R-:W-:Y:S02]  /*5f00*/  LOP3.LUT P5, RZ, R238, 0xff000000, RZ, 0xc0, !PT ;  /* 0xff000000eeff7812 */ /* 0x000fe400078ac0ff */
[----:B------:R-:W-:Y:S02]  /*5f10*/  LOP3.LUT P6, RZ, R232, 0xff00, RZ, 0xc0, !PT ;  /* 0x0000ff00e8ff7812 */ /* 0x000fe400078cc0ff */
[C---:B------:R-:W-:Y:S02]  /*5f20*/  FSEL R176, R170.reuse, RZ, P1 ;  /* 0x000000ffaab07208 */ /* 0x040fe40000800000 */
[----:B------:R-:W-:-:S02]  /*5f30*/  FSEL R177, R170, RZ, P5 ;  /* 0x000000ffaab17208 */ /* 0x000fc40002800000 */
[----:B------:R-:W-:Y:S02]  /*5f40*/  FSEL R173, R153, RZ, P6 ;  /* 0x000000ff99ad7208 */ /* 0x000fe40003000000 */
[C---:B------:R-:W-:Y:S02]  /*5f50*/  LOP3.LUT P1, RZ, R238.reuse, 0xff00, RZ, 0xc0, !PT ;  /* 0x0000ff00eeff7812 */ /* 0x040fe4000782c0ff */
[----:B------:R-:W-:Y:S02]  /*5f60*/  LOP3.LUT P5, RZ, R238, 0xff, RZ, 0xc0, !PT ;  /* 0x000000ffeeff7812 */ /* 0x000fe400078ac0ff */
[----:B------:R-:W-:Y:S02]  /*5f70*/  LOP3.LUT P6, RZ, R232, 0xff, RZ, 0xc0, !PT ;  /* 0x000000ffe8ff7812 */ /* 0x000fe400078cc0ff */
[----:B------:R-:W-:Y:S02]  /*5f80*/  F2FP.BF16.F32.PACK_AB R170, R175, R172 ;  /* 0x000000acafaa723e */ /* 0x000fe400000010ff */
[----:B------:R-:W-:-:S02]  /*5f90*/  FSEL R175, R153, RZ, P1 ;  /* 0x000000ff99af7208 */ /* 0x000fc40000800000 */
[C---:B------:R-:W-:Y:S02]  /*5fa0*/  FSEL R172, R152.reuse, RZ, P5 ;  /* 0x000000ff98ac7208 */ /* 0x040fe40002800000 */
[----:B------:R-:W-:Y:S02]  /*5fb0*/  FSEL R168, R152, RZ, P6 ;  /* 0x000000ff98a87208 */ /* 0x000fe40003000000 */
[----:B------:R-:W-:Y:S02]  /*5fc0*/  F2FP.BF16.F32.PACK_AB R153, R177, R174 ;  /* 0x000000aeb199723e */ /* 0x000fe400000010ff */
[----:B------:R-:W-:Y:S02]  /*5fd0*/  F2FP.BF16.F32.PACK_AB R169, R176, R169 ;  /* 0x000000a9b0a9723e */ /* 0x000fe400000010ff */
[----:B------:R-:W-:Y:S02]  /*5fe0*/  F2FP.BF16.F32.PACK_AB R152, R175, R172 ;  /* 0x000000acaf98723e */ /* 0x000fe400000010ff */
[----:B------:R-:W-:Y:S01]  /*5ff0*/  F2FP.BF16.F32.PACK_AB R168, R173, R168 ;  /* 0x000000a8ada8723e */ /* 0x000fe200000010ff */
[----:B------:R-:W-:Y:S06]  /*6000*/  BRA `(.L_x_164) ;  /* 0x0000001800747947 */ /* 0x000fec0003800000 */
.L_x_162:
[----:B------:R-:W-:-:S04]  /*6010*/  UISETP.NE.U32.AND UP0, UPT, UR8, URZ, UPT ;  /* 0x000000ff0800728c */ /* 0x000fc8000bf05070 */
[----:B------:R-:W-:-:S09]  /*6020*/  UISETP.NE.AND.EX UP0, UPT, UR9, URZ, UPT, UP0 ;  /* 0x000000ff0900728c */ /* 0x000fd2000bf05300 */
[----:B------:R-:W-:Y:S05]  /*6030*/  BRA.U !UP0, `(.L_x_165) ;  /* 0x00000005083c7547 */ /* 0x000fea000b800000 */
[--C-:B0-----:R-:W-:Y:S01]  /*6040*/  FFMA.FTZ R153, R187, UR10, R179.reuse ;  /* 0x0000000abb997c23 */ /* 0x101fe200080100b3 */
[--C-:B------:R-:W-:Y:S01]  /*6050*/  FFMA.FTZ R161, R214, UR10, R179.reuse ;  /* 0x0000000ad6a17c23 */ /* 0x100fe200080100b3 */
[----:B------:R-:W-:Y:S01]  /*6060*/  FFMA.FTZ R155, R212, UR10, R179 ;  /* 0x0000000ad49b7c23 */ /* 0x000fe200080100b3 */
[----:B-----5:R-:W-:Y:S01]  /*6070*/  LOP3.LUT P1, RZ, R233, 0xff0000, RZ, 0xc0, !PT ;  /* 0x00ff0000e9ff7812 */ /* 0x020fe2000782c0ff */
[----:B------:R-:W-:Y:S01]  /*6080*/  FADD.FTZ R153, R184, -R153 ;  /* 0x80000099b8997221 */ /* 0x000fe20000010000 */
[----:B------:R-:W-:Y:S01]  /*6090*/  FADD.FTZ R154, R204, -R161 ;  /* 0x800000a1cc9a7221 */ /* 0x000fe20000010000 */
[----:B------:R-:W-:Y:S01]  /*60a0*/  ISETP.GE.U32.AND P5, PT, R232, RZ, PT ;  /* 0x000000ffe800720c */ /* 0x000fe20003fa6070 */
[----:B------:R-:W-:Y:S01]  /*60b0*/  FADD.FTZ R160, R206, -R155 ;  /* 0x8000009bcea07221 */ /* 0x000fe20000010000 */
[----:B------:R-:W-:Y:S01]  /*60c0*/  FMUL.FTZ R163, R153, UR11 ;  /* 0x0000000b99a37c20 */ /* 0x000fe20008410000 */
[----:B------:R-:W-:Y:S01]  /*60d0*/  FFMA.FTZ R153, R185, UR10, R179 ;  /* 0x0000000ab9997c23 */ /* 0x000fe200080100b3 */
[----:B------:R-:W-:Y:S01]  /*60e0*/  FMUL.FTZ R154, R154, UR11 ;  /* 0x0000000b9a9a7c20 */ /* 0x000fe20008410000 */
[----:B------:R-:W-:Y:S01]  /*60f0*/  LOP3.LUT P6, RZ, R239, 0xff0000, RZ, 0xc0, !PT ;  /* 0x00ff0000efff7812 */ /* 0x000fe200078cc0ff */
[----:B------:R-:W-:Y:S01]  /*6100*/  FMUL.FTZ R152, R163, UR23 ;  /* 0x00000017a3987c20 */ /* 0x000fe20008410000 */
[----:B------:R-:W-:Y:S01]  /*6110*/  FADD.FTZ R153, R182, -R153 ;  /* 0x80000099b6997221 */ /* 0x000fe20000010000 */
[----:B------:R-:W-:Y:S01]  /*6120*/  ISETP.GE.U32.AND.EX P5, PT, R233, 0x1000000, PT, P5 ;  /* 0x01000000e900780c */ /* 0x000fe20003fa6150 */
[----:B------:R-:W-:Y:S01]  /*6130*/  FFMA.FTZ R161, R183, UR10, R179 ;  /* 0x0000000ab7a17c23 */ /* 0x000fe200080100b3 */
[----:B------:R-:W-:Y:S01]  /*6140*/  F2FP.BF16.F32.PACK_AB R163, R154, R163 ;  /* 0x000000a39aa3723e */ /* 0x000fe200000010ff */
[----:B------:R-:W-:Y:S01]  /*6150*/  FMUL.FTZ R162, R153, UR11 ;  /* 0x0000000b99a27c20 */ /* 0x000fe20008410000 */
[----:B------:R-:W-:Y:S01]  /*6160*/  FSEL R171, R152, RZ, P1 ;  /* 0x000000ff98ab7208 */ /* 0x000fe20000800000 */
[----:B------:R-:W-:Y:S01]  /*6170*/  FMUL.FTZ R154, R154, UR23 ;  /* 0x000000179a9a7c20 */ /* 0x000fe20008410000 */
[----:B------:R-:W-:Y:S01]  /*6180*/  ISETP.GE.U32.AND P1, PT, R238, RZ, PT ;  /* 0x000000ffee00720c */ /* 0x000fe20003f26070 */
[----:B------:R-:W-:Y:S01]  /*6190*/  FMUL.FTZ R153, R160, UR11 ;  /* 0x0000000ba0997c20 */ /* 0x000fe20008410000 */
[----:B------:R-:W-:Y:S01]  /*61a0*/  FSEL R155, R152, RZ, P6 ;  /* 0x000000ff989b7208 */ /* 0x000fe20003000000 */
[----:B------:R-:W-:Y:S01]  /*61b0*/  FMUL.FTZ R152, R162, UR23 ;  /* 0x00000017a2987c20 */ /* 0x000fe20008410000 */
[----:B------:R-:W-:Y:S01]  /*61c0*/  ISETP.GE.U32.AND.EX P1, PT, R239, 0x1000000, PT, P1 ;  /* 0x01000000ef00780c */ /* 0x000fe20003f26110 */
[----:B------:R-:W-:Y:S01]  /*61d0*/  FMUL.FTZ R160, R153, UR23 ;  /* 0x0000001799a07c20 */ /* 0x000fe20008410000 */
[----:B------:R-:W-:Y:S01]  /*61e0*/  FSEL R168, R154, RZ, P5 ;  /* 0x000000ff9aa87208 */ /* 0x000fe20002800000 */
[----:B------:R-:W-:Y:S01]  /*61f0*/  FADD.FTZ R161, R180, -R161 ;  /* 0x800000a1b4a17221 */ /* 0x000fe20000010000 */
[----:B------:R-:W-:-:S02]  /*6200*/  LOP3.LUT P6, RZ, R239, 0xff, RZ, 0xc0, !PT ;  /* 0x000000ffefff7812 */ /* 0x000fc400078cc0ff */
[----:B------:R-:W-:Y:S01]  /*6210*/  LOP3.LUT P5, RZ, R239, 0xff00, RZ, 0xc0, !PT ;  /* 0x0000ff00efff7812 */ /* 0x000fe200078ac0ff */
[----:B------:R-:W-:Y:S01]  /*6220*/  FMUL.FTZ R161, R161, UR11 ;  /* 0x0000000ba1a17c20 */ /* 0x000fe20008410000 */
[----:B------:R-:W-:Y:S02]  /*6230*/  FSEL R170, R154, RZ, P1 ;  /* 0x000000ff9aaa7208 */ /* 0x000fe40000800000 */
[----:B------:R-:W-:Y:S02]  /*6240*/  F2FP.BF16.F32.PACK_AB R162, R153, R162 ;  /* 0x000000a299a2723e */ /* 0x000fe400000010ff */
[----:B------:R-:W-:Y:S02]  /*6250*/  FSEL R154, R152, RZ, P6 ;  /* 0x000000ff989a7208 */ /* 0x000fe40003000000 */
[----:B------:R-:W-:Y:S02]  /*6260*/  FSEL R153, R160, RZ, P5 ;  /* 0x000000ffa0997208 */ /* 0x000fe40002800000 */
[----:B------:R-:W-:-:S02]  /*6270*/  LOP3.LUT P1, RZ, R233, 0xff00, RZ, 0xc0, !PT ;  /* 0x0000ff00e9ff7812 */ /* 0x000fc4000782c0ff */
[----:B------:R-:W-:Y:S01]  /*6280*/  F2FP.BF16.F32.PACK_AB R154, R153, R154 ;  /* 0x0000009a999a723e */ /* 0x000fe200000010ff */
[----:B------:R-:W-:Y:S01]  /*6290*/  FFMA.FTZ R153, R210, UR10, R179 ;  /* 0x0000000ad2997c23 */ /* 0x000fe200080100b3 */
[----:B------:R-:W-:Y:S02]  /*62a0*/  LOP3.LUT P6, RZ, R233, 0xff, RZ, 0xc0, !PT ;  /* 0x000000ffe9ff7812 */ /* 0x000fe400078cc0ff */
[----:B------:R-:W-:Y:S01]  /*62b0*/  F2FP.BF16.F32.PACK_AB R171, R168, R171 ;  /* 0x000000aba8ab723e */ /* 0x000fe200000010ff */
[----:B------:R-:W-:Y:S01]  /*62c0*/  FADD.FTZ R169, R194, -R153 ;  /* 0x80000099c2a97221 */ /* 0x000fe20000010000 */
[--C-:B------:R-:W-:Y:S01]  /*62d0*/  FFMA.FTZ R153, R202, UR10, R179.reuse ;  /* 0x0000000aca997c23 */ /* 0x100fe200080100b3 */
[----:B------:R-:W-:Y:S01]  /*62e0*/  F2FP.BF16.F32.PACK_AB R155, R170, R155 ;  /* 0x0000009baa9b723e */ /* 0x000fe200000010ff */
[----:B------:R-:W-:Y:S01]  /*62f0*/  FFMA.FTZ R168, R181, UR10, R179 ;  /* 0x0000000ab5a87c23 */ /* 0x000fe200080100b3 */
[----:B------:R-:W-:Y:S01]  /*6300*/  FSEL R175, R160, RZ, P1 ;  /* 0x000000ffa0af7208 */ /* 0x000fe20000800000 */
[----:B------:R-:W-:Y:S01]  /*6310*/  FMUL.FTZ R160, R169, UR11 ;  /* 0x0000000ba9a07c20 */ /* 0x000fe20008410000 */
[----:B------:R-:W-:Y:S01]  /*6320*/  FSEL R170, R152, RZ, P6 ;  /* 0x000000ff98aa7208 */ /* 0x000fe20003000000 */
[----:B------:R-:W-:Y:S01]  /*6330*/  FADD.FTZ R153, R196, -R153 ;  /* 0x80000099c4997221 */ /* 0x000fe20000010000 */
[----:B------:R-:W-:Y:S01]  /*6340*/  FMUL.FTZ R152, R161, UR23 ;  /* 0x00000017a1987c20 */ /* 0x000fe20008410000 */
[----:B------:R-:W-:Y:S01]  /*6350*/  LOP3.LUT P5, RZ, R232, 0xff0000, RZ, 0xc0, !PT ;  /* 0x00ff0000e8ff7812 */ /* 0x000fe200078ac0ff */
[----:B------:R-:W-:Y:S01]  /*6360*/  FADD.FTZ R168, R27, -R168 ;  /* 0x800000a81ba87221 */ /* 0x000fe20000010000 */
[----:B------:R-:W-:Y:S01]  /*6370*/  LOP3.LUT P6, RZ, R238, 0xff0000, RZ, 0xc0, !PT ;  /* 0x00ff0000eeff7812 */ /* 0x000fe200078cc0ff */
[----:B------:R-:W-:Y:S01]  /*6380*/  FMUL.FTZ R153, R153, UR11 ;  /* 0x0000000b99997c20 */ /* 0x000fe20008410000 */
[C---:B------:R-:W-:Y:S01]  /*6390*/  F2FP.BF16.F32.PACK_AB R161, R160.reuse, R161 ;  /* 0x000000a1a0a1723e */ /* 0x040fe200000010ff */
[----:B------:R-:W-:Y:S01]  /*63a0*/  FMUL.FTZ R160, R160, UR23 ;  /* 0x00000017a0a07c20 */ /* 0x000fe20008410000 */
[----:B------:R-:W-:-:S02]  /*63b0*/  FSEL R169, R152, RZ, P5 ;  /* 0x000000ff98a97208 */ /* 0x000fc40002800000 */
[----:B------:R-:W-:Y:S01]  /*63c0*/  FSEL R174, R152, RZ, P6 ;  /* 0x000000ff98ae7208 */ /* 0x000fe20003000000 */
[----:B------:R-:W-:Y:S01]  /*63d0*/  FMUL.FTZ R152, R168, UR11 ;  /* 0x0000000ba8987c20 */ /* 0x000fe20008410000 */
[----:B------:R-:W-:Y:S01]  /*63e0*/  LOP3.LUT P1, RZ, R232, 0xff000000, RZ, 0xc0, !PT ;  /* 0xff000000e8ff7812 */ /* 0x000fe2000782c0ff */
[----:B------:R-:W-:Y:S01]  /*63f0*/  FMUL.FTZ R168, R153, UR23 ;  /* 0x0000001799a87c20 */ /* 0x000fe20008410000 */
[----:B------:R-:W-:Y:S02]  /*6400*/  LOP3.LUT P5, RZ, R238, 0xff000000, RZ, 0xc0, !PT ;  /* 0xff000000eeff7812 */ /* 0x000fe400078ac0ff */
[----:B------:R-:W-:Y:S02]  /*6410*/  LOP3.LUT P6, RZ, R232, 0xff00, RZ, 0xc0, !PT ;  /* 0x0000ff00e8ff7812 */ /* 0x000fe400078cc0ff */
[C---:B------:R-:W-:Y:S02]  /*6420*/  FSEL R176, R160.reuse, RZ, P1 ;  /* 0x000000ffa0b07208 */ /* 0x040fe40000800000 */
[----:B------:R-:W-:-:S02]  /*6430*/  FSEL R177, R160, RZ, P5 ;  /* 0x000000ffa0b17208 */ /* 0x000fc40002800000 */
[----:B------:R-:W-:Y:S01]  /*6440*/  F2FP.BF16.F32.PACK_AB R160, R153, R152 ;  /* 0x0000009899a0723e */ /* 0x000fe200000010ff */
[----:B------:R-:W-:Y:S01]  /*6450*/  FMUL.FTZ R152, R152, UR23 ;  /* 0x0000001798987c20 */ /* 0x000fe20008410000 */
[----:B------:R-:W-:Y:S02]  /*6460*/  LOP3.LUT P1, RZ, R238, 0xff00, RZ, 0xc0, !PT ;  /* 0x0000ff00eeff7812 */ /* 0x000fe4000782c0ff */
[----:B------:R-:W-:Y:S02]  /*6470*/  FSEL R173, R168, RZ, P6 ;  /* 0x000000ffa8ad7208 */ /* 0x000fe40003000000 */
[----:B------:R-:W-:Y:S02]  /*6480*/  LOP3.LUT P5, RZ, R238, 0xff, RZ, 0xc0, !PT ;  /* 0x000000ffeeff7812 */ /* 0x000fe400078ac0ff */
[----:B------:R-:W-:Y:S02]  /*6490*/  LOP3.LUT P6, RZ, R232, 0xff, RZ, 0xc0, !PT ;  /* 0x000000ffe8ff7812 */ /* 0x000fe400078cc0ff */
[----:B------:R-:W-:-:S02]  /*64a0*/  F2FP.BF16.F32.PACK_AB R170, R175, R170 ;  /* 0x000000aaafaa723e */ /* 0x000fc400000010ff */
        /* <DEDUP_REMOVED lines=8> */
.L_x_165:
        /* <DEDUP_REMOVED lines=15> */
[----:B------:R-:W-:Y:S01]  /*6620*/  ISETP.GE.U32.AND.EX P5, PT, R233, 0x1000000, PT, P5 ;  /* 0x01000000e900780c */ /* 0x000fe20003fa6150 */
[----:B------:R-:W-:Y:S01]  /*6630*/  FMUL.FTZ R170, R155, UR23 ;  /* 0x000000179baa7c20 */ /* 0x000fe20008410000 */
[----:B------:R-:W-:Y:S01]  /*6640*/  FADD.FTZ R153, R182, -R153 ;  /* 0x80000099b6997221 */ /* 0x000fe20000010000 */
[----:B------:R-:W-:-:S02]  /*6650*/  FSEL R171, R152, RZ, P1 ;  /* 0x000000ff98ab7208 */ /* 0x000fc40000800000 */
[----:B------:R-:W-:Y:S01]  /*6660*/  ISETP.GE.U32.AND P1, PT, R238, RZ, PT ;  /* 0x000000ffee00720c */ /* 0x000fe20003f26070 */
[----:B------:R-:W-:Y:S01]  /*6670*/  FMUL.FTZ R153, R153, UR11 ;  /* 0x0000000b99997c20 */ /* 0x000fe20008410000 */
[----:B------:R-:W-:Y:S02]  /*6680*/  FSEL R152, R152, RZ, P6 ;  /* 0x000000ff98987208 */ /* 0x000fe40003000000 */
[----:B------:R-:W-:Y:S01]  /*6690*/  ISETP.GE.U32.AND.EX P1, PT, R239, 0x1000000, PT, P1 ;  /* 0x01000000ef00780c */ /* 0x000fe20003f26110 */
[----:B------:R-:W-:Y:S01]  /*66a0*/  FMUL.FTZ R168, R153, UR23 ;  /* 0x0000001799a87c20 */ /* 0x000fe20008410000 */
[----:B------:R-:W-:Y:S01]  /*66b0*/  FSEL R172, R169, RZ, P5 ;  /* 0x000000ffa9ac7208 */ /* 0x000fe20002800000 */
[----:B------:R-:W-:Y:S01]  /*66c0*/  FFMA.FTZ R153, R183, UR10, R179 ;  /* 0x0000000ab7997c23 */ /* 0x000fe200080100b3 */
[C---:B------:R-:W-:Y:S02]  /*66d0*/  LOP3.LUT P6, RZ, R239.reuse, 0xff, RZ, 0xc0, !PT ;  /* 0x000000ffefff7812 */ /* 0x040fe400078cc0ff */
[----:B------:R-:W-:Y:S01]  /*66e0*/  LOP3.LUT P5, RZ, R239, 0xff00, RZ, 0xc0, !PT ;  /* 0x0000ff00efff7812 */ /* 0x000fe200078ac0ff */
[----:B------:R-:W-:Y:S01]  /*66f0*/  FADD.FTZ R153, R180, -R153 ;  /* 0x80000099b4997221 */ /* 0x000fe20000010000 */
[----:B------:R-:W-:-:S02]  /*6700*/  FSEL R155, R169, RZ, P1 ;  /* 0x000000ffa99b7208 */ /* 0x000fc40000800000 */
[----:B------:R-:W-:Y:S02]  /*6710*/  FSEL R154, R168, RZ, P6 ;  /* 0x000000ffa89a7208 */ /* 0x000fe40003000000 */
[----:B------:R-:W-:Y:S02]  /*6720*/  FSEL R169, R170, RZ, P5 ;  /* 0x000000ffaaa97208 */ /* 0x000fe40002800000 */
[----:B------:R-:W-:Y:S01]  /*6730*/  F2FP.BF16.F32.PACK_AB R155, R155, R152 ;  /* 0x000000989b9b723e */ /* 0x000fe200000010ff */
[----:B------:R-:W-:Y:S01]  /*6740*/  FMUL.FTZ R152, R153, UR11 ;  /* 0x0000000b99987c20 */ /* 0x000fe20008410000 */
[----:B------:R-:W-:Y:S01]  /*6750*/  F2FP.BF16.F32.PACK_AB R154, R169, R154 ;  /* 0x0000009aa99a723e */ /* 0x000fe200000010ff */
[--C-:B------:R-:W-:Y:S01]  /*6760*/  FFMA.FTZ R169, R210, UR10, R179.reuse ;  /* 0x0000000ad2a97c23 */ /* 0x100fe200080100b3 */
[C---:B------:R-:W-:Y:S01]  /*6770*/  LOP3.LUT P6, RZ, R233.reuse, 0xff, RZ, 0xc0, !PT ;  /* 0x000000ffe9ff7812 */ /* 0x040fe200078cc0ff */
[----:B------:R-:W-:Y:S01]  /*6780*/  FFMA.FTZ R153, R202, UR10, R179 ;  /* 0x0000000aca997c23 */ /* 0x000fe200080100b3 */
[----:B------:R-:W-:Y:S01]  /*6790*/  F2FP.BF16.F32.PACK_AB R171, R172, R171 ;  /* 0x000000abacab723e */ /* 0x000fe200000010ff */
[----:B------:R-:W-:Y:S01]  /*67a0*/  FADD.FTZ R169, R194, -R169 ;  /* 0x800000a9c2a97221 */ /* 0x000fe20000010000 */
[----:B------:R-:W-:Y:S01]  /*67b0*/  LOP3.LUT P1, RZ, R233, 0xff00, RZ, 0xc0, !PT ;  /* 0x0000ff00e9ff7812 */ /* 0x000fe2000782c0ff */
[----:B------:R-:W-:Y:S01]  /*67c0*/  FADD.FTZ R153, R196, -R153 ;  /* 0x80000099c4997221 */ /* 0x000fe20000010000 */
[----:B------:R-:W-:Y:S01]  /*67d0*/  FSEL R172, R168, RZ, P6 ;  /* 0x000000ffa8ac7208 */ /* 0x000fe20003000000 */
[----:B------:R-:W-:Y:S01]  /*67e0*/  FMUL.FTZ R168, R152, UR23 ;  /* 0x0000001798a87c20 */ /* 0x000fe20008410000 */
[----:B------:R-:W-:Y:S01]  /*67f0*/  FFMA.FTZ R152, R181, UR10, R179 ;  /* 0x0000000ab5987c23 */ /* 0x000fe200080100b3 */
[----:B------:R-:W-:Y:S01]  /*6800*/  FSEL R175, R170, RZ, P1 ;  /* 0x000000ffaaaf7208 */ /* 0x000fe20000800000 */
[----:B------:R-:W-:Y:S01]  /*6810*/  FMUL.FTZ R170, R169, UR11 ;  /* 0x0000000ba9aa7c20 */ /* 0x000fe20008410000 */
[----:B------:R-:W-:Y:S01]  /*6820*/  LOP3.LUT P5, RZ, R232, 0xff0000, RZ, 0xc0, !PT ;  /* 0x00ff0000e8ff7812 */ /* 0x000fe200078ac0ff */
[----:B------:R-:W-:Y:S01]  /*6830*/  FMUL.FTZ R153, R153, UR11 ;  /* 0x0000000b99997c20 */ /* 0x000fe20008410000 */
[----:B------:R-:W-:Y:S01]  /*6840*/  LOP3.LUT P6, RZ, R238, 0xff0000, RZ, 0xc0, !PT ;  /* 0x00ff0000eeff7812 */ /* 0x000fe200078cc0ff */
[----:B------:R-:W-:Y:S01]  /*6850*/  FADD.FTZ R152, R27, -R152 ;  /* 0x800000981b987221 */ /* 0x000fe20000010000 */
[----:B------:R-:W-:Y:S01]  /*6860*/  FSEL R169, R168, RZ, P5 ;  /* 0x000000ffa8a97208 */ /* 0x000fe20002800000 */
[----:B------:R-:W-:Y:S01]  /*6870*/  FMUL.FTZ R170, R170, UR23 ;  /* 0x00000017aaaa7c20 */ /* 0x000fe20008410000 */
[----:B------:R-:W-:Y:S01]  /*6880*/  FSEL R174, R168, RZ, P6 ;  /* 0x000000ffa8ae7208 */ /* 0x000fe20003000000 */
[----:B------:R-:W-:Y:S01]  /*6890*/  FMUL.FTZ R153, R153, UR23 ;  /* 0x0000001799997c20 */ /* 0x000fe20008410000 */
[----:B------:R-:W-:Y:S01]  /*68a0*/  LOP3.LUT P1, RZ, R232, 0xff000000, RZ, 0xc0, !PT ;  /* 0xff000000e8ff7812 */ /* 0x000fe2000782c0ff */
[----:B------:R-:W-:Y:S01]  /*68b0*/  FMUL.FTZ R152, R152, UR11 ;  /* 0x0000000b98987c20 */ /* 0x000fe20008410000 */
[----:B------:R-:W-:-:S02]  /*68c0*/  LOP3.LUT P5, RZ, R238, 0xff000000, RZ, 0xc0, !PT ;  /* 0xff000000eeff7812 */ /* 0x000fc400078ac0ff */
[----:B------:R-:W-:Y:S01]  /*68d0*/  LOP3.LUT P6, RZ, R232, 0xff00, RZ, 0xc0, !PT ;  /* 0x0000ff00e8ff7812 */ /* 0x000fe200078cc0ff */
[----:B------:R-:W-:Y:S01]  /*68e0*/  FMUL.FTZ R152, R152, UR23 ;  /* 0x0000001798987c20 */ /* 0x000fe20008410000 */
[C---:B------:R-:W-:Y:S02]  /*68f0*/  FSEL R176, R170.reuse, RZ, P1 ;  /* 0x000000ffaab07208 */ /* 0x040fe40000800000 */
[----:B------:R-:W-:Y:S02]  /*6900*/  FSEL R177, R170, RZ, P5 ;  /* 0x000000ffaab17208 */ /* 0x000fe40002800000 */
[----:B------:R-:W-:Y:S02]  /*6910*/  FSEL R173, R153, RZ, P6 ;  /* 0x000000ff99ad7208 */ /* 0x000fe40003000000 */
[C---:B------:R-:W-:Y:S02]  /*6920*/  LOP3.LUT P1, RZ, R238.reuse, 0xff00, RZ, 0xc0, !PT ;  /* 0x0000ff00eeff7812 */ /* 0x040fe4000782c0ff */
[----:B------:R-:W-:-:S02]  /*6930*/  LOP3.LUT P5, RZ, R238, 0xff, RZ, 0xc0, !PT ;  /* 0x000000ffeeff7812 */ /* 0x000fc400078ac0ff */
[----:B------:R-:W-:Y:S02]  /*6940*/  LOP3.LUT P6, RZ, R232, 0xff, RZ, 0xc0, !PT ;  /* 0x000000ffe8ff7812 */ /* 0x000fe400078cc0ff */
[----:B------:R-:W-:Y:S02]  /*6950*/  F2FP.BF16.F32.PACK_AB R170, R175, R172 ;  /* 0x000000acafaa723e */ /* 0x000fe400000010ff */
[----:B------:R-:W-:Y:S02]  /*6960*/  FSEL R175, R153, RZ, P1 ;  /* 0x000000ff99af7208 */ /* 0x000fe40000800000 */
[C---:B------:R-:W-:Y:S02]  /*6970*/  FSEL R172, R152.reuse, RZ, P5 ;  /* 0x000000ff98ac7208 */ /* 0x040fe40002800000 */
[----:B------:R-:W-:Y:S02]  /*6980*/  FSEL R168, R152, RZ, P6 ;  /* 0x000000ff98a87208 */ /* 0x000fe40003000000 */
[----:B------:R-:W-:-:S02]  /*6990*/  F2FP.BF16.F32.PACK_AB R153, R177, R174 ;  /* 0x000000aeb199723e */ /* 0x000fc400000010ff */
[----:B------:R-:W-:Y:S02]  /*69a0*/  F2FP.BF16.F32.PACK_AB R169, R176, R169 ;  /* 0x000000a9b0a9723e */ /* 0x000fe400000010ff */
[----:B------:R-:W-:Y:S02]  /*69b0*/  F2FP.BF16.F32.PACK_AB R152, R175, R172 ;  /* 0x000000acaf98723e */ /* 0x000fe400000010ff */
[----:B------:R-:W-:Y:S01]  /*69c0*/  F2FP.BF16.F32.PACK_AB R168, R173, R168 ;  /* 0x000000a8ada8723e */ /* 0x000fe200000010ff */
[----:B------:R-:W-:Y:S06]  /*69d0*/  BRA `(.L_x_164) ;  /* 0x0000001000007947 */ /* 0x000fec0003800000 */
.L_x_161:
[----:B------:R-:W-:-:S04]  /*69e0*/  UISETP.NE.U32.AND UP0, UPT, UR26, URZ, UPT ;  /* 0x000000ff1a00728c */ /* 0x000fc8000bf05070 */
[----:B------:R-:W-:-:S09]  /*69f0*/  UISETP.NE.AND.EX UP0, UPT, UR27, URZ, UPT, UP0 ;  /* 0x000000ff1b00728c */ /* 0x000fd2000bf05300 */
[----:B------:R-:W-:Y:S05]  /*6a00*/  BRA.U !UP0, `(.L_x_166) ;  /* 0x00000009082c7547 */ /* 0x000fea000b800000 */
[----:B------:R-:W-:-:S04]  /*6a10*/  UISETP.NE.U32.AND UP0, UPT, UR8, URZ, UPT ;  /* 0x000000ff0800728c */ /* 0x000fc8000bf05070 */
[----:B------:R-:W-:-:S09]  /*6a20*/  UISETP.NE.AND.EX UP0, UPT, UR9, URZ, UPT, UP0 ;  /* 0x000000ff0900728c */ /* 0x000fd2000bf05300 */
[----:B------:R-:W-:Y:S05]  /*6a30*/  BRA.U !UP0, `(.L_x_167) ;  /* 0x0000000508187547 */ /* 0x000fea000b800000 */
[----:B0-----:R-:W-:Y:S01]  /*6a40*/  FFMA.FTZ R161, R187, UR10, R179 ;  /* 0x0000000abba17c23 */ /* 0x001fe200080100b3 */
[----:B-----5:R-:W-:Y:S01]  /*6a50*/  PRMT R168, R62, 0x7632, R168 ;  /* 0x000076323ea87816 */ /* 0x020fe200000000a8 */
[C---:B------:R-:W-:Y:S01]  /*6a60*/  IMAD.U32 R163, R63.reuse, 0x10000, RZ ;  /* 0x000100003fa37824 */ /* 0x040fe200078e00ff */
[----:B------:R-:W-:Y:S01]  /*6a70*/  PRMT R171, R63, 0x7632, R171 ;  /* 0x000076323fab7816 */ /* 0x000fe200000000ab */
[----:B------:R-:W-:Y:S01]  /*6a80*/  FADD.FTZ R160, R184, -R161 ;  /* 0x800000a1b8a07221 */ /* 0x000fe20000010000 */
[--C-:B------:R-:W-:Y:S01]  /*6a90*/  FFMA.FTZ R169, R212, UR10, R179.reuse ;  /* 0x0000000ad4a97c23 */ /* 0x100fe200080100b3 */
[--C-:B------:R-:W-:Y:S01]  /*6aa0*/  FFMA.FTZ R173, R214, UR10, R179.reuse ;  /* 0x0000000ad6ad7c23 */ /* 0x100fe200080100b3 */
[----:B------:R-:W-:Y:S01]  /*6ab0*/  FFMA.FTZ R161, R183, UR10, R179 ;  /* 0x0000000ab7a17c23 */ /* 0x000fe200080100b3 */
[----:B------:R-:W-:Y:S01]  /*6ac0*/  SHF.L.U32 R168, R168, 0x10, RZ ;  /* 0x00000010a8a87819 */ /* 0x000fe200000006ff */
[----:B------:R-:W-:Y:S01]  /*6ad0*/  FFMA.FTZ R160, R160, UR11, R163 ;  /* 0x0000000ba0a07c23 */ /* 0x000fe200080100a3 */
[----:B------:R-:W-:Y:S01]  /*6ae0*/  FADD.FTZ R169, R206, -R169 ;  /* 0x800000a9cea97221 */ /* 0x000fe20000010000 */
[----:B------:R-:W-:Y:S01]  /*6af0*/  FFMA.FTZ R163, R185, UR10, R179 ;  /* 0x0000000ab9a37c23 */ /* 0x000fe200080100b3 */
[----:B------:R-:W-:Y:S01]  /*6b00*/  SHF.L.U32 R162, R61, 0x10, RZ ;  /* 0x000000103da27819 */ /* 0x000fe200000006ff */
[----:B------:R-:W-:Y:S01]  /*6b10*/  FADD.FTZ R173, R204, -R173 ;  /* 0x800000adccad7221 */ /* 0x000fe20000010000 */
[----:B------:R-:W-:-:S02]  /*6b20*/  IMAD.U32 R172, R171, 0x10000, RZ ;  /* 0x00010000abac7824 */ /* 0x000fc400078e00ff */
[----:B------:R-:W-:Y:S01]  /*6b30*/  FADD.FTZ R161, R180, -R161 ;  /* 0x800000a1b4a17221 */ /* 0x000fe20000010000 */
[----:B------:R-:W-:Y:S01]  /*6b40*/  SHF.L.U32 R170, R62, 0x10, RZ ;  /* 0x000000103eaa7819 */ /* 0x000fe200000006ff */
[----:B------:R-:W-:Y:S01]  /*6b50*/  FFMA.FTZ R175, R169, UR11, R168 ;  /* 0x0000000ba9af7c23 */ /* 0x000fe200080100a8 */
[----:B------:R-:W-:Y:S01]  /*6b60*/  FADD.FTZ R163, R182, -R163 ;  /* 0x800000a3b6a37221 */ /* 0x000fe20000010000 */
[----:B------:R-:W-:Y:S01]  /*6b70*/  FFMA.FTZ R177, R173, UR11, R172 ;  /* 0x0000000badb17c23 */ /* 0x000fe200080100ac */
[----:B------:R-:W-:Y:S01]  /*6b80*/  PRMT R168, R61, 0x7632, R168 ;  /* 0x000076323da87816 */ /* 0x000fe200000000a8 */
[----:B------:R-:W-:Y:S01]  /*6b90*/  FFMA.FTZ R172, R161, UR11, R162 ;  /* 0x0000000ba1ac7c23 */ /* 0x000fe200080100a2 */
[--C-:B------:R-:W-:Y:S01]  /*6ba0*/  FFMA.FTZ R171, R210, UR10, R179.reuse ;  /* 0x0000000ad2ab7c23 */ /* 0x100fe200080100b3 */
[----:B------:R-:W-:Y:S01]  /*6bb0*/  FFMA.FTZ R162, R181, UR10, R179 ;  /* 0x0000000ab5a27c23 */ /* 0x000fe200080100b3 */
[----:B------:R-:W-:Y:S01]  /*6bc0*/  FFMA.FTZ R174, R163, UR11, R170 ;  /* 0x0000000ba3ae7c23 */ /* 0x000fe200080100aa */
[----:B------:R-:W-:Y:S01]  /*6bd0*/  SHF.L.U32 R163, R60, 0x10, RZ ;  /* 0x000000103ca37819 */ /* 0x000fe200000006ff */
[----:B------:R-:W-:-:S02]  /*6be0*/  IMAD.U32 R168, R168, 0x10000, RZ ;  /* 0x00010000a8a87824 */ /* 0x000fc400078e00ff */
[----:B------:R-:W-:Y:S01]  /*6bf0*/  FADD.FTZ R171, R194, -R171 ;  /* 0x800000abc2ab7221 */ /* 0x000fe20000010000 */
[----:B------:R-:W-:Y:S01]  /*6c00*/  FADD.FTZ R162, R27, -R162 ;  /* 0x800000a21ba27221 */ /* 0x000fe20000010000 */
[----:B------:R-:W-:Y:S01]  /*6c10*/  PRMT R161, R60, 0x7632, R161 ;  /* 0x000076323ca17816 */ /* 0x000fe200000000a1 */
[----:B------:R-:W-:Y:S01]  /*6c20*/  FFMA.FTZ R169, R202, UR10, R179 ;  /* 0x0000000acaa97c23 */ /* 0x000fe200080100b3 */
[----:B------:R-:W-:Y:S01]  /*6c30*/  ISETP.GE.U32.AND P1, PT, R232, RZ, PT ;  /* 0x000000ffe800720c */ /* 0x000fe20003f26070 */
[----:B------:R-:W-:Y:S01]  /*6c40*/  FFMA.FTZ R173, R171, UR11, R168 ;  /* 0x0000000babad7c23 */ /* 0x000fe200080100a8 */
[----:B------:R-:W-:Y:S01]  /*6c50*/  FFMA.FTZ R168, R162, UR11, R163 ;  /* 0x0000000ba2a87c23 */ /* 0x000fe200080100a3 */
[----:B------:R-:W-:Y:S01]  /*6c60*/  SHF.L.U32 R170, R161, 0x10, RZ ;  /* 0x00000010a1aa7819 */ /* 0x000fe200000006ff */
[----:B------:R-:W-:Y:S01]  /*6c70*/  FMUL.FTZ R162, R177, UR23 ;  /* 0x00000017b1a27c20 */ /* 0x000fe20008410000 */
[----:B------:R-:W-:Y:S01]  /*6c80*/  ISETP.GE.U32.AND.EX P1, PT, R233, 0x1000000, PT, P1 ;  /* 0x01000000e900780c */ /* 0x000fe20003f26110 */
[----:B------:R-:W-:Y:S01]  /*6c90*/  FMUL.FTZ R161, R160, UR23 ;  /* 0x00000017a0a17c20 */ /* 0x000fe20008410000 */
[----:B------:R-:W-:Y:S01]  /*6ca0*/  F2FP.BF16.F32.PACK_AB R163, R177, R160 ;  /* 0x000000a0b1a3723e */ /* 0x000fe200000010ff */
[----:B------:R-:W-:Y:S01]  /*6cb0*/  FMUL.FTZ R160, R174, UR23 ;  /* 0x00000017aea07c20 */ /* 0x000fe20008410000 */
[C---:B------:R-:W-:Y:S01]  /*6cc0*/  LOP3.LUT P6, RZ, R233.reuse, 0xff, RZ, 0xc0, !PT ;  /* 0x000000ffe9ff7812 */ /* 0x040fe200078cc0ff */
[----:B------:R-:W-:Y:S01]  /*6cd0*/  FADD.FTZ R169, R196, -R169 ;  /* 0x800000a9c4a97221 */ /* 0x000fe20000010000 */
[----:B------:R-:W-:-:S02]  /*6ce0*/  LOP3.LUT P5, RZ, R233, 0xff0000, RZ, 0xc0, !PT ;  /* 0x00ff0000e9ff7812 */ /* 0x000fc400078ac0ff */
[----:B------:R-:W-:Y:S01]  /*6cf0*/  FSEL R217, R162, RZ, P1 ;  /* 0x000000ffa2d97208 */ /* 0x000fe20000800000 */
[----:B------:R-:W-:Y:S01]  /*6d00*/  FFMA.FTZ R171, R169, UR11, R170 ;  /* 0x0000000ba9ab7c23 */ /* 0x000fe200080100aa */
[C---:B------:R-:W-:Y:S01]  /*6d10*/  F2FP.BF16.F32.PACK_AB R162, R175.reuse, R174 ;  /* 0x000000aeafa2723e */ /* 0x040fe200000010ff */
[----:B------:R-:W-:Y:S01]  /*6d20*/  FMUL.FTZ R175, R175, UR23 ;  /* 0x00000017afaf7c20 */ /* 0x000fe20008410000 */
[----:B------:R-:W-:Y:S01]  /*6d30*/  FSEL R174, R160, RZ, P6 ;  /* 0x000000ffa0ae7208 */ /* 0x000fe20003000000 */
[----:B------:R-:W-:Y:S01]  /*6d40*/  FMUL.FTZ R160, R172, UR23 ;  /* 0x00000017aca07c20 */ /* 0x000fe20008410000 */
[----:B------:R-:W-:Y:S01]  /*6d50*/  FSEL R176, R161, RZ, P5 ;  /* 0x000000ffa1b07208 */ /* 0x000fe20002800000 */
[----:B------:R-:W-:Y:S01]  /*6d60*/  FMUL.FTZ R169, R168, UR23 ;  /* 0x00000017a8a97c20 */ /* 0x000fe20008410000 */
[----:B------:R-:W-:Y:S01]  /*6d70*/  LOP3.LUT P1, RZ, R233, 0xff00, RZ, 0xc0, !PT ;  /* 0x0000ff00e9ff7812 */ /* 0x000fe2000782c0ff */
[----:B------:R-:W-:Y:S01]  /*6d80*/  FMUL.FTZ R170, R171, UR23 ;  /* 0x00000017abaa7c20 */ /* 0x000fe20008410000 */
[----:B------:R-:W-:-:S02]  /*6d90*/  LOP3.LUT P5, RZ, R232, 0xff0000, RZ, 0xc0, !PT ;  /* 0x00ff0000e8ff7812 */ /* 0x000fc400078ac0ff */
[C---:B------:R-:W-:Y:S01]  /*6da0*/  F2FP.BF16.F32.PACK_AB R161, R173.reuse, R172 ;  /* 0x000000acada1723e */ /* 0x040fe200000010ff */
[----:B------:R-:W-:Y:S01]  /*6db0*/  FMUL.FTZ R173, R173, UR23 ;  /* 0x00000017adad7c20 */ /* 0x000fe20008410000 */
[----:B------:R-:W-:Y:S02]  /*6dc0*/  LOP3.LUT P6, RZ, R232, 0xff000000, RZ, 0xc0, !PT ;  /* 0xff000000e8ff7812 */ /* 0x000fe400078cc0ff */
[----:B------:R-:W-:Y:S02]  /*6dd0*/  FSEL R177, R175, RZ, P1 ;  /* 0x000000ffafb17208 */ /* 0x000fe40000800000 */
[----:B------:R-:W-:Y:S02]  /*6de0*/  FSEL R172, R160, RZ, P5 ;  /* 0x000000ffa0ac7208 */ /* 0x000fe40002800000 */
[C---:B------:R-:W-:Y:S02]  /*6df0*/  LOP3.LUT P1, RZ, R232.reuse, 0xff, RZ, 0xc0, !PT ;  /* 0x000000ffe8ff7812 */ /* 0x040fe4000782c0ff */
[----:B------:R-:W-:-:S02]  /*6e00*/  LOP3.LUT P5, RZ, R232, 0xff00, RZ, 0xc0, !PT ;  /* 0x0000ff00e8ff7812 */ /* 0x000fc400078ac0ff */
[----:B------:R-:W-:Y:S02]  /*6e10*/  F2FP.BF16.F32.PACK_AB R160, R171, R168 ;  /* 0x000000a8aba0723e */ /* 0x000fe400000010ff */
[----:B------:R-:W-:Y:S02]  /*6e20*/  FSEL R175, R173, RZ, P6 ;  /* 0x000000ffadaf7208 */ /* 0x000fe40003000000 */
[----:B------:R-:W-:Y:S02]  /*6e30*/  FSEL R168, R169, RZ, P1 ;  /* 0x000000ffa9a87208 */ /* 0x000fe40000800000 */
[----:B------:R-:W-:Y:S02]  /*6e40*/  FSEL R173, R170, RZ, P5 ;  /* 0x000000ffaaad7208 */ /* 0x000fe40002800000 */
[----:B------:R-:W-:Y:S02]  /*6e50*/  F2FP.BF16.F32.PACK_AB R171, R217, R176 ;  /* 0x000000b0d9ab723e */ /* 0x000fe400000010ff */
[----:B------:R-:W-:-:S02]  /*6e60*/  F2FP.BF16.F32.PACK_AB R170, R177, R174 ;  /* 0x000000aeb1aa723e */ /* 0x000fc400000010ff */
[----:B------:R-:W-:Y:S02]  /*6e70*/  F2FP.BF16.F32.PACK_AB R169, R175, R172 ;  /* 0x000000acafa9723e */ /* 0x000fe400000010ff */
[----:B------:R-:W-:Y:S01]  /*6e80*/  F2FP.BF16.F32.PACK_AB R168, R173, R168 ;  /* 0x000000a8ada8723e */ /* 0x000fe200000010ff */
[----:B------:R-:W-:Y:S06]  /*6e90*/  BRA `(.L_x_164) ;  /* 0x0000000800d07947 */ /* 0x000fec0003800000 */
.L_x_167:
[--C-:B0-----:R-:W-:Y:S01]  /*6ea0*/  FFMA.FTZ R169, R187, UR10, R179.reuse ;  /* 0x0000000abba97c23 */ /* 0x101fe200080100b3 */
[C---:B-----5:R-:W-:Y:S01]  /*6eb0*/  PRMT R174, R63.reuse, 0x7632, R174 ;  /* 0x000076323fae7816 */ /* 0x060fe200000000ae */
[----:B------:R-:W-:Y:S01]  /*6ec0*/  FFMA.FTZ R177, R214, UR10, R179 ;  /* 0x0000000ad6b17c23 */ /* 0x000fe200080100b3 */
[----:B------:R-:W-:Y:S01]  /*6ed0*/  SHF.L.U32 R171, R63, 0x10, RZ ;  /* 0x000000103fab7819 */ /* 0x000fe200000006ff */
[----:B------:R-:W-:Y:S01]  /*6ee0*/  FADD.FTZ R168, R184, -R169 ;  /* 0x800000a9b8a87221 */ /* 0x000fe20000010000 */
[--C-:B------:R-:W-:Y:S01]  /*6ef0*/  FFMA.FTZ R173, R185, UR10, R179.reuse ;  /* 0x0000000ab9ad7c23 */ /* 0x100fe200080100b3 */
[----:B------:R-:W-:Y:S01]  /*6f00*/  PRMT R170, R62, 0x7632, R170 ;  /* 0x000076323eaa7816 */ /* 0x000fe200000000aa */
[----:B------:R-:W-:Y:S01]  /*6f10*/  FFMA.FTZ R175, R212, UR10, R179 ;  /* 0x0000000ad4af7c23 */ /* 0x000fe200080100b3 */
[----:B------:R-:W-:Y:S01]  /*6f20*/  SHF.L.U32 R176, R174, 0x10, RZ ;  /* 0x00000010aeb07819 */ /* 0x000fe200000006ff */
[----:B------:R-:W-:Y:S01]  /*6f30*/  FADD.FTZ R177, R204, -R177 ;  /* 0x800000b1ccb17221 */ /* 0x000fe20000010000 */
[----:B------:R-:W-:Y:S01]  /*6f40*/  FFMA.FTZ R168, R168, UR11, R171 ;  /* 0x0000000ba8a87c23 */ /* 0x000fe200080100ab */
[----:B------:R-:W-:Y:S01]  /*6f50*/  IMAD.U32 R172, R62, 0x10000, RZ ;  /* 0x000100003eac7824 */ /* 0x000fe200078e00ff */
[----:B------:R-:W-:Y:S01]  /*6f60*/  PRMT R169, R61, 0x7632, R169 ;  /* 0x000076323da97816 */ /* 0x000fe200000000a9 */
[----:B------:R-:W-:Y:S01]  /*6f70*/  FADD.FTZ R173, R182, -R173 ;  /* 0x800000adb6ad7221 */ /* 0x000fe20000010000 */
[----:B------:R-:W-:Y:S01]  /*6f80*/  FFMA.FTZ R171, R210, UR10, R179 ;  /* 0x0000000ad2ab7c23 */ /* 0x000fe200080100b3 */
[----:B------:R-:W-:Y:S01]  /*6f90*/  SHF.L.U32 R174, R170, 0x10, RZ ;  /* 0x00000010aaae7819 */ /* 0x000fe200000006ff */
[----:B------:R-:W-:Y:S01]  /*6fa0*/  FADD.FTZ R175, R206, -R175 ;  /* 0x800000afceaf7221 */ /* 0x000fe20000010000 */
[----:B------:R-:W-:Y:S01]  /*6fb0*/  FFMA.FTZ R217, R177, UR11, R176 ;  /* 0x0000000bb1d97c23 */ /* 0x000fe200080100b0 */
[----:B------:R-:W-:Y:S01]  /*6fc0*/  FFMA.FTZ R176, R173, UR11, R172 ;  /* 0x0000000badb07c23 */ /* 0x000fe200080100ac */
[----:B------:R-:W-:-:S02]  /*6fd0*/  IMAD.U32 R170, R169, 0x10000, RZ ;  /* 0x00010000a9aa7824 */ /* 0x000fc400078e00ff */
[----:B------:R-:W-:Y:S01]  /*6fe0*/  FADD.FTZ R171, R194, -R171 ;  /* 0x800000abc2ab7221 */ /* 0x000fe20000010000 */
[----:B------:R-:W-:Y:S01]  /*6ff0*/  FFMA.FTZ R173, R183, UR10, R179 ;  /* 0x0000000ab7ad7c23 */ /* 0x000fe200080100b3 */
[----:B------:R-:W-:Y:S01]  /*7000*/  FFMA.FTZ R177, R175, UR11, R174 ;  /* 0x0000000bafb17c23 */ /* 0x000fe200080100ae */
[----:B------:R-:W-:Y:S01]  /*7010*/  SHF.L.U32 R174, R61, 0x10, RZ ;  /* 0x000000103dae7819 */ /* 0x000fe200000006ff */
[----:B------:R-:W-:Y:S01]  /*7020*/  FFMA.FTZ R175, R171, UR11, R170 ;  /* 0x0000000babaf7c23 */ /* 0x000fe200080100aa */
[----:B------:R-:W-:Y:S01]  /*7030*/  PRMT R169, R60, 0x7632, R169 ;  /* 0x000076323ca97816 */ /* 0x000fe200000000a9 */
[----:B------:R-:W-:Y:S01]  /*7040*/  FADD.FTZ R173, R180, -R173 ;  /* 0x800000adb4ad7221 */ /* 0x000fe20000010000 */
[----:B------:R-:W-:Y:S01]  /*7050*/  ISETP.GE.U32.AND P1, PT, R232, RZ, PT ;  /* 0x000000ffe800720c */ /* 0x000fe20003f26070 */
[--C-:B------:R-:W-:Y:S01]  /*7060*/  FFMA.FTZ R170, R181, UR10, R179.reuse ;  /* 0x0000000ab5aa7c23 */ /* 0x100fe200080100b3 */
[----:B------:R-:W-:Y:S01]  /*7070*/  FFMA.FTZ R171, R202, UR10, R179 ;  /* 0x0000000acaab7c23 */ /* 0x000fe200080100b3 */
[----:B------:R-:W-:Y:S01]  /*7080*/  FMUL.FTZ R168, R168, UR23 ;  /* 0x00000017a8a87c20 */ /* 0x000fe20008410000 */
[----:B------:R-:W-:Y:S01]  /*7090*/  FMUL.FTZ R217, R217, UR23 ;  /* 0x00000017d9d97c20 */ /* 0x000fe20008410000 */
[----:B------:R-:W-:Y:S01]  /*70a0*/  SHF.L.U32 R172, R169, 0x10, RZ ;  /* 0x00000010a9ac7819 */ /* 0x000fe200000006ff */
[----:B------:R-:W-:Y:S01]  /*70b0*/  FFMA.FTZ R173, R173, UR11, R174 ;  /* 0x0000000badad7c23 */ /* 0x000fe200080100ae */
[----:B------:R-:W-:Y:S01]  /*70c0*/  LOP3.LUT P5, RZ, R233, 0xff0000, RZ, 0xc0, !PT ;  /* 0x00ff0000e9ff7812 */ /* 0x000fe200078ac0ff */
[----:B------:R-:W-:Y:S01]  /*70d0*/  FADD.FTZ R170, R27, -R170 ;  /* 0x800000aa1baa7221 */ /* 0x000fe20000010000 */
[----:B------:R-:W-:Y:S01]  /*70e0*/  ISETP.GE.U32.AND.EX P1, PT, R233, 0x1000000, PT, P1 ;  /* 0x01000000e900780c */ /* 0x000fe20003f26110 */
[----:B------:R-:W-:-:S02]  /*70f0*/  IMAD.U32 R169, R60, 0x10000, RZ ;  /* 0x000100003ca97824 */ /* 0x000fc400078e00ff */
[----:B------:R-:W-:Y:S01]  /*7100*/  FADD.FTZ R171, R196, -R171 ;  /* 0x800000abc4ab7221 */ /* 0x000fe20000010000 */
[----:B------:R-:W-:Y:S01]  /*7110*/  FMUL.FTZ R176, R176, UR23 ;  /* 0x00000017b0b07c20 */ /* 0x000fe20008410000 */
[----:B------:R-:W-:Y:S01]  /*7120*/  FSEL R174, R168, RZ, P5 ;  /* 0x000000ffa8ae7208 */ /* 0x000fe20002800000 */
[----:B------:R-:W-:Y:S01]  /*7130*/  FMUL.FTZ R177, R177, UR23 ;  /* 0x00000017b1b17c20 */ /* 0x000fe20008410000 */
[----:B------:R-:W-:Y:S01]  /*7140*/  FSEL R217, R217, RZ, P1 ;  /* 0x000000ffd9d97208 */ /* 0x000fe20000800000 */
[----:B------:R-:W-:Y:S01]  /*7150*/  FMUL.FTZ R173, R173, UR23 ;  /* 0x00000017adad7c20 */ /* 0x000fe20008410000 */
[----:B------:R-:W-:Y:S01]  /*7160*/  FFMA.FTZ R169, R170, UR11, R169 ;  /* 0x0000000baaa97c23 */ /* 0x000fe200080100a9 */
[----:B------:R-:W-:Y:S01]  /*7170*/  FFMA.FTZ R171, R171, UR11, R172 ;  /* 0x0000000babab7c23 */ /* 0x000fe200080100ac */
[----:B------:R-:W-:Y:S01]  /*7180*/  LOP3.LUT P6, RZ, R233, 0xff, RZ, 0xc0, !PT ;  /* 0x000000ffe9ff7812 */ /* 0x000fe200078cc0ff */
[----:B------:R-:W-:Y:S01]  /*7190*/  FMUL.FTZ R175, R175, UR23 ;  /* 0x00000017afaf7c20 */ /* 0x000fe20008410000 */
[----:B------:R-:W-:Y:S01]  /*71a0*/  LOP3.LUT P5, RZ, R233, 0xff00, RZ, 0xc0, !PT ;  /* 0x0000ff00e9ff7812 */ /* 0x000fe200078ac0ff */
[----:B------:R-:W-:Y:S01]  /*71b0*/  FMUL.FTZ R169, R169, UR23 ;  /* 0x00000017a9a97c20 */ /* 0x000fe20008410000 */
[----:B------:R-:W-:Y:S01]  /*71c0*/  LOP3.LUT P1, RZ, R232, 0xff0000, RZ, 0xc0, !PT ;  /* 0x00ff0000e8ff7812 */ /* 0x000fe2000782c0ff */
[----:B------:R-:W-:Y:S01]  /*71d0*/  FMUL.FTZ R171, R171, UR23 ;  /* 0x00000017abab7c20 */ /* 0x000fe20008410000 */
[----:B------:R-:W-:-:S02]  /*71e0*/  FSEL R170, R176, RZ, P6 ;  /* 0x000000ffb0aa7208 */ /* 0x000fc40003000000 */
        /* <DEDUP_REMOVED lines=13> */
.L_x_166:
[----:B------:R-:W-:-:S04]  /*72c0*/  UISETP.NE.U32.AND UP0, UPT, UR8, URZ, UPT ;  /* 0x000000ff0800728c */ /* 0x000fc8000bf05070 */
[----:B------:R-:W-:-:S09]  /*72d0*/  UISETP.NE.AND.EX UP0, UPT, UR9, URZ, UPT, UP0 ;  /* 0x000000ff0900728c */ /* 0x000fd2000bf05300 */
[----:B------:R-:W-:Y:S05]  /*72e0*/  BRA.U !UP0, `(.L_x_168) ;  /* 0x0000000108e87547 */ /* 0x000fea000b800000 */
[--C-:B0-----:R-:W-:Y:S01]  /*72f0*/  FFMA.FTZ R163, R187, UR10, R179.reuse ;  /* 0x0000000abba37c23 */ /* 0x101fe200080100b3 */
[--C-:B------:R-:W-:Y:S01]  /*7300*/  FFMA.FTZ R169, R214, UR10, R179.reuse ;  /* 0x0000000ad6a97c23 */ /* 0x100fe200080100b3 */
[--C-:B------:R-:W-:Y:S01]  /*7310*/  FFMA.FTZ R161, R185, UR10, R179.reuse ;  /* 0x0000000ab9a17c23 */ /* 0x100fe200080100b3 */
[----:B------:R-:W-:Y:S01]  /*7320*/  FFMA.FTZ R173, R210, UR10, R179 ;  /* 0x0000000ad2ad7c23 */ /* 0x000fe200080100b3 */
[----:B------:R-:W-:Y:S01]  /*7330*/  FADD.FTZ R163, R184, -R163 ;  /* 0x800000a3b8a37221 */ /* 0x000fe20000010000 */
[----:B------:R-:W-:Y:S01]  /*7340*/  FADD.FTZ R169, R204, -R169 ;  /* 0x800000a9cca97221 */ /* 0x000fe20000010000 */
[----:B------:R-:W-:Y:S01]  /*7350*/  FADD.FTZ R161, R182, -R161 ;  /* 0x800000a1b6a17221 */ /* 0x000fe20000010000 */
[----:B-----5:R-:W-:Y:S01]  /*7360*/  ISETP.GE.U32.AND P1, PT, R232, RZ, PT ;  /* 0x000000ffe800720c */ /* 0x020fe20003f26070 */
[----:B------:R-:W-:Y:S01]  /*7370*/  FMUL.FTZ R163, R163, UR11 ;  /* 0x0000000ba3a37c20 */ /* 0x000fe20008410000 */
[----:B------:R-:W-:Y:S01]  /*7380*/  FMUL.FTZ R160, R169, UR11 ;  /* 0x0000000ba9a07c20 */ /* 0x000fe20008410000 */
[----:B------:R-:W-:Y:S01]  /*7390*/  FFMA.FTZ R169, R212, UR10, R179 ;  /* 0x0000000ad4a97c23 */ /* 0x000fe200080100b3 */
[----:B------:R-:W-:Y:S01]  /*73a0*/  FMUL.FTZ R162, R161, UR11 ;  /* 0x0000000ba1a27c20 */ /* 0x000fe20008410000 */
[----:B------:R-:W-:Y:S01]  /*73b0*/  FMUL.FTZ R171, R163, UR23 ;  /* 0x00000017a3ab7c20 */ /* 0x000fe20008410000 */
[C---:B------:R-:W-:Y:S01]  /*73c0*/  FMUL.FTZ R168, R160.reuse, UR23 ;  /* 0x00000017a0a87c20 */ /* 0x040fe20008410000 */
[----:B------:R-:W-:Y:S01]  /*73d0*/  F2FP.BF16.F32.PACK_AB R163, R160, R163 ;  /* 0x000000a3a0a3723e */ /* 0x000fe200000010ff */
[----:B------:R-:W-:Y:S01]  /*73e0*/  FADD.FTZ R160, R206, -R169 ;  /* 0x800000a9cea07221 */ /* 0x000fe20000010000 */
[--C-:B------:R-:W-:Y:S01]  /*73f0*/  FFMA.FTZ R169, R183, UR10, R179.reuse ;  /* 0x0000000ab7a97c23 */ /* 0x100fe200080100b3 */
[----:B------:R-:W-:Y:S01]  /*7400*/  FFMA.FTZ R161, R202, UR10, R179 ;  /* 0x0000000acaa17c23 */ /* 0x000fe200080100b3 */
[----:B------:R-:W-:Y:S01]  /*7410*/  LOP3.LUT P5, RZ, R233, 0xff0000, RZ, 0xc0, !PT ;  /* 0x00ff0000e9ff7812 */ /* 0x000fe200078ac0ff */
[----:B------:R-:W-:Y:S01]  /*7420*/  FMUL.FTZ R175, R160, UR11 ;  /* 0x0000000ba0af7c20 */ /* 0x000fe20008410000 */
[----:B------:R-:W-:Y:S01]  /*7430*/  FADD.FTZ R169, R180, -R169 ;  /* 0x800000a9b4a97221 */ /* 0x000fe20000010000 */
[----:B------:R-:W-:Y:S01]  /*7440*/  FFMA.FTZ R160, R181, UR10, R179 ;  /* 0x0000000ab5a07c23 */ /* 0x000fe200080100b3 */
[----:B------:R-:W-:Y:S01]  /*7450*/  FADD.FTZ R173, R194, -R173 ;  /* 0x800000adc2ad7221 */ /* 0x000fe20000010000 */
[----:B------:R-:W-:Y:S01]  /*7460*/  ISETP.GE.U32.AND.EX P1, PT, R233, 0x1000000, PT, P1 ;  /* 0x01000000e900780c */ /* 0x000fe20003f26110 */
[----:B------:R-:W-:Y:S01]  /*7470*/  FMUL.FTZ R169, R169, UR11 ;  /* 0x0000000ba9a97c20 */ /* 0x000fe20008410000 */
[----:B------:R-:W-:Y:S01]  /*7480*/  FMUL.FTZ R170, R162, UR23 ;  /* 0x00000017a2aa7c20 */ /* 0x000fe20008410000 */
[----:B------:R-:W-:Y:S01]  /*7490*/  FADD.FTZ R160, R27, -R160 ;  /* 0x800000a01ba07221 */ /* 0x000fe20000010000 */
[----:B------:R-:W-:Y:S01]  /*74a0*/  FADD.FTZ R161, R196, -R161 ;  /* 0x800000a1c4a17221 */ /* 0x000fe20000010000 */
[C---:B------:R-:W-:Y:S01]  /*74b0*/  F2FP.BF16.F32.PACK_AB R162, R175.reuse, R162 ;  /* 0x000000a2afa2723e */ /* 0x040fe200000010ff */
[----:B------:R-:W-:Y:S01]  /*74c0*/  FMUL.FTZ R175, R175, UR23 ;  /* 0x00000017afaf7c20 */ /* 0x000fe20008410000 */
[----:B------:R-:W-:Y:S01]  /*74d0*/  FSEL R171, R171, RZ, P5 ;  /* 0x000000ffabab7208 */ /* 0x000fe20002800000 */
[----:B------:R-:W-:Y:S01]  /*74e0*/  FMUL.FTZ R174, R173, UR11 ;  /* 0x0000000badae7c20 */ /* 0x000fe20008410000 */
[----:B------:R-:W-:Y:S01]  /*74f0*/  LOP3.LUT P5, RZ, R233, 0xff00, RZ, 0xc0, !PT ;  /* 0x0000ff00e9ff7812 */ /* 0x000fe200078ac0ff */
[----:B------:R-:W-:Y:S01]  /*7500*/  FMUL.FTZ R172, R169, UR23 ;  /* 0x00000017a9ac7c20 */ /* 0x000fe20008410000 */
[----:B------:R-:W-:Y:S01]  /*7510*/  FSEL R168, R168, RZ, P1 ;  /* 0x000000ffa8a87208 */ /* 0x000fe20000800000 */
[----:B------:R-:W-:Y:S01]  /*7520*/  FMUL.FTZ R160, R160, UR11 ;  /* 0x0000000ba0a07c20 */ /* 0x000fe20008410000 */
[----:B------:R-:W-:Y:S01]  /*7530*/  LOP3.LUT P6, RZ, R233, 0xff, RZ, 0xc0, !PT ;  /* 0x000000ffe9ff7812 */ /* 0x000fe200078cc0ff */
[----:B------:R-:W-:Y:S01]  /*7540*/  FMUL.FTZ R173, R161, UR11 ;  /* 0x0000000ba1ad7c20 */ /* 0x000fe20008410000 */
[----:B------:R-:W-:Y:S01]  /*7550*/  LOP3.LUT P1, RZ, R232, 0xff0000, RZ, 0xc0, !PT ;  /* 0x00ff0000e8ff7812 */ /* 0x000fe2000782c0ff */
[----:B------:R-:W-:Y:S01]  /*7560*/  FMUL.FTZ R176, R174, UR23 ;  /* 0x00000017aeb07c20 */ /* 0x000fe20008410000 */
[----:B------:R-:W-:-:S02]  /*7570*/  FSEL R177, R175, RZ, P5 ;  /* 0x000000ffafb17208 */ /* 0x000fc40002800000 */
[----:B------:R-:W-:Y:S01]  /*7580*/  F2FP.BF16.F32.PACK_AB R161, R174, R169 ;  /* 0x000000a9aea1723e */ /* 0x000fe200000010ff */
[----:B------:R-:W-:Y:S01]  /*7590*/  FMUL.FTZ R169, R160, UR23 ;  /* 0x00000017a0a97c20 */ /* 0x000fe20008410000 */
[----:B------:R-:W-:Y:S01]  /*75a0*/  FSEL R170, R170, RZ, P6 ;  /* 0x000000ffaaaa7208 */ /* 0x000fe20003000000 */
[----:B------:R-:W-:Y:S01]  /*75b0*/  FMUL.FTZ R174, R173, UR23 ;  /* 0x00000017adae7c20 */ /* 0x000fe20008410000 */
[----:B------:R-:W-:Y:S02]  /*75c0*/  FSEL R175, R172, RZ, P1 ;  /* 0x000000ffacaf7208 */ /* 0x000fe40000800000 */
[C---:B------:R-:W-:Y:S02]  /*75d0*/  LOP3.LUT P6, RZ, R232.reuse, 0xff000000, RZ, 0xc0, !PT ;  /* 0xff000000e8ff7812 */ /* 0x040fe400078cc0ff */
        /* <DEDUP_REMOVED lines=11> */
.L_x_168:
[--C-:B0-----:R-:W-:Y:S01]  /*7690*/  FFMA.FTZ R171, R187, UR10, R179.reuse ;  /* 0x0000000abbab7c23 */ /* 0x101fe200080100b3 */
[--C-:B------:R-:W-:Y:S01]  /*76a0*/  FFMA.FTZ R173, R214, UR10, R179.reuse ;  /* 0x0000000ad6ad7c23 */ /* 0x100fe200080100b3 */
[----:B------:R-:W-:Y:S01]  /*76b0*/  FFMA.FTZ R169, R185, UR10, R179 ;  /* 0x0000000ab9a97c23 */ /* 0x000fe200080100b3 */
[----:B-----5:R-:W-:Y:S01]  /*76c0*/  LOP3.LUT P6, RZ, R233, 0xff, RZ, 0xc0, !PT ;  /* 0x000000ffe9ff7812 */ /* 0x020fe200078cc0ff */
[----:B------:R-:W-:Y:S01]  /*76d0*/  FADD.FTZ R171, R184, -R171 ;  /* 0x800000abb8ab7221 */ /* 0x000fe20000010000 */
[----:B------:R-:W-:Y:S01]  /*76e0*/  FADD.FTZ R173, R204, -R173 ;  /* 0x800000adccad7221 */ /* 0x000fe20000010000 */
[----:B------:R-:W-:Y:S01]  /*76f0*/  FADD.FTZ R169, R182, -R169 ;  /* 0x800000a9b6a97221 */ /* 0x000fe20000010000 */
[--C-:B------:R-:W-:Y:S01]  /*7700*/  FFMA.FTZ R177, R212, UR10, R179.reuse ;  /* 0x0000000ad4b17c23 */ /* 0x100fe200080100b3 */
[----:B------:R-:W-:Y:S01]  /*7710*/  FMUL.FTZ R171, R171, UR11 ;  /* 0x0000000babab7c20 */ /* 0x000fe20008410000 */
[----:B------:R-:W-:Y:S01]  /*7720*/  FMUL.FTZ R173, R173, UR11 ;  /* 0x0000000badad7c20 */ /* 0x000fe20008410000 */
[----:B------:R-:W-:Y:S01]  /*7730*/  FMUL.FTZ R169, R169, UR11 ;  /* 0x0000000ba9a97c20 */ /* 0x000fe20008410000 */
[----:B------:R-:W-:Y:S01]  /*7740*/  ISETP.GE.U32.AND P1, PT, R232, RZ, PT ;  /* 0x000000ffe800720c */ /* 0x000fe20003f26070 */
[----:B------:R-:W-:Y:S01]  /*7750*/  FMUL.FTZ R168, R171, UR23 ;  /* 0x00000017aba87c20 */ /* 0x000fe20008410000 */
[----:B------:R-:W-:Y:S01]  /*7760*/  FMUL.FTZ R171, R173, UR23 ;  /* 0x00000017adab7c20 */ /* 0x000fe20008410000 */
[----:B------:R-:W-:Y:S01]  /*7770*/  FMUL.FTZ R169, R169, UR23 ;  /* 0x00000017a9a97c20 */ /* 0x000fe20008410000 */
[----:B------:R-:W-:Y:S01]  /*7780*/  FFMA.FTZ R173, R183, UR10, R179 ;  /* 0x0000000ab7ad7c23 */ /* 0x000fe200080100b3 */
[----:B------:R-:W-:Y:S01]  /*7790*/  FADD.FTZ R177, R206, -R177 ;  /* 0x800000b1ceb17221 */ /* 0x000fe20000010000 */
[--C-:B------:R-:W-:Y:S01]  /*77a0*/  FFMA.FTZ R175, R210, UR10, R179.reuse ;  /* 0x0000000ad2af7c23 */ /* 0x100fe200080100b3 */
[----:B------:R-:W-:Y:S01]  /*77b0*/  FFMA.FTZ R172, R181, UR10, R179 ;  /* 0x0000000ab5ac7c23 */ /* 0x000fe200080100b3 */
[----:B------:R-:W-:Y:S01]  /*77c0*/  FSEL R170, R169, RZ, P6 ;  /* 0x000000ffa9aa7208 */ /* 0x000fe20003000000 */
[----:B------:R-:W-:Y:S01]  /*77d0*/  FADD.FTZ R173, R180, -R173 ;  /* 0x800000adb4ad7221 */ /* 0x000fe20000010000 */
[----:B------:R-:W-:Y:S01]  /*77e0*/  FFMA.FTZ R169, R202, UR10, R179 ;  /* 0x0000000acaa97c23 */ /* 0x000fe200080100b3 */
[----:B------:R-:W-:Y:S01]  /*77f0*/  LOP3.LUT P5, RZ, R233, 0xff0000, RZ, 0xc0, !PT ;  /* 0x00ff0000e9ff7812 */ /* 0x000fe200078ac0ff */
[----:B------:R-:W-:Y:S01]  /*7800*/  FMUL.FTZ R177, R177, UR11 ;  /* 0x0000000bb1b17c20 */ /* 0x000fe20008410000 */
[----:B------:R-:W-:Y:S01]  /*7810*/  ISETP.GE.U32.AND.EX P1, PT, R233, 0x1000000, PT, P1 ;  /* 0x01000000e900780c */ /* 0x000fe20003f26110 */
[----:B------:R-:W-:Y:S01]  /*7820*/  FMUL.FTZ R173, R173, UR11 ;  /* 0x0000000badad7c20 */ /* 0x000fe20008410000 */
[----:B------:R-:W-:Y:S01]  /*7830*/  FADD.FTZ R175, R194, -R175 ;  /* 0x800000afc2af7221 */ /* 0x000fe20000010000 */
[----:B------:R-:W-:Y:S01]  /*7840*/  FADD.FTZ R169, R196, -R169 ;  /* 0x800000a9c4a97221 */ /* 0x000fe20000010000 */
[----:B------:R-:W-:Y:S01]  /*7850*/  FADD.FTZ R172, R27, -R172 ;  /* 0x800000ac1bac7221 */ /* 0x000fe20000010000 */
[----:B------:R-:W-:Y:S01]  /*7860*/  FSEL R168, R168, RZ, P5 ;  /* 0x000000ffa8a87208 */ /* 0x000fe20002800000 */
[----:B------:R-:W-:Y:S01]  /*7870*/  FMUL.FTZ R177, R177, UR23 ;  /* 0x00000017b1b17c20 */ /* 0x000fe20008410000 */
[----:B------:R-:W-:Y:S01]  /*7880*/  FSEL R171, R171, RZ, P1 ;  /* 0x000000ffabab7208 */ /* 0x000fe20000800000 */
        /* <DEDUP_REMOVED lines=17> */
[----:B------:R-:W-:Y:S02]  /*79a0*/  F2FP.BF16.F32.PACK_AB R171, R171, R168 ;  /* 0x000000a8abab723e */ /* 0x000fe400000010ff */
[----:B------:R-:W-:Y:S02]  /*79b0*/  F2FP.BF16.F32.PACK_AB R170, R177, R170 ;  /* 0x000000aab1aa723e */ /* 0x000fe400000010ff */
[----:B------:R-:W-:Y:S02]  /*79c0*/  F2FP.BF16.F32.PACK_AB R169, R175, R174 ;  /* 0x000000aeafa9723e */ /* 0x000fe400000010ff */
[----:B------:R-:W-:-:S07]  /*79d0*/  F2FP.BF16.F32.PACK_AB R168, R173, R172 ;  /* 0x000000acada8723e */ /* 0x000fce00000010ff */
.L_x_164:
[----:B------:R-:W0:Y:S01]  /*79e0*/  LDC.64 R174, c[0x0][0x468] ;  /* 0x00011a00ffae7b82 */ /* 0x000e220000000a00 */
[----:B------:R-:W1:Y:S01]  /*79f0*/  @UP0 LDCU.64 UR4, c[0x0][0x478] ;  /* 0x00008f00ff0407ac */ /* 0x000e620008000a00 */
[----:B------:R-:W-:Y:S01]  /*7a00*/  PLOP3.LUT P1, PT, PT, PT, UP0, 0x80, 0x8 ;  /* 0x000000000008781c */ /* 0x000fe20003f2f008 */
[----:B------:R-:W-:Y:S01]  /*7a10*/  HFMA2 R176, -RZ, RZ, 0, 9.5367431640625e-07 ;  /* 0x00000010ffb07431 */ /* 0x000fe200000001ff */
[----:B------:R-:W-:-:S04]  /*7a20*/  PLOP3.LUT P5, PT, PT, PT, UP0, 0x80, 0x8 ;  /* 0x000000000008781c */ /* 0x000fc80003faf008 */
[----:B------:R-:W2:Y:S07]  /*7a30*/  @P0 LDC.64 R172, c[0x0][0x470] ;  /* 0x00011c00ffac0b82 */ /* 0x000eae0000000a00 */
[----:B-1----:R-:W-:-:S04]  /*7a40*/  @P1 IMAD.WIDE.U32 R176, R5, R176, UR4 ;  /* 0x0000000405b01e25 */ /* 0x002fc8000f8e00b0 */
[C---:B0-----:R-:W-:Y:S01]  /*7a50*/  IMAD.WIDE.U32 R174, R5.reuse, 0x10, R174 ;  /* 0x0000001005ae7825 */ /* 0x041fe200078e00ae */
[----:B------:R1:W-:Y:S04]  /*7a60*/  @P5 STG.E.128 desc[UR16][R176.64], R160 ;  /* 0x000000a0b0005986 */ /* 0x0003e8000c101d10 */
[----:B------:R1:W-:Y:S01]  /*7a70*/  STG.E.128 desc[UR16][R174.64], R168 ;  /* 0x000000a8ae007986 */ /* 0x0003e2000c101d10 */
[C---:B--2---:R-:W-:Y:S01]  /*7a80*/  @P0 IMAD.WIDE.U32 R172, R5.reuse, 0x10, R172 ;  /* 0x0000001005ac0825 */ /* 0x044fe200078e00ac */
[----:B------:R-:W-:-:S04]  /*7a90*/  IADD3 R5, PT, PT, R5, 0x80, RZ ;  /* 0x0000008005057810 */ /* 0x000fc80007ffe0ff */
[----:B------:R1:W-:Y:S03]  /*7aa0*/  @P0 STG.E.128 desc[UR16][R172.64], R152 ;  /* 0x00000098ac000986 */ /* 0x0003e6000c101d10 */
.L_x_160:
[----:B------:R-:W-:Y:S05]  /*7ab0*/  BSYNC.RECONVERGENT B0 ;  /* 0x0000000000007941 */ /* 0x000fea0003800200 */
.L_x_159:
        /* <DEDUP_REMOVED lines=11> */
[--C-:B01----:R-:W-:Y:S01]  /*7b70*/  FFMA.FTZ R153, R207, UR10, R179.reuse ;  /* 0x0000000acf997c23 */ /* 0x103fe200080100b3 */
[C---:B-----5:R-:W-:Y:S01]  /*7b80*/  IMAD.U32 R152, R167.reuse, 0x10000, RZ ;  /* 0x00010000a7987824 */ /* 0x060fe200078e00ff */
[----:B------:R-:W-:Y:S01]  /*7b90*/  PRMT R162, R167, 0x7632, R162 ;  /* 0x00007632a7a27816 */ /* 0x000fe200000000a2 */
[----:B------:R-:W-:Y:S01]  /*7ba0*/  FFMA.FTZ R168, R222, UR10, R179 ;  /* 0x0000000adea87c23 */ /* 0x000fe200080100b3 */
[----:B------:R-:W-:Y:S01]  /*7bb0*/  FADD.FTZ R153, R198, -R153 ;  /* 0x80000099c6997221 */ /* 0x000fe20000010000 */
[--C-:B------:R-:W-:Y:S01]  /*7bc0*/  FFMA.FTZ R154, R205, UR10, R179.reuse ;  /* 0x0000000acd9a7c23 */ /* 0x100fe200080100b3 */
[----:B------:R-:W-:Y:S01]  /*7bd0*/  SHF.L.U32 R161, R166, 0x10, RZ ;  /* 0x00000010a6a17819 */ /* 0x000fe200000006ff */
[----:B------:R-:W-:Y:S01]  /*7be0*/  FADD.FTZ R168, R213, -R168 ;  /* 0x800000a8d5a87221 */ /* 0x000fe20000010000 */
[----:B------:R-:W-:Y:S01]  /*7bf0*/  FFMA.FTZ R163, R153, UR11, R152 ;  /* 0x0000000b99a37c23 */ /* 0x000fe20008010098 */
[----:B------:R-:W-:Y:S01]  /*7c00*/  FFMA.FTZ R153, R191, UR10, R179 ;  /* 0x0000000abf997c23 */ /* 0x000fe200080100b3 */
[----:B------:R-:W-:Y:S01]  /*7c10*/  IMAD.U32 R169, R162, 0x10000, RZ ;  /* 0x00010000a2a97824 */ /* 0x000fe200078e00ff */
[----:B------:R-:W-:Y:S01]  /*7c20*/  SHF.L.U32 R152, R165, 0x10, RZ ;  /* 0x00000010a5987819 */ /* 0x000fe200000006ff */
[----:B------:R-:W-:Y:S01]  /*7c30*/  FADD.FTZ R154, R193, -R154 ;  /* 0x8000009ac19a7221 */ /* 0x000fe20000010000 */
[----:B------:R-:W-:Y:S01]  /*7c40*/  PRMT R155, R166, 0x7632, R155 ;  /* 0x00007632a69b7816 */ /* 0x000fe2000000009b */
[----:B------:R-:W-:Y:S01]  /*7c50*/  FADD.FTZ R153, R188, -R153 ;  /* 0x80000099bc997221 */ /* 0x000fe20000010000 */
[----:B------:R-:W-:Y:S01]  /*7c60*/  FFMA.FTZ R160, R220, UR10, R179 ;  /* 0x0000000adca07c23 */ /* 0x000fe200080100b3 */
[----:B------:R-:W-:Y:S01]  /*7c70*/  FFMA.FTZ R172, R168, UR11, R169 ;  /* 0x0000000ba8ac7c23 */ /* 0x000fe200080100a9 */
[----:B------:R-:W-:Y:S01]  /*7c80*/  FFMA.FTZ R169, R154, UR11, R161 ;  /* 0x0000000b9aa97c23 */ /* 0x000fe200080100a1 */
[----:B------:R-:W-:Y:S01]  /*7c90*/  SHF.L.U32 R155, R155, 0x10, RZ ;  /* 0x000000109b9b7819 */ /* 0x000fe200000006ff */
[----:B------:R-:W-:Y:S01]  /*7ca0*/  FFMA.FTZ R161, R153, UR11, R152 ;  /* 0x0000000b99a17c23 */ /* 0x000fe20008010098 */
[----:B------:R-:W-:Y:S01]  /*7cb0*/  FADD.FTZ R160, R211, -R160 ;  /* 0x800000a0d3a07221 */ /* 0x000fe20000010000 */
[----:B------:R-:W-:Y:S01]  /*7cc0*/  PRMT R152, R165, 0x7632, R152 ;  /* 0x00007632a5987816 */ /* 0x000fe20000000098 */
[--C-:B------:R-:W-:Y:S01]  /*7cd0*/  FFMA.FTZ R154, R218, UR10, R179.reuse ;  /* 0x0000000ada9a7c23 */ /* 0x100fe200080100b3 */
[----:B------:R-:W-:Y:S01]  /*7ce0*/  FFMA.FTZ R153, R195, UR10, R179 ;  /* 0x0000000ac3997c23 */ /* 0x000fe200080100b3 */
[----:B------:R-:W-:Y:S01]  /*7cf0*/  FFMA.FTZ R170, R160, UR11, R155 ;  /* 0x0000000ba0aa7c23 */ /* 0x000fe2000801009b */
[----:B------:R-:W-:Y:S01]  /*7d00*/  SHF.L.U32 R162, R152, 0x10, RZ ;  /* 0x0000001098a27819 */ /* 0x000fe200000006ff */
[----:B------:R-:W-:Y:S01]  /*7d10*/  FADD.FTZ R155, R209, -R154 ;  /* 0x8000009ad19b7221 */ /* 0x000fe20000010000 */
[----:B------:R-:W-:Y:S01]  /*7d20*/  PRMT R152, R164, 0x7632, R152 ;  /* 0x00007632a4987816 */ /* 0x000fe20000000098 */
[----:B------:R-:W-:Y:S01]  /*7d30*/  FFMA.FTZ R160, R216, UR10, R179 ;  /* 0x0000000ad8a07c23 */ /* 0x000fe200080100b3 */
[----:B------:R-:W-:Y:S01]  /*7d40*/  LOP3.LUT P1, RZ, R231, 0xff0000, RZ, 0xc0, !PT ;  /* 0x00ff0000e7ff7812 */ /* 0x000fe2000782c0ff */
[----:B------:R-:W-:Y:S01]  /*7d50*/  FFMA.FTZ R168, R155, UR11, R162 ;  /* 0x0000000b9ba87c23 */ /* 0x000fe200080100a2 */
[----:B------:R-:W-:Y:S01]  /*7d60*/  SHF.L.U32 R155, R152, 0x10, RZ ;  /* 0x00000010989b7819 */ /* 0x000fe200000006ff */
[----:B------:R-:W-:Y:S01]  /*7d70*/  FMUL.FTZ R152, R163, UR23 ;  /* 0x00000017a3987c20 */ /* 0x000fe20008410000 */
[----:B------:R-:W-:-:S02]  /*7d80*/  IMAD.U32 R154, R164, 0x10000, RZ ;  /* 0x00010000a49a7824 */ /* 0x000fc400078e00ff */
[----:B------:R-:W-:Y:S01]  /*7d90*/  FADD.FTZ R153, R186, -R153 ;  /* 0x80000099ba997221 */ /* 0x000fe20000010000 */
[----:B------:R-:W-:Y:S01]  /*7da0*/  FADD.FTZ R160, R197, -R160 ;  /* 0x800000a0c5a07221 */ /* 0x000fe20000010000 */
[----:B------:R-:W-:Y:S02]  /*7db0*/  LOP3.LUT P6, RZ, R237, 0xff0000, RZ, 0xc0, !PT ;  /* 0x00ff0000edff7812 */ /* 0x000fe400078cc0ff */
[----:B------:R-:W-:Y:S01]  /*7dc0*/  FSEL R171, R152, RZ, P1 ;  /* 0x000000ff98ab7208 */ /* 0x000fe20000800000 */
[----:B------:R-:W-:Y:S01]  /*7dd0*/  FFMA.FTZ R153, R153, UR11, R154 ;  /* 0x0000000b99997c23 */ /* 0x000fe2000801009a */
[----:B------:R-:W-:Y:S01]  /*7de0*/  ISETP.GE.U32.AND P5, PT, R230, RZ, PT ;  /* 0x000000ffe600720c */ /* 0x000fe20003fa6070 */
[----:B------:R-:W-:Y:S01]  /*7df0*/  FFMA.FTZ R160, R160, UR11, R155 ;  /* 0x0000000ba0a07c23 */ /* 0x000fe2000801009b */
[----:B------:R-:W-:Y:S01]  /*7e00*/  ISETP.GE.U32.AND P1, PT, R236, RZ, PT ;  /* 0x000000ffec00720c */ /* 0x000fe20003f26070 */
[----:B------:R-:W-:Y:S01]  /*7e10*/  FMUL.FTZ R154, R172, UR23 ;  /* 0x00000017ac9a7c20 */ /* 0x000fe20008410000 */
[----:B------:R-:W-:Y:S01]  /*7e20*/  FSEL R155, R152, RZ, P6 ;  /* 0x000000ff989b7208 */ /* 0x000fe20003000000 */
[----:B------:R-:W-:Y:S01]  /*7e30*/  FMUL.FTZ R152, R169, UR23 ;  /* 0x00000017a9987c20 */ /* 0x000fe20008410000 */
[----:B------:R-:W-:-:S02]  /*7e40*/  ISETP.GE.U32.AND.EX P5, PT, R231, 0x1000000, PT, P5 ;  /* 0x01000000e700780c */ /* 0x000fc40003fa6150 */
[C---:B------:R-:W-:Y:S02]  /*7e50*/  ISETP.GE.U32.AND.EX P1, PT, R237.reuse, 0x1000000, PT, P1 ;  /* 0x01000000ed00780c */ /* 0x040fe40003f26110 */
[----:B------:R-:W-:Y:S02]  /*7e60*/  LOP3.LUT P6, RZ, R237, 0xff, RZ, 0xc0, !PT ;  /* 0x000000ffedff7812 */ /* 0x000fe400078cc0ff */
[C---:B------:R-:W-:Y:S02]  /*7e70*/  FSEL R174, R154.reuse, RZ, P5 ;  /* 0x000000ff9aae7208 */ /* 0x040fe40002800000 */
[----:B------:R-:W-:Y:S02]  /*7e80*/  FSEL R176, R154, RZ, P1 ;  /* 0x000000ff9ab07208 */ /* 0x000fe40000800000 */
[----:B------:R-:W-:Y:S01]  /*7e90*/  F2FP.BF16.F32.PACK_AB R163, R172, R163 ;  /* 0x000000a3aca3723e */ /* 0x000fe200000010ff */
[----:B------:R-:W-:Y:S01]  /*7ea0*/  FMUL.FTZ R172, R170, UR23 ;  /* 0x00000017aaac7c20 */ /* 0x000fe20008410000 */
[----:B------:R-:W-:-:S02]  /*7eb0*/  FSEL R154, R152, RZ, P6 ;  /* 0x000000ff989a7208 */ /* 0x000fc40003000000 */
[----:B------:R-:W-:Y:S02]  /*7ec0*/  LOP3.LUT P6, RZ, R231, 0xff, RZ, 0xc0, !PT ;  /* 0x000000ffe7ff7812 */ /* 0x000fe400078cc0ff */
[----:B------:R-:W-:Y:S02]  /*7ed0*/  LOP3.LUT P5, RZ, R237, 0xff00, RZ, 0xc0, !PT ;  /* 0x0000ff00edff7812 */ /* 0x000fe400078ac0ff */
[----:B------:R-:W-:Y:S02]  /*7ee0*/  F2FP.BF16.F32.PACK_AB R162, R170, R169 ;  /* 0x000000a9aaa2723e */ /* 0x000fe400000010ff */
[----:B------:R-:W-:Y:S01]  /*7ef0*/  FSEL R170, R152, RZ, P6 ;  /* 0x000000ff98aa7208 */ /* 0x000fe20003000000 */
[----:B------:R-:W-:Y:S01]  /*7f00*/  FMUL.FTZ R152, R161, UR23 ;  /* 0x00000017a1987c20 */ /* 0x000fe20008410000 */
[----:B------:R-:W-:Y:S02]  /*7f10*/  FSEL R169, R172, RZ, P5 ;  /* 0x000000ffaca97208 */ /* 0x000fe40002800000 */
[----:B------:R-:W-:-:S02]  /*7f20*/  LOP3.LUT P1, RZ, R231, 0xff00, RZ, 0xc0, !PT ;  /* 0x0000ff00e7ff7812 */ /* 0x000fc4000782c0ff */
[----:B------:R-:W-:Y:S02]  /*7f30*/  LOP3.LUT P5, RZ, R230, 0xff0000, RZ, 0xc0, !PT ;  /* 0x00ff0000e6ff7812 */ /* 0x000fe400078ac0ff */
[----:B------:R-:W-:Y:S02]  /*7f40*/  LOP3.LUT P6, RZ, R236, 0xff0000, RZ, 0xc0, !PT ;  /* 0x00ff0000ecff7812 */ /* 0x000fe400078cc0ff */
[----:B------:R-:W-:Y:S02]  /*7f50*/  F2FP.BF16.F32.PACK_AB R154, R169, R154 ;  /* 0x0000009aa99a723e */ /* 0x000fe400000010ff */
[----:B------:R-:W-:Y:S02]  /*7f60*/  FSEL R175, R172, RZ, P1 ;  /* 0x000000ffacaf7208 */ /* 0x000fe40000800000 */
[C---:B------:R-:W-:Y:S01]  /*7f70*/  F2FP.BF16.F32.PACK_AB R161, R168.reuse, R161 ;  /* 0x000000a1a8a1723e */ /* 0x040fe200000010ff */
[----:B------:R-:W-:Y:S01]  /*7f80*/  FMUL.FTZ R168, R168, UR23 ;  /* 0x00000017a8a87c20 */ /* 0x000fe20008410000 */
[----:B------:R-:W-:-:S02]  /*7f90*/  FSEL R169, R152, RZ, P5 ;  /* 0x000000ff98a97208 */ /* 0x000fc40002800000 */
[----:B------:R-:W-:Y:S01]  /*7fa0*/  FSEL R172, R152, RZ, P6 ;  /* 0x000000ff98ac7208 */ /* 0x000fe20003000000 */
[----:B------:R-:W-:Y:S01]  /*7fb0*/  FMUL.FTZ R152, R160, UR23 ;  /* 0x00000017a0987c20 */ /* 0x000fe20008410000 */
[----:B------:R-:W-:Y:S02]  /*7fc0*/  LOP3.LUT P1, RZ, R230, 0xff000000, RZ, 0xc0, !PT ;  /* 0xff000000e6ff7812 */ /* 0x000fe4000782c0ff */
[----:B------:R-:W-:Y:S02]  /*7fd0*/  LOP3.LUT P5, RZ, R236, 0xff000000, RZ, 0xc0, !PT ;  /* 0xff000000ecff7812 */ /* 0x000fe400078ac0ff */
[----:B------:R-:W-:Y:S02]  /*7fe0*/  LOP3.LUT P6, RZ, R230, 0xff00, RZ, 0xc0, !PT ;  /* 0x0000ff00e6ff7812 */ /* 0x000fe400078cc0ff */
[----:B------:R-:W-:Y:S02]  /*7ff0*/  F2FP.BF16.F32.PACK_AB R171, R174, R171 ;  /* 0x000000abaeab723e */ /* 0x000fe400000010ff */
[----:B------:R-:W-:-:S02]  /*8000*/  FSEL R174, R168, RZ, P1 ;  /* 0x000000ffa8ae7208 */ /* 0x000fc40000800000 */
[----:B------:R-:W-:Y:S01]  /*8010*/  F2FP.BF16.F32.PACK_AB R160, R160, R153 ;  /* 0x00000099a0a0723e */ /* 0x000fe200000010ff */
[----:B------:R-:W-:Y:S01]  /*8020*/  FMUL.FTZ R153, R153, UR23 ;  /* 0x0000001799997c20 */ /* 0x000fe20008410000 */
[----:B------:R-:W-:Y:S02]  /*8030*/  LOP3.LUT P1, RZ, R236, 0xff00, RZ, 0xc0, !PT ;  /* 0x0000ff00ecff7812 */ /* 0x000fe4000782c0ff */
[----:B------:R-:W-:Y:S02]  /*8040*/  FSEL R177, R168, RZ, P5 ;  /* 0x000000ffa8b17208 */ /* 0x000fe40002800000 */
[----:B------:R-:W-:Y:S02]  /*8050*/  FSEL R173, R152, RZ, P6 ;  /* 0x000000ff98ad7208 */ /* 0x000fe40003000000 */
[----:B------:R-:W-:Y:S02]  /*8060*/  LOP3.LUT P5, RZ, R236, 0xff, RZ, 0xc0, !PT ;  /* 0x000000ffecff7812 */ /* 0x000fe400078ac0ff */
[----:B------:R-:W-:-:S02]  /*8070*/  LOP3.LUT P6, RZ, R230, 0xff, RZ, 0xc0, !PT ;  /* 0x000000ffe6ff7812 */ /* 0x000fc400078cc0ff */
[----:B------:R-:W-:Y:S02]  /*8080*/  F2FP.BF16.F32.PACK_AB R170, R175, R170 ;  /* 0x000000aaafaa723e */ /* 0x000fe400000010ff */
[----:B------:R-:W-:Y:S02]  /*8090*/  FSEL R175, R152, RZ, P1 ;  /* 0x000000ff98af7208 */ /* 0x000fe40000800000 */
[C---:B------:R-:W-:Y:S02]  /*80a0*/  FSEL R152, R153.reuse, RZ, P5 ;  /* 0x000000ff99987208 */ /* 0x040fe40002800000 */
[----:B------:R-:W-:Y:S02]  /*80b0*/  FSEL R168, R153, RZ, P6 ;  /* 0x000000ff99a87208 */ /* 0x000fe40003000000 */
[----:B------:R-:W-:Y:S02]  /*80c0*/  F2FP.BF16.F32.PACK_AB R155, R176, R155 ;  /* 0x0000009bb09b723e */ /* 0x000fe400000010ff */
[----:B------:R-:W-:-:S02]  /*80d0*/  F2FP.BF16.F32.PACK_AB R153, R177, R172 ;  /* 0x000000acb199723e */ /* 0x000fc400000010ff */
[----:B------:R-:W-:Y:S02]  /*80e0*/  F2FP.BF16.F32.PACK_AB R169, R174, R169 ;  /* 0x000000a9aea9723e */ /* 0x000fe400000010ff */
[----:B------:R-:W-:Y:S02]  /*80f0*/  F2FP.BF16.F32.PACK_AB R152, R175, R152 ;  /* 0x00000098af98723e */ /* 0x000fe400000010ff */
[----:B------:R-:W-:Y:S01]  /*8100*/  F2FP.BF16.F32.PACK_AB R168, R173, R168 ;  /* 0x000000a8ada8723e */ /* 0x000fe200000010ff */
[----:B------:R-:W-:Y:S06]  /*8110*/  BRA `(.L_x_174) ;  /* 0x0000001c00d07947 */ /* 0x000fec0003800000 */
.L_x_173:
[----:B01---5:R-:W-:Y:S01]  /*8120*/  PRMT R154, R167, 0x7632, R154 ;  /* 0x00007632a79a7816 */ /* 0x023fe2000000009a */
[--C-:B------:R-:W-:Y:S01]  /*8130*/  FFMA.FTZ R170, R222, UR10, R179.reuse ;  /* 0x0000000adeaa7c23 */ /* 0x100fe200080100b3 */
[--C-:B------:R-:W-:Y:S01]  /*8140*/  FFMA.FTZ R152, R205, UR10, R179.reuse ;  /* 0x0000000acd987c23 */ /* 0x100fe200080100b3 */
[----:B------:R-:W-:Y:S01]  /*8150*/  FFMA.FTZ R155, R207, UR10, R179 ;  /* 0x0000000acf9b7c23 */ /* 0x000fe200080100b3 */
[----:B------:R-:W-:Y:S01]  /*8160*/  SHF.L.U32 R169, R154, 0x10, RZ ;  /* 0x000000109aa97819 */ /* 0x000fe200000006ff */
[----:B------:R-:W-:Y:S01]  /*8170*/  FADD.FTZ R170, R213, -R170 ;  /* 0x800000aad5aa7221 */ /* 0x000fe20000010000 */
[----:B------:R-:W-:Y:S01]  /*8180*/  SHF.L.U32 R168, R167, 0x10, RZ ;  /* 0x00000010a7a87819 */ /* 0x000fe200000006ff */
[----:B------:R-:W-:Y:S02]  /*8190*/  IMAD.U32 R153, R166, 0x10000, RZ ;  /* 0x00010000a6997824 */ /* 0x000fe400078e00ff */
[----:B------:R-:W-:Y:S01]  /*81a0*/  FADD.FTZ R152, R193, -R152 ;  /* 0x80000098c1987221 */ /* 0x000fe20000010000 */
[----:B------:R-:W-:Y:S01]  /*81b0*/  FADD.FTZ R155, R198, -R155 ;  /* 0x8000009bc69b7221 */ /* 0x000fe20000010000 */
[----:B------:R-:W-:Y:S01]  /*81c0*/  FFMA.FTZ R176, R170, UR11, R169 ;  /* 0x0000000baab07c23 */ /* 0x000fe200080100a9 */
[----:B------:R-:W-:Y:S01]  /*81d0*/  PRMT R170, R166, 0x7632, R170 ;  /* 0x00007632a6aa7816 */ /* 0x000fe200000000aa */
[----:B------:R-:W-:Y:S01]  /*81e0*/  FFMA.FTZ R174, R220, UR10, R179 ;  /* 0x0000000adcae7c23 */ /* 0x000fe200080100b3 */
[----:B------:R-:W-:Y:S01]  /*81f0*/  FFMA.FTZ R172, R152, UR11, R153 ;  /* 0x0000000b98ac7c23 */ /* 0x000fe20008010099 */
[----:B------:R-:W-:Y:S01]  /*8200*/  FFMA.FTZ R175, R155, UR11, R168 ;  /* 0x0000000b9baf7c23 */ /* 0x000fe200080100a8 */
[----:B------:R-:W-:Y:S01]  /*8210*/  PRMT R152, R165, 0x7632, R152 ;  /* 0x00007632a5987816 */ /* 0x000fe20000000098 */
[--C-:B------:R-:W-:Y:S01]  /*8220*/  FFMA.FTZ R169, R191, UR10, R179.reuse ;  /* 0x0000000abfa97c23 */ /* 0x100fe200080100b3 */
[--C-:B------:R-:W-:Y:S01]  /*8230*/  FFMA.FTZ R168, R218, UR10, R179.reuse ;  /* 0x0000000adaa87c23 */ /* 0x100fe200080100b3 */
[----:B------:R-:W-:Y:S01]  /*8240*/  FFMA.FTZ R153, R195, UR10, R179 ;  /* 0x0000000ac3997c23 */ /* 0x000fe200080100b3 */
[----:B------:R-:W-:Y:S01]  /*8250*/  SHF.L.U32 R173, R170, 0x10, RZ ;  /* 0x00000010aaad7819 */ /* 0x000fe200000006ff */
[----:B------:R-:W-:Y:S01]  /*8260*/  FADD.FTZ R174, R211, -R174 ;  /* 0x800000aed3ae7221 */ /* 0x000fe20000010000 */
[----:B------:R-:W-:Y:S01]  /*8270*/  ISETP.GE.U32.AND P1, PT, R230, RZ, PT ;  /* 0x000000ffe600720c */ /* 0x000fe20003f26070 */
[----:B------:R-:W-:Y:S01]  /*8280*/  IMAD.U32 R155, R164, 0x10000, RZ ;  /* 0x00010000a49b7824 */ /* 0x000fe200078e00ff */
[----:B------:R-:W-:Y:S01]  /*8290*/  SHF.L.U32 R154, R165, 0x10, RZ ;  /* 0x00000010a59a7819 */ /* 0x000fe200000006ff */
[----:B------:R-:W-:Y:S01]  /*82a0*/  FADD.FTZ R169, R188, -R169 ;  /* 0x800000a9bca97221 */ /* 0x000fe20000010000 */
[----:B------:R-:W-:Y:S01]  /*82b0*/  SHF.L.U32 R171, R152, 0x10, RZ ;  /* 0x0000001098ab7819 */ /* 0x000fe200000006ff */
[----:B------:R-:W-:Y:S01]  /*82c0*/  FADD.FTZ R168, R209, -R168 ;  /* 0x800000a8d1a87221 */ /* 0x000fe20000010000 */
[----:B------:R-:W-:Y:S01]  /*82d0*/  FADD.FTZ R152, R186, -R153 ;  /* 0x80000099ba987221 */ /* 0x000fe20000010000 */
[----:B------:R-:W-:Y:S01]  /*82e0*/  FMUL.FTZ R175, R175, UR23 ;  /* 0x00000017afaf7c20 */ /* 0x000fe20008410000 */
[----:B------:R-:W-:Y:S01]  /*82f0*/  FMUL.FTZ R176, R176, UR23 ;  /* 0x00000017b0b07c20 */ /* 0x000fe20008410000 */
[----:B------:R-:W-:Y:S01]  /*8300*/  FFMA.FTZ R173, R174, UR11, R173 ;  /* 0x0000000baead7c23 */ /* 0x000fe200080100ad */
[----:B------:R-:W-:Y:S01]  /*8310*/  LOP3.LUT P5, RZ, R231, 0xff0000, RZ, 0xc0, !PT ;  /* 0x00ff0000e7ff7812 */ /* 0x000fe200078ac0ff */
[----:B------:R-:W-:Y:S01]  /*8320*/  FFMA.FTZ R169, R169, UR11, R154 ;  /* 0x0000000ba9a97c23 */ /* 0x000fe2000801009a */
[----:B------:R-:W-:Y:S01]  /*8330*/  LOP3.LUT P6, RZ, R237, 0xff0000, RZ, 0xc0, !PT ;  /* 0x00ff0000edff7812 */ /* 0x000fe200078cc0ff */
[----:B------:R-:W-:Y:S01]  /*8340*/  FFMA.FTZ R168, R168, UR11, R171 ;  /* 0x0000000ba8a87c23 */ /* 0x000fe200080100ab */
[----:B------:R-:W-:Y:S01]  /*8350*/  ISETP.GE.U32.AND.EX P1, PT, R231, 0x1000000, PT, P1 ;  /* 0x01000000e700780c */ /* 0x000fe20003f26110 */
[----:B------:R-:W-:Y:S01]  /*8360*/  FFMA.FTZ R152, R152, UR11, R155 ;  /* 0x0000000b98987c23 */ /* 0x000fe2000801009b */
[----:B------:R-:W-:Y:S01]  /*8370*/  PRMT R153, R164, 0x7632, R153 ;  /* 0x00007632a4997816 */ /* 0x000fe20000000099 */
[----:B------:R-:W-:Y:S01]  /*8380*/  FFMA.FTZ R154, R216, UR10, R179 ;  /* 0x0000000ad89a7c23 */ /* 0x000fe200080100b3 */
[C---:B------:R-:W-:Y:S01]  /*8390*/  FSEL R171, R175.reuse, RZ, P5 ;  /* 0x000000ffafab7208 */ /* 0x040fe20002800000 */
[----:B------:R-:W-:Y:S01]  /*83a0*/  FMUL.FTZ R172, R172, UR23 ;  /* 0x00000017acac7c20 */ /* 0x000fe20008410000 */
[----:B------:R-:W-:Y:S01]  /*83b0*/  FSEL R155, R175, RZ, P6 ;  /* 0x000000ffaf9b7208 */ /* 0x000fe20003000000 */
[----:B------:R-:W-:Y:S01]  /*83c0*/  FMUL.FTZ R173, R173, UR23 ;  /* 0x00000017adad7c20 */ /* 0x000fe20008410000 */
[----:B------:R-:W-:Y:S01]  /*83d0*/  FSEL R174, R176, RZ, P1 ;  /* 0x000000ffb0ae7208 */ /* 0x000fe20000800000 */
[----:B------:R-:W-:Y:S01]  /*83e0*/  IMAD.U32 R153, R153, 0x10000, RZ ;  /* 0x0001000099997824 */ /* 0x000fe200078e00ff */
[----:B------:R-:W-:Y:S01]  /*83f0*/  ISETP.GE.U32.AND P5, PT, R236, RZ, PT ;  /* 0x000000ffec00720c */ /* 0x000fe20003fa6070 */
[----:B------:R-:W-:Y:S01]  /*8400*/  FADD.FTZ R154, R197, -R154 ;  /* 0x8000009ac59a7221 */ /* 0x000fe20000010000 */
[----:B------:R-:W-:Y:S01]  /*8410*/  LOP3.LUT P6, RZ, R237, 0xff, RZ, 0xc0, !PT ;  /* 0x000000ffedff7812 */ /* 0x000fe200078cc0ff */
[----:B------:R-:W-:Y:S01]  /*8420*/  FMUL.FTZ R169, R169, UR23 ;  /* 0x00000017a9a97c20 */ /* 0x000fe20008410000 */
[C---:B------:R-:W-:Y:S01]  /*8430*/  LOP3.LUT P1, RZ, R237.reuse, 0xff00, RZ, 0xc0, !PT ;  /* 0x0000ff00edff7812 */ /* 0x040fe2000782c0ff */
[----:B------:R-:W-:Y:S01]  /*8440*/  FFMA.FTZ R153, R154, UR11, R153 ;  /* 0x0000000b9a997c23 */ /* 0x000fe20008010099 */
[----:B------:R-:W-:Y:S01]  /*8450*/  ISETP.GE.U32.AND.EX P5, PT, R237, 0x1000000, PT, P5 ;  /* 0x01000000ed00780c */ /* 0x000fe20003fa6150 */
[----:B------:R-:W-:Y:S01]  /*8460*/  FMUL.FTZ R168, R168, UR23 ;  /* 0x00000017a8a87c20 */ /* 0x000fe20008410000 */
[----:B------:R-:W-:Y:S01]  /*8470*/  FSEL R170, R172, RZ, P6 ;  /* 0x000000ffacaa7208 */ /* 0x000fe20003000000 */
[----:B------:R-:W-:Y:S01]  /*8480*/  FMUL.FTZ R153, R153, UR23 ;  /* 0x0000001799997c20 */ /* 0x000fe20008410000 */
[----:B------:R-:W-:Y:S01]  /*8490*/  FSEL R175, R173, RZ, P1 ;  /* 0x000000ffadaf7208 */ /* 0x000fe20000800000 */
[----:B------:R-:W-:Y:S01]  /*84a0*/  FMUL.FTZ R152, R152, UR23 ;  /* 0x0000001798987c20 */ /* 0x000fe20008410000 */
[----:B------:R-:W-:-:S02]  /*84b0*/  LOP3.LUT P6, RZ, R231, 0xff, RZ, 0xc0, !PT ;  /* 0x000000ffe7ff7812 */ /* 0x000fc400078cc0ff */
[----:B------:R-:W-:Y:S02]  /*84c0*/  FSEL R176, R176, RZ, P5 ;  /* 0x000000ffb0b07208 */ /* 0x000fe40002800000 */
[----:B------:R-:W-:Y:S02]  /*84d0*/  F2FP.BF16.F32.PACK_AB R154, R175, R170 ;  /* 0x000000aaaf9a723e */ /* 0x000fe400000010ff */
[----:B------:R-:W-:Y:S02]  /*84e0*/  LOP3.LUT P5, RZ, R230, 0xff0000, RZ, 0xc0, !PT ;  /* 0x00ff0000e6ff7812 */ /* 0x000fe400078ac0ff */
[----:B------:R-:W-:Y:S02]  /*84f0*/  FSEL R170, R172, RZ, P6 ;  /* 0x000000ffacaa7208 */ /* 0x000fe40003000000 */
[----:B------:R-:W-:Y:S02]  /*8500*/  LOP3.LUT P1, RZ, R231, 0xff00, RZ, 0xc0, !PT ;  /* 0x0000ff00e7ff7812 */ /* 0x000fe4000782c0ff */
[----:B------:R-:W-:-:S02]  /*8510*/  LOP3.LUT P6, RZ, R236, 0xff0000, RZ, 0xc0, !PT ;  /* 0x00ff0000ecff7812 */ /* 0x000fc400078cc0ff */
[----:B------:R-:W-:Y:S02]  /*8520*/  F2FP.BF16.F32.PACK_AB R171, R174, R171 ;  /* 0x000000abaeab723e */ /* 0x000fe400000010ff */
[----:B------:R-:W-:Y:S02]  /*8530*/  FSEL R174, R169, RZ, P5 ;  /* 0x000000ffa9ae7208 */ /* 0x000fe40002800000 */
[----:B------:R-:W-:Y:S02]  /*8540*/  FSEL R175, R173, RZ, P1 ;  /* 0x000000ffadaf7208 */ /* 0x000fe40000800000 */
[----:B------:R-:W-:Y:S02]  /*8550*/  FSEL R169, R169, RZ, P6 ;  /* 0x000000ffa9a97208 */ /* 0x000fe40003000000 */
[----:B------:R-:W-:Y:S02]  /*8560*/  LOP3.LUT P1, RZ, R230, 0xff000000, RZ, 0xc0, !PT ;  /* 0xff000000e6ff7812 */ /* 0x000fe4000782c0ff */
[----:B------:R-:W-:-:S02]  /*8570*/  LOP3.LUT P5, RZ, R236, 0xff000000, RZ, 0xc0, !PT ;  /* 0xff000000ecff7812 */ /* 0x000fc400078ac0ff */
[----:B------:R-:W-:Y:S02]  /*8580*/  LOP3.LUT P6, RZ, R230, 0xff00, RZ, 0xc0, !PT ;  /* 0x0000ff00e6ff7812 */ /* 0x000fe400078cc0ff */
[----:B------:R-:W-:Y:S02]  /*8590*/  F2FP.BF16.F32.PACK_AB R155, R176, R155 ;  /* 0x0000009bb09b723e */ /* 0x000fe400000010ff */
[C---:B------:R-:W-:Y:S02]  /*85a0*/  FSEL R177, R168.reuse, RZ, P1 ;  /* 0x000000ffa8b17208 */ /* 0x040fe40000800000 */
[----:B------:R-:W-:Y:S02]  /*85b0*/  FSEL R176, R168, RZ, P5 ;  /* 0x000000ffa8b07208 */ /* 0x000fe40002800000 */
[----:B------:R-:W-:Y:S02]  /*85c0*/  FSEL R173, R153, RZ, P6 ;  /* 0x000000ff99ad7208 */ /* 0x000fe40003000000 */
[----:B------:R-:W-:-:S02]  /*85d0*/  LOP3.LUT P1, RZ, R236, 0xff00, RZ, 0xc0, !PT ;  /* 0x0000ff00ecff7812 */ /* 0x000fc4000782c0ff */
        /* <DEDUP_REMOVED lines=11> */
.L_x_172:
[----:B------:R-:W-:-:S04]  /*8690*/  UISETP.NE.U32.AND UP0, UPT, UR8, URZ, UPT ;  /* 0x000000ff0800728c */ /* 0x000fc8000bf05070 */
[----:B------:R-:W-:-:S09]  /*86a0*/  UISETP.NE.AND.EX UP0, UPT, UR9, URZ, UPT, UP0 ;  /* 0x000000ff0900728c */ /* 0x000fd2000bf05300 */
[----:B------:R-:W-:Y:S05]  /*86b0*/  BRA.U !UP0, `(.L_x_175) ;  /* 0x00000005083c7547 */ /* 0x000fea000b800000 */
[--C-:B01----:R-:W-:Y:S01]  /*86c0*/  FFMA.FTZ R152, R222, UR10, R179.reuse ;  /* 0x0000000ade987c23 */ /* 0x103fe200080100b3 */
[--C-:B------:R-:W-:Y:S01]  /*86d0*/  FFMA.FTZ R153, R207, UR10, R179.reuse ;  /* 0x0000000acf997c23 */ /* 0x100fe200080100b3 */
[----:B------:R-:W-:Y:S01]  /*86e0*/  FFMA.FTZ R154, R220, UR10, R179 ;  /* 0x0000000adc9a7c23 */ /* 0x000fe200080100b3 */
[----:B-----5:R-:W-:Y:S01]  /*86f0*/  ISETP.GE.U32.AND P5, PT, R230, RZ, PT ;  /* 0x000000ffe600720c */ /* 0x020fe20003fa6070 */
[----:B------:R-:W-:Y:S01]  /*8700*/  FADD.FTZ R152, R213, -R152 ;  /* 0x80000098d5987221 */ /* 0x000fe20000010000 */
[----:B------:R-:W-:Y:S01]  /*8710*/  FADD.FTZ R160, R198, -R153 ;  /* 0x80000099c6a07221 */ /* 0x000fe20000010000 */
[----:B------:R-:W-:Y:S01]  /*8720*/  ISETP.GE.U32.AND P1, PT, R236, RZ, PT ;  /* 0x000000ffec00720c */ /* 0x000fe20003f26070 */
[----:B------:R-:W-:Y:S01]  /*8730*/  FADD.FTZ R153, R211, -R154 ;  /* 0x8000009ad3997221 */ /* 0x000fe20000010000 */
[----:B------:R-:W-:Y:S01]  /*8740*/  FMUL.FTZ R163, R152, UR11 ;  /* 0x0000000b98a37c20 */ /* 0x000fe20008410000 */
[--C-:B------:R-:W-:Y:S01]  /*8750*/  FFMA.FTZ R152, R205, UR10, R179.reuse ;  /* 0x0000000acd987c23 */ /* 0x100fe200080100b3 */
[----:B------:R-:W-:Y:S01]  /*8760*/  ISETP.GE.U32.AND.EX P5, PT, R231, 0x1000000, PT, P5 ;  /* 0x01000000e700780c */ /* 0x000fe20003fa6150 */
[----:B------:R-:W-:Y:S01]  /*8770*/  FMUL.FTZ R153, R153, UR11 ;  /* 0x0000000b99997c20 */ /* 0x000fe20008410000 */
[----:B------:R-:W-:Y:S01]  /*8780*/  FMUL.FTZ R155, R163, UR23 ;  /* 0x00000017a39b7c20 */ /* 0x000fe20008410000 */
[----:B------:R-:W-:Y:S01]  /*8790*/  FADD.FTZ R162, R193, -R152 ;  /* 0x80000098c1a27221 */ /* 0x000fe20000010000 */
[----:B------:R-:W-:Y:S01]  /*87a0*/  FMUL.FTZ R152, R160, UR11 ;  /* 0x0000000ba0987c20 */ /* 0x000fe20008410000 */
[----:B------:R-:W-:Y:S01]  /*87b0*/  LOP3.LUT P6, RZ, R231, 0xff0000, RZ, 0xc0, !PT ;  /* 0x00ff0000e7ff7812 */ /* 0x000fe200078cc0ff */
[----:B------:R-:W-:Y:S01]  /*87c0*/  FMUL.FTZ R160, R153, UR23 ;  /* 0x0000001799a07c20 */ /* 0x000fe20008410000 */
[----:B------:R-:W-:Y:S01]  /*87d0*/  ISETP.GE.U32.AND.EX P1, PT, R237, 0x1000000, PT, P1 ;  /* 0x01000000ed00780c */ /* 0x000fe20003f26110 */
[----:B------:R-:W-:Y:S01]  /*87e0*/  FMUL.FTZ R154, R152, UR23 ;  /* 0x00000017989a7c20 */ /* 0x000fe20008410000 */
[----:B------:R-:W-:Y:S01]  /*87f0*/  FMUL.FTZ R162, R162, UR11 ;  /* 0x0000000ba2a27c20 */ /* 0x000fe20008410000 */
[----:B------:R-:W-:Y:S01]  /*8800*/  FSEL R168, R155, RZ, P5 ;  /* 0x000000ff9ba87208 */ /* 0x000fe20002800000 */
[----:B------:R-:W-:Y:S01]  /*8810*/  FFMA.FTZ R161, R191, UR10, R179 ;  /* 0x0000000abfa17c23 */ /* 0x000fe200080100b3 */
[----:B------:R-:W-:Y:S01]  /*8820*/  F2FP.BF16.F32.PACK_AB R163, R163, R152 ;  /* 0x00000098a3a3723e */ /* 0x000fe200000010ff */
[----:B------:R-:W-:Y:S01]  /*8830*/  FMUL.FTZ R152, R162, UR23 ;  /* 0x00000017a2987c20 */ /* 0x000fe20008410000 */
[----:B------:R-:W-:Y:S01]  /*8840*/  LOP3.LUT P5, RZ, R237, 0xff0000, RZ, 0xc0, !PT ;  /* 0x00ff0000edff7812 */ /* 0x000fe200078ac0ff */
[----:B------:R-:W-:Y:S01]  /*8850*/  FADD.FTZ R161, R188, -R161 ;  /* 0x800000a1bca17221 */ /* 0x000fe20000010000 */
[----:B------:R-:W-:-:S02]  /*8860*/  FSEL R170, R155, RZ, P1 ;  /* 0x000000ff9baa7208 */ /* 0x000fc40000800000 */
[C---:B------:R-:W-:Y:S01]  /*8870*/  FSEL R171, R154.reuse, RZ, P6 ;  /* 0x000000ff9aab7208 */ /* 0x040fe20003000000 */
[----:B------:R-:W-:Y:S01]  /*8880*/  FMUL.FTZ R161, R161, UR11 ;  /* 0x0000000ba1a17c20 */ /* 0x000fe20008410000 */
[C---:B------:R-:W-:Y:S02]  /*8890*/  LOP3.LUT P1, RZ, R237.reuse, 0xff, RZ, 0xc0, !PT ;  /* 0x000000ffedff7812 */ /* 0x040fe4000782c0ff */
[----:B------:R-:W-:Y:S02]  /*88a0*/  LOP3.LUT P6, RZ, R237, 0xff00, RZ, 0xc0, !PT ;  /* 0x0000ff00edff7812 */ /* 0x000fe400078cc0ff */
[----:B------:R-:W-:Y:S02]  /*88b0*/  FSEL R155, R154, RZ, P5 ;  /* 0x000000ff9a9b7208 */ /* 0x000fe40002800000 */
[----:B------:R-:W-:Y:S02]  /*88c0*/  F2FP.BF16.F32.PACK_AB R162, R153, R162 ;  /* 0x000000a299a2723e */ /* 0x000fe400000010ff */
[----:B------:R-:W-:-:S02]  /*88d0*/  FSEL R154, R152, RZ, P1 ;  /* 0x000000ff989a7208 */ /* 0x000fc40000800000 */
[----:B------:R-:W-:Y:S02]  /*88e0*/  FSEL R153, R160, RZ, P6 ;  /* 0x000000ffa0997208 */ /* 0x000fe40003000000 */
[----:B------:R-:W-:Y:S01]  /*88f0*/  F2FP.BF16.F32.PACK_AB R171, R168, R171 ;  /* 0x000000aba8ab723e */ /* 0x000fe200000010ff */
[--C-:B------:R-:W-:Y:S01]  /*8900*/  FFMA.FTZ R168, R218, UR10, R179.reuse ;  /* 0x0000000adaa87c23 */ /* 0x100fe200080100b3 */
[----:B------:R-:W-:Y:S02]  /*8910*/  F2FP.BF16.F32.PACK_AB R154, R153, R154 ;  /* 0x0000009a999a723e */ /* 0x000fe400000010ff */
[----:B------:R-:W-:Y:S01]  /*8920*/  LOP3.LUT P1, RZ, R231, 0xff00, RZ, 0xc0, !PT ;  /* 0x0000ff00e7ff7812 */ /* 0x000fe2000782c0ff */
[----:B------:R-:W-:Y:S01]  /*8930*/  FADD.FTZ R153, R209, -R168 ;  /* 0x800000a8d1997221 */ /* 0x000fe20000010000 */
[----:B------:R-:W-:Y:S01]  /*8940*/  LOP3.LUT P6, RZ, R231, 0xff, RZ, 0xc0, !PT ;  /* 0x000000ffe7ff7812 */ /* 0x000fe200078cc0ff */
[--C-:B------:R-:W-:Y:S01]  /*8950*/  FFMA.FTZ R168, R216, UR10, R179.reuse ;  /* 0x0000000ad8a87c23 */ /* 0x100fe200080100b3 */
[----:B------:R-:W-:Y:S01]  /*8960*/  FSEL R175, R160, RZ, P1 ;  /* 0x000000ffa0af7208 */ /* 0x000fe20000800000 */
[----:B------:R-:W-:Y:S01]  /*8970*/  FFMA.FTZ R179, R195, UR10, R179 ;  /* 0x0000000ac3b37c23 */ /* 0x000fe200080100b3 */
[----:B------:R-:W-:Y:S01]  /*8980*/  F2FP.BF16.F32.PACK_AB R155, R170, R155 ;  /* 0x0000009baa9b723e */ /* 0x000fe200000010ff */
        /* <DEDUP_REMOVED lines=10> */
[C---:B------:R-:W-:Y:S01]  /*8a30*/  FSEL R169, R152.reuse, RZ, P5 ;  /* 0x000000ff98a97208 */ /* 0x040fe20002800000 */
[----:B------:R-:W-:Y:S01]  /*8a40*/  FMUL.FTZ R168, R153, UR23 ;  /* 0x0000001799a87c20 */ /* 0x000fe20008410000 */
[----:B------:R-:W-:Y:S01]  /*8a50*/  FSEL R174, R152, RZ, P6 ;  /* 0x000000ff98ae7208 */ /* 0x000fe20003000000 */
[----:B------:R-:W-:Y:S01]  /*8a60*/  FMUL.FTZ R152, R179, UR11 ;  /* 0x0000000bb3987c20 */ /* 0x000fe20008410000 */
[----:B------:R-:W-:-:S02]  /*8a70*/  LOP3.LUT P1, RZ, R230, 0xff000000, RZ, 0xc0, !PT ;  /* 0xff000000e6ff7812 */ /* 0x000fc4000782c0ff */
[----:B------:R-:W-:Y:S02]  /*8a80*/  LOP3.LUT P5, RZ, R236, 0xff000000, RZ, 0xc0, !PT ;  /* 0xff000000ecff7812 */ /* 0x000fe400078ac0ff */
[----:B------:R-:W-:Y:S02]  /*8a90*/  LOP3.LUT P6, RZ, R230, 0xff00, RZ, 0xc0, !PT ;  /* 0x0000ff00e6ff7812 */ /* 0x000fe400078cc0ff */
[C---:B------:R-:W-:Y:S02]  /*8aa0*/  FSEL R176, R160.reuse, RZ, P1 ;  /* 0x000000ffa0b07208 */ /* 0x040fe40000800000 */
[----:B------:R-:W-:Y:S02]  /*8ab0*/  FSEL R177, R160, RZ, P5 ;  /* 0x000000ffa0b17208 */ /* 0x000fe40002800000 */
[----:B------:R-:W-:Y:S01]  /*8ac0*/  F2FP.BF16.F32.PACK_AB R160, R153, R152 ;  /* 0x0000009899a0723e */ /* 0x000fe200000010ff */
[----:B------:R-:W-:Y:S01]  /*8ad0*/  FMUL.FTZ R152, R152, UR23 ;  /* 0x0000001798987c20 */ /* 0x000fe20008410000 */
[----:B------:R-:W-:-:S02]  /*8ae0*/  LOP3.LUT P1, RZ, R236, 0xff00, RZ, 0xc0, !PT ;  /* 0x0000ff00ecff7812 */ /* 0x000fc4000782c0ff */
[----:B------:R-:W-:Y:S02]  /*8af0*/  FSEL R173, R168, RZ, P6 ;  /* 0x000000ffa8ad7208 */ /* 0x000fe40003000000 */
[----:B------:R-:W-:Y:S02]  /*8b00*/  LOP3.LUT P5, RZ, R236, 0xff, RZ, 0xc0, !PT ;  /* 0x000000ffecff7812 */ /* 0x000fe400078ac0ff */
[----:B------:R-:W-:Y:S02]  /*8b10*/  LOP3.LUT P6, RZ, R230, 0xff, RZ, 0xc0, !PT ;  /* 0x000000ffe6ff7812 */ /* 0x000fe400078cc0ff */
[----:B------:R-:W-:Y:S02]  /*8b20*/  F2FP.BF16.F32.PACK_AB R170, R175, R170 ;  /* 0x000000aaafaa723e */ /* 0x000fe400000010ff */
        /* <DEDUP_REMOVED lines=8> */
.L_x_175:
[--C-:B01----:R-:W-:Y:S01]  /*8bb0*/  FFMA.FTZ R153, R207, UR10, R179.reuse ;  /* 0x0000000acf997c23 */ /* 0x103fe200080100b3 */
[--C-:B------:R-:W-:Y:S01]  /*8bc0*/  FFMA.FTZ R168, R222, UR10, R179.reuse ;  /* 0x0000000adea87c23 */ /* 0x100fe200080100b3 */
[----:B------:R-:W-:Y:S01]  /*8bd0*/  FFMA.FTZ R152, R205, UR10, R179 ;  /* 0x0000000acd987c23 */ /* 0x000fe200080100b3 */
[----:B-----5:R-:W-:Y:S01]  /*8be0*/  LOP3.LUT P1, RZ, R231, 0xff0000, RZ, 0xc0, !PT ;  /* 0x00ff0000e7ff7812 */ /* 0x020fe2000782c0ff */
[----:B------:R-:W-:Y:S01]  /*8bf0*/  FADD.FTZ R153, R198, -R153 ;  /* 0x80000099c6997221 */ /* 0x000fe20000010000 */
[----:B------:R-:W-:Y:S01]  /*8c00*/  FADD.FTZ R168, R213, -R168 ;  /* 0x800000a8d5a87221 */ /* 0x000fe20000010000 */
[--C-:B------:R-:W-:Y:S01]  /*8c10*/  FFMA.FTZ R154, R220, UR10, R179.reuse ;  /* 0x0000000adc9a7c23 */ /* 0x100fe200080100b3 */
[----:B------:R-:W-:Y:S01]  /*8c20*/  FADD.FTZ R152, R193, -R152 ;  /* 0x80000098c1987221 */ /* 0x000fe20000010000 */
[----:B------:R-:W-:Y:S01]  /*8c30*/  FMUL.FTZ R153, R153, UR11 ;  /* 0x0000000b99997c20 */ /* 0x000fe20008410000 */
[----:B------:R-:W-:Y:S01]  /*8c40*/  FMUL.FTZ R168, R168, UR11 ;  /* 0x0000000ba8a87c20 */ /* 0x000fe20008410000 */
[----:B------:R-:W-:Y:S01]  /*8c50*/  LOP3.LUT P6, RZ, R237, 0xff0000, RZ, 0xc0, !PT ;  /* 0x00ff0000edff7812 */ /* 0x000fe200078cc0ff */
[----:B------:R-:W-:Y:S01]  /*8c60*/  FADD.FTZ R154, R211, -R154 ;  /* 0x8000009ad39a7221 */ /* 0x000fe20000010000 */
[----:B------:R-:W-:Y:S01]  /*8c70*/  FMUL.FTZ R153, R153, UR23 ;  /* 0x0000001799997c20 */ /* 0x000fe20008410000 */
[----:B------:R-:W-:Y:S01]  /*8c80*/  ISETP.GE.U32.AND P5, PT, R230, RZ, PT ;  /* 0x000000ffe600720c */ /* 0x000fe20003fa6070 */
[----:B------:R-:W-:Y:S01]  /*8c90*/  FMUL.FTZ R152, R152, UR11 ;  /* 0x0000000b98987c20 */ /* 0x000fe20008410000 */
[----:B------:R-:W-:Y:S01]  /*8ca0*/  FMUL.FTZ R168, R168, UR23 ;  /* 0x00000017a8a87c20 */ /* 0x000fe20008410000 */
[----:B------:R-:W-:Y:S01]  /*8cb0*/  FMUL.FTZ R154, R154, UR11 ;  /* 0x0000000b9a9a7c20 */ /* 0x000fe20008410000 */
[C---:B------:R-:W-:Y:S01]  /*8cc0*/  FSEL R171, R153.reuse, RZ, P1 ;  /* 0x000000ff99ab7208 */ /* 0x040fe20000800000 */
[----:B------:R-:W-:Y:S01]  /*8cd0*/  FMUL.FTZ R152, R152, UR23 ;  /* 0x0000001798987c20 */ /* 0x000fe20008410000 */
[----:B------:R-:W-:Y:S01]  /*8ce0*/  ISETP.GE.U32.AND P1, PT, R236, RZ, PT ;  /* 0x000000ffec00720c */ /* 0x000fe20003f26070 */
[----:B------:R-:W-:Y:S01]  /*8cf0*/  FMUL.FTZ R169, R154, UR23 ;  /* 0x000000179aa97c20 */ /* 0x000fe20008410000 */
[----:B------:R-:W-:Y:S01]  /*8d00*/  FSEL R155, R153, RZ, P6 ;  /* 0x000000ff999b7208 */ /* 0x000fe20003000000 */
[----:B------:R-:W-:Y:S01]  /*8d10*/  FFMA.FTZ R153, R191, UR10, R179 ;  /* 0x0000000abf997c23 */ /* 0x000fe200080100b3 */
[----:B------:R-:W-:-:S02]  /*8d20*/  ISETP.GE.U32.AND.EX P5, PT, R231, 0x1000000, PT, P5 ;  /* 0x01000000e700780c */ /* 0x000fc40003fa6150 */
[C---:B------:R-:W-:Y:S01]  /*8d30*/  LOP3.LUT P6, RZ, R237.reuse, 0xff, RZ, 0xc0, !PT ;  /* 0x000000ffedff7812 */ /* 0x040fe200078cc0ff */
[----:B------:R-:W-:Y:S01]  /*8d40*/  FADD.FTZ R153, R188, -R153 ;  /* 0x80000099bc997221 */ /* 0x000fe20000010000 */
[----:B------:R-:W-:Y:S02]  /*8d50*/  ISETP.GE.U32.AND.EX P1, PT, R237, 0x1000000, PT, P1 ;  /* 0x01000000ed00780c */ /* 0x000fe40003f26110 */
[C---:B------:R-:W-:Y:S01]  /*8d60*/  FSEL R170, R168.reuse, RZ, P5 ;  /* 0x000000ffa8aa7208 */ /* 0x040fe20002800000 */
[----:B------:R-:W-:Y:S01]  /*8d70*/  FMUL.FTZ R153, R153, UR11 ;  /* 0x0000000b99997c20 */ /* 0x000fe20008410000 */
[----:B------:R-:W-:Y:S02]  /*8d80*/  FSEL R168, R168, RZ, P1 ;  /* 0x000000ffa8a87208 */ /* 0x000fe40000800000 */
[----:B------:R-:W-:Y:S01]  /*8d90*/  FSEL R154, R152, RZ, P6 ;  /* 0x000000ff989a7208 */ /* 0x000fe20003000000 */
[----:B------:R-:W-:Y:S01]  /*8da0*/  FMUL.FTZ R153, R153, UR23 ;  /* 0x0000001799997c20 */ /* 0x000fe20008410000 */
[----:B------:R-:W-:-:S02]  /*8db0*/  LOP3.LUT P6, RZ, R231, 0xff, RZ, 0xc0, !PT ;  /* 0x000000ffe7ff7812 */ /* 0x000fc400078cc0ff */
[----:B------:R-:W-:Y:S01]  /*8dc0*/  F2FP.BF16.F32.PACK_AB R155, R168, R155 ;  /* 0x0000009ba89b723e */ /* 0x000fe200000010ff */
[--C-:B------:R-:W-:Y:S01]  /*8dd0*/  FFMA.FTZ R168, R218, UR10, R179.reuse ;  /* 0x0000000adaa87c23 */ /* 0x100fe200080100b3 */
[----:B------:R-:W-:Y:S02]  /*8de0*/  F2FP.BF16.F32.PACK_AB R171, R170, R171 ;  /* 0x000000abaaab723e */ /* 0x000fe400000010ff */
[----:B------:R-:W-:Y:S01]  /*8df0*/  FSEL R170, R152, RZ, P6 ;  /* 0x000000ff98aa7208 */ /* 0x000fe20003000000 */
[--C-:B------:R-:W-:Y:S01]  /*8e00*/  FFMA.FTZ R152, R216, UR10, R179.reuse ;  /* 0x0000000ad8987c23 */ /* 0x100fe200080100b3 */
[----:B------:R-:W-:Y:S01]  /*8e10*/  LOP3.LUT P5, RZ, R237, 0xff00, RZ, 0xc0, !PT ;  /* 0x0000ff00edff7812 */ /* 0x000fe200078ac0ff */
[----:B------:R-:W-:Y:S01]  /*8e20*/  FADD.FTZ R168, R209, -R168 ;  /* 0x800000a8d1a87221 */ /* 0x000fe20000010000 */
[----:B------:R-:W-:Y:S01]  /*8e30*/  FFMA.FTZ R179, R195, UR10, R179 ;  /* 0x0000000ac3b37c23 */ /* 0x000fe200080100b3 */
[----:B------:R-:W-:Y:S01]  /*8e40*/  FADD.FTZ R152, R197, -R152 ;  /* 0x80000098c5987221 */ /* 0x000fe20000010000 */
[----:B------:R-:W-:Y:S01]  /*8e50*/  FSEL R173, R169, RZ, P5 ;  /* 0x000000ffa9ad7208 */ /* 0x000fe20002800000 */
[----:B------:R-:W-:Y:S01]  /*8e60*/  FMUL.FTZ R168, R168, UR11 ;  /* 0x0000000ba8a87c20 */ /* 0x000fe20008410000 */
[----:B------:R-:W-:Y:S01]  /*8e70*/  LOP3.LUT P1, RZ, R231, 0xff00, RZ, 0xc0, !PT ;  /* 0x0000ff00e7ff7812 */ /* 0x000fe2000782c0ff */
[----:B------:R-:W-:Y:S01]  /*8e80*/  FMUL.FTZ R152, R152, UR11 ;  /* 0x0000000b98987c20 */ /* 0x000fe20008410000 */
[----:B------:R-:W-:Y:S01]  /*8e90*/  LOP3.LUT P5, RZ, R230, 0xff0000, RZ, 0xc0, !PT ;  /* 0x00ff0000e6ff7812 */ /* 0x000fe200078ac0ff */
[----:B------:R-:W-:Y:S01]  /*8ea0*/  FADD.FTZ R179, R186, -R179 ;  /* 0x800000b3bab37221 */ /* 0x000fe20000010000 */
[----:B------:R-:W-:Y:S01]  /*8eb0*/  LOP3.LUT P6, RZ, R236, 0xff0000, RZ, 0xc0, !PT ;  /* 0x00ff0000ecff7812 */ /* 0x000fe200078cc0ff */
[----:B------:R-:W-:Y:S01]  /*8ec0*/  FMUL.FTZ R168, R168, UR23 ;  /* 0x00000017a8a87c20 */ /* 0x000fe20008410000 */
[----:B------:R-:W-:Y:S01]  /*8ed0*/  FSEL R175, R169, RZ, P1 ;  /* 0x000000ffa9af7208 */ /* 0x000fe20000800000 */
[----:B------:R-:W-:Y:S01]  /*8ee0*/  FMUL.FTZ R152, R152, UR23 ;  /* 0x0000001798987c20 */ /* 0x000fe20008410000 */
[----:B------:R-:W-:Y:S01]  /*8ef0*/  FSEL R169, R153, RZ, P5 ;  /* 0x000000ff99a97208 */ /* 0x000fe20002800000 */
[----:B------:R-:W-:Y:S01]  /*8f00*/  FMUL.FTZ R179, R179, UR11 ;  /* 0x0000000bb3b37c20 */ /* 0x000fe20008410000 */
[----:B------:R-:W-:-:S02]  /*8f10*/  LOP3.LUT P1, RZ, R230, 0xff000000, RZ, 0xc0, !PT ;  /* 0xff000000e6ff7812 */ /* 0x000fc4000782c0ff */
[----:B------:R-:W-:Y:S01]  /*8f20*/  FSEL R153, R153, RZ, P6 ;  /* 0x000000ff99997208 */ /* 0x000fe20003000000 */
[----:B------:R-:W-:Y:S01]  /*8f30*/  FMUL.FTZ R179, R179, UR23 ;  /* 0x00000017b3b37c20 */ /* 0x000fe20008410000 */
[----:B------:R-:W-:Y:S02]  /*8f40*/  LOP3.LUT P5, RZ, R236, 0xff000000, RZ, 0xc0, !PT ;  /* 0xff000000ecff7812 */ /* 0x000fe400078ac0ff */
[----:B------:R-:W-:Y:S02]  /*8f50*/  LOP3.LUT P6, RZ, R230, 0xff00, RZ, 0xc0, !PT ;  /* 0x0000ff00e6ff7812 */ /* 0x000fe400078cc0ff */
[----:B------:R-:W-:Y:S02]  /*8f60*/  F2FP.BF16.F32.PACK_AB R154, R173, R154 ;  /* 0x0000009aad9a723e */ /* 0x000fe400000010ff */
[----:B------:R-:W-:Y:S02]  /*8f70*/  FSEL R172, R168, RZ, P1 ;  /* 0x000000ffa8ac7208 */ /* 0x000fe40000800000 */
[----:B------:R-:W-:-:S02]  /*8f80*/  LOP3.LUT P1, RZ, R236, 0xff00, RZ, 0xc0, !PT ;  /* 0x0000ff00ecff7812 */ /* 0x000fc4000782c0ff */
[----:B------:R-:W-:Y:S02]  /*8f90*/  FSEL R174, R168, RZ, P5 ;  /* 0x000000ffa8ae7208 */ /* 0x000fe40002800000 */
[----:B------:R-:W-:Y:S02]  /*8fa0*/  FSEL R173, R152, RZ, P6 ;  /* 0x000000ff98ad7208 */ /* 0x000fe40003000000 */
        /* <DEDUP_REMOVED lines=11> */
.L_x_171:
[----:B------:R-:W-:-:S04]  /*9060*/  UISETP.NE.U32.AND UP0, UPT, UR26, URZ, UPT ;  /* 0x000000ff1a00728c */ /* 0x000fc8000bf05070 */
[----:B------:R-:W-:-:S09]  /*9070*/  UISETP.NE.AND.EX UP0, UPT, UR27, URZ, UPT, UP0 ;  /* 0x000000ff1b00728c */ /* 0x000fd2000bf05300 */
[----:B------:R-:W-:Y:S05]  /*9080*/  BRA.U !UP0, `(.L_x_176) ;  /* 0x00000009082c7547 */ /* 0x000fea000b800000 */
[----:B------:R-:W-:-:S04]  /*9090*/  UISETP.NE.U32.AND UP0, UPT, UR8, URZ, UPT ;  /* 0x000000ff0800728c */ /* 0x000fc8000bf05070 */
[----:B------:R-:W-:-:S09]  /*90a0*/  UISETP.NE.AND.EX UP0, UPT, UR9, URZ, UPT, UP0 ;  /* 0x000000ff0900728c */ /* 0x000fd2000bf05300 */
[----:B------:R-:W-:Y:S05]  /*90b0*/  BRA.U !UP0, `(.L_x_177) ;  /* 0x0000000508187547 */ /* 0x000fea000b800000 */
[--C-:B01----:R-:W-:Y:S01]  /*90c0*/  FFMA.FTZ R161, R207, UR10, R179.reuse ;  /* 0x0000000acfa17c23 */ /* 0x103fe200080100b3 */
[----:B-----5:R-:W-:Y:S01]  /*90d0*/  SHF.L.U32 R163, R167, 0x10, RZ ;  /* 0x00000010a7a37819 */ /* 0x020fe200000006ff */
[----:B------:R-:W-:Y:S01]  /*90e0*/  FFMA.FTZ R168, R205, UR10, R179 ;  /* 0x0000000acda87c23 */ /* 0x000fe200080100b3 */
[----:B------:R-:W-:Y:S01]  /*90f0*/  PRMT R171, R167, 0x7632, R171 ;  /* 0x00007632a7ab7816 */ /* 0x000fe200000000ab */
[----:B------:R-:W-:Y:S01]  /*9100*/  FADD.FTZ R160, R198, -R161 ;  /* 0x800000a1c6a07221 */ /* 0x000fe20000010000 */
[--C-:B------:R-:W-:Y:S01]  /*9110*/  FFMA.FTZ R170, R220, UR10, R179.reuse ;  /* 0x0000000adcaa7c23 */ /* 0x100fe200080100b3 */
[--C-:B------:R-:W-:Y:S01]  /*9120*/  FFMA.FTZ R172, R222, UR10, R179.reuse ;  /* 0x0000000adeac7c23 */ /* 0x100fe200080100b3 */
[----:B------:R-:W-:Y:S01]  /*9130*/  FFMA.FTZ R161, R191, UR10, R179 ;  /* 0x0000000abfa17c23 */ /* 0x000fe200080100b3 */
[--C-:B------:R-:W-:Y:S01]  /*9140*/  FFMA.FTZ R160, R160, UR11, R163.reuse ;  /* 0x0000000ba0a07c23 */ /* 0x100fe200080100a3 */
[C---:B------:R-:W-:Y:S01]  /*9150*/  PRMT R163, R166.reuse, 0x7632, R163 ;  /* 0x00007632a6a37816 */ /* 0x040fe200000000a3 */
[----:B------:R-:W-:Y:S01]  /*9160*/  FADD.FTZ R168, R193, -R168 ;  /* 0x800000a8c1a87221 */ /* 0x000fe20000010000 */
[----:B------:R-:W-:Y:S01]  /*9170*/  SHF.L.U32 R169, R166, 0x10, RZ ;  /* 0x00000010a6a97819 */ /* 0x000fe200000006ff */
[----:B------:R-:W-:Y:S01]  /*9180*/  FADD.FTZ R170, R211, -R170 ;  /* 0x800000aad3aa7221 */ /* 0x000fe20000010000 */
[----:B------:R-:W-:Y:S01]  /*9190*/  SHF.L.U32 R163, R163, 0x10, RZ ;  /* 0x00000010a3a37819 */ /* 0x000fe200000006ff */
[----:B------:R-:W-:Y:S01]  /*91a0*/  IMAD.U32 R162, R165, 0x10000, RZ ;  /* 0x00010000a5a27824 */ /* 0x000fe200078e00ff */
[----:B------:R-:W-:Y:S01]  /*91b0*/  SHF.L.U32 R171, R171, 0x10, RZ ;  /* 0x00000010abab7819 */ /* 0x000fe200000006ff */
[----:B------:R-:W-:Y:S01]  /*91c0*/  FADD.FTZ R172, R213, -R172 ;  /* 0x800000acd5ac7221 */ /* 0x000fe20000010000 */
[----:B------:R-:W-:Y:S01]  /*91d0*/  FADD.FTZ R161, R188, -R161 ;  /* 0x800000a1bca17221 */ /* 0x000fe20000010000 */
[----:B------:R-:W-:Y:S01]  /*91e0*/  FFMA.FTZ R173, R168, UR11, R169 ;  /* 0x0000000ba8ad7c23 */ /* 0x000fe200080100a9 */
[----:B------:R-:W-:Y:S01]  /*91f0*/  FFMA.FTZ R174, R170, UR11, R163 ;  /* 0x0000000baaae7c23 */ /* 0x000fe200080100a3 */
[----:B------:R-:W-:Y:S01]  /*9200*/  FFMA.FTZ R175, R172, UR11, R171 ;  /* 0x0000000bacaf7c23 */ /* 0x000fe200080100ab */
[--C-:B------:R-:W-:Y:S01]  /*9210*/  FFMA.FTZ R169, R161, UR11, R162.reuse ;  /* 0x0000000ba1a97c23 */ /* 0x100fe200080100a2 */
[----:B------:R-:W-:Y:S01]  /*9220*/  PRMT R163, R165, 0x7632, R163 ;  /* 0x00007632a5a37816 */ /* 0x000fe200000000a3 */
[--C-:B------:R-:W-:Y:S01]  /*9230*/  FFMA.FTZ R172, R218, UR10, R179.reuse ;  /* 0x0000000adaac7c23 */ /* 0x100fe200080100b3 */
[--C-:B------:R-:W-:Y:S01]  /*9240*/  FFMA.FTZ R161, R195, UR10, R179.reuse ;  /* 0x0000000ac3a17c23 */ /* 0x100fe200080100b3 */
[----:B------:R-:W-:Y:S01]  /*9250*/  PRMT R162, R164, 0x7632, R162 ;  /* 0x00007632a4a27816 */ /* 0x000fe200000000a2 */
[----:B------:R-:W-:Y:S01]  /*9260*/  FFMA.FTZ R170, R216, UR10, R179 ;  /* 0x0000000ad8aa7c23 */ /* 0x000fe200080100b3 */
[----:B------:R-:W-:Y:S01]  /*9270*/  SHF.L.U32 R171, R163, 0x10, RZ ;  /* 0x00000010a3ab7819 */ /* 0x000fe200000006ff */
[----:B------:R-:W-:-:S02]  /*9280*/  IMAD.U32 R168, R164, 0x10000, RZ ;  /* 0x00010000a4a87824 */ /* 0x000fc400078e00ff */
[----:B------:R-:W-:Y:S01]  /*9290*/  FADD.FTZ R172, R209, -R172 ;  /* 0x800000acd1ac7221 */ /* 0x000fe20000010000 */
[----:B------:R-:W-:Y:S01]  /*92a0*/  FADD.FTZ R161, R186, -R161 ;  /* 0x800000a1baa17221 */ /* 0x000fe20000010000 */
[----:B------:R-:W-:Y:S01]  /*92b0*/  SHF.L.U32 R163, R162, 0x10, RZ ;  /* 0x00000010a2a37819 */ /* 0x000fe200000006ff */
[----:B------:R-:W-:Y:S01]  /*92c0*/  FADD.FTZ R170, R197, -R170 ;  /* 0x800000aac5aa7221 */ /* 0x000fe20000010000 */
[----:B------:R-:W-:Y:S01]  /*92d0*/  ISETP.GE.U32.AND P1, PT, R230, RZ, PT ;  /* 0x000000ffe600720c */ /* 0x000fe20003f26070 */
[----:B------:R-:W-:Y:S01]  /*92e0*/  FFMA.FTZ R172, R172, UR11, R171 ;  /* 0x0000000bacac7c23 */ /* 0x000fe200080100ab */
[----:B------:R-:W-:Y:S01]  /*92f0*/  FFMA.FTZ R168, R161, UR11, R168 ;  /* 0x0000000ba1a87c23 */ /* 0x000fe200080100a8 */
[----:B------:R-:W-:Y:S01]  /*9300*/  FFMA.FTZ R171, R170, UR11, R163 ;  /* 0x0000000baaab7c23 */ /* 0x000fe200080100a3 */
[----:B------:R-:W-:Y:S01]  /*9310*/  FMUL.FTZ R161, R175, UR23 ;  /* 0x00000017afa17c20 */ /* 0x000fe20008410000 */
[----:B------:R-:W-:Y:S01]  /*9320*/  ISETP.GE.U32.AND.EX P1, PT, R231, 0x1000000, PT, P1 ;  /* 0x01000000e700780c */ /* 0x000fe20003f26110 */
[----:B------:R-:W-:Y:S01]  /*9330*/  FMUL.FTZ R170, R160, UR23 ;  /* 0x00000017a0aa7c20 */ /* 0x000fe20008410000 */
[----:B------:R-:W-:Y:S01]  /*9340*/  F2FP.BF16.F32.PACK_AB R163, R175, R160 ;  /* 0x000000a0afa3723e */ /* 0x000fe200000010ff */
[----:B------:R-:W-:Y:S01]  /*9350*/  FMUL.FTZ R160, R173, UR23 ;  /* 0x00000017ada07c20 */ /* 0x000fe20008410000 */
[----:B------:R-:W-:-:S02]  /*9360*/  LOP3.LUT P6, RZ, R231, 0xff, RZ, 0xc0, !PT ;  /* 0x000000ffe7ff7812 */ /* 0x000fc400078cc0ff */
[----:B------:R-:W-:Y:S02]  /*9370*/  LOP3.LUT P5, RZ, R231, 0xff0000, RZ, 0xc0, !PT ;  /* 0x00ff0000e7ff7812 */ /* 0x000fe400078ac0ff */
[----:B------:R-:W-:Y:S01]  /*9380*/  FSEL R179, R161, RZ, P1 ;  /* 0x000000ffa1b37208 */ /* 0x000fe20000800000 */
[C---:B------:R-:W-:Y:S01]  /*9390*/  FMUL.FTZ R161, R174.reuse, UR23 ;  /* 0x00000017aea17c20 */ /* 0x040fe20008410000 */
[----:B------:R-:W-:Y:S01]  /*93a0*/  F2FP.BF16.F32.PACK_AB R162, R174, R173 ;  /* 0x000000adaea2723e */ /* 0x000fe200000010ff */
[----:B------:R-:W-:Y:S01]  /*93b0*/  FMUL.FTZ R173, R172, UR23 ;  /* 0x00000017acad7c20 */ /* 0x000fe20008410000 */
[----:B------:R-:W-:Y:S02]  /*93c0*/  LOP3.LUT P1, RZ, R231, 0xff00, RZ, 0xc0, !PT ;  /* 0x0000ff00e7ff7812 */ /* 0x000fe4000782c0ff */
[----:B------:R-:W-:Y:S01]  /*93d0*/  FSEL R174, R160, RZ, P6 ;  /* 0x000000ffa0ae7208 */ /* 0x000fe20003000000 */
[----:B------:R-:W-:Y:S01]  /*93e0*/  FMUL.FTZ R160, R169, UR23 ;  /* 0x00000017a9a07c20 */ /* 0x000fe20008410000 */
[----:B------:R-:W-:Y:S01]  /*93f0*/  FSEL R176, R170, RZ, P5 ;  /* 0x000000ffaab07208 */ /* 0x000fe20002800000 */
[----:B------:R-:W-:Y:S01]  /*9400*/  FMUL.FTZ R170, R171, UR23 ;  /* 0x00000017abaa7c20 */ /* 0x000fe20008410000 */
[----:B------:R-:W-:-:S02]  /*9410*/  LOP3.LUT P5, RZ, R230, 0xff0000, RZ, 0xc0, !PT ;  /* 0x00ff0000e6ff7812 */ /* 0x000fc400078ac0ff */
[----:B------:R-:W-:Y:S02]  /*9420*/  FSEL R177, R161, RZ, P1 ;  /* 0x000000ffa1b17208 */ /* 0x000fe40000800000 */
[----:B------:R-:W-:Y:S01]  /*9430*/  F2FP.BF16.F32.PACK_AB R161, R172, R169 ;  /* 0x000000a9aca1723e */ /* 0x000fe200000010ff */
[----:B------:R-:W-:Y:S01]  /*9440*/  FMUL.FTZ R169, R168, UR23 ;  /* 0x00000017a8a97c20 */ /* 0x000fe20008410000 */
[----:B------:R-:W-:Y:S02]  /*9450*/  LOP3.LUT P6, RZ, R230, 0xff000000, RZ, 0xc0, !PT ;  /* 0xff000000e6ff7812 */ /* 0x000fe400078cc0ff */
        /* <DEDUP_REMOVED lines=12> */
.L_x_177:
[----:B01----:R-:W-:Y:S01]  /*9520*/  FFMA.FTZ R169, R207, UR10, R179 ;  /* 0x0000000acfa97c23 */ /* 0x003fe200080100b3 */
[C---:B-----5:R-:W-:Y:S01]  /*9530*/  IMAD.U32 R171, R167.reuse, 0x10000, RZ ;  /* 0x00010000a7ab7824 */ /* 0x060fe200078e00ff */
[----:B------:R-:W-:Y:S01]  /*9540*/  PRMT R175, R167, 0x7632, R175 ;  /* 0x00007632a7af7816 */ /* 0x000fe200000000af */
[----:B------:R-:W-:Y:S01]  /*9550*/  FFMA.FTZ R174, R220, UR10, R179 ;  /* 0x0000000adcae7c23 */ /* 0x000fe200080100b3 */
[----:B------:R-:W-:Y:S01]  /*9560*/  FADD.FTZ R168, R198, -R169 ;  /* 0x800000a9c6a87221 */ /* 0x000fe20000010000 */
[----:B------:R-:W-:Y:S01]  /*9570*/  FFMA.FTZ R176, R222, UR10, R179 ;  /* 0x0000000adeb07c23 */ /* 0x000fe200080100b3 */
[----:B------:R-:W-:Y:S01]  /*9580*/  PRMT R169, R165, 0x7632, R169 ;  /* 0x00007632a5a97816 */ /* 0x000fe200000000a9 */
[----:B------:R-:W-:Y:S01]  /*9590*/  FFMA.FTZ R170, R218, UR10, R179 ;  /* 0x0000000adaaa7c23 */ /* 0x000fe200080100b3 */
[--C-:B------:R-:W-:Y:S01]  /*95a0*/  FFMA.FTZ R168, R168, UR11, R171.reuse ;  /* 0x0000000ba8a87c23 */ /* 0x100fe200080100ab */
[C---:B------:R-:W-:Y:S01]  /*95b0*/  PRMT R171, R166.reuse, 0x7632, R171 ;  /* 0x00007632a6ab7816 */ /* 0x040fe200000000ab */
[----:B------:R-:W-:Y:S01]  /*95c0*/  FFMA.FTZ R172, R205, UR10, R179 ;  /* 0x0000000acdac7c23 */ /* 0x000fe200080100b3 */
[----:B------:R-:W-:Y:S01]  /*95d0*/  SHF.L.U32 R175, R175, 0x10, RZ ;  /* 0x00000010afaf7819 */ /* 0x000fe200000006ff */
[----:B------:R-:W-:Y:S01]  /*95e0*/  FADD.FTZ R174, R211, -R174 ;  /* 0x800000aed3ae7221 */ /* 0x000fe20000010000 */
[----:B------:R-:W-:Y:S01]  /*95f0*/  FADD.FTZ R176, R213, -R176 ;  /* 0x800000b0d5b07221 */ /* 0x000fe20000010000 */
[----:B------:R-:W-:Y:S01]  /*9600*/  IMAD.U32 R171, R171, 0x10000, RZ ;  /* 0x00010000abab7824 */ /* 0x000fe200078e00ff */
[----:B------:R-:W-:Y:S01]  /*9610*/  SHF.L.U32 R169, R169, 0x10, RZ ;  /* 0x00000010a9a97819 */ /* 0x000fe200000006ff */
[----:B------:R-:W-:Y:S01]  /*9620*/  FADD.FTZ R170, R209, -R170 ;  /* 0x800000aad1aa7221 */ /* 0x000fe20000010000 */
[----:B------:R-:W-:Y:S01]  /*9630*/  SHF.L.U32 R173, R166, 0x10, RZ ;  /* 0x00000010a6ad7819 */ /* 0x000fe200000006ff */
[----:B------:R-:W-:Y:S01]  /*9640*/  FADD.FTZ R172, R193, -R172 ;  /* 0x800000acc1ac7221 */ /* 0x000fe20000010000 */
[----:B------:R-:W-:Y:S01]  /*9650*/  FFMA.FTZ R217, R174, UR11, R171 ;  /* 0x0000000baed97c23 */ /* 0x000fe200080100ab */
[----:B------:R-:W-:Y:S01]  /*9660*/  FFMA.FTZ R219, R176, UR11, R175 ;  /* 0x0000000bb0db7c23 */ /* 0x000fe200080100af */
[----:B------:R-:W-:Y:S01]  /*9670*/  FFMA.FTZ R171, R191, UR10, R179 ;  /* 0x0000000abfab7c23 */ /* 0x000fe200080100b3 */
[----:B------:R-:W-:Y:S01]  /*9680*/  FFMA.FTZ R175, R170, UR11, R169 ;  /* 0x0000000baaaf7c23 */ /* 0x000fe200080100a9 */
[----:B------:R-:W-:Y:S01]  /*9690*/  PRMT R170, R164, 0x7632, R170 ;  /* 0x00007632a4aa7816 */ /* 0x000fe200000000aa */
[----:B------:R-:W-:Y:S01]  /*96a0*/  FFMA.FTZ R177, R172, UR11, R173 ;  /* 0x0000000bacb17c23 */ /* 0x000fe200080100ad */
[----:B------:R-:W-:Y:S01]  /*96b0*/  FFMA.FTZ R174, R216, UR10, R179 ;  /* 0x0000000ad8ae7c23 */ /* 0x000fe200080100b3 */
[----:B------:R-:W-:Y:S01]  /*96c0*/  SHF.L.U32 R176, R165, 0x10, RZ ;  /* 0x00000010a5b07819 */ /* 0x000fe200000006ff */
[----:B------:R-:W-:Y:S01]  /*96d0*/  FADD.FTZ R173, R188, -R171 ;  /* 0x800000abbcad7221 */ /* 0x000fe20000010000 */
[----:B------:R-:W-:Y:S01]  /*96e0*/  ISETP.GE.U32.AND P1, PT, R230, RZ, PT ;  /* 0x000000ffe600720c */ /* 0x000fe20003f26070 */
[----:B------:R-:W-:Y:S01]  /*96f0*/  FFMA.FTZ R169, R195, UR10, R179 ;  /* 0x0000000ac3a97c23 */ /* 0x000fe200080100b3 */
[----:B------:R-:W-:Y:S01]  /*9700*/  SHF.L.U32 R171, R170, 0x10, RZ ;  /* 0x00000010aaab7819 */ /* 0x000fe200000006ff */
[----:B------:R-:W-:Y:S01]  /*9710*/  FADD.FTZ R174, R197, -R174 ;  /* 0x800000aec5ae7221 */ /* 0x000fe20000010000 */
[----:B------:R-:W-:Y:S01]  /*9720*/  FMUL.FTZ R168, R168, UR23 ;  /* 0x00000017a8a87c20 */ /* 0x000fe20008410000 */
[----:B------:R-:W-:Y:S01]  /*9730*/  FMUL.FTZ R219, R219, UR23 ;  /* 0x00000017dbdb7c20 */ /* 0x000fe20008410000 */
[----:B------:R-:W-:Y:S01]  /*9740*/  FFMA.FTZ R173, R173, UR11, R176 ;  /* 0x0000000badad7c23 */ /* 0x000fe200080100b0 */
[C---:B------:R-:W-:Y:S01]  /*9750*/  LOP3.LUT P5, RZ, R231.reuse, 0xff0000, RZ, 0xc0, !PT ;  /* 0x00ff0000e7ff7812 */ /* 0x040fe200078ac0ff */
[----:B------:R-:W-:Y:S01]  /*9760*/  FADD.FTZ R169, R186, -R169 ;  /* 0x800000a9baa97221 */ /* 0x000fe20000010000 */
[----:B------:R-:W-:Y:S01]  /*9770*/  ISETP.GE.U32.AND.EX P1, PT, R231, 0x1000000, PT, P1 ;  /* 0x01000000e700780c */ /* 0x000fe20003f26110 */
[----:B------:R-:W-:-:S02]  /*9780*/  IMAD.U32 R172, R164, 0x10000, RZ ;  /* 0x00010000a4ac7824 */ /* 0x000fc400078e00ff */
[----:B------:R-:W-:Y:S01]  /*9790*/  FFMA.FTZ R171, R174, UR11, R171 ;  /* 0x0000000baeab7c23 */ /* 0x000fe200080100ab */
[----:B------:R-:W-:Y:S01]  /*97a0*/  FMUL.FTZ R177, R177, UR23 ;  /* 0x00000017b1b17c20 */ /* 0x000fe20008410000 */
[----:B------:R-:W-:Y:S01]  /*97b0*/  FSEL R174, R168, RZ, P5 ;  /* 0x000000ffa8ae7208 */ /* 0x000fe20002800000 */
[----:B------:R-:W-:Y:S01]  /*97c0*/  FMUL.FTZ R217, R217, UR23 ;  /* 0x00000017d9d97c20 */ /* 0x000fe20008410000 */
[----:B------:R-:W-:Y:S01]  /*97d0*/  FSEL R219, R219, RZ, P1 ;  /* 0x000000ffdbdb7208 */ /* 0x000fe20000800000 */
[----:B------:R-:W-:Y:S01]  /*97e0*/  FMUL.FTZ R173, R173, UR23 ;  /* 0x00000017adad7c20 */ /* 0x000fe20008410000 */
        /* <DEDUP_REMOVED lines=21> */
.L_x_176:
        /* <DEDUP_REMOVED lines=9> */
[----:B------:R-:W-:Y:S01]  /*99d0*/  FADD.FTZ R161, R198, -R161 ;  /* 0x800000a1c6a17221 */ /* 0x000fe20000010000 */
[--C-:B------:R-:W-:Y:S01]  /*99e0*/  FFMA.FTZ R169, R191, UR10, R179.reuse ;  /* 0x0000000abfa97c23 */ /* 0x100fe200080100b3 */
[----:B------:R-:W-:Y:S01]  /*99f0*/  FMUL.FTZ R174, R160, UR11 ;  /* 0x0000000ba0ae7c20 */ /* 0x000fe20008410000 */
[--C-:B------:R-:W-:Y:S01]  /*9a00*/  FFMA.FTZ R160, R220, UR10, R179.reuse ;  /* 0x0000000adca07c23 */ /* 0x100fe200080100b3 */
[----:B------:R-:W-:Y:S01]  /*9a10*/  FMUL.FTZ R162, R162, UR11 ;  /* 0x0000000ba2a27c20 */ /* 0x000fe20008410000 */
[----:B------:R-:W-:Y:S01]  /*9a20*/  FMUL.FTZ R161, R161, UR11 ;  /* 0x0000000ba1a17c20 */ /* 0x000fe20008410000 */
[----:B------:R-:W-:Y:S01]  /*9a30*/  ISETP.GE.U32.AND.EX P1, PT, R231, 0x1000000, PT, P1 ;  /* 0x01000000e700780c */ /* 0x000fe20003f26110 */
[----:B------:R-:W-:Y:S01]  /*9a40*/  FADD.FTZ R160, R211, -R160 ;  /* 0x800000a0d3a07221 */ /* 0x000fe20000010000 */
[C---:B------:R-:W-:Y:S01]  /*9a50*/  FMUL.FTZ R168, R162.reuse, UR23 ;  /* 0x00000017a2a87c20 */ /* 0x040fe20008410000 */
[----:B------:R-:W-:Y:S01]  /*9a60*/  FMUL.FTZ R171, R161, UR23 ;  /* 0x00000017a1ab7c20 */ /* 0x000fe20008410000 */
[----:B------:R-:W-:Y:S01]  /*9a70*/  F2FP.BF16.F32.PACK_AB R163, R162, R161 ;  /* 0x000000a1a2a3723e */ /* 0x000fe200000010ff */
[----:B------:R-:W-:Y:S01]  /*9a80*/  FFMA.FTZ R162, R218, UR10, R179 ;  /* 0x0000000adaa27c23 */ /* 0x000fe200080100b3 */
[----:B------:R-:W-:Y:S01]  /*9a90*/  FMUL.FTZ R175, R160, UR11 ;  /* 0x0000000ba0af7c20 */ /* 0x000fe20008410000 */
[----:B------:R-:W-:Y:S01]  /*9aa0*/  FADD.FTZ R172, R188, -R169 ;  /* 0x800000a9bcac7221 */ /* 0x000fe20000010000 */
[--C-:B------:R-:W-:Y:S01]  /*9ab0*/  FFMA.FTZ R161, R195, UR10, R179.reuse ;  /* 0x0000000ac3a17c23 */ /* 0x100fe200080100b3 */
[----:B------:R-:W-:Y:S01]  /*9ac0*/  FADD.FTZ R173, R209, -R162 ;  /* 0x800000a2d1ad7221 */ /* 0x000fe20000010000 */
[----:B------:R-:W-:Y:S01]  /*9ad0*/  FFMA.FTZ R160, R216, UR10, R179 ;  /* 0x0000000ad8a07c23 */ /* 0x000fe200080100b3 */
[C---:B------:R-:W-:Y:S01]  /*9ae0*/  F2FP.BF16.F32.PACK_AB R162, R175.reuse, R174 ;  /* 0x000000aeafa2723e */ /* 0x040fe200000010ff */
[----:B------:R-:W-:Y:S01]  /*9af0*/  FMUL.FTZ R175, R175, UR23 ;  /* 0x00000017afaf7c20 */ /* 0x000fe20008410000 */
[----:B------:R-:W-:Y:S01]  /*9b00*/  FSEL R168, R168, RZ, P1 ;  /* 0x000000ffa8a87208 */ /* 0x000fe20000800000 */
[----:B------:R-:W-:Y:S01]  /*9b10*/  FMUL.FTZ R172, R172, UR11 ;  /* 0x0000000bacac7c20 */ /* 0x000fe20008410000 */
[C---:B------:R-:W-:Y:S01]  /*9b20*/  LOP3.LUT P1, RZ, R231.reuse, 0xff00, RZ, 0xc0, !PT ;  /* 0x0000ff00e7ff7812 */ /* 0x040fe2000782c0ff */
[----:B------:R-:W-:Y:S01]  /*9b30*/  FADD.FTZ R161, R186, -R161 ;  /* 0x800000a1baa17221 */ /* 0x000fe20000010000 */
[----:B------:R-:W-:Y:S01]  /*9b40*/  LOP3.LUT P5, RZ, R231, 0xff0000, RZ, 0xc0, !PT ;  /* 0x00ff0000e7ff7812 */ /* 0x000fe200078ac0ff */
[----:B------:R-:W-:Y:S01]  /*9b50*/  FADD.FTZ R169, R197, -R160 ;  /* 0x800000a0c5a97221 */ /* 0x000fe20000010000 */
[----:B------:R-:W-:Y:S01]  /*9b60*/  FMUL.FTZ R177, R173, UR11 ;  /* 0x0000000badb17c20 */ /* 0x000fe20008410000 */
        /* <DEDUP_REMOVED lines=8> */
[C---:B------:R-:W-:Y:S01]  /*9bf0*/  F2FP.BF16.F32.PACK_AB R161, R177.reuse, R172 ;  /* 0x000000acb1a1723e */ /* 0x040fe200000010ff */
[----:B------:R-:W-:Y:S01]  /*9c00*/  FMUL.FTZ R177, R177, UR23 ;  /* 0x00000017b1b17c20 */ /* 0x000fe20008410000 */
[----:B------:R-:W-:Y:S01]  /*9c10*/  FSEL R170, R170, RZ, P6 ;  /* 0x000000ffaaaa7208 */ /* 0x000fe20003000000 */
[----:B------:R-:W-:Y:S01]  /*9c20*/  FMUL.FTZ R169, R160, UR23 ;  /* 0x00000017a0a97c20 */ /* 0x000fe20008410000 */
[----:B------:R-:W-:Y:S01]  /*9c30*/  FMUL.FTZ R174, R173, UR23 ;  /* 0x00000017adae7c20 */ /* 0x000fe20008410000 */
[----:B------:R-:W-:-:S02]  /*9c40*/  FSEL R175, R175, RZ, P5 ;  /* 0x000000ffafaf7208 */ /* 0x000fc40002800000 */
[C---:B------:R-:W-:Y:S02]  /*9c50*/  LOP3.LUT P6, RZ, R230.reuse, 0xff000000, RZ, 0xc0, !PT ;  /* 0xff000000e6ff7812 */ /* 0x040fe400078cc0ff */
[C---:B------:R-:W-:Y:S02]  /*9c60*/  LOP3.LUT P1, RZ, R230.reuse, 0xff, RZ, 0xc0, !PT ;  /* 0x000000ffe6ff7812 */ /* 0x040fe4000782c0ff */
        /* <DEDUP_REMOVED lines=10> */
.L_x_178:
[--C-:B01----:R-:W-:Y:S01]  /*9d10*/  FFMA.FTZ R169, R207, UR10, R179.reuse ;  /* 0x0000000acfa97c23 */ /* 0x103fe200080100b3 */
        /* <DEDUP_REMOVED lines=14> */
[--C-:B------:R-:W-:Y:S01]  /*9e00*/  FFMA.FTZ R174, R218, UR10, R179.reuse ;  /* 0x0000000adaae7c23 */ /* 0x100fe200080100b3 */
[--C-:B------:R-:W-:Y:S01]  /*9e10*/  FFMA.FTZ R172, R216, UR10, R179.reuse ;  /* 0x0000000ad8ac7c23 */ /* 0x100fe200080100b3 */
[----:B------:R-:W-:Y:S01]  /*9e20*/  FSEL R168, R169, RZ, P5 ;  /* 0x000000ffa9a87208 */ /* 0x000fe20002800000 */
[--C-:B------:R-:W-:Y:S01]  /*9e30*/  FFMA.FTZ R169, R191, UR10, R179.reuse ;  /* 0x0000000abfa97c23 */ /* 0x100fe200080100b3 */
[----:B------:R-:W-:Y:S01]  /*9e40*/  FADD.FTZ R176, R211, -R176 ;  /* 0x800000b0d3b07221 */ /* 0x000fe20000010000 */
[----:B------:R-:W-:Y:S01]  /*9e50*/  FFMA.FTZ R179, R195, UR10, R179 ;  /* 0x0000000ac3b37c23 */ /* 0x000fe200080100b3 */
[----:B------:R-:W-:Y:S01]  /*9e60*/  ISETP.GE.U32.AND.EX P1, PT, R231, 0x1000000, PT, P1 ;  /* 0x01000000e700780c */ /* 0x000fe20003f26110 */
[----:B------:R-:W-:Y:S01]  /*9e70*/  FADD.FTZ R169, R188, -R169 ;  /* 0x800000a9bca97221 */ /* 0x000fe20000010000 */
[----:B------:R-:W-:Y:S01]  /*9e80*/  FMUL.FTZ R176, R176, UR11 ;  /* 0x0000000bb0b07c20 */ /* 0x000fe20008410000 */
[----:B------:R-:W-:Y:S01]  /*9e90*/  FADD.FTZ R174, R209, -R174 ;  /* 0x800000aed1ae7221 */ /* 0x000fe20000010000 */
[----:B------:R-:W-:Y:S01]  /*9ea0*/  FADD.FTZ R172, R197, -R172 ;  /* 0x800000acc5ac7221 */ /* 0x000fe20000010000 */
[----:B------:R-:W-:Y:S01]  /*9eb0*/  FMUL.FTZ R169, R169, UR11 ;  /* 0x0000000ba9a97c20 */ /* 0x000fe20008410000 */
[----:B------:R-:W-:Y:S01]  /*9ec0*/  FADD.FTZ R179, R186, -R179 ;  /* 0x800000b3bab37221 */ /* 0x000fe20000010000 */
[----:B------:R-:W-:Y:S01]  /*9ed0*/  FSEL R171, R171, RZ, P1 ;  /* 0x000000ffabab7208 */ /* 0x000fe20000800000 */
[----:B------:R-:W-:Y:S01]  /*9ee0*/  FMUL.FTZ R176, R176, UR23 ;  /* 0x00000017b0b07c20 */ /* 0x000fe20008410000 */
[----:B------:R-:W-:Y:S01]  /*9ef0*/  FMUL.FTZ R169, R169, UR23 ;  /* 0x00000017a9a97c20 */ /* 0x000fe20008410000 */
[C---:B------:R-:W-:Y:S01]  /*9f00*/  LOP3.LUT P6, RZ, R231.reuse, 0xff, RZ, 0xc0, !PT ;  /* 0x000000ffe7ff7812 */ /* 0x040fe200078cc0ff */
[----:B------:R-:W-:Y:S01]  /*9f10*/  FMUL.FTZ R174, R174, UR11 ;  /* 0x0000000baeae7c20 */ /* 0x000fe20008410000 */
        /* <DEDUP_REMOVED lines=20> */
.L_x_174:
[----:B------:R-:W0:Y:S01]  /*a060*/  LDC.64 R174, c[0x0][0x468] ;  /* 0x00011a00ffae7b82 */ /* 0x000e220000000a00 */
[----:B------:R-:W1:Y:S01]  /*a070*/  @UP0 LDCU.64 UR4, c[0x0][0x478] ;  /* 0x00008f00ff0407ac */ /* 0x000e620008000a00 */
[----:B------:R-:W-:Y:S02]  /*a080*/  PLOP3.LUT P1, PT, PT, PT, UP0, 0x80, 0x8 ;  /* 0x000000000008781c */ /* 0x000fe40003f2f008 */
[----:B------:R-:W-:Y:S02]  /*a090*/  PLOP3.LUT P5, PT, PT, PT, UP0, 0x80, 0x8 ;  /* 0x000000000008781c */ /* 0x000fe40003faf008 */
[----:B------:R-:W-:Y:S02]  /*a0a0*/  MOV R176, 0x10 ;  /* 0x0000001000b07802 */ /* 0x000fe40000000f00 */
[----:B------:R-:W2:Y:S07]  /*a0b0*/  @P0 LDC.64 R172, c[0x0][0x470] ;  /* 0x00011c00ffac0b82 */ /* 0x000eae0000000a00 */
[----:B-1----:R-:W-:-:S04]  /*a0c0*/  @P1 IMAD.WIDE.U32 R176, R5, R176, UR4 ;  /* 0x0000000405b01e25 */ /* 0x002fc8000f8e00b0 */
[C---:B0-----:R-:W-:Y:S01]  /*a0d0*/  IMAD.WIDE.U32 R174, R5.reuse, 0x10, R174 ;  /* 0x0000001005ae7825 */ /* 0x041fe200078e00ae */
[----:B------:R3:W-:Y:S04]  /*a0e0*/  @P5 STG.E.128 desc[UR16][R176.64], R160 ;  /* 0x000000a0b0005986 */ /* 0x0007e8000c101d10 */
[----:B------:R3:W-:Y:S01]  /*a0f0*/  STG.E.128 desc[UR16][R174.64], R168 ;  /* 0x000000a8ae007986 */ /* 0x0007e2000c101d10 */
[----:B--2---:R-:W-:-:S05]  /*a100*/  @P0 IMAD.WIDE.U32 R172, R5, 0x10, R172 ;  /* 0x0000001005ac0825 */ /* 0x004fca00078e00ac */
[----:B------:R3:W-:Y:S02]  /*a110*/  @P0 STG.E.128 desc[UR16][R172.64], R152 ;  /* 0x00000098ac000986 */ /* 0x0007e4000c101d10 */
.L_x_170:
[----:B------:R-:W-:Y:S05]  /*a120*/  BSYNC.RECONVERGENT B0 ;  /* 0x0000000000007941 */ /* 0x000fea0003800200 */
.L_x_169:
[----:B------:R-:W-:Y:S01]  /*a130*/  UPLOP3.LUT UP1, UPT, UPT, UPT, UP1, 0x40, 0x4 ;  /* 0x000000000004789c */ /* 0x000fe20003f2e810 */
[----:B------:R-:W-:Y:S10]  /*a140*/  BRA.U !UP3, `(.L_x_179) ;  /* 0xffffff690b407547 */ /* 0x000ff4000b83ffff */
.L_x_140:
[----:B------:R-:W2:Y:S01]  /*a150*/  S2UR UR4, SR_CTAID.X ;  /* 0x00000000000479c3 */ /* 0x000ea20000002500 */
[----:B------:R-:W-:Y:S01]  /*a160*/  BSSY.RECONVERGENT B0, `(.L_x_180) ;  /* 0x0000016000007945 */ /* 0x000fe20003800200 */
[----:B--2---:R-:W-:-:S06]  /*a170*/  UIMAD UR4, UR4, UR6, URZ ;  /* 0x00000006040472a4 */ /* 0x004fcc000f8e02ff */
[----:B------:R-:W-:-:S05]  /*a180*/  IMAD.U32 R11, RZ, RZ, UR4 ;  /* 0x00000004ff0b7e24 */ /* 0x000fca000f8e00ff */
[----:B------:R-:W-:Y:S01]  /*a190*/  LEA.HI R11, R11, R178, RZ, 0x1d ;  /* 0x000000b20b0b7211 */ /* 0x000fe200078fe8ff */
[----:B------:R-:W-:Y:S06]  /*a1a0*/  @!P2 BRA `(.L_x_181) ;  /* 0x000000000044a947 */ /* 0x000fec0003800000 */
[----:B------:R-:W2:Y:S08]  /*a1b0*/  LDC.64 R2, c[0x0][0x440] ;  /* 0x00011000ff027b82 */ /* 0x000eb00000000a00 */
[----:B------:R-:W4:Y:S08]  /*a1c0*/  LDC.64 R4, c[0x0][0x448] ;  /* 0x00011200ff047b82 */ /* 0x000f300000000a00 */
[----:B------:R-:W0:Y:S08]  /*a1d0*/  LDC.64 R6, c[0x0][0x450] ;  /* 0x00011400ff067b82 */ /* 0x000e300000000a00 */
[----:B------:R-:W1:Y:S01]  /*a1e0*/  LDC.64 R8, c[0x0][0x458] ;  /* 0x00011600ff087b82 */ /* 0x000e620000000a00 */
[----:B--2---:R-:W-:-:S05]  /*a1f0*/  IMAD.WIDE.U32 R2, R11, 0x20, R2 ;  /* 0x000000200b027825 */ /* 0x004fca00078e0002 */
[----:B------:R2:W-:Y:S01]  /*a200*/  STG.E.128 desc[UR16][R2.64], R104 ;  /* 0x0000006802007986 */ /* 0x0005e2000c101d10 */
[----:B----4-:R-:W-:-:S03]  /*a210*/  IMAD.WIDE.U32 R4, R11, 0x20, R4 ;  /* 0x000000200b047825 */ /* 0x010fc600078e0004 */
[----:B------:R2:W-:Y:S04]  /*a220*/  STG.E.128 desc[UR16][R2.64+0x10], R108 ;  /* 0x0000106c02007986 */ /* 0x0005e8000c101d10 */
[----:B------:R2:W-:Y:S01]  /*a230*/  STG.E.128 desc[UR16][R4.64], R88 ;  /* 0x0000005804007986 */ /* 0x0005e2000c101d10 */
[----:B0-----:R-:W-:-:S03]  /*a240*/  IMAD.WIDE.U32 R6, R11, 0x20, R6 ;  /* 0x000000200b067825 */ /* 0x001fc600078e0006 */
[----:B------:R2:W-:Y:S04]  /*a250*/  STG.E.128 desc[UR16][R4.64+0x10], R92 ;  /* 0x0000105c04007986 */ /* 0x0005e8000c101d10 */
[----:B------:R2:W-:Y:S01]  /*a260*/  STG.E.128 desc[UR16][R6.64], R136 ;  /* 0x0000008806007986 */ /* 0x0005e2000c101d10 */
[C---:B-1----:R-:W-:Y:S01]  /*a270*/  IMAD.WIDE.U32 R8, R11.reuse, 0x20, R8 ;  /* 0x000000200b087825 */ /* 0x042fe200078e0008 */
[----:B------:R-:W-:Y:S02]  /*a280*/  IADD3 R11, PT, PT, R11, 0x80, RZ ;  /* 0x000000800b0b7810 */ /* 0x000fe40007ffe0ff */
[----:B------:R2:W-:Y:S04]  /*a290*/  STG.E.128 desc[UR16][R6.64+0x10], R140 ;  /* 0x0000108c06007986 */ /* 0x0005e8000c101d10 */
[----:B------:R2:W-:Y:S04]  /*a2a0*/  STG.E.128 desc[UR16][R8.64], R120 ;  /* 0x0000007808007986 */ /* 0x0005e8000c101d10 */
[----:B------:R2:W-:Y:S02]  /*a2b0*/  STG.E.128 desc[UR16][R8.64+0x10], R124 ;  /* 0x0000107c08007986 */ /* 0x0005e4000c101d10 */
.L_x_181:
[----:B------:R-:W-:Y:S05]  /*a2c0*/  BSYNC.RECONVERGENT B0 ;  /* 0x0000000000007941 */ /* 0x000fea0003800200 */
.L_x_180:
[----:B------:R-:W-:Y:S04]  /*a2d0*/  BSSY.RECONVERGENT B0, `(.L_x_182) ;  /* 0x0000013000007945 */ /* 0x000fe80003800200 */
[----:B------:R-:W-:Y:S05]  /*a2e0*/  @!P3 BRA `(.L_x_183) ;  /* 0x000000000044b947 */ /* 0x000fea0003800000 */
[----:B--2---:R-:W2:Y:S08]  /*a2f0*/  LDC.64 R2, c[0x0][0x440] ;  /* 0x00011000ff027b82 */ /* 0x004eb00000000a00 */
        /* <DEDUP_REMOVED lines=16> */
.L_x_183:
[----:B------:R-:W-:Y:S05]  /*a400*/  BSYNC.RECONVERGENT B0 ;  /* 0x0000000000007941 */ /* 0x000fea0003800200 */
.L_x_182:
[----:B------:R-:W-:Y:S05]  /*a410*/  @!P4 EXIT ;  /* 0x000000000000c94d */ /* 0x000fea0003800000 */
[----:B--2---:R-:W2:Y:S08]  /*a420*/  LDC.64 R2, c[0x0][0x440] ;  /* 0x00011000ff027b82 */ /* 0x004eb00000000a00 */
[----:B------:R-:W4:Y:S08]  /*a430*/  LDC.64 R4, c[0x0][0x448] ;  /* 0x00011200ff047b82 */ /* 0x000f300000000a00 */
[----:B------:R-:W0:Y:S08]  /*a440*/  LDC.64 R6, c[0x0][0x450] ;  /* 0x00011400ff067b82 */ /* 0x000e300000000a00 */
[----:B------:R-:W1:Y:S01]  /*a450*/  LDC.64 R8, c[0x0][0x458] ;  /* 0x00011600ff087b82 */ /* 0x000e620000000a00 */
[----:B--2---:R-:W-:-:S05]  /*a460*/  IMAD.WIDE.U32 R2, R11, 0x20, R2 ;  /* 0x000000200b027825 */ /* 0x004fca00078e0002 */
[----:B------:R-:W-:Y:S01]  /*a470*/  STG.E.128 desc[UR16][R2.64], R112 ;  /* 0x0000007002007986 */ /* 0x000fe2000c101d10 */
[----:B----4-:R-:W-:-:S03]  /*a480*/  IMAD.WIDE.U32 R4, R11, 0x20, R4 ;  /* 0x000000200b047825 */ /* 0x010fc600078e0004 */
[----:B------:R-:W-:Y:S04]  /*a490*/  STG.E.128 desc[UR16][R2.64+0x10], R116 ;  /* 0x0000107402007986 */ /* 0x000fe8000c101d10 */
[----:B------:R-:W-:Y:S01]  /*a4a0*/  STG.E.128 desc[UR16][R4.64], R96 ;  /* 0x0000006004007986 */ /* 0x000fe2000c101d10 */
[----:B0-----:R-:W-:-:S03]  /*a4b0*/  IMAD.WIDE.U32 R6, R11, 0x20, R6 ;  /* 0x000000200b067825 */ /* 0x001fc600078e0006 */
[----:B------:R-:W-:Y:S04]  /*a4c0*/  STG.E.128 desc[UR16][R4.64+0x10], R100 ;  /* 0x0000106404007986 */ /* 0x000fe8000c101d10 */
[----:B------:R-:W-:Y:S01]  /*a4d0*/  STG.E.128 desc[UR16][R6.64], R144 ;  /* 0x0000009006007986 */ /* 0x000fe2000c101d10 */
[----:B-1----:R-:W-:-:S03]  /*a4e0*/  IMAD.WIDE.U32 R8, R11, 0x20, R8 ;  /* 0x000000200b087825 */ /* 0x002fc600078e0008 */
[----:B------:R-:W-:Y:S04]  /*a4f0*/  STG.E.128 desc[UR16][R6.64+0x10], R148 ;  /* 0x0000109406007986 */ /* 0x000fe8000c101d10 */
[----:B------:R-:W-:Y:S04]  /*a500*/  STG.E.128 desc[UR16][R8.64], R128 ;  /* 0x0000008008007986 */ /* 0x000fe8000c101d10 */
[----:B------:R-:W-:Y:S01]  /*a510*/  STG.E.128 desc[UR16][R8.64+0x10], R132 ;  /* 0x0000108408007986 */ /* 0x000fe2000c101d10 */
[----:B------:R-:W-:Y:S05]  /*a520*/  EXIT ;  /* 0x000000000000794d */ /* 0x000fea0003800000 */
.L_x_184:
        /* <DEDUP_REMOVED lines=13> */
.L_x_3776:


//--------------------- .text._ZN10layer_norm31ln_parallel_residual_bwd_kernelINS_13Kernel_traitsI13__nv_bfloat16S2_S2_S2_fjLj3072ELj1ELj1ELj4ELj16ENS_18Kernel_traits_baseILj3072ES2_S2_S2_S2_fjLj128EEEEELb1ELb0ELb1EEEvNS_9BwdParamsE --------------------------
	.section	.text._ZN10layer_norm31ln_parallel_residual_bwd_kernelINS_13Kernel_traitsI13__nv_bfloat16S2_S2_S2_fjLj3072ELj1ELj1ELj4ELj16ENS_18Kernel_traits_baseILj3072ES2_S2_S2_S2_fjLj128EEEEELb1ELb0ELb1EEEvNS_9BwdParamsE,"ax",@progbits
	.align	128
        .global         _ZN10layer_norm31ln_parallel_residual_bwd_kernelINS_13Kernel_traitsI13__nv_bfloat16S2_S2_S2_fjLj3072ELj1ELj1ELj4ELj16ENS_18Kernel_traits_baseILj3072ES2_S2_S2_S2_fjLj128EEEEELb1ELb0ELb1EEEvNS_9BwdParamsE
        .type           _ZN10layer_norm31ln_parallel_residual_bwd_kernelINS_13Kernel_traitsI13__nv_bfloat16S2_S2_S2_fjLj3072ELj1ELj1ELj4ELj16ENS_18Kernel_traits_baseILj3072ES2_S2_S2_S2_fjLj128EEEEELb1ELb0ELb1EEEvNS_9BwdParamsE,@function
        .size           _ZN10layer_norm31ln_parallel_residual_bwd_kernelINS_13Kernel_traitsI13__nv_bfloat16S2_S2_S2_fjLj3072ELj1ELj1ELj4ELj16ENS_18Kernel_traits_baseILj3072ES2_S2_S2_S2_fjLj128EEEEELb1ELb0ELb1EEEvNS_9BwdParamsE,(.L_x_3777 - _ZN10layer_norm31ln_parallel_residual_bwd_kernelINS_13Kernel_traitsI13__nv_bfloat16S2_S2_S2_fjLj3072ELj1ELj1ELj4ELj16ENS_18Kernel_traits_baseILj3072ES2_S2_S2_S2_fjLj128EEEEELb1ELb0ELb1EEEvNS_9BwdParamsE)
        .other          _ZN10layer_norm31ln_parallel_residual_bwd_kernelINS_13Kernel_traitsI13__nv_bfloat16S2_S2_S2_fjLj3072ELj1ELj1ELj4ELj16ENS_18Kernel_traits_baseILj3072ES2_S2_S2_S2_fjLj128EEEEELb1ELb0ELb1EEEvNS_9BwdParamsE,@"STO_CUDA_ENTRY STV_DEFAULT"
_ZN10layer_norm31ln_parallel_residual_bwd_kernelINS_13Kernel_traitsI13__nv_bfloat16S2_S2_S2_fjLj3072ELj1ELj1ELj4ELj16ENS_18Kernel_traits_baseILj3072ES2_S2_S2_S2_fjLj128EEEEELb1ELb0ELb1EEEvNS_9BwdParamsE:
.text._ZN10layer_norm31ln_parallel_residual_bwd_kernelINS_13Kernel_traitsI13__nv_bfloat16S2_S2_S2_fjLj3072ELj1ELj1ELj4ELj16ENS_18Kernel_traits_baseILj3072ES2_S2_S2_S2_fjLj128EEEEELb1ELb0ELb1EEEvNS_9BwdParamsE:
        /* <DEDUP_REMOVED lines=98> */
[----:B------:R-:W-:Y:S01]  /*0620*/  CS2R R154, SRZ ;  /* 0x00000000009a7805 */ /* 0x000fe2000001ff00 */
[----:B------:R-:W-:Y:S01]  /*0630*/  IMAD.MOV.U32 R158, RZ, RZ, RZ ;  /* 0x000000ffff9e7224 */ /* 0x000fe200078e00ff */
[----:B------:R-:W-:Y:S01]  /*0640*/  CS2R R6, SRZ ;  /* 0x0000000000067805 */ /* 0x000fe2000001ff00 */
[----:B------:R-:W-:Y:S01]  /*0650*/  UPLOP3.LUT UP1, UPT, UPT, UPT, UPT, 0x40, 0x4 ;  /* 0x000000000004789c */ /* 0x000fe20003f2e870 */
[----:B0-----:R-:W-:Y:S01]  /*0660*/  CS2R R2, SRZ ;  /* 0x0000000000027805 */ /* 0x001fe2000001ff00 */
[----:B------:R-:W0:Y:S01]  /*0670*/  LDCU UR6, c[0x0][0x408] ;  /* 0x00008100ff0677ac */ /* 0x000e220008000800 */
[----:B-1----:R-:W-:Y:S01]  /*0680*/  CS2R R4, SRZ ;  /* 0x0000000000047805 */ /* 0x002fe2000001ff00 */
[----:B------:R-:W1:Y:S01]  /*0690*/  LDCU UR13, c[0x0][0x388] ;  /* 0x00007100ff0d77ac */ /* 0x000e620008000800 */
[----:B------:R-:W0:Y:S01]  /*06a0*/  LDCU.U8 UR12, c[0x0][0x410] ;  /* 0x00008200ff0c77ac */ /* 0x000e220008000000 */
[----:B------:R-:W0:Y:S01]  /*06b0*/  LDCU UR18, c[0x0][0x400] ;  /* 0x00008000ff1277ac */ /* 0x000e220008000800 */
[----:B------:R-:W0:Y:S01]  /*06c0*/  LDCU.64 UR8, c[0x0][0x478] ;  /* 0x00008f00ff0877ac */ /* 0x000e220008000a00 */
[----:B------:R-:W0:Y:S01]  /*06d0*/  LDCU.64 UR14, c[0x0][0x438] ;  /* 0x00008700ff0e77ac */ /* 0x000e220008000a00 */
[----:B------:R-:W0:Y:S01]  /*06e0*/  LDCU.64 UR16, c[0x0][0x470] ;  /* 0x00008e00ff1077ac */ /* 0x000e220008000a00 */
[----:B---3--:R-:W-:-:S02]  /*06f0*/  PRMT R183, R28, 0x7632, R183 ;  /* 0x000076321cb77816 */ /* 0x008fc400000000b7 */
[----:B------:R-:W-:Y:S02]  /*0700*/  PRMT R181, R30, 0x7632, R181 ;  /* 0x000076321eb57816 */ /* 0x000fe400000000b5 */
[----:B--2---:R-:W-:Y:S02]  /*0710*/  PRMT R175, R20, 0x7632, R175 ;  /* 0x0000763214af7816 */ /* 0x004fe400000000af */
[----:B------:R-:W-:Y:S02]  /*0720*/  PRMT R173, R22, 0x7632, R173 ;  /* 0x0000763216ad7816 */ /* 0x000fe400000000ad */
[----:B----4-:R-:W-:Y:S02]  /*0730*/  PRMT R179, R24, 0x7632, R179 ;  /* 0x0000763218b37816 */ /* 0x010fe400000000b3 */
        /* <DEDUP_REMOVED lines=18> */
[----:B------:R-:W-:Y:S01]  /*0860*/  PRMT R160, R11, 0x7632, R160 ;  /* 0x000076320ba07816 */ /* 0x000fe200000000a0 */
[----:B------:R-:W-:Y:S01]  /*0870*/  IMAD.U32 R208, R29, 0x10000, RZ ;  /* 0x000100001dd07824 */ /* 0x000fe200078e00ff */
[----:B------:R-:W-:Y:S01]  /*0880*/  SHF.L.U32 R209, R28, 0x10, RZ ;  /* 0x000000101cd17819 */ /* 0x000fe200000006ff */
        /* <DEDUP_REMOVED lines=21> */
[----:B------:R-:W-:-:S02]  /*09e0*/  SHF.L.U32 R187, R10, 0x10, RZ ;  /* 0x000000100abb7819 */ /* 0x000fc400000006ff */
        /* <DEDUP_REMOVED lines=35> */
[----:B01----:R-:W-:-:S07]  /*0c20*/  SHF.L.U32 R160, R160, 0x10, RZ ;  /* 0x00000010a0a07819 */ /* 0x003fce00000006ff */
.L_x_212:
[----:B0-----:R-:W0:Y:S01]  /*0c30*/  LDC.64 R84, c[0x0][0x3a8] ;  /* 0x0000ea00ff547b82 */ /* 0x001e220000000a00 */
[----:B------:R-:W-:-:S05]  /*0c40*/  IMAD R0, R184, UR13, RZ ;  /* 0x0000000db8007c24 */ /* 0x000fca000f8e02ff */
[----:B------:R-:W-:Y:S02]  /*0c50*/  SHF.R.S32.HI R73, RZ, 0x1f, R0 ;  /* 0x0000001fff497819 */ /* 0x000fe40000011400 */
[----:B------:R-:W1:Y:S02]  /*0c60*/  LDC.64 R88, c[0x0][0x428] ;  /* 0x00010a00ff587b82 */ /* 0x000e640000000a00 */
[----:B------:R-:W-:-:S04]  /*0c70*/  LEA.HI R73, R73, R0, RZ, 0x3 ;  /* 0x0000000049497211 */ /* 0x000fc800078f18ff */
[----:B------:R-:W-:Y:S02]  /*0c80*/  LEA.HI.SX32 R212, R73, R100, 0x1d ;  /* 0x0000006449d47211 */ /* 0x000fe400078feaff */
[----:B------:R-:W2:Y:S08]  /*0c90*/  LDC.64 R92, c[0x0][0x430] ;  /* 0x00010c00ff5c7b82 */ /* 0x000eb00000000a00 */
[----:B------:R-:W3:Y:S01]  /*0ca0*/  LDC.64 R74, c[0x0][0x3c0] ;  /* 0x0000f000ff4a7b82 */ /* 0x000ee20000000a00 */
[----:B0-----:R-:W-:-:S06]  /*0cb0*/  IMAD.WIDE.U32 R96, R212, 0x10, R84 ;  /* 0x00000010d4607825 */ /* 0x001fcc00078e0054 */
[----:B------:R-:W4:Y:S01]  /*0cc0*/  LDG.E.128 R96, desc[UR10][R96.64] ;  /* 0x0000000a60607981 */ /* 0x000f22000c1e1d00 */
[----:B------:R-:W0:Y:S01]  /*0cd0*/  LDC.64 R72, c[0x0][0x3c8] ;  /* 0x0000f200ff487b82 */ /* 0x000e220000000a00 */
[----:B-1----:R-:W-:-:S06]  /*0ce0*/  IMAD.WIDE.U32 R100, R212, 0x10, R88 ;  /* 0x00000010d4647825 */ /* 0x002fcc00078e0058 */
[----:B------:R-:W4:Y:S01]  /*0cf0*/  LDG.E.128 R100, desc[UR10][R100.64] ;  /* 0x0000000a64647981 */ /* 0x000f22000c1e1d00 */
[----:B--2---:R-:W-:-:S06]  /*0d00*/  IMAD.WIDE.U32 R104, R212, 0x10, R92 ;  /* 0x00000010d4687825 */ /* 0x004fcc00078e005c */
[----:B------:R-:W2:Y:S01]  /*0d10*/  LDG.E.128 R104, desc[UR10][R104.64] ;  /* 0x0000000a68687981 */ /* 0x000ea2000c1e1d00 */
[----:B---3--:R-:W-:-:S05]  /*0d20*/  IMAD.WIDE R86, R184, 0x4, R74 ;  /* 0x00000004b8567825 */ /* 0x008fca00078e024a */
[----:B------:R-:W3:Y:S01]  /*0d30*/  LDG.E R238, desc[UR10][R86.64] ;  /* 0x0000000a56ee7981 */ /* 0x000ee2000c1e1900 */
[----:B0-----:R-:W-:-:S05]  /*0d40*/  IMAD.WIDE R90, R184, 0x4, R72 ;  /* 0x00000004b85a7825 */ /* 0x001fca00078e0248 */
[----:B------:R-:W3:Y:S01]  /*0d50*/  LDG.E R211, desc[UR10][R90.64] ;  /* 0x0000000a5ad37981 */ /* 0x000ee2000c1e1900 */
[----:B------:R-:W-:-:S04]  /*0d60*/  VIADD R210, R212, 0x80 ;  /* 0x00000080d4d27836 */ /* 0x000fc80000000000 */
[----:B------:R-:W-:-:S04]  /*0d70*/  IMAD.WIDE.U32 R72, R210, 0x10, R84 ;  /* 0x00000010d2487825 */ /* 0x000fc800078e0054 */
[C---:B------:R-:W-:Y:S02]  /*0d80*/  IMAD.WIDE.U32 R76, R210.reuse, 0x10, R88 ;  /* 0x00000010d24c7825 */ /* 0x040fe400078e0058 */
[----:B------:R-:W3:Y:S02]  /*0d90*/  LDG.E.128 R72, desc[UR10][R72.64] ;  /* 0x0000000a48487981 */ /* 0x000ee4000c1e1d00 */
[----:B------:R-:W-:Y:S02]  /*0da0*/  IMAD.WIDE.U32 R80, R210, 0x10, R92 ;  /* 0x00000010d2507825 */ /* 0x000fe400078e005c */
[----:B------:R-:W3:Y:S04]  /*0db0*/  LDG.E.128 R76, desc[UR10][R76.64] ;  /* 0x0000000a4c4c7981 */ /* 0x000ee8000c1e1d00 */
[----:B------:R-:W3:Y:S01]  /*0dc0*/  LDG.E.128 R80, desc[UR10][R80.64] ;  /* 0x0000000a50507981 */ /* 0x000ee2000c1e1d00 */
[----:B------:R-:W-:-:S05]  /*0dd0*/  IADD3 R159, PT, PT, R212, 0x100, RZ ;  /* 0x00000100d49f7810 */ /* 0x000fca0007ffe0ff */
[----:B------:R-:W-:-:S06]  /*0de0*/  IMAD.WIDE.U32 R84, R159, 0x10, R84 ;  /* 0x000000109f547825 */ /* 0x000fcc00078e0054 */
[----:B------:R-:W3:Y:S01]  /*0df0*/  LDG.E.128 R84, desc[UR10][R84.64] ;  /* 0x0000000a54547981 */ /* 0x000ee2000c1e1d00 */
[----:B------:R-:W-:-:S06]  /*0e00*/  IMAD.WIDE.U32 R88, R159, 0x10, R88 ;  /* 0x000000109f587825 */ /* 0x000fcc00078e0058 */
[----:B------:R-:W3:Y:S01]  /*0e10*/  LDG.E.128 R88, desc[UR10][R88.64] ;  /* 0x0000000a58587981 */ /* 0x000ee2000c1e1d00 */
[----:B------:R-:W-:-:S06]  /*0e20*/  IMAD.WIDE.U32 R92, R159, 0x10, R92 ;  /* 0x000000109f5c7825 */ /* 0x000fcc00078e005c */
[----:B------:R-:W3:Y:S01]  /*0e30*/  LDG.E.128 R92, desc[UR10][R92.64] ;  /* 0x0000000a5c5c7981 */ /* 0x000ee2000c1e1d00 */
[----:B------:R-:W-:Y:S02]  /*0e40*/  ISETP.NE.AND P3, PT, RZ, UR12, PT ;  /* 0x0000000cff007c0c */ /* 0x000fe4000bf65270 */
[----:B------:R-:W-:Y:S02]  /*0e50*/  ISETP.NE.U32.AND P0, PT, RZ, UR16, PT ;  /* 0x00000010ff007c0c */ /* 0x000fe4000bf05070 */
[----:B------:R-:W-:Y:S02]  /*0e60*/  ISETP.NE.U32.AND P2, PT, RZ, UR14, PT ;  /* 0x0000000eff007c0c */ /* 0x000fe4000bf45070 */
[----:B------:R-:W-:Y:S02]  /*0e70*/  ISETP.NE.AND.EX P0, PT, RZ, UR17, PT, P0 ;  /* 0x00000011ff007c0c */ /* 0x000fe4000bf05300 */
[----:B------:R-:W-:-:S13]  /*0e80*/  ISETP.NE.AND.EX P2, PT, RZ, UR15, PT, P2 ;  /* 0x0000000fff007c0c */ /* 0x000fda000bf45320 */
[----:B------:R-:W0:Y:S01]  /*0e90*/  @P2 LDC.64 R240, c[0x0][0x438] ;  /* 0x00010e00fff02b82 */ /* 0x000e220000000a00 */
[C---:B----4-:R-:W-:Y:S02]  /*0ea0*/  PRMT R215, R97.reuse, 0x7632, R215 ;  /* 0x0000763261d77816 */ /* 0x050fe400000000d7 */
[----:B------:R-:W-:Y:S02]  /*0eb0*/  SHF.L.U32 R225, R97, 0x10, RZ ;  /* 0x0000001061e17819 */ /* 0x000fe400000006ff */
[C---:B------:R-:W-:Y:S02]  /*0ec0*/  PRMT R97, R99.reuse, 0x7632, R97 ;  /* 0x0000763263617816 */ /* 0x040fe40000000061 */
[----:B------:R-:W-:Y:S02]  /*0ed0*/  SHF.L.U32 R231, R99, 0x10, RZ ;  /* 0x0000001063e77819 */ /* 0x000fe400000006ff */
[C---:B------:R-:W-:Y:S02]  /*0ee0*/  PRMT R99, R101.reuse, 0x7632, R99 ;  /* 0x0000763265637816 */ /* 0x040fe40000000063 */
[----:B------:R-:W-:Y:S01]  /*0ef0*/  SHF.L.U32 R227, R101, 0x10, RZ ;  /* 0x0000001065e37819 */ /* 0x000fe200000006ff */
[C---:B------:R-:W-:Y:S01]  /*0f00*/  IMAD.U32 R214, R100.reuse, 0x10000, RZ ;  /* 0x0001000064d67824 */ /* 0x040fe200078e00ff */
[----:B------:R-:W-:-:S02]  /*0f10*/  PRMT R223, R100, 0x7632, R223 ;  /* 0x0000763264df7816 */ /* 0x000fc400000000df */
[C---:B--2---:R-:W-:Y:S01]  /*0f20*/  PRMT R101, R104.reuse, 0x7632, R101 ;  /* 0x0000763268657816 */ /* 0x044fe20000000065 */
[----:B------:R-:W-:Y:S01]  /*0f30*/  IMAD.U32 R104, R104, 0x10000, RZ ;  /* 0x0001000068687824 */ /* 0x000fe200078e00ff */
[C---:B------:R-:W-:Y:S01]  /*0f40*/  PRMT R100, R102.reuse, 0x7632, R100 ;  /* 0x0000763266647816 */ /* 0x040fe20000000064 */
[----:B------:R-:W-:Y:S01]  /*0f50*/  IMAD.U32 R226, R102, 0x10000, RZ ;  /* 0x0001000066e27824 */ /* 0x000fe200078e00ff */
[----:B------:R-:W-:Y:S01]  /*0f60*/  PRMT R102, R106, 0x7632, R102 ;  /* 0x000076326a667816 */ /* 0x000fe20000000066 */
[----:B------:R-:W-:Y:S01]  /*0f70*/  IMAD.U32 R213, R96, 0x10000, RZ ;  /* 0x0001000060d57824 */ /* 0x000fe200078e00ff */
[----:B---3--:R-:W-:Y:S01]  /*0f80*/  FSEL R238, R238, RZ, !P3 ;  /* 0x000000ffeeee7208 */ /* 0x008fe20005800000 */
[----:B------:R-:W-:Y:S02]  /*0f90*/  IMAD.U32 R220, R106, 0x10000, RZ ;  /* 0x000100006adc7824 */ /* 0x000fe400078e00ff */
[----:B------:R-:W-:Y:S01]  /*0fa0*/  FMUL.FTZ R106, R205, R104 ;  /* 0x00000068cd6a7220 */ /* 0x000fe20000410000 */
[----:B------:R-:W-:Y:S01]  /*0fb0*/  PRMT R222, R96, 0x7632, R222 ;  /* 0x0000763260de7816 */ /* 0x000fe200000000de */
[----:B------:R-:W-:-:S02]  /*0fc0*/  FADD.FTZ R0, -R238, R213 ;  /* 0x000000d5ee007221 */ /* 0x000fc40000010100 */
[----:B------:R-:W-:Y:S01]  /*0fd0*/  FFMA.FTZ R213, R209, R214, R106 ;  /* 0x000000d6d1d57223 */ /* 0x000fe2000001006a */
[----:B------:R-:W-:Y:S01]  /*0fe0*/  FADD.FTZ R218, -R238, R225 ;  /* 0x000000e1eeda7221 */ /* 0x000fe20000010100 */
[----:B------:R-:W-:Y:S01]  /*0ff0*/  FMUL.FTZ R106, R203, R220 ;  /* 0x000000dccb6a7220 */ /* 0x000fe20000410000 */
[----:B------:R-:W-:Y:S01]  /*1000*/  IMAD.U32 R225, R222, 0x10000, RZ ;  /* 0x00010000dee17824 */ /* 0x000fe200078e00ff */
[----:B------:R-:W-:Y:S01]  /*1010*/  PRMT R224, R105, 0x7632, R224 ;  /* 0x0000763269e07816 */ /* 0x000fe200000000e0 */
[----:B------:R-:W-:Y:S01]  /*1020*/  FMUL.FTZ R0, R211, R0 ;  /* 0x00000000d3007220 */ /* 0x000fe20000410000 */
[----:B------:R-:W-:Y:S01]  /*1030*/  SHF.L.U32 R221, R105, 0x10, RZ ;  /* 0x0000001069dd7819 */ /* 0x000fe200000006ff */
[----:B------:R-:W-:Y:S01]  /*1040*/  FFMA.FTZ R105, R207, R226, R106 ;  /* 0x000000e2cf697223 */ /* 0x000fe2000001006a */
[----:B------:R-:W-:Y:S01]  /*1050*/  SHF.L.U32 R222, R101, 0x10, RZ ;  /* 0x0000001065de7819 */ /* 0x000fe200000006ff */
[----:B------:R-:W-:Y:S01]  /*1060*/  FADD.FTZ R106, -R238, R225 ;  /* 0x000000e1ee6a7221 */ /* 0x000fe20000010100 */
[----:B------:R-:W-:Y:S01]  /*1070*/  FADD.FTZ R156, R104, R156 ;  /* 0x0000009c689c7221 */ /* 0x000fe20000010000 */
[----:B------:R-:W-:Y:S01]  /*1080*/  FFMA.FTZ R157, R0, R104, R157 ;  /* 0x00000068009d7223 */ /* 0x000fe2000001009d */
[----:B------:R-:W-:-:S02]  /*1090*/  IMAD.U32 R223, R223, 0x10000, RZ ;  /* 0x00010000dfdf7824 */ /* 0x000fc400078e00ff */
[----:B------:R-:W-:Y:S01]  /*10a0*/  FMUL.FTZ R104, R179, R222 ;  /* 0x000000deb3687220 */ /* 0x000fe20000410000 */
[----:B------:R-:W-:Y:S01]  /*10b0*/  SHF.L.U32 R215, R215, 0x10, RZ ;  /* 0x00000010d7d77819 */ /* 0x000fe200000006ff */
[----:B------:R-:W-:Y:S01]  /*10c0*/  FMUL.FTZ R106, R211, R106 ;  /* 0x0000006ad36a7220 */ /* 0x000fe20000410000 */
[----:B------:R-:W-:Y:S02]  /*10d0*/  IMAD.U32 R229, R98, 0x10000, RZ ;  /* 0x0001000062e57824 */ /* 0x000fe400078e00ff */
[-C--:B------:R-:W-:Y:S01]  /*10e0*/  FFMA.FTZ R101, R183, R223.reuse, R104 ;  /* 0x000000dfb7657223 */ /* 0x080fe20000010068 */
[----:B------:R-:W-:Y:S01]  /*10f0*/  FADD.FTZ R154, R223, R154 ;  /* 0x0000009adf9a7221 */ /* 0x000fe20000010000 */
[----:B------:R-:W-:Y:S01]  /*1100*/  FFMA.FTZ R155, R106, R223, R155 ;  /* 0x000000df6a9b7223 */ /* 0x000fe2000001009b */
[C---:B------:R-:W-:Y:S01]  /*1110*/  FADD.FTZ R104, -R238.reuse, R215 ;  /* 0x000000d7ee687221 */ /* 0x040fe20000010100 */
[----:B------:R-:W-:Y:S01]  /*1120*/  FADD.FTZ R216, -R238, R229 ;  /* 0x000000e5eed87221 */ /* 0x000fe20000010100 */
[----:B------:R-:W-:Y:S01]  /*1130*/  IMAD.U32 R223, R224, 0x10000, RZ ;  /* 0x00010000e0df7824 */ /* 0x000fe200078e00ff */
[----:B------:R-:W-:Y:S01]  /*1140*/  PRMT R96, R98, 0x7632, R96 ;  /* 0x0000763262607816 */ /* 0x000fe20000000060 */
[----:B------:R-:W-:Y:S01]  /*1150*/  FMUL.FTZ R218, R211, R218 ;  /* 0x000000dad3da7220 */ /* 0x000fe20000410000 */
[----:B------:R-:W-:Y:S01]  /*1160*/  SHF.L.U32 R99, R99, 0x10, RZ ;  /* 0x0000001063637819 */ /* 0x000fe200000006ff */
[----:B------:R-:W-:Y:S01]  /*1170*/  FMUL.FTZ R104, R211, R104 ;  /* 0x00000068d3687220 */ /* 0x000fe20000410000 */
[----:B------:R-:W-:Y:S01]  /*1180*/  PRMT R219, R107, 0x7632, R219 ;  /* 0x000076326bdb7816 */ /* 0x000fe200000000db */
[----:B------:R-:W-:Y:S01]  /*1190*/  FMUL.FTZ R216, R211, R216 ;  /* 0x000000d8d3d87220 */ /* 0x000fe20000410000 */
[----:B------:R-:W-:Y:S01]  /*11a0*/  SHF.L.U32 R217, R107, 0x10, RZ ;  /* 0x000000106bd97819 */ /* 0x000fe200000006ff */
[----:B------:R-:W-:Y:S01]  /*11b0*/  FMUL.FTZ R215, R178, R223 ;  /* 0x000000dfb2d77220 */ /* 0x000fe20000410000 */
[-C--:B------:R-:W-:Y:S01]  /*11c0*/  FMUL.FTZ R107, R204, R221.reuse ;  /* 0x000000ddcc6b7220 */ /* 0x080fe20000410000 */
[----:B------:R-:W-:Y:S01]  /*11d0*/  FADD.FTZ R148, R221, R148 ;  /* 0x00000094dd947221 */ /* 0x000fe20000010000 */
[----:B------:R-:W-:Y:S01]  /*11e0*/  FFMA.FTZ R149, R218, R221, R149 ;  /* 0x000000ddda957223 */ /* 0x000fe20000010095 */
[----:B------:R-:W-:-:S02]  /*11f0*/  IMAD.U32 R97, R97, 0x10000, RZ ;  /* 0x0001000061617824 */ /* 0x000fc400078e00ff */
[----:B------:R-:W-:Y:S01]  /*1200*/  FADD.FTZ R140, R99, R140 ;  /* 0x0000008c638c7221 */ /* 0x000fe20000010000 */
[----:B------:R-:W-:Y:S02]  /*1210*/  IMAD.U32 R221, R96, 0x10000, RZ ;  /* 0x0001000060dd7824 */ /* 0x000fe400078e00ff */
[-C--:B------:R-:W-:Y:S01]  /*1220*/  FFMA.FTZ R141, R104, R99.reuse, R141 ;  /* 0x00000063688d7223 */ /* 0x080fe2000001008d */
[----:B------:R-:W-:Y:S01]  /*1230*/  PRMT R98, R103, 0x7632, R98 ;  /* 0x0000763267627816 */ /* 0x000fe20000000062 */
[----:B------:R-:W-:Y:S01]  /*1240*/  FFMA.FTZ R99, R182, R99, R215 ;  /* 0x00000063b6637223 */ /* 0x000fe200000100d7 */
[----:B------:R-:W-:Y:S01]  /*1250*/  FADD.FTZ R134, R220, R134 ;  /* 0x00000086dc867221 */ /* 0x000fe20000010000 */
[----:B------:R-:W-:Y:S01]  /*1260*/  FFMA.FTZ R135, R216, R220, R135 ;  /* 0x000000dcd8877223 */ /* 0x000fe20000010087 */
[----:B------:R-:W-:Y:S01]  /*1270*/  FADD.FTZ R158, R214, R158 ;  /* 0x0000009ed69e7221 */ /* 0x000fe20000010000 */
[----:B------:R-:W-:Y:S01]  /*1280*/  FFMA.FTZ R185, R0, R214, R185 ;  /* 0x000000d600b97223 */ /* 0x000fe200000100b9 */
[----:B------:R-:W-:Y:S01]  /*1290*/  SHF.L.U32 R215, R102, 0x10, RZ ;  /* 0x0000001066d77819 */ /* 0x000fe200000006ff */
[C---:B------:R-:W-:Y:S01]  /*12a0*/  FADD.FTZ R220, -R238.reuse, R97 ;  /* 0x00000061eedc7221 */ /* 0x040fe20000010100 */
[C---:B------:R-:W-:Y:S01]  /*12b0*/  FADD.FTZ R214, -R238.reuse, R231 ;  /* 0x000000e7eed67221 */ /* 0x040fe20000010100 */
[----:B------:R-:W-:Y:S01]  /*12c0*/  FADD.FTZ R102, -R238, R221 ;  /* 0x000000ddee667221 */ /* 0x000fe20000010100 */
[----:B------:R-:W-:Y:S01]  /*12d0*/  IMAD.U32 R221, R219, 0x10000, RZ ;  /* 0x00010000dbdd7824 */ /* 0x000fe200078e00ff */
[----:B------:R-:W-:Y:S01]  /*12e0*/  SHF.L.U32 R219, R98, 0x10, RZ ;  /* 0x0000001062db7819 */ /* 0x000fe200000006ff */
[----:B------:R-:W-:Y:S01]  /*12f0*/  FMUL.FTZ R98, R211, R220 ;  /* 0x000000dcd3627220 */ /* 0x000fe20000410000 */
[----:B------:R-:W-:Y:S01]  /*1300*/  SHF.L.U32 R103, R103, 0x10, RZ ;  /* 0x0000001067677819 */ /* 0x000fe200000006ff */
[----:B------:R-:W-:Y:S01]  /*1310*/  FADD.FTZ R150, R227, R150 ;  /* 0x00000096e3967221 */ /* 0x000fe20000010000 */
[-C--:B------:R-:W-:Y:S01]  /*1320*/  FFMA.FTZ R151, R218, R227.reuse, R151 ;  /* 0x000000e3da977223 */ /* 0x080fe20000010097 */
[----:B------:R-:W-:Y:S01]  /*1330*/  FFMA.FTZ R107, R208, R227, R107 ;  /* 0x000000e3d06b7223 */ /* 0x000fe2000001006b */
[C---:B------:R-:W-:Y:S01]  /*1340*/  FMUL.FTZ R214, R211.reuse, R214 ;  /* 0x000000d6d3d67220 */ /* 0x040fe20000410000 */
[----:B------:R-:W-:Y:S01]  /*1350*/  SHF.L.U32 R100, R100, 0x10, RZ ;  /* 0x0000001064647819 */ /* 0x000fe200000006ff */
[----:B------:R-:W-:Y:S01]  /*1360*/  FMUL.FTZ R227, R202, R217 ;  /* 0x000000d9cae37220 */ /* 0x000fe20000410000 */
[----:B------:R-:W-:Y:S01]  /*1370*/  FMUL.FTZ R102, R211, R102 ;  /* 0x00000066d3667220 */ /* 0x000fe20000410000 */
[----:B------:R-:W-:Y:S01]  /*1380*/  FMUL.FTZ R96, R177, R215 ;  /* 0x000000d7b1607220 */ /* 0x000fe20000410000 */
[-C--:B------:R-:W-:Y:S01]  /*1390*/  FMUL.FTZ R225, R176, R221.reuse ;  /* 0x000000ddb0e17220 */ /* 0x080fe20000410000 */
[----:B------:R-:W-:Y:S01]  /*13a0*/  FADD.FTZ R122, R221, R122 ;  /* 0x0000007add7a7221 */ /* 0x000fe20000010000 */
[----:B------:R-:W-:Y:S01]  /*13b0*/  FFMA.FTZ R123, R98, R221, R123 ;  /* 0x000000dd627b7223 */ /* 0x000fe2000001007b */
[----:B------:R-:W-:Y:S01]  /*13c0*/  FADD.FTZ R128, R103, R128 ;  /* 0x0000008067807221 */ /* 0x000fe20000010000 */
[----:B------:R-:W-:Y:S01]  /*13d0*/  FFMA.FTZ R129, R214, R103, R129 ;  /* 0x00000067d6817223 */ /* 0x000fe20000010081 */
[----:B------:R-:W-:-:S02]  /*13e0*/  IMAD.U32 R221, R72, 0x10000, RZ ;  /* 0x0001000048dd7824 */ /* 0x000fc400078e00ff */
[----:B------:R-:W-:Y:S01]  /*13f0*/  FFMA.FTZ R103, R206, R103, R227 ;  /* 0x00000067ce677223 */ /* 0x000fe200000100e3 */
[----:B------:R-:W-:Y:S01]  /*1400*/  FADD.FTZ R132, R100, R132 ;  /* 0x0000008464847221 */ /* 0x000fe20000010000 */
[-C--:B------:R-:W-:Y:S01]  /*1410*/  FFMA.FTZ R133, R102, R100.reuse, R133 ;  /* 0x0000006466857223 */ /* 0x080fe20000010085 */
[----:B------:R-:W-:Y:S01]  /*1420*/  FFMA.FTZ R97, R181, R100, R96 ;  /* 0x00000064b5617223 */ /* 0x000fe20000010060 */
[----:B------:R-:W-:Y:S01]  /*1430*/  FADD.FTZ R152, R222, R152 ;  /* 0x00000098de987221 */ /* 0x000fe20000010000 */
[----:B------:R-:W-:Y:S01]  /*1440*/  FFMA.FTZ R153, R106, R222, R153 ;  /* 0x000000de6a997223 */ /* 0x000fe20000010099 */
[C---:B------:R-:W-:Y:S01]  /*1450*/  PRMT R100, R74.reuse, 0x7632, R100 ;  /* 0x000076324a647816 */ /* 0x040fe20000000064 */
[----:B------:R-:W-:Y:S01]  /*1460*/  IMAD.U32 R227, R74, 0x10000, RZ ;  /* 0x000100004ae37824 */ /* 0x000fe200078e00ff */
[C---:B------:R-:W-:Y:S01]  /*1470*/  PRMT R74, R78.reuse, 0x7632, R74 ;  /* 0x000076324e4a7816 */ /* 0x040fe2000000004a */
[----:B------:R-:W-:Y:S01]  /*1480*/  IMAD.U32 R222, R78, 0x10000, RZ ;  /* 0x000100004ede7824 */ /* 0x000fe200078e00ff */
[----:B------:R-:W-:Y:S01]  /*1490*/  PRMT R78, R80, 0x7632, R78 ;  /* 0x00007632504e7816 */ /* 0x000fe2000000004e */
[----:B------:R-:W-:Y:S01]  /*14a0*/  FADD.FTZ R232, -R238, R221 ;  /* 0x000000ddeee87221 */ /* 0x000fe20000010100 */
[----:B------:R-:W-:-:S02]  /*14b0*/  IMAD.U32 R80, R80, 0x10000, RZ ;  /* 0x0001000050507824 */ /* 0x000fc400078e00ff */
[----:B------:R-:W-:Y:S01]  /*14c0*/  FADD.FTZ R138, R223, R138 ;  /* 0x0000008adf8a7221 */ /* 0x000fe20000010000 */
[----:B------:R-:W-:Y:S01]  /*14d0*/  FFMA.FTZ R139, R104, R223, R139 ;  /* 0x000000df688b7223 */ /* 0x000fe2000001008b */
[----:B------:R-:W-:Y:S01]  /*14e0*/  SHF.L.U32 R223, R73, 0x10, RZ ;  /* 0x0000001049df7819 */ /* 0x000fe200000006ff */
[----:B------:R-:W-:Y:S02]  /*14f0*/  IMAD.U32 R231, R76, 0x10000, RZ ;  /* 0x000100004ce77824 */ /* 0x000fe400078e00ff */
[----:B------:R-:W-:Y:S01]  /*1500*/  FMUL.FTZ R232, R211, R232 ;  /* 0x000000e8d3e87220 */ /* 0x000fe20000410000 */
[----:B------:R-:W-:Y:S01]  /*1510*/  FMUL.FTZ R220, R197, R80 ;  /* 0x00000050c5dc7220 */ /* 0x000fe20000410000 */
[----:B------:R-:W-:Y:S01]  /*1520*/  FADD.FTZ R126, R217, R126 ;  /* 0x0000007ed97e7221 */ /* 0x000fe20000010000 */
[----:B------:R-:W-:Y:S01]  /*1530*/  FFMA.FTZ R127, R214, R217, R127 ;  /* 0x000000d9d67f7223 */ /* 0x000fe2000001007f */
[----:B------:R-:W-:Y:S01]  /*1540*/  PRMT R233, R81, 0x7632, R233 ;  /* 0x0000763251e97816 */ /* 0x000fe200000000e9 */
[----:B------:R-:W-:Y:S01]  /*1550*/  FFMA.FTZ R96, R180, R219, R225 ;  /* 0x000000dbb4607223 */ /* 0x000fe200000100e1 */
[----:B------:R-:W-:Y:S01]  /*1560*/  PRMT R217, R76, 0x7632, R217 ;  /* 0x000076324cd97816 */ /* 0x000fe200000000d9 */
[----:B------:R-:W-:Y:S01]  /*1570*/  FADD.FTZ R120, R231, R120 ;  /* 0x00000078e7787221 */ /* 0x000fe20000010000 */
[----:B------:R-:W-:Y:S01]  /*1580*/  SHF.L.U32 R81, R81, 0x10, RZ ;  /* 0x0000001051517819 */ /* 0x000fe200000006ff */
[----:B------:R-:W-:Y:S01]  /*1590*/  FFMA.FTZ R121, R232, R231, R121 ;  /* 0x000000e7e8797223 */ /* 0x000fe20000010079 */
[----:B------:R-:W-:Y:S01]  /*15a0*/  FADD.FTZ R130, R215, R130 ;  /* 0x00000082d7827221 */ /* 0x000fe20000010000 */
[----:B------:R-:W-:Y:S01]  /*15b0*/  FFMA.FTZ R131, R102, R215, R131 ;  /* 0x000000d766837223 */ /* 0x000fe20000010083 */
[----:B------:R-:W-:Y:S01]  /*15c0*/  SHF.L.U32 R235, R75, 0x10, RZ ;  /* 0x000000104beb7819 */ /* 0x000fe200000006ff */
[----:B------:R-:W-:Y:S01]  /*15d0*/  FADD.FTZ R230, -R238, R223 ;  /* 0x000000dfeee67221 */ /* 0x000fe20000010100 */
[----:B------:R-:W-:Y:S01]  /*15e0*/  PRMT R76, R77, 0x7632, R76 ;  /* 0x000076324d4c7816 */ /* 0x000fe2000000004c */
[----:B------:R-:W-:Y:S01]  /*15f0*/  FFMA.FTZ R231, R201, R231, R220 ;  /* 0x000000e7c9e77223 */ /* 0x000fe200000100dc */
[----:B------:R-:W-:Y:S01]  /*1600*/  SHF.L.U32 R225, R77, 0x10, RZ ;  /* 0x000000104de17819 */ /* 0x000fe200000006ff */
[----:B------:R-:W-:Y:S01]  /*1610*/  FADD.FTZ R124, R219, R124 ;  /* 0x0000007cdb7c7221 */ /* 0x000fe20000010000 */
[----:B------:R-:W-:Y:S01]  /*1620*/  FFMA.FTZ R125, R98, R219, R125 ;  /* 0x000000db627d7223 */ /* 0x000fe2000001007d */
[----:B------:R-:W-:Y:S01]  /*1630*/  PRMT R215, R73, 0x7632, R215 ;  /* 0x0000763249d77816 */ /* 0x000fe200000000d7 */
[----:B------:R-:W-:Y:S01]  /*1640*/  FADD.FTZ R220, -R238, R227 ;  /* 0x000000e3eedc7221 */ /* 0x000fe20000010100 */
[C---:B------:R-:W-:Y:S01]  /*1650*/  PRMT R77, R82.reuse, 0x7632, R77 ;  /* 0x00007632524d7816 */ /* 0x040fe2000000004d */
[----:B------:R-:W-:Y:S01]  /*1660*/  IMAD.U32 R82, R82, 0x10000, RZ ;  /* 0x0001000052527824 */ /* 0x000fe200078e00ff */
[----:B------:R-:W-:Y:S01]  /*1670*/  PRMT R219, R72, 0x7632, R219 ;  /* 0x0000763248db7816 */ /* 0x000fe200000000db */
[----:B------:R-:W-:Y:S01]  /*1680*/  FMUL.FTZ R230, R211, R230 ;  /* 0x000000e6d3e67220 */ /* 0x000fe20000410000 */
[----:B------:R-:W-:-:S02]  /*1690*/  PRMT R72, R79, 0x7632, R72 ;  /* 0x000076324f487816 */ /* 0x000fc40000000048 */
[----:B------:R-:W-:Y:S01]  /*16a0*/  SHF.L.U32 R237, R79, 0x10, RZ ;  /* 0x000000104fed7819 */ /* 0x000fe200000006ff */
[----:B------:R-:W-:Y:S01]  /*16b0*/  FMUL.FTZ R79, R196, R81 ;  /* 0x00000051c44f7220 */ /* 0x000fe20000410000 */
[----:B------:R-:W-:Y:S01]  /*16c0*/  FMUL.FTZ R229, R211, R220 ;  /* 0x000000dcd3e57220 */ /* 0x000fe20000410000 */
[----:B------:R-:W-:Y:S01]  /*16d0*/  FADD.FTZ R224, -R238, R235 ;  /* 0x000000ebeee07221 */ /* 0x000fe20000010100 */
[----:B------:R-:W-:Y:S01]  /*16e0*/  SHF.L.U32 R215, R215, 0x10, RZ ;  /* 0x00000010d7d77819 */ /* 0x000fe200000006ff */
[----:B------:R-:W-:Y:S01]  /*16f0*/  FMUL.FTZ R220, R195, R82 ;  /* 0x00000052c3dc7220 */ /* 0x000fe20000410000 */
[----:B------:R-:W-:Y:S01]  /*1700*/  FADD.FTZ R112, R225, R112 ;  /* 0x00000070e1707221 */ /* 0x000fe20000010000 */
[-C--:B------:R-:W-:Y:S01]  /*1710*/  FFMA.FTZ R113, R230, R225.reuse, R113 ;  /* 0x000000e1e6717223 */ /* 0x080fe20000010071 */
[----:B------:R-:W-:Y:S01]  /*1720*/  FFMA.FTZ R228, R200, R225, R79 ;  /* 0x000000e1c8e47223 */ /* 0x000fe2000001004f */
[----:B------:R-:W-:Y:S01]  /*1730*/  FMUL.FTZ R225, R211, R224 ;  /* 0x000000e0d3e17220 */ /* 0x000fe20000410000 */
[----:B------:R-:W-:Y:S01]  /*1740*/  FFMA.FTZ R227, R199, R222, R220 ;  /* 0x000000dec7e37223 */ /* 0x000fe200000100dc */
[----:B------:R-:W-:-:S02]  /*1750*/  IMAD.U32 R219, R219, 0x10000, RZ ;  /* 0x00010000dbdb7824 */ /* 0x000fc400078e00ff */
[----:B------:R-:W-:Y:S01]  /*1760*/  FADD.FTZ R224, -R238, R215 ;  /* 0x000000d7eee07221 */ /* 0x000fe20000010100 */
[----:B------:R-:W-:Y:S01]  /*1770*/  SHF.L.U32 R220, R78, 0x10, RZ ;  /* 0x000000104edc7819 */ /* 0x000fe200000006ff */
[----:B------:R-:W-:Y:S02]  /*1780*/  IMAD.U32 R215, R100, 0x10000, RZ ;  /* 0x0001000064d77824 */ /* 0x000fe400078e00ff */
[----:B------:R-:W-:Y:S01]  /*1790*/  FADD.FTZ R136, R226, R136 ;  /* 0x00000088e2887221 */ /* 0x000fe20000010000 */
[----:B------:R-:W-:Y:S02]  /*17a0*/  IMAD.U32 R233, R233, 0x10000, RZ ;  /* 0x00010000e9e97824 */ /* 0x000fe400078e00ff */
[----:B------:R-:W-:Y:S01]  /*17b0*/  FFMA.FTZ R137, R216, R226, R137 ;  /* 0x000000e2d8897223 */ /* 0x000fe20000010089 */
[----:B------:R-:W-:Y:S01]  /*17c0*/  FADD.FTZ R14, R222, R14 ;  /* 0x0000000ede0e7221 */ /* 0x000fe20000010000 */
[----:B------:R-:W-:Y:S01]  /*17d0*/  FFMA.FTZ R2, R229, R222, R2 ;  /* 0x000000dee5027223 */ /* 0x000fe20000010002 */
[C---:B------:R-:W-:Y:S01]  /*17e0*/  FADD.FTZ R226, -R238.reuse, R219 ;  /* 0x000000dbeee27221 */ /* 0x040fe20000010100 */
[----:B------:R-:W-:Y:S01]  /*17f0*/  SHF.L.U32 R100, R77, 0x10, RZ ;  /* 0x000000104d647819 */ /* 0x000fe200000006ff */
[----:B------:R-:W-:Y:S01]  /*1800*/  FADD.FTZ R222, -R238, R215 ;  /* 0x000000d7eede7221 */ /* 0x000fe20000010100 */
[----:B------:R-:W-:Y:S01]  /*1810*/  SHF.L.U32 R219, R76, 0x10, RZ ;  /* 0x000000104cdb7819 */ /* 0x000fe200000006ff */
[----:B------:R-:W-:Y:S01]  /*1820*/  FMUL.FTZ R78, R171, R220 ;  /* 0x000000dcab4e7220 */ /* 0x000fe20000410000 */
[----:B------:R-:W-:Y:S01]  /*1830*/  FMUL.FTZ R224, R211, R224 ;  /* 0x000000e0d3e07220 */ /* 0x000fe20000410000 */
[----:B------:R-:W-:Y:S01]  /*1840*/  FMUL.FTZ R79, R170, R233 ;  /* 0x000000e9aa4f7220 */ /* 0x000fe20000410000 */
[----:B------:R-:W-:Y:S01]  /*1850*/  PRMT R73, R75, 0x7632, R73 ;  /* 0x000076324b497816 */ /* 0x000fe20000000049 */
[----:B------:R-:W-:Y:S01]  /*1860*/  IMAD.U32 R217, R217, 0x10000, RZ ;  /* 0x00010000d9d97824 */ /* 0x000fe200078e00ff */
[----:B------:R-:W-:Y:S01]  /*1870*/  PRMT R75, R83, 0x7632, R75 ;  /* 0x00007632534b7816 */ /* 0x000fe2000000004b */
[----:B------:R-:W-:Y:S01]  /*1880*/  FMUL.FTZ R226, R211, R226 ;  /* 0x000000e2d3e27220 */ /* 0x000fe20000410000 */
[----:B------:R-:W-:-:S02]  /*1890*/  IMAD.U32 R74, R74, 0x10000, RZ ;  /* 0x000100004a4a7824 */ /* 0x000fc400078e00ff */
[----:B------:R-:W-:Y:S01]  /*18a0*/  FMUL.FTZ R222, R211, R222 ;  /* 0x000000ded3de7220 */ /* 0x000fe20000410000 */
[----:B------:R-:W-:Y:S01]  /*18b0*/  FMUL.FTZ R76, R169, R100 ;  /* 0x00000064a94c7220 */ /* 0x000fe20000410000 */
[----:B------:R-:W-:Y:S01]  /*18c0*/  FADD.FTZ R108, R219, R108 ;  /* 0x0000006cdb6c7221 */ /* 0x000fe20000010000 */
[----:B------:R-:W-:Y:S01]  /*18d0*/  FFMA.FTZ R109, R224, R219, R109 ;  /* 0x000000dbe06d7223 */ /* 0x000fe2000001006d */
[----:B------:R-:W-:Y:S01]  /*18e0*/  FADD.FTZ R118, R80, R118 ;  /* 0x0000007650767221 */ /* 0x000fe20000010000 */
[----:B------:R-:W-:Y:S01]  /*18f0*/  FFMA.FTZ R119, R232, R80, R119 ;  /* 0x00000050e8777223 */ /* 0x000fe20000010077 */
[----:B------:R-:W-:Y:S01]  /*1900*/  FFMA.FTZ R221, R175, R217, R78 ;  /* 0x000000d9afdd7223 */ /* 0x000fe2000001004e */
[----:B------:R-:W-:Y:S01]  /*1910*/  FADD.FTZ R110, R81, R110 ;  /* 0x0000006e516e7221 */ /* 0x000fe20000010000 */
[----:B------:R-:W-:Y:S01]  /*1920*/  FFMA.FTZ R111, R230, R81, R111 ;  /* 0x00000051e66f7223 */ /* 0x000fe2000001006f */
[----:B------:R-:W-:Y:S01]  /*1930*/  FFMA.FTZ R219, R174, R219, R79 ;  /* 0x000000dbaedb7223 */ /* 0x000fe2000001004f */
[----:B------:R-:W-:Y:S01]  /*1940*/  FADD.FTZ R116, R217, R116 ;  /* 0x00000074d9747221 */ /* 0x000fe20000010000 */
[----:B------:R-:W-:Y:S01]  /*1950*/  FFMA.FTZ R117, R226, R217, R117 ;  /* 0x000000d9e2757223 */ /* 0x000fe20000010075 */
[----:B------:R-:W1:Y:S01]  /*1960*/  @P0 LDC.64 R80, c[0x0][0x3b8] ;  /* 0x0000ee00ff500b82 */ /* 0x000e620000000a00 */
[----:B------:R-:W-:Y:S01]  /*1970*/  SHF.L.U32 R77, R73, 0x10, RZ ;  /* 0x00000010494d7819 */ /* 0x000fe200000006ff */
[----:B------:R-:W-:Y:S01]  /*1980*/  FADD.FTZ R15, R74, R15 ;  /* 0x0000000f4a0f7221 */ /* 0x000fe20000010000 */
[-C--:B------:R-:W-:Y:S01]  /*1990*/  FFMA.FTZ R3, R222, R74.reuse, R3 ;  /* 0x0000004ade037223 */ /* 0x080fe20000010003 */
[----:B------:R-:W-:Y:S01]  /*19a0*/  FFMA.FTZ R217, R173, R74, R76 ;  /* 0x0000004aadd97223 */ /* 0x000fe2000001004c */
[----:B------:R-:W-:-:S03]  /*19b0*/  IMAD.U32 R73, R75, 0x10000, RZ ;  /* 0x000100004b497824 */ /* 0x000fc600078e00ff */
[----:B------:R-:W2:Y:S08]  /*19c0*/  @P0 LDC.64 R78, c[0x0][0x3b8] ;  /* 0x0000ee00ff4e0b82 */ /* 0x000eb00000000a00 */
[----:B------:R-:W3:Y:S01]  /*19d0*/  @P2 LDC.64 R74, c[0x0][0x438] ;  /* 0x00010e00ff4a2b82 */ /* 0x000ee20000000a00 */
[----:B------:R-:W-:Y:S01]  /*19e0*/  SHF.L.U32 R83, R83, 0x10, RZ ;  /* 0x0000001053537819 */ /* 0x000fe200000006ff */
[----:B------:R-:W-:Y:S01]  /*19f0*/  FADD.FTZ R114, R220, R114 ;  /* 0x00000072dc727221 */ /* 0x000fe20000010000 */
[----:B------:R-:W-:Y:S01]  /*1a00*/  FFMA.FTZ R115, R226, R220, R115 ;  /* 0x000000dce2737223 */ /* 0x000fe20000010073 */
[----:B------:R-:W-:Y:S01]  /*1a10*/  FADD.FTZ R220, -R238, R77 ;  /* 0x0000004deedc7221 */ /* 0x000fe20000010100 */
[----:B------:R-:W-:Y:S01]  /*1a20*/  SHF.L.U32 R72, R72, 0x10, RZ ;  /* 0x0000001048487819 */ /* 0x000fe200000006ff */
[----:B------:R-:W-:Y:S01]  /*1a30*/  FMUL.FTZ R223, R194, R83 ;  /* 0x00000053c2df7220 */ /* 0x000fe20000410000 */
[----:B------:R-:W-:Y:S01]  /*1a40*/  FMUL.FTZ R215, R168, R73 ;  /* 0x00000049a8d77220 */ /* 0x000fe20000410000 */
[----:B------:R-:W-:Y:S01]  /*1a50*/  FMUL.FTZ R220, R211, R220 ;  /* 0x000000dcd3dc7220 */ /* 0x000fe20000410000 */
[----:B------:R-:W-:Y:S01]  /*1a60*/  FADD.FTZ R16, R237, R16 ;  /* 0x00000010ed107221 */ /* 0x000fe20000010000 */
[-C--:B------:R-:W-:Y:S01]  /*1a70*/  FFMA.FTZ R4, R225, R237.reuse, R4 ;  /* 0x000000ede1047223 */ /* 0x080fe20000010004 */
[----:B------:R-:W-:Y:S01]  /*1a80*/  FFMA.FTZ R223, R198, R237, R223 ;  /* 0x000000edc6df7223 */ /* 0x000fe200000100df */
[----:B------:R-:W-:Y:S01]  /*1a90*/  FADD.FTZ R49, R82, R49 ;  /* 0x0000003152317221 */ /* 0x000fe20000010000 */
[----:B------:R-:W-:Y:S01]  /*1aa0*/  FFMA.FTZ R26, R229, R82, R26 ;  /* 0x00000052e51a7223 */ /* 0x000fe2000001001a */
[----:B------:R-:W-:Y:S01]  /*1ab0*/  FADD.FTZ R47, R83, R47 ;  /* 0x0000002f532f7221 */ /* 0x000fe20000010000 */
[----:B------:R-:W-:Y:S01]  /*1ac0*/  FFMA.FTZ R28, R225, R83, R28 ;  /* 0x00000053e11c7223 */ /* 0x000fe2000001001c */
[----:B------:R-:W-:Y:S01]  /*1ad0*/  FADD.FTZ R17, R72, R17 ;  /* 0x0000001148117221 */ /* 0x000fe20000010000 */
[-C--:B------:R-:W-:Y:S01]  /*1ae0*/  FFMA.FTZ R5, R220, R72.reuse, R5 ;  /* 0x00000048dc057223 */ /* 0x080fe20000010005 */
[----:B------:R-:W-:Y:S01]  /*1af0*/  FFMA.FTZ R215, R172, R72, R215 ;  /* 0x00000048acd77223 */ /* 0x000fe200000100d7 */
[----:B-1----:R-:W-:-:S04]  /*1b00*/  @P0 IMAD.WIDE.U32 R80, R212, 0x8, R80 ;  /* 0x00000008d4500825 */ /* 0x002fc800078e0050 */
[----:B------:R-:W-:Y:S01]  /*1b10*/  FADD.FTZ R50, R233, R50 ;  /* 0x00000032e9327221 */ /* 0x000fe20000010000 */
[----:B------:R-:W-:Y:S01]  /*1b20*/  FFMA.FTZ R51, R224, R233, R51 ;  /* 0x000000e9e0337223 */ /* 0x000fe20000010033 */
[----:B------:R-:W1:Y:S01]  /*1b30*/  @P2 LDC.64 R82, c[0x0][0x438] ;  /* 0x00010e00ff522b82 */ /* 0x000e620000000a00 */
[----:B--2---:R-:W-:Y:S01]  /*1b40*/  @P0 IMAD.WIDE.U32 R78, R210, 0x8, R78 ;  /* 0x00000008d24e0825 */ /* 0x004fe200078e004e */
[----:B------:R-:W-:Y:S01]  /*1b50*/  PRMT R72, R84, 0x7632, R72 ;  /* 0x0000763254487816 */ /* 0x000fe20000000048 */
[----:B------:R2:W5:Y:S01]  /*1b60*/  @P0 LDG.E.64 R142, desc[UR10][R80.64] ;  /* 0x0000000a508e0981 */ /* 0x000562000c1e1b00 */
[----:B------:R-:W-:Y:S01]  /*1b70*/  PRMT R234, R86, 0x7632, R234 ;  /* 0x0000763256ea7816 */ /* 0x000fe200000000ea */
[----:B------:R-:W-:Y:S01]  /*1b80*/  IMAD.U32 R233, R84, 0x10000, RZ ;  /* 0x0001000054e97824 */ /* 0x000fe200078e00ff */
[C---:B------:R-:W-:Y:S01]  /*1b90*/  PRMT R236, R87.reuse, 0x7632, R236 ;  /* 0x0000763257ec7816 */ /* 0x040fe200000000ec */
[----:B------:R-:W-:Y:S01]  /*1ba0*/  IMAD.U32 R235, R86, 0x10000, RZ ;  /* 0x0001000056eb7824 */ /* 0x000fe200078e00ff */
[----:B------:R-:W-:Y:S01]  /*1bb0*/  SHF.L.U32 R237, R87, 0x10, RZ ;  /* 0x0000001057ed7819 */ /* 0x000fe200000006ff */
[----:B---3--:R-:W-:Y:S01]  /*1bc0*/  @P2 IMAD.WIDE.U32 R86, R210, 0x10, R74 ;  /* 0x00000010d2562825 */ /* 0x008fe200078e004a */
[----:B------:R-:W-:-:S03]  /*1bd0*/  PRMT R84, R85, 0x7632, R84 ;  /* 0x0000763255547816 */ /* 0x000fc60000000054 */
[----:B------:R-:W-:Y:S01]  /*1be0*/  FADD.FTZ R74, RZ, R213 ;  /* 0x000000d5ff4a7221 */ /* 0x000fe20000010000 */
[----:B------:R-:W-:Y:S01]  /*1bf0*/  SHF.L.U32 R85, R85, 0x10, RZ ;  /* 0x0000001055557819 */ /* 0x000fe200000006ff */
[----:B------:R3:W5:Y:S01]  /*1c00*/  @P0 LDG.E.64 R144, desc[UR10][R78.64] ;  /* 0x0000000a4e900981 */ /* 0x000762000c1e1b00 */
[----:B--2---:R-:W-:Y:S02]  /*1c10*/  IMAD.U32 R81, R234, 0x10000, RZ ;  /* 0x00010000ea517824 */ /* 0x004fe400078e00ff */
[----:B------:R-:W-:Y:S01]  /*1c20*/  FADD.FTZ R48, R100, R48 ;  /* 0x0000003064307221 */ /* 0x000fe20000010000 */
[----:B------:R-:W-:Y:S01]  /*1c30*/  FFMA.FTZ R27, R222, R100, R27 ;  /* 0x00000064de1b7223 */ /* 0x000fe2000001001b */
[----:B------:R-:W-:Y:S01]  /*1c40*/  FADD.FTZ R100, -R238, R85 ;  /* 0x00000055ee647221 */ /* 0x000fe20000010100 */
[----:B------:R-:W-:Y:S02]  /*1c50*/  SHF.L.U32 R85, R236, 0x10, RZ ;  /* 0x00000010ec557819 */ /* 0x000fe400000006ff */
[----:B------:R-:W-:Y:S01]  /*1c60*/  PRMT R246, R88, 0x7632, R246 ;  /* 0x0000763258f67816 */ /* 0x000fe200000000f6 */
[----:B------:R-:W-:Y:S01]  /*1c70*/  IMAD.U32 R75, R72, 0x10000, RZ ;  /* 0x00010000484b7824 */ /* 0x000fe200078e00ff */
[----:B------:R-:W5:Y:S01]  /*1c80*/  @P2 LDG.E.128 R60, desc[UR10][R86.64] ;  /* 0x0000000a563c2981 */ /* 0x000f62000c1e1d00 */
[----:B---3--:R-:W-:Y:S01]  /*1c90*/  SHF.L.U32 R79, R84, 0x10, RZ ;  /* 0x00000010544f7819 */ /* 0x008fe200000006ff */
[----:B------:R-:W-:Y:S01]  /*1ca0*/  FADD.FTZ R84, R101, R74 ;  /* 0x0000004a65547221 */ /* 0x000fe20000010000 */
[----:B------:R-:W-:-:S02]  /*1cb0*/  IMAD.U32 R74, R88, 0x10000, RZ ;  /* 0x00010000584a7824 */ /* 0x000fc400078e00ff */
[----:B------:R-:W-:Y:S01]  /*1cc0*/  FADD.FTZ R236, -R238, R81 ;  /* 0x00000051eeec7221 */ /* 0x000fe20000010100 */
[----:B------:R-:W2:Y:S01]  /*1cd0*/  @P0 LDC.64 R76, c[0x0][0x3b8] ;  /* 0x0000ee00ff4c0b82 */ /* 0x000ea20000000a00 */
[----:B------:R-:W-:-:S04]  /*1ce0*/  FADD.FTZ R88, R107, R84 ;  /* 0x000000546b587221 */ /* 0x000fc80000010000 */
[----:B------:R-:W-:-:S03]  /*1cf0*/  FADD.FTZ R88, R99, R88 ;  /* 0x0000005863587221 */ /* 0x000fc60000010000 */
[----:B------:R-:W3:Y:S01]  /*1d00*/  LDC.64 R80, c[0x0][0x3b0] ;  /* 0x0000ec00ff507b82 */ /* 0x000ee20000000a00 */
[----:B------:R-:W-:Y:S01]  /*1d10*/  FADD.FTZ R88, R105, R88 ;  /* 0x0000005869587221 */ /* 0x000fe20000010000 */
[C---:B------:R-:W-:Y:S01]  /*1d20*/  FADD.FTZ R248, -R238.reuse, R75 ;  /* 0x0000004beef87221 */ /* 0x040fe20000010100 */
[----:B------:R-:W-:Y:S02]  /*1d30*/  FADD.FTZ R234, -R238, R79 ;  /* 0x0000004feeea7221 */ /* 0x000fe40000010100 */
[----:B------:R-:W-:Y:S01]  /*1d40*/  FADD.FTZ R88, R97, R88 ;  /* 0x0000005861587221 */ /* 0x000fe20000010000 */
[----:B-1----:R-:W-:Y:S01]  /*1d50*/  @P2 IMAD.WIDE.U32 R82, R159, 0x10, R82 ;  /* 0x000000109f522825 */ /* 0x002fe200078e0052 */
[C---:B------:R-:W-:Y:S02]  /*1d60*/  PRMT R79, R89.reuse, 0x7632, R79 ;  /* 0x00007632594f7816 */ /* 0x040fe4000000004f */
[----:B------:R-:W-:Y:S01]  /*1d70*/  SHF.L.U32 R75, R89, 0x10, RZ ;  /* 0x00000010594b7819 */ /* 0x000fe200000006ff */
[----:B------:R-:W-:Y:S01]  /*1d80*/  FADD.FTZ R89, R103, R88 ;  /* 0x0000005867597221 */ /* 0x000fe20000010000 */
[----:B------:R1:W5:Y:S03]  /*1d90*/  @P2 LDG.E.128 R68, desc[UR10][R82.64] ;  /* 0x0000000a52442981 */ /* 0x000366000c1e1d00 */
[----:B-1----:R-:W-:Y:S01]  /*1da0*/  FADD.FTZ R82, R96, R89 ;  /* 0x0000005960527221 */ /* 0x002fe20000010000 */
[----:B---3--:R-:W-:-:S04]  /*1db0*/  IMAD.WIDE.U32 R250, R212, 0x8, R80 ;  /* 0x00000008d4fa7825 */ /* 0x008fc800078e0050 */
[----:B------:R-:W-:Y:S01]  /*1dc0*/  FADD.FTZ R86, R231, R82 ;  /* 0x00000052e7567221 */ /* 0x000fe20000010000 */
[--C-:B------:R-:W-:Y:S01]  /*1dd0*/  IMAD.WIDE.U32 R82, R210, 0x8, R80.reuse ;  /* 0x00000008d2527825 */ /* 0x100fe200078e0050 */
[----:B------:R-:W5:Y:S03]  /*1de0*/  LDG.E.64 R250, desc[UR10][R250.64] ;  /* 0x0000000afafa7981 */ /* 0x000f66000c1e1b00 */
[----:B------:R-:W-:Y:S02]  /*1df0*/  IMAD.WIDE.U32 R80, R159, 0x8, R80 ;  /* 0x000000089f507825 */ /* 0x000fe400078e0050 */
[----:B------:R-:W5:Y:S04]  /*1e00*/  LDG.E.64 R82, desc[UR10][R82.64] ;  /* 0x0000000a52527981 */ /* 0x000f68000c1e1b00 */
[----:B------:R-:W5:Y:S01]  /*1e10*/  LDG.E.64 R80, desc[UR10][R80.64] ;  /* 0x0000000a50507981 */ /* 0x000f62000c1e1b00 */
[----:B------:R-:W-:-:S04]  /*1e20*/  FFMA.FTZ R87, R0, R213, RZ ;  /* 0x000000d500577223 */ /* 0x000fc800000100ff */
[----:B------:R-:W-:Y:S01]  /*1e30*/  FFMA.FTZ R87, R106, R101, R87 ;  /* 0x000000656a577223 */ /* 0x000fe20000010057 */
[----:B------:R-:W-:-:S03]  /*1e40*/  FADD.FTZ R89, R221, R86 ;  /* 0x00000056dd597221 */ /* 0x000fc60000010000 */
[----:B------:R-:W-:Y:S01]  /*1e50*/  FFMA.FTZ R87, R218, R107, R87 ;  /* 0x0000006bda577223 */ /* 0x000fe20000010057 */
[----:B------:R-:W-:-:S03]  /*1e60*/  FADD.FTZ R86, R228, R89 ;  /* 0x00000059e4567221 */ /* 0x000fc60000010000 */
[----:B------:R-:W-:Y:S01]  /*1e70*/  FFMA.FTZ R87, R104, R99, R87 ;  /* 0x0000006368577223 */ /* 0x000fe20000010057 */
[----:B------:R-:W-:-:S03]  /*1e80*/  FADD.FTZ R86, R219, R86 ;  /* 0x00000056db567221 */ /* 0x000fc60000010000 */
[----:B------:R-:W-:Y:S01]  /*1e90*/  FFMA.FTZ R87, R216, R105, R87 ;  /* 0x00000069d8577223 */ /* 0x000fe20000010057 */
[----:B0-----:R-:W-:-:S04]  /*1ea0*/  @P2 IMAD.WIDE.U32 R240, R212, 0x10, R240 ;  /* 0x00000010d4f02825 */ /* 0x001fc800078e00f0 */
[----:B------:R-:W-:Y:S01]  /*1eb0*/  FFMA.FTZ R87, R102, R97, R87 ;  /* 0x0000006166577223 */ /* 0x000fe20000010057 */
[----:B------:R-:W-:Y:S01]  /*1ec0*/  FADD.FTZ R86, R227, R86 ;  /* 0x00000056e3567221 */ /* 0x000fe20000010000 */
[----:B------:R0:W5:Y:S02]  /*1ed0*/  @P2 LDG.E.128 R64, desc[UR10][R240.64] ;  /* 0x0000000af0402981 */ /* 0x000164000c1e1d00 */
[----:B------:R-:W-:Y:S01]  /*1ee0*/  FFMA.FTZ R87, R214, R103, R87 ;  /* 0x00000067d6577223 */ /* 0x000fe20000010057 */
[----:B------:R-:W-:Y:S01]  /*1ef0*/  FADD.FTZ R88, R217, R86 ;  /* 0x00000056d9587221 */ /* 0x000fe20000010000 */
[----:B--2---:R-:W-:Y:S01]  /*1f00*/  @P0 IMAD.WIDE.U32 R76, R159, 0x8, R76 ;  /* 0x000000089f4c0825 */ /* 0x004fe200078e004c */
[----:B------:R-:W-:-:S03]  /*1f10*/  PRMT R243, R92, 0x7632, R243 ;  /* 0x000076325cf37816 */ /* 0x000fc600000000f3 */
[----:B------:R-:W-:Y:S01]  /*1f20*/  FFMA.FTZ R87, R98, R96, R87 ;  /* 0x0000006062577223 */ /* 0x000fe20000010057 */
[----:B0-----:R-:W-:Y:S02]  /*1f30*/  IMAD.U32 R240, R92, 0x10000, RZ ;  /* 0x000100005cf07824 */ /* 0x001fe400078e00ff */
[----:B------:R-:W-:Y:S01]  /*1f40*/  FADD.FTZ R88, R223, R88 ;  /* 0x00000058df587221 */ /* 0x000fe20000010000 */
[C---:B------:R-:W-:Y:S01]  /*1f50*/  FADD.FTZ R252, -R238.reuse, R233 ;  /* 0x000000e9eefc7221 */ /* 0x040fe20000010100 */
[C---:B------:R-:W-:Y:S01]  /*1f60*/  FADD.FTZ R78, -R238.reuse, R235 ;  /* 0x000000ebee4e7221 */ /* 0x040fe20000010100 */
[----:B------:R-:W-:Y:S01]  /*1f70*/  FMUL.FTZ R86, R189, R240 ;  /* 0x000000f0bd567220 */ /* 0x000fe20000410000 */
[----:B------:R-:W-:Y:S01]  /*1f80*/  FADD.FTZ R72, -R238, R237 ;  /* 0x000000edee487221 */ /* 0x000fe20000010100 */
[----:B------:R-:W-:Y:S01]  /*1f90*/  FFMA.FTZ R87, R232, R231, R87 ;  /* 0x000000e7e8577223 */ /* 0x000fe20000010057 */
[--C-:B------:R-:W-:Y:S01]  /*1fa0*/  FADD.FTZ R238, -R238, R85.reuse ;  /* 0x00000055eeee7221 */ /* 0x100fe20000010100 */
[----:B------:R0:W5:Y:S01]  /*1fb0*/  @P0 LDG.E.64 R146, desc[UR10][R76.64] ;  /* 0x0000000a4c920981 */ /* 0x000162000c1e1b00 */
[----:B------:R-:W-:Y:S01]  /*1fc0*/  IMAD.U32 R243, R243, 0x10000, RZ ;  /* 0x00010000f3f37824 */ /* 0x000fe200078e00ff */
[----:B------:R-:W-:Y:S01]  /*1fd0*/  PRMT R85, R91, 0x7632, R85 ;  /* 0x000076325b557816 */ /* 0x000fe20000000055 */
[----:B------:R-:W-:Y:S01]  /*1fe0*/  FFMA.FTZ R86, R193, R74, R86 ;  /* 0x0000004ac1567223 */ /* 0x000fe20000010056 */
[C---:B------:R-:W-:Y:S01]  /*1ff0*/  PRMT R245, R93.reuse, 0x7632, R245 ;  /* 0x000076325df57816 */ /* 0x040fe200000000f5 */
[----:B------:R-:W-:Y:S01]  /*2000*/  FFMA.FTZ R89, R226, R221, R87 ;  /* 0x000000dde2597223 */ /* 0x000fe20000010057 */
[----:B------:R-:W-:Y:S01]  /*2010*/  SHF.L.U32 R239, R93, 0x10, RZ ;  /* 0x000000105def7819 */ /* 0x000fe200000006ff */
[----:B------:R-:W-:Y:S01]  /*2020*/  IMAD.U32 R246, R246, 0x10000, RZ ;  /* 0x00010000f6f67824 */ /* 0x000fe200078e00ff */
[----:B------:R-:W-:-:S02]  /*2030*/  PRMT R84, R90, 0x7632, R84 ;  /* 0x000076325a547816 */ /* 0x000fc40000000054 */
[----:B0-----:R-:W-:Y:S01]  /*2040*/  SHF.L.U32 R77, R91, 0x10, RZ ;  /* 0x000000105b4d7819 */ /* 0x001fe200000006ff */
[----:B------:R-:W-:Y:S01]  /*2050*/  FADD.FTZ R91, R215, R88 ;  /* 0x00000058d75b7221 */ /* 0x000fe20000010000 */
[----:B------:R-:W-:Y:S02]  /*2060*/  IMAD.U32 R76, R90, 0x10000, RZ ;  /* 0x000100005a4c7824 */ /* 0x000fe400078e00ff */
[----:B------:R-:W-:Y:S01]  /*2070*/  FMUL.FTZ R90, R163, R243 ;  /* 0x000000f3a35a7220 */ /* 0x000fe20000410000 */
[----:B------:R-:W-:Y:S01]  /*2080*/  SHF.L.U32 R245, R245, 0x10, RZ ;  /* 0x00000010f5f57819 */ /* 0x000fe200000006ff */
[----:B------:R-:W-:Y:S01]  /*2090*/  FADD.FTZ R92, R86, R91 ;  /* 0x0000005b565c7221 */ /* 0x000fe20000010000 */
[----:B------:R-:W-:Y:S01]  /*20a0*/  FFMA.FTZ R89, R230, R228, R89 ;  /* 0x000000e4e6597223 */ /* 0x000fe20000010059 */
[----:B------:R-:W-:Y:S01]  /*20b0*/  FMUL.FTZ R91, R188, R239 ;  /* 0x000000efbc5b7220 */ /* 0x000fe20000410000 */
[----:B------:R-:W-:Y:S01]  /*20c0*/  FFMA.FTZ R87, R167, R246, R90 ;  /* 0x000000f6a7577223 */ /* 0x000fe2000001005a */
[----:B------:R-:W-:Y:S01]  /*20d0*/  SHF.L.U32 R79, R79, 0x10, RZ ;  /* 0x000000104f4f7819 */ /* 0x000fe200000006ff */
[----:B------:R-:W-:Y:S01]  /*20e0*/  FMUL.FTZ R93, R162, R245 ;  /* 0x000000f5a25d7220 */ /* 0x000fe20000410000 */
[----:B------:R-:W-:Y:S01]  /*20f0*/  FFMA.FTZ R90, R224, R219, R89 ;  /* 0x000000dbe05a7223 */ /* 0x000fe20000010059 */
[----:B------:R-:W-:Y:S01]  /*2100*/  FFMA.FTZ R88, R192, R75, R91 ;  /* 0x0000004bc0587223 */ /* 0x000fe2000001005b */
[----:B------:R-:W-:Y:S01]  /*2110*/  PRMT R244, R94, 0x7632, R244 ;  /* 0x000076325ef47816 */ /* 0x000fe200000000f4 */
[----:B------:R-:W-:Y:S01]  /*2120*/  FADD.FTZ R91, R92, R87 ;  /* 0x000000575c5b7221 */ /* 0x000fe20000010000 */
[----:B------:R-:W-:-:S02]  /*2130*/  IMAD.U32 R242, R94, 0x10000, RZ ;  /* 0x000100005ef27824 */ /* 0x000fc400078e00ff */
[----:B------:R-:W-:Y:S01]  /*2140*/  FFMA.FTZ R89, R166, R79, R93 ;  /* 0x0000004fa6597223 */ /* 0x000fe2000001005d */
[----:B------:R-:W-:Y:S01]  /*2150*/  SHF.L.U32 R241, R95, 0x10, RZ ;  /* 0x000000105ff17819 */ /* 0x000fe200000006ff */
[----:B------:R-:W-:Y:S01]  /*2160*/  FFMA.FTZ R93, R229, R227, R90 ;  /* 0x000000e3e55d7223 */ /* 0x000fe2000001005a */
[----:B------:R-:W-:Y:S01]  /*2170*/  FADD.FTZ R94, R91, R88 ;  /* 0x000000585b5e7221 */ /* 0x000fe20000010000 */
[----:B------:R-:W-:Y:S02]  /*2180*/  IMAD.U32 R244, R244, 0x10000, RZ ;  /* 0x00010000f4f47824 */ /* 0x000fe400078e00ff */
[----:B------:R-:W-:Y:S01]  /*2190*/  FMUL.FTZ R90, R187, R242 ;  /* 0x000000f2bb5a7220 */ /* 0x000fe20000410000 */
[----:B------:R-:W-:Y:S01]  /*21a0*/  FFMA.FTZ R92, R222, R217, R93 ;  /* 0x000000d9de5c7223 */ /* 0x000fe2000001005d */
[----:B------:R-:W-:Y:S01]  /*21b0*/  FADD.FTZ R233, R94, R89 ;  /* 0x000000595ee97221 */ /* 0x000fe20000010000 */
[----:B------:R-:W-:Y:S01]  /*21c0*/  FMUL.FTZ R93, R186, R241 ;  /* 0x000000f1ba5d7220 */ /* 0x000fe20000410000 */
[----:B------:R-:W-:Y:S01]  /*21d0*/  PRMT R247, R95, 0x7632, R247 ;  /* 0x000076325ff77816 */ /* 0x000fe200000000f7 */
[----:B------:R-:W-:-:S02]  /*21e0*/  IMAD.U32 R84, R84, 0x10000, RZ ;  /* 0x0001000054547824 */ /* 0x000fc400078e00ff */
[----:B------:R-:W-:Y:S01]  /*21f0*/  FMUL.FTZ R94, R161, R244 ;  /* 0x000000f4a15e7220 */ /* 0x000fe20000410000 */
[----:B------:R-:W-:Y:S01]  /*2200*/  FFMA.FTZ R90, R191, R76, R90 ;  /* 0x0000004cbf5a7223 */ /* 0x000fe2000001005a */
[----:B------:R-:W-:Y:S01]  /*2210*/  FFMA.FTZ R95, R225, R223, R92 ;  /* 0x000000dfe15f7223 */ /* 0x000fe2000001005c */
[----:B------:R-:W-:Y:S01]  /*2220*/  FFMA.FTZ R92, R190, R77, R93 ;  /* 0x0000004dbe5c7223 */ /* 0x000fe2000001005d */
[----:B------:R-:W-:Y:S01]  /*2230*/  SHF.L.U32 R247, R247, 0x10, RZ ;  /* 0x00000010f7f77819 */ /* 0x000fe200000006ff */
[----:B------:R-:W-:Y:S01]  /*2240*/  FFMA.FTZ R93, R165, R84, R94 ;  /* 0x00000054a55d7223 */ /* 0x000fe2000001005e */
[----:B------:R-:W-:Y:S01]  /*2250*/  FADD.FTZ R94, R233, R90 ;  /* 0x0000005ae95e7221 */ /* 0x000fe20000010000 */
[----:B------:R-:W-:Y:S01]  /*2260*/  FMUL.FTZ R91, R211, R252 ;  /* 0x000000fcd35b7220 */ /* 0x000fe20000410000 */
[----:B------:R-:W-:Y:S01]  /*2270*/  SHF.L.U32 R85, R85, 0x10, RZ ;  /* 0x0000001055557819 */ /* 0x000fe200000006ff */
[----:B------:R-:W-:Y:S01]  /*2280*/  FFMA.FTZ R252, R220, R215, R95 ;  /* 0x000000d7dcfc7223 */ /* 0x000fe2000001005f */
[----:B------:R-:W-:Y:S01]  /*2290*/  FMUL.FTZ R95, R160, R247 ;  /* 0x000000f7a05f7220 */ /* 0x000fe20000410000 */
[----:B------:R-:W-:-:S02]  /*22a0*/  FADD.FTZ R233, R94, R93 ;  /* 0x0000005d5ee97221 */ /* 0x000fc40000010000 */
[----:B------:R-:W-:Y:S01]  /*22b0*/  FFMA.FTZ R235, R91, R86, R252 ;  /* 0x000000565beb7223 */ /* 0x000fe200000100fc */
[----:B------:R-:W-:Y:S01]  /*22c0*/  FFMA.FTZ R95, R164, R85, R95 ;  /* 0x00000055a45f7223 */ /* 0x000fe2000001005f */
[----:B------:R-:W-:Y:S01]  /*22d0*/  FADD.FTZ R252, R233, R92 ;  /* 0x0000005ce9fc7221 */ /* 0x000fe20000010000 */
[C---:B------:R-:W-:Y:S01]  /*22e0*/  FMUL.FTZ R94, R211.reuse, R248 ;  /* 0x000000f8d35e7220 */ /* 0x040fe20000410000 */
[C---:B------:R-:W-:Y:S02]  /*22f0*/  FMUL.FTZ R233, R211.reuse, R100 ;  /* 0x00000064d3e97220 */ /* 0x040fe40000410000 */
[----:B------:R-:W-:Y:S01]  /*2300*/  FADD.FTZ R100, R252, R95 ;  /* 0x0000005ffc647221 */ /* 0x000fe20000010000 */
[----:B------:R-:W-:Y:S01]  /*2310*/  FFMA.FTZ R248, R94, R87, R235 ;  /* 0x000000575ef87223 */ /* 0x000fe200000100eb */
[----:B------:R-:W-:-:S03]  /*2320*/  FMUL.FTZ R234, R211, R234 ;  /* 0x000000ead3ea7220 */ /* 0x000fc60000410000 */
[----:B------:R-:W-:Y:S01]  /*2330*/  FFMA.FTZ R237, R233, R88, R248 ;  /* 0x00000058e9ed7223 */ /* 0x000fe200000100f8 */
[----:B------:R-:W0:Y:S01]  /*2340*/  SHFL.DOWN PT, R249, R100, 0x10, 0x1f ;  /* 0x0a001f0064f97f89 */ /* 0x000e2200000e0000 */
[C---:B------:R-:W-:Y:S02]  /*2350*/  FMUL.FTZ R235, R211.reuse, R78 ;  /* 0x0000004ed3eb7220 */ /* 0x040fe40000410000 */
        /* <DEDUP_REMOVED lines=11> */
[----:B0-----:R-:W-:Y:S01]  /*2410*/  FADD.FTZ R249, R78, R249 ;  /* 0x000000f94ef97221 */ /* 0x001fe20000010000 */
[----:B-1----:R-:W-:-:S04]  /*2420*/  FADD.FTZ R248, R72, R100 ;  /* 0x0000006448f87221 */ /* 0x002fc80000010000 */
[----:B------:R-:W0:Y:S02]  /*2430*/  SHFL.DOWN PT, R100, R249, 0x8, 0x1f ;  /* 0x09001f00f9647f89 */ /* 0x000e2400000e0000 */
[----:B0-----:R-:W-:Y:S02]  /*2440*/  FADD.FTZ R252, R249, R100 ;  /* 0x00000064f9fc7221 */ /* 0x001fe40000010000 */
[----:B------:R-:W0:Y:S02]  /*2450*/  SHFL.DOWN PT, R100, R248, 0x4, 0x1f ;  /* 0x08801f00f8647f89 */ /* 0x000e2400000e0000 */
[----:B0-----:R-:W-:Y:S02]  /*2460*/  FADD.FTZ R248, R248, R100 ;  /* 0x00000064f8f87221 */ /* 0x001fe40000010000 */
[----:B------:R-:W0:Y:S02]  /*2470*/  SHFL.DOWN PT, R100, R252, 0x4, 0x1f ;  /* 0x08801f00fc647f89 */ /* 0x000e2400000e0000 */
[----:B0-----:R-:W-:-:S05]  /*2480*/  FADD.FTZ R100, R252, R100 ;  /* 0x00000064fc647221 */ /* 0x001fca0000010000 */
[----:B------:R-:W0:Y:S04]  /*2490*/  SHFL.DOWN PT, R78, R100, 0x2, 0x1f ;  /* 0x08401f00644e7f89 */ /* 0x000e2800000e0000 */
[----:B------:R-:W1:Y:S01]  /*24a0*/  SHFL.DOWN PT, R249, R248, 0x2, 0x1f ;  /* 0x08401f00f8f97f89 */ /* 0x000e6200000e0000 */
[----:B0-----:R-:W-:Y:S02]  /*24b0*/  FADD.FTZ R78, R100, R78 ;  /* 0x0000004e644e7221 */ /* 0x001fe40000010000 */
[----:B------:R-:W0:Y:S01]  /*24c0*/  S2R R100, SR_TID.X ;  /* 0x0000000000647919 */ /* 0x000e220000002100 */
[----:B-1----:R-:W-:Y:S01]  /*24d0*/  FADD.FTZ R249, R248, R249 ;  /* 0x000000f9f8f97221 */ /* 0x002fe20000010000 */
[----:B------:R-:W-:Y:S01]  /*24e0*/  FADD.FTZ R46, R73, R46 ;  /* 0x0000002e492e7221 */ /* 0x000fe20000010000 */
[----:B------:R-:W-:-:S02]  /*24f0*/  FFMA.FTZ R29, R220, R73, R29 ;  /* 0x00000049dc1d7223 */ /* 0x000fc4000001001d */
        /* <DEDUP_REMOVED lines=15> */
.L_x_187:
[----:B------:R-:W-:Y:S05]  /*25f0*/  BSYNC.RECONVERGENT B0 ;  /* 0x0000000000007941 */ /* 0x000fea0003800200 */
.L_x_186:
        /* <DEDUP_REMOVED lines=42> */
[----:B--2---:R-:W-:Y:S01]  /*28a0*/  IMAD.IADD R184, R184, 0x1, R84 ;  /* 0x00000001b8b87824 */ /* 0x004fe200078e0254 */
[----:B------:R-:W1:Y:S01]  /*28b0*/  LDS.128 R76, [UR7] ;  /* 0x00000007ff4c7984 */ /* 0x000e620008000c00 */
[----:B------:R-:W-:Y:S01]  /*28c0*/  FADD.FTZ R38, R247, R38 ;  /* 0x00000026f7267221 */ /* 0x000fe20000010000 */
[----:B------:R-:W-:-:S02]  /*28d0*/  FFMA.FTZ R37, R238, R247, R37 ;  /* 0x000000f7ee257223 */ /* 0x000fc40000010025 */
[----:B------:R-:W-:Y:S01]  /*28e0*/  ISETP.GE.AND P4, PT, R184, R85, PT ;  /* 0x00000055b800720c */ /* 0x000fe20003f86270 */
        /* <DEDUP_REMOVED lines=26> */
[----:B------:R-:W-:Y:S01]  /*2a90*/  FADD.FTZ R214, R103, -R214 ;  /* 0x800000d667d67221 */ /* 0x000fe20000010000 */
[----:B------:R-:W-:Y:S01]  /*2aa0*/  FADD.FTZ R96, R96, -R73 ;  /* 0x8000004960607221 */ /* 0x000fe20000010000 */
[-CC-:B------:R-:W-:Y:S01]  /*2ab0*/  FFMA.FTZ R106, R106, R239.reuse, R241.reuse ;  /* 0x000000ef6a6a7223 */ /* 0x180fe200000100f1 */
[-CC-:B------:R-:W-:Y:S01]  /*2ac0*/  FFMA.FTZ R218, R218, R239.reuse, R241.reuse ;  /* 0x000000efdada7223 */ /* 0x180fe200000100f1 */
[-CC-:B------:R-:W-:Y:S01]  /*2ad0*/  FFMA.FTZ R104, R104, R239.reuse, R241.reuse ;  /* 0x000000ef68687223 */ /* 0x180fe200000100f1 */
[----:B------:R-:W-:Y:S01]  /*2ae0*/  FFMA.FTZ R0, R0, R239, R241 ;  /* 0x000000ef00007223 */ /* 0x000fe200000100f1 */
[C---:B------:R-:W-:Y:S01]  /*2af0*/  FMUL.FTZ R96, R211.reuse, R96 ;  /* 0x00000060d3607220 */ /* 0x040fe20000410000 */
[C---:B------:R-:W-:Y:S01]  /*2b00*/  FMUL.FTZ R214, R211.reuse, R214 ;  /* 0x000000d6d3d67220 */ /* 0x040fe20000410000 */
[C---:B------:R-:W-:Y:S01]  /*2b10*/  FMUL.FTZ R216, R211.reuse, R216 ;  /* 0x000000d8d3d87220 */ /* 0x040fe20000410000 */
[----:B------:R-:W-:Y:S01]  /*2b20*/  FMUL.FTZ R102, R211, R102 ;  /* 0x00000066d3667220 */ /* 0x000fe20000410000 */
[----:B------:R-:W-:Y:S01]  /*2b30*/  FADD.FTZ R106, R101, -R106 ;  /* 0x8000006a656a7221 */ /* 0x000fe20000010000 */
[----:B------:R-:W-:Y:S01]  /*2b40*/  FADD.FTZ R218, R107, -R218 ;  /* 0x800000da6bda7221 */ /* 0x000fe20000010000 */
[----:B------:R-:W-:Y:S01]  /*2b50*/  FADD.FTZ R104, R99, -R104 ;  /* 0x8000006863687221 */ /* 0x000fe20000010000 */
[----:B------:R-:W-:Y:S01]  /*2b60*/  FADD.FTZ R0, R213, -R0 ;  /* 0x80000000d5007221 */ /* 0x000fe20000010000 */
[----:B-----5:R-:W-:Y:S01]  /*2b70*/  ISETP.GE.U32.AND P1, PT, R250, RZ, PT ;  /* 0x000000fffa00720c */ /* 0x020fe20003f26070 */
[----:B------:R-:W-:Y:S01]  /*2b80*/  FMUL.FTZ R96, R96, UR6 ;  /* 0x0000000660607c20 */ /* 0x000fe20008410000 */
[----:B------:R-:W-:Y:S01]  /*2b90*/  FMUL.FTZ R214, R214, UR6 ;  /* 0x00000006d6d67c20 */ /* 0x000fe20008410000 */
[----:B------:R-:W-:Y:S01]  /*2ba0*/  FMUL.FTZ R216, R216, UR6 ;  /* 0x00000006d8d87c20 */ /* 0x000fe20008410000 */
[----:B------:R-:W-:Y:S01]  /*2bb0*/  FMUL.FTZ R102, R102, UR6 ;  /* 0x0000000666667c20 */ /* 0x000fe20008410000 */
[----:B------:R-:W-:Y:S01]  /*2bc0*/  LOP3.LUT P3, RZ, R251, 0xff0000, RZ, 0xc0, !PT ;  /* 0x00ff0000fbff7812 */ /* 0x000fe2000786c0ff */
[----:B------:R-:W-:Y:S01]  /*2bd0*/  FMUL.FTZ R106, R211, R106 ;  /* 0x0000006ad36a7220 */ /* 0x000fe20000410000 */
[----:B------:R-:W-:Y:S01]  /*2be0*/  LOP3.LUT P5, RZ, R251, 0xff, RZ, 0xc0, !PT ;  /* 0x000000fffbff7812 */ /* 0x000fe200078ac0ff */
[----:B------:R-:W-:Y:S01]  /*2bf0*/  FMUL.FTZ R218, R211, R218 ;  /* 0x000000dad3da7220 */ /* 0x000fe20000410000 */
[----:B------:R-:W-:Y:S01]  /*2c00*/  ISETP.GE.U32.AND.EX P1, PT, R251, 0x1000000, PT, P1 ;  /* 0x01000000fb00780c */ /* 0x000fe20003f26110 */
[----:B------:R-:W-:Y:S01]  /*2c10*/  FMUL.FTZ R104, R211, R104 ;  /* 0x00000068d3687220 */ /* 0x000fe20000410000 */
[----:B------:R-:W-:Y:S01]  /*2c20*/  LOP3.LUT P6, RZ, R251, 0xff00, RZ, 0xc0, !PT ;  /* 0x0000ff00fbff7812 */ /* 0x000fe200078cc0ff */
[----:B------:R-:W-:Y:S01]  /*2c30*/  FMUL.FTZ R0, R211, R0 ;  /* 0x00000000d3007220 */ /* 0x000fe20000410000 */
[----:B------:R-:W-:Y:S01]  /*2c40*/  FSEL R96, R96, RZ, P1 ;  /* 0x000000ff60607208 */ /* 0x000fe20000800000 */
        /* <DEDUP_REMOVED lines=20> */
.L_x_190:
[-CC-:B------:R-:W-:Y:S01]  /*2d90*/  FFMA.FTZ R216, R216, R239.reuse, R241.reuse ;  /* 0x000000efd8d87223 */ /* 0x180fe200000100f1 */
[-CC-:B------:R-:W-:Y:S01]  /*2da0*/  FFMA.FTZ R102, R102, R239.reuse, R241.reuse ;  /* 0x000000ef66667223 */ /* 0x180fe200000100f1 */
[-CC-:B------:R-:W-:Y:S01]  /*2db0*/  FFMA.FTZ R214, R214, R239.reuse, R241.reuse ;  /* 0x000000efd6d67223 */ /* 0x180fe200000100f1 */
[-CC-:B------:R-:W-:Y:S01]  /*2dc0*/  FFMA.FTZ R53, R98, R239.reuse, R241.reuse ;  /* 0x000000ef62357223 */ /* 0x180fe200000100f1 */
[----:B------:R-:W-:Y:S01]  /*2dd0*/  FADD.FTZ R216, R105, -R216 ;  /* 0x800000d869d87221 */ /* 0x000fe20000010000 */
[----:B------:R-:W-:Y:S01]  /*2de0*/  FADD.FTZ R102, R97, -R102 ;  /* 0x8000006661667221 */ /* 0x000fe20000010000 */
[-CC-:B------:R-:W-:Y:S01]  /*2df0*/  FFMA.FTZ R218, R218, R239.reuse, R241.reuse ;  /* 0x000000efdada7223 */ /* 0x180fe200000100f1 */
[-C--:B------:R-:W-:Y:S01]  /*2e00*/  FFMA.FTZ R104, R104, R239.reuse, R241 ;  /* 0x000000ef68687223 */ /* 0x080fe200000100f1 */
[----:B------:R-:W-:Y:S01]  /*2e10*/  FADD.FTZ R214, R103, -R214 ;  /* 0x800000d667d67221 */ /* 0x000fe20000010000 */
[----:B------:R-:W-:Y:S01]  /*2e20*/  FADD.FTZ R96, R96, -R53 ;  /* 0x8000003560607221 */ /* 0x000fe20000010000 */
[-CC-:B------:R-:W-:Y:S01]  /*2e30*/  FFMA.FTZ R106, R106, R239.reuse, R241.reuse ;  /* 0x000000ef6a6a7223 */ /* 0x180fe200000100f1 */
[----:B------:R-:W-:Y:S01]  /*2e40*/  FFMA.FTZ R0, R0, R239, R241 ;  /* 0x000000ef00007223 */ /* 0x000fe200000100f1 */
[C---:B------:R-:W-:Y:S01]  /*2e50*/  FMUL.FTZ R54, R211.reuse, R216 ;  /* 0x000000d8d3367220 */ /* 0x040fe20000410000 */
[----:B------:R-:W-:Y:S01]  /*2e60*/  FMUL.FTZ R77, R211, R102 ;  /* 0x00000066d34d7220 */ /* 0x000fe20000410000 */
[----:B------:R-:W-:Y:S01]  /*2e70*/  FADD.FTZ R218, R107, -R218 ;  /* 0x800000da6bda7221 */ /* 0x000fe20000010000 */
[----:B------:R-:W-:Y:S01]  /*2e80*/  FADD.FTZ R104, R99, -R104 ;  /* 0x8000006863687221 */ /* 0x000fe20000010000 */
[C---:B------:R-:W-:Y:S01]  /*2e90*/  FMUL.FTZ R96, R211.reuse, R96 ;  /* 0x00000060d3607220 */ /* 0x040fe20000410000 */
[----:B------:R-:W-:Y:S01]  /*2ea0*/  FMUL.FTZ R55, R211, R214 ;  /* 0x000000d6d3377220 */ /* 0x000fe20000410000 */
[----:B-----5:R-:W-:Y:S01]  /*2eb0*/  ISETP.GE.U32.AND P1, PT, R250, RZ, PT ;  /* 0x000000fffa00720c */ /* 0x020fe20003f26070 */
[----:B------:R-:W-:Y:S01]  /*2ec0*/  FADD.FTZ R106, R101, -R106 ;  /* 0x8000006a656a7221 */ /* 0x000fe20000010000 */
[----:B------:R-:W-:Y:S01]  /*2ed0*/  FADD.FTZ R0, R213, -R0 ;  /* 0x80000000d5007221 */ /* 0x000fe20000010000 */
[----:B------:R-:W-:Y:S01]  /*2ee0*/  FMUL.FTZ R74, R54, UR6 ;  /* 0x00000006364a7c20 */ /* 0x000fe20008410000 */
[C---:B------:R-:W-:Y:S01]  /*2ef0*/  FMUL.FTZ R53, R211.reuse, R218 ;  /* 0x000000dad3357220 */ /* 0x040fe20000410000 */
[----:B------:R-:W-:Y:S01]  /*2f00*/  FMUL.FTZ R104, R211, R104 ;  /* 0x00000068d3687220 */ /* 0x000fe20000410000 */
[----:B------:R-:W-:Y:S01]  /*2f10*/  FMUL.FTZ R75, R96, UR6 ;  /* 0x00000006604b7c20 */ /* 0x000fe20008410000 */
[----:B------:R-:W-:Y:S01]  /*2f20*/  FMUL.FTZ R72, R55, UR6 ;  /* 0x0000000637487c20 */ /* 0x000fe20008410000 */
[C---:B------:R-:W-:Y:S01]  /*2f30*/  FMUL.FTZ R73, R77.reuse, UR6 ;  /* 0x000000064d497c20 */ /* 0x040fe20008410000 */
[----:B------:R-:W-:Y:S01]  /*2f40*/  F2FP.BF16.F32.PACK_AB R54, R77, R54 ;  /* 0x000000364d36723e */ /* 0x000fe200000010ff */
[----:B------:R-:W-:Y:S01]  /*2f50*/  FMUL.FTZ R77, R211, R106 ;  /* 0x0000006ad34d7220 */ /* 0x000fe20000410000 */
[----:B------:R-:W-:Y:S01]  /*2f60*/  LOP3.LUT P3, RZ, R251, 0xff0000, RZ, 0xc0, !PT ;  /* 0x00ff0000fbff7812 */ /* 0x000fe2000786c0ff */
[----:B------:R-:W-:Y:S01]  /*2f70*/  FMUL.FTZ R0, R211, R0 ;  /* 0x00000000d3007220 */ /* 0x000fe20000410000 */
[----:B------:R-:W-:Y:S01]  /*2f80*/  LOP3.LUT P6, RZ, R251, 0xff, RZ, 0xc0, !PT ;  /* 0x000000fffbff7812 */ /* 0x000fe200078cc0ff */
[----:B------:R-:W-:Y:S01]  /*2f90*/  FMUL.FTZ R79, R53, UR6 ;  /* 0x00000006354f7c20 */ /* 0x000fe20008410000 */
[C---:B------:R-:W-:Y:S01]  /*2fa0*/  LOP3.LUT P5, RZ, R251.reuse, 0xff00, RZ, 0xc0, !PT ;  /* 0x0000ff00fbff7812 */ /* 0x040fe200078ac0ff */
[----:B------:R-:W-:Y:S01]  /*2fb0*/  FMUL.FTZ R76, R0, UR6 ;  /* 0x00000006004c7c20 */ /* 0x000fe20008410000 */
[----:B------:R-:W-:Y:S01]  /*2fc0*/  ISETP.GE.U32.AND.EX P1, PT, R251, 0x1000000, PT, P1 ;  /* 0x01000000fb00780c */ /* 0x000fe20003f26110 */
[----:B------:R-:W-:Y:S01]  /*2fd0*/  FMUL.FTZ R78, R77, UR6 ;  /* 0x000000064d4e7c20 */ /* 0x000fe20008410000 */
[C---:B------:R-:W-:Y:S01]  /*2fe0*/  F2FP.BF16.F32.PACK_AB R53, R104.reuse, R53 ;  /* 0x000000356835723e */ /* 0x040fe200000010ff */
[----:B------:R-:W-:Y:S01]  /*2ff0*/  FMUL.FTZ R104, R104, UR6 ;  /* 0x0000000668687c20 */ /* 0x000fe20008410000 */
[----:B------:R-:W-:-:S02]  /*3000*/  FSEL R75, R75, RZ, P1 ;  /* 0x000000ff4b4b7208 */ /* 0x000fc40000800000 */
[----:B------:R-:W-:Y:S02]  /*3010*/  FSEL R72, R72, RZ, P3 ;  /* 0x000000ff48487208 */ /* 0x000fe40001800000 */
[----:B------:R-:W-:Y:S02]  /*3020*/  FSEL R74, R74, RZ, P6 ;  /* 0x000000ff4a4a7208 */ /* 0x000fe40003000000 */
[----:B------:R-:W-:Y:S02]  /*3030*/  FSEL R73, R73, RZ, P5 ;  /* 0x000000ff49497208 */ /* 0x000fe40002800000 */
[C---:B------:R-:W-:Y:S02]  /*3040*/  LOP3.LUT P1, RZ, R250.reuse, 0xff0000, RZ, 0xc0, !PT ;  /* 0x00ff0000faff7812 */ /* 0x040fe4000782c0ff */
[C---:B------:R-:W-:Y:S02]  /*3050*/  LOP3.LUT P3, RZ, R250.reuse, 0xff000000, RZ, 0xc0, !PT ;  /* 0xff000000faff7812 */ /* 0x040fe4000786c0ff */
[----:B------:R-:W-:-:S02]  /*3060*/  LOP3.LUT P6, RZ, R250, 0xff, RZ, 0xc0, !PT ;  /* 0x000000fffaff7812 */ /* 0x000fc400078cc0ff */
[----:B------:R-:W-:Y:S02]  /*3070*/  LOP3.LUT P5, RZ, R250, 0xff00, RZ, 0xc0, !PT ;  /* 0x0000ff00faff7812 */ /* 0x000fe400078ac0ff */
[----:B------:R-:W-:Y:S02]  /*3080*/  F2FP.BF16.F32.PACK_AB R52, R77, R0 ;  /* 0x000000004d34723e */ /* 0x000fe400000010ff */
[----:B------:R-:W-:Y:S02]  /*3090*/  FSEL R79, R79, RZ, P1 ;  /* 0x000000ff4f4f7208 */ /* 0x000fe40000800000 */
[----:B------:R-:W-:Y:S02]  /*30a0*/  FSEL R104, R104, RZ, P3 ;  /* 0x000000ff68687208 */ /* 0x000fe40001800000 */
[----:B------:R-:W-:Y:S02]  /*30b0*/  FSEL R76, R76, RZ, P6 ;  /* 0x000000ff4c4c7208 */ /* 0x000fe40003000000 */
[----:B------:R-:W-:-:S02]  /*30c0*/  FSEL R77, R78, RZ, P5 ;  /* 0x000000ff4e4d7208 */ /* 0x000fc40002800000 */
[----:B------:R-:W-:Y:S02]  /*30d0*/  F2FP.BF16.F32.PACK_AB R75, R75, R72 ;  /* 0x000000484b4b723e */ /* 0x000fe400000010ff */
[----:B------:R-:W-:Y:S02]  /*30e0*/  F2FP.BF16.F32.PACK_AB R74, R73, R74 ;  /* 0x0000004a494a723e */ /* 0x000fe400000010ff */
[----:B------:R-:W-:Y:S02]  /*30f0*/  F2FP.BF16.F32.PACK_AB R55, R96, R55 ;  /* 0x000000376037723e */ /* 0x000fe400000010ff */
[----:B------:R-:W-:Y:S02]  /*3100*/  F2FP.BF16.F32.PACK_AB R73, R104, R79 ;  /* 0x0000004f6849723e */ /* 0x000fe400000010ff */
[----:B------:R-:W-:Y:S01]  /*3110*/  F2FP.BF16.F32.PACK_AB R72, R77, R76 ;  /* 0x0000004c4d48723e */ /* 0x000fe200000010ff */
[----:B------:R-:W-:Y:S06]  /*3120*/  BRA `(.L_x_191) ;  /* 0x0000001c00947947 */ /* 0x000fec0003800000 */
.L_x_189:
[----:B------:R-:W-:Y:S01]  /*3130*/  UMOV UR4, UR8 ;  /* 0x0000000800047c82 */ /* 0x000fe20008000000 */
[----:B------:R-:W-:Y:S01]  /*3140*/  UMOV UR5, UR9 ;  /* 0x0000000900057c82 */ /* 0x000fe20008000000 */
[----:B------:R-:W-:-:S04]  /*3150*/  UISETP.NE.U32.AND UP0, UPT, UR4, URZ, UPT ;  /* 0x000000ff0400728c */ /* 0x000fc8000bf05070 */
[----:B------:R-:W-:-:S09]  /*3160*/  UISETP.NE.AND.EX UP0, UPT, UR5, URZ, UPT, UP0 ;  /* 0x000000ff0500728c */ /* 0x000fd2000bf05300 */
[----:B------:R-:W-:Y:S05]  /*3170*/  BRA.U UP0, `(.L_x_192) ;  /* 0x0000000500087547 */ /* 0x000fea000b800000 */
[-C--:B------:R-:W-:Y:S01]  /*3180*/  FFMA.FTZ R75, R98, R239.reuse, R241 ;  /* 0x000000ef624b7223 */ /* 0x080fe200000100f1 */
[----:B-----5:R-:W-:Y:S01]  /*3190*/  PRMT R73, R67, 0x7632, R73 ;  /* 0x0000763243497816 */ /* 0x020fe20000000049 */
[-CC-:B------:R-:W-:Y:S01]  /*31a0*/  FFMA.FTZ R216, R216, R239.reuse, R241.reuse ;  /* 0x000000efd8d87223 */ /* 0x180fe200000100f1 */
[-C--:B------:R-:W-:Y:S01]  /*31b0*/  FFMA.FTZ R214, R214, R239.reuse, R241 ;  /* 0x000000efd6d67223 */ /* 0x080fe200000100f1 */
[----:B------:R-:W-:Y:S01]  /*31c0*/  FADD.FTZ R75, R96, -R75 ;  /* 0x8000004b604b7221 */ /* 0x000fe20000010000 */
[-CC-:B------:R-:W-:Y:S01]  /*31d0*/  FFMA.FTZ R96, R0, R239.reuse, R241.reuse ;  /* 0x000000ef00607223 */ /* 0x180fe200000100f1 */
[----:B------:R-:W-:Y:S01]  /*31e0*/  SHF.L.U32 R84, R73, 0x10, RZ ;  /* 0x0000001049547819 */ /* 0x000fe200000006ff */
[----:B------:R-:W-:Y:S01]  /*31f0*/  FADD.FTZ R79, R105, -R216 ;  /* 0x800000d8694f7221 */ /* 0x000fe20000010000 */
[----:B------:R-:W-:Y:S01]  /*3200*/  SHF.L.U32 R0, R66, 0x10, RZ ;  /* 0x0000001042007819 */ /* 0x000fe200000006ff */
[----:B------:R-:W-:Y:S01]  /*3210*/  FADD.FTZ R213, R213, -R96 ;  /* 0x80000060d5d57221 */ /* 0x000fe20000010000 */
[----:B------:R-:W-:Y:S01]  /*3220*/  FFMA.FTZ R102, R102, R239, R241 ;  /* 0x000000ef66667223 */ /* 0x000fe200000100f1 */
[----:B------:R-:W-:Y:S01]  /*3230*/  FFMA.FTZ R96, R211, R75, R84 ;  /* 0x0000004bd3607223 */ /* 0x000fe20000010054 */
[----:B------:R-:W-:Y:S01]  /*3240*/  PRMT R75, R66, 0x7632, R75 ;  /* 0x00007632424b7816 */ /* 0x000fe2000000004b */
[----:B------:R-:W-:-:S02]  /*3250*/  IMAD.U32 R78, R67, 0x10000, RZ ;  /* 0x00010000434e7824 */ /* 0x000fc400078e00ff */
[----:B------:R-:W-:Y:S01]  /*3260*/  FADD.FTZ R85, R103, -R214 ;  /* 0x800000d667557221 */ /* 0x000fe20000010000 */
[----:B------:R-:W-:Y:S01]  /*3270*/  FFMA.FTZ R79, R211, R79, R0 ;  /* 0x0000004fd34f7223 */ /* 0x000fe20000010000 */
[----:B------:R-:W-:Y:S01]  /*3280*/  PRMT R73, R65, 0x7632, R73 ;  /* 0x0000763241497816 */ /* 0x000fe20000000049 */
[----:B------:R-:W-:Y:S01]  /*3290*/  FADD.FTZ R102, R97, -R102 ;  /* 0x8000006661667221 */ /* 0x000fe20000010000 */
[----:B------:R-:W-:Y:S01]  /*32a0*/  PRMT R0, R64, 0x7632, R0 ;  /* 0x0000763240007816 */ /* 0x000fe20000000000 */
[----:B------:R-:W-:Y:S02]  /*32b0*/  IMAD.U32 R84, R75, 0x10000, RZ ;  /* 0x000100004b547824 */ /* 0x000fe400078e00ff */
[-CC-:B------:R-:W-:Y:S01]  /*32c0*/  FFMA.FTZ R72, R106, R239.reuse, R241.reuse ;  /* 0x000000ef6a487223 */ /* 0x180fe200000100f1 */
[-CC-:B------:R-:W-:Y:S01]  /*32d0*/  FFMA.FTZ R74, R218, R239.reuse, R241.reuse ;  /* 0x000000efda4a7223 */ /* 0x180fe200000100f1 */
[----:B------:R-:W-:Y:S01]  /*32e0*/  FFMA.FTZ R76, R104, R239, R241 ;  /* 0x000000ef684c7223 */ /* 0x000fe200000100f1 */
[----:B------:R-:W-:Y:S01]  /*32f0*/  FFMA.FTZ R85, R211, R85, R78 ;  /* 0x00000055d3557223 */ /* 0x000fe2000001004e */
[----:B------:R-:W-:Y:S01]  /*3300*/  SHF.L.U32 R75, R65, 0x10, RZ ;  /* 0x00000010414b7819 */ /* 0x000fe200000006ff */
[----:B------:R-:W-:Y:S01]  /*3310*/  IMAD.U32 R77, R73, 0x10000, RZ ;  /* 0x00010000494d7824 */ /* 0x000fe200078e00ff */
[----:B------:R-:W-:Y:S01]  /*3320*/  SHF.L.U32 R78, R64, 0x10, RZ ;  /* 0x00000010404e7819 */ /* 0x000fe200000006ff */
[----:B------:R-:W-:Y:S01]  /*3330*/  FFMA.FTZ R84, R211, R102, R84 ;  /* 0x00000066d3547223 */ /* 0x000fe20000010054 */
[----:B------:R-:W-:Y:S01]  /*3340*/  FADD.FTZ R72, R101, -R72 ;  /* 0x8000004865487221 */ /* 0x000fe20000010000 */
[----:B------:R-:W-:Y:S01]  /*3350*/  FADD.FTZ R74, R107, -R74 ;  /* 0x8000004a6b4a7221 */ /* 0x000fe20000010000 */
[----:B------:R-:W-:Y:S01]  /*3360*/  FADD.FTZ R76, R99, -R76 ;  /* 0x8000004c634c7221 */ /* 0x000fe20000010000 */
[----:B------:R-:W-:Y:S01]  /*3370*/  IMAD.U32 R73, R0, 0x10000, RZ ;  /* 0x0001000000497824 */ /* 0x000fe200078e00ff */
[----:B------:R-:W-:Y:S01]  /*3380*/  ISETP.GE.U32.AND P1, PT, R250, RZ, PT ;  /* 0x000000fffa00720c */ /* 0x000fe20003f26070 */
[----:B------:R-:W-:Y:S01]  /*3390*/  FMUL.FTZ R96, R96, UR6 ;  /* 0x0000000660607c20 */ /* 0x000fe20008410000 */
[----:B------:R-:W-:Y:S01]  /*33a0*/  FMUL.FTZ R85, R85, UR6 ;  /* 0x0000000655557c20 */ /* 0x000fe20008410000 */
[----:B------:R-:W-:Y:S01]  /*33b0*/  FMUL.FTZ R79, R79, UR6 ;  /* 0x000000064f4f7c20 */ /* 0x000fe20008410000 */
[----:B------:R-:W-:Y:S01]  /*33c0*/  FMUL.FTZ R84, R84, UR6 ;  /* 0x0000000654547c20 */ /* 0x000fe20008410000 */
[C---:B------:R-:W-:Y:S01]  /*33d0*/  FFMA.FTZ R74, R211.reuse, R74, R75 ;  /* 0x0000004ad34a7223 */ /* 0x040fe2000001004b */
[C---:B------:R-:W-:Y:S01]  /*33e0*/  FFMA.FTZ R76, R211.reuse, R76, R77 ;  /* 0x0000004cd34c7223 */ /* 0x040fe2000001004d */
[C---:B------:R-:W-:Y:S01]  /*33f0*/  FFMA.FTZ R78, R211.reuse, R213, R78 ;  /* 0x000000d5d34e7223 */ /* 0x040fe2000001004e */
[----:B------:R-:W-:Y:S01]  /*3400*/  FFMA.FTZ R72, R211, R72, R73 ;  /* 0x00000048d3487223 */ /* 0x000fe20000010049 */
[C---:B------:R-:W-:Y:S01]  /*3410*/  LOP3.LUT P3, RZ, R251.reuse, 0xff0000, RZ, 0xc0, !PT ;  /* 0x00ff0000fbff7812 */ /* 0x040fe2000786c0ff */
[----:B------:R-:W-:Y:S01]  /*3420*/  FMUL.FTZ R74, R74, UR6 ;  /* 0x000000064a4a7c20 */ /* 0x000fe20008410000 */
[C---:B------:R-:W-:Y:S01]  /*3430*/  LOP3.LUT P5, RZ, R251.reuse, 0xff, RZ, 0xc0, !PT ;  /* 0x000000fffbff7812 */ /* 0x040fe200078ac0ff */
[----:B------:R-:W-:Y:S01]  /*3440*/  FMUL.FTZ R76, R76, UR6 ;  /* 0x000000064c4c7c20 */ /* 0x000fe20008410000 */
[C---:B------:R-:W-:Y:S01]  /*3450*/  ISETP.GE.U32.AND.EX P1, PT, R251.reuse, 0x1000000, PT, P1 ;  /* 0x01000000fb00780c */ /* 0x040fe20003f26110 */
[----:B------:R-:W-:Y:S01]  /*3460*/  FMUL.FTZ R78, R78, UR6 ;  /* 0x000000064e4e7c20 */ /* 0x000fe20008410000 */
[----:B------:R-:W-:Y:S01]  /*3470*/  LOP3.LUT P6, RZ, R251, 0xff00, RZ, 0xc0, !PT ;  /* 0x0000ff00fbff7812 */ /* 0x000fe200078cc0ff */
        /* <DEDUP_REMOVED lines=9> */
[----:B------:R-:W-:Y:S02]  /*3510*/  FSEL R73, R74, RZ, P1 ;  /* 0x000000ff4a497208 */ /* 0x000fe40000800000 */
[----:B------:R-:W-:Y:S02]  /*3520*/  FSEL R76, R76, RZ, P3 ;  /* 0x000000ff4c4c7208 */ /* 0x000fe40001800000 */
[----:B------:R-:W-:Y:S02]  /*3530*/  FSEL R72, R78, RZ, P5 ;  /* 0x000000ff4e487208 */ /* 0x000fe40002800000 */
[----:B------:R-:W-:Y:S02]  /*3540*/  FSEL R77, R0, RZ, P6 ;  /* 0x000000ff004d7208 */ /* 0x000fe40003000000 */
[----:B------:R-:W-:-:S02]  /*3550*/  F2FP.BF16.F32.PACK_AB R75, R96, R75 ;  /* 0x0000004b604b723e */ /* 0x000fc400000010ff */
[----:B------:R-:W-:Y:S02]  /*3560*/  F2FP.BF16.F32.PACK_AB R74, R84, R79 ;  /* 0x0000004f544a723e */ /* 0x000fe400000010ff */
[----:B------:R-:W-:Y:S02]  /*3570*/  F2FP.BF16.F32.PACK_AB R73, R76, R73 ;  /* 0x000000494c49723e */ /* 0x000fe400000010ff */
[----:B------:R-:W-:Y:S01]  /*3580*/  F2FP.BF16.F32.PACK_AB R72, R77, R72 ;  /* 0x000000484d48723e */ /* 0x000fe200000010ff */
[----:B------:R-:W-:Y:S06]  /*3590*/  BRA `(.L_x_191) ;  /* 0x0000001800787947 */ /* 0x000fec0003800000 */
.L_x_192:
[-CC-:B------:R-:W-:Y:S01]  /*35a0*/  FFMA.FTZ R53, R98, R239.reuse, R241.reuse ;  /* 0x000000ef62357223 */ /* 0x180fe200000100f1 */
[-CC-:B------:R-:W-:Y:S01]  /*35b0*/  FFMA.FTZ R216, R216, R239.reuse, R241.reuse ;  /* 0x000000efd8d87223 */ /* 0x180fe200000100f1 */
[----:B-----5:R-:W-:Y:S01]  /*35c0*/  PRMT R52, R66, 0x7632, R52 ;  /* 0x0000763242347816 */ /* 0x020fe20000000034 */
[-C--:B------:R-:W-:Y:S01]  /*35d0*/  FFMA.FTZ R214, R214, R239.reuse, R241 ;  /* 0x000000efd6d67223 */ /* 0x080fe200000100f1 */
[--C-:B------:R-:W-:Y:S01]  /*35e0*/  FADD.FTZ R96, R96, -R53.reuse ;  /* 0x8000003560607221 */ /* 0x100fe20000010000 */
[----:B------:R-:W-:Y:S01]  /*35f0*/  PRMT R53, R67, 0x7632, R53 ;  /* 0x0000763243357816 */ /* 0x000fe20000000035 */
[----:B------:R-:W-:Y:S01]  /*3600*/  FADD.FTZ R54, R105, -R216 ;  /* 0x800000d869367221 */ /* 0x000fe20000010000 */
[-CC-:B------:R-:W-:Y:S01]  /*3610*/  FFMA.FTZ R102, R102, R239.reuse, R241.reuse ;  /* 0x000000ef66667223 */ /* 0x180fe200000100f1 */
[----:B------:R-:W-:Y:S01]  /*3620*/  PRMT R76, R65, 0x7632, R76 ;  /* 0x00007632414c7816 */ /* 0x000fe2000000004c */
[-CC-:B------:R-:W-:Y:S01]  /*3630*/  FFMA.FTZ R218, R218, R239.reuse, R241.reuse ;  /* 0x000000efdada7223 */ /* 0x180fe200000100f1 */
[----:B------:R-:W-:Y:S01]  /*3640*/  IMAD.U32 R55, R53, 0x10000, RZ ;  /* 0x0001000035377824 */ /* 0x000fe200078e00ff */
[----:B------:R-:W-:Y:S01]  /*3650*/  SHF.L.U32 R53, R66, 0x10, RZ ;  /* 0x0000001042357819 */ /* 0x000fe200000006ff */
[----:B------:R-:W-:Y:S01]  /*3660*/  FFMA.FTZ R104, R104, R239, R241 ;  /* 0x000000ef68687223 */ /* 0x000fe200000100f1 */
[----:B------:R-:W-:Y:S01]  /*3670*/  SHF.L.U32 R72, R67, 0x10, RZ ;  /* 0x0000001043487819 */ /* 0x000fe200000006ff */
[----:B------:R-:W-:Y:S01]  /*3680*/  FADD.FTZ R214, R103, -R214 ;  /* 0x800000d667d67221 */ /* 0x000fe20000010000 */
[----:B------:R-:W-:-:S02]  /*3690*/  IMAD.U32 R73, R52, 0x10000, RZ ;  /* 0x0001000034497824 */ /* 0x000fc400078e00ff */
[----:B------:R-:W-:Y:S01]  /*36a0*/  FFMA.FTZ R54, R211, R54, R53 ;  /* 0x00000036d3367223 */ /* 0x000fe20000010035 */
[----:B------:R-:W-:Y:S01]  /*36b0*/  FADD.FTZ R102, R97, -R102 ;  /* 0x8000006661667221 */ /* 0x000fe20000010000 */
[-C--:B------:R-:W-:Y:S01]  /*36c0*/  FFMA.FTZ R0, R0, R239.reuse, R241 ;  /* 0x000000ef00007223 */ /* 0x080fe200000100f1 */
[----:B------:R-:W-:Y:S01]  /*36d0*/  PRMT R53, R64, 0x7632, R53 ;  /* 0x0000763240357816 */ /* 0x000fe20000000035 */
[----:B------:R-:W-:Y:S01]  /*36e0*/  FFMA.FTZ R106, R106, R239, R241 ;  /* 0x000000ef6a6a7223 */ /* 0x000fe200000100f1 */
[----:B------:R-:W-:Y:S01]  /*36f0*/  SHF.L.U32 R78, R65, 0x10, RZ ;  /* 0x00000010414e7819 */ /* 0x000fe200000006ff */
[----:B------:R-:W-:Y:S01]  /*3700*/  FADD.FTZ R218, R107, -R218 ;  /* 0x800000da6bda7221 */ /* 0x000fe20000010000 */
[----:B------:R-:W-:Y:S01]  /*3710*/  FADD.FTZ R104, R99, -R104 ;  /* 0x8000006863687221 */ /* 0x000fe20000010000 */
[----:B------:R-:W-:Y:S01]  /*3720*/  IMAD.U32 R79, R76, 0x10000, RZ ;  /* 0x000100004c4f7824 */ /* 0x000fe200078e00ff */
[----:B------:R-:W-:Y:S01]  /*3730*/  SHF.L.U32 R77, R64, 0x10, RZ ;  /* 0x00000010404d7819 */ /* 0x000fe200000006ff */
[C---:B------:R-:W-:Y:S01]  /*3740*/  FFMA.FTZ R52, R211.reuse, R214, R72 ;  /* 0x000000d6d3347223 */ /* 0x040fe20000010048 */
[C---:B------:R-:W-:Y:S01]  /*3750*/  FFMA.FTZ R55, R211.reuse, R96, R55 ;  /* 0x00000060d3377223 */ /* 0x040fe20000010037 */
[----:B------:R-:W-:Y:S01]  /*3760*/  FFMA.FTZ R97, R211, R102, R73 ;  /* 0x00000066d3617223 */ /* 0x000fe20000010049 */
[----:B------:R-:W-:Y:S01]  /*3770*/  FADD.FTZ R0, R213, -R0 ;  /* 0x80000000d5007221 */ /* 0x000fe20000010000 */
[----:B------:R-:W-:Y:S01]  /*3780*/  ISETP.GE.U32.AND P1, PT, R250, RZ, PT ;  /* 0x000000fffa00720c */ /* 0x000fe20003f26070 */
[----:B------:R-:W-:-:S02]  /*3790*/  IMAD.U32 R53, R53, 0x10000, RZ ;  /* 0x0001000035357824 */ /* 0x000fc400078e00ff */
[----:B------:R-:W-:Y:S01]  /*37a0*/  FADD.FTZ R106, R101, -R106 ;  /* 0x8000006a656a7221 */ /* 0x000fe20000010000 */
[C---:B------:R-:W-:Y:S01]  /*37b0*/  FFMA.FTZ R78, R211.reuse, R218, R78 ;  /* 0x000000dad34e7223 */ /* 0x040fe2000001004e */
[----:B------:R-:W-:Y:S01]  /*37c0*/  FFMA.FTZ R85, R211, R104, R79 ;  /* 0x00000068d3557223 */ /* 0x000fe2000001004f */
[----:B------:R-:W-:Y:S01]  /*37d0*/  FMUL.FTZ R75, R55, UR6 ;  /* 0x00000006374b7c20 */ /* 0x000fe20008410000 */
[----:B------:R-:W-:Y:S01]  /*37e0*/  FMUL.FTZ R72, R52, UR6 ;  /* 0x0000000634487c20 */ /* 0x000fe20008410000 */
[----:B------:R-:W-:Y:S01]  /*37f0*/  FMUL.FTZ R73, R54, UR6 ;  /* 0x0000000636497c20 */ /* 0x000fe20008410000 */
[----:B------:R-:W-:Y:S01]  /*3800*/  FMUL.FTZ R74, R97, UR6 ;  /* 0x00000006614a7c20 */ /* 0x000fe20008410000 */
[----:B------:R-:W-:Y:S01]  /*3810*/  FFMA.FTZ R0, R211, R0, R77 ;  /* 0x00000000d3007223 */ /* 0x000fe2000001004d */
[----:B------:R-:W-:Y:S01]  /*3820*/  LOP3.LUT P3, RZ, R251, 0xff0000, RZ, 0xc0, !PT ;  /* 0x00ff0000fbff7812 */ /* 0x000fe2000786c0ff */
[----:B------:R-:W-:Y:S01]  /*3830*/  FFMA.FTZ R77, R211, R106, R53 ;  /* 0x0000006ad34d7223 */ /* 0x000fe20000010035 */
[C---:B------:R-:W-:Y:S01]  /*3840*/  ISETP.GE.U32.AND.EX P1, PT, R251.reuse, 0x1000000, PT, P1 ;  /* 0x01000000fb00780c */ /* 0x040fe20003f26110 */
[----:B------:R-:W-:Y:S01]  /*3850*/  FMUL.FTZ R79, R78, UR6 ;  /* 0x000000064e4f7c20 */ /* 0x000fe20008410000 */
[C---:B------:R-:W-:Y:S01]  /*3860*/  LOP3.LUT P6, RZ, R251.reuse, 0xff, RZ, 0xc0, !PT ;  /* 0x000000fffbff7812 */ /* 0x040fe200078cc0ff */
[----:B------:R-:W-:Y:S01]  /*3870*/  FMUL.FTZ R76, R0, UR6 ;  /* 0x00000006004c7c20 */ /* 0x000fe20008410000 */
[----:B------:R-:W-:-:S02]  /*3880*/  LOP3.LUT P5, RZ, R251, 0xff00, RZ, 0xc0, !PT ;  /* 0x0000ff00fbff7812 */ /* 0x000fc400078ac0ff */
[C---:B------:R-:W-:Y:S01]  /*3890*/  F2FP.BF16.F32.PACK_AB R53, R85.reuse, R78 ;  /* 0x0000004e5535723e */ /* 0x040fe200000010ff */
[----:B------:R-:W-:Y:S01]  /*38a0*/  FMUL.FTZ R85, R85, UR6 ;  /* 0x0000000655557c20 */ /* 0x000fe20008410000 */
[----:B------:R-:W-:Y:S01]  /*38b0*/  FSEL R75, R75, RZ, P1 ;  /* 0x000000ff4b4b7208 */ /* 0x000fe20000800000 */
[----:B------:R-:W-:Y:S01]  /*38c0*/  FMUL.FTZ R78, R77, UR6 ;  /* 0x000000064d4e7c20 */ /* 0x000fe20008410000 */
[----:B------:R-:W-:Y:S02]  /*38d0*/  FSEL R72, R72, RZ, P3 ;  /* 0x000000ff48487208 */ /* 0x000fe40001800000 */
[----:B------:R-:W-:Y:S02]  /*38e0*/  FSEL R73, R73, RZ, P6 ;  /* 0x000000ff49497208 */ /* 0x000fe40003000000 */
[----:B------:R-:W-:Y:S02]  /*38f0*/  FSEL R74, R74, RZ, P5 ;  /* 0x000000ff4a4a7208 */ /* 0x000fe40002800000 */
[----:B------:R-:W-:-:S02]  /*3900*/  LOP3.LUT P1, RZ, R250, 0xff0000, RZ, 0xc0, !PT ;  /* 0x00ff0000faff7812 */ /* 0x000fc4000782c0ff */
[C---:B------:R-:W-:Y:S02]  /*3910*/  LOP3.LUT P3, RZ, R250.reuse, 0xff000000, RZ, 0xc0, !PT ;  /* 0xff000000faff7812 */ /* 0x040fe4000786c0ff */
[C---:B------:R-:W-:Y:S02]  /*3920*/  LOP3.LUT P6, RZ, R250.reuse, 0xff, RZ, 0xc0, !PT ;  /* 0x000000fffaff7812 */ /* 0x040fe400078cc0ff */
[----:B------:R-:W-:Y:S02]  /*3930*/  LOP3.LUT P5, RZ, R250, 0xff00, RZ, 0xc0, !PT ;  /* 0x0000ff00faff7812 */ /* 0x000fe400078ac0ff */
[----:B------:R-:W-:Y:S02]  /*3940*/  F2FP.BF16.F32.PACK_AB R55, R55, R52 ;  /* 0x000000343737723e */ /* 0x000fe400000010ff */
[----:B------:R-:W-:Y:S02]  /*3950*/  F2FP.BF16.F32.PACK_AB R52, R77, R0 ;  /* 0x000000004d34723e */ /* 0x000fe400000010ff */
[----:B------:R-:W-:-:S02]  /*3960*/  FSEL R79, R79, RZ, P1 ;  /* 0x000000ff4f4f7208 */ /* 0x000fc40000800000 */
[----:B------:R-:W-:Y:S02]  /*3970*/  FSEL R0, R85, RZ, P3 ;  /* 0x000000ff55007208 */ /* 0x000fe40001800000 */
[----:B------:R-:W-:Y:S02]  /*3980*/  FSEL R76, R76, RZ, P6 ;  /* 0x000000ff4c4c7208 */ /* 0x000fe40003000000 */
[----:B------:R-:W-:Y:S02]  /*3990*/  FSEL R77, R78, RZ, P5 ;  /* 0x000000ff4e4d7208 */ /* 0x000fe40002800000 */
[----:B------:R-:W-:Y:S02]  /*39a0*/  F2FP.BF16.F32.PACK_AB R75, R75, R72 ;  /* 0x000000484b4b723e */ /* 0x000fe400000010ff */
[----:B------:R-:W-:Y:S02]  /*39b0*/  F2FP.BF16.F32.PACK_AB R74, R74, R73 ;  /* 0x000000494a4a723e */ /* 0x000fe400000010ff */
[----:B------:R-:W-:-:S02]  /*39c0*/  F2FP.BF16.F32.PACK_AB R54, R97, R54 ;  /* 0x000000366136723e */ /* 0x000fc400000010ff */
[----:B------:R-:W-:Y:S02]  /*39d0*/  F2FP.BF16.F32.PACK_AB R73, R0, R79 ;  /* 0x0000004f0049723e */ /* 0x000fe400000010ff */
[----:B------:R-:W-:Y:S01]  /*39e0*/  F2FP.BF16.F32.PACK_AB R72, R77, R76 ;  /* 0x0000004c4d48723e */ /* 0x000fe200000010ff */
[----:B------:R-:W-:Y:S06]  /*39f0*/  BRA `(.L_x_191) ;  /* 0x0000001400607947 */ /* 0x000fec0003800000 */
.L_x_188:
        /* <DEDUP_REMOVED lines=10> */
[-C--:B------:R-:W-:Y:S01]  /*3aa0*/  FFMA.FTZ R214, R214, R239.reuse, R241 ;  /* 0x000000efd6d67223 */ /* 0x080fe200000100f1 */
[----:B-----5:R-:W-:Y:S01]  /*3ab0*/  ISETP.GE.U32.AND P1, PT, R250, RZ, PT ;  /* 0x000000fffa00720c */ /* 0x020fe20003f26070 */
[----:B------:R-:W-:Y:S01]  /*3ac0*/  FADD.FTZ R96, R96, -R57 ;  /* 0x8000003960607221 */ /* 0x000fe20000010000 */
[----:B------:R-:W-:Y:S01]  /*3ad0*/  FADD.FTZ R216, R105, -R216 ;  /* 0x800000d869d87221 */ /* 0x000fe20000010000 */
[----:B------:R-:W-:Y:S01]  /*3ae0*/  FADD.FTZ R214, R103, -R214 ;  /* 0x800000d667d67221 */ /* 0x000fe20000010000 */
[-CC-:B------:R-:W-:Y:S01]  /*3af0*/  FFMA.FTZ R218, R218, R239.reuse, R241.reuse ;  /* 0x000000efdada7223 */ /* 0x180fe200000100f1 */
[C---:B------:R-:W-:Y:S01]  /*3b00*/  FMUL.FTZ R96, R211.reuse, R96 ;  /* 0x00000060d3607220 */ /* 0x040fe20000410000 */
[-CC-:B------:R-:W-:Y:S01]  /*3b10*/  FFMA.FTZ R102, R102, R239.reuse, R241.reuse ;  /* 0x000000ef66667223 */ /* 0x180fe200000100f1 */
[----:B------:R-:W-:Y:S01]  /*3b20*/  FMUL.FTZ R214, R211, R214 ;  /* 0x000000d6d3d67220 */ /* 0x000fe20000410000 */
[----:B------:R-:W-:Y:S01]  /*3b30*/  ISETP.GE.U32.AND.EX P5, PT, R251, 0x1000000, PT, P1 ;  /* 0x01000000fb00780c */ /* 0x000fe20003fa6110 */
[----:B------:R-:W-:Y:S01]  /*3b40*/  FMUL.FTZ R96, R96, UR6 ;  /* 0x0000000660607c20 */ /* 0x000fe20008410000 */
[----:B------:R-:W-:Y:S01]  /*3b50*/  FMUL.FTZ R216, R211, R216 ;  /* 0x000000d8d3d87220 */ /* 0x000fe20000410000 */
[----:B------:R-:W-:Y:S01]  /*3b60*/  FADD.FTZ R218, R107, -R218 ;  /* 0x800000da6bda7221 */ /* 0x000fe20000010000 */
[----:B------:R-:W-:Y:S01]  /*3b70*/  FADD.FTZ R102, R97, -R102 ;  /* 0x8000006661667221 */ /* 0x000fe20000010000 */
[----:B------:R-:W-:Y:S01]  /*3b80*/  ISETP.GE.U32.AND P1, PT, R142, RZ, PT ;  /* 0x000000ff8e00720c */ /* 0x000fe20003f26070 */
[----:B------:R-:W-:Y:S01]  /*3b90*/  FMUL.FTZ R214, R214, UR6 ;  /* 0x00000006d6d67c20 */ /* 0x000fe20008410000 */
[----:B------:R-:W-:Y:S01]  /*3ba0*/  FSEL R72, R96, RZ, P5 ;  /* 0x000000ff60487208 */ /* 0x000fe20002800000 */
[----:B------:R-:W-:Y:S01]  /*3bb0*/  FMUL.FTZ R216, R216, UR6 ;  /* 0x00000006d8d87c20 */ /* 0x000fe20008410000 */
[----:B------:R-:W-:Y:S01]  /*3bc0*/  LOP3.LUT P3, RZ, R251, 0xff0000, RZ, 0xc0, !PT ;  /* 0x00ff0000fbff7812 */ /* 0x000fe2000786c0ff */
[----:B------:R-:W-:Y:S01]  /*3bd0*/  FMUL.FTZ R102, R211, R102 ;  /* 0x00000066d3667220 */ /* 0x000fe20000410000 */
[----:B------:R-:W-:Y:S01]  /*3be0*/  LOP3.LUT P5, RZ, R251, 0xff, RZ, 0xc0, !PT ;  /* 0x000000fffbff7812 */ /* 0x000fe200078ac0ff */
[----:B------:R-:W-:Y:S01]  /*3bf0*/  FMUL.FTZ R218, R211, R218 ;  /* 0x000000dad3da7220 */ /* 0x000fe20000410000 */
[C---:B------:R-:W-:Y:S01]  /*3c00*/  ISETP.GE.U32.AND.EX P1, PT, R143.reuse, 0x1000000, PT, P1 ;  /* 0x010000008f00780c */ /* 0x040fe20003f26110 */
[-CC-:B------:R-:W-:Y:S01]  /*3c10*/  FFMA.FTZ R104, R104, R239.reuse, R241.reuse ;  /* 0x000000ef68687223 */ /* 0x180fe200000100f1 */
[----:B------:R-:W-:Y:S01]  /*3c20*/  FSEL R75, R214, RZ, P3 ;  /* 0x000000ffd64b7208 */ /* 0x000fe20001800000 */
[----:B------:R-:W-:Y:S01]  /*3c30*/  FMUL.FTZ R102, R102, UR6 ;  /* 0x0000000666667c20 */ /* 0x000fe20008410000 */
[----:B------:R-:W-:Y:S01]  /*3c40*/  FSEL R56, R96, RZ, P1 ;  /* 0x000000ff60387208 */ /* 0x000fe20000800000 */
[----:B------:R-:W-:Y:S01]  /*3c50*/  FMUL.FTZ R218, R218, UR6 ;  /* 0x00000006dada7c20 */ /* 0x000fe20008410000 */
[----:B------:R-:W-:Y:S01]  /*3c60*/  FSEL R74, R216, RZ, P5 ;  /* 0x000000ffd84a7208 */ /* 0x000fe20002800000 */
[-CC-:B------:R-:W-:Y:S01]  /*3c70*/  FFMA.FTZ R0, R0, R239.reuse, R241.reuse ;  /* 0x000000ef00007223 */ /* 0x180fe200000100f1 */
[----:B------:R-:W-:Y:S01]  /*3c80*/  LOP3.LUT P3, RZ, R143, 0xff, RZ, 0xc0, !PT ;  /* 0x000000ff8fff7812 */ /* 0x000fe2000786c0ff */
[----:B------:R-:W-:Y:S01]  /*3c90*/  FADD.FTZ R104, R99, -R104 ;  /* 0x8000006863687221 */ /* 0x000fe20000010000 */
[----:B------:R-:W-:Y:S01]  /*3ca0*/  LOP3.LUT P1, RZ, R143, 0xff00, RZ, 0xc0, !PT ;  /* 0x0000ff008fff7812 */ /* 0x000fe2000782c0ff */
[----:B------:R-:W-:Y:S01]  /*3cb0*/  FFMA.FTZ R106, R106, R239, R241 ;  /* 0x000000ef6a6a7223 */ /* 0x000fe200000100f1 */
[----:B------:R-:W-:Y:S01]  /*3cc0*/  LOP3.LUT P5, RZ, R250, 0xff0000, RZ, 0xc0, !PT ;  /* 0x00ff0000faff7812 */ /* 0x000fe200078ac0ff */
[----:B------:R-:W-:Y:S01]  /*3cd0*/  FADD.FTZ R0, R213, -R0 ;  /* 0x80000000d5007221 */ /* 0x000fe20000010000 */
[----:B------:R-:W-:Y:S01]  /*3ce0*/  FSEL R58, R216, RZ, P3 ;  /* 0x000000ffd83a7208 */ /* 0x000fe20001800000 */
[----:B------:R-:W-:Y:S01]  /*3cf0*/  FMUL.FTZ R104, R211, R104 ;  /* 0x00000068d3687220 */ /* 0x000fe20000410000 */
[----:B------:R-:W-:Y:S01]  /*3d00*/  FSEL R57, R102, RZ, P1 ;  /* 0x000000ff66397208 */ /* 0x000fe20000800000 */
[----:B------:R-:W-:Y:S01]  /*3d10*/  FADD.FTZ R106, R101, -R106 ;  /* 0x8000006a656a7221 */ /* 0x000fe20000010000 */
[----:B------:R-:W-:Y:S01]  /*3d20*/  FSEL R73, R218, RZ, P5 ;  /* 0x000000ffda497208 */ /* 0x000fe20002800000 */
[----:B------:R-:W-:Y:S01]  /*3d30*/  FMUL.FTZ R104, R104, UR6 ;  /* 0x0000000668687c20 */ /* 0x000fe20008410000 */
[----:B------:R-:W-:Y:S01]  /*3d40*/  LOP3.LUT P5, RZ, R142, 0xff0000, RZ, 0xc0, !PT ;  /* 0x00ff00008eff7812 */ /* 0x000fe200078ac0ff */
[----:B------:R-:W-:Y:S01]  /*3d50*/  FMUL.FTZ R0, R211, R0 ;  /* 0x00000000d3007220 */ /* 0x000fe20000410000 */
[----:B------:R-:W-:Y:S01]  /*3d60*/  LOP3.LUT P6, RZ, R143, 0xff0000, RZ, 0xc0, !PT ;  /* 0x00ff00008fff7812 */ /* 0x000fe200078cc0ff */
[----:B------:R-:W-:Y:S01]  /*3d70*/  FMUL.FTZ R106, R211, R106 ;  /* 0x0000006ad36a7220 */ /* 0x000fe20000410000 */
[----:B------:R-:W-:-:S02]  /*3d80*/  F2FP.BF16.F32.PACK_AB R58, R57, R58 ;  /* 0x0000003a393a723e */ /* 0x000fc400000010ff */
[----:B------:R-:W-:Y:S01]  /*3d90*/  FSEL R57, R218, RZ, P5 ;  /* 0x000000ffda397208 */ /* 0x000fe20002800000 */
[----:B------:R-:W-:Y:S01]  /*3da0*/  FMUL.FTZ R106, R106, UR6 ;  /* 0x000000066a6a7c20 */ /* 0x000fe20008410000 */
[----:B------:R-:W-:Y:S02]  /*3db0*/  FSEL R59, R214, RZ, P6 ;  /* 0x000000ffd63b7208 */ /* 0x000fe40003000000 */
[----:B------:R-:W-:Y:S02]  /*3dc0*/  LOP3.LUT P5, RZ, R142, 0xff000000, RZ, 0xc0, !PT ;  /* 0xff0000008eff7812 */ /* 0x000fe400078ac0ff */
[----:B------:R-:W-:Y:S02]  /*3dd0*/  LOP3.LUT P6, RZ, R251, 0xff00, RZ, 0xc0, !PT ;  /* 0x0000ff00fbff7812 */ /* 0x000fe400078cc0ff */
[----:B------:R-:W-:Y:S02]  /*3de0*/  LOP3.LUT P3, RZ, R250, 0xff000000, RZ, 0xc0, !PT ;  /* 0xff000000faff7812 */ /* 0x000fe4000786c0ff */
[----:B------:R-:W-:Y:S01]  /*3df0*/  F2FP.BF16.F32.PACK_AB R75, R72, R75 ;  /* 0x0000004b484b723e */ /* 0x000fe200000010ff */
[----:B------:R-:W-:Y:S01]  /*3e00*/  FMUL.FTZ R72, R0, UR6 ;  /* 0x0000000600487c20 */ /* 0x000fe20008410000 */
[----:B------:R-:W-:-:S02]  /*3e10*/  FSEL R0, R104, RZ, P5 ;  /* 0x000000ff68007208 */ /* 0x000fc40002800000 */
[----:B------:R-:W-:Y:S02]  /*3e20*/  FSEL R77, R102, RZ, P6 ;  /* 0x000000ff664d7208 */ /* 0x000fe40003000000 */
[----:B------:R-:W-:Y:S02]  /*3e30*/  FSEL R76, R104, RZ, P3 ;  /* 0x000000ff684c7208 */ /* 0x000fe40001800000 */
[----:B------:R-:W-:Y:S02]  /*3e40*/  LOP3.LUT P5, RZ, R142, 0xff, RZ, 0xc0, !PT ;  /* 0x000000ff8eff7812 */ /* 0x000fe400078ac0ff */
[C---:B------:R-:W-:Y:S02]  /*3e50*/  LOP3.LUT P6, RZ, R250.reuse, 0xff00, RZ, 0xc0, !PT ;  /* 0x0000ff00faff7812 */ /* 0x040fe400078cc0ff */
[----:B------:R-:W-:Y:S02]  /*3e60*/  LOP3.LUT P1, RZ, R250, 0xff, RZ, 0xc0, !PT ;  /* 0x000000fffaff7812 */ /* 0x000fe4000782c0ff */
[----:B------:R-:W-:-:S02]  /*3e70*/  LOP3.LUT P3, RZ, R142, 0xff00, RZ, 0xc0, !PT ;  /* 0x0000ff008eff7812 */ /* 0x000fc4000786c0ff */
[----:B------:R-:W-:Y:S02]  /*3e80*/  F2FP.BF16.F32.PACK_AB R59, R56, R59 ;  /* 0x0000003b383b723e */ /* 0x000fe400000010ff */
[----:B------:R-:W-:Y:S02]  /*3e90*/  F2FP.BF16.F32.PACK_AB R74, R77, R74 ;  /* 0x0000004a4d4a723e */ /* 0x000fe400000010ff */
[----:B------:R-:W-:Y:S02]  /*3ea0*/  FSEL R56, R72, RZ, P5 ;  /* 0x000000ff48387208 */ /* 0x000fe40002800000 */
[C---:B------:R-:W-:Y:S02]  /*3eb0*/  FSEL R79, R106.reuse, RZ, P6 ;  /* 0x000000ff6a4f7208 */ /* 0x040fe40003000000 */
[----:B------:R-:W-:Y:S02]  /*3ec0*/  FSEL R77, R106, RZ, P3 ;  /* 0x000000ff6a4d7208 */ /* 0x000fe40001800000 */
[----:B------:R-:W-:-:S02]  /*3ed0*/  FSEL R72, R72, RZ, P1 ;  /* 0x000000ff48487208 */ /* 0x000fc40000800000 */
[----:B------:R-:W-:Y:S02]  /*3ee0*/  F2FP.BF16.F32.PACK_AB R57, R0, R57 ;  /* 0x000000390039723e */ /* 0x000fe400000010ff */
[----:B------:R-:W-:Y:S02]  /*3ef0*/  F2FP.BF16.F32.PACK_AB R73, R76, R73 ;  /* 0x000000494c49723e */ /* 0x000fe400000010ff */
[----:B------:R-:W-:Y:S02]  /*3f00*/  F2FP.BF16.F32.PACK_AB R56, R77, R56 ;  /* 0x000000384d38723e */ /* 0x000fe400000010ff */
[----:B------:R-:W-:Y:S01]  /*3f10*/  F2FP.BF16.F32.PACK_AB R72, R79, R72 ;  /* 0x000000484f48723e */ /* 0x000fe200000010ff */
[----:B------:R-:W-:Y:S06]  /*3f20*/  BRA `(.L_x_191) ;  /* 0x0000001000147947 */ /* 0x000fec0003800000 */
.L_x_194:
[-CC-:B------:R-:W-:Y:S01]  /*3f30*/  FFMA.FTZ R53, R98, R239.reuse, R241.reuse ;  /* 0x000000ef62357223 */ /* 0x180fe200000100f1 */
[-CC-:B------:R-:W-:Y:S01]  /*3f40*/  FFMA.FTZ R214, R214, R239.reuse, R241.reuse ;  /* 0x000000efd6d67223 */ /* 0x180fe200000100f1 */
[-C--:B------:R-:W-:Y:S01]  /*3f50*/  FFMA.FTZ R102, R102, R239.reuse, R241 ;  /* 0x000000ef66667223 */ /* 0x080fe200000100f1 */
[----:B-----5:R-:W-:Y:S01]  /*3f60*/  ISETP.GE.U32.AND P1, PT, R250, RZ, PT ;  /* 0x000000fffa00720c */ /* 0x020fe20003f26070 */
[----:B------:R-:W-:Y:S01]  /*3f70*/  FADD.FTZ R96, R96, -R53 ;  /* 0x8000003560607221 */ /* 0x000fe20000010000 */
[----:B------:R-:W-:Y:S01]  /*3f80*/  FADD.FTZ R214, R103, -R214 ;  /* 0x800000d667d67221 */ /* 0x000fe20000010000 */
[----:B------:R-:W-:Y:S01]  /*3f90*/  ISETP.GE.U32.AND P3, PT, R142, RZ, PT ;  /* 0x000000ff8e00720c */ /* 0x000fe20003f66070 */
[-CC-:B------:R-:W-:Y:S01]  /*3fa0*/  FFMA.FTZ R216, R216, R239.reuse, R241.reuse ;  /* 0x000000efd8d87223 */ /* 0x180fe200000100f1 */
[----:B------:R-:W-:Y:S01]  /*3fb0*/  FMUL.FTZ R96, R211, R96 ;  /* 0x00000060d3607220 */ /* 0x000fe20000410000 */
[----:B------:R-:W-:Y:S01]  /*3fc0*/  FADD.FTZ R102, R97, -R102 ;  /* 0x8000006661667221 */ /* 0x000fe20000010000 */
[----:B------:R-:W-:Y:S01]  /*3fd0*/  FMUL.FTZ R55, R211, R214 ;  /* 0x000000d6d3377220 */ /* 0x000fe20000410000 */
[----:B------:R-:W-:Y:S01]  /*3fe0*/  ISETP.GE.U32.AND.EX P1, PT, R251, 0x1000000, PT, P1 ;  /* 0x01000000fb00780c */ /* 0x000fe20003f26110 */
[----:B------:R-:W-:Y:S01]  /*3ff0*/  FMUL.FTZ R53, R96, UR6 ;  /* 0x0000000660357c20 */ /* 0x000fe20008410000 */
[----:B------:R-:W-:Y:S01]  /*4000*/  ISETP.GE.U32.AND.EX P3, PT, R143, 0x1000000, PT, P3 ;  /* 0x010000008f00780c */ /* 0x000fe20003f66130 */
[----:B------:R-:W-:Y:S01]  /*4010*/  FADD.FTZ R216, R105, -R216 ;  /* 0x800000d869d87221 */ /* 0x000fe20000010000 */
[----:B------:R-:W-:Y:S01]  /*4020*/  FMUL.FTZ R59, R211, R102 ;  /* 0x00000066d33b7220 */ /* 0x000fe20000410000 */
[-CC-:B------:R-:W-:Y:S01]  /*4030*/  FFMA.FTZ R218, R218, R239.reuse, R241.reuse ;  /* 0x000000efdada7223 */ /* 0x180fe200000100f1 */
[----:B------:R-:W-:Y:S01]  /*4040*/  FMUL.FTZ R52, R55, UR6 ;  /* 0x0000000637347c20 */ /* 0x000fe20008410000 */
[----:B------:R-:W-:Y:S01]  /*4050*/  LOP3.LUT P6, RZ, R251, 0xff0000, RZ, 0xc0, !PT ;  /* 0x00ff0000fbff7812 */ /* 0x000fe200078cc0ff */
[----:B------:R-:W-:Y:S01]  /*4060*/  FMUL.FTZ R54, R211, R216 ;  /* 0x000000d8d3367220 */ /* 0x000fe20000410000 */
[----:B------:R-:W-:Y:S01]  /*4070*/  LOP3.LUT P5, RZ, R143, 0xff0000, RZ, 0xc0, !PT ;  /* 0x00ff00008fff7812 */ /* 0x000fe200078ac0ff */
[----:B------:R-:W-:Y:S01]  /*4080*/  FADD.FTZ R218, R107, -R218 ;  /* 0x800000da6bda7221 */ /* 0x000fe20000010000 */
[C---:B------:R-:W-:Y:S01]  /*4090*/  FSEL R72, R53.reuse, RZ, P1 ;  /* 0x000000ff35487208 */ /* 0x040fe20000800000 */
[-CC-:B------:R-:W-:Y:S01]  /*40a0*/  FFMA.FTZ R104, R104, R239.reuse, R241.reuse ;  /* 0x000000ef68687223 */ /* 0x180fe200000100f1 */
[----:B------:R-:W-:Y:S01]  /*40b0*/  FSEL R77, R53, RZ, P3 ;  /* 0x000000ff354d7208 */ /* 0x000fe20001800000 */
[----:B------:R-:W-:Y:S01]  /*40c0*/  FMUL.FTZ R53, R59, UR6 ;  /* 0x000000063b357c20 */ /* 0x000fe20008410000 */
[----:B------:R-:W-:Y:S01]  /*40d0*/  LOP3.LUT P1, RZ, R251, 0xff00, RZ, 0xc0, !PT ;  /* 0x0000ff00fbff7812 */ /* 0x000fe2000782c0ff */
[----:B------:R-:W-:Y:S01]  /*40e0*/  FADD.FTZ R104, R99, -R104 ;  /* 0x8000006863687221 */ /* 0x000fe20000010000 */
[----:B------:R-:W-:Y:S01]  /*40f0*/  LOP3.LUT P3, RZ, R143, 0xff00, RZ, 0xc0, !PT ;  /* 0x0000ff008fff7812 */ /* 0x000fe2000786c0ff */
[-CC-:B------:R-:W-:Y:S01]  /*4100*/  FFMA.FTZ R106, R106, R239.reuse, R241.reuse ;  /* 0x000000ef6a6a7223 */ /* 0x180fe200000100f1 */
[----:B------:R-:W-:Y:S01]  /*4110*/  FSEL R75, R52, RZ, P6 ;  /* 0x000000ff344b7208 */ /* 0x000fe20003000000 */
[----:B------:R-:W-:Y:S01]  /*4120*/  FFMA.FTZ R0, R0, R239, R241 ;  /* 0x000000ef00007223 */ /* 0x000fe200000100f1 */
[----:B------:R-:W-:Y:S01]  /*4130*/  FSEL R56, R52, RZ, P5 ;  /* 0x000000ff34387208 */ /* 0x000fe20002800000 */
[----:B------:R-:W-:Y:S01]  /*4140*/  FMUL.FTZ R52, R54, UR6 ;  /* 0x0000000636347c20 */ /* 0x000fe20008410000 */
[----:B------:R-:W-:Y:S01]  /*4150*/  LOP3.LUT P6, RZ, R251, 0xff, RZ, 0xc0, !PT ;  /* 0x000000fffbff7812 */ /* 0x000fe200078cc0ff */
[----:B------:R-:W-:Y:S01]  /*4160*/  FMUL.FTZ R104, R211, R104 ;  /* 0x00000068d3687220 */ /* 0x000fe20000410000 */
[----:B------:R-:W-:Y:S01]  /*4170*/  LOP3.LUT P5, RZ, R143, 0xff, RZ, 0xc0, !PT ;  /* 0x000000ff8fff7812 */ /* 0x000fe200078ac0ff */
[----:B------:R-:W-:Y:S01]  /*4180*/  FADD.FTZ R106, R101, -R106 ;  /* 0x8000006a656a7221 */ /* 0x000fe20000010000 */
[----:B------:R-:W-:Y:S01]  /*4190*/  FSEL R57, R53, RZ, P1 ;  /* 0x000000ff35397208 */ /* 0x000fe20000800000 */
[----:B------:R-:W-:Y:S01]  /*41a0*/  FADD.FTZ R0, R213, -R0 ;  /* 0x80000000d5007221 */ /* 0x000fe20000010000 */
[----:B------:R-:W-:Y:S01]  /*41b0*/  FSEL R73, R53, RZ, P3 ;  /* 0x000000ff35497208 */ /* 0x000fe20001800000 */
[C---:B------:R-:W-:Y:S01]  /*41c0*/  FMUL.FTZ R53, R211.reuse, R218 ;  /* 0x000000dad3357220 */ /* 0x040fe20000410000 */
[C---:B------:R-:W-:Y:S01]  /*41d0*/  FSEL R74, R52.reuse, RZ, P6 ;  /* 0x000000ff344a7208 */ /* 0x040fe20003000000 */
[----:B------:R-:W-:Y:S01]  /*41e0*/  FMUL.FTZ R0, R211, R0 ;  /* 0x00000000d3007220 */ /* 0x000fe20000410000 */
[----:B------:R-:W-:Y:S01]  /*41f0*/  FSEL R58, R52, RZ, P5 ;  /* 0x000000ff343a7208 */ /* 0x000fe20002800000 */
[----:B------:R-:W-:Y:S01]  /*4200*/  FMUL.FTZ R52, R53, UR6 ;  /* 0x0000000635347c20 */ /* 0x000fe20008410000 */
[----:B------:R-:W-:-:S02]  /*4210*/  LOP3.LUT P6, RZ, R250, 0xff0000, RZ, 0xc0, !PT ;  /* 0x00ff0000faff7812 */ /* 0x000fc400078cc0ff */
[----:B------:R-:W-:Y:S01]  /*4220*/  F2FP.BF16.F32.PACK_AB R58, R73, R58 ;  /* 0x0000003a493a723e */ /* 0x000fe200000010ff */
[----:B------:R-:W-:Y:S01]  /*4230*/  FMUL.FTZ R73, R211, R106 ;  /* 0x0000006ad3497220 */ /* 0x000fe20000410000 */
[----:B------:R-:W-:Y:S02]  /*4240*/  FSEL R76, R52, RZ, P6 ;  /* 0x000000ff344c7208 */ /* 0x000fe40003000000 */
[----:B------:R-:W-:Y:S02]  /*4250*/  LOP3.LUT P6, RZ, R142, 0xff0000, RZ, 0xc0, !PT ;  /* 0x00ff00008eff7812 */ /* 0x000fe400078cc0ff */
[C---:B------:R-:W-:Y:S01]  /*4260*/  F2FP.BF16.F32.PACK_AB R53, R104.reuse, R53 ;  /* 0x000000356835723e */ /* 0x040fe200000010ff */
[----:B------:R-:W-:Y:S01]  /*4270*/  FMUL.FTZ R104, R104, UR6 ;  /* 0x0000000668687c20 */ /* 0x000fe20008410000 */
[----:B------:R-:W-:Y:S02]  /*4280*/  LOP3.LUT P5, RZ, R250, 0xff000000, RZ, 0xc0, !PT ;  /* 0xff000000faff7812 */ /* 0x000fe400078ac0ff */
[----:B------:R-:W-:-:S02]  /*4290*/  FSEL R78, R52, RZ, P6 ;  /* 0x000000ff344e7208 */ /* 0x000fc40003000000 */
[----:B------:R-:W-:Y:S02]  /*42a0*/  LOP3.LUT P6, RZ, R142, 0xff000000, RZ, 0xc0, !PT ;  /* 0xff0000008eff7812 */ /* 0x000fe400078cc0ff */
[----:B------:R-:W-:Y:S02]  /*42b0*/  F2FP.BF16.F32.PACK_AB R54, R59, R54 ;  /* 0x000000363b36723e */ /* 0x000fe400000010ff */
[----:B------:R-:W-:Y:S01]  /*42c0*/  F2FP.BF16.F32.PACK_AB R59, R77, R56 ;  /* 0x000000384d3b723e */ /* 0x000fe200000010ff */
[C---:B------:R-:W-:Y:S01]  /*42d0*/  FMUL.FTZ R56, R73.reuse, UR6 ;  /* 0x0000000649387c20 */ /* 0x040fe20008410000 */
[----:B------:R-:W-:Y:S02]  /*42e0*/  FSEL R85, R104, RZ, P5 ;  /* 0x000000ff68557208 */ /* 0x000fe40002800000 */
[----:B------:R-:W-:Y:S01]  /*42f0*/  F2FP.BF16.F32.PACK_AB R52, R73, R0 ;  /* 0x000000004934723e */ /* 0x000fe200000010ff */
[----:B------:R-:W-:Y:S01]  /*4300*/  FMUL.FTZ R0, R0, UR6 ;  /* 0x0000000600007c20 */ /* 0x000fe20008410000 */
[----:B------:R-:W-:-:S02]  /*4310*/  LOP3.LUT P1, RZ, R250, 0xff00, RZ, 0xc0, !PT ;  /* 0x0000ff00faff7812 */ /* 0x000fc4000782c0ff */
[----:B------:R-:W-:Y:S02]  /*4320*/  LOP3.LUT P5, RZ, R142, 0xff00, RZ, 0xc0, !PT ;  /* 0x0000ff008eff7812 */ /* 0x000fe400078ac0ff */
[----:B------:R-:W-:Y:S02]  /*4330*/  FSEL R73, R104, RZ, P6 ;  /* 0x000000ff68497208 */ /* 0x000fe40003000000 */
[----:B------:R-:W-:Y:S02]  /*4340*/  LOP3.LUT P3, RZ, R250, 0xff, RZ, 0xc0, !PT ;  /* 0x000000fffaff7812 */ /* 0x000fe4000786c0ff */
[----:B------:R-:W-:Y:S02]  /*4350*/  LOP3.LUT P6, RZ, R142, 0xff, RZ, 0xc0, !PT ;  /* 0x000000ff8eff7812 */ /* 0x000fe400078cc0ff */
[----:B------:R-:W-:Y:S02]  /*4360*/  F2FP.BF16.F32.PACK_AB R75, R72, R75 ;  /* 0x0000004b484b723e */ /* 0x000fe400000010ff */
[----:B------:R-:W-:-:S02]  /*4370*/  FSEL R77, R56, RZ, P1 ;  /* 0x000000ff384d7208 */ /* 0x000fc40000800000 */
[----:B------:R-:W-:Y:S02]  /*4380*/  FSEL R79, R56, RZ, P5 ;  /* 0x000000ff384f7208 */ /* 0x000fe40002800000 */
[C---:B------:R-:W-:Y:S02]  /*4390*/  FSEL R56, R0.reuse, RZ, P6 ;  /* 0x000000ff00387208 */ /* 0x040fe40003000000 */
[----:B------:R-:W-:Y:S02]  /*43a0*/  FSEL R72, R0, RZ, P3 ;  /* 0x000000ff00487208 */ /* 0x000fe40001800000 */
[----:B------:R-:W-:Y:S02]  /*43b0*/  F2FP.BF16.F32.PACK_AB R74, R57, R74 ;  /* 0x0000004a394a723e */ /* 0x000fe400000010ff */
[----:B------:R-:W-:Y:S02]  /*43c0*/  F2FP.BF16.F32.PACK_AB R57, R73, R78 ;  /* 0x0000004e4939723e */ /* 0x000fe400000010ff */
[----:B------:R-:W-:-:S02]  /*43d0*/  F2FP.BF16.F32.PACK_AB R55, R96, R55 ;  /* 0x000000376037723e */ /* 0x000fc400000010ff */
[----:B------:R-:W-:Y:S02]  /*43e0*/  F2FP.BF16.F32.PACK_AB R73, R85, R76 ;  /* 0x0000004c5549723e */ /* 0x000fe400000010ff */
[----:B------:R-:W-:Y:S02]  /*43f0*/  F2FP.BF16.F32.PACK_AB R56, R79, R56 ;  /* 0x000000384f38723e */ /* 0x000fe400000010ff */
[----:B------:R-:W-:Y:S01]  /*4400*/  F2FP.BF16.F32.PACK_AB R72, R77, R72 ;  /* 0x000000484d48723e */ /* 0x000fe200000010ff */
[----:B------:R-:W-:Y:S06]  /*4410*/  BRA `(.L_x_191) ;  /* 0x0000000800d87947 */ /* 0x000fec0003800000 */
.L_x_193:
[----:B------:R-:W-:Y:S01]  /*4420*/  UMOV UR4, UR8 ;  /* 0x0000000800047c82 */ /* 0x000fe20008000000 */
[----:B------:R-:W-:Y:S01]  /*4430*/  UMOV UR5, UR9 ;  /* 0x0000000900057c82 */ /* 0x000fe20008000000 */
[----:B------:R-:W-:-:S04]  /*4440*/  UISETP.NE.U32.AND UP0, UPT, UR4, URZ, UPT ;  /* 0x000000ff0400728c */ /* 0x000fc8000bf05070 */
[----:B------:R-:W-:-:S09]  /*4450*/  UISETP.NE.AND.EX UP0, UPT, UR5, URZ, UPT, UP0 ;  /* 0x000000ff0500728c */ /* 0x000fd2000bf05300 */
[----:B------:R-:W-:Y:S05]  /*4460*/  BRA.U UP0, `(.L_x_195) ;  /* 0x00000005005c7547 */ /* 0x000fea000b800000 */
[-CC-:B------:R-:W-:Y:S01]  /*4470*/  FFMA.FTZ R57, R98, R239.reuse, R241.reuse ;  /* 0x000000ef62397223 */ /* 0x180fe200000100f1 */
[-CC-:B------:R-:W-:Y:S01]  /*4480*/  FFMA.FTZ R214, R214, R239.reuse, R241.reuse ;  /* 0x000000efd6d67223 */ /* 0x180fe200000100f1 */
[C---:B-----5:R-:W-:Y:S01]  /*4490*/  SHF.L.U32 R58, R67.reuse, 0x10, RZ ;  /* 0x00000010433a7819 */ /* 0x060fe200000006ff */
[-C--:B------:R-:W-:Y:S01]  /*44a0*/  FFMA.FTZ R216, R216, R239.reuse, R241 ;  /* 0x000000efd8d87223 */ /* 0x080fe200000100f1 */
[--C-:B------:R-:W-:Y:S01]  /*44b0*/  FADD.FTZ R96, R96, -R57.reuse ;  /* 0x8000003960607221 */ /* 0x100fe20000010000 */
[----:B------:R-:W-:Y:S01]  /*44c0*/  PRMT R57, R67, 0x7632, R57 ;  /* 0x0000763243397816 */ /* 0x000fe20000000039 */
[----:B------:R-:W-:Y:S01]  /*44d0*/  FADD.FTZ R214, R103, -R214 ;  /* 0x800000d667d67221 */ /* 0x000fe20000010000 */
[----:B------:R-:W-:Y:S01]  /*44e0*/  FADD.FTZ R216, R105, -R216 ;  /* 0x800000d869d87221 */ /* 0x000fe20000010000 */
[-C--:B------:R-:W-:Y:S01]  /*44f0*/  FFMA.FTZ R218, R218, R239.reuse, R241 ;  /* 0x000000efdada7223 */ /* 0x080fe200000100f1 */
[----:B------:R-:W-:Y:S01]  /*4500*/  LOP3.LUT P6, RZ, R251, 0xff0000, RZ, 0xc0, !PT ;  /* 0x00ff0000fbff7812 */ /* 0x000fe200078cc0ff */
[----:B------:R-:W-:Y:S01]  /*4510*/  IMAD.U32 R73, R57, 0x10000, RZ ;  /* 0x0001000039497824 */ /* 0x000fe200078e00ff */
[C---:B------:R-:W-:Y:S01]  /*4520*/  SHF.L.U32 R57, R66.reuse, 0x10, RZ ;  /* 0x0000001042397819 */ /* 0x040fe200000006ff */
[----:B------:R-:W-:Y:S01]  /*4530*/  FFMA.FTZ R58, R211, R214, R58 ;  /* 0x000000d6d33a7223 */ /* 0x000fe2000001003a */
[----:B------:R-:W-:Y:S01]  /*4540*/  SHF.L.U32 R76, R65, 0x10, RZ ;  /* 0x00000010414c7819 */ /* 0x000fe200000006ff */
[----:B------:R-:W-:Y:S01]  /*4550*/  FADD.FTZ R218, R107, -R218 ;  /* 0x800000da6bda7221 */ /* 0x000fe20000010000 */
[----:B------:R-:W-:Y:S01]  /*4560*/  PRMT R56, R66, 0x7632, R56 ;  /* 0x0000763242387816 */ /* 0x000fe20000000038 */
[----:B------:R-:W-:Y:S01]  /*4570*/  FMUL.FTZ R58, R58, UR6 ;  /* 0x000000063a3a7c20 */ /* 0x000fe20008410000 */
[C---:B------:R-:W-:Y:S01]  /*4580*/  FFMA.FTZ R57, R211.reuse, R216, R57 ;  /* 0x000000d8d3397223 */ /* 0x040fe20000010039 */
[-C--:B------:R-:W-:Y:S01]  /*4590*/  FFMA.FTZ R102, R102, R239.reuse, R241 ;  /* 0x000000ef66667223 */ /* 0x080fe200000100f1 */
[C---:B------:R-:W-:Y:S01]  /*45a0*/  FFMA.FTZ R73, R211.reuse, R96, R73 ;  /* 0x00000060d3497223 */ /* 0x040fe20000010049 */
[----:B------:R-:W-:Y:S01]  /*45b0*/  FFMA.FTZ R218, R211, R218, R76 ;  /* 0x000000dad3da7223 */ /* 0x000fe2000001004c */
[----:B------:R-:W-:Y:S01]  /*45c0*/  FSEL R75, R58, RZ, P6 ;  /* 0x000000ff3a4b7208 */ /* 0x000fe20003000000 */
[----:B------:R-:W-:Y:S01]  /*45d0*/  FMUL.FTZ R57, R57, UR6 ;  /* 0x0000000639397c20 */ /* 0x000fe20008410000 */
[----:B------:R-:W-:Y:S01]  /*45e0*/  LOP3.LUT P6, RZ, R251, 0xff, RZ, 0xc0, !PT ;  /* 0x000000fffbff7812 */ /* 0x000fe200078cc0ff */
[----:B------:R-:W-:Y:S01]  /*45f0*/  FADD.FTZ R102, R97, -R102 ;  /* 0x8000006661667221 */ /* 0x000fe20000010000 */
[----:B------:R-:W-:Y:S01]  /*4600*/  IMAD.U32 R59, R56, 0x10000, RZ ;  /* 0x00010000383b7824 */ /* 0x000fe200078e00ff */
[----:B------:R-:W-:Y:S01]  /*4610*/  ISETP.GE.U32.AND P3, PT, R142, RZ, PT ;  /* 0x000000ff8e00720c */ /* 0x000fe20003f66070 */
[-C--:B------:R-:W-:Y:S01]  /*4620*/  FFMA.FTZ R104, R104, R239.reuse, R241 ;  /* 0x000000ef68687223 */ /* 0x080fe200000100f1 */
[----:B------:R-:W-:Y:S01]  /*4630*/  PRMT R77, R65, 0x7632, R77 ;  /* 0x00007632414d7816 */ /* 0x000fe2000000004d */
[----:B------:R-:W-:Y:S01]  /*4640*/  FMUL.FTZ R73, R73, UR6 ;  /* 0x0000000649497c20 */ /* 0x000fe20008410000 */
[----:B------:R-:W-:Y:S01]  /*4650*/  PRMT R76, R64, 0x7632, R76 ;  /* 0x00007632404c7816 */ /* 0x000fe2000000004c */
[----:B------:R-:W-:Y:S01]  /*4660*/  FMUL.FTZ R218, R218, UR6 ;  /* 0x00000006dada7c20 */ /* 0x000fe20008410000 */
[----:B------:R-:W-:Y:S01]  /*4670*/  FSEL R74, R57, RZ, P6 ;  /* 0x000000ff394a7208 */ /* 0x000fe20003000000 */
[----:B------:R-:W-:Y:S01]  /*4680*/  FFMA.FTZ R102, R211, R102, R59 ;  /* 0x00000066d3667223 */ /* 0x000fe2000001003b */
[----:B------:R-:W-:Y:S01]  /*4690*/  ISETP.GE.U32.AND P1, PT, R250, RZ, PT ;  /* 0x000000fffa00720c */ /* 0x000fe20003f26070 */
[-CC-:B------:R-:W-:Y:S01]  /*46a0*/  FFMA.FTZ R0, R0, R239.reuse, R241.reuse ;  /* 0x000000ef00007223 */ /* 0x180fe200000100f1 */
[----:B------:R-:W-:Y:S01]  /*46b0*/  LOP3.LUT P5, RZ, R143, 0xff0000, RZ, 0xc0, !PT ;  /* 0x00ff00008fff7812 */ /* 0x000fe200078ac0ff */
[----:B------:R-:W-:Y:S01]  /*46c0*/  FADD.FTZ R104, R99, -R104 ;  /* 0x8000006863687221 */ /* 0x000fe20000010000 */
[----:B------:R-:W-:Y:S01]  /*46d0*/  ISETP.GE.U32.AND.EX P3, PT, R143, 0x1000000, PT, P3 ;  /* 0x010000008f00780c */ /* 0x000fe20003f66130 */
[----:B------:R-:W-:Y:S01]  /*46e0*/  IMAD.U32 R78, R77, 0x10000, RZ ;  /* 0x000100004d4e7824 */ /* 0x000fe200078e00ff */
[----:B------:R-:W-:Y:S01]  /*46f0*/  LOP3.LUT P6, RZ, R250, 0xff0000, RZ, 0xc0, !PT ;  /* 0x00ff0000faff7812 */ /* 0x000fe200078cc0ff */
[----:B------:R-:W-:Y:S01]  /*4700*/  FFMA.FTZ R106, R106, R239, R241 ;  /* 0x000000ef6a6a7223 */ /* 0x000fe200000100f1 */
[----:B------:R-:W-:Y:S01]  /*4710*/  SHF.L.U32 R77, R64, 0x10, RZ ;  /* 0x00000010404d7819 */ /* 0x000fe200000006ff */
[----:B------:R-:W-:Y:S01]  /*4720*/  IMAD.U32 R79, R76, 0x10000, RZ ;  /* 0x000100004c4f7824 */ /* 0x000fe200078e00ff */
[----:B------:R-:W-:Y:S01]  /*4730*/  ISETP.GE.U32.AND.EX P1, PT, R251, 0x1000000, PT, P1 ;  /* 0x01000000fb00780c */ /* 0x000fe20003f26110 */
[----:B------:R-:W-:Y:S01]  /*4740*/  FMUL.FTZ R102, R102, UR6 ;  /* 0x0000000666667c20 */ /* 0x000fe20008410000 */
[----:B------:R-:W-:Y:S01]  /*4750*/  FSEL R59, R58, RZ, P5 ;  /* 0x000000ff3a3b7208 */ /* 0x000fe20002800000 */
[----:B------:R-:W-:Y:S01]  /*4760*/  FADD.FTZ R0, R213, -R0 ;  /* 0x80000000d5007221 */ /* 0x000fe20000010000 */
[----:B------:R-:W-:Y:S01]  /*4770*/  FSEL R72, R73, RZ, P3 ;  /* 0x000000ff49487208 */ /* 0x000fe20001800000 */
[----:B------:R-:W-:Y:S01]  /*4780*/  FFMA.FTZ R78, R211, R104, R78 ;  /* 0x00000068d34e7223 */ /* 0x000fe2000001004e */
[----:B------:R-:W-:Y:S01]  /*4790*/  FSEL R76, R218, RZ, P6 ;  /* 0x000000ffda4c7208 */ /* 0x000fe20003000000 */
[----:B------:R-:W-:Y:S01]  /*47a0*/  FADD.FTZ R106, R101, -R106 ;  /* 0x8000006a656a7221 */ /* 0x000fe20000010000 */
[----:B------:R-:W-:Y:S01]  /*47b0*/  LOP3.LUT P5, RZ, R143, 0xff, RZ, 0xc0, !PT ;  /* 0x000000ff8fff7812 */ /* 0x000fe200078ac0ff */
[----:B------:R-:W-:Y:S01]  /*47c0*/  FFMA.FTZ R77, R211, R0, R77 ;  /* 0x00000000d34d7223 */ /* 0x000fe2000001004d */
[----:B------:R-:W-:Y:S01]  /*47d0*/  LOP3.LUT P3, RZ, R143, 0xff00, RZ, 0xc0, !PT ;  /* 0x0000ff008fff7812 */ /* 0x000fe2000786c0ff */
[----:B------:R-:W-:Y:S01]  /*47e0*/  FMUL.FTZ R78, R78, UR6 ;  /* 0x000000064e4e7c20 */ /* 0x000fe20008410000 */
[----:B------:R-:W-:Y:S01]  /*47f0*/  LOP3.LUT P6, RZ, R142, 0xff0000, RZ, 0xc0, !PT ;  /* 0x00ff00008eff7812 */ /* 0x000fe200078cc0ff */
[----:B------:R-:W-:Y:S01]  /*4800*/  FFMA.FTZ R79, R211, R106, R79 ;  /* 0x0000006ad34f7223 */ /* 0x000fe2000001004f */
[----:B------:R-:W-:-:S02]  /*4810*/  FSEL R56, R73, RZ, P1 ;  /* 0x000000ff49387208 */ /* 0x000fc40000800000 */
[----:B------:R-:W-:Y:S01]  /*4820*/  FSEL R58, R57, RZ, P5 ;  /* 0x000000ff393a7208 */ /* 0x000fe20002800000 */
[----:B------:R-:W-:Y:S01]  /*4830*/  FMUL.FTZ R79, R79, UR6 ;  /* 0x000000064f4f7c20 */ /* 0x000fe20008410000 */
[----:B------:R-:W-:Y:S02]  /*4840*/  FSEL R73, R102, RZ, P3 ;  /* 0x000000ff66497208 */ /* 0x000fe40001800000 */
[----:B------:R-:W-:Y:S02]  /*4850*/  FSEL R0, R218, RZ, P6 ;  /* 0x000000ffda007208 */ /* 0x000fe40003000000 */
[----:B------:R-:W-:Y:S02]  /*4860*/  LOP3.LUT P6, RZ, R142, 0xff000000, RZ, 0xc0, !PT ;  /* 0xff0000008eff7812 */ /* 0x000fe400078cc0ff */
[----:B------:R-:W-:Y:S02]  /*4870*/  LOP3.LUT P1, RZ, R251, 0xff00, RZ, 0xc0, !PT ;  /* 0x0000ff00fbff7812 */ /* 0x000fe4000782c0ff */
[----:B------:R-:W-:-:S02]  /*4880*/  LOP3.LUT P5, RZ, R250, 0xff000000, RZ, 0xc0, !PT ;  /* 0xff000000faff7812 */ /* 0x000fc400078ac0ff */
[----:B------:R-:W-:Y:S01]  /*4890*/  F2FP.BF16.F32.PACK_AB R59, R72, R59 ;  /* 0x0000003b483b723e */ /* 0x000fe200000010ff */
[----:B------:R-:W-:Y:S01]  /*48a0*/  FMUL.FTZ R72, R77, UR6 ;  /* 0x000000064d487c20 */ /* 0x000fe20008410000 */
[----:B------:R-:W-:Y:S02]  /*48b0*/  F2FP.BF16.F32.PACK_AB R58, R73, R58 ;  /* 0x0000003a493a723e */ /* 0x000fe400000010ff */
[----:B------:R-:W-:Y:S02]  /*48c0*/  FSEL R73, R78, RZ, P6 ;  /* 0x000000ff4e497208 */ /* 0x000fe40003000000 */
[----:B------:R-:W-:Y:S02]  /*48d0*/  FSEL R57, R102, RZ, P1 ;  /* 0x000000ff66397208 */ /* 0x000fe40000800000 */
[----:B------:R-:W-:Y:S02]  /*48e0*/  FSEL R97, R78, RZ, P5 ;  /* 0x000000ff4e617208 */ /* 0x000fe40002800000 */
[----:B------:R-:W-:-:S02]  /*48f0*/  LOP3.LUT P6, RZ, R142, 0xff, RZ, 0xc0, !PT ;  /* 0x000000ff8eff7812 */ /* 0x000fc400078cc0ff */
[C---:B------:R-:W-:Y:S02]  /*4900*/  LOP3.LUT P1, RZ, R250.reuse, 0xff00, RZ, 0xc0, !PT ;  /* 0x0000ff00faff7812 */ /* 0x040fe4000782c0ff */
[----:B------:R-:W-:Y:S02]  /*4910*/  LOP3.LUT P3, RZ, R250, 0xff, RZ, 0xc0, !PT ;  /* 0x000000fffaff7812 */ /* 0x000fe4000786c0ff */
[----:B------:R-:W-:Y:S02]  /*4920*/  LOP3.LUT P5, RZ, R142, 0xff00, RZ, 0xc0, !PT ;  /* 0x0000ff008eff7812 */ /* 0x000fe400078ac0ff */
[----:B------:R-:W-:Y:S02]  /*4930*/  F2FP.BF16.F32.PACK_AB R75, R56, R75 ;  /* 0x0000004b384b723e */ /* 0x000fe400000010ff */
[----:B------:R-:W-:Y:S02]  /*4940*/  FSEL R56, R72, RZ, P6 ;  /* 0x000000ff48387208 */ /* 0x000fe40003000000 */
[----:B------:R-:W-:-:S02]  /*4950*/  FSEL R85, R79, RZ, P1 ;  /* 0x000000ff4f557208 */ /* 0x000fc40000800000 */
[----:B------:R-:W-:Y:S02]  /*4960*/  FSEL R77, R79, RZ, P5 ;  /* 0x000000ff4f4d7208 */ /* 0x000fe40002800000 */
[----:B------:R-:W-:Y:S02]  /*4970*/  FSEL R72, R72, RZ, P3 ;  /* 0x000000ff48487208 */ /* 0x000fe40001800000 */
[----:B------:R-:W-:Y:S02]  /*4980*/  F2FP.BF16.F32.PACK_AB R74, R57, R74 ;  /* 0x0000004a394a723e */ /* 0x000fe400000010ff */
[----:B------:R-:W-:Y:S02]  /*4990*/  F2FP.BF16.F32.PACK_AB R57, R73, R0 ;  /* 0x000000004939723e */ /* 0x000fe400000010ff */
[----:B------:R-:W-:Y:S02]  /*49a0*/  F2FP.BF16.F32.PACK_AB R73, R97, R76 ;  /* 0x0000004c6149723e */ /* 0x000fe400000010ff */
[----:B------:R-:W-:-:S02]  /*49b0*/  F2FP.BF16.F32.PACK_AB R56, R77, R56 ;  /* 0x000000384d38723e */ /* 0x000fc400000010ff */
[----:B------:R-:W-:Y:S01]  /*49c0*/  F2FP.BF16.F32.PACK_AB R72, R85, R72 ;  /* 0x000000485548723e */ /* 0x000fe200000010ff */
[----:B------:R-:W-:Y:S06]  /*49d0*/  BRA `(.L_x_191) ;  /* 0x0000000400687947 */ /* 0x000fec0003800000 */
.L_x_195:
[-CC-:B------:R-:W-:Y:S01]  /*49e0*/  FFMA.FTZ R53, R98, R239.reuse, R241.reuse ;  /* 0x000000ef62357223 */ /* 0x180fe200000100f1 */
[-CC-:B------:R-:W-:Y:S01]  /*49f0*/  FFMA.FTZ R214, R214, R239.reuse, R241.reuse ;  /* 0x000000efd6d67223 */ /* 0x180fe200000100f1 */
[----:B-----5:R-:W-:Y:S01]  /*4a00*/  PRMT R52, R66, 0x7632, R52 ;  /* 0x0000763242347816 */ /* 0x020fe20000000034 */
[-C--:B------:R-:W-:Y:S01]  /*4a10*/  FFMA.FTZ R216, R216, R239.reuse, R241 ;  /* 0x000000efd8d87223 */ /* 0x080fe200000100f1 */
[--C-:B------:R-:W-:Y:S01]  /*4a20*/  FADD.FTZ R96, R96, -R53.reuse ;  /* 0x8000003560607221 */ /* 0x100fe20000010000 */
[----:B------:R-:W-:Y:S01]  /*4a30*/  PRMT R53, R67, 0x7632, R53 ;  /* 0x0000763243357816 */ /* 0x000fe20000000035 */
[----:B------:R-:W-:Y:S01]  /*4a40*/  FADD.FTZ R214, R103, -R214 ;  /* 0x800000d667d67221 */ /* 0x000fe20000010000 */
[----:B------:R-:W-:Y:S01]  /*4a50*/  SHF.L.U32 R56, R67, 0x10, RZ ;  /* 0x0000001043387819 */ /* 0x000fe200000006ff */
[----:B------:R-:W-:Y:S01]  /*4a60*/  FFMA.FTZ R102, R102, R239, R241 ;  /* 0x000000ef66667223 */ /* 0x000fe200000100f1 */
[----:B------:R-:W-:Y:S01]  /*4a70*/  FADD.FTZ R54, R105, -R216 ;  /* 0x800000d869367221 */ /* 0x000fe20000010000 */
[----:B------:R-:W-:Y:S01]  /*4a80*/  IMAD.U32 R55, R53, 0x10000, RZ ;  /* 0x0001000035377824 */ /* 0x000fe200078e00ff */
[----:B------:R-:W-:Y:S01]  /*4a90*/  SHF.L.U32 R53, R66, 0x10, RZ ;  /* 0x0000001042357819 */ /* 0x000fe200000006ff */
[----:B------:R-:W-:-:S02]  /*4aa0*/  IMAD.U32 R57, R52, 0x10000, RZ ;  /* 0x0001000034397824 */ /* 0x000fc400078e00ff */
[----:B------:R-:W-:Y:S01]  /*4ab0*/  FADD.FTZ R102, R97, -R102 ;  /* 0x8000006661667221 */ /* 0x000fe20000010000 */
[C---:B------:R-:W-:Y:S01]  /*4ac0*/  FFMA.FTZ R52, R211.reuse, R214, R56 ;  /* 0x000000d6d3347223 */ /* 0x040fe20000010038 */
[C---:B------:R-:W-:Y:S01]  /*4ad0*/  FFMA.FTZ R55, R211.reuse, R96, R55 ;  /* 0x00000060d3377223 */ /* 0x040fe20000010037 */
[----:B------:R-:W-:Y:S01]  /*4ae0*/  ISETP.GE.U32.AND P1, PT, R250, RZ, PT ;  /* 0x000000fffa00720c */ /* 0x000fe20003f26070 */
[C---:B------:R-:W-:Y:S01]  /*4af0*/  FFMA.FTZ R54, R211.reuse, R54, R53 ;  /* 0x00000036d3367223 */ /* 0x040fe20000010035 */
[----:B------:R-:W-:Y:S01]  /*4b00*/  ISETP.GE.U32.AND P3, PT, R142, RZ, PT ;  /* 0x000000ff8e00720c */ /* 0x000fe20003f66070 */
[----:B------:R-:W-:Y:S01]  /*4b10*/  FFMA.FTZ R79, R211, R102, R57 ;  /* 0x00000066d34f7223 */ /* 0x000fe20000010039 */
[----:B------:R-:W-:Y:S01]  /*4b20*/  FMUL.FTZ R53, R52, UR6 ;  /* 0x0000000634357c20 */ /* 0x000fe20008410000 */
[----:B------:R-:W-:Y:S01]  /*4b30*/  LOP3.LUT P6, RZ, R251, 0xff0000, RZ, 0xc0, !PT ;  /* 0x00ff0000fbff7812 */ /* 0x000fe200078cc0ff */
[----:B------:R-:W-:Y:S01]  /*4b40*/  FMUL.FTZ R57, R55, UR6 ;  /* 0x0000000637397c20 */ /* 0x000fe20008410000 */
[----:B------:R-:W-:Y:S01]  /*4b50*/  LOP3.LUT P5, RZ, R143, 0xff0000, RZ, 0xc0, !PT ;  /* 0x00ff00008fff7812 */ /* 0x000fe200078ac0ff */
[-CC-:B------:R-:W-:Y:S01]  /*4b60*/  FFMA.FTZ R218, R218, R239.reuse, R241.reuse ;  /* 0x000000efdada7223 */ /* 0x180fe200000100f1 */
[----:B------:R-:W-:Y:S01]  /*4b70*/  ISETP.GE.U32.AND.EX P1, PT, R251, 0x1000000, PT, P1 ;  /* 0x01000000fb00780c */ /* 0x000fe20003f26110 */
[-CC-:B------:R-:W-:Y:S01]  /*4b80*/  FFMA.FTZ R104, R104, R239.reuse, R241.reuse ;  /* 0x000000ef68687223 */ /* 0x180fe200000100f1 */
[----:B------:R-:W-:Y:S01]  /*4b90*/  ISETP.GE.U32.AND.EX P3, PT, R143, 0x1000000, PT, P3 ;  /* 0x010000008f00780c */ /* 0x000fe20003f66130 */
[----:B------:R-:W-:Y:S01]  /*4ba0*/  FADD.FTZ R218, R107, -R218 ;  /* 0x800000da6bda7221 */ /* 0x000fe20000010000 */
[C---:B------:R-:W-:Y:S01]  /*4bb0*/  FSEL R75, R53.reuse, RZ, P6 ;  /* 0x000000ff354b7208 */ /* 0x040fe20003000000 */
[----:B------:R-:W-:Y:S01]  /*4bc0*/  FMUL.FTZ R58, R54, UR6 ;  /* 0x00000006363a7c20 */ /* 0x000fe20008410000 */
[----:B------:R-:W-:Y:S01]  /*4bd0*/  FSEL R78, R53, RZ, P5 ;  /* 0x000000ff354e7208 */ /* 0x000fe20002800000 */
[----:B------:R-:W-:Y:S01]  /*4be0*/  FMUL.FTZ R53, R79, UR6 ;  /* 0x000000064f357c20 */ /* 0x000fe20008410000 */
[----:B------:R-:W-:Y:S01]  /*4bf0*/  SHF.L.U32 R72, R65, 0x10, RZ ;  /* 0x0000001041487819 */ /* 0x000fe200000006ff */
[-C--:B------:R-:W-:Y:S01]  /*4c00*/  FFMA.FTZ R0, R0, R239.reuse, R241 ;  /* 0x000000ef00007223 */ /* 0x080fe200000100f1 */
[----:B------:R-:W-:Y:S01]  /*4c10*/  FSEL R56, R57, RZ, P1 ;  /* 0x000000ff39387208 */ /* 0x000fe20000800000 */
[----:B------:R-:W-:Y:S01]  /*4c20*/  FADD.FTZ R104, R99, -R104 ;  /* 0x8000006863687221 */ /* 0x000fe20000010000 */
[----:B------:R-:W-:Y:S01]  /*4c30*/  FSEL R97, R57, RZ, P3 ;  /* 0x000000ff39617208 */ /* 0x000fe20001800000 */
[----:B------:R-:W-:Y:S01]  /*4c40*/  FFMA.FTZ R72, R211, R218, R72 ;  /* 0x000000dad3487223 */ /* 0x000fe20000010048 */
[----:B------:R-:W-:Y:S01]  /*4c50*/  PRMT R59, R65, 0x7632, R59 ;  /* 0x00007632413b7816 */ /* 0x000fe2000000003b */
[----:B------:R-:W-:Y:S01]  /*4c60*/  FADD.FTZ R0, R213, -R0 ;  /* 0x80000000d5007221 */ /* 0x000fe20000010000 */
[----:B------:R-:W-:Y:S01]  /*4c70*/  LOP3.LUT P1, RZ, R251, 0xff00, RZ, 0xc0, !PT ;  /* 0x0000ff00fbff7812 */ /* 0x000fe2000782c0ff */
[----:B------:R-:W-:Y:S01]  /*4c80*/  FFMA.FTZ R106, R106, R239, R241 ;  /* 0x000000ef6a6a7223 */ /* 0x000fe200000100f1 */
[----:B------:R-:W-:Y:S01]  /*4c90*/  LOP3.LUT P3, RZ, R143, 0xff00, RZ, 0xc0, !PT ;  /* 0x0000ff008fff7812 */ /* 0x000fe2000786c0ff */
[----:B------:R-:W-:Y:S01]  /*4ca0*/  IMAD.U32 R73, R59, 0x10000, RZ ;  /* 0x000100003b497824 */ /* 0x000fe200078e00ff */
[----:B------:R-:W-:Y:S01]  /*4cb0*/  LOP3.LUT P6, RZ, R251, 0xff, RZ, 0xc0, !PT ;  /* 0x000000fffbff7812 */ /* 0x000fe200078cc0ff */
[----:B------:R-:W-:Y:S01]  /*4cc0*/  FMUL.FTZ R76, R72, UR6 ;  /* 0x00000006484c7c20 */ /* 0x000fe20008410000 */
[----:B------:R-:W-:Y:S01]  /*4cd0*/  FSEL R57, R53, RZ, P1 ;  /* 0x000000ff35397208 */ /* 0x000fe20000800000 */
[----:B------:R-:W-:Y:S01]  /*4ce0*/  FADD.FTZ R106, R101, -R106 ;  /* 0x8000006a656a7221 */ /* 0x000fe20000010000 */
[----:B------:R-:W-:Y:S01]  /*4cf0*/  FSEL R85, R53, RZ, P3 ;  /* 0x000000ff35557208 */ /* 0x000fe20001800000 */
[----:B------:R-:W-:Y:S01]  /*4d00*/  FFMA.FTZ R77, R211, R104, R73 ;  /* 0x00000068d34d7223 */ /* 0x000fe20000010049 */
[----:B------:R-:W-:-:S02]  /*4d10*/  PRMT R53, R64, 0x7632, R53 ;  /* 0x0000763240357816 */ /* 0x000fc40000000035 */
[----:B------:R-:W-:Y:S02]  /*4d20*/  SHF.L.U32 R59, R64, 0x10, RZ ;  /* 0x00000010403b7819 */ /* 0x000fe400000006ff */
[----:B------:R-:W-:Y:S01]  /*4d30*/  FSEL R74, R58, RZ, P6 ;  /* 0x000000ff3a4a7208 */ /* 0x000fe20003000000 */
[----:B------:R-:W-:Y:S01]  /*4d40*/  IMAD.U32 R53, R53, 0x10000, RZ ;  /* 0x0001000035357824 */ /* 0x000fe200078e00ff */
[----:B------:R-:W-:Y:S01]  /*4d50*/  LOP3.LUT P6, RZ, R250, 0xff0000, RZ, 0xc0, !PT ;  /* 0x00ff0000faff7812 */ /* 0x000fe200078cc0ff */
[----:B------:R-:W-:Y:S01]  /*4d60*/  FFMA.FTZ R0, R211, R0, R59 ;  /* 0x00000000d3007223 */ /* 0x000fe2000001003b */
[----:B------:R-:W-:Y:S01]  /*4d70*/  F2FP.BF16.F32.PACK_AB R59, R97, R78 ;  /* 0x0000004e613b723e */ /* 0x000fe200000010ff */
[----:B------:R-:W-:Y:S01]  /*4d80*/  FFMA.FTZ R73, R211, R106, R53 ;  /* 0x0000006ad3497223 */ /* 0x000fe20000010035 */
[----:B------:R-:W-:Y:S02]  /*4d90*/  LOP3.LUT P5, RZ, R143, 0xff, RZ, 0xc0, !PT ;  /* 0x000000ff8fff7812 */ /* 0x000fe400078ac0ff */
[----:B------:R-:W-:-:S02]  /*4da0*/  FSEL R78, R76, RZ, P6 ;  /* 0x000000ff4c4e7208 */ /* 0x000fc40003000000 */
[----:B------:R-:W-:Y:S02]  /*4db0*/  LOP3.LUT P6, RZ, R142, 0xff0000, RZ, 0xc0, !PT ;  /* 0x00ff00008eff7812 */ /* 0x000fe400078cc0ff */
[C---:B------:R-:W-:Y:S01]  /*4dc0*/  F2FP.BF16.F32.PACK_AB R53, R77.reuse, R72 ;  /* 0x000000484d35723e */ /* 0x040fe200000010ff */
[----:B------:R-:W-:Y:S01]  /*4dd0*/  FMUL.FTZ R77, R77, UR6 ;  /* 0x000000064d4d7c20 */ /* 0x000fe20008410000 */
[----:B------:R-:W-:Y:S02]  /*4de0*/  FSEL R58, R58, RZ, P5 ;  /* 0x000000ff3a3a7208 */ /* 0x000fe40002800000 */
[----:B------:R-:W-:Y:S02]  /*4df0*/  LOP3.LUT P5, RZ, R250, 0xff000000, RZ, 0xc0, !PT ;  /* 0xff000000faff7812 */ /* 0x000fe400078ac0ff */
[----:B------:R-:W-:Y:S02]  /*4e00*/  FSEL R76, R76, RZ, P6 ;  /* 0x000000ff4c4c7208 */ /* 0x000fe40003000000 */
[----:B------:R-:W-:-:S02]  /*4e10*/  LOP3.LUT P6, RZ, R142, 0xff000000, RZ, 0xc0, !PT ;  /* 0xff0000008eff7812 */ /* 0x000fc400078cc0ff */
[----:B------:R-:W-:Y:S02]  /*4e20*/  F2FP.BF16.F32.PACK_AB R55, R55, R52 ;  /* 0x000000343737723e */ /* 0x000fe400000010ff */
[----:B------:R-:W-:Y:S01]  /*4e30*/  F2FP.BF16.F32.PACK_AB R75, R56, R75 ;  /* 0x0000004b384b723e */ /* 0x000fe200000010ff */
[----:B------:R-:W-:Y:S01]  /*4e40*/  FMUL.FTZ R56, R73, UR6 ;  /* 0x0000000649387c20 */ /* 0x000fe20008410000 */
[----:B------:R-:W-:Y:S02]  /*4e50*/  F2FP.BF16.F32.PACK_AB R58, R85, R58 ;  /* 0x0000003a553a723e */ /* 0x000fe400000010ff */
        /* <DEDUP_REMOVED lines=17> */
[----:B------:R-:W-:-:S07]  /*4f70*/  F2FP.BF16.F32.PACK_AB R72, R77, R72 ;  /* 0x000000484d48723e */ /* 0x000fce00000010ff */
.L_x_191:
[----:B------:R-:W-:Y:S01]  /*4f80*/  ISETP.NE.U32.AND P1, PT, RZ, UR4, PT ;  /* 0x00000004ff007c0c */ /* 0x000fe2000bf25070 */
[----:B------:R-:W0:Y:S03]  /*4f90*/  LDC.64 R76, c[0x0][0x468] ;  /* 0x00011a00ff4c7b82 */ /* 0x000e260000000a00 */
[----:B------:R-:W-:-:S05]  /*4fa0*/  ISETP.NE.AND.EX P1, PT, RZ, UR5, PT, P1 ;  /* 0x00000005ff007c0c */ /* 0x000fca000bf25310 */
[----:B------:R-:W1:Y:S08]  /*4fb0*/  @P0 LDC.64 R78, c[0x0][0x470] ;  /* 0x00011c00ff4e0b82 */ /* 0x000e700000000a00 */
[----:B------:R-:W2:Y:S01]  /*4fc0*/  @P1 LDC.64 R96, c[0x0][0x478] ;  /* 0x00011e00ff601b82 */ /* 0x000ea20000000a00 */
[----:B0-----:R-:W-:-:S04]  /*4fd0*/  IMAD.WIDE.U32 R84, R212, 0x10, R76 ;  /* 0x00000010d4547825 */ /* 0x001fc800078e004c */
[----:B-1----:R-:W-:-:S04]  /*4fe0*/  @P0 IMAD.WIDE.U32 R78, R212, 0x10, R78 ;  /* 0x00000010d44e0825 */ /* 0x002fc800078e004e */
[----:B--2---:R-:W-:-:S05]  /*4ff0*/  @P1 IMAD.WIDE.U32 R96, R212, 0x10, R96 ;  /* 0x00000010d4601825 */ /* 0x004fca00078e0060 */
[----:B------:R0:W-:Y:S04]  /*5000*/  @P1 STG.E.128 desc[UR10][R96.64], R52 ;  /* 0x0000003460001986 */ /* 0x0001e8000c101d0a */
[----:B------:R0:W-:Y:S04]  /*5010*/  STG.E.128 desc[UR10][R84.64], R72 ;  /* 0x0000004854007986 */ /* 0x0001e8000c101d0a */
[----:B------:R0:W-:Y:S01]  /*5020*/  @P0 STG.E.128 desc[UR10][R78.64], R56 ;  /* 0x000000384e000986 */ /* 0x0001e2000c101d0a */
[----:B------:R-:W-:Y:S05]  /*5030*/  @!P0 BRA `(.L_x_196) ;  /* 0x00000014003c8947 */ /* 0x000fea0003800000 */
[----:B------:R-:W-:Y:S05]  /*5040*/  @!P2 BRA `(.L_x_197) ;  /* 0x0000000800cca947 */ /* 0x000fea0003800000 */
[----:B------:R-:W-:Y:S05]  /*5050*/  @!P1 BRA `(.L_x_198) ;  /* 0x00000004006c9947 */ /* 0x000fea0003800000 */
[-CC-:B0-----:R-:W-:Y:S01]  /*5060*/  FFMA.FTZ R52, R229, R239.reuse, R241.reuse ;  /* 0x000000efe5347223 */ /* 0x181fe200000100f1 */
[C---:B------:R-:W-:Y:S01]  /*5070*/  SHF.L.U32 R56, R63.reuse, 0x10, RZ ;  /* 0x000000103f387819 */ /* 0x040fe200000006ff */
[-C--:B------:R-:W-:Y:S01]  /*5080*/  FFMA.FTZ R53, R230, R239.reuse, R241 ;  /* 0x000000efe6357223 */ /* 0x080fe200000100f1 */
[----:B------:R-:W-:Y:S01]  /*5090*/  PRMT R55, R63, 0x7632, R55 ;  /* 0x000076323f377816 */ /* 0x000fe20000000037 */
[----:B------:R-:W-:Y:S01]  /*50a0*/  FADD.FTZ R54, R227, -R52 ;  /* 0x80000034e3367221 */ /* 0x000fe20000010000 */
[-CC-:B------:R-:W-:Y:S01]  /*50b0*/  FFMA.FTZ R52, R225, R239.reuse, R241.reuse ;  /* 0x000000efe1347223 */ /* 0x180fe200000100f1 */
[-C--:B------:R-:W-:Y:S01]  /*50c0*/  FFMA.FTZ R220, R220, R239.reuse, R241 ;  /* 0x000000efdcdc7223 */ /* 0x080fe200000100f1 */
[--C-:B------:R-:W-:Y:S01]  /*50d0*/  FADD.FTZ R228, R228, -R53.reuse ;  /* 0x80000035e4e47221 */ /* 0x100fe20000010000 */
[----:B------:R-:W-:Y:S01]  /*50e0*/  PRMT R53, R62, 0x7632, R53 ;  /* 0x000076323e357816 */ /* 0x000fe20000000035 */
[----:B------:R-:W-:Y:S01]  /*50f0*/  FADD.FTZ R52, R223, -R52 ;  /* 0x80000034df347221 */ /* 0x000fe20000010000 */
[----:B------:R-:W-:Y:S01]  /*5100*/  FADD.FTZ R220, R215, -R220 ;  /* 0x800000dcd7dc7221 */ /* 0x000fe20000010000 */
[----:B------:R-:W-:Y:S01]  /*5110*/  LOP3.LUT P5, RZ, R83, 0xff0000, RZ, 0xc0, !PT ;  /* 0x00ff000053ff7812 */ /* 0x000fe200078ac0ff */
[----:B------:R-:W-:Y:S01]  /*5120*/  FFMA.FTZ R222, R222, R239, R241 ;  /* 0x000000efdede7223 */ /* 0x000fe200000100f1 */
[----:B------:R-:W-:Y:S01]  /*5130*/  FFMA.FTZ R72, R211, R52, R56 ;  /* 0x00000034d3487223 */ /* 0x000fe20000010038 */
[----:B------:R-:W-:Y:S01]  /*5140*/  IMAD.U32 R56, R55, 0x10000, RZ ;  /* 0x0001000037387824 */ /* 0x000fe200078e00ff */
[----:B------:R-:W-:Y:S01]  /*5150*/  SHF.L.U32 R55, R62, 0x10, RZ ;  /* 0x000000103e377819 */ /* 0x000fe200000006ff */
[----:B------:R-:W-:Y:S01]  /*5160*/  IMAD.U32 R57, R53, 0x10000, RZ ;  /* 0x0001000035397824 */ /* 0x000fe200078e00ff */
[----:B------:R-:W-:Y:S01]  /*5170*/  PRMT R52, R61, 0x7632, R52 ;  /* 0x000076323d347816 */ /* 0x000fe20000000034 */
[----:B------:R-:W-:Y:S01]  /*5180*/  FFMA.FTZ R85, R211, R220, R56 ;  /* 0x000000dcd3557223 */ /* 0x000fe20000010038 */
[----:B------:R-:W-:Y:S01]  /*5190*/  SHF.L.U32 R53, R61, 0x10, RZ ;  /* 0x000000103d357819 */ /* 0x000fe200000006ff */
[----:B------:R-:W-:Y:S01]  /*51a0*/  FFMA.FTZ R56, R211, R54, R55 ;  /* 0x00000036d3387223 */ /* 0x000fe20000010037 */
[----:B------:R-:W-:Y:S01]  /*51b0*/  ISETP.GE.U32.AND P3, PT, R82, RZ, PT ;  /* 0x000000ff5200720c */ /* 0x000fe20003f66070 */
[----:B------:R-:W-:-:S02]  /*51c0*/  IMAD.U32 R55, R52, 0x10000, RZ ;  /* 0x0001000034377824 */ /* 0x000fc400078e00ff */
[----:B------:R-:W-:Y:S01]  /*51d0*/  FMUL.FTZ R52, R72, UR6 ;  /* 0x0000000648347c20 */ /* 0x000fe20008410000 */
[----:B------:R-:W-:Y:S01]  /*51e0*/  FFMA.FTZ R228, R211, R228, R53 ;  /* 0x000000e4d3e47223 */ /* 0x000fe20000010035 */
[----:B------:R-:W-:Y:S01]  /*51f0*/  LOP3.LUT P6, RZ, R145, 0xff0000, RZ, 0xc0, !PT ;  /* 0x00ff000091ff7812 */ /* 0x000fe200078cc0ff */
[----:B------:R-:W-:Y:S01]  /*5200*/  FMUL.FTZ R53, R85, UR6 ;  /* 0x0000000655357c20 */ /* 0x000fe20008410000 */
[----:B------:R-:W-:Y:S01]  /*5210*/  ISETP.GE.U32.AND.EX P3, PT, R83, 0x1000000, PT, P3 ;  /* 0x010000005300780c */ /* 0x000fe20003f66130 */
[----:B------:R-:W-:Y:S01]  /*5220*/  FADD.FTZ R222, R217, -R222 ;  /* 0x800000ded9de7221 */ /* 0x000fe20000010000 */
[----:B------:R-:W-:Y:S01]  /*5230*/  FSEL R79, R52, RZ, P5 ;  /* 0x000000ff344f7208 */ /* 0x000fe20002800000 */
[-C--:B------:R-:W-:Y:S01]  /*5240*/  FFMA.FTZ R224, R224, R239.reuse, R241 ;  /* 0x000000efe0e07223 */ /* 0x080fe200000100f1 */
[----:B------:R-:W-:Y:S01]  /*5250*/  ISETP.GE.U32.AND P5, PT, R144, RZ, PT ;  /* 0x000000ff9000720c */ /* 0x000fe20003fa6070 */
[----:B------:R-:W-:Y:S01]  /*5260*/  FFMA.FTZ R75, R211, R222, R57 ;  /* 0x000000ded34b7223 */ /* 0x000fe20000010039 */
[----:B------:R-:W-:Y:S01]  /*5270*/  FSEL R84, R52, RZ, P6 ;  /* 0x000000ff34547208 */ /* 0x000fe20003000000 */
[----:B------:R-:W-:Y:S01]  /*5280*/  FMUL.FTZ R52, R56, UR6 ;  /* 0x0000000638347c20 */ /* 0x000fe20008410000 */
[----:B------:R-:W-:Y:S01]  /*5290*/  ISETP.GE.U32.AND.EX P5, PT, R145, 0x1000000, PT, P5 ;  /* 0x010000009100780c */ /* 0x000fe20003fa6150 */
[----:B------:R-:W-:Y:S01]  /*52a0*/  FADD.FTZ R224, R219, -R224 ;  /* 0x800000e0dbe07221 */ /* 0x000fe20000010000 */
[----:B------:R-:W-:Y:S01]  /*52b0*/  FSEL R96, R53, RZ, P3 ;  /* 0x000000ff35607208 */ /* 0x000fe20001800000 */
[-C--:B------:R-:W-:Y:S01]  /*52c0*/  FFMA.FTZ R0, R226, R239.reuse, R241 ;  /* 0x000000efe2007223 */ /* 0x080fe200000100f1 */
[----:B------:R-:W-:Y:S01]  /*52d0*/  LOP3.LUT P6, RZ, R83, 0xff, RZ, 0xc0, !PT ;  /* 0x000000ff53ff7812 */ /* 0x000fe200078cc0ff */
[----:B------:R-:W-:Y:S01]  /*52e0*/  FFMA.FTZ R59, R211, R224, R55 ;  /* 0x000000e0d33b7223 */ /* 0x000fe20000010037 */
[----:B------:R-:W-:Y:S01]  /*52f0*/  LOP3.LUT P3, RZ, R145, 0xff, RZ, 0xc0, !PT ;  /* 0x000000ff91ff7812 */ /* 0x000fe2000786c0ff */
[----:B------:R-:W-:Y:S01]  /*5300*/  FFMA.FTZ R232, R232, R239, R241 ;  /* 0x000000efe8e87223 */ /* 0x000fe200000100f1 */
[----:B------:R-:W-:Y:S01]  /*5310*/  FSEL R99, R53, RZ, P5 ;  /* 0x000000ff35637208 */ /* 0x000fe20002800000 */
[----:B------:R-:W-:Y:S01]  /*5320*/  FMUL.FTZ R53, R75, UR6 ;  /* 0x000000064b357c20 */ /* 0x000fe20008410000 */
[----:B------:R-:W-:Y:S01]  /*5330*/  FSEL R74, R52, RZ, P6 ;  /* 0x000000ff344a7208 */ /* 0x000fe20003000000 */
[----:B------:R-:W-:Y:S01]  /*5340*/  FMUL.FTZ R55, R228, UR6 ;  /* 0x00000006e4377c20 */ /* 0x000fe20008410000 */
[----:B------:R-:W-:Y:S01]  /*5350*/  FSEL R58, R52, RZ, P3 ;  /* 0x000000ff343a7208 */ /* 0x000fe20001800000 */
[----:B------:R-:W-:Y:S01]  /*5360*/  FADD.FTZ R0, R221, -R0 ;  /* 0x80000000dd007221 */ /* 0x000fe20000010000 */
[----:B------:R-:W-:Y:S01]  /*5370*/  LOP3.LUT P5, RZ, R83, 0xff00, RZ, 0xc0, !PT ;  /* 0x0000ff0053ff7812 */ /* 0x000fe200078ac0ff */
[----:B------:R-:W-:Y:S01]  /*5380*/  FADD.FTZ R232, R231, -R232 ;  /* 0x800000e8e7e87221 */ /* 0x000fe20000010000 */
[----:B------:R-:W-:-:S02]  /*5390*/  LOP3.LUT P6, RZ, R145, 0xff00, RZ, 0xc0, !PT ;  /* 0x0000ff0091ff7812 */ /* 0x000fc400078cc0ff */
[----:B------:R-:W-:Y:S02]  /*53a0*/  PRMT R52, R60, 0x7632, R52 ;  /* 0x000076323c347816 */ /* 0x000fe40000000034 */
[C---:B------:R-:W-:Y:S02]  /*53b0*/  FSEL R83, R53.reuse, RZ, P5 ;  /* 0x000000ff35537208 */ /* 0x040fe40002800000 */
[----:B------:R-:W-:Y:S01]  /*53c0*/  FSEL R97, R53, RZ, P6 ;  /* 0x000000ff35617208 */ /* 0x000fe20003000000 */
[----:B------:R-:W-:Y:S01]  /*53d0*/  IMAD.U32 R53, R52, 0x10000, RZ ;  /* 0x0001000034357824 */ /* 0x000fe200078e00ff */
[----:B------:R-:W-:Y:S01]  /*53e0*/  LOP3.LUT P3, RZ, R82, 0xff0000, RZ, 0xc0, !PT ;  /* 0x00ff000052ff7812 */ /* 0x000fe2000786c0ff */
[----:B------:R-:W-:Y:S01]  /*53f0*/  FMUL.FTZ R52, R59, UR6 ;  /* 0x000000063b347c20 */ /* 0x000fe20008410000 */
[----:B------:R-:W-:Y:S01]  /*5400*/  LOP3.LUT P5, RZ, R144, 0xff0000, RZ, 0xc0, !PT ;  /* 0x00ff000090ff7812 */ /* 0x000fe200078ac0ff */
[----:B------:R-:W-:Y:S01]  /*5410*/  FFMA.FTZ R57, R211, R0, R53 ;  /* 0x00000000d3397223 */ /* 0x000fe20000010035 */
[----:B------:R-:W-:-:S02]  /*5420*/  LOP3.LUT P6, RZ, R82, 0xff000000, RZ, 0xc0, !PT ;  /* 0xff00000052ff7812 */ /* 0x000fc400078cc0ff */
[----:B------:R-:W-:Y:S01]  /*5430*/  SHF.L.U32 R54, R60, 0x10, RZ ;  /* 0x000000103c367819 */ /* 0x000fe200000006ff */
[----:B------:R-:W-:Y:S01]  /*5440*/  FMUL.FTZ R0, R57, UR6 ;  /* 0x0000000639007c20 */ /* 0x000fe20008410000 */
[C---:B------:R-:W-:Y:S02]  /*5450*/  FSEL R73, R55.reuse, RZ, P3 ;  /* 0x000000ff37497208 */ /* 0x040fe40001800000 */
[----:B------:R-:W-:Y:S01]  /*5460*/  FSEL R78, R55, RZ, P5 ;  /* 0x000000ff374e7208 */ /* 0x000fe20002800000 */
[----:B------:R-:W-:Y:S01]  /*5470*/  FFMA.FTZ R232, R211, R232, R54 ;  /* 0x000000e8d3e87223 */ /* 0x000fe20000010036 */
[C---:B------:R-:W-:Y:S02]  /*5480*/  LOP3.LUT P3, RZ, R82.reuse, 0xff00, RZ, 0xc0, !PT ;  /* 0x0000ff0052ff7812 */ /* 0x040fe4000786c0ff */
[----:B------:R-:W-:Y:S02]  /*5490*/  LOP3.LUT P5, RZ, R82, 0xff, RZ, 0xc0, !PT ;  /* 0x000000ff52ff7812 */ /* 0x000fe400078ac0ff */
[----:B------:R-:W-:-:S02]  /*54a0*/  FSEL R82, R52, RZ, P6 ;  /* 0x000000ff34527208 */ /* 0x000fc40003000000 */
[----:B------:R-:W-:Y:S02]  /*54b0*/  LOP3.LUT P6, RZ, R144, 0xff000000, RZ, 0xc0, !PT ;  /* 0xff00000090ff7812 */ /* 0x000fe400078cc0ff */
[----:B------:R-:W-:Y:S02]  /*54c0*/  F2FP.BF16.F32.PACK_AB R55, R85, R72 ;  /* 0x000000485537723e */ /* 0x000fe400000010ff */
[----:B------:R-:W-:Y:S02]  /*54d0*/  F2FP.BF16.F32.PACK_AB R54, R75, R56 ;  /* 0x000000384b36723e */ /* 0x000fe400000010ff */
[----:B------:R-:W-:Y:S02]  /*54e0*/  FSEL R85, R52, RZ, P6 ;  /* 0x000000ff34557208 */ /* 0x000fe40003000000 */
[----:B------:R-:W-:Y:S02]  /*54f0*/  F2FP.BF16.F32.PACK_AB R75, R96, R79 ;  /* 0x0000004f604b723e */ /* 0x000fe400000010ff */
[----:B------:R-:W-:Y:S01]  /*5500*/  F2FP.BF16.F32.PACK_AB R52, R57, R232 ;  /* 0x000000e83934723e */ /* 0x000fe200000010ff */
[----:B------:R-:W-:Y:S01]  /*5510*/  FMUL.FTZ R232, R232, UR6 ;  /* 0x00000006e8e87c20 */ /* 0x000fe20008410000 */
[----:B------:R-:W-:-:S02]  /*5520*/  FSEL R79, R0, RZ, P3 ;  /* 0x000000ff004f7208 */ /* 0x000fc40001800000 */
[C---:B------:R-:W-:Y:S02]  /*5530*/  LOP3.LUT P6, RZ, R144.reuse, 0xff00, RZ, 0xc0, !PT ;  /* 0x0000ff0090ff7812 */ /* 0x040fe400078cc0ff */
        /* <DEDUP_REMOVED lines=8> */
[----:B------:R-:W-:Y:S02]  /*55c0*/  F2FP.BF16.F32.PACK_AB R57, R85, R78 ;  /* 0x0000004e5539723e */ /* 0x000fe400000010ff */
[----:B------:R-:W-:Y:S02]  /*55d0*/  F2FP.BF16.F32.PACK_AB R73, R82, R73 ;  /* 0x000000495249723e */ /* 0x000fe400000010ff */
[----:B------:R-:W-:-:S02]  /*55e0*/  F2FP.BF16.F32.PACK_AB R56, R83, R56 ;  /* 0x000000385338723e */ /* 0x000fc400000010ff */
[----:B------:R-:W-:Y:S01]  /*55f0*/  F2FP.BF16.F32.PACK_AB R72, R79, R72 ;  /* 0x000000484f48723e */ /* 0x000fe200000010ff */
[----:B------:R-:W-:Y:S06]  /*5600*/  BRA `(.L_x_199) ;  /* 0x0000001c00b07947 */ /* 0x000fec0003800000 */
.L_x_198:
        /* <DEDUP_REMOVED lines=11> */
[----:B------:R-:W-:Y:S01]  /*56c0*/  IMAD.U32 R74, R59, 0x10000, RZ ;  /* 0x000100003b4a7824 */ /* 0x000fe200078e00ff */
[----:B------:R-:W-:Y:S01]  /*56d0*/  LOP3.LUT P5, RZ, R83, 0xff0000, RZ, 0xc0, !PT ;  /* 0x00ff000053ff7812 */ /* 0x000fe200078ac0ff */
[C---:B------:R-:W-:Y:S01]  /*56e0*/  FFMA.FTZ R72, R211.reuse, R56, R72 ;  /* 0x00000038d3487223 */ /* 0x040fe20000010048 */
[-C--:B------:R-:W-:Y:S01]  /*56f0*/  FFMA.FTZ R222, R222, R239.reuse, R241 ;  /* 0x000000efdede7223 */ /* 0x080fe200000100f1 */
[----:B------:R-:W-:Y:S01]  /*5700*/  SHF.L.U32 R59, R62, 0x10, RZ ;  /* 0x000000103e3b7819 */ /* 0x000fe200000006ff */
[----:B------:R-:W-:Y:S01]  /*5710*/  FFMA.FTZ R74, R211, R220, R74 ;  /* 0x000000dcd34a7223 */ /* 0x000fe2000001004a */
[----:B------:R-:W-:Y:S01]  /*5720*/  FMUL.FTZ R72, R72, UR6 ;  /* 0x0000000648487c20 */ /* 0x000fe20008410000 */
[----:B------:R-:W-:Y:S01]  /*5730*/  FADD.FTZ R222, R217, -R222 ;  /* 0x800000ded9de7221 */ /* 0x000fe20000010000 */
[----:B------:R-:W-:Y:S01]  /*5740*/  IMAD.U32 R73, R57, 0x10000, RZ ;  /* 0x0001000039497824 */ /* 0x000fe200078e00ff */
[----:B------:R-:W-:Y:S01]  /*5750*/  ISETP.GE.U32.AND P3, PT, R82, RZ, PT ;  /* 0x000000ff5200720c */ /* 0x000fe20003f66070 */
[----:B------:R-:W-:Y:S01]  /*5760*/  FFMA.FTZ R58, R211, R58, R59 ;  /* 0x0000003ad33a7223 */ /* 0x000fe2000001003b */
[----:B------:R-:W-:Y:S01]  /*5770*/  FSEL R75, R72, RZ, P5 ;  /* 0x000000ff484b7208 */ /* 0x000fe20002800000 */
[-C--:B------:R-:W-:Y:S01]  /*5780*/  FFMA.FTZ R224, R224, R239.reuse, R241 ;  /* 0x000000efe0e07223 */ /* 0x080fe200000100f1 */
[----:B------:R-:W-:Y:S01]  /*5790*/  ISETP.GE.U32.AND P5, PT, R144, RZ, PT ;  /* 0x000000ff9000720c */ /* 0x000fe20003fa6070 */
[----:B------:R-:W-:Y:S01]  /*57a0*/  FMUL.FTZ R74, R74, UR6 ;  /* 0x000000064a4a7c20 */ /* 0x000fe20008410000 */
[----:B------:R-:W-:Y:S01]  /*57b0*/  LOP3.LUT P6, RZ, R145, 0xff0000, RZ, 0xc0, !PT ;  /* 0x00ff000091ff7812 */ /* 0x000fe200078cc0ff */
[----:B------:R-:W-:Y:S01]  /*57c0*/  FFMA.FTZ R73, R211, R222, R73 ;  /* 0x000000ded3497223 */ /* 0x000fe20000010049 */
[C---:B------:R-:W-:Y:S01]  /*57d0*/  PRMT R56, R61.reuse, 0x7632, R56 ;  /* 0x000076323d387816 */ /* 0x040fe20000000038 */
[----:B------:R-:W-:Y:S01]  /*57e0*/  FMUL.FTZ R58, R58, UR6 ;  /* 0x000000063a3a7c20 */ /* 0x000fe20008410000 */
[----:B------:R-:W-:Y:S01]  /*57f0*/  SHF.L.U32 R57, R61, 0x10, RZ ;  /* 0x000000103d397819 */ /* 0x000fe200000006ff */
[----:B------:R-:W-:Y:S01]  /*5800*/  FADD.FTZ R224, R219, -R224 ;  /* 0x800000e0dbe07221 */ /* 0x000fe20000010000 */
[----:B------:R-:W-:Y:S01]  /*5810*/  ISETP.GE.U32.AND.EX P3, PT, R83, 0x1000000, PT, P3 ;  /* 0x010000005300780c */ /* 0x000fe20003f66130 */
[----:B------:R-:W-:Y:S01]  /*5820*/  IMAD.U32 R59, R56, 0x10000, RZ ;  /* 0x00010000383b7824 */ /* 0x000fe200078e00ff */
[----:B------:R-:W-:Y:S01]  /*5830*/  ISETP.GE.U32.AND.EX P5, PT, R145, 0x1000000, PT, P5 ;  /* 0x010000009100780c */ /* 0x000fe20003fa6150 */
[----:B------:R-:W-:Y:S01]  /*5840*/  FFMA.FTZ R57, R211, R228, R57 ;  /* 0x000000e4d3397223 */ /* 0x000fe20000010039 */
[----:B------:R-:W-:Y:S01]  /*5850*/  FSEL R79, R72, RZ, P6 ;  /* 0x000000ff484f7208 */ /* 0x000fe20003000000 */
[----:B------:R-:W-:Y:S01]  /*5860*/  FMUL.FTZ R73, R73, UR6 ;  /* 0x0000000649497c20 */ /* 0x000fe20008410000 */
[----:B------:R-:W-:Y:S01]  /*5870*/  LOP3.LUT P6, RZ, R83, 0xff, RZ, 0xc0, !PT ;  /* 0x000000ff53ff7812 */ /* 0x000fe200078cc0ff */
[-C--:B------:R-:W-:Y:S01]  /*5880*/  FFMA.FTZ R0, R226, R239.reuse, R241 ;  /* 0x000000efe2007223 */ /* 0x080fe200000100f1 */
[C---:B------:R-:W-:Y:S01]  /*5890*/  FSEL R84, R74.reuse, RZ, P3 ;  /* 0x000000ff4a547208 */ /* 0x040fe20001800000 */
[----:B------:R-:W-:Y:S01]  /*58a0*/  FFMA.FTZ R224, R211, R224, R59 ;  /* 0x000000e0d3e07223 */ /* 0x000fe2000001003b */
[----:B------:R-:W-:Y:S01]  /*58b0*/  FSEL R96, R74, RZ, P5 ;  /* 0x000000ff4a607208 */ /* 0x000fe20002800000 */
[----:B------:R-:W-:Y:S01]  /*58c0*/  FMUL.FTZ R59, R57, UR6 ;  /* 0x00000006393b7c20 */ /* 0x000fe20008410000 */
[----:B------:R-:W-:Y:S01]  /*58d0*/  PRMT R56, R60, 0x7632, R56 ;  /* 0x000076323c387816 */ /* 0x000fe20000000038 */
[----:B------:R-:W-:Y:S01]  /*58e0*/  FADD.FTZ R0, R221, -R0 ;  /* 0x80000000dd007221 */ /* 0x000fe20000010000 */
[----:B------:R-:W-:Y:S01]  /*58f0*/  LOP3.LUT P3, RZ, R145, 0xff, RZ, 0xc0, !PT ;  /* 0x000000ff91ff7812 */ /* 0x000fe2000786c0ff */
[----:B------:R-:W-:Y:S01]  /*5900*/  FFMA.FTZ R232, R232, R239, R241 ;  /* 0x000000efe8e87223 */ /* 0x000fe200000100f1 */
[----:B------:R-:W-:Y:S01]  /*5910*/  LOP3.LUT P5, RZ, R83, 0xff00, RZ, 0xc0, !PT ;  /* 0x0000ff0053ff7812 */ /* 0x000fe200078ac0ff */
[----:B------:R-:W-:Y:S01]  /*5920*/  IMAD.U32 R57, R56, 0x10000, RZ ;  /* 0x0001000038397824 */ /* 0x000fe200078e00ff */
[----:B------:R-:W-:Y:S01]  /*5930*/  FSEL R74, R58, RZ, P6 ;  /* 0x000000ff3a4a7208 */ /* 0x000fe20003000000 */
[----:B------:R-:W-:Y:S01]  /*5940*/  FMUL.FTZ R224, R224, UR6 ;  /* 0x00000006e0e07c20 */ /* 0x000fe20008410000 */
[----:B------:R-:W-:Y:S01]  /*5950*/  LOP3.LUT P6, RZ, R145, 0xff00, RZ, 0xc0, !PT ;  /* 0x0000ff0091ff7812 */ /* 0x000fe200078cc0ff */
[----:B------:R-:W-:Y:S01]  /*5960*/  FFMA.FTZ R0, R211, R0, R57 ;  /* 0x00000000d3007223 */ /* 0x000fe20000010039 */
[----:B------:R-:W-:Y:S01]  /*5970*/  FSEL R72, R58, RZ, P3 ;  /* 0x000000ff3a487208 */ /* 0x000fe20001800000 */
[----:B------:R-:W-:Y:S01]  /*5980*/  FADD.FTZ R232, R231, -R232 ;  /* 0x800000e8e7e87221 */ /* 0x000fe20000010000 */
[----:B------:R-:W-:Y:S01]  /*5990*/  FSEL R83, R73, RZ, P5 ;  /* 0x000000ff49537208 */ /* 0x000fe20002800000 */
[----:B------:R-:W-:Y:S01]  /*59a0*/  FMUL.FTZ R56, R0, UR6 ;  /* 0x0000000600387c20 */ /* 0x000fe20008410000 */
[----:B------:R-:W-:-:S02]  /*59b0*/  LOP3.LUT P3, RZ, R82, 0xff0000, RZ, 0xc0, !PT ;  /* 0x00ff000052ff7812 */ /* 0x000fc4000786c0ff */
[----:B------:R-:W-:Y:S02]  /*59c0*/  LOP3.LUT P5, RZ, R144, 0xff0000, RZ, 0xc0, !PT ;  /* 0x00ff000090ff7812 */ /* 0x000fe400078ac0ff */
[----:B------:R-:W-:Y:S02]  /*59d0*/  FSEL R85, R73, RZ, P6 ;  /* 0x000000ff49557208 */ /* 0x000fe40003000000 */
[----:B------:R-:W-:Y:S02]  /*59e0*/  LOP3.LUT P6, RZ, R82, 0xff000000, RZ, 0xc0, !PT ;  /* 0xff00000052ff7812 */ /* 0x000fe400078cc0ff */
[----:B------:R-:W-:Y:S02]  /*59f0*/  SHF.L.U32 R58, R60, 0x10, RZ ;  /* 0x000000103c3a7819 */ /* 0x000fe400000006ff */
[C---:B------:R-:W-:Y:S02]  /*5a00*/  FSEL R73, R59.reuse, RZ, P3 ;  /* 0x000000ff3b497208 */ /* 0x040fe40001800000 */
[----:B------:R-:W-:Y:S01]  /*5a10*/  FSEL R78, R59, RZ, P5 ;  /* 0x000000ff3b4e7208 */ /* 0x000fe20002800000 */
[----:B------:R-:W-:Y:S01]  /*5a20*/  FFMA.FTZ R58, R211, R232, R58 ;  /* 0x000000e8d33a7223 */ /* 0x000fe2000001003a */
[----:B------:R-:W-:-:S02]  /*5a30*/  LOP3.LUT P3, RZ, R82, 0xff00, RZ, 0xc0, !PT ;  /* 0x0000ff0052ff7812 */ /* 0x000fc4000786c0ff */
[----:B------:R-:W-:Y:S01]  /*5a40*/  LOP3.LUT P5, RZ, R82, 0xff, RZ, 0xc0, !PT ;  /* 0x000000ff52ff7812 */ /* 0x000fe200078ac0ff */
[----:B------:R-:W-:Y:S01]  /*5a50*/  FMUL.FTZ R0, R58, UR6 ;  /* 0x000000063a007c20 */ /* 0x000fe20008410000 */
[----:B------:R-:W-:Y:S02]  /*5a60*/  FSEL R82, R224, RZ, P6 ;  /* 0x000000ffe0527208 */ /* 0x000fe40003000000 */
[----:B------:R-:W-:Y:S02]  /*5a70*/  LOP3.LUT P6, RZ, R144, 0xff000000, RZ, 0xc0, !PT ;  /* 0xff00000090ff7812 */ /* 0x000fe400078cc0ff */
[----:B------:R-:W-:Y:S02]  /*5a80*/  F2FP.BF16.F32.PACK_AB R59, R96, R79 ;  /* 0x0000004f603b723e */ /* 0x000fe400000010ff */
[----:B------:R-:W-:Y:S02]  /*5a90*/  FSEL R57, R224, RZ, P6 ;  /* 0x000000ffe0397208 */ /* 0x000fe40003000000 */
[----:B------:R-:W-:-:S02]  /*5aa0*/  LOP3.LUT P6, RZ, R144, 0xff00, RZ, 0xc0, !PT ;  /* 0x0000ff0090ff7812 */ /* 0x000fc400078cc0ff */
[----:B------:R-:W-:Y:S02]  /*5ab0*/  FSEL R79, R56, RZ, P3 ;  /* 0x000000ff384f7208 */ /* 0x000fe40001800000 */
[----:B------:R-:W-:Y:S02]  /*5ac0*/  LOP3.LUT P3, RZ, R144, 0xff, RZ, 0xc0, !PT ;  /* 0x000000ff90ff7812 */ /* 0x000fe4000786c0ff */
[----:B------:R-:W-:Y:S02]  /*5ad0*/  F2FP.BF16.F32.PACK_AB R74, R83, R74 ;  /* 0x0000004a534a723e */ /* 0x000fe400000010ff */
[----:B------:R-:W-:Y:S02]  /*5ae0*/  F2FP.BF16.F32.PACK_AB R58, R85, R72 ;  /* 0x00000048553a723e */ /* 0x000fe400000010ff */
[----:B------:R-:W-:Y:S02]  /*5af0*/  FSEL R83, R56, RZ, P6 ;  /* 0x000000ff38537208 */ /* 0x000fe40003000000 */
[----:B------:R-:W-:-:S02]  /*5b00*/  FSEL R56, R0, RZ, P3 ;  /* 0x000000ff00387208 */ /* 0x000fc40001800000 */
[----:B------:R-:W-:Y:S02]  /*5b10*/  FSEL R72, R0, RZ, P5 ;  /* 0x000000ff00487208 */ /* 0x000fe40002800000 */
[----:B------:R-:W-:Y:S02]  /*5b20*/  F2FP.BF16.F32.PACK_AB R75, R84, R75 ;  /* 0x0000004b544b723e */ /* 0x000fe400000010ff */
[----:B------:R-:W-:Y:S02]  /*5b30*/  F2FP.BF16.F32.PACK_AB R57, R57, R78 ;  /* 0x0000004e3939723e */ /* 0x000fe400000010ff */
[----:B------:R-:W-:Y:S02]  /*5b40*/  F2FP.BF16.F32.PACK_AB R73, R82, R73 ;  /* 0x000000495249723e */ /* 0x000fe400000010ff */
[----:B------:R-:W-:Y:S02]  /*5b50*/  F2FP.BF16.F32.PACK_AB R56, R83, R56 ;  /* 0x000000385338723e */ /* 0x000fe400000010ff */
[----:B------:R-:W-:Y:S01]  /*5b60*/  F2FP.BF16.F32.PACK_AB R72, R79, R72 ;  /* 0x000000484f48723e */ /* 0x000fe200000010ff */
[----:B------:R-:W-:Y:S06]  /*5b70*/  BRA `(.L_x_199) ;  /* 0x0000001800547947 */ /* 0x000fec0003800000 */
.L_x_197:
[----:B------:R-:W-:Y:S05]  /*5b80*/  @!P1 BRA `(.L_x_200) ;  /* 0x00000004003c9947 */ /* 0x000fea0003800000 */
[-CC-:B0-----:R-:W-:Y:S01]  /*5b90*/  FFMA.FTZ R52, R225, R239.reuse, R241.reuse ;  /* 0x000000efe1347223 */ /* 0x181fe200000100f1 */
[-CC-:B------:R-:W-:Y:S01]  /*5ba0*/  FFMA.FTZ R0, R229, R239.reuse, R241.reuse ;  /* 0x000000efe5007223 */ /* 0x180fe200000100f1 */
[-CC-:B------:R-:W-:Y:S01]  /*5bb0*/  FFMA.FTZ R220, R220, R239.reuse, R241.reuse ;  /* 0x000000efdcdc7223 */ /* 0x180fe200000100f1 */
[----:B------:R-:W-:Y:S01]  /*5bc0*/  LOP3.LUT P5, RZ, R83, 0xff0000, RZ, 0xc0, !PT ;  /* 0x00ff000053ff7812 */ /* 0x000fe200078ac0ff */
[----:B------:R-:W-:Y:S01]  /*5bd0*/  FADD.FTZ R52, R223, -R52 ;  /* 0x80000034df347221 */ /* 0x000fe20000010000 */
[----:B------:R-:W-:Y:S01]  /*5be0*/  FADD.FTZ R54, R227, -R0 ;  /* 0x80000000e3367221 */ /* 0x000fe20000010000 */
[----:B------:R-:W-:Y:S01]  /*5bf0*/  FADD.FTZ R56, R215, -R220 ;  /* 0x800000dcd7387221 */ /* 0x000fe20000010000 */
[-CC-:B------:R-:W-:Y:S01]  /*5c00*/  FFMA.FTZ R222, R222, R239.reuse, R241.reuse ;  /* 0x000000efdede7223 */ /* 0x180fe200000100f1 */
[C---:B------:R-:W-:Y:S01]  /*5c10*/  FMUL.FTZ R55, R211.reuse, R52 ;  /* 0x00000034d3377220 */ /* 0x040fe20000410000 */
[----:B------:R-:W-:Y:S01]  /*5c20*/  ISETP.GE.U32.AND P3, PT, R82, RZ, PT ;  /* 0x000000ff5200720c */ /* 0x000fe20003f66070 */
[----:B------:R-:W-:Y:S01]  /*5c30*/  FMUL.FTZ R56, R211, R56 ;  /* 0x00000038d3387220 */ /* 0x000fe20000410000 */
[----:B------:R-:W-:Y:S01]  /*5c40*/  FADD.FTZ R222, R217, -R222 ;  /* 0x800000ded9de7221 */ /* 0x000fe20000010000 */
[----:B------:R-:W-:Y:S01]  /*5c50*/  FMUL.FTZ R0, R55, UR6 ;  /* 0x0000000637007c20 */ /* 0x000fe20008410000 */
[-C--:B------:R-:W-:Y:S01]  /*5c60*/  FFMA.FTZ R53, R230, R239.reuse, R241 ;  /* 0x000000efe6357223 */ /* 0x080fe200000100f1 */
[----:B------:R-:W-:Y:S01]  /*5c70*/  LOP3.LUT P6, RZ, R145, 0xff0000, RZ, 0xc0, !PT ;  /* 0x00ff000091ff7812 */ /* 0x000fe200078cc0ff */
[----:B------:R-:W-:Y:S01]  /*5c80*/  FMUL.FTZ R52, R56, UR6 ;  /* 0x0000000638347c20 */ /* 0x000fe20008410000 */
[----:B------:R-:W-:Y:S01]  /*5c90*/  ISETP.GE.U32.AND.EX P3, PT, R83, 0x1000000, PT, P3 ;  /* 0x010000005300780c */ /* 0x000fe20003f66130 */
[C---:B------:R-:W-:Y:S01]  /*5ca0*/  FMUL.FTZ R54, R211.reuse, R54 ;  /* 0x00000036d3367220 */ /* 0x040fe20000410000 */
[----:B------:R-:W-:Y:S01]  /*5cb0*/  FSEL R75, R0, RZ, P5 ;  /* 0x000000ff004b7208 */ /* 0x000fe20002800000 */
[----:B------:R-:W-:Y:S01]  /*5cc0*/  FMUL.FTZ R57, R211, R222 ;  /* 0x000000ded3397220 */ /* 0x000fe20000410000 */
[----:B------:R-:W-:Y:S01]  /*5cd0*/  ISETP.GE.U32.AND P5, PT, R144, RZ, PT ;  /* 0x000000ff9000720c */ /* 0x000fe20003fa6070 */
[----:B------:R-:W-:Y:S01]  /*5ce0*/  FADD.FTZ R228, R228, -R53 ;  /* 0x80000035e4e47221 */ /* 0x000fe20000010000 */
[----:B------:R-:W-:Y:S01]  /*5cf0*/  FSEL R59, R0, RZ, P6 ;  /* 0x000000ff003b7208 */ /* 0x000fe20003000000 */
[----:B------:R-:W-:Y:S01]  /*5d00*/  FMUL.FTZ R0, R54, UR6 ;  /* 0x0000000636007c20 */ /* 0x000fe20008410000 */
[----:B------:R-:W-:Y:S01]  /*5d10*/  ISETP.GE.U32.AND.EX P5, PT, R145, 0x1000000, PT, P5 ;  /* 0x010000009100780c */ /* 0x000fe20003fa6150 */
[----:B------:R-:W-:Y:S01]  /*5d20*/  FMUL.FTZ R53, R211, R228 ;  /* 0x000000e4d3357220 */ /* 0x000fe20000410000 */
[----:B------:R-:W-:Y:S01]  /*5d30*/  FSEL R72, R52, RZ, P3 ;  /* 0x000000ff34487208 */ /* 0x000fe20001800000 */
[-CC-:B------:R-:W-:Y:S01]  /*5d40*/  FFMA.FTZ R224, R224, R239.reuse, R241.reuse ;  /* 0x000000efe0e07223 */ /* 0x180fe200000100f1 */
[----:B------:R-:W-:Y:S01]  /*5d50*/  FSEL R84, R52, RZ, P5 ;  /* 0x000000ff34547208 */ /* 0x000fe20002800000 */
[----:B------:R-:W-:Y:S01]  /*5d60*/  FMUL.FTZ R52, R57, UR6 ;  /* 0x0000000639347c20 */ /* 0x000fe20008410000 */
[----:B------:R-:W-:Y:S01]  /*5d70*/  LOP3.LUT P6, RZ, R83, 0xff, RZ, 0xc0, !PT ;  /* 0x000000ff53ff7812 */ /* 0x000fe200078cc0ff */
[----:B------:R-:W-:Y:S01]  /*5d80*/  FADD.FTZ R224, R219, -R224 ;  /* 0x800000e0dbe07221 */ /* 0x000fe20000010000 */
[----:B------:R-:W-:Y:S01]  /*5d90*/  LOP3.LUT P3, RZ, R145, 0xff, RZ, 0xc0, !PT ;  /* 0x000000ff91ff7812 */ /* 0x000fe2000786c0ff */
[-CC-:B------:R-:W-:Y:S01]  /*5da0*/  FFMA.FTZ R226, R226, R239.reuse, R241.reuse ;  /* 0x000000efe2e27223 */ /* 0x180fe200000100f1 */
[----:B------:R-:W-:Y:S01]  /*5db0*/  LOP3.LUT P5, RZ, R83, 0xff00, RZ, 0xc0, !PT ;  /* 0x0000ff0053ff7812 */ /* 0x000fe200078ac0ff */
[----:B------:R-:W-:Y:S01]  /*5dc0*/  FFMA.FTZ R232, R232, R239, R241 ;  /* 0x000000efe8e87223 */ /* 0x000fe200000100f1 */
[C---:B------:R-:W-:Y:S01]  /*5dd0*/  FSEL R74, R0.reuse, RZ, P6 ;  /* 0x000000ff004a7208 */ /* 0x040fe20003000000 */
[----:B------:R-:W-:Y:S01]  /*5de0*/  FADD.FTZ R226, R221, -R226 ;  /* 0x800000e2dde27221 */ /* 0x000fe20000010000 */
[----:B------:R-:W-:Y:S01]  /*5df0*/  FSEL R58, R0, RZ, P3 ;  /* 0x000000ff003a7208 */ /* 0x000fe20001800000 */
[----:B------:R-:W-:Y:S01]  /*5e00*/  FMUL.FTZ R0, R53, UR6 ;  /* 0x0000000635007c20 */ /* 0x000fe20008410000 */
[----:B------:R-:W-:Y:S01]  /*5e10*/  FSEL R83, R52, RZ, P5 ;  /* 0x000000ff34537208 */ /* 0x000fe20002800000 */
[----:B------:R-:W-:Y:S01]  /*5e20*/  FADD.FTZ R232, R231, -R232 ;  /* 0x800000e8e7e87221 */ /* 0x000fe20000010000 */
[----:B------:R-:W-:-:S02]  /*5e30*/  LOP3.LUT P3, RZ, R82, 0xff0000, RZ, 0xc0, !PT ;  /* 0x00ff000052ff7812 */ /* 0x000fc4000786c0ff */
[----:B------:R-:W-:Y:S02]  /*5e40*/  LOP3.LUT P5, RZ, R144, 0xff0000, RZ, 0xc0, !PT ;  /* 0x00ff000090ff7812 */ /* 0x000fe400078ac0ff */
[----:B------:R-:W-:Y:S02]  /*5e50*/  LOP3.LUT P6, RZ, R145, 0xff00, RZ, 0xc0, !PT ;  /* 0x0000ff0091ff7812 */ /* 0x000fe400078cc0ff */
[C---:B------:R-:W-:Y:S02]  /*5e60*/  FSEL R73, R0.reuse, RZ, P3 ;  /* 0x000000ff00497208 */ /* 0x040fe40001800000 */
[----:B------:R-:W-:Y:S01]  /*5e70*/  FSEL R78, R0, RZ, P5 ;  /* 0x000000ff004e7208 */ /* 0x000fe20002800000 */
[----:B------:R-:W-:Y:S01]  /*5e80*/  FMUL.FTZ R0, R211, R224 ;  /* 0x000000e0d3007220 */ /* 0x000fe20000410000 */
[----:B------:R-:W-:Y:S02]  /*5e90*/  FSEL R97, R52, RZ, P6 ;  /* 0x000000ff34617208 */ /* 0x000fe40003000000 */
[----:B------:R-:W-:Y:S01]  /*5ea0*/  LOP3.LUT P6, RZ, R82, 0xff000000, RZ, 0xc0, !PT ;  /* 0xff00000052ff7812 */ /* 0x000fe200078cc0ff */
[----:B------:R-:W-:Y:S01]  /*5eb0*/  FMUL.FTZ R52, R0, UR6 ;  /* 0x0000000600347c20 */ /* 0x000fe20008410000 */
[----:B------:R-:W-:Y:S01]  /*5ec0*/  F2FP.BF16.F32.PACK_AB R54, R57, R54 ;  /* 0x000000363936723e */ /* 0x000fe200000010ff */
[----:B------:R-:W-:Y:S01]  /*5ed0*/  FMUL.FTZ R57, R211, R226 ;  /* 0x000000e2d3397220 */ /* 0x000fe20000410000 */
[----:B------:R-:W-:-:S02]  /*5ee0*/  LOP3.LUT P3, RZ, R82, 0xff00, RZ, 0xc0, !PT ;  /* 0x0000ff0052ff7812 */ /* 0x000fc4000786c0ff */
[----:B------:R-:W-:Y:S02]  /*5ef0*/  LOP3.LUT P5, RZ, R82, 0xff, RZ, 0xc0, !PT ;  /* 0x000000ff52ff7812 */ /* 0x000fe400078ac0ff */
[----:B------:R-:W-:Y:S01]  /*5f00*/  F2FP.BF16.F32.PACK_AB R53, R0, R53 ;  /* 0x000000350035723e */ /* 0x000fe200000010ff */
[----:B------:R-:W-:Y:S01]  /*5f10*/  FMUL.FTZ R0, R211, R232 ;  /* 0x000000e8d3007220 */ /* 0x000fe20000410000 */
[----:B------:R-:W-:Y:S02]  /*5f20*/  FSEL R82, R52, RZ, P6 ;  /* 0x000000ff34527208 */ /* 0x000fe40003000000 */
[----:B------:R-:W-:Y:S01]  /*5f30*/  F2FP.BF16.F32.PACK_AB R55, R56, R55 ;  /* 0x000000373837723e */ /* 0x000fe200000010ff */
[----:B------:R-:W-:Y:S01]  /*5f40*/  FMUL.FTZ R56, R57, UR6 ;  /* 0x0000000639387c20 */ /* 0x000fe20008410000 */
[----:B------:R-:W-:Y:S02]  /*5f50*/  LOP3.LUT P6, RZ, R144, 0xff000000, RZ, 0xc0, !PT ;  /* 0xff00000090ff7812 */ /* 0x000fe400078cc0ff */
[----:B------:R-:W-:-:S02]  /*5f60*/  F2FP.BF16.F32.PACK_AB R74, R83, R74 ;  /* 0x0000004a534a723e */ /* 0x000fc400000010ff */
[----:B------:R-:W-:Y:S02]  /*5f70*/  FSEL R85, R52, RZ, P6 ;  /* 0x000000ff34557208 */ /* 0x000fe40003000000 */
[----:B------:R-:W-:Y:S01]  /*5f80*/  F2FP.BF16.F32.PACK_AB R52, R57, R0 ;  /* 0x000000003934723e */ /* 0x000fe200000010ff */
[----:B------:R-:W-:Y:S01]  /*5f90*/  FMUL.FTZ R0, R0, UR6 ;  /* 0x0000000600007c20 */ /* 0x000fe20008410000 */
[----:B------:R-:W-:Y:S02]  /*5fa0*/  LOP3.LUT P6, RZ, R144, 0xff00, RZ, 0xc0, !PT ;  /* 0x0000ff0090ff7812 */ /* 0x000fe400078cc0ff */
[----:B------:R-:W-:Y:S02]  /*5fb0*/  FSEL R79, R56, RZ, P3 ;  /* 0x000000ff384f7208 */ /* 0x000fe40001800000 */
        /* <DEDUP_REMOVED lines=12> */
.L_x_200:
[-CC-:B0-----:R-:W-:Y:S01]  /*6080*/  FFMA.FTZ R56, R225, R239.reuse, R241.reuse ;  /* 0x000000efe1387223 */ /* 0x181fe200000100f1 */
[-CC-:B------:R-:W-:Y:S01]  /*6090*/  FFMA.FTZ R220, R220, R239.reuse, R241.reuse ;  /* 0x000000efdcdc7223 */ /* 0x180fe200000100f1 */
[-CC-:B------:R-:W-:Y:S01]  /*60a0*/  FFMA.FTZ R0, R229, R239.reuse, R241.reuse ;  /* 0x000000efe5007223 */ /* 0x180fe200000100f1 */
[-CC-:B------:R-:W-:Y:S01]  /*60b0*/  FFMA.FTZ R222, R222, R239.reuse, R241.reuse ;  /* 0x000000efdede7223 */ /* 0x180fe200000100f1 */
[----:B------:R-:W-:Y:S01]  /*60c0*/  FADD.FTZ R56, R223, -R56 ;  /* 0x80000038df387221 */ /* 0x000fe20000010000 */
[----:B------:R-:W-:Y:S01]  /*60d0*/  FADD.FTZ R220, R215, -R220 ;  /* 0x800000dcd7dc7221 */ /* 0x000fe20000010000 */
[----:B------:R-:W-:Y:S01]  /*60e0*/  FADD.FTZ R0, R227, -R0 ;  /* 0x80000000e3007221 */ /* 0x000fe20000010000 */
[----:B------:R-:W-:Y:S01]  /*60f0*/  ISETP.GE.U32.AND P3, PT, R82, RZ, PT ;  /* 0x000000ff5200720c */ /* 0x000fe20003f66070 */
[C---:B------:R-:W-:Y:S01]  /*6100*/  FMUL.FTZ R56, R211.reuse, R56 ;  /* 0x00000038d3387220 */ /* 0x040fe20000410000 */
[----:B------:R-:W-:Y:S01]  /*6110*/  FMUL.FTZ R220, R211, R220 ;  /* 0x000000dcd3dc7220 */ /* 0x000fe20000410000 */
[----:B------:R-:W-:Y:S01]  /*6120*/  LOP3.LUT P5, RZ, R83, 0xff0000, RZ, 0xc0, !PT ;  /* 0x00ff000053ff7812 */ /* 0x000fe200078ac0ff */
[----:B------:R-:W-:Y:S01]  /*6130*/  FMUL.FTZ R0, R211, R0 ;  /* 0x00000000d3007220 */ /* 0x000fe20000410000 */
[----:B------:R-:W-:Y:S01]  /*6140*/  FMUL.FTZ R56, R56, UR6 ;  /* 0x0000000638387c20 */ /* 0x000fe20008410000 */
[----:B------:R-:W-:Y:S01]  /*6150*/  FMUL.FTZ R220, R220, UR6 ;  /* 0x00000006dcdc7c20 */ /* 0x000fe20008410000 */
[----:B------:R-:W-:Y:S01]  /*6160*/  FADD.FTZ R222, R217, -R222 ;  /* 0x800000ded9de7221 */ /* 0x000fe20000010000 */
[----:B------:R-:W-:Y:S01]  /*6170*/  ISETP.GE.U32.AND.EX P3, PT, R83, 0x1000000, PT, P3 ;  /* 0x010000005300780c */ /* 0x000fe20003f66130 */
[-CC-:B------:R-:W-:Y:S01]  /*6180*/  FFMA.FTZ R57, R230, R239.reuse, R241.reuse ;  /* 0x000000efe6397223 */ /* 0x180fe200000100f1 */
[-C--:B------:R-:W-:Y:S01]  /*6190*/  FFMA.FTZ R224, R224, R239.reuse, R241 ;  /* 0x000000efe0e07223 */ /* 0x080fe200000100f1 */
[----:B------:R-:W-:Y:S01]  /*61a0*/  FSEL R75, R56, RZ, P5 ;  /* 0x000000ff384b7208 */ /* 0x000fe20002800000 */
[----:B------:R-:W-:Y:S01]  /*61b0*/  FMUL.FTZ R0, R0, UR6 ;  /* 0x0000000600007c20 */ /* 0x000fe20008410000 */
[----:B------:R-:W-:Y:S01]  /*61c0*/  LOP3.LUT P6, RZ, R145, 0xff0000, RZ, 0xc0, !PT ;  /* 0x00ff000091ff7812 */ /* 0x000fe200078cc0ff */
[----:B------:R-:W-:Y:S01]  /*61d0*/  FMUL.FTZ R222, R211, R222 ;  /* 0x000000ded3de7220 */ /* 0x000fe20000410000 */
[----:B------:R-:W-:Y:S01]  /*61e0*/  FSEL R72, R220, RZ, P3 ;  /* 0x000000ffdc487208 */ /* 0x000fe20001800000 */
[----:B------:R-:W-:Y:S01]  /*61f0*/  FADD.FTZ R228, R228, -R57 ;  /* 0x80000039e4e47221 */ /* 0x000fe20000010000 */
[----:B------:R-:W-:Y:S01]  /*6200*/  LOP3.LUT P5, RZ, R83, 0xff, RZ, 0xc0, !PT ;  /* 0x000000ff53ff7812 */ /* 0x000fe200078ac0ff */
[----:B------:R-:W-:Y:S01]  /*6210*/  FADD.FTZ R224, R219, -R224 ;  /* 0x800000e0dbe07221 */ /* 0x000fe20000010000 */
[----:B------:R-:W-:Y:S01]  /*6220*/  ISETP.GE.U32.AND P3, PT, R144, RZ, PT ;  /* 0x000000ff9000720c */ /* 0x000fe20003f66070 */
[-CC-:B------:R-:W-:Y:S01]  /*6230*/  FFMA.FTZ R226, R226, R239.reuse, R241.reuse ;  /* 0x000000efe2e27223 */ /* 0x180fe200000100f1 */
[----:B------:R-:W-:Y:S01]  /*6240*/  FSEL R59, R56, RZ, P6 ;  /* 0x000000ff383b7208 */ /* 0x000fe20003000000 */
[----:B------:R-:W-:Y:S01]  /*6250*/  FMUL.FTZ R222, R222, UR6 ;  /* 0x00000006dede7c20 */ /* 0x000fe20008410000 */
[----:B------:R-:W-:Y:S01]  /*6260*/  FSEL R74, R0, RZ, P5 ;  /* 0x000000ff004a7208 */ /* 0x000fe20002800000 */
[----:B------:R-:W-:Y:S01]  /*6270*/  FMUL.FTZ R228, R211, R228 ;  /* 0x000000e4d3e47220 */ /* 0x000fe20000410000 */
[----:B------:R-:W-:Y:S01]  /*6280*/  ISETP.GE.U32.AND.EX P3, PT, R145, 0x1000000, PT, P3 ;  /* 0x010000009100780c */ /* 0x000fe20003f66130 */
[----:B------:R-:W-:Y:S01]  /*6290*/  FMUL.FTZ R224, R211, R224 ;  /* 0x000000e0d3e07220 */ /* 0x000fe20000410000 */
[----:B------:R-:W-:Y:S01]  /*62a0*/  LOP3.LUT P6, RZ, R145, 0xff, RZ, 0xc0, !PT ;  /* 0x000000ff91ff7812 */ /* 0x000fe200078cc0ff */
[----:B------:R-:W-:Y:S01]  /*62b0*/  FADD.FTZ R226, R221, -R226 ;  /* 0x800000e2dde27221 */ /* 0x000fe20000010000 */
[----:B------:R-:W-:Y:S01]  /*62c0*/  LOP3.LUT P5, RZ, R145, 0xff00, RZ, 0xc0, !PT ;  /* 0x0000ff0091ff7812 */ /* 0x000fe200078ac0ff */
[----:B------:R-:W-:Y:S01]  /*62d0*/  FFMA.FTZ R232, R232, R239, R241 ;  /* 0x000000efe8e87223 */ /* 0x000fe200000100f1 */
[----:B------:R-:W-:Y:S01]  /*62e0*/  FSEL R220, R220, RZ, P3 ;  /* 0x000000ffdcdc7208 */ /* 0x000fe20001800000 */
[----:B------:R-:W-:Y:S01]  /*62f0*/  FMUL.FTZ R228, R228, UR6 ;  /* 0x00000006e4e47c20 */ /* 0x000fe20008410000 */
[----:B------:R-:W-:Y:S01]  /*6300*/  FSEL R58, R0, RZ, P6 ;  /* 0x000000ff003a7208 */ /* 0x000fe20003000000 */
[----:B------:R-:W-:Y:S01]  /*6310*/  FMUL.FTZ R224, R224, UR6 ;  /* 0x00000006e0e07c20 */ /* 0x000fe20008410000 */
[----:B------:R-:W-:Y:S01]  /*6320*/  FSEL R85, R222, RZ, P5 ;  /* 0x000000ffde557208 */ /* 0x000fe20002800000 */
[----:B------:R-:W-:Y:S01]  /*6330*/  FMUL.FTZ R226, R211, R226 ;  /* 0x000000e2d3e27220 */ /* 0x000fe20000410000 */
[----:B------:R-:W-:Y:S01]  /*6340*/  LOP3.LUT P3, RZ, R83, 0xff00, RZ, 0xc0, !PT ;  /* 0x0000ff0053ff7812 */ /* 0x000fe2000786c0ff */
[----:B------:R-:W-:Y:S01]  /*6350*/  FADD.FTZ R232, R231, -R232 ;  /* 0x800000e8e7e87221 */ /* 0x000fe20000010000 */
[----:B------:R-:W-:Y:S01]  /*6360*/  LOP3.LUT P6, RZ, R82, 0xff0000, RZ, 0xc0, !PT ;  /* 0x00ff000052ff7812 */ /* 0x000fe200078cc0ff */
[----:B------:R-:W-:Y:S01]  /*6370*/  FMUL.FTZ R226, R226, UR6 ;  /* 0x00000006e2e27c20 */ /* 0x000fe20008410000 */
[----:B------:R-:W-:Y:S01]  /*6380*/  LOP3.LUT P5, RZ, R82, 0xff000000, RZ, 0xc0, !PT ;  /* 0xff00000052ff7812 */ /* 0x000fe200078ac0ff */
[----:B------:R-:W-:Y:S01]  /*6390*/  FMUL.FTZ R232, R211, R232 ;  /* 0x000000e8d3e87220 */ /* 0x000fe20000410000 */
[----:B------:R-:W-:-:S02]  /*63a0*/  FSEL R83, R222, RZ, P3 ;  /* 0x000000ffde537208 */ /* 0x000fc40001800000 */
[----:B------:R-:W-:Y:S01]  /*63b0*/  FSEL R73, R228, RZ, P6 ;  /* 0x000000ffe4497208 */ /* 0x000fe20003000000 */
[----:B------:R-:W-:Y:S01]  /*63c0*/  FMUL.FTZ R232, R232, UR6 ;  /* 0x00000006e8e87c20 */ /* 0x000fe20008410000 */
[----:B------:R-:W-:Y:S02]  /*63d0*/  FSEL R0, R224, RZ, P5 ;  /* 0x000000ffe0007208 */ /* 0x000fe40002800000 */
[----:B------:R-:W-:Y:S02]  /*63e0*/  LOP3.LUT P3, RZ, R144, 0xff0000, RZ, 0xc0, !PT ;  /* 0x00ff000090ff7812 */ /* 0x000fe4000786c0ff */
[----:B------:R-:W-:Y:S02]  /*63f0*/  LOP3.LUT P6, RZ, R82, 0xff00, RZ, 0xc0, !PT ;  /* 0x0000ff0052ff7812 */ /* 0x000fe400078cc0ff */
[----:B------:R-:W-:Y:S02]  /*6400*/  LOP3.LUT P5, RZ, R144, 0xff000000, RZ, 0xc0, !PT ;  /* 0xff00000090ff7812 */ /* 0x000fe400078ac0ff */
[----:B------:R-:W-:-:S02]  /*6410*/  FSEL R57, R228, RZ, P3 ;  /* 0x000000ffe4397208 */ /* 0x000fc40001800000 */
[----:B------:R-:W-:Y:S02]  /*6420*/  FSEL R224, R224, RZ, P5 ;  /* 0x000000ffe0e07208 */ /* 0x000fe40002800000 */
[----:B------:R-:W-:Y:S02]  /*6430*/  FSEL R79, R226, RZ, P6 ;  /* 0x000000ffe24f7208 */ /* 0x000fe40003000000 */
[----:B------:R-:W-:Y:S02]  /*6440*/  LOP3.LUT P3, RZ, R82, 0xff, RZ, 0xc0, !PT ;  /* 0x000000ff52ff7812 */ /* 0x000fe4000786c0ff */
[C---:B------:R-:W-:Y:S02]  /*6450*/  LOP3.LUT P5, RZ, R144.reuse, 0xff00, RZ, 0xc0, !PT ;  /* 0x0000ff0090ff7812 */ /* 0x040fe400078ac0ff */
[----:B------:R-:W-:Y:S02]  /*6460*/  LOP3.LUT P6, RZ, R144, 0xff, RZ, 0xc0, !PT ;  /* 0x000000ff90ff7812 */ /* 0x000fe400078cc0ff */
[----:B------:R-:W-:-:S02]  /*6470*/  F2FP.BF16.F32.PACK_AB R75, R72, R75 ;  /* 0x0000004b484b723e */ /* 0x000fc400000010ff */
        /* <DEDUP_REMOVED lines=8> */
[----:B------:R-:W-:Y:S02]  /*6500*/  F2FP.BF16.F32.PACK_AB R56, R83, R56 ;  /* 0x000000385338723e */ /* 0x000fe400000010ff */
[----:B------:R-:W-:Y:S01]  /*6510*/  F2FP.BF16.F32.PACK_AB R72, R79, R72 ;  /* 0x000000484f48723e */ /* 0x000fe200000010ff */
[----:B------:R-:W-:Y:S06]  /*6520*/  BRA `(.L_x_199) ;  /* 0x0000000c00e87947 */ /* 0x000fec0003800000 */
.L_x_196:
[----:B------:R-:W-:Y:S05]  /*6530*/  @!P2 BRA `(.L_x_201) ;  /* 0x000000080024a947 */ /* 0x000fea0003800000 */
[----:B------:R-:W-:Y:S05]  /*6540*/  @!P1 BRA `(.L_x_202) ;  /* 0x0000000400189947 */ /* 0x000fea0003800000 */
[-CC-:B0-----:R-:W-:Y:S01]  /*6550*/  FFMA.FTZ R53, R230, R239.reuse, R241.reuse ;  /* 0x000000efe6357223 */ /* 0x181fe200000100f1 */
[-CC-:B------:R-:W-:Y:S01]  /*6560*/  FFMA.FTZ R52, R225, R239.reuse, R241.reuse ;  /* 0x000000efe1347223 */ /* 0x180fe200000100f1 */
[-CC-:B------:R-:W-:Y:S01]  /*6570*/  FFMA.FTZ R220, R220, R239.reuse, R241.reuse ;  /* 0x000000efdcdc7223 */ /* 0x180fe200000100f1 */
[-C--:B------:R-:W-:Y:S01]  /*6580*/  FFMA.FTZ R0, R229, R239.reuse, R241 ;  /* 0x000000efe5007223 */ /* 0x080fe200000100f1 */
[--C-:B------:R-:W-:Y:S01]  /*6590*/  FADD.FTZ R228, R228, -R53.reuse ;  /* 0x80000035e4e47221 */ /* 0x100fe20000010000 */
[----:B------:R-:W-:Y:S01]  /*65a0*/  PRMT R53, R63, 0x7632, R53 ;  /* 0x000076323f357816 */ /* 0x000fe20000000035 */
[----:B------:R-:W-:Y:S01]  /*65b0*/  FADD.FTZ R54, R223, -R52 ;  /* 0x80000034df367221 */ /* 0x000fe20000010000 */
[----:B------:R-:W-:Y:S01]  /*65c0*/  FADD.FTZ R220, R215, -R220 ;  /* 0x800000dcd7dc7221 */ /* 0x000fe20000010000 */
[----:B------:R-:W-:Y:S01]  /*65d0*/  SHF.L.U32 R72, R63, 0x10, RZ ;  /* 0x000000103f487819 */ /* 0x000fe200000006ff */
[----:B------:R-:W-:Y:S01]  /*65e0*/  FFMA.FTZ R222, R222, R239, R241 ;  /* 0x000000efdede7223 */ /* 0x000fe200000100f1 */
[----:B------:R-:W-:Y:S01]  /*65f0*/  IMAD.U32 R75, R53, 0x10000, RZ ;  /* 0x00010000354b7824 */ /* 0x000fe200078e00ff */
[C---:B------:R-:W-:Y:S01]  /*6600*/  PRMT R52, R62.reuse, 0x7632, R52 ;  /* 0x000076323e347816 */ /* 0x040fe20000000034 */
[----:B------:R-:W-:Y:S01]  /*6610*/  FADD.FTZ R0, R227, -R0 ;  /* 0x80000000e3007221 */ /* 0x000fe20000010000 */
[----:B------:R-:W-:Y:S01]  /*6620*/  SHF.L.U32 R55, R62, 0x10, RZ ;  /* 0x000000103e377819 */ /* 0x000fe200000006ff */
[----:B------:R-:W-:Y:S01]  /*6630*/  FFMA.FTZ R97, R211, R220, R75 ;  /* 0x000000dcd3617223 */ /* 0x000fe2000001004b */
[----:B------:R-:W-:Y:S01]  /*6640*/  SHF.L.U32 R53, R61, 0x10, RZ ;  /* 0x000000103d357819 */ /* 0x000fe200000006ff */
[----:B------:R-:W-:Y:S01]  /*6650*/  FFMA.FTZ R74, R211, R54, R72 ;  /* 0x00000036d34a7223 */ /* 0x000fe20000010048 */
[----:B------:R-:W-:Y:S01]  /*6660*/  ISETP.GE.U32.AND P3, PT, R82, RZ, PT ;  /* 0x000000ff5200720c */ /* 0x000fe20003f66070 */
[----:B------:R-:W-:Y:S01]  /*6670*/  FADD.FTZ R222, R217, -R222 ;  /* 0x800000ded9de7221 */ /* 0x000fe20000010000 */
[----:B------:R-:W-:-:S02]  /*6680*/  IMAD.U32 R73, R52, 0x10000, RZ ;  /* 0x0001000034497824 */ /* 0x000fc400078e00ff */
[C---:B------:R-:W-:Y:S01]  /*6690*/  FFMA.FTZ R72, R211.reuse, R0, R55 ;  /* 0x00000000d3487223 */ /* 0x040fe20000010037 */
[----:B------:R-:W-:Y:S01]  /*66a0*/  FFMA.FTZ R228, R211, R228, R53 ;  /* 0x000000e4d3e47223 */ /* 0x000fe20000010035 */
[----:B------:R-:W-:Y:S01]  /*66b0*/  FMUL.FTZ R53, R97, UR6 ;  /* 0x0000000661357c20 */ /* 0x000fe20008410000 */
[----:B------:R-:W-:Y:S01]  /*66c0*/  ISETP.GE.U32.AND.EX P3, PT, R83, 0x1000000, PT, P3 ;  /* 0x010000005300780c */ /* 0x000fe20003f66130 */
[----:B------:R-:W-:Y:S01]  /*66d0*/  FMUL.FTZ R52, R74, UR6 ;  /* 0x000000064a347c20 */ /* 0x000fe20008410000 */
[----:B------:R-:W-:Y:S01]  /*66e0*/  FFMA.FTZ R79, R211, R222, R73 ;  /* 0x000000ded34f7223 */ /* 0x000fe20000010049 */
[C---:B------:R-:W-:Y:S01]  /*66f0*/  LOP3.LUT P5, RZ, R83.reuse, 0xff0000, RZ, 0xc0, !PT ;  /* 0x00ff000053ff7812 */ /* 0x040fe200078ac0ff */
[----:B------:R-:W-:Y:S01]  /*6700*/  FMUL.FTZ R0, R72, UR6 ;  /* 0x0000000648007c20 */ /* 0x000fe20008410000 */
[----:B------:R-:W-:Y:S01]  /*6710*/  LOP3.LUT P6, RZ, R83, 0xff, RZ, 0xc0, !PT ;  /* 0x000000ff53ff7812 */ /* 0x000fe200078cc0ff */
[-CC-:B------:R-:W-:Y:S01]  /*6720*/  FFMA.FTZ R224, R224, R239.reuse, R241.reuse ;  /* 0x000000efe0e07223 */ /* 0x180fe200000100f1 */
[----:B------:R-:W-:Y:S01]  /*6730*/  FSEL R96, R53, RZ, P3 ;  /* 0x000000ff35607208 */ /* 0x000fe20001800000 */
[----:B------:R-:W-:Y:S01]  /*6740*/  FMUL.FTZ R53, R79, UR6 ;  /* 0x000000064f357c20 */ /* 0x000fe20008410000 */
[----:B------:R-:W-:Y:S01]  /*6750*/  LOP3.LUT P3, RZ, R83, 0xff00, RZ, 0xc0, !PT ;  /* 0x0000ff0053ff7812 */ /* 0x000fe2000786c0ff */
[-CC-:B------:R-:W-:Y:S01]  /*6760*/  FFMA.FTZ R226, R226, R239.reuse, R241.reuse ;  /* 0x000000efe2e27223 */ /* 0x180fe200000100f1 */
[----:B------:R-:W-:Y:S01]  /*6770*/  FSEL R85, R52, RZ, P5 ;  /* 0x000000ff34557208 */ /* 0x000fe20002800000 */
[----:B------:R-:W-:Y:S01]  /*6780*/  FFMA.FTZ R232, R232, R239, R241 ;  /* 0x000000efe8e87223 */ /* 0x000fe200000100f1 */
[----:B------:R-:W-:Y:S01]  /*6790*/  FSEL R83, R0, RZ, P6 ;  /* 0x000000ff00537208 */ /* 0x000fe20003000000 */
[----:B------:R-:W-:Y:S01]  /*67a0*/  FADD.FTZ R224, R219, -R224 ;  /* 0x800000e0dbe07221 */ /* 0x000fe20000010000 */
[----:B------:R-:W-:Y:S01]  /*67b0*/  PRMT R52, R61, 0x7632, R52 ;  /* 0x000076323d347816 */ /* 0x000fe20000000034 */
[----:B------:R-:W-:Y:S01]  /*67c0*/  FADD.FTZ R226, R221, -R226 ;  /* 0x800000e2dde27221 */ /* 0x000fe20000010000 */
[----:B------:R-:W-:Y:S01]  /*67d0*/  PRMT R0, R60, 0x7632, R0 ;  /* 0x000076323c007816 */ /* 0x000fe20000000000 */
[----:B------:R-:W-:Y:S01]  /*67e0*/  FADD.FTZ R232, R231, -R232 ;  /* 0x800000e8e7e87221 */ /* 0x000fe20000010000 */
[----:B------:R-:W-:Y:S01]  /*67f0*/  FSEL R84, R53, RZ, P3 ;  /* 0x000000ff35547208 */ /* 0x000fe20001800000 */
[----:B------:R-:W-:Y:S01]  /*6800*/  IMAD.U32 R52, R52, 0x10000, RZ ;  /* 0x0001000034347824 */ /* 0x000fe200078e00ff */
[----:B------:R-:W-:Y:S01]  /*6810*/  SHF.L.U32 R53, R60, 0x10, RZ ;  /* 0x000000103c357819 */ /* 0x000fe200000006ff */
[----:B------:R-:W-:-:S02]  /*6820*/  IMAD.U32 R55, R0, 0x10000, RZ ;  /* 0x0001000000377824 */ /* 0x000fc400078e00ff */
[----:B------:R-:W-:Y:S01]  /*6830*/  FMUL.FTZ R54, R228, UR6 ;  /* 0x00000006e4367c20 */ /* 0x000fe20008410000 */
[----:B------:R-:W-:Y:S01]  /*6840*/  LOP3.LUT P5, RZ, R82, 0xff0000, RZ, 0xc0, !PT ;  /* 0x00ff000052ff7812 */ /* 0x000fe200078ac0ff */
[C---:B------:R-:W-:Y:S01]  /*6850*/  FFMA.FTZ R75, R211.reuse, R224, R52 ;  /* 0x000000e0d34b7223 */ /* 0x040fe20000010034 */
[C---:B------:R-:W-:Y:S01]  /*6860*/  FFMA.FTZ R52, R211.reuse, R232, R53 ;  /* 0x000000e8d3347223 */ /* 0x040fe20000010035 */
[----:B------:R-:W-:Y:S01]  /*6870*/  FFMA.FTZ R73, R211, R226, R55 ;  /* 0x000000e2d3497223 */ /* 0x000fe20000010037 */
[----:B------:R-:W-:Y:S02]  /*6880*/  FSEL R78, R54, RZ, P5 ;  /* 0x000000ff364e7208 */ /* 0x000fe40002800000 */
[----:B------:R-:W-:Y:S01]  /*6890*/  F2FP.BF16.F32.PACK_AB R55, R97, R74 ;  /* 0x0000004a6137723e */ /* 0x000fe200000010ff */
[----:B------:R-:W-:Y:S01]  /*68a0*/  FMUL.FTZ R74, R75, UR6 ;  /* 0x000000064b4a7c20 */ /* 0x000fe20008410000 */
[----:B------:R-:W-:Y:S01]  /*68b0*/  F2FP.BF16.F32.PACK_AB R54, R79, R72 ;  /* 0x000000484f36723e */ /* 0x000fe200000010ff */
[----:B------:R-:W-:Y:S01]  /*68c0*/  FMUL.FTZ R0, R52, UR6 ;  /* 0x0000000634007c20 */ /* 0x000fe20008410000 */
[----:B------:R-:W-:Y:S01]  /*68d0*/  FMUL.FTZ R72, R73, UR6 ;  /* 0x0000000649487c20 */ /* 0x000fe20008410000 */
[----:B------:R-:W-:-:S02]  /*68e0*/  LOP3.LUT P6, RZ, R82, 0xff000000, RZ, 0xc0, !PT ;  /* 0xff00000052ff7812 */ /* 0x000fc400078cc0ff */
[C---:B------:R-:W-:Y:S02]  /*68f0*/  LOP3.LUT P3, RZ, R82.reuse, 0xff, RZ, 0xc0, !PT ;  /* 0x000000ff52ff7812 */ /* 0x040fe4000786c0ff */
[----:B------:R-:W-:Y:S02]  /*6900*/  LOP3.LUT P5, RZ, R82, 0xff00, RZ, 0xc0, !PT ;  /* 0x0000ff0052ff7812 */ /* 0x000fe400078ac0ff */
[----:B------:R-:W-:Y:S02]  /*6910*/  F2FP.BF16.F32.PACK_AB R52, R73, R52 ;  /* 0x000000344934723e */ /* 0x000fe400000010ff */
        /* <DEDUP_REMOVED lines=9> */
.L_x_202:
[-CC-:B------:R-:W-:Y:S01]  /*69b0*/  FFMA.FTZ R0, R229, R239.reuse, R241.reuse ;  /* 0x000000efe5007223 */ /* 0x180fe200000100f1 */
[-CC-:B0-----:R-:W-:Y:S01]  /*69c0*/  FFMA.FTZ R73, R230, R239.reuse, R241.reuse ;  /* 0x000000efe6497223 */ /* 0x181fe200000100f1 */
[----:B------:R-:W-:Y:S01]  /*69d0*/  PRMT R72, R63, 0x7632, R72 ;  /* 0x000076323f487816 */ /* 0x000fe20000000048 */
[-CC-:B------:R-:W-:Y:S01]  /*69e0*/  FFMA.FTZ R220, R220, R239.reuse, R241.reuse ;  /* 0x000000efdcdc7223 */ /* 0x180fe200000100f1 */
[----:B------:R-:W-:Y:S01]  /*69f0*/  FADD.FTZ R74, R227, -R0 ;  /* 0x80000000e34a7221 */ /* 0x000fe20000010000 */
[-C--:B------:R-:W-:Y:S01]  /*6a00*/  FFMA.FTZ R0, R225, R239.reuse, R241 ;  /* 0x000000efe1007223 */ /* 0x080fe200000100f1 */
[--C-:B------:R-:W-:Y:S01]  /*6a10*/  FADD.FTZ R228, R228, -R73.reuse ;  /* 0x80000049e4e47221 */ /* 0x100fe20000010000 */
[----:B------:R-:W-:Y:S01]  /*6a20*/  SHF.L.U32 R72, R72, 0x10, RZ ;  /* 0x0000001048487819 */ /* 0x000fe200000006ff */
[----:B------:R-:W-:Y:S01]  /*6a30*/  FADD.FTZ R220, R215, -R220 ;  /* 0x800000dcd7dc7221 */ /* 0x000fe20000010000 */
[----:B------:R-:W-:Y:S01]  /*6a40*/  FADD.FTZ R0, R223, -R0 ;  /* 0x80000000df007221 */ /* 0x000fe20000010000 */
[----:B------:R-:W-:Y:S01]  /*6a50*/  IMAD.U32 R75, R63, 0x10000, RZ ;  /* 0x000100003f4b7824 */ /* 0x000fe200078e00ff */
[----:B------:R-:W-:Y:S01]  /*6a60*/  PRMT R73, R62, 0x7632, R73 ;  /* 0x000076323e497816 */ /* 0x000fe20000000049 */
[-C--:B------:R-:W-:Y:S01]  /*6a70*/  FFMA.FTZ R222, R222, R239.reuse, R241 ;  /* 0x000000efdede7223 */ /* 0x080fe200000100f1 */
[C---:B------:R-:W-:Y:S01]  /*6a80*/  FFMA.FTZ R220, R211.reuse, R220, R72 ;  /* 0x000000dcd3dc7223 */ /* 0x040fe20000010048 */
[----:B------:R-:W-:Y:S01]  /*6a90*/  SHF.L.U32 R78, R62, 0x10, RZ ;  /* 0x000000103e4e7819 */ /* 0x000fe200000006ff */
[----:B------:R-:W-:Y:S01]  /*6aa0*/  FFMA.FTZ R96, R211, R0, R75 ;  /* 0x00000000d3607223 */ /* 0x000fe2000001004b */
[----:B------:R-:W-:Y:S01]  /*6ab0*/  SHF.L.U32 R79, R61, 0x10, RZ ;  /* 0x000000103d4f7819 */ /* 0x000fe200000006ff */
[----:B------:R-:W-:Y:S01]  /*6ac0*/  FADD.FTZ R222, R217, -R222 ;  /* 0x800000ded9de7221 */ /* 0x000fe20000010000 */
[----:B------:R-:W-:Y:S01]  /*6ad0*/  PRMT R72, R61, 0x7632, R72 ;  /* 0x000076323d487816 */ /* 0x000fe20000000048 */
[----:B------:R-:W-:Y:S01]  /*6ae0*/  IMAD.U32 R84, R73, 0x10000, RZ ;  /* 0x0001000049547824 */ /* 0x000fe200078e00ff */
[----:B------:R-:W-:Y:S01]  /*6af0*/  PRMT R0, R60, 0x7632, R0 ;  /* 0x000076323c007816 */ /* 0x000fe20000000000 */
[-CC-:B------:R-:W-:Y:S01]  /*6b00*/  FFMA.FTZ R226, R226, R239.reuse, R241.reuse ;  /* 0x000000efe2e27223 */ /* 0x180fe200000100f1 */
[----:B------:R-:W-:Y:S01]  /*6b10*/  ISETP.GE.U32.AND P3, PT, R82, RZ, PT ;  /* 0x000000ff5200720c */ /* 0x000fe20003f66070 */
[-CC-:B------:R-:W-:Y:S01]  /*6b20*/  FFMA.FTZ R224, R224, R239.reuse, R241.reuse ;  /* 0x000000efe0e07223 */ /* 0x180fe200000100f1 */
[----:B------:R-:W-:Y:S01]  /*6b30*/  FFMA.FTZ R232, R232, R239, R241 ;  /* 0x000000efe8e87223 */ /* 0x000fe200000100f1 */
[----:B------:R-:W-:Y:S01]  /*6b40*/  FMUL.FTZ R220, R220, UR6 ;  /* 0x00000006dcdc7c20 */ /* 0x000fe20008410000 */
[----:B------:R-:W-:Y:S01]  /*6b50*/  FMUL.FTZ R96, R96, UR6 ;  /* 0x0000000660607c20 */ /* 0x000fe20008410000 */
[C---:B------:R-:W-:Y:S01]  /*6b60*/  FFMA.FTZ R74, R211.reuse, R74, R78 ;  /* 0x0000004ad34a7223 */ /* 0x040fe2000001004e */
[----:B------:R-:W-:Y:S01]  /*6b70*/  SHF.L.U32 R75, R0, 0x10, RZ ;  /* 0x00000010004b7819 */ /* 0x000fe200000006ff */
[C---:B------:R-:W-:Y:S01]  /*6b80*/  FFMA.FTZ R84, R211.reuse, R222, R84 ;  /* 0x000000ded3547223 */ /* 0x040fe20000010054 */
[----:B------:R-:W-:Y:S01]  /*6b90*/  FFMA.FTZ R79, R211, R228, R79 ;  /* 0x000000e4d34f7223 */ /* 0x000fe2000001004f */
[----:B------:R-:W-:Y:S01]  /*6ba0*/  LOP3.LUT P5, RZ, R83, 0xff0000, RZ, 0xc0, !PT ;  /* 0x00ff000053ff7812 */ /* 0x000fe200078ac0ff */
[----:B------:R-:W-:Y:S01]  /*6bb0*/  FADD.FTZ R226, R221, -R226 ;  /* 0x800000e2dde27221 */ /* 0x000fe20000010000 */
[----:B------:R-:W-:Y:S01]  /*6bc0*/  ISETP.GE.U32.AND.EX P3, PT, R83, 0x1000000, PT, P3 ;  /* 0x010000005300780c */ /* 0x000fe20003f66130 */
[----:B------:R-:W-:Y:S01]  /*6bd0*/  FADD.FTZ R224, R219, -R224 ;  /* 0x800000e0dbe07221 */ /* 0x000fe20000010000 */
[----:B------:R-:W-:Y:S01]  /*6be0*/  FADD.FTZ R232, R231, -R232 ;  /* 0x800000e8e7e87221 */ /* 0x000fe20000010000 */
[----:B------:R-:W-:-:S02]  /*6bf0*/  IMAD.U32 R85, R72, 0x10000, RZ ;  /* 0x0001000048557824 */ /* 0x000fc400078e00ff */
[----:B------:R-:W-:Y:S01]  /*6c00*/  FMUL.FTZ R74, R74, UR6 ;  /* 0x000000064a4a7c20 */ /* 0x000fe20008410000 */
[----:B------:R-:W-:Y:S01]  /*6c10*/  IMAD.U32 R73, R60, 0x10000, RZ ;  /* 0x000100003c497824 */ /* 0x000fe200078e00ff */
[----:B------:R-:W-:Y:S01]  /*6c20*/  FSEL R97, R220, RZ, P3 ;  /* 0x000000ffdc617208 */ /* 0x000fe20001800000 */
[----:B------:R-:W-:Y:S01]  /*6c30*/  FMUL.FTZ R84, R84, UR6 ;  /* 0x0000000654547c20 */ /* 0x000fe20008410000 */
[----:B------:R-:W-:Y:S01]  /*6c40*/  FSEL R96, R96, RZ, P5 ;  /* 0x000000ff60607208 */ /* 0x000fe20002800000 */
[----:B------:R-:W-:Y:S01]  /*6c50*/  FMUL.FTZ R79, R79, UR6 ;  /* 0x000000064f4f7c20 */ /* 0x000fe20008410000 */
[C---:B------:R-:W-:Y:S01]  /*6c60*/  FFMA.FTZ R85, R211.reuse, R224, R85 ;  /* 0x000000e0d3557223 */ /* 0x040fe20000010055 */
[C---:B------:R-:W-:Y:S01]  /*6c70*/  FFMA.FTZ R75, R211.reuse, R226, R75 ;  /* 0x000000e2d34b7223 */ /* 0x040fe2000001004b */
[----:B------:R-:W-:Y:S01]  /*6c80*/  FFMA.FTZ R73, R211, R232, R73 ;  /* 0x000000e8d3497223 */ /* 0x000fe20000010049 */
        /* <DEDUP_REMOVED lines=20> */
.L_x_201:
[----:B------:R-:W-:Y:S05]  /*6dd0*/  @!P1 BRA `(.L_x_203) ;  /* 0x0000000000e89947 */ /* 0x000fea0003800000 */
[-CC-:B------:R-:W-:Y:S01]  /*6de0*/  FFMA.FTZ R220, R220, R239.reuse, R241.reuse ;  /* 0x000000efdcdc7223 */ /* 0x180fe200000100f1 */
[-CC-:B0-----:R-:W-:Y:S01]  /*6df0*/  FFMA.FTZ R52, R225, R239.reuse, R241.reuse ;  /* 0x000000efe1347223 */ /* 0x181fe200000100f1 */
[-CC-:B------:R-:W-:Y:S01]  /*6e00*/  FFMA.FTZ R222, R222, R239.reuse, R241.reuse ;  /* 0x000000efdede7223 */ /* 0x180fe200000100f1 */
[-CC-:B------:R-:W-:Y:S01]  /*6e10*/  FFMA.FTZ R0, R229, R239.reuse, R241.reuse ;  /* 0x000000efe5007223 */ /* 0x180fe200000100f1 */
[----:B------:R-:W-:Y:S01]  /*6e20*/  FADD.FTZ R220, R215, -R220 ;  /* 0x800000dcd7dc7221 */ /* 0x000fe20000010000 */
[----:B------:R-:W-:Y:S01]  /*6e30*/  FADD.FTZ R52, R223, -R52 ;  /* 0x80000034df347221 */ /* 0x000fe20000010000 */
[----:B------:R-:W-:Y:S01]  /*6e40*/  FADD.FTZ R222, R217, -R222 ;  /* 0x800000ded9de7221 */ /* 0x000fe20000010000 */
[----:B------:R-:W-:Y:S01]  /*6e50*/  ISETP.GE.U32.AND P3, PT, R82, RZ, PT ;  /* 0x000000ff5200720c */ /* 0x000fe20003f66070 */
[----:B------:R-:W-:Y:S01]  /*6e60*/  FMUL.FTZ R73, R211, R220 ;  /* 0x000000dcd3497220 */ /* 0x000fe20000410000 */
[-C--:B------:R-:W-:Y:S01]  /*6e70*/  FFMA.FTZ R53, R230, R239.reuse, R241 ;  /* 0x000000efe6357223 */ /* 0x080fe200000100f1 */
[----:B------:R-:W-:Y:S01]  /*6e80*/  FADD.FTZ R0, R227, -R0 ;  /* 0x80000000e3007221 */ /* 0x000fe20000010000 */
[----:B------:R-:W-:Y:S01]  /*6e90*/  FMUL.FTZ R72, R211, R52 ;  /* 0x00000034d3487220 */ /* 0x000fe20000410000 */
[----:B------:R-:W-:Y:S01]  /*6ea0*/  FMUL.FTZ R52, R73, UR6 ;  /* 0x0000000649347c20 */ /* 0x000fe20008410000 */
[----:B------:R-:W-:Y:S01]  /*6eb0*/  ISETP.GE.U32.AND.EX P3, PT, R83, 0x1000000, PT, P3 ;  /* 0x010000005300780c */ /* 0x000fe20003f66130 */
[C---:B------:R-:W-:Y:S01]  /*6ec0*/  FMUL.FTZ R75, R211.reuse, R222 ;  /* 0x000000ded34b7220 */ /* 0x040fe20000410000 */
[----:B------:R-:W-:Y:S01]  /*6ed0*/  FADD.FTZ R228, R228, -R53 ;  /* 0x80000035e4e47221 */ /* 0x000fe20000010000 */
[----:B------:R-:W-:Y:S01]  /*6ee0*/  FMUL.FTZ R54, R211, R0 ;  /* 0x00000000d3367220 */ /* 0x000fe20000410000 */
[-CC-:B------:R-:W-:Y:S01]  /*6ef0*/  FFMA.FTZ R226, R226, R239.reuse, R241.reuse ;  /* 0x000000efe2e27223 */ /* 0x180fe200000100f1 */
[-CC-:B------:R-:W-:Y:S01]  /*6f00*/  FFMA.FTZ R224, R224, R239.reuse, R241.reuse ;  /* 0x000000efe0e07223 */ /* 0x180fe200000100f1 */
[----:B------:R-:W-:Y:S01]  /*6f10*/  FMUL.FTZ R0, R72, UR6 ;  /* 0x0000000648007c20 */ /* 0x000fe20008410000 */
[----:B------:R-:W-:Y:S01]  /*6f20*/  FFMA.FTZ R232, R232, R239, R241 ;  /* 0x000000efe8e87223 */ /* 0x000fe200000100f1 */
[----:B------:R-:W-:Y:S01]  /*6f30*/  LOP3.LUT P5, RZ, R83, 0xff0000, RZ, 0xc0, !PT ;  /* 0x00ff000053ff7812 */ /* 0x000fe200078ac0ff */
[----:B------:R-:W-:Y:S01]  /*6f40*/  FMUL.FTZ R55, R75, UR6 ;  /* 0x000000064b377c20 */ /* 0x000fe20008410000 */
[----:B------:R-:W-:Y:S01]  /*6f50*/  FSEL R96, R52, RZ, P3 ;  /* 0x000000ff34607208 */ /* 0x000fe20001800000 */
[----:B------:R-:W-:Y:S01]  /*6f60*/  FMUL.FTZ R53, R211, R228 ;  /* 0x000000e4d3357220 */ /* 0x000fe20000410000 */
[C---:B------:R-:W-:Y:S01]  /*6f70*/  LOP3.LUT P3, RZ, R83.reuse, 0xff00, RZ, 0xc0, !PT ;  /* 0x0000ff0053ff7812 */ /* 0x040fe2000786c0ff */
[----:B------:R-:W-:Y:S01]  /*6f80*/  FMUL.FTZ R52, R54, UR6 ;  /* 0x0000000636347c20 */ /* 0x000fe20008410000 */
[----:B------:R-:W-:Y:S01]  /*6f90*/  LOP3.LUT P6, RZ, R83, 0xff, RZ, 0xc0, !PT ;  /* 0x000000ff53ff7812 */ /* 0x000fe200078cc0ff */
[----:B------:R-:W-:Y:S01]  /*6fa0*/  FADD.FTZ R224, R219, -R224 ;  /* 0x800000e0dbe07221 */ /* 0x000fe20000010000 */
[----:B------:R-:W-:Y:S01]  /*6fb0*/  FADD.FTZ R232, R231, -R232 ;  /* 0x800000e8e7e87221 */ /* 0x000fe20000010000 */
[----:B------:R-:W-:Y:S01]  /*6fc0*/  FADD.FTZ R226, R221, -R226 ;  /* 0x800000e2dde27221 */ /* 0x000fe20000010000 */
[----:B------:R-:W-:Y:S01]  /*6fd0*/  FSEL R85, R0, RZ, P5 ;  /* 0x000000ff00557208 */ /* 0x000fe20002800000 */
[----:B------:R-:W-:Y:S01]  /*6fe0*/  FMUL.FTZ R0, R53, UR6 ;  /* 0x0000000635007c20 */ /* 0x000fe20008410000 */
[----:B------:R-:W-:Y:S01]  /*6ff0*/  FSEL R84, R55, RZ, P3 ;  /* 0x000000ff37547208 */ /* 0x000fe20001800000 */
[----:B------:R-:W-:Y:S01]  /*7000*/  FMUL.FTZ R224, R211, R224 ;  /* 0x000000e0d3e07220 */ /* 0x000fe20000410000 */
[----:B------:R-:W-:-:S02]  /*7010*/  LOP3.LUT P5, RZ, R82, 0xff0000, RZ, 0xc0, !PT ;  /* 0x00ff000052ff7812 */ /* 0x000fc400078ac0ff */
[----:B------:R-:W-:Y:S01]  /*7020*/  FSEL R83, R52, RZ, P6 ;  /* 0x000000ff34537208 */ /* 0x000fe20003000000 */
[----:B------:R-:W-:Y:S01]  /*7030*/  FMUL.FTZ R52, R211, R232 ;  /* 0x000000e8d3347220 */ /* 0x000fe20000410000 */
[----:B------:R-:W-:Y:S01]  /*7040*/  F2FP.BF16.F32.PACK_AB R55, R73, R72 ;  /* 0x000000484937723e */ /* 0x000fe200000010ff */
[----:B------:R-:W-:Y:S01]  /*7050*/  FMUL.FTZ R73, R211, R226 ;  /* 0x000000e2d3497220 */ /* 0x000fe20000410000 */
[----:B------:R-:W-:Y:S01]  /*7060*/  FSEL R78, R0, RZ, P5 ;  /* 0x000000ff004e7208 */ /* 0x000fe20002800000 */
[----:B------:R-:W-:Y:S01]  /*7070*/  FMUL.FTZ R74, R224, UR6 ;  /* 0x00000006e04a7c20 */ /* 0x000fe20008410000 */
[----:B------:R-:W-:Y:S01]  /*7080*/  FMUL.FTZ R0, R52, UR6 ;  /* 0x0000000634007c20 */ /* 0x000fe20008410000 */
[----:B------:R-:W-:Y:S01]  /*7090*/  FMUL.FTZ R72, R73, UR6 ;  /* 0x0000000649487c20 */ /* 0x000fe20008410000 */
[C---:B------:R-:W-:Y:S02]  /*70a0*/  LOP3.LUT P6, RZ, R82.reuse, 0xff000000, RZ, 0xc0, !PT ;  /* 0xff00000052ff7812 */ /* 0x040fe400078cc0ff */
[----:B------:R-:W-:-:S02]  /*70b0*/  LOP3.LUT P3, RZ, R82, 0xff, RZ, 0xc0, !PT ;  /* 0x000000ff52ff7812 */ /* 0x000fc4000786c0ff */
[----:B------:R-:W-:Y:S02]  /*70c0*/  LOP3.LUT P5, RZ, R82, 0xff00, RZ, 0xc0, !PT ;  /* 0x0000ff0052ff7812 */ /* 0x000fe400078ac0ff */
[----:B------:R-:W-:Y:S02]  /*70d0*/  F2FP.BF16.F32.PACK_AB R52, R73, R52 ;  /* 0x000000344934723e */ /* 0x000fe400000010ff */
[----:B------:R-:W-:Y:S02]  /*70e0*/  FSEL R73, R74, RZ, P6 ;  /* 0x000000ff4a497208 */ /* 0x000fe40003000000 */
[----:B------:R-:W-:Y:S02]  /*70f0*/  FSEL R0, R0, RZ, P3 ;  /* 0x000000ff00007208 */ /* 0x000fe40001800000 */
[----:B------:R-:W-:Y:S02]  /*7100*/  FSEL R79, R72, RZ, P5 ;  /* 0x000000ff484f7208 */ /* 0x000fe40002800000 */
[----:B------:R-:W-:-:S02]  /*7110*/  F2FP.BF16.F32.PACK_AB R54, R75, R54 ;  /* 0x000000364b36723e */ /* 0x000fc400000010ff */
[----:B------:R-:W-:Y:S02]  /*7120*/  F2FP.BF16.F32.PACK_AB R53, R224, R53 ;  /* 0x00000035e035723e */ /* 0x000fe400000010ff */
[----:B------:R-:W-:Y:S02]  /*7130*/  F2FP.BF16.F32.PACK_AB R75, R96, R85 ;  /* 0x00000055604b723e */ /* 0x000fe400000010ff */
[----:B------:R-:W-:Y:S02]  /*7140*/  F2FP.BF16.F32.PACK_AB R74, R84, R83 ;  /* 0x00000053544a723e */ /* 0x000fe400000010ff */
[----:B------:R-:W-:Y:S02]  /*7150*/  F2FP.BF16.F32.PACK_AB R73, R73, R78 ;  /* 0x0000004e4949723e */ /* 0x000fe400000010ff */
[----:B------:R-:W-:Y:S01]  /*7160*/  F2FP.BF16.F32.PACK_AB R72, R79, R0 ;  /* 0x000000004f48723e */ /* 0x000fe200000010ff */
[----:B------:R-:W-:Y:S06]  /*7170*/  BRA `(.L_x_199) ;  /* 0x0000000000d47947 */ /* 0x000fec0003800000 */
.L_x_203:
[-CC-:B------:R-:W-:Y:S01]  /*7180*/  FFMA.FTZ R220, R220, R239.reuse, R241.reuse ;  /* 0x000000efdcdc7223 */ /* 0x180fe200000100f1 */
[-CC-:B0-----:R-:W-:Y:S01]  /*7190*/  FFMA.FTZ R72, R225, R239.reuse, R241.reuse ;  /* 0x000000efe1487223 */ /* 0x181fe200000100f1 */
[-CC-:B------:R-:W-:Y:S01]  /*71a0*/  FFMA.FTZ R73, R230, R239.reuse, R241.reuse ;  /* 0x000000efe6497223 */ /* 0x180fe200000100f1 */
[-CC-:B------:R-:W-:Y:S01]  /*71b0*/  FFMA.FTZ R0, R229, R239.reuse, R241.reuse ;  /* 0x000000efe5007223 */ /* 0x180fe200000100f1 */
[----:B------:R-:W-:Y:S01]  /*71c0*/  FADD.FTZ R220, R215, -R220 ;  /* 0x800000dcd7dc7221 */ /* 0x000fe20000010000 */
[----:B------:R-:W-:Y:S01]  /*71d0*/  FADD.FTZ R72, R223, -R72 ;  /* 0x80000048df487221 */ /* 0x000fe20000010000 */
[-C--:B------:R-:W-:Y:S01]  /*71e0*/  FFMA.FTZ R222, R222, R239.reuse, R241 ;  /* 0x000000efdede7223 */ /* 0x080fe200000100f1 */
[----:B------:R-:W-:Y:S01]  /*71f0*/  FADD.FTZ R228, R228, -R73 ;  /* 0x80000049e4e47221 */ /* 0x000fe20000010000 */
[C---:B------:R-:W-:Y:S01]  /*7200*/  FMUL.FTZ R220, R211.reuse, R220 ;  /* 0x000000dcd3dc7220 */ /* 0x040fe20000410000 */
[----:B------:R-:W-:Y:S01]  /*7210*/  FMUL.FTZ R72, R211, R72 ;  /* 0x00000048d3487220 */ /* 0x000fe20000410000 */
[----:B------:R-:W-:Y:S01]  /*7220*/  FADD.FTZ R0, R227, -R0 ;  /* 0x80000000e3007221 */ /* 0x000fe20000010000 */
[----:B------:R-:W-:Y:S01]  /*7230*/  FADD.FTZ R222, R217, -R222 ;  /* 0x800000ded9de7221 */ /* 0x000fe20000010000 */
[----:B------:R-:W-:Y:S01]  /*7240*/  ISETP.GE.U32.AND P3, PT, R82, RZ, PT ;  /* 0x000000ff5200720c */ /* 0x000fe20003f66070 */
[-CC-:B------:R-:W-:Y:S01]  /*7250*/  FFMA.FTZ R226, R226, R239.reuse, R241.reuse ;  /* 0x000000efe2e27223 */ /* 0x180fe200000100f1 */
[-CC-:B------:R-:W-:Y:S01]  /*7260*/  FFMA.FTZ R224, R224, R239.reuse, R241.reuse ;  /* 0x000000efe0e07223 */ /* 0x180fe200000100f1 */
[----:B------:R-:W-:Y:S01]  /*7270*/  FFMA.FTZ R232, R232, R239, R241 ;  /* 0x000000efe8e87223 */ /* 0x000fe200000100f1 */
[----:B------:R-:W-:Y:S01]  /*7280*/  FMUL.FTZ R220, R220, UR6 ;  /* 0x00000006dcdc7c20 */ /* 0x000fe20008410000 */
[----:B------:R-:W-:Y:S01]  /*7290*/  FMUL.FTZ R72, R72, UR6 ;  /* 0x0000000648487c20 */ /* 0x000fe20008410000 */
[----:B------:R-:W-:Y:S01]  /*72a0*/  LOP3.LUT P5, RZ, R83, 0xff0000, RZ, 0xc0, !PT ;  /* 0x00ff000053ff7812 */ /* 0x000fe200078ac0ff */
[----:B------:R-:W-:Y:S01]  /*72b0*/  FMUL.FTZ R0, R211, R0 ;  /* 0x00000000d3007220 */ /* 0x000fe20000410000 */
[----:B------:R-:W-:Y:S01]  /*72c0*/  ISETP.GE.U32.AND.EX P3, PT, R83, 0x1000000, PT, P3 ;  /* 0x010000005300780c */ /* 0x000fe20003f66130 */
[C---:B------:R-:W-:Y:S01]  /*72d0*/  FMUL.FTZ R222, R211.reuse, R222 ;  /* 0x000000ded3de7220 */ /* 0x040fe20000410000 */
[----:B------:R-:W-:Y:S01]  /*72e0*/  FMUL.FTZ R228, R211, R228 ;  /* 0x000000e4d3e47220 */ /* 0x000fe20000410000 */
[----:B------:R-:W-:Y:S01]  /*72f0*/  FADD.FTZ R226, R221, -R226 ;  /* 0x800000e2dde27221 */ /* 0x000fe20000010000 */
[----:B------:R-:W-:Y:S01]  /*7300*/  FADD.FTZ R224, R219, -R224 ;  /* 0x800000e0dbe07221 */ /* 0x000fe20000010000 */
[----:B------:R-:W-:Y:S01]  /*7310*/  FADD.FTZ R232, R231, -R232 ;  /* 0x800000e8e7e87221 */ /* 0x000fe20000010000 */
[----:B------:R-:W-:Y:S01]  /*7320*/  FMUL.FTZ R0, R0, UR6 ;  /* 0x0000000600007c20 */ /* 0x000fe20008410000 */
[----:B------:R-:W-:Y:S01]  /*7330*/  FSEL R220, R220, RZ, P3 ;  /* 0x000000ffdcdc7208 */ /* 0x000fe20001800000 */
[----:B------:R-:W-:Y:S01]  /*7340*/  FMUL.FTZ R222, R222, UR6 ;  /* 0x00000006dede7c20 */ /* 0x000fe20008410000 */
[----:B------:R-:W-:Y:S01]  /*7350*/  FSEL R75, R72, RZ, P5 ;  /* 0x000000ff484b7208 */ /* 0x000fe20002800000 */
[----:B------:R-:W-:Y:S01]  /*7360*/  FMUL.FTZ R228, R228, UR6 ;  /* 0x00000006e4e47c20 */ /* 0x000fe20008410000 */
[----:B------:R-:W-:Y:S01]  /*7370*/  LOP3.LUT P6, RZ, R83, 0xff, RZ, 0xc0, !PT ;  /* 0x000000ff53ff7812 */ /* 0x000fe200078cc0ff */
[----:B------:R-:W-:Y:S01]  /*7380*/  FMUL.FTZ R226, R211, R226 ;  /* 0x000000e2d3e27220 */ /* 0x000fe20000410000 */
[----:B------:R-:W-:Y:S01]  /*7390*/  LOP3.LUT P3, RZ, R83, 0xff00, RZ, 0xc0, !PT ;  /* 0x0000ff0053ff7812 */ /* 0x000fe2000786c0ff */
[C---:B------:R-:W-:Y:S01]  /*73a0*/  FMUL.FTZ R224, R211.reuse, R224 ;  /* 0x000000e0d3e07220 */ /* 0x040fe20000410000 */
[----:B------:R-:W-:Y:S01]  /*73b0*/  LOP3.LUT P5, RZ, R82, 0xff0000, RZ, 0xc0, !PT ;  /* 0x00ff000052ff7812 */ /* 0x000fe200078ac0ff */
[----:B------:R-:W-:Y:S01]  /*73c0*/  FMUL.FTZ R232, R211, R232 ;  /* 0x000000e8d3e87220 */ /* 0x000fe20000410000 */
        /* <DEDUP_REMOVED lines=16> */
.L_x_199:
        /* <DEDUP_REMOVED lines=11> */
[----:B0-----:R-:W-:Y:S01]  /*7580*/  PRMT R52, R71, 0x7632, R52 ;  /* 0x0000763247347816 */ /* 0x001fe20000000034 */
[-CC-:B------:R-:W-:Y:S01]  /*7590*/  FFMA.FTZ R238, R238, R239.reuse, R241.reuse ;  /* 0x000000efeeee7223 */ /* 0x180fe200000100f1 */
[-CC-:B------:R-:W-:Y:S01]  /*75a0*/  FFMA.FTZ R237, R237, R239.reuse, R241.reuse ;  /* 0x000000efeded7223 */ /* 0x180fe200000100f1 */
[----:B------:R-:W-:Y:S01]  /*75b0*/  SHF.L.U32 R54, R71, 0x10, RZ ;  /* 0x0000001047367819 */ /* 0x000fe200000006ff */
[-C--:B------:R-:W-:Y:S01]  /*75c0*/  FFMA.FTZ R236, R236, R239.reuse, R241 ;  /* 0x000000efecec7223 */ /* 0x080fe200000100f1 */
[----:B------:R-:W-:Y:S01]  /*75d0*/  FADD.FTZ R238, R95, -R238 ;  /* 0x800000ee5fee7221 */ /* 0x000fe20000010000 */
[----:B------:R-:W-:Y:S02]  /*75e0*/  IMAD.U32 R57, R52, 0x10000, RZ ;  /* 0x0001000034397824 */ /* 0x000fe400078e00ff */
[----:B------:R-:W-:Y:S01]  /*75f0*/  FADD.FTZ R92, R92, -R237 ;  /* 0x800000ed5c5c7221 */ /* 0x000fe20000010000 */
[----:B------:R-:W-:Y:S01]  /*7600*/  PRMT R0, R70, 0x7632, R0 ;  /* 0x0000763246007816 */ /* 0x000fe20000000000 */
[-C--:B------:R-:W-:Y:S01]  /*7610*/  FFMA.FTZ R235, R235, R239.reuse, R241 ;  /* 0x000000efebeb7223 */ /* 0x080fe200000100f1 */
[C---:B------:R-:W-:Y:S01]  /*7620*/  FFMA.FTZ R73, R211.reuse, R238, R57 ;  /* 0x000000eed3497223 */ /* 0x040fe20000010039 */
[----:B------:R-:W-:Y:S01]  /*7630*/  FFMA.FTZ R92, R211, R92, R54 ;  /* 0x0000005cd35c7223 */ /* 0x000fe20000010036 */
[----:B------:R-:W-:Y:S01]  /*7640*/  ISETP.GE.U32.AND P2, PT, R80, RZ, PT ;  /* 0x000000ff5000720c */ /* 0x000fe20003f46070 */
[----:B------:R-:W-:Y:S01]  /*7650*/  IMAD.U32 R55, R0, 0x10000, RZ ;  /* 0x0001000000377824 */ /* 0x000fe200078e00ff */
[----:B------:R-:W-:Y:S01]  /*7660*/  ISETP.GE.U32.AND P3, PT, R146, RZ, PT ;  /* 0x000000ff9200720c */ /* 0x000fe20003f66070 */
[----:B------:R-:W-:Y:S01]  /*7670*/  FADD.FTZ R236, R93, -R236 ;  /* 0x800000ec5dec7221 */ /* 0x000fe20000010000 */
[----:B------:R-:W-:Y:S01]  /*7680*/  SHF.L.U32 R53, R70, 0x10, RZ ;  /* 0x0000001046357819 */ /* 0x000fe200000006ff */
[----:B------:R-:W-:Y:S01]  /*7690*/  FADD.FTZ R90, R90, -R235 ;  /* 0x800000eb5a5a7221 */ /* 0x000fe20000010000 */
[----:B------:R-:W-:Y:S01]  /*76a0*/  FMUL.FTZ R52, R73, UR6 ;  /* 0x0000000649347c20 */ /* 0x000fe20008410000 */
[----:B------:R-:W-:Y:S01]  /*76b0*/  FMUL.FTZ R0, R92, UR6 ;  /* 0x000000065c007c20 */ /* 0x000fe20008410000 */
[----:B------:R-:W-:Y:S01]  /*76c0*/  ISETP.GE.U32.AND.EX P2, PT, R81, 0x1000000, PT, P2 ;  /* 0x010000005100780c */ /* 0x000fe20003f46120 */
[----:B------:R-:W-:Y:S01]  /*76d0*/  FFMA.FTZ R59, R211, R236, R55 ;  /* 0x000000ecd33b7223 */ /* 0x000fe20000010037 */
[----:B------:R-:W-:Y:S01]  /*76e0*/  ISETP.GE.U32.AND.EX P3, PT, R147, 0x1000000, PT, P3 ;  /* 0x010000009300780c */ /* 0x000fe20003f66130 */
[----:B------:R-:W-:Y:S01]  /*76f0*/  FFMA.FTZ R90, R211, R90, R53 ;  /* 0x0000005ad35a7223 */ /* 0x000fe20000010035 */
[----:B------:R-:W-:Y:S01]  /*7700*/  LOP3.LUT P6, RZ, R81, 0xff0000, RZ, 0xc0, !PT ;  /* 0x00ff000051ff7812 */ /* 0x000fe200078cc0ff */
[-CC-:B------:R-:W-:Y:S01]  /*7710*/  FFMA.FTZ R233, R233, R239.reuse, R241.reuse ;  /* 0x000000efe9e97223 */ /* 0x180fe200000100f1 */
[----:B------:R-:W-:Y:S01]  /*7720*/  LOP3.LUT P5, RZ, R147, 0xff0000, RZ, 0xc0, !PT ;  /* 0x00ff000093ff7812 */ /* 0x000fe200078ac0ff */
[-C--:B------:R-:W-:Y:S01]  /*7730*/  FFMA.FTZ R234, R234, R239.reuse, R241 ;  /* 0x000000efeaea7223 */ /* 0x080fe200000100f1 */
[----:B------:R-:W-:Y:S01]  /*7740*/  FSEL R72, R52, RZ, P2 ;  /* 0x000000ff34487208 */ /* 0x000fe20001000000 */
[----:B------:R-:W-:Y:S01]  /*7750*/  FADD.FTZ R88, R88, -R233 ;  /* 0x800000e958587221 */ /* 0x000fe20000010000 */
[----:B------:R-:W-:Y:S01]  /*7760*/  FSEL R83, R52, RZ, P3 ;  /* 0x000000ff34537208 */ /* 0x000fe20001800000 */
[----:B------:R-:W-:Y:S01]  /*7770*/  FMUL.FTZ R52, R59, UR6 ;  /* 0x000000063b347c20 */ /* 0x000fe20008410000 */
[C---:B------:R-:W-:Y:S01]  /*7780*/  FSEL R75, R0.reuse, RZ, P6 ;  /* 0x000000ff004b7208 */ /* 0x040fe20003000000 */
[-CC-:B------:R-:W-:Y:S01]  /*7790*/  FFMA.FTZ R91, R91, R239.reuse, R241.reuse ;  /* 0x000000ef5b5b7223 */ /* 0x180fe200000100f1 */
[----:B------:R-:W-:Y:S01]  /*77a0*/  FSEL R56, R0, RZ, P5 ;  /* 0x000000ff00387208 */ /* 0x000fe20002800000 */
[----:B------:R-:W-:Y:S01]  /*77b0*/  FMUL.FTZ R0, R90, UR6 ;  /* 0x000000065a007c20 */ /* 0x000fe20008410000 */
[----:B------:R-:W-:Y:S01]  /*77c0*/  LOP3.LUT P2, RZ, R81, 0xff00, RZ, 0xc0, !PT ;  /* 0x0000ff0051ff7812 */ /* 0x000fe2000784c0ff */
[----:B------:R-:W-:Y:S01]  /*77d0*/  FFMA.FTZ R94, R94, R239, R241 ;  /* 0x000000ef5e5e7223 */ /* 0x000fe200000100f1 */
[----:B------:R-:W-:Y:S01]  /*77e0*/  LOP3.LUT P3, RZ, R147, 0xff00, RZ, 0xc0, !PT ;  /* 0x0000ff0093ff7812 */ /* 0x000fe2000786c0ff */
[----:B------:R-:W-:Y:S01]  /*77f0*/  FADD.FTZ R234, R89, -R234 ;  /* 0x800000ea59ea7221 */ /* 0x000fe20000010000 */
[----:B------:R-:W-:Y:S01]  /*7800*/  LOP3.LUT P6, RZ, R81, 0xff, RZ, 0xc0, !PT ;  /* 0x000000ff51ff7812 */ /* 0x000fe200078cc0ff */
[----:B------:R-:W-:Y:S01]  /*7810*/  FADD.FTZ R86, R86, -R91 ;  /* 0x8000005b56567221 */ /* 0x000fe20000010000 */
[----:B------:R-:W-:Y:S01]  /*7820*/  LOP3.LUT P5, RZ, R147, 0xff, RZ, 0xc0, !PT ;  /* 0x000000ff93ff7812 */ /* 0x000fe200078ac0ff */
[----:B------:R-:W-:Y:S01]  /*7830*/  FADD.FTZ R94, R87, -R94 ;  /* 0x8000005e575e7221 */ /* 0x000fe20000010000 */
[----:B------:R-:W-:-:S02]  /*7840*/  SHF.L.U32 R54, R69, 0x10, RZ ;  /* 0x0000001045367819 */ /* 0x000fc400000006ff */
[C---:B------:R-:W-:Y:S02]  /*7850*/  FSEL R79, R52.reuse, RZ, P2 ;  /* 0x000000ff344f7208 */ /* 0x040fe40001000000 */
[----:B------:R-:W-:Y:S01]  /*7860*/  FSEL R81, R52, RZ, P3 ;  /* 0x000000ff34517208 */ /* 0x000fe20001800000 */
[----:B------:R-:W-:Y:S01]  /*7870*/  FFMA.FTZ R88, R211, R88, R54 ;  /* 0x00000058d3587223 */ /* 0x000fe20000010036 */
[C---:B------:R-:W-:Y:S02]  /*7880*/  FSEL R74, R0.reuse, RZ, P6 ;  /* 0x000000ff004a7208 */ /* 0x040fe40003000000 */
[----:B------:R-:W-:Y:S02]  /*7890*/  FSEL R58, R0, RZ, P5 ;  /* 0x000000ff003a7208 */ /* 0x000fe40002800000 */
[----:B------:R-:W-:Y:S02]  /*78a0*/  PRMT R52, R69, 0x7632, R52 ;  /* 0x0000763245347816 */ /* 0x000fe40000000034 */
[----:B------:R-:W-:-:S02]  /*78b0*/  PRMT R0, R68, 0x7632, R0 ;  /* 0x0000763244007816 */ /* 0x000fc40000000000 */
[----:B------:R-:W-:Y:S01]  /*78c0*/  SHF.L.U32 R53, R68, 0x10, RZ ;  /* 0x0000001044357819 */ /* 0x000fe200000006ff */
[----:B------:R-:W-:Y:S01]  /*78d0*/  IMAD.U32 R57, R52, 0x10000, RZ ;  /* 0x0001000034397824 */ /* 0x000fe200078e00ff */
[----:B------:R-:W-:Y:S01]  /*78e0*/  SHF.L.U32 R55, R0, 0x10, RZ ;  /* 0x0000001000377819 */ /* 0x000fe200000006ff */
[----:B------:R-:W-:Y:S01]  /*78f0*/  FMUL.FTZ R0, R88, UR6 ;  /* 0x0000000658007c20 */ /* 0x000fe20008410000 */
[----:B------:R-:W-:Y:S01]  /*7900*/  LOP3.LUT P6, RZ, R80, 0xff0000, RZ, 0xc0, !PT ;  /* 0x00ff000050ff7812 */ /* 0x000fe200078cc0ff */
[C---:B------:R-:W-:Y:S01]  /*7910*/  FFMA.FTZ R57, R211.reuse, R234, R57 ;  /* 0x000000ead3397223 */ /* 0x040fe20000010039 */
[C---:B------:R-:W-:Y:S01]  /*7920*/  FFMA.FTZ R86, R211.reuse, R86, R53 ;  /* 0x00000056d3567223 */ /* 0x040fe20000010035 */
[----:B------:R-:W-:Y:S01]  /*7930*/  FFMA.FTZ R211, R211, R94, R55 ;  /* 0x0000005ed3d37223 */ /* 0x000fe20000010037 */
[----:B------:R-:W-:Y:S02]  /*7940*/  F2FP.BF16.F32.PACK_AB R55, R73, R92 ;  /* 0x0000005c4937723e */ /* 0x000fe400000010ff */
[----:B------:R-:W-:-:S02]  /*7950*/  FSEL R73, R0, RZ, P6 ;  /* 0x000000ff00497208 */ /* 0x000fc40003000000 */
[----:B------:R-:W-:Y:S02]  /*7960*/  LOP3.LUT P6, RZ, R146, 0xff0000, RZ, 0xc0, !PT ;  /* 0x00ff000092ff7812 */ /* 0x000fe400078cc0ff */
[----:B------:R-:W-:Y:S02]  /*7970*/  F2FP.BF16.F32.PACK_AB R54, R59, R90 ;  /* 0x0000005a3b36723e */ /* 0x000fe400000010ff */
[----:B------:R-:W-:Y:S01]  /*7980*/  F2FP.BF16.F32.PACK_AB R59, R83, R56 ;  /* 0x00000038533b723e */ /* 0x000fe200000010ff */
[C---:B------:R-:W-:Y:S01]  /*7990*/  FMUL.FTZ R56, R57.reuse, UR6 ;  /* 0x0000000639387c20 */ /* 0x040fe20008410000 */
[----:B------:R-:W-:Y:S02]  /*79a0*/  F2FP.BF16.F32.PACK_AB R53, R57, R88 ;  /* 0x000000583935723e */ /* 0x000fe400000010ff */
[----:B------:R-:W-:Y:S01]  /*79b0*/  FSEL R57, R0, RZ, P6 ;  /* 0x000000ff00397208 */ /* 0x000fe20003000000 */
[----:B------:R-:W-:Y:S01]  /*79c0*/  FMUL.FTZ R0, R211, UR6 ;  /* 0x00000006d3007c20 */ /* 0x000fe20008410000 */
[----:B------:R-:W-:-:S02]  /*79d0*/  LOP3.LUT P5, RZ, R80, 0xff000000, RZ, 0xc0, !PT ;  /* 0xff00000050ff7812 */ /* 0x000fc400078ac0ff */
[----:B------:R-:W-:Y:S02]  /*79e0*/  LOP3.LUT P6, RZ, R146, 0xff000000, RZ, 0xc0, !PT ;  /* 0xff00000092ff7812 */ /* 0x000fe400078cc0ff */
[C---:B------:R-:W-:Y:S02]  /*79f0*/  LOP3.LUT P2, RZ, R80.reuse, 0xff00, RZ, 0xc0, !PT ;  /* 0x0000ff0050ff7812 */ /* 0x040fe4000784c0ff */
[----:B------:R-:W-:Y:S02]  /*7a00*/  LOP3.LUT P3, RZ, R80, 0xff, RZ, 0xc0, !PT ;  /* 0x000000ff50ff7812 */ /* 0x000fe4000786c0ff */
[----:B------:R-:W-:Y:S01]  /*7a10*/  F2FP.BF16.F32.PACK_AB R52, R211, R86 ;  /* 0x00000056d334723e */ /* 0x000fe200000010ff */
[----:B------:R-:W-:Y:S01]  /*7a20*/  FMUL.FTZ R86, R86, UR6 ;  /* 0x0000000656567c20 */ /* 0x000fe20008410000 */
[C---:B------:R-:W-:Y:S02]  /*7a30*/  FSEL R78, R56.reuse, RZ, P5 ;  /* 0x000000ff384e7208 */ /* 0x040fe40002800000 */
[----:B------:R-:W-:-:S02]  /*7a40*/  FSEL R80, R56, RZ, P6 ;  /* 0x000000ff38507208 */ /* 0x000fc40003000000 */
[C---:B------:R-:W-:Y:S02]  /*7a50*/  LOP3.LUT P5, RZ, R146.reuse, 0xff00, RZ, 0xc0, !PT ;  /* 0x0000ff0092ff7812 */ /* 0x040fe400078ac0ff */
[----:B------:R-:W-:Y:S02]  /*7a60*/  LOP3.LUT P6, RZ, R146, 0xff, RZ, 0xc0, !PT ;  /* 0x000000ff92ff7812 */ /* 0x000fe400078cc0ff */
[----:B------:R-:W-:Y:S02]  /*7a70*/  F2FP.BF16.F32.PACK_AB R75, R72, R75 ;  /* 0x0000004b484b723e */ /* 0x000fe400000010ff */
[----:B------:R-:W-:Y:S02]  /*7a80*/  F2FP.BF16.F32.PACK_AB R58, R81, R58 ;  /* 0x0000003a513a723e */ /* 0x000fe400000010ff */
        /* <DEDUP_REMOVED lines=10> */
.L_x_206:
[-CC-:B------:R-:W-:Y:S01]  /*7b30*/  FFMA.FTZ R237, R237, R239.reuse, R241.reuse ;  /* 0x000000efeded7223 */ /* 0x180fe200000100f1 */
[C---:B0-----:R-:W-:Y:S01]  /*7b40*/  PRMT R56, R71.reuse, 0x7632, R56 ;  /* 0x0000763247387816 */ /* 0x041fe20000000038 */
[-C--:B------:R-:W-:Y:S01]  /*7b50*/  FFMA.FTZ R238, R238, R239.reuse, R241 ;  /* 0x000000efeeee7223 */ /* 0x080fe200000100f1 */
[----:B------:R-:W-:Y:S01]  /*7b60*/  SHF.L.U32 R73, R71, 0x10, RZ ;  /* 0x0000001047497819 */ /* 0x000fe200000006ff */
[----:B------:R-:W-:Y:S01]  /*7b70*/  FADD.FTZ R92, R92, -R237 ;  /* 0x800000ed5c5c7221 */ /* 0x000fe20000010000 */
[----:B------:R-:W-:Y:S01]  /*7b80*/  PRMT R0, R70, 0x7632, R0 ;  /* 0x0000763246007816 */ /* 0x000fe20000000000 */
[----:B------:R-:W-:Y:S01]  /*7b90*/  FADD.FTZ R238, R95, -R238 ;  /* 0x800000ee5fee7221 */ /* 0x000fe20000010000 */
[----:B------:R-:W-:Y:S01]  /*7ba0*/  IMAD.U32 R56, R56, 0x10000, RZ ;  /* 0x0001000038387824 */ /* 0x000fe200078e00ff */
[----:B------:R-:W-:Y:S01]  /*7bb0*/  ISETP.GE.U32.AND P2, PT, R80, RZ, PT ;  /* 0x000000ff5000720c */ /* 0x000fe20003f46070 */
[-C--:B------:R-:W-:Y:S01]  /*7bc0*/  FFMA.FTZ R236, R236, R239.reuse, R241 ;  /* 0x000000efecec7223 */ /* 0x080fe200000100f1 */
[----:B------:R-:W-:Y:S01]  /*7bd0*/  FFMA.FTZ R73, R211, R92, R73 ;  /* 0x0000005cd3497223 */ /* 0x000fe20000010049 */
[-C--:B------:R-:W-:Y:S01]  /*7be0*/  FFMA.FTZ R235, R235, R239.reuse, R241 ;  /* 0x000000efebeb7223 */ /* 0x080fe200000100f1 */
[----:B------:R-:W-:Y:S01]  /*7bf0*/  FFMA.FTZ R56, R211, R238, R56 ;  /* 0x000000eed3387223 */ /* 0x000fe20000010038 */
[----:B------:R-:W-:Y:S01]  /*7c00*/  ISETP.GE.U32.AND.EX P5, PT, R81, 0x1000000, PT, P2 ;  /* 0x010000005100780c */ /* 0x000fe20003fa6120 */
[----:B------:R-:W-:Y:S01]  /*7c10*/  FADD.FTZ R236, R93, -R236 ;  /* 0x800000ec5dec7221 */ /* 0x000fe20000010000 */
[----:B------:R-:W-:Y:S01]  /*7c20*/  IMAD.U32 R59, R0, 0x10000, RZ ;  /* 0x00010000003b7824 */ /* 0x000fe200078e00ff */
[----:B------:R-:W-:Y:S01]  /*7c30*/  ISETP.GE.U32.AND P2, PT, R146, RZ, PT ;  /* 0x000000ff9200720c */ /* 0x000fe20003f46070 */
[----:B------:R-:W-:Y:S01]  /*7c40*/  FMUL.FTZ R73, R73, UR6 ;  /* 0x0000000649497c20 */ /* 0x000fe20008410000 */
[----:B------:R-:W-:Y:S01]  /*7c50*/  SHF.L.U32 R57, R70, 0x10, RZ ;  /* 0x0000001046397819 */ /* 0x000fe200000006ff */
[----:B------:R-:W-:Y:S01]  /*7c60*/  FADD.FTZ R90, R90, -R235 ;  /* 0x800000eb5a5a7221 */ /* 0x000fe20000010000 */
[----:B------:R-:W-:Y:S01]  /*7c70*/  LOP3.LUT P3, RZ, R81, 0xff0000, RZ, 0xc0, !PT ;  /* 0x00ff000051ff7812 */ /* 0x000fe2000786c0ff */
[----:B------:R-:W-:Y:S01]  /*7c80*/  FMUL.FTZ R56, R56, UR6 ;  /* 0x0000000638387c20 */ /* 0x000fe20008410000 */
[-C--:B------:R-:W-:Y:S01]  /*7c90*/  FFMA.FTZ R233, R233, R239.reuse, R241 ;  /* 0x000000efe9e97223 */ /* 0x080fe200000100f1 */
[----:B------:R-:W-:Y:S01]  /*7ca0*/  FFMA.FTZ R59, R211, R236, R59 ;  /* 0x000000ecd33b7223 */ /* 0x000fe2000001003b */
[----:B------:R-:W-:Y:S01]  /*7cb0*/  LOP3.LUT P6, RZ, R147, 0xff0000, RZ, 0xc0, !PT ;  /* 0x00ff000093ff7812 */ /* 0x000fe200078cc0ff */
[----:B------:R-:W-:Y:S01]  /*7cc0*/  FFMA.FTZ R57, R211, R90, R57 ;  /* 0x0000005ad3397223 */ /* 0x000fe20000010039 */
[----:B------:R-:W-:Y:S01]  /*7cd0*/  ISETP.GE.U32.AND.EX P2, PT, R147, 0x1000000, PT, P2 ;  /* 0x010000009300780c */ /* 0x000fe20003f46120 */
[----:B------:R-:W-:Y:S01]  /*7ce0*/  FMUL.FTZ R59, R59, UR6 ;  /* 0x000000063b3b7c20 */ /* 0x000fe20008410000 */
[----:B------:R-:W-:Y:S01]  /*7cf0*/  FSEL R75, R73, RZ, P3 ;  /* 0x000000ff494b7208 */ /* 0x000fe20001800000 */
[----:B------:R-:W-:Y:S01]  /*7d00*/  FADD.FTZ R88, R88, -R233 ;  /* 0x800000e958587221 */ /* 0x000fe20000010000 */
[----:B------:R-:W-:Y:S01]  /*7d10*/  SHF.L.U32 R58, R69, 0x10, RZ ;  /* 0x00000010453a7819 */ /* 0x000fe200000006ff */
[-CC-:B------:R-:W-:Y:S01]  /*7d20*/  FFMA.FTZ R94, R94, R239.reuse, R241.reuse ;  /* 0x000000ef5e5e7223 */ /* 0x180fe200000100f1 */
[----:B------:R-:W-:Y:S01]  /*7d30*/  FSEL R73, R73, RZ, P6 ;  /* 0x000000ff49497208 */ /* 0x000fe20003000000 */
[----:B------:R-:W-:Y:S01]  /*7d40*/  FMUL.FTZ R57, R57, UR6 ;  /* 0x0000000639397c20 */ /* 0x000fe20008410000 */
[----:B------:R-:W-:Y:S01]  /*7d50*/  FSEL R82, R56, RZ, P2 ;  /* 0x000000ff38527208 */ /* 0x000fe20001000000 */
[----:B------:R-:W-:Y:S01]  /*7d60*/  FFMA.FTZ R58, R211, R88, R58 ;  /* 0x00000058d33a7223 */ /* 0x000fe2000001003a */
[----:B------:R-:W-:Y:S01]  /*7d70*/  LOP3.LUT P6, RZ, R81, 0xff00, RZ, 0xc0, !PT ;  /* 0x0000ff0051ff7812 */ /* 0x000fe200078cc0ff */
[-CC-:B------:R-:W-:Y:S01]  /*7d80*/  FFMA.FTZ R234, R234, R239.reuse, R241.reuse ;  /* 0x000000efeaea7223 */ /* 0x180fe200000100f1 */
[----:B------:R-:W-:Y:S01]  /*7d90*/  LOP3.LUT P2, RZ, R147, 0xff00, RZ, 0xc0, !PT ;  /* 0x0000ff0093ff7812 */ /* 0x000fe2000784c0ff */
[----:B------:R-:W-:Y:S01]  /*7da0*/  FADD.FTZ R94, R87, -R94 ;  /* 0x8000005e575e7221 */ /* 0x000fe20000010000 */
[----:B------:R-:W-:Y:S01]  /*7db0*/  PRMT R0, R68, 0x7632, R0 ;  /* 0x0000763244007816 */ /* 0x000fe20000000000 */
[----:B------:R-:W-:Y:S01]  /*7dc0*/  FADD.FTZ R234, R89, -R234 ;  /* 0x800000ea59ea7221 */ /* 0x000fe20000010000 */
[----:B------:R-:W-:Y:S01]  /*7dd0*/  FSEL R78, R56, RZ, P5 ;  /* 0x000000ff384e7208 */ /* 0x000fe20002800000 */
[----:B------:R-:W-:Y:S01]  /*7de0*/  FFMA.FTZ R91, R91, R239, R241 ;  /* 0x000000ef5b5b7223 */ /* 0x000fe200000100f1 */
[----:B------:R-:W-:-:S02]  /*7df0*/  LOP3.LUT P5, RZ, R81, 0xff, RZ, 0xc0, !PT ;  /* 0x000000ff51ff7812 */ /* 0x000fc400078ac0ff */
[C---:B------:R-:W-:Y:S01]  /*7e00*/  FSEL R79, R59.reuse, RZ, P6 ;  /* 0x000000ff3b4f7208 */ /* 0x040fe20003000000 */
[----:B------:R-:W-:Y:S01]  /*7e10*/  FADD.FTZ R86, R86, -R91 ;  /* 0x8000005b56567221 */ /* 0x000fe20000010000 */
[----:B------:R-:W-:Y:S02]  /*7e20*/  FSEL R81, R59, RZ, P2 ;  /* 0x000000ff3b517208 */ /* 0x000fe40001000000 */
[----:B------:R-:W-:Y:S02]  /*7e30*/  PRMT R56, R69, 0x7632, R56 ;  /* 0x0000763245387816 */ /* 0x000fe40000000038 */
[----:B------:R-:W-:Y:S01]  /*7e40*/  SHF.L.U32 R59, R0, 0x10, RZ ;  /* 0x00000010003b7819 */ /* 0x000fe200000006ff */
[----:B------:R-:W-:Y:S01]  /*7e50*/  FMUL.FTZ R0, R58, UR6 ;  /* 0x000000063a007c20 */ /* 0x000fe20008410000 */
[----:B------:R-:W-:Y:S02]  /*7e60*/  FSEL R74, R57, RZ, P5 ;  /* 0x000000ff394a7208 */ /* 0x000fe40002800000 */
[----:B------:R-:W-:Y:S01]  /*7e70*/  LOP3.LUT P5, RZ, R80, 0xff0000, RZ, 0xc0, !PT ;  /* 0x00ff000050ff7812 */ /* 0x000fe200078ac0ff */
[----:B------:R-:W-:Y:S01]  /*7e80*/  FFMA.FTZ R94, R211, R94, R59 ;  /* 0x0000005ed35e7223 */ /* 0x000fe2000001003b */
[----:B------:R-:W-:-:S02]  /*7e90*/  SHF.L.U32 R56, R56, 0x10, RZ ;  /* 0x0000001038387819 */ /* 0x000fc400000006ff */
[----:B------:R-:W-:Y:S01]  /*7ea0*/  LOP3.LUT P3, RZ, R147, 0xff, RZ, 0xc0, !PT ;  /* 0x000000ff93ff7812 */ /* 0x000fe2000786c0ff */
[----:B------:R-:W-:Y:S01]  /*7eb0*/  FMUL.FTZ R94, R94, UR6 ;  /* 0x000000065e5e7c20 */ /* 0x000fe20008410000 */
[----:B------:R-:W-:Y:S01]  /*7ec0*/  F2FP.BF16.F32.PACK_AB R59, R82, R73 ;  /* 0x00000049523b723e */ /* 0x000fe200000010ff */
[----:B------:R-:W-:Y:S01]  /*7ed0*/  FFMA.FTZ R56, R211, R234, R56 ;  /* 0x000000ead3387223 */ /* 0x000fe20000010038 */
[----:B------:R-:W-:Y:S02]  /*7ee0*/  FSEL R73, R0, RZ, P5 ;  /* 0x000000ff00497208 */ /* 0x000fe40002800000 */
[----:B------:R-:W-:Y:S01]  /*7ef0*/  FSEL R72, R57, RZ, P3 ;  /* 0x000000ff39487208 */ /* 0x000fe20001800000 */
[----:B------:R-:W-:Y:S01]  /*7f00*/  IMAD.U32 R57, R68, 0x10000, RZ ;  /* 0x0001000044397824 */ /* 0x000fe200078e00ff */
[----:B------:R-:W-:Y:S01]  /*7f10*/  LOP3.LUT P5, RZ, R146, 0xff0000, RZ, 0xc0, !PT ;  /* 0x00ff000092ff7812 */ /* 0x000fe200078ac0ff */
[----:B------:R-:W-:Y:S01]  /*7f20*/  FMUL.FTZ R56, R56, UR6 ;  /* 0x0000000638387c20 */ /* 0x000fe20008410000 */
[----:B------:R-:W-:Y:S01]  /*7f30*/  LOP3.LUT P3, RZ, R80, 0xff000000, RZ, 0xc0, !PT ;  /* 0xff00000050ff7812 */ /* 0x000fe2000786c0ff */
[----:B------:R-:W-:Y:S01]  /*7f40*/  FFMA.FTZ R57, R211, R86, R57 ;  /* 0x00000056d3397223 */ /* 0x000fe20000010039 */
[----:B------:R-:W-:-:S02]  /*7f50*/  FSEL R0, R0, RZ, P5 ;  /* 0x000000ff00007208 */ /* 0x000fc40002800000 */
[----:B------:R-:W-:Y:S01]  /*7f60*/  LOP3.LUT P5, RZ, R146, 0xff000000, RZ, 0xc0, !PT ;  /* 0xff00000092ff7812 */ /* 0x000fe200078ac0ff */
[----:B------:R-:W-:Y:S01]  /*7f70*/  FMUL.FTZ R57, R57, UR6 ;  /* 0x0000000639397c20 */ /* 0x000fe20008410000 */
[----:B------:R-:W-:Y:S02]  /*7f80*/  F2FP.BF16.F32.PACK_AB R75, R78, R75 ;  /* 0x0000004b4e4b723e */ /* 0x000fe400000010ff */
[C---:B------:R-:W-:Y:S02]  /*7f90*/  FSEL R78, R56.reuse, RZ, P3 ;  /* 0x000000ff384e7208 */ /* 0x040fe40001800000 */
[----:B------:R-:W-:Y:S02]  /*7fa0*/  FSEL R83, R56, RZ, P5 ;  /* 0x000000ff38537208 */ /* 0x000fe40002800000 */
[C---:B------:R-:W-:Y:S02]  /*7fb0*/  LOP3.LUT P6, RZ, R80.reuse, 0xff00, RZ, 0xc0, !PT ;  /* 0x0000ff0050ff7812 */ /* 0x040fe400078cc0ff */
[----:B------:R-:W-:-:S02]  /*7fc0*/  LOP3.LUT P2, RZ, R80, 0xff, RZ, 0xc0, !PT ;  /* 0x000000ff50ff7812 */ /* 0x000fc4000784c0ff */
[C---:B------:R-:W-:Y:S02]  /*7fd0*/  LOP3.LUT P3, RZ, R146.reuse, 0xff00, RZ, 0xc0, !PT ;  /* 0x0000ff0092ff7812 */ /* 0x040fe4000786c0ff */
[----:B------:R-:W-:Y:S02]  /*7fe0*/  LOP3.LUT P5, RZ, R146, 0xff, RZ, 0xc0, !PT ;  /* 0x000000ff92ff7812 */ /* 0x000fe400078ac0ff */
[----:B------:R-:W-:Y:S02]  /*7ff0*/  F2FP.BF16.F32.PACK_AB R58, R81, R72 ;  /* 0x00000048513a723e */ /* 0x000fe400000010ff */
[----:B------:R-:W-:Y:S02]  /*8000*/  F2FP.BF16.F32.PACK_AB R74, R79, R74 ;  /* 0x0000004a4f4a723e */ /* 0x000fe400000010ff */
[C---:B------:R-:W-:Y:S02]  /*8010*/  FSEL R79, R94.reuse, RZ, P6 ;  /* 0x000000ff5e4f7208 */ /* 0x040fe40003000000 */
        /* <DEDUP_REMOVED lines=8> */
.L_x_205:
[----:B------:R-:W-:Y:S05]  /*80a0*/  @!P1 BRA `(.L_x_208) ;  /* 0x00000004003c9947 */ /* 0x000fea0003800000 */
[-CC-:B------:R-:W-:Y:S01]  /*80b0*/  FFMA.FTZ R237, R237, R239.reuse, R241.reuse ;  /* 0x000000efeded7223 */ /* 0x180fe200000100f1 */
[-CC-:B------:R-:W-:Y:S01]  /*80c0*/  FFMA.FTZ R238, R238, R239.reuse, R241.reuse ;  /* 0x000000efeeee7223 */ /* 0x180fe200000100f1 */
[-CC-:B------:R-:W-:Y:S01]  /*80d0*/  FFMA.FTZ R235, R235, R239.reuse, R241.reuse ;  /* 0x000000efebeb7223 */ /* 0x180fe200000100f1 */
[-C--:B------:R-:W-:Y:S01]  /*80e0*/  FFMA.FTZ R236, R236, R239.reuse, R241 ;  /* 0x000000efecec7223 */ /* 0x080fe200000100f1 */
[----:B------:R-:W-:Y:S01]  /*80f0*/  FADD.FTZ R92, R92, -R237 ;  /* 0x800000ed5c5c7221 */ /* 0x000fe20000010000 */
[----:B0-----:R-:W-:Y:S01]  /*8100*/  FADD.FTZ R72, R95, -R238 ;  /* 0x800000ee5f487221 */ /* 0x001fe20000010000 */
[----:B------:R-:W-:Y:S01]  /*8110*/  FADD.FTZ R54, R90, -R235 ;  /* 0x800000eb5a367221 */ /* 0x000fe20000010000 */
[-C--:B------:R-:W-:Y:S01]  /*8120*/  FFMA.FTZ R233, R233, R239.reuse, R241 ;  /* 0x000000efe9e97223 */ /* 0x080fe200000100f1 */
[C---:B------:R-:W-:Y:S01]  /*8130*/  FMUL.FTZ R55, R211.reuse, R92 ;  /* 0x0000005cd3377220 */ /* 0x040fe20000410000 */
[----:B------:R-:W-:Y:S01]  /*8140*/  FMUL.FTZ R72, R211, R72 ;  /* 0x00000048d3487220 */ /* 0x000fe20000410000 */
[----:B------:R-:W-:Y:S01]  /*8150*/  LOP3.LUT P6, RZ, R81, 0xff0000, RZ, 0xc0, !PT ;  /* 0x00ff000051ff7812 */ /* 0x000fe200078cc0ff */
[----:B------:R-:W-:Y:S01]  /*8160*/  FADD.FTZ R236, R93, -R236 ;  /* 0x800000ec5dec7221 */ /* 0x000fe20000010000 */
[----:B------:R-:W-:Y:S01]  /*8170*/  FMUL.FTZ R0, R55, UR6 ;  /* 0x0000000637007c20 */ /* 0x000fe20008410000 */
[----:B------:R-:W-:Y:S01]  /*8180*/  ISETP.GE.U32.AND P2, PT, R80, RZ, PT ;  /* 0x000000ff5000720c */ /* 0x000fe20003f46070 */
[----:B------:R-:W-:Y:S01]  /*8190*/  FMUL.FTZ R54, R211, R54 ;  /* 0x00000036d3367220 */ /* 0x000fe20000410000 */
[----:B------:R-:W-:Y:S01]  /*81a0*/  LOP3.LUT P5, RZ, R147, 0xff0000, RZ, 0xc0, !PT ;  /* 0x00ff000093ff7812 */ /* 0x000fe200078ac0ff */
[----:B------:R-:W-:Y:S01]  /*81b0*/  FADD.FTZ R88, R88, -R233 ;  /* 0x800000e958587221 */ /* 0x000fe20000010000 */
[----:B------:R-:W-:Y:S01]  /*81c0*/  ISETP.GE.U32.AND P3, PT, R146, RZ, PT ;  /* 0x000000ff9200720c */ /* 0x000fe20003f66070 */
[----:B------:R-:W-:Y:S01]  /*81d0*/  FMUL.FTZ R52, R72, UR6 ;  /* 0x0000000648347c20 */ /* 0x000fe20008410000 */
[C---:B------:R-:W-:Y:S01]  /*81e0*/  FSEL R75, R0.reuse, RZ, P6 ;  /* 0x000000ff004b7208 */ /* 0x040fe20003000000 */
[----:B------:R-:W-:Y:S01]  /*81f0*/  FMUL.FTZ R57, R211, R236 ;  /* 0x000000ecd3397220 */ /* 0x000fe20000410000 */
[----:B------:R-:W-:Y:S01]  /*8200*/  FSEL R59, R0, RZ, P5 ;  /* 0x000000ff003b7208 */ /* 0x000fe20002800000 */
[----:B------:R-:W-:Y:S01]  /*8210*/  FMUL.FTZ R0, R54, UR6 ;  /* 0x0000000636007c20 */ /* 0x000fe20008410000 */
[----:B------:R-:W-:Y:S01]  /*8220*/  ISETP.GE.U32.AND.EX P2, PT, R81, 0x1000000, PT, P2 ;  /* 0x010000005100780c */ /* 0x000fe20003f46120 */
[-CC-:B------:R-:W-:Y:S01]  /*8230*/  FFMA.FTZ R234, R234, R239.reuse, R241.reuse ;  /* 0x000000efeaea7223 */ /* 0x180fe200000100f1 */
[----:B------:R-:W-:Y:S01]  /*8240*/  ISETP.GE.U32.AND.EX P3, PT, R147, 0x1000000, PT, P3 ;  /* 0x010000009300780c */ /* 0x000fe20003f66130 */
[----:B------:R-:W-:Y:S01]  /*8250*/  FMUL.FTZ R53, R211, R88 ;  /* 0x00000058d3357220 */ /* 0x000fe20000410000 */
[----:B------:R-:W-:Y:S01]  /*8260*/  LOP3.LUT P6, RZ, R81, 0xff, RZ, 0xc0, !PT ;  /* 0x000000ff51ff7812 */ /* 0x000fe200078cc0ff */
[-CC-:B------:R-:W-:Y:S01]  /*8270*/  FFMA.FTZ R94, R94, R239.reuse, R241.reuse ;  /* 0x000000ef5e5e7223 */ /* 0x180fe200000100f1 */
[----:B------:R-:W-:Y:S01]  /*8280*/  LOP3.LUT P5, RZ, R147, 0xff, RZ, 0xc0, !PT ;  /* 0x000000ff93ff7812 */ /* 0x000fe200078ac0ff */
[----:B------:R-:W-:Y:S01]  /*8290*/  FADD.FTZ R56, R89, -R234 ;  /* 0x800000ea59387221 */ /* 0x000fe20000010000 */
[C---:B------:R-:W-:Y:S01]  /*82a0*/  FSEL R78, R52.reuse, RZ, P2 ;  /* 0x000000ff344e7208 */ /* 0x040fe20001000000 */
[----:B------:R-:W-:Y:S01]  /*82b0*/  FFMA.FTZ R91, R91, R239, R241 ;  /* 0x000000ef5b5b7223 */ /* 0x000fe200000100f1 */
[----:B------:R-:W-:Y:S01]  /*82c0*/  FSEL R82, R52, RZ, P3 ;  /* 0x000000ff34527208 */ /* 0x000fe20001800000 */
[----:B------:R-:W-:Y:S01]  /*82d0*/  FMUL.FTZ R52, R57, UR6 ;  /* 0x0000000639347c20 */ /* 0x000fe20008410000 */
[----:B------:R-:W-:Y:S01]  /*82e0*/  LOP3.LUT P2, RZ, R81, 0xff00, RZ, 0xc0, !PT ;  /* 0x0000ff0051ff7812 */ /* 0x000fe2000784c0ff */
[----:B------:R-:W-:Y:S01]  /*82f0*/  FMUL.FTZ R56, R211, R56 ;  /* 0x00000038d3387220 */ /* 0x000fe20000410000 */
[----:B------:R-:W-:Y:S01]  /*8300*/  LOP3.LUT P3, RZ, R147, 0xff00, RZ, 0xc0, !PT ;  /* 0x0000ff0093ff7812 */ /* 0x000fe2000786c0ff */
[----:B------:R-:W-:Y:S01]  /*8310*/  FADD.FTZ R86, R86, -R91 ;  /* 0x8000005b56567221 */ /* 0x000fe20000010000 */
[----:B------:R-:W-:-:S02]  /*8320*/  FSEL R74, R0, RZ, P6 ;  /* 0x000000ff004a7208 */ /* 0x000fc40003000000 */
[----:B------:R-:W-:Y:S01]  /*8330*/  FSEL R58, R0, RZ, P5 ;  /* 0x000000ff003a7208 */ /* 0x000fe20002800000 */
[----:B------:R-:W-:Y:S01]  /*8340*/  FMUL.FTZ R0, R53, UR6 ;  /* 0x0000000635007c20 */ /* 0x000fe20008410000 */
[----:B------:R-:W-:Y:S02]  /*8350*/  LOP3.LUT P6, RZ, R80, 0xff0000, RZ, 0xc0, !PT ;  /* 0x00ff000050ff7812 */ /* 0x000fe400078cc0ff */
[C---:B------:R-:W-:Y:S02]  /*8360*/  FSEL R79, R52.reuse, RZ, P2 ;  /* 0x000000ff344f7208 */ /* 0x040fe40001000000 */
[----:B------:R-:W-:Y:S01]  /*8370*/  FSEL R81, R52, RZ, P3 ;  /* 0x000000ff34517208 */ /* 0x000fe20001800000 */
[----:B------:R-:W-:Y:S01]  /*8380*/  FADD.FTZ R52, R87, -R94 ;  /* 0x8000005e57347221 */ /* 0x000fe20000010000 */
[----:B------:R-:W-:Y:S02]  /*8390*/  FSEL R73, R0, RZ, P6 ;  /* 0x000000ff00497208 */ /* 0x000fe40003000000 */
[----:B------:R-:W-:Y:S01]  /*83a0*/  LOP3.LUT P6, RZ, R146, 0xff0000, RZ, 0xc0, !PT ;  /* 0x00ff000092ff7812 */ /* 0x000fe200078cc0ff */
[C---:B------:R-:W-:Y:S01]  /*83b0*/  FMUL.FTZ R52, R211.reuse, R52 ;  /* 0x00000034d3347220 */ /* 0x040fe20000410000 */
[----:B------:R-:W-:Y:S01]  /*83c0*/  FMUL.FTZ R211, R211, R86 ;  /* 0x00000056d3d37220 */ /* 0x000fe20000410000 */
[----:B------:R-:W-:-:S02]  /*83d0*/  F2FP.BF16.F32.PACK_AB R54, R57, R54 ;  /* 0x000000363936723e */ /* 0x000fc400000010ff */
[C---:B------:R-:W-:Y:S01]  /*83e0*/  F2FP.BF16.F32.PACK_AB R53, R56.reuse, R53 ;  /* 0x000000353835723e */ /* 0x040fe200000010ff */
[----:B------:R-:W-:Y:S01]  /*83f0*/  FMUL.FTZ R56, R56, UR6 ;  /* 0x0000000638387c20 */ /* 0x000fe20008410000 */
[----:B------:R-:W-:Y:S01]  /*8400*/  FSEL R57, R0, RZ, P6 ;  /* 0x000000ff00397208 */ /* 0x000fe20003000000 */
[----:B------:R-:W-:Y:S01]  /*8410*/  FMUL.FTZ R0, R52, UR6 ;  /* 0x0000000634007c20 */ /* 0x000fe20008410000 */
[----:B------:R-:W-:Y:S02]  /*8420*/  LOP3.LUT P5, RZ, R80, 0xff000000, RZ, 0xc0, !PT ;  /* 0xff00000050ff7812 */ /* 0x000fe400078ac0ff */
[----:B------:R-:W-:Y:S02]  /*8430*/  LOP3.LUT P6, RZ, R146, 0xff000000, RZ, 0xc0, !PT ;  /* 0xff00000092ff7812 */ /* 0x000fe400078cc0ff */
[C---:B------:R-:W-:Y:S02]  /*8440*/  LOP3.LUT P2, RZ, R80.reuse, 0xff00, RZ, 0xc0, !PT ;  /* 0x0000ff0050ff7812 */ /* 0x040fe4000784c0ff */
[----:B------:R-:W-:-:S02]  /*8450*/  LOP3.LUT P3, RZ, R80, 0xff, RZ, 0xc0, !PT ;  /* 0x000000ff50ff7812 */ /* 0x000fc4000786c0ff */
[----:B------:R-:W-:Y:S02]  /*8460*/  F2FP.BF16.F32.PACK_AB R75, R78, R75 ;  /* 0x0000004b4e4b723e */ /* 0x000fe400000010ff */
[----:B------:R-:W-:Y:S01]  /*8470*/  F2FP.BF16.F32.PACK_AB R52, R52, R211 ;  /* 0x000000d33434723e */ /* 0x000fe200000010ff */
[----:B------:R-:W-:Y:S01]  /*8480*/  FMUL.FTZ R211, R211, UR6 ;  /* 0x00000006d3d37c20 */ /* 0x000fe20008410000 */
[C---:B------:R-:W-:Y:S02]  /*8490*/  FSEL R78, R56.reuse, RZ, P5 ;  /* 0x000000ff384e7208 */ /* 0x040fe40002800000 */
[----:B------:R-:W-:Y:S02]  /*84a0*/  FSEL R80, R56, RZ, P6 ;  /* 0x000000ff38507208 */ /* 0x000fe40003000000 */
[C---:B------:R-:W-:Y:S02]  /*84b0*/  LOP3.LUT P5, RZ, R146.reuse, 0xff00, RZ, 0xc0, !PT ;  /* 0x0000ff0092ff7812 */ /* 0x040fe400078ac0ff */
[----:B------:R-:W-:-:S02]  /*84c0*/  LOP3.LUT P6, RZ, R146, 0xff, RZ, 0xc0, !PT ;  /* 0x000000ff92ff7812 */ /* 0x000fc400078cc0ff */
[----:B------:R-:W-:Y:S02]  /*84d0*/  F2FP.BF16.F32.PACK_AB R55, R72, R55 ;  /* 0x000000374837723e */ /* 0x000fe400000010ff */
[----:B------:R-:W-:Y:S02]  /*84e0*/  F2FP.BF16.F32.PACK_AB R58, R81, R58 ;  /* 0x0000003a513a723e */ /* 0x000fe400000010ff */
[----:B------:R-:W-:Y:S02]  /*84f0*/  F2FP.BF16.F32.PACK_AB R74, R79, R74 ;  /* 0x0000004a4f4a723e */ /* 0x000fe400000010ff */
[C---:B------:R-:W-:Y:S02]  /*8500*/  FSEL R79, R0.reuse, RZ, P2 ;  /* 0x000000ff004f7208 */ /* 0x040fe40001000000 */
        /* <DEDUP_REMOVED lines=9> */
.L_x_208:
[-CC-:B------:R-:W-:Y:S01]  /*85a0*/  FFMA.FTZ R238, R238, R239.reuse, R241.reuse ;  /* 0x000000efeeee7223 */ /* 0x180fe200000100f1 */
[-CC-:B------:R-:W-:Y:S01]  /*85b0*/  FFMA.FTZ R235, R235, R239.reuse, R241.reuse ;  /* 0x000000efebeb7223 */ /* 0x180fe200000100f1 */
[-C--:B------:R-:W-:Y:S01]  /*85c0*/  FFMA.FTZ R237, R237, R239.reuse, R241 ;  /* 0x000000efeded7223 */ /* 0x080fe200000100f1 */
[----:B------:R-:W-:Y:S01]  /*85d0*/  ISETP.GE.U32.AND P2, PT, R80, RZ, PT ;  /* 0x000000ff5000720c */ /* 0x000fe20003f46070 */
[----:B------:R-:W-:Y:S01]  /*85e0*/  FADD.FTZ R238, R95, -R238 ;  /* 0x800000ee5fee7221 */ /* 0x000fe20000010000 */
[----:B------:R-:W-:Y:S01]  /*85f0*/  FADD.FTZ R90, R90, -R235 ;  /* 0x800000eb5a5a7221 */ /* 0x000fe20000010000 */
[----:B------:R-:W-:Y:S01]  /*8600*/  FADD.FTZ R92, R92, -R237 ;  /* 0x800000ed5c5c7221 */ /* 0x000fe20000010000 */
[-CC-:B------:R-:W-:Y:S01]  /*8610*/  FFMA.FTZ R233, R233, R239.reuse, R241.reuse ;  /* 0x000000efe9e97223 */ /* 0x180fe200000100f1 */
[C---:B------:R-:W-:Y:S01]  /*8620*/  FMUL.FTZ R238, R211.reuse, R238 ;  /* 0x000000eed3ee7220 */ /* 0x040fe20000410000 */
[-C--:B------:R-:W-:Y:S01]  /*8630*/  FFMA.FTZ R236, R236, R239.reuse, R241 ;  /* 0x000000efecec7223 */ /* 0x080fe200000100f1 */
        /* <DEDUP_REMOVED lines=14> */
[----:B------:R-:W-:Y:S01]  /*8720*/  ISETP.GE.U32.AND.EX P2, PT, R147, 0x1000000, PT, P2 ;  /* 0x010000009300780c */ /* 0x000fe20003f46120 */
[-CC-:B------:R-:W-:Y:S01]  /*8730*/  FFMA.FTZ R234, R234, R239.reuse, R241.reuse ;  /* 0x000000efeaea7223 */ /* 0x180fe200000100f1 */
[----:B0-----:R-:W-:Y:S01]  /*8740*/  FSEL R75, R92, RZ, P3 ;  /* 0x000000ff5c4b7208 */ /* 0x001fe20001800000 */
[----:B------:R-:W-:Y:S01]  /*8750*/  FMUL.FTZ R236, R236, UR6 ;  /* 0x00000006ecec7c20 */ /* 0x000fe20008410000 */
[----:B------:R-:W-:Y:S01]  /*8760*/  FSEL R238, R238, RZ, P2 ;  /* 0x000000ffeeee7208 */ /* 0x000fe20001000000 */
[----:B------:R-:W-:Y:S01]  /*8770*/  FMUL.FTZ R88, R88, UR6 ;  /* 0x0000000658587c20 */ /* 0x000fe20008410000 */
[----:B------:R-:W-:Y:S01]  /*8780*/  FSEL R74, R90, RZ, P5 ;  /* 0x000000ff5a4a7208 */ /* 0x000fe20002800000 */
[----:B------:R-:W-:Y:S01]  /*8790*/  FADD.FTZ R234, R89, -R234 ;  /* 0x800000ea59ea7221 */ /* 0x000fe20000010000 */
[C---:B------:R-:W-:Y:S01]  /*87a0*/  LOP3.LUT P3, RZ, R147.reuse, 0xff, RZ, 0xc0, !PT ;  /* 0x000000ff93ff7812 */ /* 0x040fe2000786c0ff */
[-CC-:B------:R-:W-:Y:S01]  /*87b0*/  FFMA.FTZ R94, R94, R239.reuse, R241.reuse ;  /* 0x000000ef5e5e7223 */ /* 0x180fe200000100f1 */
[----:B------:R-:W-:Y:S01]  /*87c0*/  LOP3.LUT P2, RZ, R147, 0xff00, RZ, 0xc0, !PT ;  /* 0x0000ff0093ff7812 */ /* 0x000fe2000784c0ff */
[----:B------:R-:W-:Y:S01]  /*87d0*/  FFMA.FTZ R91, R91, R239, R241 ;  /* 0x000000ef5b5b7223 */ /* 0x000fe200000100f1 */
[----:B------:R-:W-:Y:S01]  /*87e0*/  LOP3.LUT P5, RZ, R80, 0xff0000, RZ, 0xc0, !PT ;  /* 0x00ff000050ff7812 */ /* 0x000fe200078ac0ff */
[----:B------:R-:W-:Y:S01]  /*87f0*/  FMUL.FTZ R234, R211, R234 ;  /* 0x000000ead3ea7220 */ /* 0x000fe20000410000 */
[----:B------:R-:W-:Y:S01]  /*8800*/  FSEL R58, R90, RZ, P3 ;  /* 0x000000ff5a3a7208 */ /* 0x000fe20001800000 */
[----:B------:R-:W-:Y:S01]  /*8810*/  FADD.FTZ R94, R87, -R94 ;  /* 0x8000005e575e7221 */ /* 0x000fe20000010000 */
[----:B------:R-:W-:Y:S01]  /*8820*/  FSEL R57, R236, RZ, P2 ;  /* 0x000000ffec397208 */ /* 0x000fe20001000000 */
[----:B------:R-:W-:Y:S01]  /*8830*/  FADD.FTZ R86, R86, -R91 ;  /* 0x8000005b56567221 */ /* 0x000fe20000010000 */
[----:B------:R-:W-:Y:S01]  /*8840*/  FSEL R73, R88, RZ, P5 ;  /* 0x000000ff58497208 */ /* 0x000fe20002800000 */
[----:B------:R-:W-:Y:S01]  /*8850*/  FMUL.FTZ R234, R234, UR6 ;  /* 0x00000006eaea7c20 */ /* 0x000fe20008410000 */
[----:B------:R-:W-:Y:S01]  /*8860*/  LOP3.LUT P6, RZ, R147, 0xff0000, RZ, 0xc0, !PT ;  /* 0x00ff000093ff7812 */ /* 0x000fe200078cc0ff */
[C---:B------:R-:W-:Y:S01]  /*8870*/  FMUL.FTZ R94, R211.reuse, R94 ;  /* 0x0000005ed35e7220 */ /* 0x040fe20000410000 */
[----:B------:R-:W-:Y:S01]  /*8880*/  LOP3.LUT P5, RZ, R146, 0xff0000, RZ, 0xc0, !PT ;  /* 0x00ff000092ff7812 */ /* 0x000fe200078ac0ff */
[----:B------:R-:W-:Y:S01]  /*8890*/  FMUL.FTZ R86, R211, R86 ;  /* 0x00000056d3567220 */ /* 0x000fe20000410000 */
[----:B------:R-:W-:Y:S01]  /*88a0*/  F2FP.BF16.F32.PACK_AB R58, R57, R58 ;  /* 0x0000003a393a723e */ /* 0x000fe200000010ff */
[----:B------:R-:W-:Y:S01]  /*88b0*/  FMUL.FTZ R94, R94, UR6 ;  /* 0x000000065e5e7c20 */ /* 0x000fe20008410000 */
[----:B------:R-:W-:Y:S01]  /*88c0*/  FSEL R59, R92, RZ, P6 ;  /* 0x000000ff5c3b7208 */ /* 0x000fe20003000000 */
        /* <DEDUP_REMOVED lines=9> */
[C---:B------:R-:W-:Y:S02]  /*8960*/  LOP3.LUT P6, RZ, R80.reuse, 0xff00, RZ, 0xc0, !PT ;  /* 0x0000ff0050ff7812 */ /* 0x040fe400078cc0ff */
[----:B------:R-:W-:Y:S02]  /*8970*/  LOP3.LUT P2, RZ, R80, 0xff, RZ, 0xc0, !PT ;  /* 0x000000ff50ff7812 */ /* 0x000fe4000784c0ff */
[C---:B------:R-:W-:Y:S02]  /*8980*/  LOP3.LUT P3, RZ, R146.reuse, 0xff00, RZ, 0xc0, !PT ;  /* 0x0000ff0092ff7812 */ /* 0x040fe4000786c0ff */
[----:B------:R-:W-:Y:S02]  /*8990*/  LOP3.LUT P5, RZ, R146, 0xff, RZ, 0xc0, !PT ;  /* 0x000000ff92ff7812 */ /* 0x000fe400078ac0ff */
[----:B------:R-:W-:-:S02]  /*89a0*/  F2FP.BF16.F32.PACK_AB R74, R79, R74 ;  /* 0x0000004a4f4a723e */ /* 0x000fc400000010ff */
[C---:B------:R-:W-:Y:S02]  /*89b0*/  FSEL R79, R94.reuse, RZ, P6 ;  /* 0x000000ff5e4f7208 */ /* 0x040fe40003000000 */
        /* <DEDUP_REMOVED lines=9> */
.L_x_204:
[----:B------:R-:W-:Y:S05]  /*8a50*/  @!P2 BRA `(.L_x_209) ;  /* 0x000000080024a947 */ /* 0x000fea0003800000 */
[----:B------:R-:W-:Y:S05]  /*8a60*/  @!P1 BRA `(.L_x_210) ;  /* 0x0000000400189947 */ /* 0x000fea0003800000 */
[----:B0-----:R-:W-:Y:S01]  /*8a70*/  PRMT R52, R71, 0x7632, R52 ;  /* 0x0000763247347816 */ /* 0x001fe20000000034 */
[-CC-:B------:R-:W-:Y:S01]  /*8a80*/  FFMA.FTZ R238, R238, R239.reuse, R241.reuse ;  /* 0x000000efeeee7223 */ /* 0x180fe200000100f1 */
[----:B------:R-:W-:Y:S01]  /*8a90*/  PRMT R0, R70, 0x7632, R0 ;  /* 0x0000763246007816 */ /* 0x000fe20000000000 */
[-CC-:B------:R-:W-:Y:S01]  /*8aa0*/  FFMA.FTZ R236, R236, R239.reuse, R241.reuse ;  /* 0x000000efecec7223 */ /* 0x180fe200000100f1 */
[----:B------:R-:W-:Y:S01]  /*8ab0*/  SHF.L.U32 R52, R52, 0x10, RZ ;  /* 0x0000001034347819 */ /* 0x000fe200000006ff */
[----:B------:R-:W-:Y:S01]  /*8ac0*/  FADD.FTZ R238, R95, -R238 ;  /* 0x800000ee5fee7221 */ /* 0x000fe20000010000 */
[-CC-:B------:R-:W-:Y:S01]  /*8ad0*/  FFMA.FTZ R235, R235, R239.reuse, R241.reuse ;  /* 0x000000efebeb7223 */ /* 0x180fe200000100f1 */
[----:B------:R-:W-:Y:S01]  /*8ae0*/  SHF.L.U32 R55, R0, 0x10, RZ ;  /* 0x0000001000377819 */ /* 0x000fe200000006ff */
[----:B------:R-:W-:Y:S01]  /*8af0*/  FADD.FTZ R236, R93, -R236 ;  /* 0x800000ec5dec7221 */ /* 0x000fe20000010000 */
[----:B------:R-:W-:Y:S01]  /*8b00*/  FFMA.FTZ R83, R211, R238, R52 ;  /* 0x000000eed3537223 */ /* 0x000fe20000010034 */
[----:B------:R-:W-:Y:S01]  /*8b10*/  ISETP.GE.U32.AND P2, PT, R80, RZ, PT ;  /* 0x000000ff5000720c */ /* 0x000fe20003f46070 */
[----:B------:R-:W-:Y:S01]  /*8b20*/  FFMA.FTZ R237, R237, R239, R241 ;  /* 0x000000efeded7223 */ /* 0x000fe200000100f1 */
[----:B------:R-:W-:Y:S01]  /*8b30*/  SHF.L.U32 R53, R70, 0x10, RZ ;  /* 0x0000001046357819 */ /* 0x000fe200000006ff */
[----:B------:R-:W-:Y:S01]  /*8b40*/  FADD.FTZ R90, R90, -R235 ;  /* 0x800000eb5a5a7221 */ /* 0x000fe20000010000 */
[----:B------:R-:W-:Y:S01]  /*8b50*/  FMUL.FTZ R52, R83, UR6 ;  /* 0x0000000653347c20 */ /* 0x000fe20008410000 */
[----:B------:R-:W-:Y:S01]  /*8b60*/  ISETP.GE.U32.AND.EX P2, PT, R81, 0x1000000, PT, P2 ;  /* 0x010000005100780c */ /* 0x000fe20003f46120 */
[----:B------:R-:W-:Y:S01]  /*8b70*/  FFMA.FTZ R79, R211, R236, R55 ;  /* 0x000000ecd34f7223 */ /* 0x000fe20000010037 */
[----:B------:R-:W-:Y:S01]  /*8b80*/  FADD.FTZ R92, R92, -R237 ;  /* 0x800000ed5c5c7221 */ /* 0x000fe20000010000 */
[----:B------:R-:W-:-:S02]  /*8b90*/  IMAD.U32 R73, R71, 0x10000, RZ ;  /* 0x0001000047497824 */ /* 0x000fc400078e00ff */
[----:B------:R-:W-:Y:S01]  /*8ba0*/  FFMA.FTZ R90, R211, R90, R53 ;  /* 0x0000005ad35a7223 */ /* 0x000fe20000010035 */
[----:B------:R-:W-:Y:S01]  /*8bb0*/  FSEL R85, R52, RZ, P2 ;  /* 0x000000ff34557208 */ /* 0x000fe20001000000 */
[----:B------:R-:W-:Y:S01]  /*8bc0*/  FMUL.FTZ R52, R79, UR6 ;  /* 0x000000064f347c20 */ /* 0x000fe20008410000 */
[----:B------:R-:W-:Y:S01]  /*8bd0*/  FFMA.FTZ R92, R211, R92, R73 ;  /* 0x0000005cd35c7223 */ /* 0x000fe20000010049 */
[C---:B------:R-:W-:Y:S01]  /*8be0*/  LOP3.LUT P6, RZ, R81.reuse, 0xff00, RZ, 0xc0, !PT ;  /* 0x0000ff0051ff7812 */ /* 0x040fe200078cc0ff */
[----:B------:R-:W-:Y:S01]  /*8bf0*/  FMUL.FTZ R0, R90, UR6 ;  /* 0x000000065a007c20 */ /* 0x000fe20008410000 */
[C---:B------:R-:W-:Y:S01]  /*8c00*/  LOP3.LUT P5, RZ, R81.reuse, 0xff, RZ, 0xc0, !PT ;  /* 0x000000ff51ff7812 */ /* 0x040fe200078ac0ff */
[----:B------:R-:W-:Y:S01]  /*8c10*/  FMUL.FTZ R53, R92, UR6 ;  /* 0x000000065c357c20 */ /* 0x000fe20008410000 */
[----:B------:R-:W-:Y:S01]  /*8c20*/  LOP3.LUT P3, RZ, R81, 0xff0000, RZ, 0xc0, !PT ;  /* 0x00ff000051ff7812 */ /* 0x000fe2000786c0ff */
[-CC-:B------:R-:W-:Y:S01]  /*8c30*/  FFMA.FTZ R233, R233, R239.reuse, R241.reuse ;  /* 0x000000efe9e97223 */ /* 0x180fe200000100f1 */
[----:B------:R-:W-:Y:S01]  /*8c40*/  FSEL R81, R52, RZ, P6 ;  /* 0x000000ff34517208 */ /* 0x000fe20003000000 */
[-CC-:B------:R-:W-:Y:S01]  /*8c50*/  FFMA.FTZ R234, R234, R239.reuse, R241.reuse ;  /* 0x000000efeaea7223 */ /* 0x180fe200000100f1 */
[----:B------:R-:W-:Y:S01]  /*8c60*/  PRMT R52, R69, 0x7632, R52 ;  /* 0x0000763245347816 */ /* 0x000fe20000000034 */
[-CC-:B------:R-:W-:Y:S01]  /*8c70*/  FFMA.FTZ R91, R91, R239.reuse, R241.reuse ;  /* 0x000000ef5b5b7223 */ /* 0x180fe200000100f1 */
[----:B------:R-:W-:Y:S01]  /*8c80*/  FSEL R74, R0, RZ, P5 ;  /* 0x000000ff004a7208 */ /* 0x000fe20002800000 */
[----:B------:R-:W-:Y:S01]  /*8c90*/  FFMA.FTZ R94, R94, R239, R241 ;  /* 0x000000ef5e5e7223 */ /* 0x000fe200000100f1 */
[----:B------:R-:W-:Y:S01]  /*8ca0*/  PRMT R0, R68, 0x7632, R0 ;  /* 0x0000763244007816 */ /* 0x000fe20000000000 */
[----:B------:R-:W-:Y:S01]  /*8cb0*/  FADD.FTZ R88, R88, -R233 ;  /* 0x800000e958587221 */ /* 0x000fe20000010000 */
[----:B------:R-:W-:Y:S01]  /*8cc0*/  FSEL R82, R53, RZ, P3 ;  /* 0x000000ff35527208 */ /* 0x000fe20001800000 */
[----:B------:R-:W-:Y:S01]  /*8cd0*/  FADD.FTZ R234, R89, -R234 ;  /* 0x800000ea59ea7221 */ /* 0x000fe20000010000 */
[----:B------:R-:W-:Y:S01]  /*8ce0*/  SHF.L.U32 R73, R52, 0x10, RZ ;  /* 0x0000001034497819 */ /* 0x000fe200000006ff */
[----:B------:R-:W-:Y:S01]  /*8cf0*/  IMAD.U32 R54, R69, 0x10000, RZ ;  /* 0x0001000045367824 */ /* 0x000fe200078e00ff */
[----:B------:R-:W-:Y:S01]  /*8d00*/  SHF.L.U32 R53, R68, 0x10, RZ ;  /* 0x0000001044357819 */ /* 0x000fe200000006ff */
[----:B------:R-:W-:Y:S01]  /*8d10*/  FADD.FTZ R86, R86, -R91 ;  /* 0x8000005b56567221 */ /* 0x000fe20000010000 */
[----:B------:R-:W-:-:S02]  /*8d20*/  IMAD.U32 R55, R0, 0x10000, RZ ;  /* 0x0001000000377824 */ /* 0x000fc400078e00ff */
[----:B------:R-:W-:Y:S01]  /*8d30*/  FADD.FTZ R94, R87, -R94 ;  /* 0x8000005e575e7221 */ /* 0x000fe20000010000 */
[C---:B------:R-:W-:Y:S01]  /*8d40*/  FFMA.FTZ R88, R211.reuse, R88, R54 ;  /* 0x00000058d3587223 */ /* 0x040fe20000010036 */
[C---:B------:R-:W-:Y:S01]  /*8d50*/  FFMA.FTZ R75, R211.reuse, R234, R73 ;  /* 0x000000ead34b7223 */ /* 0x040fe20000010049 */
[C---:B------:R-:W-:Y:S01]  /*8d60*/  FFMA.FTZ R52, R211.reuse, R86, R53 ;  /* 0x00000056d3347223 */ /* 0x040fe20000010035 */
[----:B------:R-:W-:Y:S01]  /*8d70*/  FFMA.FTZ R211, R211, R94, R55 ;  /* 0x0000005ed3d37223 */ /* 0x000fe20000010037 */
[----:B------:R-:W-:Y:S01]  /*8d80*/  FMUL.FTZ R73, R88, UR6 ;  /* 0x0000000658497c20 */ /* 0x000fe20008410000 */
[----:B------:R-:W-:Y:S01]  /*8d90*/  LOP3.LUT P2, RZ, R80, 0xff0000, RZ, 0xc0, !PT ;  /* 0x00ff000050ff7812 */ /* 0x000fe2000784c0ff */
[----:B------:R-:W-:Y:S01]  /*8da0*/  FMUL.FTZ R0, R52, UR6 ;  /* 0x0000000634007c20 */ /* 0x000fe20008410000 */
[C---:B------:R-:W-:Y:S01]  /*8db0*/  F2FP.BF16.F32.PACK_AB R53, R75.reuse, R88 ;  /* 0x000000584b35723e */ /* 0x040fe200000010ff */
        /* <DEDUP_REMOVED lines=9> */
[----:B------:R-:W-:Y:S02]  /*8e50*/  FSEL R79, R72, RZ, P6 ;  /* 0x000000ff484f7208 */ /* 0x000fe40003000000 */
[----:B------:R-:W-:Y:S02]  /*8e60*/  F2FP.BF16.F32.PACK_AB R55, R83, R92 ;  /* 0x0000005c5337723e */ /* 0x000fe400000010ff */
[----:B------:R-:W-:Y:S02]  /*8e70*/  F2FP.BF16.F32.PACK_AB R52, R211, R52 ;  /* 0x00000034d334723e */ /* 0x000fe400000010ff */
[----:B------:R-:W-:Y:S02]  /*8e80*/  F2FP.BF16.F32.PACK_AB R75, R85, R82 ;  /* 0x00000052554b723e */ /* 0x000fe400000010ff */
[----:B------:R-:W-:Y:S02]  /*8e90*/  F2FP.BF16.F32.PACK_AB R74, R81, R74 ;  /* 0x0000004a514a723e */ /* 0x000fe400000010ff */
[----:B------:R-:W-:-:S02]  /*8ea0*/  F2FP.BF16.F32.PACK_AB R73, R78, R73 ;  /* 0x000000494e49723e */ /* 0x000fc400000010ff */
[----:B------:R-:W-:Y:S01]  /*8eb0*/  F2FP.BF16.F32.PACK_AB R72, R79, R0 ;  /* 0x000000004f48723e */ /* 0x000fe200000010ff */
[----:B------:R-:W-:Y:S06]  /*8ec0*/  BRA `(.L_x_207) ;  /* 0x0000000800c87947 */ /* 0x000fec0003800000 */
.L_x_210:
[-CC-:B------:R-:W-:Y:S01]  /*8ed0*/  FFMA.FTZ R237, R237, R239.reuse, R241.reuse ;  /* 0x000000efeded7223 */ /* 0x180fe200000100f1 */
[C---:B0-----:R-:W-:Y:S01]  /*8ee0*/  SHF.L.U32 R73, R71.reuse, 0x10, RZ ;  /* 0x0000001047497819 */ /* 0x041fe200000006ff */
[-C--:B------:R-:W-:Y:S01]  /*8ef0*/  FFMA.FTZ R238, R238, R239.reuse, R241 ;  /* 0x000000efeeee7223 */ /* 0x080fe200000100f1 */
[----:B------:R-:W-:Y:S01]  /*8f00*/  PRMT R0, R71, 0x7632, R0 ;  /* 0x0000763247007816 */ /* 0x000fe20000000000 */
[----:B------:R-:W-:Y:S01]  /*8f10*/  FADD.FTZ R92, R92, -R237 ;  /* 0x800000ed5c5c7221 */ /* 0x000fe20000010000 */
[-C--:B------:R-:W-:Y:S01]  /*8f20*/  FFMA.FTZ R235, R235, R239.reuse, R241 ;  /* 0x000000efebeb7223 */ /* 0x080fe200000100f1 */
[----:B------:R-:W-:Y:S01]  /*8f30*/  FADD.FTZ R238, R95, -R238 ;  /* 0x800000ee5fee7221 */ /* 0x000fe20000010000 */
[----:B------:R-:W-:Y:S01]  /*8f40*/  SHF.L.U32 R0, R0, 0x10, RZ ;  /* 0x0000001000007819 */ /* 0x000fe200000006ff */
[--C-:B------:R-:W-:Y:S01]  /*8f50*/  FFMA.FTZ R92, R211, R92, R73.reuse ;  /* 0x0000005cd35c7223 */ /* 0x100fe20000010049 */
[----:B------:R-:W-:Y:S01]  /*8f60*/  PRMT R73, R70, 0x7632, R73 ;  /* 0x0000763246497816 */ /* 0x000fe20000000049 */
[----:B------:R-:W-:Y:S01]  /*8f70*/  FFMA.FTZ R236, R236, R239, R241 ;  /* 0x000000efecec7223 */ /* 0x000fe200000100f1 */
[----:B------:R-:W-:Y:S01]  /*8f80*/  FADD.FTZ R90, R90, -R235 ;  /* 0x800000eb5a5a7221 */ /* 0x000fe20000010000 */
[----:B------:R-:W-:-:S02]  /*8f90*/  IMAD.U32 R75, R70, 0x10000, RZ ;  /* 0x00010000464b7824 */ /* 0x000fc400078e00ff */
[----:B------:R-:W-:Y:S01]  /*8fa0*/  FFMA.FTZ R238, R211, R238, R0 ;  /* 0x000000eed3ee7223 */ /* 0x000fe20000010000 */
[----:B------:R-:W-:Y:S01]  /*8fb0*/  SHF.L.U32 R74, R73, 0x10, RZ ;  /* 0x00000010494a7819 */ /* 0x000fe200000006ff */
[-CC-:B------:R-:W-:Y:S01]  /*8fc0*/  FFMA.FTZ R233, R233, R239.reuse, R241.reuse ;  /* 0x000000efe9e97223 */ /* 0x180fe200000100f1 */
[----:B------:R-:W-:Y:S01]  /*8fd0*/  FADD.FTZ R236, R93, -R236 ;  /* 0x800000ec5dec7221 */ /* 0x000fe20000010000 */
[----:B------:R-:W-:Y:S01]  /*8fe0*/  PRMT R72, R69, 0x7632, R72 ;  /* 0x0000763245487816 */ /* 0x000fe20000000048 */
[-CC-:B------:R-:W-:Y:S01]  /*8ff0*/  FFMA.FTZ R94, R94, R239.reuse, R241.reuse ;  /* 0x000000ef5e5e7223 */ /* 0x180fe200000100f1 */
[----:B------:R-:W-:Y:S01]  /*9000*/  PRMT R0, R68, 0x7632, R0 ;  /* 0x0000763244007816 */ /* 0x000fe20000000000 */
[-CC-:B------:R-:W-:Y:S01]  /*9010*/  FFMA.FTZ R234, R234, R239.reuse, R241.reuse ;  /* 0x000000efeaea7223 */ /* 0x180fe200000100f1 */
[----:B------:R-:W-:Y:S01]  /*9020*/  FFMA.FTZ R91, R91, R239, R241 ;  /* 0x000000ef5b5b7223 */ /* 0x000fe200000100f1 */
[----:B------:R-:W-:Y:S01]  /*9030*/  FFMA.FTZ R90, R211, R90, R75 ;  /* 0x0000005ad35a7223 */ /* 0x000fe2000001004b */
[----:B------:R-:W-:Y:S01]  /*9040*/  SHF.L.U32 R79, R69, 0x10, RZ ;  /* 0x00000010454f7819 */ /* 0x000fe200000006ff */
[----:B------:R-:W-:Y:S01]  /*9050*/  FADD.FTZ R88, R88, -R233 ;  /* 0x800000e958587221 */ /* 0x000fe20000010000 */
[----:B------:R-:W-:Y:S01]  /*9060*/  SHF.L.U32 R73, R68, 0x10, RZ ;  /* 0x0000001044497819 */ /* 0x000fe200000006ff */
[----:B------:R-:W-:Y:S01]  /*9070*/  FFMA.FTZ R236, R211, R236, R74 ;  /* 0x000000ecd3ec7223 */ /* 0x000fe2000001004a */
[----:B------:R-:W-:Y:S01]  /*9080*/  SHF.L.U32 R75, R0, 0x10, RZ ;  /* 0x00000010004b7819 */ /* 0x000fe200000006ff */
[----:B------:R-:W-:Y:S01]  /*9090*/  FADD.FTZ R94, R87, -R94 ;  /* 0x8000005e575e7221 */ /* 0x000fe20000010000 */
[----:B------:R-:W-:Y:S01]  /*90a0*/  ISETP.GE.U32.AND P2, PT, R80, RZ, PT ;  /* 0x000000ff5000720c */ /* 0x000fe20003f46070 */
[----:B------:R-:W-:Y:S01]  /*90b0*/  FADD.FTZ R234, R89, -R234 ;  /* 0x800000ea59ea7221 */ /* 0x000fe20000010000 */
[----:B------:R-:W-:Y:S01]  /*90c0*/  FADD.FTZ R86, R86, -R91 ;  /* 0x8000005b56567221 */ /* 0x000fe20000010000 */
[----:B------:R-:W-:-:S02]  /*90d0*/  IMAD.U32 R83, R72, 0x10000, RZ ;  /* 0x0001000048537824 */ /* 0x000fc400078e00ff */
[----:B------:R-:W-:Y:S01]  /*90e0*/  FMUL.FTZ R238, R238, UR6 ;  /* 0x00000006eeee7c20 */ /* 0x000fe20008410000 */
[----:B------:R-:W-:Y:S01]  /*90f0*/  FFMA.FTZ R79, R211, R88, R79 ;  /* 0x00000058d34f7223 */ /* 0x000fe2000001004f */
[----:B------:R-:W-:Y:S01]  /*9100*/  ISETP.GE.U32.AND.EX P2, PT, R81, 0x1000000, PT, P2 ;  /* 0x010000005100780c */ /* 0x000fe20003f46120 */
[----:B------:R-:W-:Y:S01]  /*9110*/  FMUL.FTZ R92, R92, UR6 ;  /* 0x000000065c5c7c20 */ /* 0x000fe20008410000 */
[----:B------:R-:W-:Y:S01]  /*9120*/  FMUL.FTZ R90, R90, UR6 ;  /* 0x000000065a5a7c20 */ /* 0x000fe20008410000 */
        /* <DEDUP_REMOVED lines=10> */
[----:B------:R-:W-:Y:S01]  /*91d0*/  FSEL R85, R238, RZ, P2 ;  /* 0x000000ffee557208 */ /* 0x000fe20001000000 */
[----:B------:R-:W-:Y:S01]  /*91e0*/  FMUL.FTZ R75, R75, UR6 ;  /* 0x000000064b4b7c20 */ /* 0x000fe20008410000 */
[----:B------:R-:W-:-:S02]  /*91f0*/  LOP3.LUT P2, RZ, R80, 0xff0000, RZ, 0xc0, !PT ;  /* 0x00ff000050ff7812 */ /* 0x000fc4000784c0ff */
[----:B------:R-:W-:Y:S02]  /*9200*/  FSEL R92, R92, RZ, P3 ;  /* 0x000000ff5c5c7208 */ /* 0x000fe40001800000 */
[----:B------:R-:W-:Y:S02]  /*9210*/  FSEL R74, R90, RZ, P5 ;  /* 0x000000ff5a4a7208 */ /* 0x000fe40002800000 */
[----:B------:R-:W-:Y:S02]  /*9220*/  FSEL R81, R236, RZ, P6 ;  /* 0x000000ffec517208 */ /* 0x000fe40003000000 */
[C---:B------:R-:W-:Y:S02]  /*9230*/  LOP3.LUT P3, RZ, R80.reuse, 0xff000000, RZ, 0xc0, !PT ;  /* 0xff00000050ff7812 */ /* 0x040fe4000786c0ff */
[C---:B------:R-:W-:Y:S02]  /*9240*/  LOP3.LUT P5, RZ, R80.reuse, 0xff, RZ, 0xc0, !PT ;  /* 0x000000ff50ff7812 */ /* 0x040fe400078ac0ff */
[----:B------:R-:W-:-:S02]  /*9250*/  LOP3.LUT P6, RZ, R80, 0xff00, RZ, 0xc0, !PT ;  /* 0x0000ff0050ff7812 */ /* 0x000fc400078cc0ff */
[----:B------:R-:W-:Y:S02]  /*9260*/  FSEL R0, R79, RZ, P2 ;  /* 0x000000ff4f007208 */ /* 0x000fe40001000000 */
        /* <DEDUP_REMOVED lines=8> */
.L_x_209:
[----:B------:R-:W-:Y:S05]  /*92f0*/  @!P1 BRA `(.L_x_211) ;  /* 0x0000000000e89947 */ /* 0x000fea0003800000 */
[-CC-:B------:R-:W-:Y:S01]  /*9300*/  FFMA.FTZ R238, R238, R239.reuse, R241.reuse ;  /* 0x000000efeeee7223 */ /* 0x180fe200000100f1 */
[-CC-:B------:R-:W-:Y:S01]  /*9310*/  FFMA.FTZ R237, R237, R239.reuse, R241.reuse ;  /* 0x000000efeded7223 */ /* 0x180fe200000100f1 */
[-C--:B------:R-:W-:Y:S01]  /*9320*/  FFMA.FTZ R236, R236, R239.reuse, R241 ;  /* 0x000000efecec7223 */ /* 0x080fe200000100f1 */
[----:B------:R-:W-:Y:S01]  /*9330*/  ISETP.GE.U32.AND P2, PT, R80, RZ, PT ;  /* 0x000000ff5000720c */ /* 0x000fe20003f46070 */
[----:B------:R-:W-:Y:S01]  /*9340*/  FADD.FTZ R238, R95, -R238 ;  /* 0x800000ee5fee7221 */ /* 0x000fe20000010000 */
[----:B------:R-:W-:Y:S01]  /*9350*/  FADD.FTZ R92, R92, -R237 ;  /* 0x800000ed5c5c7221 */ /* 0x000fe20000010000 */
[-CC-:B------:R-:W-:Y:S01]  /*9360*/  FFMA.FTZ R235, R235, R239.reuse, R241.reuse ;  /* 0x000000efebeb7223 */ /* 0x180fe200000100f1 */
[----:B------:R-:W-:Y:S01]  /*9370*/  FADD.FTZ R236, R93, -R236 ;  /* 0x800000ec5dec7221 */ /* 0x000fe20000010000 */
[C---:B------:R-:W-:Y:S01]  /*9380*/  FMUL.FTZ R238, R211.reuse, R238 ;  /* 0x000000eed3ee7220 */ /* 0x040fe20000410000 */
[----:B0-----:R-:W-:Y:S01]  /*9390*/  FMUL.FTZ R55, R211, R92 ;  /* 0x0000005cd3377220 */ /* 0x001fe20000410000 */
[----:B------:R-:W-:Y:S01]  /*93a0*/  ISETP.GE.U32.AND.EX P2, PT, R81, 0x1000000, PT, P2 ;  /* 0x010000005100780c */ /* 0x000fe20003f46120 */
[-CC-:B------:R-:W-:Y:S01]  /*93b0*/  FFMA.FTZ R233, R233, R239.reuse, R241.reuse ;  /* 0x000000efe9e97223 */ /* 0x180fe200000100f1 */
[----:B------:R-:W-:Y:S01]  /*93c0*/  FMUL.FTZ R52, R238, UR6 ;  /* 0x00000006ee347c20 */ /* 0x000fe20008410000 */
[-C--:B------:R-:W-:Y:S01]  /*93d0*/  FFMA.FTZ R234, R234, R239.reuse, R241 ;  /* 0x000000efeaea7223 */ /* 0x080fe200000100f1 */
[----:B------:R-:W-:Y:S01]  /*93e0*/  FADD.FTZ R90, R90, -R235 ;  /* 0x800000eb5a5a7221 */ /* 0x000fe20000010000 */
[----:B------:R-:W-:Y:S01]  /*93f0*/  FMUL.FTZ R75, R211, R236 ;  /* 0x000000ecd34b7220 */ /* 0x000fe20000410000 */
[-CC-:B------:R-:W-:Y:S01]  /*9400*/  FFMA.FTZ R94, R94, R239.reuse, R241.reuse ;  /* 0x000000ef5e5e7223 */ /* 0x180fe200000100f1 */
[----:B------:R-:W-:Y:S01]  /*9410*/  FFMA.FTZ R91, R91, R239, R241 ;  /* 0x000000ef5b5b7223 */ /* 0x000fe200000100f1 */
[----:B------:R-:W-:Y:S01]  /*9420*/  FMUL.FTZ R53, R55, UR6 ;  /* 0x0000000637357c20 */ /* 0x000fe20008410000 */
[----:B------:R-:W-:Y:S01]  /*9430*/  LOP3.LUT P3, RZ, R81, 0xff0000, RZ, 0xc0, !PT ;  /* 0x00ff000051ff7812 */ /* 0x000fe2000786c0ff */
[----:B------:R-:W-:Y:S01]  /*9440*/  FMUL.FTZ R54, R211, R90 ;  /* 0x0000005ad3367220 */ /* 0x000fe20000410000 */
[----:B------:R-:W-:Y:S01]  /*9450*/  FSEL R83, R52, RZ, P2 ;  /* 0x000000ff34537208 */ /* 0x000fe20001000000 */
[----:B------:R-:W-:Y:S01]  /*9460*/  FMUL.FTZ R52, R75, UR6 ;  /* 0x000000064b347c20 */ /* 0x000fe20008410000 */
[----:B------:R-:W-:Y:S01]  /*9470*/  FADD.FTZ R88, R88, -R233 ;  /* 0x800000e958587221 */ /* 0x000fe20000010000 */
[----:B------:R-:W-:Y:S01]  /*9480*/  FADD.FTZ R234, R89, -R234 ;  /* 0x800000ea59ea7221 */ /* 0x000fe20000010000 */
[----:B------:R-:W-:Y:S01]  /*9490*/  LOP3.LUT P5, RZ, R81, 0xff00, RZ, 0xc0, !PT ;  /* 0x0000ff0051ff7812 */ /* 0x000fe200078ac0ff */
[----:B------:R-:W-:Y:S01]  /*94a0*/  FADD.FTZ R94, R87, -R94 ;  /* 0x8000005e575e7221 */ /* 0x000fe20000010000 */
[----:B------:R-:W-:Y:S01]  /*94b0*/  FADD.FTZ R86, R86, -R91 ;  /* 0x8000005b56567221 */ /* 0x000fe20000010000 */
[----:B------:R-:W-:Y:S01]  /*94c0*/  FSEL R82, R53, RZ, P3 ;  /* 0x000000ff35527208 */ /* 0x000fe20001800000 */
[----:B------:R-:W-:Y:S01]  /*94d0*/  FMUL.FTZ R0, R54, UR6 ;  /* 0x0000000636007c20 */ /* 0x000fe20008410000 */
[----:B------:R-:W-:Y:S01]  /*94e0*/  LOP3.LUT P6, RZ, R81, 0xff, RZ, 0xc0, !PT ;  /* 0x000000ff51ff7812 */ /* 0x000fe200078cc0ff */
[C---:B------:R-:W-:Y:S01]  /*94f0*/  FMUL.FTZ R53, R211.reuse, R88 ;  /* 0x00000058d3357220 */ /* 0x040fe20000410000 */
[C---:B------:R-:W-:Y:S01]  /*9500*/  FMUL.FTZ R234, R211.reuse, R234 ;  /* 0x000000ead3ea7220 */ /* 0x040fe20000410000 */
[----:B------:R-:W-:Y:S01]  /*9510*/  FSEL R81, R52, RZ, P5 ;  /* 0x000000ff34517208 */ /* 0x000fe20002800000 */
[C---:B------:R-:W-:Y:S01]  /*9520*/  FMUL.FTZ R73, R211.reuse, R94 ;  /* 0x0000005ed3497220 */ /* 0x040fe20000410000 */
[----:B------:R-:W-:Y:S01]  /*9530*/  FMUL.FTZ R52, R211, R86 ;  /* 0x00000056d3347220 */ /* 0x000fe20000410000 */
[----:B------:R-:W-:Y:S01]  /*9540*/  FMUL.FTZ R74, R53, UR6 ;  /* 0x00000006354a7c20 */ /* 0x000fe20008410000 */
[----:B------:R-:W-:Y:S01]  /*9550*/  FSEL R78, R0, RZ, P6 ;  /* 0x000000ff004e7208 */ /* 0x000fe20003000000 */
[----:B------:R-:W-:Y:S01]  /*9560*/  FMUL.FTZ R72, R73, UR6 ;  /* 0x0000000649487c20 */ /* 0x000fe20008410000 */
[C---:B------:R-:W-:Y:S01]  /*9570*/  F2FP.BF16.F32.PACK_AB R53, R234.reuse, R53 ;  /* 0x00000035ea35723e */ /* 0x040fe200000010ff */
[----:B------:R-:W-:Y:S01]  /*9580*/  FMUL.FTZ R234, R234, UR6 ;  /* 0x00000006eaea7c20 */ /* 0x000fe20008410000 */
[----:B------:R-:W-:Y:S01]  /*9590*/  FMUL.FTZ R0, R52, UR6 ;  /* 0x0000000634007c20 */ /* 0x000fe20008410000 */
[----:B------:R-:W-:-:S02]  /*95a0*/  LOP3.LUT P2, RZ, R80, 0xff0000, RZ, 0xc0, !PT ;  /* 0x00ff000050ff7812 */ /* 0x000fc4000784c0ff */
[C---:B------:R-:W-:Y:S02]  /*95b0*/  LOP3.LUT P3, RZ, R80.reuse, 0xff000000, RZ, 0xc0, !PT ;  /* 0xff00000050ff7812 */ /* 0x040fe4000786c0ff */
[C---:B------:R-:W-:Y:S02]  /*95c0*/  LOP3.LUT P6, RZ, R80.reuse, 0xff, RZ, 0xc0, !PT ;  /* 0x000000ff50ff7812 */ /* 0x040fe400078cc0ff */
        /* <DEDUP_REMOVED lines=10> */
[----:B------:R-:W-:Y:S02]  /*9670*/  F2FP.BF16.F32.PACK_AB R73, R234, R73 ;  /* 0x00000049ea49723e */ /* 0x000fe400000010ff */
[----:B------:R-:W-:Y:S01]  /*9680*/  F2FP.BF16.F32.PACK_AB R72, R79, R0 ;  /* 0x000000004f48723e */ /* 0x000fe200000010ff */
[----:B------:R-:W-:Y:S06]  /*9690*/  BRA `(.L_x_207) ;  /* 0x0000000000d47947 */ /* 0x000fec0003800000 */
.L_x_211:
        /* <DEDUP_REMOVED lines=20> */
[----:B------:R-:W-:Y:S01]  /*97e0*/  ISETP.GE.U32.AND P2, PT, R80, RZ, PT ;  /* 0x000000ff5000720c */ /* 0x000fe20003f46070 */
[----:B------:R-:W-:Y:S01]  /*97f0*/  FMUL.FTZ R238, R238, UR6 ;  /* 0x00000006eeee7c20 */ /* 0x000fe20008410000 */
[----:B------:R-:W-:Y:S01]  /*9800*/  FMUL.FTZ R92, R92, UR6 ;  /* 0x000000065c5c7c20 */ /* 0x000fe20008410000 */
[----:B------:R-:W-:Y:S01]  /*9810*/  FMUL.FTZ R90, R90, UR6 ;  /* 0x000000065a5a7c20 */ /* 0x000fe20008410000 */
[----:B------:R-:W-:Y:S01]  /*9820*/  FMUL.FTZ R236, R236, UR6 ;  /* 0x00000006ecec7c20 */ /* 0x000fe20008410000 */
[C---:B------:R-:W-:Y:S01]  /*9830*/  FMUL.FTZ R94, R211.reuse, R94 ;  /* 0x0000005ed35e7220 */ /* 0x040fe20000410000 */
[C---:B------:R-:W-:Y:S01]  /*9840*/  FMUL.FTZ R88, R211.reuse, R88 ;  /* 0x00000058d3587220 */ /* 0x040fe20000410000 */
[C---:B------:R-:W-:Y:S01]  /*9850*/  FMUL.FTZ R234, R211.reuse, R234 ;  /* 0x000000ead3ea7220 */ /* 0x040fe20000410000 */
[----:B------:R-:W-:Y:S01]  /*9860*/  FMUL.FTZ R86, R211, R86 ;  /* 0x00000056d3567220 */ /* 0x000fe20000410000 */
        /* <DEDUP_REMOVED lines=9> */
[----:B0-----:R-:W-:Y:S02]  /*9900*/  FSEL R75, R92, RZ, P3 ;  /* 0x000000ff5c4b7208 */ /* 0x001fe40001800000 */
        /* <DEDUP_REMOVED lines=13> */
[----:B------:R-:W-:-:S07]  /*99e0*/  F2FP.BF16.F32.PACK_AB R72, R79, R72 ;  /* 0x000000484f48723e */ /* 0x000fce00000010ff */
.L_x_207:
        /* <DEDUP_REMOVED lines=10> */
[----:B------:R-:W-:Y:S01]  /*9a90*/  MOV R85, R115 ;  /* 0x0000007300557202 */ /* 0x000fe20000000f00 */
[----:B------:R-:W-:Y:S01]  /*9aa0*/  IMAD.MOV.U32 R89, RZ, RZ, R114 ;  /* 0x000000ffff597224 */ /* 0x000fe200078e0072 */
[----:B0-----:R-:W-:Y:S01]  /*9ab0*/  MOV R73, R116 ;  /* 0x0000007400497202 */ /* 0x001fe20000000f00 */
[----:B------:R-:W-:Y:S01]  /*9ac0*/  IMAD.MOV.U32 R61, RZ, RZ, R117 ;  /* 0x000000ffff3d7224 */ /* 0x000fe200078e0075 */
[----:B------:R-:W-:Y:S01]  /*9ad0*/  MOV R90, R110 ;  /* 0x0000006e005a7202 */ /* 0x000fe20000000f00 */
        /* <DEDUP_REMOVED lines=90> */
[----:B------:R-:W-:-:S07]  /*a080*/  MOV R23, R38 ;  /* 0x0000002600177202 */ /* 0x000fce0000000f00 */
.L_x_185:
        /* <DEDUP_REMOVED lines=37> */
.L_x_213:
        /* <DEDUP_REMOVED lines=10> */
.L_x_3777:


//--------------------- .text._ZN10layer_norm22ln_bwd_finalize_kernelINS_22Kernel_traits_finalizeILj3072E13__nv_bfloat16S2_S2_S2_fjLb0ELj1024ELj4ENS_18Kernel_traits_baseILj3072ES2_S2_S2_S2_fjLj1024EEEEELb0ELb0EEEvNS_9BwdParamsE --------------------------
	.section	.text._ZN10layer_norm22ln_bwd_finalize_kernelINS_22Kernel_traits_finalizeILj3072E13__nv_bfloat16S2_S2_S2_fjLb0ELj1024ELj4ENS_18Kernel_traits_baseILj3072ES2_S2_S2_S2_fjLj1024EEEEELb0ELb0EEEvNS_9BwdParamsE,"ax",@progbits
	.align	128
        .global         _ZN10layer_norm22ln_bwd_finalize_kernelINS_22Kernel_traits_finalizeILj3072E13__nv_bfloat16S2_S2_S2_fjLb0ELj1024ELj4ENS_18Kernel_traits_baseILj3072ES2_S2_S2_S2_fjLj1024EEEEELb0ELb0EEEvNS_9BwdParamsE
        .type           _ZN10layer_norm22ln_bwd_finalize_kernelINS_22Kernel_traits_finalizeILj3072E13__nv_bfloat16S2_S2_S2_fjLb0ELj1024ELj4ENS_18Kernel_traits_baseILj3072ES2_S2_S2_S2_fjLj1024EEEEELb0ELb0EEEvNS_9BwdParamsE,@function
        .size           _ZN10layer_norm22ln_bwd_finalize_kernelINS_22Kernel_traits_finalizeILj3072E13__nv_bfloat16S2_S2_S2_fjLb0ELj1024ELj4ENS_18Kernel_traits_baseILj3072ES2_S2_S2_S2_fjLj1024EEEEELb0ELb0EEEvNS_9BwdParamsE,(.L_x_3778 - _ZN10layer_norm22ln_bwd_finalize_kernelINS_22Kernel_traits_finalizeILj3072E13__nv_bfloat16S2_S2_S2_fjLb0ELj1024ELj4ENS_18Kernel_traits_baseILj3072ES2_S2_S2_S2_fjLj1024EEEEELb0ELb0EEEvNS_9BwdParamsE)
        .other          _ZN10layer_norm22ln_bwd_finalize_kernelINS_22Kernel_traits_finalizeILj3072E13__nv_bfloat16S2_S2_S2_fjLb0ELj1024ELj4ENS_18Kernel_traits_baseILj3072ES2_S2_S2_S2_fjLj1024EEEEELb0ELb0EEEvNS_9BwdParamsE,@"STO_CUDA_ENTRY STV_DEFAULT"
_ZN10layer_norm22ln_bwd_finalize_kernelINS_22Kernel_traits_finalizeILj3072E13__nv_bfloat16S2_S2_S2_fjLb0ELj1024ELj4ENS_18Kernel_traits_baseILj3072ES2_S2_S2_S2_fjLj1024EEEEELb0ELb0EEEvNS_9BwdParamsE:
.text._ZN10layer_norm22ln_bwd_finalize_kernelINS_22Kernel_traits_finalizeILj3072E13__nv_bfloat16S2_S2_S2_fjLb0ELj1024ELj4ENS_18Kernel_traits_baseILj3072ES2_S2_S2_S2_fjLj1024EEEEELb0ELb0EEEvNS_9BwdParamsE:
[----:B------:R-:W-:Y:S01]  /*0000*/  LDC R1, c[0x0][0x37c] ;  /* 0x0000df00ff017b82 */ /* 0x000fe20000000800 */
[----:B------:R-:W0:Y:S01]  /*0010*/  S2R R58, SR_CTAID.X ;  /* 0x00000000003a7919 */ /* 0x000e220000002500 */
[----:B------:R-:W1:Y:S01]  /*0020*/  S2R R0, SR_TID.X ;  /* 0x0000000000007919 */ /* 0x000e620000002100 */
[----:B0-----:R-:W-:-:S04]  /*0030*/  SHF.L.U32 R5, R58, 0x5, RZ ;  /* 0x000000053a057819 */ /* 0x001fc800000006ff */
[----:B-1----:R-:W-:-:S04]  /*0040*/  LOP3.LUT R3, R5, 0x1f, R0, 0xf8, !PT ;  /* 0x0000001f05037812 */ /* 0x002fc800078ef800 */
[----:B------:R-:W-:-:S13]  /*0050*/  ISETP.GT.U32.AND P0, PT, R3, 0xbff, PT ;  /* 0x00000bff0300780c */ /* 0x000fda0003f04070 */
[----:B------:R-:W-:Y:S05]  /*0060*/  @P0 EXIT ;  /* 0x000000000000094d */ /* 0x000fea0003800000 */
[----:B------:R-:W0:Y:S01]  /*0070*/  LDC R54, c[0x0][0x388] ;  /* 0x0000e200ff367b82 */ /* 0x000e220000000800 */
[----:B------:R-:W1:Y:S01]  /*0080*/  LDCU UR8, c[0x0][0x380] ;  /* 0x00007000ff0877ac */ /* 0x000e620008000800 */
[----:B------:R-:W-:Y:S01]  /*0090*/  SHF.R.U32.HI R2, RZ, 0x5, R0 ;  /* 0x00000005ff027819 */ /* 0x000fe20000011600 */
[----:B------:R-:W-:Y:S01]  /*00a0*/  BSSY.RECONVERGENT B0, `(.L_x_214) ;  /* 0x0000136000007945 */ /* 0x000fe20003800200 */
[----:B------:R-:W-:Y:S01]  /*00b0*/  LOP3.LUT R57, R0, 0x1f, RZ, 0xc0, !PT ;  /* 0x0000001f00397812 */ /* 0x000fe200078ec0ff */
[----:B------:R-:W2:Y:S01]  /*00c0*/  LDCU.64 UR6, c[0x0][0x358] ;  /* 0x00006b00ff0677ac */ /* 0x000ea20008000a00 */
[----:B------:R-:W-:Y:S02]  /*00d0*/  MOV R43, RZ ;  /* 0x000000ff002b7202 */ /* 0x000fe40000000f00 */
[----:B-1----:R-:W-:-:S04]  /*00e0*/  ISETP.GE.U32.AND P0, PT, R2, UR8, PT ;  /* 0x0000000802007c0c */ /* 0x002fc8000bf06070 */
[----:B0-----:R-:W-:Y:S01]  /*00f0*/  ISETP.GE.U32.OR P0, PT, R3, R54, P0 ;  /* 0x000000360300720c */ /* 0x001fe20000706470 */
[----:B------:R-:W-:-:S12]  /*0100*/  HFMA2 R3, -RZ, RZ, 0, 0 ;  /* 0x00000000ff037431 */ /* 0x000fd800000001ff */
[----:B--2---:R-:W-:Y:S05]  /*0110*/  @P0 BRA `(.L_x_215) ;  /* 0x0000001000b80947 */ /* 0x004fea0003800000 */
[----:B------:R-:W-:Y:S01]  /*0120*/  LOP3.LUT R32, R2, 0x20, RZ, 0xfc, !PT ;  /* 0x0000002002207812 */ /* 0x000fe200078efcff */
[----:B------:R-:W-:Y:S01]  /*0130*/  BSSY.RECONVERGENT B1, `(.L_x_216) ;  /* 0x00000b1000017945 */ /* 0x000fe20003800200 */
[----:B------:R-:W-:Y:S02]  /*0140*/  LOP3.LUT R3, RZ, R2, RZ, 0x33, !PT ;  /* 0x00000002ff037212 */ /* 0x000fe400078e33ff */
[----:B------:R-:W-:Y:S02]  /*0150*/  VIMNMX.U32 R0, PT, PT, R32, UR8, !PT ;  /* 0x0000000820007c48 */ /* 0x000fe4000ffe0000 */
[----:B------:R-:W-:Y:S02]  /*0160*/  MOV R43, RZ ;  /* 0x000000ff002b7202 */ /* 0x000fe40000000f00 */
[----:B------:R-:W-:Y:S02]  /*0170*/  IADD3 R0, PT, PT, R0, R3, RZ ;  /* 0x0000000300007210 */ /* 0x000fe40007ffe0ff */
[----:B------:R-:W-:-:S02]  /*0180*/  MOV R3, RZ ;  /* 0x000000ff00037202 */ /* 0x000fc40000000f00 */
[C---:B------:R-:W-:Y:S02]  /*0190*/  ISETP.GE.U32.AND P1, PT, R0.reuse, 0x1e0, PT ;  /* 0x000001e00000780c */ /* 0x040fe40003f26070 */
[----:B------:R-:W-:-:S04]  /*01a0*/  LEA.HI R55, R0, 0x1, RZ, 0x1b ;  /* 0x0000000100377811 */ /* 0x000fc800078fd8ff */
[----:B------:R-:W-:-:S07]  /*01b0*/  LOP3.LUT P0, R56, R55, 0xf, RZ, 0xc0, !PT ;  /* 0x0000000f37387812 */ /* 0x000fce000780c0ff */
[----:B------:R-:W-:Y:S06]  /*01c0*/  @!P1 BRA `(.L_x_217) ;  /* 0x00000008009c9947 */ /* 0x000fec0003800000 */
[----:B------:R-:W-:Y:S01]  /*01d0*/  LOP3.LUT R7, R2, 0x140, RZ, 0xfc, !PT ;  /* 0x0000014002077812 */ /* 0x000fe200078efcff */
[-CC-:B------:R-:W-:Y:S01]  /*01e0*/  IMAD R32, R32, R54.reuse, R5.reuse ;  /* 0x0000003620207224 */ /* 0x180fe200078e0205 */
[C---:B------:R-:W-:Y:S01]  /*01f0*/  LOP3.LUT R9, R2.reuse, 0x160, RZ, 0xfc, !PT ;  /* 0x0000016002097812 */ /* 0x040fe200078efcff */
[----:B------:R-:W-:Y:S01]  /*0200*/  HFMA2 R43, -RZ, RZ, 0, 0 ;  /* 0x00000000ff2b7431 */ /* 0x000fe200000001ff */
[C---:B------:R-:W-:Y:S01]  /*0210*/  LOP3.LUT R11, R2.reuse, 0x180, RZ, 0xfc, !PT ;  /* 0x00000180020b7812 */ /* 0x040fe200078efcff */
[-CC-:B------:R-:W-:Y:S01]  /*0220*/  IMAD R8, R7, R54.reuse, R5.reuse ;  /* 0x0000003607087224 */ /* 0x180fe200078e0205 */
[C---:B------:R-:W-:Y:S01]  /*0230*/  LOP3.LUT R0, R2.reuse, 0x100, RZ, 0xfc, !PT ;  /* 0x0000010002007812 */ /* 0x040fe200078efcff */
[-CC-:B------:R-:W-:Y:S01]  /*0240*/  IMAD R10, R9, R54.reuse, R5.reuse ;  /* 0x00000036090a7224 */ /* 0x180fe200078e0205 */
[C---:B------:R-:W-:Y:S01]  /*0250*/  LOP3.LUT R13, R2.reuse, 0x1a0, RZ, 0xfc, !PT ;  /* 0x000001a0020d7812 */ /* 0x040fe200078efcff */
[-CC-:B------:R-:W-:Y:S01]  /*0260*/  IMAD R12, R11, R54.reuse, R5.reuse ;  /* 0x000000360b0c7224 */ /* 0x180fe200078e0205 */
[----:B------:R-:W-:Y:S01]  /*0270*/  LOP3.LUT R15, R2, 0x1c0, RZ, 0xfc, !PT ;  /* 0x000001c0020f7812 */ /* 0x000fe200078efcff */
[-CC-:B------:R-:W-:Y:S01]  /*0280*/  IMAD R4, R0, R54.reuse, R5.reuse ;  /* 0x0000003600047224 */ /* 0x180fe200078e0205 */
        /* <DEDUP_REMOVED lines=17> */
[--C-:B------:R-:W-:Y:S01]  /*03a0*/  IMAD R28, R27, R54, R5.reuse ;  /* 0x000000361b1c7224 */ /* 0x100fe200078e0205 */
[----:B------:R-:W-:Y:S01]  /*03b0*/  IADD3 R7, PT, PT, R57, R8, RZ ;  /* 0x0000000839077210 */ /* 0x000fe20007ffe0ff */
[--C-:B------:R-:W-:Y:S01]  /*03c0*/  IMAD R30, R29, R54, R5.reuse ;  /* 0x000000361d1e7224 */ /* 0x100fe200078e0205 */
[C---:B------:R-:W-:Y:S01]  /*03d0*/  IADD3 R8, PT, PT, R57.reuse, R10, RZ ;  /* 0x0000000a39087210 */ /* 0x040fe20007ffe0ff */
[----:B------:R-:W-:Y:S01]  /*03e0*/  IMAD R0, R2, R54, R5 ;  /* 0x0000003602007224 */ /* 0x000fe200078e0205 */
[----:B------:R-:W-:-:S02]  /*03f0*/  IADD3 R9, PT, PT, R57, R12, RZ ;  /* 0x0000000c39097210 */ /* 0x000fc40007ffe0ff */
[C---:B------:R-:W-:Y:S02]  /*0400*/  IADD3 R17, PT, PT, R57.reuse, R4, RZ ;  /* 0x0000000439117210 */ /* 0x040fe40007ffe0ff */
[C---:B------:R-:W-:Y:S02]  /*0410*/  IADD3 R10, PT, PT, R57.reuse, R14, RZ ;  /* 0x0000000e390a7210 */ /* 0x040fe40007ffe0ff */
[C---:B------:R-:W-:Y:S02]  /*0420*/  IADD3 R11, PT, PT, R57.reuse, R16, RZ ;  /* 0x00000010390b7210 */ /* 0x040fe40007ffe0ff */
[C---:B------:R-:W-:Y:S02]  /*0430*/  IADD3 R12, PT, PT, R57.reuse, R18, RZ ;  /* 0x00000012390c7210 */ /* 0x040fe40007ffe0ff */
[C---:B------:R-:W-:Y:S02]  /*0440*/  IADD3 R5, PT, PT, R57.reuse, R32, RZ ;  /* 0x0000002039057210 */ /* 0x040fe40007ffe0ff */
[----:B------:R-:W-:-:S02]  /*0450*/  IADD3 R0, PT, PT, R57, R0, RZ ;  /* 0x0000000039007210 */ /* 0x000fc40007ffe0ff */
[----:B------:R-:W-:Y:S02]  /*0460*/  IADD3 R19, PT, PT, -R19, RZ, RZ ;  /* 0x000000ff13137210 */ /* 0x000fe40007ffe1ff */
[C---:B------:R-:W-:Y:S02]  /*0470*/  IADD3 R6, PT, PT, R57.reuse, R6, RZ ;  /* 0x0000000639067210 */ /* 0x040fe40007ffe0ff */
[C---:B------:R-:W-:Y:S02]  /*0480*/  IADD3 R13, PT, PT, R57.reuse, R20, RZ ;  /* 0x00000014390d7210 */ /* 0x040fe40007ffe0ff */
[C---:B------:R-:W-:Y:S02]  /*0490*/  IADD3 R14, PT, PT, R57.reuse, R22, RZ ;  /* 0x00000016390e7210 */ /* 0x040fe40007ffe0ff */
[C---:B------:R-:W-:Y:S02]  /*04a0*/  IADD3 R15, PT, PT, R57.reuse, R24, RZ ;  /* 0x00000018390f7210 */ /* 0x040fe40007ffe0ff */
[----:B------:R-:W-:-:S02]  /*04b0*/  IADD3 R16, PT, PT, R57, R26, RZ ;  /* 0x0000001a39107210 */ /* 0x000fc40007ffe0ff */
[C---:B------:R-:W-:Y:S02]  /*04c0*/  IADD3 R4, PT, PT, R57.reuse, R28, RZ ;  /* 0x0000001c39047210 */ /* 0x040fe40007ffe0ff */
[----:B------:R-:W-:-:S07]  /*04d0*/  IADD3 R18, PT, PT, R57, R30, RZ ;  /* 0x0000001e39127210 */ /* 0x000fce0007ffe0ff */
.L_x_218:
[----:B------:R-:W0:Y:S08]  /*04e0*/  LDC.64 R50, c[0x0][0x440] ;  /* 0x00011000ff327b82 */ /* 0x000e300000000a00 */
[----:B------:R-:W1:Y:S01]  /*04f0*/  LDC.64 R52, c[0x0][0x448] ;  /* 0x00011200ff347b82 */ /* 0x000e620000000a00 */
[----:B0-----:R-:W-:-:S06]  /*0500*/  IMAD.WIDE.U32 R44, R0, 0x4, R50 ;  /* 0x00000004002c7825 */ /* 0x001fcc00078e0032 */
[----:B------:R-:W2:Y:S01]  /*0510*/  LDG.E R44, desc[UR6][R44.64] ;  /* 0x000000062c2c7981 */ /* 0x000ea2000c1e1900 */
[----:B------:R-:W-:-:S04]  /*0520*/  IMAD.WIDE.U32 R20, R4, 0x4, R50 ;  /* 0x0000000404147825 */ /* 0x000fc800078e0032 */
[----:B------:R-:W-:Y:S01]  /*0530*/  IMAD.WIDE.U32 R24, R15, 0x4, R50 ;  /* 0x000000040f187825 */ /* 0x000fe200078e0032 */
[----:B------:R0:W3:Y:S03]  /*0540*/  LDG.E R48, desc[UR6][R20.64] ;  /* 0x0000000614307981 */ /* 0x0000e6000c1e1900 */
[----:B-1----:R-:W-:Y:S02]  /*0550*/  IMAD.WIDE.U32 R40, R0, 0x4, R52 ;  /* 0x0000000400287825 */ /* 0x002fe400078e0034 */
[----:B------:R-:W4:Y:S02]  /*0560*/  LDG.E R25, desc[UR6][R24.64] ;  /* 0x0000000618197981 */ /* 0x000f24000c1e1900 */
[--C-:B------:R-:W-:Y:S02]  /*0570*/  IMAD.WIDE.U32 R22, R5, 0x4, R50.reuse ;  /* 0x0000000405167825 */ /* 0x100fe400078e0032 */
[----:B------:R-:W5:Y:S02]  /*0580*/  LDG.E R40, desc[UR6][R40.64] ;  /* 0x0000000628287981 */ /* 0x000f64000c1e1900 */
[----:B0-----:R-:W-:-:S02]  /*0590*/  IMAD.WIDE.U32 R20, R16, 0x4, R50 ;  /* 0x0000000410147825 */ /* 0x001fc400078e0032 */
[----:B------:R0:W3:Y:S02]  /*05a0*/  LDG.E R49, desc[UR6][R22.64] ;  /* 0x0000000616317981 */ /* 0x0000e4000c1e1900 */
[----:B------:R-:W-:Y:S02]  /*05b0*/  IMAD.WIDE.U32 R38, R5, 0x4, R52 ;  /* 0x0000000405267825 */ /* 0x000fe400078e0034 */
[----:B------:R1:W4:Y:S02]  /*05c0*/  LDG.E R24, desc[UR6][R20.64] ;  /* 0x0000000614187981 */ /* 0x000324000c1e1900 */
[--C-:B------:R-:W-:Y:S02]  /*05d0*/  IMAD.WIDE.U32 R26, R13, 0x4, R50.reuse ;  /* 0x000000040d1a7825 */ /* 0x100fe400078e0032 */
[----:B------:R-:W4:Y:S02]  /*05e0*/  LDG.E R38, desc[UR6][R38.64] ;  /* 0x0000000626267981 */ /* 0x000f24000c1e1900 */
[----:B0-----:R-:W-:-:S02]  /*05f0*/  IMAD.WIDE.U32 R22, R14, 0x4, R50 ;  /* 0x000000040e167825 */ /* 0x001fc400078e0032 */
[----:B------:R-:W4:Y:S02]  /*0600*/  LDG.E R27, desc[UR6][R26.64] ;  /* 0x000000061a1b7981 */ /* 0x000f24000c1e1900 */
[----:B-1----:R-:W-:-:S04]  /*0610*/  IMAD.WIDE.U32 R20, R7, 0x4, R50 ;  /* 0x0000000407147825 */ /* 0x002fc800078e0032 */
[--C-:B------:R-:W-:Y:S02]  /*0620*/  IMAD.WIDE.U32 R28, R8, 0x4, R50.reuse ;  /* 0x00000004081c7825 */ /* 0x100fe400078e0032 */
[----:B------:R-:W4:Y:S02]  /*0630*/  LDG.E R21, desc[UR6][R20.64] ;  /* 0x0000000614157981 */ /* 0x000f24000c1e1900 */
[----:B------:R-:W-:Y:S02]  /*0640*/  IMAD.WIDE.U32 R32, R9, 0x4, R50 ;  /* 0x0000000409207825 */ /* 0x000fe400078e0032 */
[----:B------:R0:W4:Y:S02]  /*0650*/  LDG.E R26, desc[UR6][R22.64] ;  /* 0x00000006161a7981 */ /* 0x000124000c1e1900 */
[----:B------:R-:W-:Y:S02]  /*0660*/  IMAD.WIDE.U32 R34, R4, 0x4, R52 ;  /* 0x0000000404227825 */ /* 0x000fe400078e0034 */
[----:B------:R-:W4:Y:S02]  /*0670*/  LDG.E R36, desc[UR6][R32.64] ;  /* 0x0000000620247981 */ /* 0x000f24000c1e1900 */
[----:B------:R-:W-:-:S02]  /*0680*/  IMAD.WIDE.U32 R46, R18, 0x4, R50 ;  /* 0x00000004122e7825 */ /* 0x000fc400078e0032 */
[----:B------:R1:W4:Y:S02]  /*0690*/  LDG.E R20, desc[UR6][R28.64] ;  /* 0x000000061c147981 */ /* 0x000324000c1e1900 */
[--C-:B0-----:R-:W-:Y:S02]  /*06a0*/  IMAD.WIDE.U32 R22, R17, 0x4, R50.reuse ;  /* 0x0000000411167825 */ /* 0x101fe400078e0032 */
[----:B------:R0:W4:Y:S02]  /*06b0*/  LDG.E R37, desc[UR6][R34.64] ;  /* 0x0000000622257981 */ /* 0x000124000c1e1900 */
[----:B------:R-:W-:Y:S02]  /*06c0*/  IMAD.WIDE.U32 R30, R6, 0x4, R50 ;  /* 0x00000004061e7825 */ /* 0x000fe400078e0032 */
[----:B------:R-:W4:Y:S02]  /*06d0*/  LDG.E R46, desc[UR6][R46.64] ;  /* 0x000000062e2e7981 */ /* 0x000f24000c1e1900 */
[----:B-1----:R-:W-:-:S02]  /*06e0*/  IMAD.WIDE.U32 R28, R18, 0x4, R52 ;  /* 0x00000004121c7825 */ /* 0x002fc400078e0034 */
[----:B------:R-:W4:Y:S02]  /*06f0*/  LDG.E R23, desc[UR6][R22.64] ;  /* 0x0000000616177981 */ /* 0x000f24000c1e1900 */
[--C-:B------:R-:W-:Y:S02]  /*0700*/  IMAD.WIDE.U32 R32, R13, 0x4, R52.reuse ;  /* 0x000000040d207825 */ /* 0x100fe400078e0034 */
[----:B------:R-:W4:Y:S04]  /*0710*/  LDG.E R41, desc[UR6][R28.64] ;  /* 0x000000061c297981 */ /* 0x000f28000c1e1900 */
[----:B------:R1:W4:Y:S04]  /*0720*/  LDG.E R42, desc[UR6][R32.64] ;  /* 0x00000006202a7981 */ /* 0x000328000c1e1900 */
[----:B------:R1:W4:Y:S01]  /*0730*/  LDG.E R22, desc[UR6][R30.64] ;  /* 0x000000061e167981 */ /* 0x000322000c1e1900 */
[----:B0-----:R-:W-:-:S04]  /*0740*/  IMAD.WIDE.U32 R34, R15, 0x4, R52 ;  /* 0x000000040f227825 */ /* 0x001fc800078e0034 */
[----:B-1----:R-:W-:Y:S02]  /*0750*/  IMAD.WIDE.U32 R32, R14, 0x4, R52 ;  /* 0x000000040e207825 */ /* 0x002fe400078e0034 */
[----:B------:R-:W4:Y:S02]  /*0760*/  LDG.E R34, desc[UR6][R34.64] ;  /* 0x0000000622227981 */ /* 0x000f24000c1e1900 */
[----:B------:R-:W-:-:S04]  /*0770*/  IMAD.WIDE.U32 R30, R10, 0x4, R50 ;  /* 0x000000040a1e7825 */ /* 0x000fc800078e0032 */
[--C-:B------:R-:W-:Y:S01]  /*0780*/  IMAD.WIDE.U32 R28, R12, 0x4, R50.reuse ;  /* 0x000000040c1c7825 */ /* 0x100fe200078e0032 */
[----:B------:R0:W4:Y:S04]  /*0790*/  LDG.E R39, desc[UR6][R30.64] ;  /* 0x000000061e277981 */ /* 0x000128000c1e1900 */
[----:B------:R1:W4:Y:S01]  /*07a0*/  LDG.E R47, desc[UR6][R28.64] ;  /* 0x000000061c2f7981 */ /* 0x000322000c1e1900 */
[----:B0-----:R-:W-:-:S04]  /*07b0*/  IMAD.WIDE.U32 R30, R11, 0x4, R50 ;  /* 0x000000040b1e7825 */ /* 0x001fc800078e0032 */
[--C-:B-1----:R-:W-:Y:S01]  /*07c0*/  IMAD.WIDE.U32 R28, R16, 0x4, R52.reuse ;  /* 0x00000004101c7825 */ /* 0x102fe200078e0034 */
[----:B------:R0:W4:Y:S04]  /*07d0*/  LDG.E R45, desc[UR6][R30.64] ;  /* 0x000000061e2d7981 */ /* 0x000128000c1e1900 */
[----:B------:R1:W4:Y:S01]  /*07e0*/  LDG.E R35, desc[UR6][R28.64] ;  /* 0x000000061c237981 */ /* 0x000322000c1e1900 */
[----:B0-----:R-:W-:-:S04]  /*07f0*/  IMAD.WIDE.U32 R30, R17, 0x4, R52 ;  /* 0x00000004111e7825 */ /* 0x001fc800078e0034 */
[--C-:B-1----:R-:W-:Y:S01]  /*0800*/  IMAD.WIDE.U32 R28, R7, 0x4, R52.reuse ;  /* 0x00000004071c7825 */ /* 0x102fe200078e0034 */
[----:B------:R0:W4:Y:S03]  /*0810*/  LDG.E R50, desc[UR6][R30.64] ;  /* 0x000000061e327981 */ /* 0x000126000c1e1900 */
[----:B0-----:R-:W-:-:S06]  /*0820*/  IMAD.WIDE.U32 R30, R8, 0x4, R52 ;  /* 0x00000004081e7825 */ /* 0x001fcc00078e0034 */
[----:B------:R-:W4:Y:S01]  /*0830*/  LDG.E R30, desc[UR6][R30.64] ;  /* 0x000000061e1e7981 */ /* 0x000f22000c1e1900 */
[----:B--2---:R-:W-:-:S03]  /*0840*/  FADD.FTZ R44, R44, R43 ;  /* 0x0000002b2c2c7221 */ /* 0x004fc60000010000 */
[----:B------:R0:W2:Y:S02]  /*0850*/  LDG.E R43, desc[UR6][R32.64] ;  /* 0x00000006202b7981 */ /* 0x0000a4000c1e1900 */
[----:B0-----:R-:W-:-:S06]  /*0860*/  IMAD.WIDE.U32 R32, R6, 0x4, R52 ;  /* 0x0000000406207825 */ /* 0x001fcc00078e0034 */
[----:B------:R-:W2:Y:S04]  /*0870*/  LDG.E R32, desc[UR6][R32.64] ;  /* 0x0000000620207981 */ /* 0x000ea8000c1e1900 */
[----:B------:R0:W2:Y:S02]  /*0880*/  LDG.E R33, desc[UR6][R28.64] ;  /* 0x000000061c217981 */ /* 0x0000a4000c1e1900 */
[----:B0-----:R-:W-:-:S05]  /*0890*/  IMAD.WIDE.U32 R28, R9, 0x4, R52 ;  /* 0x00000004091c7825 */ /* 0x001fca00078e0034 */
[----:B------:R0:W2:Y:S02]  /*08a0*/  LDG.E R51, desc[UR6][R28.64] ;  /* 0x000000061c337981 */ /* 0x0000a4000c1e1900 */
[----:B0-----:R-:W-:-:S05]  /*08b0*/  IMAD.WIDE.U32 R28, R10, 0x4, R52 ;  /* 0x000000040a1c7825 */ /* 0x001fca00078e0034 */
[----:B------:R0:W2:Y:S02]  /*08c0*/  LDG.E R59, desc[UR6][R28.64] ;  /* 0x000000061c3b7981 */ /* 0x0000a4000c1e1900 */
[----:B0-----:R-:W-:-:S05]  /*08d0*/  IMAD.WIDE.U32 R28, R11, 0x4, R52 ;  /* 0x000000040b1c7825 */ /* 0x001fca00078e0034 */
[----:B------:R0:W2:Y:S02]  /*08e0*/  LDG.E R60, desc[UR6][R28.64] ;  /* 0x000000061c3c7981 */ /* 0x0000a4000c1e1900 */
[----:B0-----:R-:W-:-:S05]  /*08f0*/  IMAD.WIDE.U32 R28, R12, 0x4, R52 ;  /* 0x000000040c1c7825 */ /* 0x001fca00078e0034 */
[----:B------:R-:W2:Y:S01]  /*0900*/  LDG.E R52, desc[UR6][R28.64] ;  /* 0x000000061c347981 */ /* 0x000ea2000c1e1900 */
[----:B-----5:R-:W-:Y:S01]  /*0910*/  FADD.FTZ R3, R40, R3 ;  /* 0x0000000328037221 */ /* 0x020fe20000010000 */
[----:B---3--:R-:W-:-:S03]  /*0920*/  FADD.FTZ R49, R44, R49 ;  /* 0x000000312c317221 */ /* 0x008fc60000010000 */
[----:B----4-:R-:W-:Y:S01]  /*0930*/  FADD.FTZ R38, R3, R38 ;  /* 0x0000002603267221 */ /* 0x010fe20000010000 */
[----:B------:R-:W-:-:S03]  /*0940*/  FADD.FTZ R49, R49, R48 ;  /* 0x0000003031317221 */ /* 0x000fc60000010000 */
[----:B------:R-:W-:Y:S01]  /*0950*/  FADD.FTZ R38, R38, R37 ;  /* 0x0000002526267221 */ /* 0x000fe20000010000 */
[----:B------:R-:W-:-:S03]  /*0960*/  FADD.FTZ R46, R49, R46 ;  /* 0x0000002e312e7221 */ /* 0x000fc60000010000 */
[----:B------:R-:W-:Y:S01]  /*0970*/  FADD.FTZ R41, R38, R41 ;  /* 0x0000002926297221 */ /* 0x000fe20000010000 */
[----:B------:R-:W-:-:S03]  /*0980*/  FADD.FTZ R27, R46, R27 ;  /* 0x0000001b2e1b7221 */ /* 0x000fc60000010000 */
[----:B------:R-:W-:Y:S01]  /*0990*/  FADD.FTZ R42, R41, R42 ;  /* 0x0000002a292a7221 */ /* 0x000fe20000010000 */
[----:B------:R-:W-:-:S04]  /*09a0*/  FADD.FTZ R26, R27, R26 ;  /* 0x0000001a1b1a7221 */ /* 0x000fc80000010000 */
[----:B------:R-:W-:-:S04]  /*09b0*/  FADD.FTZ R25, R26, R25 ;  /* 0x000000191a197221 */ /* 0x000fc80000010000 */
[----:B------:R-:W-:-:S04]  /*09c0*/  FADD.FTZ R24, R25, R24 ;  /* 0x0000001819187221 */ /* 0x000fc80000010000 */
[----:B------:R-:W-:-:S04]  /*09d0*/  FADD.FTZ R23, R24, R23 ;  /* 0x0000001718177221 */ /* 0x000fc80000010000 */
[----:B------:R-:W-:Y:S01]  /*09e0*/  FADD.FTZ R22, R23, R22 ;  /* 0x0000001617167221 */ /* 0x000fe20000010000 */
[----:B------:R-:W-:-:S03]  /*09f0*/  IADD3 R19, PT, PT, R19, 0x10, RZ ;  /* 0x0000001013137810 */ /* 0x000fc60007ffe0ff */
[----:B------:R-:W-:Y:S01]  /*0a00*/  FADD.FTZ R21, R22, R21 ;  /* 0x0000001516157221 */ /* 0x000fe20000010000 */
[----:B------:R-:W-:-:S03]  /*0a10*/  ISETP.NE.AND P1, PT, R19, RZ, PT ;  /* 0x000000ff1300720c */ /* 0x000fc60003f25270 */
[----:B------:R-:W-:-:S04]  /*0a20*/  FADD.FTZ R21, R21, R20 ;  /* 0x0000001415157221 */ /* 0x000fc80000010000 */
[----:B------:R-:W-:-:S04]  /*0a30*/  FADD.FTZ R36, R21, R36 ;  /* 0x0000002415247221 */ /* 0x000fc80000010000 */
[----:B------:R-:W-:-:S04]  /*0a40*/  FADD.FTZ R36, R36, R39 ;  /* 0x0000002724247221 */ /* 0x000fc80000010000 */
[----:B------:R-:W-:Y:S01]  /*0a50*/  FADD.FTZ R36, R36, R45 ;  /* 0x0000002d24247221 */ /* 0x000fe20000010000 */
[----:B------:R-:W-:Y:S02]  /*0a60*/  IADD3 R2, PT, PT, R2, 0x200, RZ ;  /* 0x0000020002027810 */ /* 0x000fe40007ffe0ff */
[C---:B------:R-:W-:Y:S02]  /*0a70*/  LEA R0, R54.reuse, R0, 0x9 ;  /* 0x0000000036007211 */ /* 0x040fe400078e48ff */
[C---:B------:R-:W-:Y:S02]  /*0a80*/  LEA R5, R54.reuse, R5, 0x9 ;  /* 0x0000000536057211 */ /* 0x040fe400078e48ff */
[C---:B------:R-:W-:Y:S02]  /*0a90*/  LEA R4, R54.reuse, R4, 0x9 ;  /* 0x0000000436047211 */ /* 0x040fe400078e48ff */
[C---:B------:R-:W-:Y:S02]  /*0aa0*/  LEA R18, R54.reuse, R18, 0x9 ;  /* 0x0000001236127211 */ /* 0x040fe400078e48ff */
[----:B------:R-:W-:-:S02]  /*0ab0*/  LEA R13, R54, R13, 0x9 ;  /* 0x0000000d360d7211 */ /* 0x000fc400078e48ff */
[C---:B------:R-:W-:Y:S02]  /*0ac0*/  LEA R14, R54.reuse, R14, 0x9 ;  /* 0x0000000e360e7211 */ /* 0x040fe400078e48ff */
        /* <DEDUP_REMOVED lines=9> */
[----:B------:R-:W-:Y:S01]  /*0b60*/  LEA R12, R54, R12, 0x9 ;  /* 0x0000000c360c7211 */ /* 0x000fe200078e48ff */
[----:B--2---:R-:W-:-:S04]  /*0b70*/  FADD.FTZ R43, R42, R43 ;  /* 0x0000002b2a2b7221 */ /* 0x004fc80000010000 */
[----:B------:R-:W-:-:S04]  /*0b80*/  FADD.FTZ R34, R43, R34 ;  /* 0x000000222b227221 */ /* 0x000fc80000010000 */
[----:B------:R-:W-:-:S04]  /*0b90*/  FADD.FTZ R35, R34, R35 ;  /* 0x0000002322237221 */ /* 0x000fc80000010000 */
[----:B------:R-:W-:-:S04]  /*0ba0*/  FADD.FTZ R35, R35, R50 ;  /* 0x0000003223237221 */ /* 0x000fc80000010000 */
[----:B------:R-:W-:-:S04]  /*0bb0*/  FADD.FTZ R32, R35, R32 ;  /* 0x0000002023207221 */ /* 0x000fc80000010000 */
[----:B------:R-:W-:-:S04]  /*0bc0*/  FADD.FTZ R33, R32, R33 ;  /* 0x0000002120217221 */ /* 0x000fc80000010000 */
[----:B------:R-:W-:-:S04]  /*0bd0*/  FADD.FTZ R30, R33, R30 ;  /* 0x0000001e211e7221 */ /* 0x000fc80000010000 */
[----:B------:R-:W-:Y:S01]  /*0be0*/  FADD.FTZ R30, R30, R51 ;  /* 0x000000331e1e7221 */ /* 0x000fe20000010000 */
[----:B------:R-:W-:-:S03]  /*0bf0*/  FADD.FTZ R43, R36, R47 ;  /* 0x0000002f242b7221 */ /* 0x000fc60000010000 */
[----:B------:R-:W-:-:S04]  /*0c00*/  FADD.FTZ R59, R30, R59 ;  /* 0x0000003b1e3b7221 */ /* 0x000fc80000010000 */
[----:B------:R-:W-:-:S04]  /*0c10*/  FADD.FTZ R59, R59, R60 ;  /* 0x0000003c3b3b7221 */ /* 0x000fc80000010000 */
[----:B------:R-:W-:Y:S01]  /*0c20*/  FADD.FTZ R3, R59, R52 ;  /* 0x000000343b037221 */ /* 0x000fe20000010000 */
[----:B------:R-:W-:Y:S06]  /*0c30*/  @P1 BRA `(.L_x_218) ;  /* 0xfffffff800281947 */ /* 0x000fec000383ffff */
.L_x_217:
[----:B------:R-:W-:Y:S05]  /*0c40*/  BSYNC.RECONVERGENT B1 ;  /* 0x0000000000017941 */ /* 0x000fea0003800200 */
.L_x_216:
[----:B------:R-:W-:Y:S05]  /*0c50*/  @!P0 BRA `(.L_x_215) ;  /* 0x0000000400e88947 */ /* 0x000fea0003800000 */
[----:B------:R-:W0:Y:S01]  /*0c60*/  S2R R0, SR_TID.X ;  /* 0x0000000000007919 */ /* 0x000e220000002100 */
[----:B------:R-:W-:Y:S01]  /*0c70*/  ISETP.GE.U32.AND P0, PT, R56, 0x8, PT ;  /* 0x000000083800780c */ /* 0x000fe20003f06070 */
[----:B------:R-:W-:Y:S01]  /*0c80*/  BSSY.RECONVERGENT B1, `(.L_x_219) ;  /* 0x0000041000017945 */ /* 0x000fe20003800200 */
[----:B------:R-:W-:Y:S02]  /*0c90*/  LOP3.LUT R34, R55, 0x7, RZ, 0xc0, !PT ;  /* 0x0000000737227812 */ /* 0x000fe400078ec0ff */
[----:B------:R-:W-:Y:S02]  /*0ca0*/  SHF.L.U32 R7, R58, 0x5, RZ ;  /* 0x000000053a077819 */ /* 0x000fe400000006ff */
[----:B------:R-:W-:Y:S02]  /*0cb0*/  ISETP.NE.AND P1, PT, R34, RZ, PT ;  /* 0x000000ff2200720c */ /* 0x000fe40003f25270 */
[----:B0-----:R-:W-:-:S05]  /*0cc0*/  LOP3.LUT R11, R7, 0x1f, R0, 0xf8, !PT ;  /* 0x0000001f070b7812 */ /* 0x001fca00078ef800 */
[----:B------:R-:W-:Y:S06]  /*0cd0*/  @!P0 BRA `(.L_x_220) ;  /* 0x0000000000ec8947 */ /* 0x000fec0003800000 */
[----:B------:R-:W0:Y:S01]  /*0ce0*/  LDC.64 R4, c[0x0][0x448] ;  /* 0x00011200ff047b82 */ /* 0x000e220000000a00 */
[----:B------:R-:W-:-:S05]  /*0cf0*/  IMAD R13, R2, R54, R11 ;  /* 0x00000036020d7224 */ /* 0x000fca00078e020b */
[CC--:B------:R-:W-:Y:S02]  /*0d00*/  LEA R21, R54.reuse, R13.reuse, 0x5 ;  /* 0x0000000d36157211 */ /* 0x0c0fe400078e28ff */
[----:B------:R-:W1:Y:S01]  /*0d10*/  LDC.64 R8, c[0x0][0x440] ;  /* 0x00011000ff087b82 */ /* 0x000e620000000a00 */
[CC--:B------:R-:W-:Y:S02]  /*0d20*/  LEA R23, R54.reuse, R13.reuse, 0x6 ;  /* 0x0000000d36177211 */ /* 0x0c0fe400078e30ff */
[C---:B------:R-:W-:Y:S02]  /*0d30*/  LEA R33, R54.reuse, R13, 0x7 ;  /* 0x0000000d36217211 */ /* 0x040fe400078e38ff */
[----:B------:R-:W-:Y:S01]  /*0d40*/  LEA R27, R54, R23, 0x5 ;  /* 0x00000017361b7211 */ /* 0x000fe200078e28ff */
[----:B0-----:R-:W-:-:S06]  /*0d50*/  IMAD.WIDE.U32 R14, R13, 0x4, R4 ;  /* 0x000000040d0e7825 */ /* 0x001fcc00078e0004 */
[----:B------:R0:W2:Y:S01]  /*0d60*/  LDG.E R14, desc[UR6][R14.64] ;  /* 0x000000060e0e7981 */ /* 0x0000a2000c1e1900 */
[----:B-1----:R-:W-:-:S04]  /*0d70*/  IMAD.WIDE.U32 R16, R13, 0x4, R8 ;  /* 0x000000040d107825 */ /* 0x002fc800078e0008 */
[C---:B------:R-:W-:Y:S01]  /*0d80*/  IMAD.WIDE.U32 R18, R21.reuse, 0x4, R8 ;  /* 0x0000000415127825 */ /* 0x040fe200078e0008 */
[----:B------:R-:W3:Y:S03]  /*0d90*/  LDG.E R0, desc[UR6][R16.64] ;  /* 0x0000000610007981 */ /* 0x000ee6000c1e1900 */
[----:B------:R-:W-:Y:S01]  /*0da0*/  IMAD.WIDE.U32 R20, R21, 0x4, R4 ;  /* 0x0000000415147825 */ /* 0x000fe200078e0004 */
[----:B------:R1:W4:Y:S03]  /*0db0*/  LDG.E R6, desc[UR6][R18.64] ;  /* 0x0000000612067981 */ /* 0x000326000c1e1900 */
[C---:B------:R-:W-:Y:S01]  /*0dc0*/  IMAD.WIDE.U32 R12, R23.reuse, 0x4, R8 ;  /* 0x00000004170c7825 */ /* 0x040fe200078e0008 */
[----:B------:R5:W4:Y:S03]  /*0dd0*/  LDG.E R35, desc[UR6][R20.64] ;  /* 0x0000000614237981 */ /* 0x000b26000c1e1900 */
[----:B------:R-:W-:-:S04]  /*0de0*/  IMAD.WIDE.U32 R22, R23, 0x4, R4 ;  /* 0x0000000417167825 */ /* 0x000fc800078e0004 */
[C---:B------:R-:W-:Y:S01]  /*0df0*/  IMAD.WIDE.U32 R24, R27.reuse, 0x4, R8 ;  /* 0x000000041b187825 */ /* 0x040fe200078e0008 */
[----:B------:R5:W4:Y:S03]  /*0e00*/  LDG.E R12, desc[UR6][R12.64] ;  /* 0x000000060c0c7981 */ /* 0x000b26000c1e1900 */
[--C-:B------:R-:W-:Y:S01]  /*0e10*/  IMAD.WIDE.U32 R26, R27, 0x4, R4.reuse ;  /* 0x000000041b1a7825 */ /* 0x100fe200078e0004 */
[----:B------:R-:W4:Y:S01]  /*0e20*/  LDG.E R23, desc[UR6][R22.64] ;  /* 0x0000000616177981 */ /* 0x000f22000c1e1900 */
[CC--:B0-----:R-:W-:Y:S02]  /*0e30*/  LEA R15, R54.reuse, R33.reuse, 0x5 ;  /* 0x00000021360f7211 */ /* 0x0c1fe400078e28ff */
[----:B------:R-:W-:Y:S01]  /*0e40*/  IMAD.WIDE.U32 R30, R33, 0x4, R4 ;  /* 0x00000004211e7825 */ /* 0x000fe200078e0004 */
[----:B------:R-:W4:Y:S01]  /*0e50*/  LDG.E R25, desc[UR6][R24.64] ;  /* 0x0000000618197981 */ /* 0x000f22000c1e1900 */
[----:B-1----:R-:W-:-:S02]  /*0e60*/  LEA R19, R54, R33, 0x6 ;  /* 0x0000002136137211 */ /* 0x002fc400078e30ff */
[--C-:B------:R-:W-:Y:S01]  /*0e70*/  IMAD.WIDE.U32 R28, R33, 0x4, R8.reuse ;  /* 0x00000004211c7825 */ /* 0x100fe200078e0008 */
[----:B------:R-:W4:Y:S03]  /*0e80*/  LDG.E R27, desc[UR6][R26.64] ;  /* 0x000000061a1b7981 */ /* 0x000f26000c1e1900 */
[C---:B------:R-:W-:Y:S01]  /*0e90*/  IMAD.WIDE.U32 R32, R15.reuse, 0x4, R8 ;  /* 0x000000040f207825 */ /* 0x040fe200078e0008 */
[----:B------:R-:W4:Y:S03]  /*0ea0*/  LDG.E R10, desc[UR6][R28.64] ;  /* 0x000000061c0a7981 */ /* 0x000f26000c1e1900 */
[----:B-----5:R-:W-:Y:S01]  /*0eb0*/  IMAD.WIDE.U32 R20, R15, 0x4, R4 ;  /* 0x000000040f147825 */ /* 0x020fe200078e0004 */
[----:B------:R-:W5:Y:S01]  /*0ec0*/  LDG.E R31, desc[UR6][R30.64] ;  /* 0x000000061e1f7981 */ /* 0x000f62000c1e1900 */
[----:B------:R-:W-:-:S02]  /*0ed0*/  LEA R13, R54, R19, 0x5 ;  /* 0x00000013360d7211 */ /* 0x000fc400078e28ff */
[C---:B------:R-:W-:Y:S01]  /*0ee0*/  IMAD.WIDE.U32 R16, R19.reuse, 0x4, R8 ;  /* 0x0000000413107825 */ /* 0x040fe200078e0008 */
[----:B------:R-:W5:Y:S03]  /*0ef0*/  LDG.E R33, desc[UR6][R32.64] ;  /* 0x0000000620217981 */ /* 0x000f66000c1e1900 */
[----:B------:R-:W-:Y:S01]  /*0f00*/  IMAD.WIDE.U32 R18, R19, 0x4, R4 ;  /* 0x0000000413127825 */ /* 0x000fe200078e0004 */
[----:B------:R-:W5:Y:S03]  /*0f10*/  LDG.E R21, desc[UR6][R20.64] ;  /* 0x0000000614157981 */ /* 0x000f66000c1e1900 */
[C---:B------:R-:W-:Y:S01]  /*0f20*/  IMAD.WIDE.U32 R8, R13.reuse, 0x4, R8 ;  /* 0x000000040d087825 */ /* 0x040fe200078e0008 */
[----:B------:R-:W5:Y:S03]  /*0f30*/  LDG.E R17, desc[UR6][R16.64] ;  /* 0x0000000610117981 */ /* 0x000f66000c1e1900 */
[----:B------:R-:W-:Y:S01]  /*0f40*/  IMAD.WIDE.U32 R4, R13, 0x4, R4 ;  /* 0x000000040d047825 */ /* 0x000fe200078e0004 */
[----:B------:R-:W5:Y:S04]  /*0f50*/  LDG.E R19, desc[UR6][R18.64] ;  /* 0x0000000612137981 */ /* 0x000f68000c1e1900 */
[----:B------:R-:W5:Y:S04]  /*0f60*/  LDG.E R9, desc[UR6][R8.64] ;  /* 0x0000000608097981 */ /* 0x000f68000c1e1900 */
[----:B------:R-:W5:Y:S01]  /*0f70*/  LDG.E R5, desc[UR6][R4.64] ;  /* 0x0000000604057981 */ /* 0x000f62000c1e1900 */
[----:B------:R-:W-:Y:S01]  /*0f80*/  IADD3 R2, PT, PT, R2, 0x100, RZ ;  /* 0x0000010002027810 */ /* 0x000fe20007ffe0ff */
[----:B--2---:R-:W-:Y:S01]  /*0f90*/  FADD.FTZ R14, R3, R14 ;  /* 0x0000000e030e7221 */ /* 0x004fe20000010000 */
[----:B---3--:R-:W-:-:S04]  /*0fa0*/  FADD.FTZ R43, R43, R0 ;  /* 0x000000002b2b7221 */ /* 0x008fc80000010000 */
[----:B----4-:R-:W-:Y:S01]  /*0fb0*/  FADD.FTZ R43, R43, R6 ;  /* 0x000000062b2b7221 */ /* 0x010fe20000010000 */
[----:B------:R-:W-:-:S03]  /*0fc0*/  FADD.FTZ R14, R14, R35 ;  /* 0x000000230e0e7221 */ /* 0x000fc60000010000 */
[----:B------:R-:W-:Y:S01]  /*0fd0*/  FADD.FTZ R12, R43, R12 ;  /* 0x0000000c2b0c7221 */ /* 0x000fe20000010000 */
[----:B------:R-:W-:-:S03]  /*0fe0*/  FADD.FTZ R14, R14, R23 ;  /* 0x000000170e0e7221 */ /* 0x000fc60000010000 */
[----:B------:R-:W-:Y:S01]  /*0ff0*/  FADD.FTZ R25, R12, R25 ;  /* 0x000000190c197221 */ /* 0x000fe20000010000 */
[----:B------:R-:W-:-:S03]  /*1000*/  FADD.FTZ R14, R14, R27 ;  /* 0x0000001b0e0e7221 */ /* 0x000fc60000010000 */
[----:B------:R-:W-:Y:S01]  /*1010*/  FADD.FTZ R10, R25, R10 ;  /* 0x0000000a190a7221 */ /* 0x000fe20000010000 */
[----:B-----5:R-:W-:-:S03]  /*1020*/  FADD.FTZ R14, R14, R31 ;  /* 0x0000001f0e0e7221 */ /* 0x020fc60000010000 */
[----:B------:R-:W-:Y:S01]  /*1030*/  FADD.FTZ R10, R10, R33 ;  /* 0x000000210a0a7221 */ /* 0x000fe20000010000 */
[----:B------:R-:W-:-:S03]  /*1040*/  FADD.FTZ R14, R14, R21 ;  /* 0x000000150e0e7221 */ /* 0x000fc60000010000 */
[----:B------:R-:W-:Y:S01]  /*1050*/  FADD.FTZ R10, R10, R17 ;  /* 0x000000110a0a7221 */ /* 0x000fe20000010000 */
[----:B------:R-:W-:-:S03]  /*1060*/  FADD.FTZ R14, R14, R19 ;  /* 0x000000130e0e7221 */ /* 0x000fc60000010000 */
[----:B------:R-:W-:Y:S01]  /*1070*/  FADD.FTZ R43, R10, R9 ;  /* 0x000000090a2b7221 */ /* 0x000fe20000010000 */
[----:B------:R-:W-:-:S07]  /*1080*/  FADD.FTZ R3, R14, R5 ;  /* 0x000000050e037221 */ /* 0x000fce0000010000 */
.L_x_220:
[----:B------:R-:W-:Y:S05]  /*1090*/  BSYNC.RECONVERGENT B1 ;  /* 0x0000000000017941 */ /* 0x000fea0003800200 */
.L_x_219:
[----:B------:R-:W-:Y:S05]  /*10a0*/  @!P1 BRA `(.L_x_215) ;  /* 0x0000000000d49947 */ /* 0x000fea0003800000 */
[----:B------:R-:W-:Y:S01]  /*10b0*/  ISETP.GE.U32.AND P0, PT, R34, 0x4, PT ;  /* 0x000000042200780c */ /* 0x000fe20003f06070 */
[----:B------:R-:W-:Y:S01]  /*10c0*/  BSSY.RECONVERGENT B1, `(.L_x_221) ;  /* 0x0000023000017945 */ /* 0x000fe20003800200 */
[----:B------:R-:W-:-:S04]  /*10d0*/  LOP3.LUT R0, R55, 0x3, RZ, 0xc0, !PT ;  /* 0x0000000337007812 */ /* 0x000fc800078ec0ff */
[----:B------:R-:W-:-:S07]  /*10e0*/  ISETP.NE.AND P1, PT, R0, RZ, PT ;  /* 0x000000ff0000720c */ /* 0x000fce0003f25270 */
[----:B------:R-:W-:Y:S06]  /*10f0*/  @!P0 BRA `(.L_x_222) ;  /* 0x00000000007c8947 */ /* 0x000fec0003800000 */
[----:B------:R-:W0:Y:S01]  /*1100*/  LDC.64 R4, c[0x0][0x440] ;  /* 0x00011000ff047b82 */ /* 0x000e220000000a00 */
[----:B------:R-:W-:-:S05]  /*1110*/  IMAD R15, R2, R54, R11 ;  /* 0x00000036020f7224 */ /* 0x000fca00078e020b */
[CC--:B------:R-:W-:Y:S02]  /*1120*/  LEA R17, R54.reuse, R15.reuse, 0x5 ;  /* 0x0000000f36117211 */ /* 0x0c0fe400078e28ff */
[----:B------:R-:W1:Y:S01]  /*1130*/  LDC.64 R12, c[0x0][0x448] ;  /* 0x00011200ff0c7b82 */ /* 0x000e620000000a00 */
[----:B------:R-:W-:-:S04]  /*1140*/  LEA R21, R54, R15, 0x6 ;  /* 0x0000000f36157211 */ /* 0x000fc800078e30ff */
[----:B------:R-:W-:Y:S01]  /*1150*/  LEA R23, R54, R21, 0x5 ;  /* 0x0000001536177211 */ /* 0x000fe200078e28ff */
[----:B0-----:R-:W-:-:S04]  /*1160*/  IMAD.WIDE.U32 R8, R15, 0x4, R4 ;  /* 0x000000040f087825 */ /* 0x001fc800078e0004 */
[----:B-1----:R-:W-:Y:S02]  /*1170*/  IMAD.WIDE.U32 R10, R15, 0x4, R12 ;  /* 0x000000040f0a7825 */ /* 0x002fe400078e000c */
[----:B------:R-:W2:Y:S02]  /*1180*/  LDG.E R8, desc[UR6][R8.64] ;  /* 0x0000000608087981 */ /* 0x000ea4000c1e1900 */
[C---:B------:R-:W-:Y:S02]  /*1190*/  IMAD.WIDE.U32 R14, R17.reuse, 0x4, R4 ;  /* 0x00000004110e7825 */ /* 0x040fe400078e0004 */
[----:B------:R-:W3:Y:S02]  /*11a0*/  LDG.E R10, desc[UR6][R10.64] ;  /* 0x000000060a0a7981 */ /* 0x000ee4000c1e1900 */
[----:B------:R-:W-:Y:S02]  /*11b0*/  IMAD.WIDE.U32 R16, R17, 0x4, R12 ;  /* 0x0000000411107825 */ /* 0x000fe400078e000c */
[----:B------:R-:W4:Y:S02]  /*11c0*/  LDG.E R15, desc[UR6][R14.64] ;  /* 0x000000060e0f7981 */ /* 0x000f24000c1e1900 */
[----:B------:R-:W-:-:S02]  /*11d0*/  IMAD.WIDE.U32 R18, R21, 0x4, R4 ;  /* 0x0000000415127825 */ /* 0x000fc400078e0004 */
[----:B------:R-:W5:Y:S02]  /*11e0*/  LDG.E R17, desc[UR6][R16.64] ;  /* 0x0000000610117981 */ /* 0x000f64000c1e1900 */
[----:B------:R-:W-:Y:S02]  /*11f0*/  IMAD.WIDE.U32 R20, R21, 0x4, R12 ;  /* 0x0000000415147825 */ /* 0x000fe400078e000c */
[----:B------:R-:W5:Y:S02]  /*1200*/  LDG.E R19, desc[UR6][R18.64] ;  /* 0x0000000612137981 */ /* 0x000f64000c1e1900 */
[C---:B------:R-:W-:Y:S02]  /*1210*/  IMAD.WIDE.U32 R4, R23.reuse, 0x4, R4 ;  /* 0x0000000417047825 */ /* 0x040fe400078e0004 */
[----:B------:R-:W5:Y:S02]  /*1220*/  LDG.E R21, desc[UR6][R20.64] ;  /* 0x0000000614157981 */ /* 0x000f64000c1e1900 */
[----:B------:R-:W-:-:S02]  /*1230*/  IMAD.WIDE.U32 R12, R23, 0x4, R12 ;  /* 0x00000004170c7825 */ /* 0x000fc400078e000c */
[----:B------:R-:W5:Y:S04]  /*1240*/  LDG.E R5, desc[UR6][R4.64] ;  /* 0x0000000604057981 */ /* 0x000f68000c1e1900 */
[----:B------:R-:W5:Y:S01]  /*1250*/  LDG.E R13, desc[UR6][R12.64] ;  /* 0x000000060c0d7981 */ /* 0x000f62000c1e1900 */
[----:B------:R-:W-:Y:S01]  /*1260*/  IADD3 R2, PT, PT, R2, 0x80, RZ ;  /* 0x0000008002027810 */ /* 0x000fe20007ffe0ff */
[----:B--2---:R-:W-:Y:S01]  /*1270*/  FADD.FTZ R8, R43, R8 ;  /* 0x000000082b087221 */ /* 0x004fe20000010000 */
[----:B---3--:R-:W-:-:S03]  /*1280*/  FADD.FTZ R10, R3, R10 ;  /* 0x0000000a030a7221 */ /* 0x008fc60000010000 */
[----:B----4-:R-:W-:Y:S01]  /*1290*/  FADD.FTZ R8, R8, R15 ;  /* 0x0000000f08087221 */ /* 0x010fe20000010000 */
[----:B-----5:R-:W-:-:S03]  /*12a0*/  FADD.FTZ R10, R10, R17 ;  /* 0x000000110a0a7221 */ /* 0x020fc60000010000 */
[----:B------:R-:W-:Y:S01]  /*12b0*/  FADD.FTZ R8, R8, R19 ;  /* 0x0000001308087221 */ /* 0x000fe20000010000 */
[----:B------:R-:W-:-:S03]  /*12c0*/  FADD.FTZ R10, R10, R21 ;  /* 0x000000150a0a7221 */ /* 0x000fc60000010000 */
[----:B------:R-:W-:Y:S01]  /*12d0*/  FADD.FTZ R43, R8, R5 ;  /* 0x00000005082b7221 */ /* 0x000fe20000010000 */
[----:B------:R-:W-:-:S07]  /*12e0*/  FADD.FTZ R3, R10, R13 ;  /* 0x0000000d0a037221 */ /* 0x000fce0000010000 */
.L_x_222:
[----:B------:R-:W-:Y:S05]  /*12f0*/  BSYNC.RECONVERGENT B1 ;  /* 0x0000000000017941 */ /* 0x000fea0003800200 */
.L_x_221:
[----:B------:R-:W-:Y:S05]  /*1300*/  @!P1 BRA `(.L_x_215) ;  /* 0x00000000003c9947 */ /* 0x000fea0003800000 */
[----:B------:R-:W0:Y:S01]  /*1310*/  LDC.64 R8, c[0x0][0x440] ;  /* 0x00011000ff087b82 */ /* 0x000e220000000a00 */
[----:B------:R-:W-:Y:S01]  /*1320*/  IMAD R2, R2, R54, R7 ;  /* 0x0000003602027224 */ /* 0x000fe200078e0207 */
[----:B------:R-:W-:-:S04]  /*1330*/  IADD3 R0, PT, PT, -R0, RZ, RZ ;  /* 0x000000ff00007210 */ /* 0x000fc80007ffe1ff */
[----:B------:R-:W-:Y:S02]  /*1340*/  IADD3 R13, PT, PT, R57, R2, RZ ;  /* 0x00000002390d7210 */ /* 0x000fe40007ffe0ff */
[----:B------:R-:W1:Y:S05]  /*1350*/  LDC.64 R10, c[0x0][0x448] ;  /* 0x00011200ff0a7b82 */ /* 0x000e6a0000000a00 */
.L_x_223:
[----:B0-----:R-:W-:-:S04]  /*1360*/  IMAD.WIDE.U32 R4, R13, 0x4, R8 ;  /* 0x000000040d047825 */ /* 0x001fc800078e0008 */
[----:B-1----:R-:W-:Y:S02]  /*1370*/  IMAD.WIDE.U32 R6, R13, 0x4, R10 ;  /* 0x000000040d067825 */ /* 0x002fe400078e000a */
[----:B------:R-:W2:Y:S04]  /*1380*/  LDG.E R4, desc[UR6][R4.64] ;  /* 0x0000000604047981 */ /* 0x000ea8000c1e1900 */
[----:B------:R-:W3:Y:S01]  /*1390*/  LDG.E R6, desc[UR6][R6.64] ;  /* 0x0000000606067981 */ /* 0x000ee2000c1e1900 */
[----:B------:R-:W-:Y:S02]  /*13a0*/  IADD3 R0, PT, PT, R0, 0x1, RZ ;  /* 0x0000000100007810 */ /* 0x000fe40007ffe0ff */
[----:B------:R-:W-:Y:S02]  /*13b0*/  LEA R13, R54, R13, 0x5 ;  /* 0x0000000d360d7211 */ /* 0x000fe400078e28ff */
[----:B------:R-:W-:Y:S01]  /*13c0*/  ISETP.NE.AND P0, PT, R0, RZ, PT ;  /* 0x000000ff0000720c */ /* 0x000fe20003f05270 */
[----:B--2---:R-:W-:Y:S01]  /*13d0*/  FADD.FTZ R43, R4, R43 ;  /* 0x0000002b042b7221 */ /* 0x004fe20000010000 */
[----:B---3--:R-:W-:-:S11]  /*13e0*/  FADD.FTZ R3, R6, R3 ;  /* 0x0000000306037221 */ /* 0x008fd60000010000 */
[----:B------:R-:W-:Y:S05]  /*13f0*/  @P0 BRA `(.L_x_223) ;  /* 0xfffffffc00d80947 */ /* 0x000fea000383ffff */
.L_x_215:
[----:B------:R-:W-:Y:S05]  /*1400*/  BSYNC.RECONVERGENT B0 ;  /* 0x0000000000007941 */ /* 0x000fea0003800200 */
.L_x_214:
[----:B------:R-:W0:Y:S01]  /*1410*/  S2R R5, SR_TID.X ;  /* 0x0000000000057919 */ /* 0x000e220000002100 */
[----:B------:R-:W1:Y:S01]  /*1420*/  S2UR UR5, SR_CgaCtaId ;  /* 0x00000000000579c3 */ /* 0x000e620000008800 */
[----:B------:R-:W-:Y:S01]  /*1430*/  UMOV UR4, 0x400 ;  /* 0x0000040000047882 */ /* 0x000fe20000000000 */
[----:B------:R-:W-:Y:S02]  /*1440*/  SHF.L.U32 R58, R58, 0x4, RZ ;  /* 0x000000043a3a7819 */ /* 0x000fe400000006ff */
[----:B------:R-:W-:Y:S02]  /*1450*/  ISETP.NE.AND P0, PT, R57, RZ, PT ;  /* 0x000000ff3900720c */ /* 0x000fe40003f05270 */
[----:B------:R-:W-:Y:S01]  /*1460*/  LOP3.LUT R58, R58, 0x7ffffff0, RZ, 0xc0, !PT ;  /* 0x7ffffff03a3a7812 */ /* 0x000fe200078ec0ff */
[----:B-1----:R-:W-:Y:S01]  /*1470*/  ULEA UR4, UR5, UR4, 0x18 ;  /* 0x0000000405047291 */ /* 0x002fe2000f8ec0ff */
[----:B0-----:R-:W-:-:S04]  /*1480*/  SHF.R.U32.HI R12, RZ, 0x5, R5 ;  /* 0x00000005ff0c7819 */ /* 0x001fc80000011605 */
[----:B------:R-:W-:-:S04]  /*1490*/  LOP3.LUT R0, R12, 0x1f, R5, 0x78, !PT ;  /* 0x0000001f0c007812 */ /* 0x000fc800078e7805 */
[----:B------:R-:W-:Y:S02]  /*14a0*/  LOP3.LUT R2, R0, 0x3e0, R5, 0xf8, !PT ;  /* 0x000003e000027812 */ /* 0x000fe400078ef805 */
[----:B------:R-:W-:Y:S02]  /*14b0*/  SHF.L.U32 R5, R57, 0x7, RZ ;  /* 0x0000000739057819 */ /* 0x000fe400000006ff */
[----:B------:R-:W-:Y:S02]  /*14c0*/  LEA R2, R2, UR4, 0x2 ;  /* 0x0000000402027c11 */ /* 0x000fe4000f8e10ff */
[----:B------:R-:W-:-:S03]  /*14d0*/  SHF.L.U32 R0, R0, 0x2, RZ ;  /* 0x0000000200007819 */ /* 0x000fc600000006ff */
[----:B------:R-:W-:Y:S01]  /*14e0*/  STS [R2], R3 ;  /* 0x0000000302007388 */ /* 0x000fe20000000800 */
[----:B------:R-:W-:-:S03]  /*14f0*/  LOP3.LUT R0, R5, R0, RZ, 0xfc, !PT ;  /* 0x0000000005007212 */ /* 0x000fc600078efcff */
[----:B------:R-:W-:Y:S01]  /*1500*/  STS [R2+0x1000], R43 ;  /* 0x0010002b02007388 */ /* 0x000fe20000000800 */
[----:B------:R-:W-:Y:S06]  /*1510*/  BAR.SYNC.DEFER_BLOCKING 0x0 ;  /* 0x0000000000007b1d */ /* 0x000fec0000010000 */
[----:B------:R-:W0:Y:S04]  /*1520*/  LDS R4, [R0+UR4] ;  /* 0x0000000400047984 */ /* 0x000e280008000800 */
[----:B------:R-:W1:Y:S04]  /*1530*/  LDS R5, [R0+UR4+0x1000] ;  /* 0x0010000400057984 */ /* 0x000e680008000800 */
[----:B0-----:R-:W0:Y:S04]  /*1540*/  SHFL.BFLY PT, R7, R4, 0x1, 0x1f ;  /* 0x0c201f0004077f89 */ /* 0x001e2800000e0000 */
[----:B-1----:R-:W1:Y:S01]  /*1550*/  SHFL.BFLY PT, R6, R5, 0x1, 0x1f ;  /* 0x0c201f0005067f89 */ /* 0x002e6200000e0000 */
[----:B0-----:R-:W-:Y:S01]  /*1560*/  FADD.FTZ R8, R4, R7 ;  /* 0x0000000704087221 */ /* 0x001fe20000010000 */
[----:B-1----:R-:W-:-:S04]  /*1570*/  FADD.FTZ R6, R5, R6 ;  /* 0x0000000605067221 */ /* 0x002fc80000010000 */
[----:B------:R-:W0:Y:S04]  /*1580*/  SHFL.BFLY PT, R9, R8, 0x2, 0x1f ;  /* 0x0c401f0008097f89 */ /* 0x000e2800000e0000 */
[----:B------:R-:W1:Y:S01]  /*1590*/  SHFL.BFLY PT, R7, R6, 0x2, 0x1f ;  /* 0x0c401f0006077f89 */ /* 0x000e6200000e0000 */
[----:B0-----:R-:W-:Y:S01]  /*15a0*/  FADD.FTZ R9, R8, R9 ;  /* 0x0000000908097221 */ /* 0x001fe20000010000 */
[----:B-1----:R-:W-:-:S04]  /*15b0*/  FADD.FTZ R7, R6, R7 ;  /* 0x0000000706077221 */ /* 0x002fc80000010000 */
[----:B------:R-:W0:Y:S04]  /*15c0*/  SHFL.BFLY PT, R10, R9, 0x4, 0x1f ;  /* 0x0c801f00090a7f89 */ /* 0x000e2800000e0000 */
[----:B------:R-:W1:Y:S01]  /*15d0*/  SHFL.BFLY PT, R2, R7, 0x4, 0x1f ;  /* 0x0c801f0007027f89 */ /* 0x000e6200000e0000 */
[----:B0-----:R-:W-:Y:S01]  /*15e0*/  FADD.FTZ R10, R9, R10 ;  /* 0x0000000a090a7221 */ /* 0x001fe20000010000 */
[----:B------:R-:W-:Y:S01]  /*15f0*/  IADD3 R9, PT, PT, R57, R58, RZ ;  /* 0x0000003a39097210 */ /* 0x000fe20007ffe0ff */
[----:B-1----:R-:W-:-:S03]  /*1600*/  FADD.FTZ R2, R7, R2 ;  /* 0x0000000207027221 */ /* 0x002fc60000010000 */
[----:B------:R-:W0:Y:S01]  /*1610*/  SHFL.BFLY PT, R5, R10, 0x8, 0x1f ;  /* 0x0d001f000a057f89 */ /* 0x000e2200000e0000 */
[----:B------:R-:W-:-:S03]  /*1620*/  SHF.L.U32 R7, R9, 0x1, RZ ;  /* 0x0000000109077819 */ /* 0x000fc600000006ff */
[----:B------:R-:W1:Y:S01]  /*1630*/  SHFL.BFLY PT, R3, R2, 0x8, 0x1f ;  /* 0x0d001f0002037f89 */ /* 0x000e6200000e0000 */
[----:B------:R-:W-:Y:S02]  /*1640*/  ISETP.GE.U32.AND P1, PT, R7, R54, PT ;  /* 0x000000360700720c */ /* 0x000fe40003f26070 */
[----:B------:R-:W-:Y:S01]  /*1650*/  @!P0 LEA R7, R12, UR4, 0x2 ;  /* 0x000000040c078c11 */ /* 0x000fe2000f8e10ff */
[----:B0-----:R-:W-:Y:S01]  /*1660*/  FADD.FTZ R5, R10, R5 ;  /* 0x000000050a057221 */ /* 0x001fe20000010000 */
[----:B-1----:R-:W-:-:S04]  /*1670*/  FADD.FTZ R3, R2, R3 ;  /* 0x0000000302037221 */ /* 0x002fc80000010000 */
[----:B------:R-:W0:Y:S04]  /*1680*/  SHFL.BFLY PT, R4, R5, 0x10, 0x1f ;  /* 0x0e001f0005047f89 */ /* 0x000e2800000e0000 */
[----:B------:R-:W1:Y:S01]  /*1690*/  SHFL.BFLY PT, R0, R3, 0x10, 0x1f ;  /* 0x0e001f0003007f89 */ /* 0x000e6200000e0000 */
[----:B0-----:R-:W-:Y:S01]  /*16a0*/  FADD.FTZ R4, R5, R4 ;  /* 0x0000000405047221 */ /* 0x001fe20000010000 */
[----:B-1----:R-:W-:-:S04]  /*16b0*/  FADD.FTZ R0, R3, R0 ;  /* 0x0000000003007221 */ /* 0x002fc80000010000 */
[----:B------:R0:W-:Y:S04]  /*16c0*/  @!P0 STS [R7+0x2000], R4 ;  /* 0x0020000407008388 */ /* 0x0001e80000000800 */
[----:B------:R0:W-:Y:S01]  /*16d0*/  @!P0 STS [R7+0x2080], R0 ;  /* 0x0020800007008388 */ /* 0x0001e20000000800 */
[----:B------:R-:W-:Y:S06]  /*16e0*/  BAR.SYNC.DEFER_BLOCKING 0x0 ;  /* 0x0000000000007b1d */ /* 0x000fec0000010000 */
[----:B------:R-:W-:Y:S05]  /*16f0*/  @P1 EXIT ;  /* 0x000000000000194d */ /* 0x000fea0003800000 */
[----:B------:R-:W-:-:S04]  /*1700*/  ISETP.GT.U32.AND P0, PT, R57, 0xf, PT ;  /* 0x0000000f3900780c */ /* 0x000fc80003f04070 */
[----:B------:R-:W-:-:S13]  /*1710*/  ISETP.NE.OR P0, PT, R12, 0x1f, P0 ;  /* 0x0000001f0c00780c */ /* 0x000fda0000705670 */
[----:B------:R-:W-:Y:S05]  /*1720*/  @P0 EXIT ;  /* 0x000000000000094d */ /* 0x000fea0003800000 */
[----:B------:R-:W-:Y:S01]  /*1730*/  LEA R57, R57, UR4, 0x3 ;  /* 0x0000000439397c11 */ /* 0x000fe2000f8e18ff */
[----:B------:R-:W1:Y:S04]  /*1740*/  LDC.64 R2, c[0x0][0x488] ;  /* 0x00012200ff027b82 */ /* 0x000e680000000a00 */
[----:B0-----:R-:W0:Y:S04]  /*1750*/  LDS.64 R6, [R57+0x2000] ;  /* 0x0020000039067984 */ /* 0x001e280000000a00 */
[----:B------:R-:W2:Y:S01]  /*1760*/  LDS.64 R10, [R57+0x2080] ;  /* 0x00208000390a7984 */ /* 0x000ea20000000a00 */
[----:B------:R-:W3:Y:S01]  /*1770*/  LDC.64 R4, c[0x0][0x480] ;  /* 0x00012000ff047b82 */ /* 0x000ee20000000a00 */
[----:B-1----:R-:W-:-:S04]  /*1780*/  IMAD.WIDE.U32 R2, R9, 0x4, R2 ;  /* 0x0000000409027825 */ /* 0x002fc800078e0002 */
[----:B---3--:R-:W-:Y:S01]  /*1790*/  IMAD.WIDE.U32 R4, R9, 0x4, R4 ;  /* 0x0000000409047825 */ /* 0x008fe200078e0004 */
[----:B0-----:R-:W-:Y:S02]  /*17a0*/  F2FP.BF16.F32.PACK_AB R7, R7, R6 ;  /* 0x000000060707723e */ /* 0x001fe400000010ff */
[----:B--2---:R-:W-:-:S03]  /*17b0*/  F2FP.BF16.F32.PACK_AB R11, R11, R10 ;  /* 0x0000000a0b0b723e */ /* 0x004fc600000010ff */
[----:B------:R-:W-:Y:S04]  /*17c0*/  STG.E desc[UR6][R2.64], R7 ;  /* 0x0000000702007986 */ /* 0x000fe8000c101906 */
[----:B------:R-:W-:Y:S01]  /*17d0*/  STG.E desc[UR6][R4.64], R11 ;  /* 0x0000000b04007986 */ /* 0x000fe2000c101906 */
[----:B------:R-:W-:Y:S05]  /*17e0*/  EXIT ;  /* 0x000000000000794d */ /* 0x000fea0003800000 */
.L_x_224:
        /* <DEDUP_REMOVED lines=9> */
.L_x_3778:


//--------------------- .text._ZN10layer_norm40ln_parallel_residual_bwd_finalize_kernelINS_22Kernel_traits_finalizeILj3072E13__nv_bfloat16S2_S2_S2_fjLb0ELj1024ELj4ENS_18Kernel_traits_baseILj3072ES2_S2_S2_S2_fjLj1024EEEEELb0EEEvNS_9BwdParamsE --------------------------
	.section	.text._ZN10layer_norm40ln_parallel_residual_bwd_finalize_kernelINS_22Kernel_traits_finalizeILj3072E13__nv_bfloat16S2_S2_S2_fjLb0ELj1024ELj4ENS_18Kernel_traits_baseILj3072ES2_S2_S2_S2_fjLj1024EEEEELb0EEEvNS_9BwdParamsE,"ax",@progbits
	.align	128
        .global         _ZN10layer_norm40ln_parallel_residual_bwd_finalize_kernelINS_22Kernel_traits_finalizeILj3072E13__nv_bfloat16S2_S2_S2_fjLb0ELj1024ELj4ENS_18Kernel_traits_baseILj3072ES2_S2_S2_S2_fjLj1024EEEEELb0EEEvNS_9BwdParamsE
        .type           _ZN10layer_norm40ln_parallel_residual_bwd_finalize_kernelINS_22Kernel_traits_finalizeILj3072E13__nv_bfloat16S2_S2_S2_fjLb0ELj1024ELj4ENS_18Kernel_traits_baseILj3072ES2_S2_S2_S2_fjLj1024EEEEELb0EEEvNS_9BwdParamsE,@function
        .size           _ZN10layer_norm40ln_parallel_residual_bwd_finalize_kernelINS_22Kernel_traits_finalizeILj3072E13__nv_bfloat16S2_S2_S2_fjLb0ELj1024ELj4ENS_18Kernel_traits_baseILj3072ES2_S2_S2_S2_fjLj1024EEEEELb0EEEvNS_9BwdParamsE,(.L_x_3779 - _ZN10layer_norm40ln_parallel_residual_bwd_finalize_kernelINS_22Kernel_traits_finalizeILj3072E13__nv_bfloat16S2_S2_S2_fjLb0ELj1024ELj4ENS_18Kernel_traits_baseILj3072ES2_S2_S2_S2_fjLj1024EEEEELb0EEEvNS_9BwdParamsE)
        .other          _ZN10layer_norm40ln_parallel_residual_bwd_finalize_kernelINS_22Kernel_traits_finalizeILj3072E13__nv_bfloat16S2_S2_S2_fjLb0ELj1024ELj4ENS_18Kernel_traits_baseILj3072ES2_S2_S2_S2_fjLj1024EEEEELb0EEEvNS_9BwdParamsE,@"STO_CUDA_ENTRY STV_DEFAULT"
_ZN10layer_norm40ln_parallel_residual_bwd_finalize_kernelINS_22Kernel_traits_finalizeILj3072E13__nv_bfloat16S2_S2_S2_fjLb0ELj1024ELj4ENS_18Kernel_traits_baseILj3072ES2_S2_S2_S2_fjLj1024EEEEELb0EEEvNS_9BwdParamsE:
.text._ZN10layer_norm40ln_parallel_residual_bwd_finalize_kernelINS_22Kernel_traits_finalizeILj3072E13__nv_bfloat16S2_S2_S2_fjLb0ELj1024ELj4ENS_18Kernel_traits_baseILj3072ES2_S2_S2_S2_fjLj1024EEEEELb0EEEvNS_9BwdParamsE:
        /* <DEDUP_REMOVED lines=11> */
[----:B------:R-:W-:Y:S01]  /*00b0*/  HFMA2 R20, -RZ, RZ, 0, 0 ;  /* 0x00000000ff147431 */ /* 0x000fe200000001ff */
[----:B------:R-:W2:Y:S01]  /*00c0*/  LDCU.64 UR6, c[0x0][0x358] ;  /* 0x00006b00ff0677ac */ /* 0x000ea20008000a00 */
[----:B------:R-:W-:Y:S01]  /*00d0*/  MOV R8, R5 ;  /* 0x0000000500087202 */ /* 0x000fe20000000f00 */
[----:B------:R-:W-:Y:S01]  /*00e0*/  HFMA2 R22, -RZ, RZ, 0, 0 ;  /* 0x00000000ff167431 */ /* 0x000fe200000001ff */
[----:B------:R-:W-:Y:S02]  /*00f0*/  MOV R11, RZ ;  /* 0x000000ff000b7202 */ /* 0x000fe40000000f00 */
[----:B------:R-:W-:-:S02]  /*0100*/  MOV R7, RZ ;  /* 0x000000ff00077202 */ /* 0x000fc40000000f00 */
[----:B-1----:R-:W-:-:S04]  /*0110*/  ISETP.GE.U32.AND P0, PT, R8, UR8, PT ;  /* 0x0000000808007c0c */ /* 0x002fc8000bf06070 */
[----:B0-----:R-:W-:Y:S02]  /*0120*/  ISETP.GE.U32.OR P0, PT, R6, R3, P0 ;  /* 0x000000030600720c */ /* 0x001fe40000706470 */
[----:B------:R-:W-:-:S11]  /*0130*/  LOP3.LUT R6, R2, 0x1f, RZ, 0xc0, !PT ;  /* 0x0000001f02067812 */ /* 0x000fd600078ec0ff */
        /* <DEDUP_REMOVED lines=9> */
[----:B------:R-:W-:Y:S02]  /*01d0*/  MOV R11, RZ ;  /* 0x000000ff000b7202 */ /* 0x000fe40000000f00 */
[----:B------:R-:W-:Y:S02]  /*01e0*/  MOV R20, RZ ;  /* 0x000000ff00147202 */ /* 0x000fe40000000f00 */
[----:B------:R-:W-:-:S07]  /*01f0*/  LEA.HI R18, R10, 0x1, RZ, 0x1b ;  /* 0x000000010a127811 */ /* 0x000fce00078fd8ff */
[----:B------:R-:W-:Y:S05]  /*0200*/  @!P0 BRA `(.L_x_228) ;  /* 0x0000000800248947 */ /* 0x000fea0003800000 */
[C---:B------:R-:W-:Y:S01]  /*0210*/  LOP3.LUT R7, R8.reuse, 0x80, RZ, 0xfc, !PT ;  /* 0x0000008008077812 */ /* 0x040fe200078efcff */
[-CC-:B------:R-:W-:Y:S01]  /*0220*/  IMAD R17, R17, R3.reuse, R4.reuse ;  /* 0x0000000311117224 */ /* 0x180fe200078e0204 */
[C---:B------:R-:W-:Y:S01]  /*0230*/  LOP3.LUT R9, R8.reuse, 0xa0, RZ, 0xfc, !PT ;  /* 0x000000a008097812 */ /* 0x040fe200078efcff */
[CCC-:B------:R-:W-:Y:S01]  /*0240*/  IMAD R29, R8.reuse, R3.reuse, R4.reuse ;  /* 0x00000003081d7224 */ /* 0x1c0fe200078e0204 */
[C---:B------:R-:W-:Y:S01]  /*0250*/  LOP3.LUT R12, R8.reuse, 0xc0, RZ, 0xfc, !PT ;  /* 0x000000c0080c7812 */ /* 0x040fe200078efcff */
[-CC-:B------:R-:W-:Y:S01]  /*0260*/  IMAD R25, R7, R3.reuse, R4.reuse ;  /* 0x0000000307197224 */ /* 0x180fe200078e0204 */
[C---:B------:R-:W-:Y:S01]  /*0270*/  LOP3.LUT R13, R8.reuse, 0xe0, RZ, 0xfc, !PT ;  /* 0x000000e0080d7812 */ /* 0x040fe200078efcff */
[-CC-:B------:R-:W-:Y:S01]  /*0280*/  IMAD R19, R9, R3.reuse, R4.reuse ;  /* 0x0000000309137224 */ /* 0x180fe200078e0204 */
[----:B------:R-:W-:Y:S01]  /*0290*/  LOP3.LUT R14, R8, 0x40, RZ, 0xfc, !PT ;  /* 0x00000040080e7812 */ /* 0x000fe200078efcff */
[-CC-:B------:R-:W-:Y:S01]  /*02a0*/  IMAD R21, R12, R3.reuse, R4.reuse ;  /* 0x000000030c157224 */ /* 0x180fe200078e0204 */
[----:B------:R-:W-:Y:S01]  /*02b0*/  LOP3.LUT R16, R8, 0x60, RZ, 0xfc, !PT ;  /* 0x0000006008107812 */ /* 0x000fe200078efcff */
[-CC-:B------:R-:W-:Y:S01]  /*02c0*/  IMAD R23, R13, R3.reuse, R4.reuse ;  /* 0x000000030d177224 */ /* 0x180fe200078e0204 */
[----:B------:R-:W-:Y:S01]  /*02d0*/  LOP3.LUT R18, R18, 0xffffff8, RZ, 0xc0, !PT ;  /* 0x0ffffff812127812 */ /* 0x000fe200078ec0ff */
[----:B------:R-:W-:-:S02]  /*02e0*/  IMAD R15, R14, R3, R4 ;  /* 0x000000030e0f7224 */ /* 0x000fc400078e0204 */
[----:B------:R-:W-:Y:S02]  /*02f0*/  HFMA2 R7, -RZ, RZ, 0, 0 ;  /* 0x00000000ff077431 */ /* 0x000fe400000001ff */
[----:B------:R-:W-:Y:S01]  /*0300*/  IMAD R27, R16, R3, R4 ;  /* 0x00000003101b7224 */ /* 0x000fe200078e0204 */
[----:B------:R-:W-:Y:S02]  /*0310*/  IADD3 R13, PT, PT, R6, R17, RZ ;  /* 0x00000011060d7210 */ /* 0x000fe40007ffe0ff */
[----:B------:R-:W-:Y:S02]  /*0320*/  IADD3 R9, PT, PT, -R18, RZ, RZ ;  /* 0x000000ff12097210 */ /* 0x000fe40007ffe1ff */
[C---:B------:R-:W-:Y:S02]  /*0330*/  IADD3 R4, PT, PT, R6.reuse, R29, RZ ;  /* 0x0000001d06047210 */ /* 0x040fe40007ffe0ff */
[C---:B------:R-:W-:Y:S02]  /*0340*/  IADD3 R25, PT, PT, R6.reuse, R25, RZ ;  /* 0x0000001906197210 */ /* 0x040fe40007ffe0ff */
[----:B------:R-:W-:-:S02]  /*0350*/  IADD3 R19, PT, PT, R6, R19, RZ ;  /* 0x0000001306137210 */ /* 0x000fc40007ffe0ff */
[C---:B------:R-:W-:Y:S02]  /*0360*/  IADD3 R21, PT, PT, R6.reuse, R21, RZ ;  /* 0x0000001506157210 */ /* 0x040fe40007ffe0ff */
[C---:B------:R-:W-:Y:S02]  /*0370*/  IADD3 R23, PT, PT, R6.reuse, R23, RZ ;  /* 0x0000001706177210 */ /* 0x040fe40007ffe0ff */
[C---:B------:R-:W-:Y:S02]  /*0380*/  IADD3 R12, PT, PT, R6.reuse, R15, RZ ;  /* 0x0000000f060c7210 */ /* 0x040fe40007ffe0ff */
[----:B------:R-:W-:-:S07]  /*0390*/  IADD3 R27, PT, PT, R6, R27, RZ ;  /* 0x0000001b061b7210 */ /* 0x000fce0007ffe0ff */
.L_x_229:
[----:B------:R-:W0:Y:S02]  /*03a0*/  LDC.64 R14, c[0x0][0x440] ;  /* 0x00011000ff0e7b82 */ /* 0x000e240000000a00 */
[----:B0-----:R-:W-:-:S05]  /*03b0*/  IMAD.WIDE.U32 R16, R4, 0x4, R14 ;  /* 0x0000000404107825 */ /* 0x001fca00078e000e */
[----:B------:R0:W2:Y:S01]  /*03c0*/  LDG.E R24, desc[UR6][R16.64] ;  /* 0x0000000610187981 */ /* 0x0000a2000c1e1900 */
[----:B------:R-:W-:-:S04]  /*03d0*/  IMAD.WIDE.U32 R28, R12, 0x4, R14 ;  /* 0x000000040c1c7825 */ /* 0x000fc800078e000e */
[----:B0-----:R-:W-:-:S05]  /*03e0*/  IMAD.WIDE.U32 R16, R13, 0x4, R14 ;  /* 0x000000040d107825 */ /* 0x001fca00078e000e */
[----:B------:R-:W3:Y:S01]  /*03f0*/  LDG.E R18, desc[UR6][R16.64] ;  /* 0x0000000610127981 */ /* 0x000ee2000c1e1900 */
[----:B--2---:R-:W-:-:S03]  /*0400*/  FADD.FTZ R26, R24, R7 ;  /* 0x00000007181a7221 */ /* 0x004fc60000010000 */
[----:B------:R0:W2:Y:S02]  /*0410*/  LDG.E R7, desc[UR6][R28.64] ;  /* 0x000000061c077981 */ /* 0x0000a4000c1e1900 */
[----:B0-----:R-:W-:-:S05]  /*0420*/  IMAD.WIDE.U32 R28, R27, 0x4, R14 ;  /* 0x000000041b1c7825 */ /* 0x001fca00078e000e */
[----:B------:R0:W4:Y:S01]  /*0430*/  LDG.E R24, desc[UR6][R28.64] ;  /* 0x000000061c187981 */ /* 0x000122000c1e1900 */
[----:B---3--:R-:W-:Y:S01]  /*0440*/  FADD.FTZ R18, R26, R18 ;  /* 0x000000121a127221 */ /* 0x008fe20000010000 */
[----:B------:R-:W-:-:S04]  /*0450*/  IMAD.WIDE.U32 R16, R19, 0x4, R14 ;  /* 0x0000000413107825 */ /* 0x000fc800078e000e */
[----:B0-----:R-:W-:-:S04]  /*0460*/  IMAD.WIDE.U32 R28, R25, 0x4, R14 ;  /* 0x00000004191c7825 */ /* 0x001fc800078e000e */
[----:B--2---:R-:W-:Y:S02]  /*0470*/  FADD.FTZ R18, R18, R7 ;  /* 0x0000000712127221 */ /* 0x004fe40000010000 */
[----:B------:R0:W2:Y:S02]  /*0480*/  LDG.E R7, desc[UR6][R28.64] ;  /* 0x000000061c077981 */ /* 0x0000a4000c1e1900 */
[----:B----4-:R-:W-:Y:S02]  /*0490*/  FADD.FTZ R18, R18, R24 ;  /* 0x0000001812127221 */ /* 0x010fe40000010000 */
[----:B------:R1:W3:Y:S01]  /*04a0*/  LDG.E R24, desc[UR6][R16.64] ;  /* 0x0000000610187981 */ /* 0x0002e2000c1e1900 */
[----:B0-----:R-:W-:-:S04]  /*04b0*/  IMAD.WIDE.U32 R28, R23, 0x4, R14 ;  /* 0x00000004171c7825 */ /* 0x001fc800078e000e */
[----:B-1----:R-:W-:Y:S02]  /*04c0*/  IMAD.WIDE.U32 R16, R21, 0x4, R14 ;  /* 0x0000000415107825 */ /* 0x002fe400078e000e */
[----:B------:R-:W0:Y:S03]  /*04d0*/  LDC.64 R14, c[0x0][0x448] ;  /* 0x00011200ff0e7b82 */ /* 0x000e260000000a00 */
[----:B------:R-:W4:Y:S04]  /*04e0*/  LDG.E R26, desc[UR6][R16.64] ;  /* 0x00000006101a7981 */ /* 0x000f28000c1e1900 */
[----:B------:R0:W5:Y:S02]  /*04f0*/  LDG.E R16, desc[UR6][R28.64] ;  /* 0x000000061c107981 */ /* 0x000164000c1e1900 */
[----:B0-----:R-:W-:-:S04]  /*0500*/  IMAD.WIDE.U32 R28, R4, 0x4, R14 ;  /* 0x00000004041c7825 */ /* 0x001fc800078e000e */
[----:B--2---:R-:W-:-:S04]  /*0510*/  FADD.FTZ R7, R18, R7 ;  /* 0x0000000712077221 */ /* 0x004fc80000010000 */
[----:B---3--:R-:W-:Y:S02]  /*0520*/  FADD.FTZ R7, R7, R24 ;  /* 0x0000001807077221 */ /* 0x008fe40000010000 */
[----:B------:R0:W2:Y:S02]  /*0530*/  LDG.E R24, desc[UR6][R28.64] ;  /* 0x000000061c187981 */ /* 0x0000a4000c1e1900 */
[----:B0-----:R-:W-:-:S04]  /*0540*/  IMAD.WIDE.U32 R28, R13, 0x4, R14 ;  /* 0x000000040d1c7825 */ /* 0x001fc800078e000e */
[----:B----4-:R-:W-:Y:S01]  /*0550*/  FADD.FTZ R7, R7, R26 ;  /* 0x0000001a07077221 */ /* 0x010fe20000010000 */
[----:B------:R-:W3:Y:S03]  /*0560*/  LDG.E R18, desc[UR6][R28.64] ;  /* 0x000000061c127981 */ /* 0x000ee6000c1e1900 */
[----:B-----5:R-:W-:Y:S01]  /*0570*/  FADD.FTZ R7, R7, R16 ;  /* 0x0000001007077221 */ /* 0x020fe20000010000 */
[----:B------:R-:W-:-:S05]  /*0580*/  IMAD.WIDE.U32 R16, R12, 0x4, R14 ;  /* 0x000000040c107825 */ /* 0x000fca00078e000e */
[----:B------:R0:W4:Y:S02]  /*0590*/  LDG.E R26, desc[UR6][R16.64] ;  /* 0x00000006101a7981 */ /* 0x000124000c1e1900 */
[----:B0-----:R-:W-:-:S04]  /*05a0*/  IMAD.WIDE.U32 R16, R27, 0x4, R14 ;  /* 0x000000041b107825 */ /* 0x001fc800078e000e */
[----:B--2---:R-:W-:-:S04]  /*05b0*/  FADD.FTZ R24, R24, R22 ;  /* 0x0000001618187221 */ /* 0x004fc80000010000 */
[----:B---3--:R-:W-:Y:S02]  /*05c0*/  FADD.FTZ R22, R24, R18 ;  /* 0x0000001218167221 */ /* 0x008fe40000010000 */
[----:B------:R0:W2:Y:S02]  /*05d0*/  LDG.E R18, desc[UR6][R16.64] ;  /* 0x0000000610127981 */ /* 0x0000a4000c1e1900 */
[----:B0-----:R-:W-:-:S05]  /*05e0*/  IMAD.WIDE.U32 R16, R25, 0x4, R14 ;  /* 0x0000000419107825 */ /* 0x001fca00078e000e */
[----:B------:R0:W3:Y:S01]  /*05f0*/  LDG.E R24, desc[UR6][R16.64] ;  /* 0x0000000610187981 */ /* 0x0000e2000c1e1900 */
[----:B----4-:R-:W-:Y:S01]  /*0600*/  FADD.FTZ R26, R22, R26 ;  /* 0x0000001a161a7221 */ /* 0x010fe20000010000 */
[----:B0-----:R-:W-:-:S05]  /*0610*/  IMAD.WIDE.U32 R16, R19, 0x4, R14 ;  /* 0x0000000413107825 */ /* 0x001fca00078e000e */
[----:B------:R0:W4:Y:S02]  /*0620*/  LDG.E R22, desc[UR6][R16.64] ;  /* 0x0000000610167981 */ /* 0x000124000c1e1900 */
[----:B0-----:R-:W0:Y:S01]  /*0630*/  LDC.64 R16, c[0x0][0x450] ;  /* 0x00011400ff107b82 */ /* 0x001e220000000a00 */
[----:B------:R-:W-:-:S04]  /*0640*/  IMAD.WIDE.U32 R28, R21, 0x4, R14 ;  /* 0x00000004151c7825 */ /* 0x000fc800078e000e */
[----:B------:R-:W-:Y:S02]  /*0650*/  IMAD.WIDE.U32 R14, R23, 0x4, R14 ;  /* 0x00000004170e7825 */ /* 0x000fe400078e000e */
[----:B------:R-:W5:Y:S02]  /*0660*/  LDG.E R28, desc[UR6][R28.64] ;  /* 0x000000061c1c7981 */ /* 0x000f64000c1e1900 */
[----:B--2---:R-:W-:-:S04]  /*0670*/  FADD.FTZ R18, R26, R18 ;  /* 0x000000121a127221 */ /* 0x004fc80000010000 */
[----:B---3--:R-:W-:Y:S02]  /*0680*/  FADD.FTZ R18, R18, R24 ;  /* 0x0000001812127221 */ /* 0x008fe40000010000 */
[----:B------:R0:W2:Y:S02]  /*0690*/  LDG.E R24, desc[UR6][R14.64] ;  /* 0x000000060e187981 */ /* 0x0000a4000c1e1900 */
[----:B0-----:R-:W-:-:S04]  /*06a0*/  IMAD.WIDE.U32 R14, R4, 0x4, R16 ;  /* 0x00000004040e7825 */ /* 0x001fc800078e0010 */
[----:B----4-:R-:W-:Y:S02]  /*06b0*/  FADD.FTZ R22, R18, R22 ;  /* 0x0000001612167221 */ /* 0x010fe40000010000 */
[----:B------:R0:W3:Y:S02]  /*06c0*/  LDG.E R18, desc[UR6][R14.64] ;  /* 0x000000060e127981 */ /* 0x0000e4000c1e1900 */
[----:B0-----:R-:W-:-:S05]  /*06d0*/  IMAD.WIDE.U32 R14, R13, 0x4, R16 ;  /* 0x000000040d0e7825 */ /* 0x001fca00078e0010 */
[----:B------:R0:W4:Y:S02]  /*06e0*/  LDG.E R26, desc[UR6][R14.64] ;  /* 0x000000060e1a7981 */ /* 0x000124000c1e1900 */
[----:B0-----:R-:W-:-:S04]  /*06f0*/  IMAD.WIDE.U32 R14, R12, 0x4, R16 ;  /* 0x000000040c0e7825 */ /* 0x001fc800078e0010 */
[----:B---3--:R-:W-:Y:S02]  /*0700*/  FADD.FTZ R18, R18, R11 ;  /* 0x0000000b12127221 */ /* 0x008fe40000010000 */
[----:B------:R-:W3:Y:S01]  /*0710*/  LDG.E R11, desc[UR6][R14.64] ;  /* 0x000000060e0b7981 */ /* 0x000ee2000c1e1900 */
[----:B-----5:R-:W-:Y:S01]  /*0720*/  FADD.FTZ R22, R22, R28 ;  /* 0x0000001c16167221 */ /* 0x020fe20000010000 */
[----:B------:R-:W-:-:S04]  /*0730*/  IMAD.WIDE.U32 R28, R27, 0x4, R16 ;  /* 0x000000041b1c7825 */ /* 0x000fc800078e0010 */
[----:B----4-:R-:W-:Y:S02]  /*0740*/  FADD.FTZ R18, R18, R26 ;  /* 0x0000001a12127221 */ /* 0x010fe40000010000 */
[----:B------:R0:W4:Y:S02]  /*0750*/  LDG.E R26, desc[UR6][R28.64] ;  /* 0x000000061c1a7981 */ /* 0x000124000c1e1900 */
[----:B0-----:R-:W-:-:S04]  /*0760*/  IMAD.WIDE.U32 R28, R25, 0x4, R16 ;  /* 0x00000004191c7825 */ /* 0x001fc800078e0010 */
[----:B---3--:R-:W-:Y:S02]  /*0770*/  FADD.FTZ R11, R18, R11 ;  /* 0x0000000b120b7221 */ /* 0x008fe40000010000 */
[----:B------:R0:W3:Y:S01]  /*0780*/  LDG.E R18, desc[UR6][R28.64] ;  /* 0x000000061c127981 */ /* 0x0000e2000c1e1900 */
[----:B------:R-:W-:-:S04]  /*0790*/  IMAD.WIDE.U32 R14, R21, 0x4, R16 ;  /* 0x00000004150e7825 */ /* 0x000fc800078e0010 */
[----:B0-----:R-:W-:-:S04]  /*07a0*/  IMAD.WIDE.U32 R28, R19, 0x4, R16 ;  /* 0x00000004131c7825 */ /* 0x001fc800078e0010 */
[----:B----4-:R-:W-:Y:S02]  /*07b0*/  FADD.FTZ R11, R11, R26 ;  /* 0x0000001a0b0b7221 */ /* 0x010fe40000010000 */
[----:B------:R-:W4:Y:S02]  /*07c0*/  LDG.E R26, desc[UR6][R28.64] ;  /* 0x000000061c1a7981 */ /* 0x000f24000c1e1900 */
[----:B---3--:R-:W-:Y:S02]  /*07d0*/  FADD.FTZ R11, R11, R18 ;  /* 0x000000120b0b7221 */ /* 0x008fe40000010000 */
[----:B------:R0:W3:Y:S02]  /*07e0*/  LDG.E R18, desc[UR6][R14.64] ;  /* 0x000000060e127981 */ /* 0x0000e4000c1e1900 */
[----:B0-----:R-:W0:Y:S01]  /*07f0*/  LDC.64 R14, c[0x0][0x458] ;  /* 0x00011600ff0e7b82 */ /* 0x001e220000000a00 */
[----:B------:R-:W-:-:S04]  /*0800*/  IMAD.WIDE.U32 R28, R23, 0x4, R16 ;  /* 0x00000004171c7825 */ /* 0x000fc800078e0010 */
[----:B----4-:R-:W-:Y:S02]  /*0810*/  FADD.FTZ R26, R11, R26 ;  /* 0x0000001a0b1a7221 */ /* 0x010fe40000010000 */
[----:B------:R1:W4:Y:S01]  /*0820*/  LDG.E R11, desc[UR6][R28.64] ;  /* 0x000000061c0b7981 */ /* 0x000322000c1e1900 */
[----:B0-----:R-:W-:-:S04]  /*0830*/  IMAD.WIDE.U32 R16, R4, 0x4, R14 ;  /* 0x0000000404107825 */ /* 0x001fc800078e000e */
[----:B-1----:R-:W-:Y:S02]  /*0840*/  IMAD.WIDE.U32 R28, R13, 0x4, R14 ;  /* 0x000000040d1c7825 */ /* 0x002fe400078e000e */
[----:B------:R-:W5:Y:S02]  /*0850*/  LDG.E R17, desc[UR6][R16.64] ;  /* 0x0000000610117981 */ /* 0x000f64000c1e1900 */
[----:B---3--:R-:W-:Y:S02]  /*0860*/  FADD.FTZ R18, R26, R18 ;  /* 0x000000121a127221 */ /* 0x008fe40000010000 */
[----:B------:R-:W3:Y:S01]  /*0870*/  LDG.E R26, desc[UR6][R28.64] ;  /* 0x000000061c1a7981 */ /* 0x000ee2000c1e1900 */
[----:B-----5:R-:W-:Y:S01]  /*0880*/  FADD.FTZ R20, R17, R20 ;  /* 0x0000001411147221 */ /* 0x020fe20000010000 */
[----:B------:R-:W-:-:S04]  /*0890*/  IMAD.WIDE.U32 R16, R12, 0x4, R14 ;  /* 0x000000040c107825 */ /* 0x000fc800078e000e */
[----:B---3--:R-:W-:Y:S02]  /*08a0*/  FADD.FTZ R20, R20, R26 ;  /* 0x0000001a14147221 */ /* 0x008fe40000010000 */
[----:B------:R-:W3:Y:S01]  /*08b0*/  LDG.E R26, desc[UR6][R16.64] ;  /* 0x00000006101a7981 */ /* 0x000ee2000c1e1900 */
        /* <DEDUP_REMOVED lines=10> */
[----:B------:R-:W-:-:S06]  /*0960*/  IMAD.WIDE.U32 R14, R23, 0x4, R14 ;  /* 0x00000004170e7825 */ /* 0x000fcc00078e000e */
[----:B------:R-:W5:Y:S01]  /*0970*/  LDG.E R15, desc[UR6][R14.64] ;  /* 0x000000060e0f7981 */ /* 0x000f62000c1e1900 */
[----:B------:R-:W-:Y:S01]  /*0980*/  IADD3 R9, PT, PT, R9, 0x8, RZ ;  /* 0x0000000809097810 */ /* 0x000fe20007ffe0ff */
[----:B---3--:R-:W-:Y:S02]  /*0990*/  FADD.FTZ R20, R20, R26 ;  /* 0x0000001a14147221 */ /* 0x008fe40000010000 */
[----:B------:R-:W3:Y:S01]  /*09a0*/  LDG.E R26, desc[UR6][R16.64] ;  /* 0x00000006101a7981 */ /* 0x000ee2000c1e1900 */
[----:B------:R-:W-:Y:S01]  /*09b0*/  ISETP.NE.AND P0, PT, R9, RZ, PT ;  /* 0x000000ff0900720c */ /* 0x000fe20003f05270 */
[----:B--2---:R-:W-:Y:S01]  /*09c0*/  FADD.FTZ R22, R22, R24 ;  /* 0x0000001816167221 */ /* 0x004fe20000010000 */
[----:B----4-:R-:W-:Y:S01]  /*09d0*/  FADD.FTZ R11, R18, R11 ;  /* 0x0000000b120b7221 */ /* 0x010fe20000010000 */
[----:B------:R-:W-:Y:S02]  /*09e0*/  IADD3 R8, PT, PT, R8, 0x100, RZ ;  /* 0x0000010008087810 */ /* 0x000fe40007ffe0ff */
[----:B------:R-:W-:-:S02]  /*09f0*/  LEA R4, R3, R4, 0x8 ;  /* 0x0000000403047211 */ /* 0x000fc400078e40ff */
[C---:B------:R-:W-:Y:S02]  /*0a00*/  LEA R13, R3.reuse, R13, 0x8 ;  /* 0x0000000d030d7211 */ /* 0x040fe400078e40ff */
[C---:B------:R-:W-:Y:S02]  /*0a10*/  LEA R12, R3.reuse, R12, 0x8 ;  /* 0x0000000c030c7211 */ /* 0x040fe400078e40ff */
[C---:B------:R-:W-:Y:S02]  /*0a20*/  LEA R27, R3.reuse, R27, 0x8 ;  /* 0x0000001b031b7211 */ /* 0x040fe400078e40ff */
[C---:B------:R-:W-:Y:S02]  /*0a30*/  LEA R25, R3.reuse, R25, 0x8 ;  /* 0x0000001903197211 */ /* 0x040fe400078e40ff */
[C---:B------:R-:W-:Y:S02]  /*0a40*/  LEA R19, R3.reuse, R19, 0x8 ;  /* 0x0000001303137211 */ /* 0x040fe400078e40ff */
[----:B------:R-:W-:-:S02]  /*0a50*/  LEA R21, R3, R21, 0x8 ;  /* 0x0000001503157211 */ /* 0x000fc400078e40ff */
[----:B------:R-:W-:Y:S01]  /*0a60*/  LEA R23, R3, R23, 0x8 ;  /* 0x0000001703177211 */ /* 0x000fe200078e40ff */
[----:B---3--:R-:W-:-:S04]  /*0a70*/  FADD.FTZ R20, R20, R26 ;  /* 0x0000001a14147221 */ /* 0x008fc80000010000 */
[----:B-----5:R-:W-:Y:S01]  /*0a80*/  FADD.FTZ R20, R20, R15 ;  /* 0x0000000f14147221 */ /* 0x020fe20000010000 */
[----:B------:R-:W-:Y:S06]  /*0a90*/  @P0 BRA `(.L_x_229) ;  /* 0xfffffff800400947 */ /* 0x000fec000383ffff */
.L_x_228:
[----:B------:R-:W-:Y:S05]  /*0aa0*/  BSYNC.RECONVERGENT B1 ;  /* 0x0000000000017941 */ /* 0x000fea0003800200 */
.L_x_227:
[----:B------:R-:W-:-:S04]  /*0ab0*/  LEA.HI R9, R10, 0x1, RZ, 0x1b ;  /* 0x000000010a097811 */ /* 0x000fc800078fd8ff */
[----:B------:R-:W-:-:S13]  /*0ac0*/  LOP3.LUT P0, R4, R9, 0x7, RZ, 0xc0, !PT ;  /* 0x0000000709047812 */ /* 0x000fda000780c0ff */
[----:B------:R-:W-:Y:S05]  /*0ad0*/  @!P0 BRA `(.L_x_226) ;  /* 0x0000000400dc8947 */ /* 0x000fea0003800000 */
[----:B------:R-:W-:Y:S01]  /*0ae0*/  ISETP.GE.U32.AND P0, PT, R4, 0x4, PT ;  /* 0x000000040400780c */ /* 0x000fe20003f06070 */
[----:B------:R-:W-:Y:S01]  /*0af0*/  BSSY.RECONVERGENT B1, `(.L_x_230) ;  /* 0x000003e000017945 */ /* 0x000fe20003800200 */
[----:B------:R-:W-:Y:S02]  /*0b00*/  SHF.L.U32 R13, R0, 0x5, RZ ;  /* 0x00000005000d7819 */ /* 0x000fe400000006ff */
[----:B------:R-:W-:Y:S02]  /*0b10*/  LOP3.LUT P1, R9, R9, 0x3, RZ, 0xc0, !PT ;  /* 0x0000000309097812 */ /* 0x000fe4000782c0ff */
[----:B------:R-:W-:-:S07]  /*0b20*/  LOP3.LUT R4, R13, 0x1f, R2, 0xf8, !PT ;  /* 0x0000001f0d047812 */ /* 0x000fce00078ef802 */
[----:B------:R-:W-:Y:S05]  /*0b30*/  @!P0 BRA `(.L_x_231) ;  /* 0x0000000000e48947 */ /* 0x000fea0003800000 */
[----:B------:R-:W0:Y:S01]  /*0b40*/  LDC.64 R18, c[0x0][0x440] ;  /* 0x00011000ff127b82 */ /* 0x000e220000000a00 */
[----:B------:R-:W-:-:S07]  /*0b50*/  IMAD R21, R8, R3, R4 ;  /* 0x0000000308157224 */ /* 0x000fce00078e0204 */
[----:B------:R-:W1:Y:S08]  /*0b60*/  LDC.64 R14, c[0x0][0x450] ;  /* 0x00011400ff0e7b82 */ /* 0x000e700000000a00 */
[----:B------:R-:W2:Y:S01]  /*0b70*/  LDC.64 R16, c[0x0][0x458] ;  /* 0x00011600ff107b82 */ /* 0x000ea20000000a00 */
[----:B0-----:R-:W-:-:S05]  /*0b80*/  IMAD.WIDE.U32 R12, R21, 0x4, R18 ;  /* 0x00000004150c7825 */ /* 0x001fca00078e0012 */
[----:B------:R0:W3:Y:S02]  /*0b90*/  LDG.E R28, desc[UR6][R12.64] ;  /* 0x000000060c1c7981 */ /* 0x0000e4000c1e1900 */
[----:B0-----:R-:W0:Y:S01]  /*0ba0*/  LDC.64 R12, c[0x0][0x448] ;  /* 0x00011200ff0c7b82 */ /* 0x001e220000000a00 */
[----:B-1----:R-:W-:-:S04]  /*0bb0*/  IMAD.WIDE.U32 R26, R21, 0x4, R14 ;  /* 0x00000004151a7825 */ /* 0x002fc800078e000e */
[----:B0-----:R-:W-:-:S06]  /*0bc0*/  IMAD.WIDE.U32 R24, R21, 0x4, R12 ;  /* 0x0000000415187825 */ /* 0x001fcc00078e000c */
[----:B------:R3:W4:Y:S02]  /*0bd0*/  LDG.E R25, desc[UR6][R24.64] ;  /* 0x0000000618197981 */ /* 0x000724000c1e1900 */
[----:B---3--:R-:W-:Y:S02]  /*0be0*/  FADD.FTZ R24, R7, R28 ;  /* 0x0000001c07187221 */ /* 0x008fe40000010000 */
[----:B------:R-:W3:Y:S01]  /*0bf0*/  LDG.E R7, desc[UR6][R26.64] ;  /* 0x000000061a077981 */ /* 0x000ee2000c1e1900 */
[----:B--2---:R-:W-:Y:S01]  /*0c00*/  IMAD.WIDE.U32 R28, R21, 0x4, R16 ;  /* 0x00000004151c7825 */ /* 0x004fe200078e0010 */
[----:B------:R-:W-:-:S04]  /*0c10*/  LEA R23, R3, R21, 0x5 ;  /* 0x0000001503177211 */ /* 0x000fc800078e28ff */
[----:B------:R0:W2:Y:S02]  /*0c20*/  LDG.E R27, desc[UR6][R28.64] ;  /* 0x000000061c1b7981 */ /* 0x0000a4000c1e1900 */
[----:B0-----:R-:W-:-:S04]  /*0c30*/  IMAD.WIDE.U32 R28, R23, 0x4, R18 ;  /* 0x00000004171c7825 */ /* 0x001fc800078e0012 */
[----:B----4-:R-:W-:Y:S01]  /*0c40*/  FADD.FTZ R26, R22, R25 ;  /* 0x00000019161a7221 */ /* 0x010fe20000010000 */
[----:B---3--:R-:W-:Y:S02]  /*0c50*/  FADD.FTZ R7, R11, R7 ;  /* 0x000000070b077221 */ /* 0x008fe40000010000 */
[----:B------:R0:W3:Y:S01]  /*0c60*/  LDG.E R11, desc[UR6][R28.64] ;  /* 0x000000061c0b7981 */ /* 0x0000e2000c1e1900 */
[----:B------:R-:W-:Y:S01]  /*0c70*/  LEA R21, R3, R21, 0x6 ;  /* 0x0000001503157211 */ /* 0x000fe200078e30ff */
[----:B--2---:R-:W-:Y:S01]  /*0c80*/  FADD.FTZ R20, R20, R27 ;  /* 0x0000001b14147221 */ /* 0x004fe20000010000 */
[----:B0-----:R-:W-:-:S05]  /*0c90*/  IMAD.WIDE.U32 R28, R23, 0x4, R12 ;  /* 0x00000004171c7825 */ /* 0x001fca00078e000c */
[----:B------:R-:W2:Y:S01]  /*0ca0*/  LDG.E R25, desc[UR6][R28.64] ;  /* 0x000000061c197981 */ /* 0x000ea2000c1e1900 */
[----:B---3--:R-:W-:Y:S01]  /*0cb0*/  FADD.FTZ R11, R24, R11 ;  /* 0x0000000b180b7221 */ /* 0x008fe20000010000 */
[----:B--2---:R-:W-:Y:S01]  /*0cc0*/  FADD.FTZ R26, R26, R25 ;  /* 0x000000191a1a7221 */ /* 0x004fe20000010000 */
[----:B------:R-:W-:-:S04]  /*0cd0*/  IMAD.WIDE.U32 R24, R23, 0x4, R14 ;  /* 0x0000000417187825 */ /* 0x000fc800078e000e */
[----:B------:R-:W-:Y:S02]  /*0ce0*/  IMAD.WIDE.U32 R22, R23, 0x4, R16 ;  /* 0x0000000417167825 */ /* 0x000fe400078e0010 */
[----:B------:R-:W2:Y:S04]  /*0cf0*/  LDG.E R24, desc[UR6][R24.64] ;  /* 0x0000000618187981 */ /* 0x000ea8000c1e1900 */
[----:B------:R0:W3:Y:S02]  /*0d00*/  LDG.E R27, desc[UR6][R22.64] ;  /* 0x00000006161b7981 */ /* 0x0000e4000c1e1900 */
[----:B0-----:R-:W-:-:S06]  /*0d10*/  IMAD.WIDE.U32 R22, R21, 0x4, R18 ;  /* 0x0000000415167825 */ /* 0x001fcc00078e0012 */
[----:B------:R3:W4:Y:S01]  /*0d20*/  LDG.E R22, desc[UR6][R22.64] ;  /* 0x0000000616167981 */ /* 0x000722000c1e1900 */
[----:B------:R-:W-:Y:S01]  /*0d30*/  IMAD.WIDE.U32 R28, R21, 0x4, R12 ;  /* 0x00000004151c7825 */ /* 0x000fe200078e000c */
[----:B------:R-:W-:-:S05]  /*0d40*/  LEA R25, R3, R21, 0x5 ;  /* 0x0000001503197211 */ /* 0x000fca00078e28ff */
[----:B------:R-:W-:-:S04]  /*0d50*/  IMAD.WIDE.U32 R18, R25, 0x4, R18 ;  /* 0x0000000419127825 */ /* 0x000fc800078e0012 */
[----:B------:R-:W-:Y:S02]  /*0d60*/  IMAD.WIDE.U32 R12, R25, 0x4, R12 ;  /* 0x00000004190c7825 */ /* 0x000fe400078e000c */
[----:B------:R-:W5:Y:S04]  /*0d70*/  LDG.E R19, desc[UR6][R18.64] ;  /* 0x0000000612137981 */ /* 0x000f68000c1e1900 */
[----:B------:R-:W5:Y:S01]  /*0d80*/  LDG.E R13, desc[UR6][R12.64] ;  /* 0x000000060c0d7981 */ /* 0x000f62000c1e1900 */
[----:B--2---:R-:W-:-:S03]  /*0d90*/  FADD.FTZ R24, R7, R24 ;  /* 0x0000001807187221 */ /* 0x004fc60000010000 */
[----:B------:R0:W2:Y:S01]  /*0da0*/  LDG.E R7, desc[UR6][R28.64] ;  /* 0x000000061c077981 */ /* 0x0000a2000c1e1900 */
[----:B---3--:R-:W-:Y:S01]  /*0db0*/  FADD.FTZ R23, R20, R27 ;  /* 0x0000001b14177221 */ /* 0x008fe20000010000 */
[----:B0-----:R-:W-:-:S04]  /*0dc0*/  IMAD.WIDE.U32 R28, R21, 0x4, R14 ;  /* 0x00000004151c7825 */ /* 0x001fc800078e000e */
[----:B------:R-:W-:-:S04]  /*0dd0*/  IMAD.WIDE.U32 R20, R21, 0x4, R16 ;  /* 0x0000000415147825 */ /* 0x000fc800078e0010 */
[----:B------:R-:W-:-:S04]  /*0de0*/  IMAD.WIDE.U32 R14, R25, 0x4, R14 ;  /* 0x00000004190e7825 */ /* 0x000fc800078e000e */
[----:B----4-:R-:W-:Y:S01]  /*0df0*/  FADD.FTZ R22, R11, R22 ;  /* 0x000000160b167221 */ /* 0x010fe20000010000 */
[----:B------:R-:W3:Y:S01]  /*0e00*/  LDG.E R20, desc[UR6][R20.64] ;  /* 0x0000000614147981 */ /* 0x000ee2000c1e1900 */
[----:B------:R-:W-:-:S03]  /*0e10*/  IMAD.WIDE.U32 R16, R25, 0x4, R16 ;  /* 0x0000000419107825 */ /* 0x000fc600078e0010 */
[----:B------:R-:W4:Y:S04]  /*0e20*/  LDG.E R11, desc[UR6][R28.64] ;  /* 0x000000061c0b7981 */ /* 0x000f28000c1e1900 */
[----:B------:R-:W4:Y:S04]  /*0e30*/  LDG.E R14, desc[UR6][R14.64] ;  /* 0x000000060e0e7981 */ /* 0x000f28000c1e1900 */
[----:B------:R-:W4:Y:S01]  /*0e40*/  LDG.E R16, desc[UR6][R16.64] ;  /* 0x0000000610107981 */ /* 0x000f22000c1e1900 */
[----:B------:R-:W-:Y:S01]  /*0e50*/  IADD3 R8, PT, PT, R8, 0x80, RZ ;  /* 0x0000008008087810 */ /* 0x000fe20007ffe0ff */
[----:B--2---:R-:W-:Y:S01]  /*0e60*/  FADD.FTZ R26, R26, R7 ;  /* 0x000000071a1a7221 */ /* 0x004fe20000010000 */
[----:B-----5:R-:W-:-:S03]  /*0e70*/  FADD.FTZ R7, R22, R19 ;  /* 0x0000001316077221 */ /* 0x020fc60000010000 */
[----:B------:R-:W-:Y:S01]  /*0e80*/  FADD.FTZ R22, R26, R13 ;  /* 0x0000000d1a167221 */ /* 0x000fe20000010000 */
[----:B---3--:R-:W-:Y:S01]  /*0e90*/  FADD.FTZ R23, R23, R20 ;  /* 0x0000001417177221 */ /* 0x008fe20000010000 */
[----:B----4-:R-:W-:-:S04]  /*0ea0*/  FADD.FTZ R11, R24, R11 ;  /* 0x0000000b180b7221 */ /* 0x010fc80000010000 */
[----:B------:R-:W-:Y:S01]  /*0eb0*/  FADD.FTZ R11, R11, R14 ;  /* 0x0000000e0b0b7221 */ /* 0x000fe20000010000 */
[----:B------:R-:W-:-:S07]  /*0ec0*/  FADD.FTZ R20, R23, R16 ;  /* 0x0000001017147221 */ /* 0x000fce0000010000 */
.L_x_231:
[----:B------:R-:W-:Y:S05]  /*0ed0*/  BSYNC.RECONVERGENT B1 ;  /* 0x0000000000017941 */ /* 0x000fea0003800200 */
.L_x_230:
[----:B------:R-:W-:Y:S05]  /*0ee0*/  @!P1 BRA `(.L_x_226) ;  /* 0x0000000000d89947 */ /* 0x000fea0003800000 */
[----:B------:R-:W-:Y:S01]  /*0ef0*/  ISETP.NE.AND P1, PT, R9, 0x1, PT ;  /* 0x000000010900780c */ /* 0x000fe20003f25270 */
[----:B------:R-:W-:Y:S01]  /*0f00*/  BSSY.RECONVERGENT B1, `(.L_x_232) ;  /* 0x0000022000017945 */ /* 0x000fe20003800200 */
[----:B------:R-:W-:-:S11]  /*0f10*/  LOP3.LUT P0, RZ, R10, 0x20, RZ, 0xc0, !PT ;  /* 0x000000200aff7812 */ /* 0x000fd6000780c0ff */
[----:B------:R-:W-:Y:S05]  /*0f20*/  @!P1 BRA `(.L_x_233) ;  /* 0x00000000007c9947 */ /* 0x000fea0003800000 */
[----:B------:R-:W0:Y:S01]  /*0f30*/  LDC.64 R12, c[0x0][0x440] ;  /* 0x00011000ff0c7b82 */ /* 0x000e220000000a00 */
[----:B------:R-:W-:-:S07]  /*0f40*/  IMAD R19, R8, R3, R4 ;  /* 0x0000000308137224 */ /* 0x000fce00078e0204 */
[----:B------:R-:W1:Y:S08]  /*0f50*/  LDC.64 R14, c[0x0][0x448] ;  /* 0x00011200ff0e7b82 */ /* 0x000e700000000a00 */
[----:B------:R-:W2:Y:S08]  /*0f60*/  LDC.64 R16, c[0x0][0x450] ;  /* 0x00011400ff107b82 */ /* 0x000eb00000000a00 */
[----:B------:R-:W3:Y:S01]  /*0f70*/  LDC.64 R24, c[0x0][0x458] ;  /* 0x00011600ff187b82 */ /* 0x000ee20000000a00 */
[----:B0-----:R-:W-:Y:S01]  /*0f80*/  IMAD.WIDE.U32 R26, R19, 0x4, R12 ;  /* 0x00000004131a7825 */ /* 0x001fe200078e000c */
[----:B------:R-:W-:-:S04]  /*0f90*/  LEA R21, R3, R19, 0x5 ;  /* 0x0000001303157211 */ /* 0x000fc800078e28ff */
[----:B------:R2:W4:Y:S01]  /*0fa0*/  LDG.E R10, desc[UR6][R26.64] ;  /* 0x000000061a0a7981 */ /* 0x000522000c1e1900 */
[----:B-1----:R-:W-:-:S04]  /*0fb0*/  IMAD.WIDE.U32 R28, R19, 0x4, R14 ;  /* 0x00000004131c7825 */ /* 0x002fc800078e000e */
[----:B--2---:R-:W-:Y:S01]  /*0fc0*/  IMAD.WIDE.U32 R26, R19, 0x4, R16 ;  /* 0x00000004131a7825 */ /* 0x004fe200078e0010 */
[----:B------:R-:W2:Y:S03]  /*0fd0*/  LDG.E R9, desc[UR6][R28.64] ;  /* 0x000000061c097981 */ /* 0x000ea6000c1e1900 */
[----:B------:R-:W-:Y:S02]  /*0fe0*/  IMAD.WIDE.U32 R12, R21, 0x4, R12 ;  /* 0x00000004150c7825 */ /* 0x000fe400078e000c */
[----:B------:R-:W5:Y:S02]  /*0ff0*/  LDG.E R26, desc[UR6][R26.64] ;  /* 0x000000061a1a7981 */ /* 0x000f64000c1e1900 */
[----:B---3--:R-:W-:Y:S02]  /*1000*/  IMAD.WIDE.U32 R18, R19, 0x4, R24 ;  /* 0x0000000413127825 */ /* 0x008fe400078e0018 */
[----:B------:R-:W3:Y:S02]  /*1010*/  LDG.E R12, desc[UR6][R12.64] ;  /* 0x000000060c0c7981 */ /* 0x000ee4000c1e1900 */
[----:B------:R-:W-:-:S02]  /*1020*/  IMAD.WIDE.U32 R14, R21, 0x4, R14 ;  /* 0x00000004150e7825 */ /* 0x000fc400078e000e */
[----:B------:R-:W3:Y:S02]  /*1030*/  LDG.E R19, desc[UR6][R18.64] ;  /* 0x0000000612137981 */ /* 0x000ee4000c1e1900 */
[C---:B------:R-:W-:Y:S02]  /*1040*/  IMAD.WIDE.U32 R16, R21.reuse, 0x4, R16 ;  /* 0x0000000415107825 */ /* 0x040fe400078e0010 */
[----:B------:R-:W3:Y:S02]  /*1050*/  LDG.E R14, desc[UR6][R14.64] ;  /* 0x000000060e0e7981 */ /* 0x000ee4000c1e1900 */
[----:B------:R-:W-:Y:S02]  /*1060*/  IMAD.WIDE.U32 R24, R21, 0x4, R24 ;  /* 0x0000000415187825 */ /* 0x000fe400078e0018 */
[----:B------:R-:W3:Y:S04]  /*1070*/  LDG.E R16, desc[UR6][R16.64] ;  /* 0x0000000610107981 */ /* 0x000ee8000c1e1900 */
[----:B------:R-:W3:Y:S01]  /*1080*/  LDG.E R25, desc[UR6][R24.64] ;  /* 0x0000000618197981 */ /* 0x000ee2000c1e1900 */
[----:B------:R-:W-:Y:S01]  /*1090*/  IADD3 R8, PT, PT, R8, 0x40, RZ ;  /* 0x0000004008087810 */ /* 0x000fe20007ffe0ff */
[----:B----4-:R-:W-:Y:S01]  /*10a0*/  FADD.FTZ R7, R7, R10 ;  /* 0x0000000a07077221 */ /* 0x010fe20000010000 */
[----:B--2---:R-:W-:Y:S01]  /*10b0*/  FADD.FTZ R9, R22, R9 ;  /* 0x0000000916097221 */ /* 0x004fe20000010000 */
[----:B-----5:R-:W-:-:S02]  /*10c0*/  FADD.FTZ R11, R11, R26 ;  /* 0x0000001a0b0b7221 */ /* 0x020fc40000010000 */
[----:B---3--:R-:W-:Y:S01]  /*10d0*/  FADD.FTZ R7, R7, R12 ;  /* 0x0000000c07077221 */ /* 0x008fe20000010000 */
[----:B------:R-:W-:Y:S01]  /*10e0*/  FADD.FTZ R20, R20, R19 ;  /* 0x0000001314147221 */ /* 0x000fe20000010000 */
[----:B------:R-:W-:Y:S01]  /*10f0*/  FADD.FTZ R22, R9, R14 ;  /* 0x0000000e09167221 */ /* 0x000fe20000010000 */
[----:B------:R-:W-:Y:S02]  /*1100*/  FADD.FTZ R11, R11, R16 ;  /* 0x000000100b0b7221 */ /* 0x000fe40000010000 */
[----:B------:R-:W-:-:S07]  /*1110*/  FADD.FTZ R20, R20, R25 ;  /* 0x0000001914147221 */ /* 0x000fce0000010000 */
.L_x_233:
[----:B------:R-:W-:Y:S05]  /*1120*/  BSYNC.RECONVERGENT B1 ;  /* 0x0000000000017941 */ /* 0x000fea0003800200 */
.L_x_232:
[----:B------:R-:W-:Y:S05]  /*1130*/  @P0 BRA `(.L_x_226) ;  /* 0x0000000000440947 */ /* 0x000fea0003800000 */
[----:B------:R-:W0:Y:S01]  /*1140*/  LDC.64 R18, c[0x0][0x440] ;  /* 0x00011000ff127b82 */ /* 0x000e220000000a00 */
[----:B------:R-:W-:-:S07]  /*1150*/  IMAD R9, R8, R3, R4 ;  /* 0x0000000308097224 */ /* 0x000fce00078e0204 */
[----:B------:R-:W1:Y:S08]  /*1160*/  LDC.64 R12, c[0x0][0x448] ;  /* 0x00011200ff0c7b82 */ /* 0x000e700000000a00 */
[----:B------:R-:W2:Y:S08]  /*1170*/  LDC.64 R14, c[0x0][0x450] ;  /* 0x00011400ff0e7b82 */ /* 0x000eb00000000a00 */
[----:B------:R-:W3:Y:S01]  /*1180*/  LDC.64 R16, c[0x0][0x458] ;  /* 0x00011600ff107b82 */ /* 0x000ee20000000a00 */
[----:B0-----:R-:W-:-:S06]  /*1190*/  IMAD.WIDE.U32 R18, R9, 0x4, R18 ;  /* 0x0000000409127825 */ /* 0x001fcc00078e0012 */
[----:B------:R-:W4:Y:S01]  /*11a0*/  LDG.E R18, desc[UR6][R18.64] ;  /* 0x0000000612127981 */ /* 0x000f22000c1e1900 */
[----:B-1----:R-:W-:-:S06]  /*11b0*/  IMAD.WIDE.U32 R12, R9, 0x4, R12 ;  /* 0x00000004090c7825 */ /* 0x002fcc00078e000c */
[----:B------:R-:W5:Y:S01]  /*11c0*/  LDG.E R13, desc[UR6][R12.64] ;  /* 0x000000060c0d7981 */ /* 0x000f62000c1e1900 */
[----:B--2---:R-:W-:-:S06]  /*11d0*/  IMAD.WIDE.U32 R14, R9, 0x4, R14 ;  /* 0x00000004090e7825 */ /* 0x004fcc00078e000e */
[----:B------:R-:W2:Y:S01]  /*11e0*/  LDG.E R14, desc[UR6][R14.64] ;  /* 0x000000060e0e7981 */ /* 0x000ea2000c1e1900 */
[----:B---3--:R-:W-:-:S06]  /*11f0*/  IMAD.WIDE.U32 R16, R9, 0x4, R16 ;  /* 0x0000000409107825 */ /* 0x008fcc00078e0010 */
[----:B------:R-:W3:Y:S01]  /*1200*/  LDG.E R17, desc[UR6][R16.64] ;  /* 0x0000000610117981 */ /* 0x000ee2000c1e1900 */
[----:B----4-:R-:W-:Y:S01]  /*1210*/  FADD.FTZ R7, R7, R18 ;  /* 0x0000001207077221 */ /* 0x010fe20000010000 */
[----:B-----5:R-:W-:Y:S01]  /*1220*/  FADD.FTZ R22, R22, R13 ;  /* 0x0000000d16167221 */ /* 0x020fe20000010000 */
[----:B--2---:R-:W-:Y:S01]  /*1230*/  FADD.FTZ R11, R11, R14 ;  /* 0x0000000e0b0b7221 */ /* 0x004fe20000010000 */
[----:B---3--:R-:W-:-:S07]  /*1240*/  FADD.FTZ R20, R20, R17 ;  /* 0x0000001114147221 */ /* 0x008fce0000010000 */
.L_x_226:
[----:B------:R-:W-:Y:S05]  /*1250*/  BSYNC.RECONVERGENT B0 ;  /* 0x0000000000007941 */ /* 0x000fea0003800200 */
.L_x_225:
[----:B------:R-:W0:Y:S01]  /*1260*/  S2UR UR5, SR_CgaCtaId ;  /* 0x00000000000579c3 */ /* 0x000e220000008800 */
[----:B------:R-:W-:Y:S01]  /*1270*/  UMOV UR4, 0x400 ;  /* 0x0000040000047882 */ /* 0x000fe20000000000 */
[--C-:B------:R-:W-:Y:S02]  /*1280*/  LOP3.LUT R9, R5, 0x1f, R2.reuse, 0x78, !PT ;  /* 0x0000001f05097812 */ /* 0x100fe400078e7802 */
[C---:B------:R-:W-:Y:S02]  /*1290*/  SHF.L.U32 R4, R6.reuse, 0x7, RZ ;  /* 0x0000000706047819 */ /* 0x040fe400000006ff */
[C---:B------:R-:W-:Y:S02]  /*12a0*/  LOP3.LUT R2, R9.reuse, 0x3e0, R2, 0xf8, !PT ;  /* 0x000003e009027812 */ /* 0x040fe400078ef802 */
[----:B------:R-:W-:Y:S02]  /*12b0*/  SHF.L.U32 R9, R9, 0x2, RZ ;  /* 0x0000000209097819 */ /* 0x000fe400000006ff */
[----:B------:R-:W-:-:S02]  /*12c0*/  ISETP.NE.AND P0, PT, R6, RZ, PT ;  /* 0x000000ff0600720c */ /* 0x000fc40003f05270 */
[----:B------:R-:W-:Y:S02]  /*12d0*/  LOP3.LUT R4, R4, R9, RZ, 0xfc, !PT ;  /* 0x0000000904047212 */ /* 0x000fe400078efcff */
[----:B------:R-:W-:Y:S01]  /*12e0*/  SHF.L.U32 R0, R0, 0x4, RZ ;  /* 0x0000000400007819 */ /* 0x000fe200000006ff */
[----:B0-----:R-:W-:-:S06]  /*12f0*/  ULEA UR4, UR5, UR4, 0x18 ;  /* 0x0000000405047291 */ /* 0x001fcc000f8ec0ff */
[----:B------:R-:W-:-:S05]  /*1300*/  LEA R2, R2, UR4, 0x2 ;  /* 0x0000000402027c11 */ /* 0x000fca000f8e10ff */
[----:B------:R-:W-:Y:S04]  /*1310*/  STS [R2], R22 ;  /* 0x0000001602007388 */ /* 0x000fe80000000800 */
[----:B------:R-:W-:Y:S04]  /*1320*/  STS [R2+0x1000], R7 ;  /* 0x0010000702007388 */ /* 0x000fe80000000800 */
[----:B------:R-:W-:Y:S04]  /*1330*/  STS [R2+0x2000], R20 ;  /* 0x0020001402007388 */ /* 0x000fe80000000800 */
[----:B------:R-:W-:Y:S01]  /*1340*/  STS [R2+0x3000], R11 ;  /* 0x0030000b02007388 */ /* 0x000fe20000000800 */
[----:B------:R-:W-:Y:S06]  /*1350*/  BAR.SYNC.DEFER_BLOCKING 0x0 ;  /* 0x0000000000007b1d */ /* 0x000fec0000010000 */
[----:B------:R-:W0:Y:S04]  /*1360*/  LDS R12, [R4+UR4+0x1000] ;  /* 0x00100004040c7984 */ /* 0x000e280008000800 */
[----:B------:R-:W1:Y:S04]  /*1370*/  LDS R8, [R4+UR4] ;  /* 0x0000000404087984 */ /* 0x000e680008000800 */
[----:B------:R-:W2:Y:S04]  /*1380*/  LDS R10, [R4+UR4+0x2000] ;  /* 0x00200004040a7984 */ /* 0x000ea80008000800 */
[----:B------:R-:W3:Y:S04]  /*1390*/  LDS R9, [R4+UR4+0x3000] ;  /* 0x0030000404097984 */ /* 0x000ee80008000800 */
[----:B0-----:R-:W0:Y:S04]  /*13a0*/  SHFL.BFLY PT, R13, R12, 0x1, 0x1f ;  /* 0x0c201f000c0d7f89 */ /* 0x001e2800000e0000 */
[----:B-1----:R-:W1:Y:S04]  /*13b0*/  SHFL.BFLY PT, R15, R8, 0x1, 0x1f ;  /* 0x0c201f00080f7f89 */ /* 0x002e6800000e0000 */
[----:B--2---:R-:W2:Y:S04]  /*13c0*/  SHFL.BFLY PT, R17, R10, 0x1, 0x1f ;  /* 0x0c201f000a117f89 */ /* 0x004ea800000e0000 */
[----:B---3--:R-:W3:Y:S01]  /*13d0*/  SHFL.BFLY PT, R14, R9, 0x1, 0x1f ;  /* 0x0c201f00090e7f89 */ /* 0x008ee200000e0000 */
[----:B0-----:R-:W-:Y:S01]  /*13e0*/  FADD.FTZ R13, R12, R13 ;  /* 0x0000000d0c0d7221 */ /* 0x001fe20000010000 */
[----:B-1----:R-:W-:-:S04]  /*13f0*/  FADD.FTZ R15, R8, R15 ;  /* 0x0000000f080f7221 */ /* 0x002fc80000010000 */
[----:B------:R-:W0:Y:S01]  /*1400*/  SHFL.BFLY PT, R2, R13, 0x2, 0x1f ;  /* 0x0c401f000d027f89 */ /* 0x000e2200000e0000 */
[----:B--2---:R-:W-:Y:S01]  /*1410*/  FADD.FTZ R17, R10, R17 ;  /* 0x000000110a117221 */ /* 0x004fe20000010000 */
[----:B---3--:R-:W-:-:S04]  /*1420*/  FADD.FTZ R11, R9, R14 ;  /* 0x0000000e090b7221 */ /* 0x008fc80000010000 */
[----:B------:R-:W1:Y:S04]  /*1430*/  SHFL.BFLY PT, R16, R17, 0x2, 0x1f ;  /* 0x0c401f0011107f89 */ /* 0x000e6800000e0000 */
[----:B------:R-:W2:Y:S04]  /*1440*/  SHFL.BFLY PT, R14, R15, 0x2, 0x1f ;  /* 0x0c401f000f0e7f89 */ /* 0x000ea800000e0000 */
[----:B------:R-:W3:Y:S01]  /*1450*/  SHFL.BFLY PT, R4, R11, 0x2, 0x1f ;  /* 0x0c401f000b047f89 */ /* 0x000ee200000e0000 */
[----:B0-----:R-:W-:-:S05]  /*1460*/  FADD.FTZ R2, R13, R2 ;  /* 0x000000020d027221 */ /* 0x001fca0000010000 */
[----:B------:R-:W0:Y:S01]  /*1470*/  SHFL.BFLY PT, R7, R2, 0x4, 0x1f ;  /* 0x0c801f0002077f89 */ /* 0x000e2200000e0000 */
[----:B-1----:R-:W-:Y:S01]  /*1480*/  FADD.FTZ R16, R17, R16 ;  /* 0x0000001011107221 */ /* 0x002fe20000010000 */
[----:B------:R-:W-:Y:S01]  /*1490*/  LOP3.LUT R17, R0, 0x7ffffff0, RZ, 0xc0, !PT ;  /* 0x7ffffff000117812 */ /* 0x000fe200078ec0ff */
[----:B--2---:R-:W-:-:S03]  /*14a0*/  FADD.FTZ R14, R15, R14 ;  /* 0x0000000e0f0e7221 */ /* 0x004fc60000010000 */
[----:B------:R-:W1:Y:S01]  /*14b0*/  SHFL.BFLY PT, R19, R16, 0x4, 0x1f ;  /* 0x0c801f0010137f89 */ /* 0x000e6200000e0000 */
[----:B------:R-:W-:Y:S01]  /*14c0*/  IADD3 R0, PT, PT, R6, R17, RZ ;  /* 0x0000001106007210 */ /* 0x000fe20007ffe0ff */
[----:B---3--:R-:W-:Y:S02]  /*14d0*/  FADD.FTZ R10, R11, R4 ;  /* 0x000000040b0a7221 */ /* 0x008fe40000010000 */
[----:B------:R-:W2:Y:S04]  /*14e0*/  SHFL.BFLY PT, R9, R14, 0x4, 0x1f ;  /* 0x0c801f000e097f89 */ /* 0x000ea800000e0000 */
[----:B------:R-:W3:Y:S01]  /*14f0*/  SHFL.BFLY PT, R13, R10, 0x4, 0x1f ;  /* 0x0c801f000a0d7f89 */ /* 0x000ee200000e0000 */
[----:B0-----:R-:W-:-:S05]  /*1500*/  FADD.FTZ R7, R2, R7 ;  /* 0x0000000702077221 */ /* 0x001fca0000010000 */
[----:B------:R-:W0:Y:S01]  /*1510*/  SHFL.BFLY PT, R4, R7, 0x8, 0x1f ;  /* 0x0d001f0007047f89 */ /* 0x000e2200000e0000 */
[----:B-1----:R-:W-:Y:S01]  /*1520*/  FADD.FTZ R19, R16, R19 ;  /* 0x0000001310137221 */ /* 0x002fe20000010000 */
[----:B--2---:R-:W-:-:S04]  /*1530*/  FADD.FTZ R8, R14, R9 ;  /* 0x000000090e087221 */ /* 0x004fc80000010000 */
[----:B------:R-:W1:Y:S01]  /*1540*/  SHFL.BFLY PT, R18, R19, 0x8, 0x1f ;  /* 0x0d001f0013127f89 */ /* 0x000e6200000e0000 */
[----:B---3--:R-:W-:-:S03]  /*1550*/  FADD.FTZ R13, R10, R13 ;  /* 0x0000000d0a0d7221 */ /* 0x008fc60000010000 */
[----:B------:R-:W2:Y:S04]  /*1560*/  SHFL.BFLY PT, R9, R8, 0x8, 0x1f ;  /* 0x0d001f0008097f89 */ /* 0x000ea800000e0000 */
[----:B------:R-:W3:Y:S01]  /*1570*/  SHFL.BFLY PT, R12, R13, 0x8, 0x1f ;  /* 0x0d001f000d0c7f89 */ /* 0x000ee200000e0000 */
[----:B0-----:R-:W-:Y:S01]  /*1580*/  FADD.FTZ R4, R7, R4 ;  /* 0x0000000407047221 */ /* 0x001fe20000010000 */
[----:B-1----:R-:W-:Y:S01]  /*1590*/  FADD.FTZ R18, R19, R18 ;  /* 0x0000001213127221 */ /* 0x002fe20000010000 */
[----:B--2---:R-:W-:-:S04]  /*15a0*/  FADD.FTZ R2, R8, R9 ;  /* 0x0000000908027221 */ /* 0x004fc80000010000 */
[----:B------:R-:W0:Y:S01]  /*15b0*/  SHFL.BFLY PT, R15, R18, 0x10, 0x1f ;  /* 0x0e001f00120f7f89 */ /* 0x000e2200000e0000 */
[----:B------:R-:W-:Y:S01]  /*15c0*/  SHF.L.U32 R8, R0, 0x1, RZ ;  /* 0x0000000100087819 */ /* 0x000fe200000006ff */
[----:B---3--:R-:W-:Y:S02]  /*15d0*/  FADD.FTZ R12, R13, R12 ;  /* 0x0000000c0d0c7221 */ /* 0x008fe40000010000 */
[----:B------:R-:W1:Y:S01]  /*15e0*/  SHFL.BFLY PT, R9, R4, 0x10, 0x1f ;  /* 0x0e001f0004097f89 */ /* 0x000e6200000e0000 */
[----:B------:R-:W-:-:S03]  /*15f0*/  ISETP.GE.U32.AND P1, PT, R8, R3, PT ;  /* 0x000000030800720c */ /* 0x000fc60003f26070 */
[----:B------:R-:W2:Y:S04]  /*1600*/  SHFL.BFLY PT, R11, R2, 0x10, 0x1f ;  /* 0x0e001f00020b7f89 */ /* 0x000ea800000e0000 */
[----:B------:R-:W3:Y:S01]  /*1610*/  SHFL.BFLY PT, R7, R12, 0x10, 0x1f ;  /* 0x0e001f000c077f89 */ /* 0x000ee200000e0000 */
[----:B0-----:R-:W-:Y:S01]  /*1620*/  FADD.FTZ R15, R18, R15 ;  /* 0x0000000f120f7221 */ /* 0x001fe20000010000 */
[----:B-1----:R-:W-:Y:S01]  /*1630*/  FADD.FTZ R9, R4, R9 ;  /* 0x0000000904097221 */ /* 0x002fe20000010000 */
[----:B------:R-:W-:Y:S01]  /*1640*/  @!P0 LEA R4, R5, UR4, 0x2 ;  /* 0x0000000405048c11 */ /* 0x000fe2000f8e10ff */
[----:B--2---:R-:W-:-:S04]  /*1650*/  FADD.FTZ R11, R2, R11 ;  /* 0x0000000b020b7221 */ /* 0x004fc80000010000 */
[----:B------:R0:W-:Y:S01]  /*1660*/  @!P0 STS [R4+0x4080], R9 ;  /* 0x0040800904008388 */ /* 0x0001e20000000800 */
[----:B---3--:R-:W-:-:S03]  /*1670*/  FADD.FTZ R7, R12, R7 ;  /* 0x000000070c077221 */ /* 0x008fc60000010000 */
[----:B------:R0:W-:Y:S04]  /*1680*/  @!P0 STS [R4+0x4000], R11 ;  /* 0x0040000b04008388 */ /* 0x0001e80000000800 */
        /* <DEDUP_REMOVED lines=8> */
[----:B0-----:R-:W0:Y:S04]  /*1710*/  LDC.64 R8, c[0x0][0x480] ;  /* 0x00012000ff087b82 */ /* 0x001e280000000a00 */
[----:B------:R-:W1:Y:S04]  /*1720*/  LDS.64 R12, [R10+0x4000] ;  /* 0x004000000a0c7984 */ /* 0x000e680000000a00 */
[----:B------:R-:W2:Y:S01]  /*1730*/  LDS.64 R14, [R10+0x4080] ;  /* 0x004080000a0e7984 */ /* 0x000ea20000000a00 */
[----:B------:R-:W3:Y:S03]  /*1740*/  LDC.64 R6, c[0x0][0x488] ;  /* 0x00012200ff067b82 */ /* 0x000ee60000000a00 */
[----:B------:R-:W4:Y:S04]  /*1750*/  LDS.64 R16, [R10+0x4100] ;  /* 0x004100000a107984 */ /* 0x000f280000000a00 */
[----:B------:R-:W5:Y:S01]  /*1760*/  LDS.64 R18, [R10+0x4180] ;  /* 0x004180000a127984 */ /* 0x000f620000000a00 */
[----:B------:R-:W1:Y:S01]  /*1770*/  LDC.64 R4, c[0x0][0x498] ;  /* 0x00012600ff047b82 */ /* 0x000e620000000a00 */
[----:B0-----:R-:W-:-:S07]  /*1780*/  IMAD.WIDE.U32 R8, R0, 0x4, R8 ;  /* 0x0000000400087825 */ /* 0x001fce00078e0008 */
[----:B------:R-:W0:Y:S01]  /*1790*/  LDC.64 R2, c[0x0][0x490] ;  /* 0x00012400ff027b82 */ /* 0x000e220000000a00 */
[----:B---3--:R-:W-:-:S04]  /*17a0*/  IMAD.WIDE.U32 R6, R0, 0x4, R6 ;  /* 0x0000000400067825 */ /* 0x008fc800078e0006 */
[C---:B-1----:R-:W-:Y:S01]  /*17b0*/  IMAD.WIDE.U32 R4, R0.reuse, 0x4, R4 ;  /* 0x0000000400047825 */ /* 0x042fe200078e0004 */
[----:B------:R-:W-:Y:S02]  /*17c0*/  F2FP.BF16.F32.PACK_AB R13, R13, R12 ;  /* 0x0000000c0d0d723e */ /* 0x000fe400000010ff */
[----:B--2---:R-:W-:Y:S01]  /*17d0*/  F2FP.BF16.F32.PACK_AB R15, R15, R14 ;  /* 0x0000000e0f0f723e */ /* 0x004fe200000010ff */
[----:B0-----:R-:W-:Y:S02]  /*17e0*/  IMAD.WIDE.U32 R2, R0, 0x4, R2 ;  /* 0x0000000400027825 */ /* 0x001fe400078e0002 */
[----:B------:R-:W-:Y:S01]  /*17f0*/  STG.E desc[UR6][R6.64], R13 ;  /* 0x0000000d06007986 */ /* 0x000fe2000c101906 */
[----:B----4-:R-:W-:-:S03]  /*1800*/  F2FP.BF16.F32.PACK_AB R17, R17, R16 ;  /* 0x000000101111723e */ /* 0x010fc600000010ff */
[----:B------:R-:W-:Y:S01]  /*1810*/  STG.E desc[UR6][R8.64], R15 ;  /* 0x0000000f08007986 */ /* 0x000fe2000c101906 */
[----:B-----5:R-:W-:-:S03]  /*1820*/  F2FP.BF16.F32.PACK_AB R19, R19, R18 ;  /* 0x000000121313723e */ /* 0x020fc600000010ff */
[----:B------:R-:W-:Y:S04]  /*1830*/  STG.E desc[UR6][R4.64], R17 ;  /* 0x0000001104007986 */ /* 0x000fe8000c101906 */
[----:B------:R-:W-:Y:S01]  /*1840*/  STG.E desc[UR6][R2.64], R19 ;  /* 0x0000001302007986 */ /* 0x000fe2000c101906 */
[----:B------:R-:W-:Y:S05]  /*1850*/  EXIT ;  /* 0x000000000000794d */ /* 0x000fea0003800000 */
.L_x_234:
        /* <DEDUP_REMOVED lines=10> */
.L_x_3779:


//--------------------- .text._ZN10layer_norm31ln_parallel_residual_bwd_kernelINS_13Kernel_traitsI13__nv_bfloat16S2_S2_S2_fjLj3072ELj1ELj1ELj4ELj16ENS_18Kernel_traits_baseILj3072ES2_S2_S2_S2_fjLj128EEEEELb1ELb1ELb0EEEvNS_9BwdParamsE --------------------------
	.section	.text._ZN10layer_norm31ln_parallel_residual_bwd_kernelINS_13Kernel_traitsI13__nv_bfloat16S2_S2_S2_fjLj3072ELj1ELj1ELj4ELj16ENS_18Kernel_traits_baseILj3072ES2_S2_S2_S2_fjLj128EEEEELb1ELb1ELb0EEEvNS_9BwdParamsE,"ax",@progbits
	.align	128
        .global         _ZN10layer_norm31ln_parallel_residual_bwd_kernelINS_13Kernel_traitsI13__nv_bfloat16S2_S2_S2_fjLj3072ELj1ELj1ELj4ELj16ENS_18Kernel_traits_baseILj3072ES2_S2_S2_S2_fjLj128EEEEELb1ELb1ELb0EEEvNS_9BwdParamsE
        .type           _ZN10layer_norm31ln_parallel_residual_bwd_kernelINS_13Kernel_traitsI13__nv_bfloat16S2_S2_S2_fjLj3072ELj1ELj1ELj4ELj16ENS_18Kernel_traits_baseILj3072ES2_S2_S2_S2_fjLj128EEEEELb1ELb1ELb0EEEvNS_9BwdParamsE,@function
        .size           _ZN10layer_norm31ln_parallel_residual_bwd_kernelINS_13Kernel_traitsI13__nv_bfloat16S2_S2_S2_fjLj3072ELj1ELj1ELj4ELj16ENS_18Kernel_traits_baseILj3072ES2_S2_S2_S2_fjLj128EEEEELb1ELb1ELb0EEEvNS_9BwdParamsE,(.L_x_3780 - _ZN10layer_norm31ln_parallel_residual_bwd_kernelINS_13Kernel_traitsI13__nv_bfloat16S2_S2_S2_fjLj3072ELj1ELj1ELj4ELj16ENS_18Kernel_traits_baseILj3072ES2_S2_S2_S2_fjLj128EEEEELb1ELb1ELb0EEEvNS_9BwdParamsE)
        .other          _ZN10layer_norm31ln_parallel_residual_bwd_kernelINS_13Kernel_traitsI13__nv_bfloat16S2_S2_S2_fjLj3072ELj1ELj1ELj4ELj16ENS_18Kernel_traits_baseILj3072ES2_S2_S2_S2_fjLj128EEEEELb1ELb1ELb0EEEvNS_9BwdParamsE,@"STO_CUDA_ENTRY STV_DEFAULT"
_ZN10layer_norm31ln_parallel_residual_bwd_kernelINS_13Kernel_traitsI13__nv_bfloat16S2_S2_S2_fjLj3072ELj1ELj1ELj4ELj16ENS_18Kernel_traits_baseILj3072ES2_S2_S2_S2_fjLj128EEEEELb1ELb1ELb0EEEvNS_9BwdParamsE:
.text._ZN10layer_norm31ln_parallel_residual_bwd_kernelINS_13Kernel_traitsI13__nv_bfloat16S2_S2_S2_fjLj3072ELj1ELj1ELj4ELj16ENS_18Kernel_traits_baseILj3072ES2_S2_S2_S2_fjLj128EEEEELb1ELb1ELb0EEEvNS_9BwdParamsE:
[----:B------:R-:W-:Y:S01]  /*0000*/  LDC R1, c[0x0][0x37c] ;  /* 0x0000df00ff017b82 */ /* 0x000fe20000000800 */
[----:B------:R-:W0:Y:S01]  /*0010*/  S2R R0, SR_TID.X ;  /* 0x0000000000007919 */ /* 0x000e220000002100 */
[----:B------:R-:W1:Y:S01]  /*0020*/  LDCU UR4, c[0x0][0x388] ;  /* 0x00007100ff0477ac */ /* 0x000e620008000800 */
[----:B------:R-:W2:Y:S01]  /*0030*/  LDCU.64 UR6, c[0x0][0x358] ;  /* 0x00006b00ff0677ac */ /* 0x000ea20008000a00 */
[----:B-1----:R-:W-:-:S04]  /*0040*/  IMAD.U32 R94, RZ, RZ, UR4 ;  /* 0x00000004ff5e7e24 */ /* 0x002fc8000f8e00ff */
        /* <DEDUP_REMOVED lines=14> */
[----:B0-----:R-:W-:-:S04]  /*0130*/  @P0 IMAD.WIDE.U32 R6, R3, 0x10, R6 ;  /* 0x0000001003060825 */ /* 0x001fc800078e0006 */
[----:B------:R-:W-:Y:S01]  /*0140*/  @P0 VIADD R3, R3, 0x80 ;  /* 0x0000008003030836 */ /* 0x000fe20000000000 */
        /* <DEDUP_REMOVED lines=75> */
[----:B------:R-:W1:Y:S01]  /*0600*/  LDCU UR12, c[0x0][0x400] ;  /* 0x00008000ff0c77ac */ /* 0x000e620008000800 */
[----:B------:R-:W2:Y:S01]  /*0610*/  LDCU.64 UR4, c[0x0][0x478] ;  /* 0x00008f00ff0477ac */ /* 0x000ea20008000a00 */
[----:B------:R-:W3:Y:S01]  /*0620*/  LDCU.64 UR14, c[0x0][0x438] ;  /* 0x00008700ff0e77ac */ /* 0x000ee20008000a00 */
[----:B------:R-:W4:Y:S02]  /*0630*/  LDCU.64 UR10, c[0x0][0x470] ;  /* 0x00008e00ff0a77ac */ /* 0x000f240008000a00 */
.L_x_272:
[----:B0--34-:R-:W0:Y:S01]  /*0640*/  LDC.64 R80, c[0x0][0x3c0] ;  /* 0x0000f000ff507b82 */ /* 0x019e220000000a00 */
[----:B------:R-:W-:-:S07]  /*0650*/  ISETP.NE.AND P4, PT, R174, RZ, PT ;  /* 0x000000ffae00720c */ /* 0x000fce0003f85270 */
[----:B------:R-:W1:Y:S08]  /*0660*/  LDC.64 R82, c[0x0][0x3c8] ;  /* 0x0000f200ff527b82 */ /* 0x000e700000000a00 */
[----:B------:R-:W2:Y:S01]  /*0670*/  LDC R94, c[0x0][0x388] ;  /* 0x0000e200ff5e7b82 */ /* 0x000ea20000000800 */
[----:B0-----:R-:W-:-:S06]  /*0680*/  IMAD.WIDE R80, R97, 0x4, R80 ;  /* 0x0000000461507825 */ /* 0x001fcc00078e0250 */
[----:B------:R-:W3:Y:S01]  /*0690*/  LDG.E R80, desc[UR6][R80.64] ;  /* 0x0000000650507981 */ /* 0x000ee2000c1e1900 */
[----:B-1----:R-:W-:-:S05]  /*06a0*/  IMAD.WIDE R82, R97, 0x4, R82 ;  /* 0x0000000461527825 */ /* 0x002fca00078e0252 */
[----:B-----5:R0:W5:Y:S01]  /*06b0*/  LDG.E R98, desc[UR6][R82.64] ;  /* 0x0000000652627981 */ /* 0x020162000c1e1900 */
[----:B------:R-:W-:Y:S01]  /*06c0*/  BSSY.RECONVERGENT B0, `(.L_x_236) ;  /* 0x0000077000007945 */ /* 0x000fe20003800200 */
[C---:B------:R-:W-:Y:S01]  /*06d0*/  ISETP.GE.U32.AND P0, PT, R2.reuse, 0x100, PT ;  /* 0x000001000200780c */ /* 0x040fe20003f06070 */
[----:B--2---:R-:W-:Y:S01]  /*06e0*/  IMAD R84, R97, R94, RZ ;  /* 0x0000005e61547224 */ /* 0x004fe200078e02ff */
[----:B------:R-:W-:Y:S02]  /*06f0*/  ISETP.GE.U32.AND P2, PT, R2, 0x180, PT ;  /* 0x000001800200780c */ /* 0x000fe40003f46070 */
[----:B------:R-:W-:Y:S02]  /*0700*/  CS2R R158, SRZ ;  /* 0x00000000009e7805 */ /* 0x000fe4000001ff00 */
[----:B------:R-:W-:-:S04]  /*0710*/  SHF.R.S32.HI R85, RZ, 0x1f, R84 ;  /* 0x0000001fff557819 */ /* 0x000fc80000011454 */
[----:B------:R-:W-:-:S04]  /*0720*/  LEA.HI R85, R85, R84, RZ, 0x3 ;  /* 0x0000005455557211 */ /* 0x000fc800078f18ff */
[----:B------:R-:W-:-:S05]  /*0730*/  LEA.HI.SX32 R96, R85, R0, 0x1d ;  /* 0x0000000055607211 */ /* 0x000fca00078feaff */
[----:B------:R-:W-:Y:S01]  /*0740*/  IMAD.MOV.U32 R151, RZ, RZ, R96 ;  /* 0x000000ffff977224 */ /* 0x000fe200078e0060 */
[----:B---3--:R-:W-:Y:S01]  /*0750*/  FSEL R149, R80, RZ, !P4 ;  /* 0x000000ff50957208 */ /* 0x008fe20006000000 */
[----:B0-----:R-:W-:Y:S06]  /*0760*/  @!P1 BRA `(.L_x_237) ;  /* 0x0000000400b09947 */ /* 0x001fec0003800000 */
[----:B------:R-:W0:Y:S08]  /*0770*/  LDC.64 R80, c[0x0][0x3a8] ;  /* 0x0000ea00ff507b82 */ /* 0x000e300000000a00 */
[----:B------:R-:W1:Y:S08]  /*0780*/  LDC.64 R84, c[0x0][0x428] ;  /* 0x00010a00ff547b82 */ /* 0x000e700000000a00 */
[----:B------:R-:W2:Y:S01]  /*0790*/  LDC.64 R88, c[0x0][0x3b0] ;  /* 0x0000ec00ff587b82 */ /* 0x000ea20000000a00 */
[----:B0-----:R-:W-:-:S06]  /*07a0*/  IMAD.WIDE.U32 R80, R96, 0x10, R80 ;  /* 0x0000001060507825 */ /* 0x001fcc00078e0050 */
[----:B------:R-:W3:Y:S01]  /*07b0*/  LDG.E.128 R80, desc[UR6][R80.64] ;  /* 0x0000000650507981 */ /* 0x000ee2000c1e1d00 */
[----:B-1----:R-:W-:-:S06]  /*07c0*/  IMAD.WIDE.U32 R84, R96, 0x10, R84 ;  /* 0x0000001060547825 */ /* 0x002fcc00078e0054 */
[----:B------:R-:W3:Y:S01]  /*07d0*/  LDG.E.128 R84, desc[UR6][R84.64] ;  /* 0x0000000654547981 */ /* 0x000ee2000c1e1d00 */
[----:B------:R-:W-:Y:S01]  /*07e0*/  ISETP.NE.U32.AND P1, PT, RZ, UR14, PT ;  /* 0x0000000eff007c0c */ /* 0x000fe2000bf25070 */
[C---:B--2---:R-:W-:Y:S01]  /*07f0*/  IMAD.WIDE.U32 R88, R96.reuse, 0x8, R88 ;  /* 0x0000000860587825 */ /* 0x044fe200078e0058 */
[----:B----4-:R-:W-:Y:S02]  /*0800*/  ISETP.NE.U32.AND P4, PT, RZ, UR10, PT ;  /* 0x0000000aff007c0c */ /* 0x010fe4000bf85070 */
[----:B------:R-:W-:Y:S02]  /*0810*/  ISETP.NE.AND.EX P1, PT, RZ, UR15, PT, P1 ;  /* 0x0000000fff007c0c */ /* 0x000fe4000bf25310 */
[----:B------:R-:W-:Y:S01]  /*0820*/  ISETP.NE.AND.EX P4, PT, RZ, UR11, PT, P4 ;  /* 0x0000000bff007c0c */ /* 0x000fe2000bf85340 */
[----:B------:R-:W5:Y:S10]  /*0830*/  LDG.E.64 R88, desc[UR6][R88.64] ;  /* 0x0000000658587981 */ /* 0x000f74000c1e1b00 */
[----:B------:R-:W0:Y:S08]  /*0840*/  @P1 LDC.64 R136, c[0x0][0x438] ;  /* 0x00010e00ff881b82 */ /* 0x000e300000000a00 */
[----:B------:R-:W1:Y:S01]  /*0850*/  @P4 LDC.64 R138, c[0x0][0x3b8] ;  /* 0x0000ee00ff8a4b82 */ /* 0x000e620000000a00 */
[----:B0-----:R-:W-:-:S05]  /*0860*/  @P1 IMAD.WIDE.U32 R136, R96, 0x10, R136 ;  /* 0x0000001060881825 */ /* 0x001fca00078e0088 */
[----:B------:R-:W5:Y:S01]  /*0870*/  @P1 LDG.E.128 R12, desc[UR6][R136.64] ;  /* 0x00000006880c1981 */ /* 0x000f62000c1e1d00 */
[----:B-1----:R-:W-:-:S05]  /*0880*/  @P4 IMAD.WIDE.U32 R138, R96, 0x8, R138 ;  /* 0x00000008608a4825 */ /* 0x002fca00078e008a */
[----:B------:R0:W5:Y:S02]  /*0890*/  @P4 LDG.E.64 R152, desc[UR6][R138.64] ;  /* 0x000000068a984981 */ /* 0x000164000c1e1b00 */
[----:B0-----:R-:W-:Y:S01]  /*08a0*/  IMAD.U32 R138, R69, 0x10000, RZ ;  /* 0x00010000458a7824 */ /* 0x001fe200078e00ff */
[----:B------:R-:W-:Y:S02]  /*08b0*/  IADD3 R151, PT, PT, R96, 0x80, RZ ;  /* 0x0000008060977810 */ /* 0x000fe40007ffe0ff */
[C---:B---3--:R-:W-:Y:S02]  /*08c0*/  PRMT R141, R80.reuse, 0x7632, R141 ;  /* 0x00007632508d7816 */ /* 0x048fe4000000008d */
[----:B------:R-:W-:Y:S02]  /*08d0*/  SHF.L.U32 R80, R80, 0x10, RZ ;  /* 0x0000001050507819 */ /* 0x000fe400000006ff */
[C---:B------:R-:W-:Y:S01]  /*08e0*/  SHF.L.U32 R142, R82.reuse, 0x10, RZ ;  /* 0x00000010528e7819 */ /* 0x040fe200000006ff */
[C---:B------:R-:W-:Y:S01]  /*08f0*/  IMAD.U32 R140, R81.reuse, 0x10000, RZ ;  /* 0x00010000518c7824 */ /* 0x040fe200078e00ff */
[----:B------:R-:W-:Y:S01]  /*0900*/  PRMT R143, R81, 0x7632, R143 ;  /* 0x00007632518f7816 */ /* 0x000fe2000000008f */
[C---:B------:R-:W-:Y:S01]  /*0910*/  FADD.FTZ R3, -R149.reuse, R80 ;  /* 0x0000005095037221 */ /* 0x040fe20000010100 */
[----:B------:R-:W-:Y:S01]  /*0920*/  PRMT R145, R82, 0x7632, R145 ;  /* 0x0000763252917816 */ /* 0x000fe20000000091 */
[----:B------:R-:W-:Y:S01]  /*0930*/  FADD.FTZ R137, -R149, R142 ;  /* 0x0000008e95897221 */ /* 0x000fe20000010100 */
[----:B------:R-:W-:-:S02]  /*0940*/  SHF.L.U32 R81, R68, 0x10, RZ ;  /* 0x0000001044517819 */ /* 0x000fc400000006ff */
[C---:B------:R-:W-:Y:S01]  /*0950*/  PRMT R82, R84.reuse, 0x7632, R82 ;  /* 0x0000763254527816 */ /* 0x040fe20000000052 */
[----:B------:R-:W-:Y:S02]  /*0960*/  IMAD.U32 R84, R84, 0x10000, RZ ;  /* 0x0001000054547824 */ /* 0x000fe400078e00ff */
[----:B-----5:R-:W-:Y:S01]  /*0970*/  FMUL.FTZ R3, R98, R3 ;  /* 0x0000000362037220 */ /* 0x020fe20000410000 */
[----:B------:R-:W-:Y:S02]  /*0980*/  IMAD.U32 R144, R83, 0x10000, RZ ;  /* 0x0001000053907824 */ /* 0x000fe400078e00ff */
[----:B------:R-:W-:Y:S01]  /*0990*/  FADD.FTZ R135, -R149, R140 ;  /* 0x0000008c95877221 */ /* 0x000fe20000010100 */
[----:B------:R-:W-:Y:S01]  /*09a0*/  SHF.L.U32 R140, R70, 0x10, RZ ;  /* 0x00000010468c7819 */ /* 0x000fe200000006ff */
[----:B------:R-:W-:Y:S02]  /*09b0*/  IMAD.U32 R139, R86, 0x10000, RZ ;  /* 0x00010000568b7824 */ /* 0x000fe400078e00ff */
[-C--:B------:R-:W-:Y:S01]  /*09c0*/  FMUL.FTZ R136, R81, R84.reuse ;  /* 0x0000005451887220 */ /* 0x080fe20000410000 */
[----:B------:R-:W-:Y:S01]  /*09d0*/  FMUL.FTZ R137, R98, R137 ;  /* 0x0000008962897220 */ /* 0x000fe20000410000 */
[----:B------:R-:W-:Y:S01]  /*09e0*/  PRMT R148, R83, 0x7632, R148 ;  /* 0x0000763253947816 */ /* 0x000fe20000000094 */
[----:B------:R-:W-:Y:S01]  /*09f0*/  FADD.FTZ R81, -R149, R144 ;  /* 0x0000009095517221 */ /* 0x000fe20000010100 */
[----:B------:R-:W-:Y:S01]  /*0a00*/  SHF.L.U32 R80, R141, 0x10, RZ ;  /* 0x000000108d507819 */ /* 0x000fe200000006ff */
[----:B------:R-:W-:Y:S01]  /*0a10*/  FADD.FTZ R36, R36, R84 ;  /* 0x0000005424247221 */ /* 0x000fe20000010000 */
[----:B------:R-:W-:Y:S01]  /*0a20*/  PRMT R83, R85, 0x7632, R83 ;  /* 0x0000763255537816 */ /* 0x000fe20000000053 */
[----:B------:R-:W-:Y:S01]  /*0a30*/  FFMA.FTZ R60, R3, R84, R60 ;  /* 0x00000054033c7223 */ /* 0x000fe2000001003c */
[----:B------:R-:W-:Y:S01]  /*0a40*/  SHF.L.U32 R84, R143, 0x10, RZ ;  /* 0x000000108f547819 */ /* 0x000fe200000006ff */
[-C--:B------:R-:W-:Y:S01]  /*0a50*/  FMUL.FTZ R140, R140, R139.reuse ;  /* 0x0000008b8c8c7220 */ /* 0x080fe20000410000 */
[----:B------:R-:W-:Y:S01]  /*0a60*/  FADD.FTZ R32, R32, R139 ;  /* 0x0000008b20207221 */ /* 0x000fe20000010000 */
[----:B------:R-:W-:Y:S01]  /*0a70*/  FFMA.FTZ R56, R137, R139, R56 ;  /* 0x0000008b89387223 */ /* 0x000fe20000010038 */
[----:B------:R-:W-:Y:S01]  /*0a80*/  FMUL.FTZ R139, R98, R81 ;  /* 0x00000051628b7220 */ /* 0x000fe20000410000 */
[----:B------:R-:W-:Y:S01]  /*0a90*/  FADD.FTZ R81, -R149, R80 ;  /* 0x0000005095517221 */ /* 0x000fe20000010100 */
[----:B------:R-:W-:-:S02]  /*0aa0*/  IMAD.U32 R80, R83, 0x10000, RZ ;  /* 0x0001000053507824 */ /* 0x000fc400078e00ff */
[----:B------:R-:W-:Y:S01]  /*0ab0*/  FADD.FTZ R83, -R149, R84 ;  /* 0x0000005495537221 */ /* 0x000fe20000010100 */
[----:B------:R-:W-:Y:S01]  /*0ac0*/  SHF.L.U32 R143, R164, 0x10, RZ ;  /* 0x00000010a48f7819 */ /* 0x000fe200000006ff */
[----:B------:R-:W-:Y:S02]  /*0ad0*/  IMAD.U32 R141, R165, 0x10000, RZ ;  /* 0x00010000a58d7824 */ /* 0x000fe400078e00ff */
[----:B------:R-:W-:Y:S01]  /*0ae0*/  FMUL.FTZ R146, R98, R83 ;  /* 0x0000005362927220 */ /* 0x000fe20000410000 */
[----:B------:R-:W-:Y:S02]  /*0af0*/  IMAD.U32 R82, R82, 0x10000, RZ ;  /* 0x0001000052527824 */ /* 0x000fe400078e00ff */
[----:B------:R-:W-:Y:S01]  /*0b00*/  FMUL.FTZ R144, R98, R81 ;  /* 0x0000005162907220 */ /* 0x000fe20000410000 */
[-C--:B------:R-:W-:Y:S01]  /*0b10*/  FMUL.FTZ R143, R143, R80.reuse ;  /* 0x000000508f8f7220 */ /* 0x080fe20000410000 */
[----:B------:R-:W-:Y:S01]  /*0b20*/  FADD.FTZ R39, R39, R80 ;  /* 0x0000005027277221 */ /* 0x000fe20000010000 */
[----:B------:R-:W-:Y:S01]  /*0b30*/  FFMA.FTZ R63, R146, R80, R63 ;  /* 0x00000050923f7223 */ /* 0x000fe2000001003f */
[----:B------:R-:W-:Y:S01]  /*0b40*/  SHF.L.U32 R85, R85, 0x10, RZ ;  /* 0x0000001055557819 */ /* 0x000fe200000006ff */
[----:B------:R-:W-:Y:S01]  /*0b50*/  FMUL.FTZ R141, R141, R82 ;  /* 0x000000528d8d7220 */ /* 0x000fe20000410000 */
[----:B------:R-:W-:Y:S01]  /*0b60*/  FADD.FTZ R80, RZ, R136 ;  /* 0x00000088ff507221 */ /* 0x000fe20000010000 */
[----:B------:R-:W-:Y:S01]  /*0b70*/  FFMA.FTZ R81, R3, R136, RZ ;  /* 0x0000008803517223 */ /* 0x000fe200000100ff */
[----:B------:R-:W-:Y:S01]  /*0b80*/  FADD.FTZ R37, R37, R82 ;  /* 0x0000005225257221 */ /* 0x000fe20000010000 */
[----:B------:R-:W-:Y:S01]  /*0b90*/  FFMA.FTZ R61, R144, R82, R61 ;  /* 0x00000052903d7223 */ /* 0x000fe2000001003d */
[----:B------:R-:W-:Y:S01]  /*0ba0*/  FMUL.FTZ R135, R98, R135 ;  /* 0x0000008762877220 */ /* 0x000fe20000410000 */
[----:B------:R-:W-:Y:S01]  /*0bb0*/  SHF.L.U32 R82, R145, 0x10, RZ ;  /* 0x0000001091527819 */ /* 0x000fe200000006ff */
[----:B------:R-:W-:Y:S01]  /*0bc0*/  FADD.FTZ R83, R80, R141 ;  /* 0x0000008d50537221 */ /* 0x000fe20000010000 */
[----:B------:R-:W-:Y:S01]  /*0bd0*/  FMUL.FTZ R138, R138, R85 ;  /* 0x000000558a8a7220 */ /* 0x000fe20000410000 */
[----:B------:R-:W-:Y:S01]  /*0be0*/  FFMA.FTZ R80, R144, R141, R81 ;  /* 0x0000008d90507223 */ /* 0x000fe20000010051 */
[----:B------:R-:W-:Y:S01]  /*0bf0*/  FADD.FTZ R38, R38, R85 ;  /* 0x0000005526267221 */ /* 0x000fe20000010000 */
[----:B------:R-:W-:Y:S01]  /*0c00*/  FFMA.FTZ R62, R135, R85, R62 ;  /* 0x00000055873e7223 */ /* 0x000fe2000001003e */
[----:B------:R-:W-:Y:S01]  /*0c10*/  PRMT R147, R86, 0x7632, R147 ;  /* 0x0000763256937816 */ /* 0x000fe20000000093 */
[----:B------:R-:W-:Y:S01]  /*0c20*/  FADD.FTZ R85, -R149, R82 ;  /* 0x0000005295557221 */ /* 0x000fe20000010100 */
[----:B------:R-:W-:Y:S01]  /*0c30*/  FADD.FTZ R82, R83, R138 ;  /* 0x0000008a53527221 */ /* 0x000fe20000010000 */
[----:B------:R-:W-:Y:S01]  /*0c40*/  FFMA.FTZ R81, R135, R138, R80 ;  /* 0x0000008a87517223 */ /* 0x000fe20000010050 */
[----:B------:R-:W-:-:S02]  /*0c50*/  SHF.L.U32 R84, R163, 0x10, RZ ;  /* 0x00000010a3547819 */ /* 0x000fc400000006ff */
[----:B------:R-:W-:Y:S01]  /*0c60*/  SHF.L.U32 R147, R147, 0x10, RZ ;  /* 0x0000001093937819 */ /* 0x000fe200000006ff */
[----:B------:R-:W-:Y:S01]  /*0c70*/  FADD.FTZ R83, R82, R143 ;  /* 0x0000008f52537221 */ /* 0x000fe20000010000 */
[----:B------:R-:W-:Y:S01]  /*0c80*/  FFMA.FTZ R80, R146, R143, R81 ;  /* 0x0000008f92507223 */ /* 0x000fe20000010051 */
[----:B------:R-:W-:Y:S01]  /*0c90*/  PRMT R86, R87, 0x7632, R86 ;  /* 0x0000763257567816 */ /* 0x000fe20000000056 */
[----:B------:R-:W-:Y:S01]  /*0ca0*/  IMAD.U32 R142, R71, 0x10000, RZ ;  /* 0x00010000478e7824 */ /* 0x000fe200078e00ff */
[----:B------:R-:W-:Y:S01]  /*0cb0*/  SHF.L.U32 R87, R87, 0x10, RZ ;  /* 0x0000001057577819 */ /* 0x000fe200000006ff */
[----:B------:R-:W-:Y:S02]  /*0cc0*/  IMAD.U32 R150, R148, 0x10000, RZ ;  /* 0x0001000094967824 */ /* 0x000fe400078e00ff */
[----:B------:R-:W-:Y:S01]  /*0cd0*/  FMUL.FTZ R145, R84, R147 ;  /* 0x0000009354917220 */ /* 0x000fe20000410000 */
[----:B------:R-:W-:Y:S01]  /*0ce0*/  FMUL.FTZ R148, R98, R85 ;  /* 0x0000005562947220 */ /* 0x000fe20000410000 */
[----:B------:R-:W-:Y:S01]  /*0cf0*/  FADD.FTZ R82, R83, R140 ;  /* 0x0000008c53527221 */ /* 0x000fe20000010000 */
[----:B------:R-:W-:Y:S01]  /*0d00*/  FFMA.FTZ R81, R137, R140, R80 ;  /* 0x0000008c89517223 */ /* 0x000fe20000010050 */
[-C--:B------:R-:W-:Y:S01]  /*0d10*/  FMUL.FTZ R142, R142, R87.reuse ;  /* 0x000000578e8e7220 */ /* 0x080fe20000410000 */
[----:B------:R-:W-:Y:S01]  /*0d20*/  FADD.FTZ R34, R34, R87 ;  /* 0x0000005722227221 */ /* 0x000fe20000010000 */
[----:B------:R-:W-:Y:S01]  /*0d30*/  FFMA.FTZ R58, R139, R87, R58 ;  /* 0x000000578b3a7223 */ /* 0x000fe2000001003a */
[----:B------:R-:W-:-:S02]  /*0d40*/  IMAD.U32 R87, R162, 0x10000, RZ ;  /* 0x00010000a2577824 */ /* 0x000fc400078e00ff */
[----:B------:R-:W-:Y:S01]  /*0d50*/  FADD.FTZ R85, -R149, R150 ;  /* 0x0000009695557221 */ /* 0x000fe20000010100 */
[----:B------:R-:W-:Y:S02]  /*0d60*/  IMAD.U32 R86, R86, 0x10000, RZ ;  /* 0x0001000056567824 */ /* 0x000fe400078e00ff */
        /* <DEDUP_REMOVED lines=12> */
.L_x_237:
[----:B----4-:R-:W-:Y:S05]  /*0e30*/  BSYNC.RECONVERGENT B0 ;  /* 0x0000000000007941 */ /* 0x010fea0003800200 */
.L_x_236:
        /* <DEDUP_REMOVED lines=9> */
[----:B------:R-:W-:Y:S01]  /*0ed0*/  ISETP.NE.U32.AND P4, PT, RZ, UR10, PT ;  /* 0x0000000aff007c0c */ /* 0x000fe2000bf85070 */
[C---:B--2---:R-:W-:Y:S01]  /*0ee0*/  IMAD.WIDE.U32 R90, R151.reuse, 0x8, R90 ;  /* 0x00000008975a7825 */ /* 0x044fe200078e005a */
[----:B------:R-:W-:Y:S02]  /*0ef0*/  ISETP.NE.U32.AND P1, PT, RZ, UR14, PT ;  /* 0x0000000eff007c0c */ /* 0x000fe4000bf25070 */
[----:B------:R-:W-:Y:S02]  /*0f00*/  ISETP.NE.AND.EX P4, PT, RZ, UR11, PT, P4 ;  /* 0x0000000bff007c0c */ /* 0x000fe4000bf85340 */
[----:B------:R-:W-:Y:S01]  /*0f10*/  ISETP.NE.AND.EX P1, PT, RZ, UR15, PT, P1 ;  /* 0x0000000fff007c0c */ /* 0x000fe2000bf25310 */
[----:B------:R-:W5:Y:S10]  /*0f20*/  LDG.E.64 R90, desc[UR6][R90.64] ;  /* 0x000000065a5a7981 */ /* 0x000f74000c1e1b00 */
[----:B------:R-:W0:Y:S08]  /*0f30*/  @P4 LDC.64 R102, c[0x0][0x3b8] ;  /* 0x0000ee00ff664b82 */ /* 0x000e300000000a00 */
[----:B------:R-:W1:Y:S01]  /*0f40*/  @P1 LDC.64 R100, c[0x0][0x438] ;  /* 0x00010e00ff641b82 */ /* 0x000e620000000a00 */
[----:B0-----:R-:W-:-:S05]  /*0f50*/  @P4 IMAD.WIDE.U32 R102, R151, 0x8, R102 ;  /* 0x0000000897664825 */ /* 0x001fca00078e0066 */
[----:B------:R0:W5:Y:S01]  /*0f60*/  @P4 LDG.E.64 R154, desc[UR6][R102.64] ;  /* 0x00000006669a4981 */ /* 0x000162000c1e1b00 */
[----:B-1----:R-:W-:-:S05]  /*0f70*/  @P1 IMAD.WIDE.U32 R100, R151, 0x10, R100 ;  /* 0x0000001097641825 */ /* 0x002fca00078e0064 */
[----:B------:R1:W5:Y:S01]  /*0f80*/  @P1 LDG.E.128 R8, desc[UR6][R100.64] ;  /* 0x0000000664081981 */ /* 0x000362000c1e1d00 */
[----:B------:R-:W-:Y:S01]  /*0f90*/  SHF.L.U32 R107, R169, 0x10, RZ ;  /* 0x00000010a96b7819 */ /* 0x000fe200000006ff */
[----:B------:R-:W-:Y:S01]  /*0fa0*/  IMAD.U32 R109, R168, 0x10000, RZ ;  /* 0x00010000a86d7824 */ /* 0x000fe200078e00ff */
[----:B0-----:R-:W-:Y:S01]  /*0fb0*/  SHF.L.U32 R102, R121, 0x10, RZ ;  /* 0x0000001079667819 */ /* 0x001fe200000006ff */
[----:B------:R-:W-:Y:S02]  /*0fc0*/  VIADD R151, R151, 0x80 ;  /* 0x0000008097977836 */ /* 0x000fe40000000000 */
[C---:B---3--:R-:W-:Y:S01]  /*0fd0*/  IMAD.U32 R110, R82.reuse, 0x10000, RZ ;  /* 0x00010000526e7824 */ /* 0x048fe200078e00ff */
[----:B------:R-:W-:Y:S02]  /*0fe0*/  PRMT R111, R82, 0x7632, R111 ;  /* 0x00007632526f7816 */ /* 0x000fe4000000006f */
[----:B------:R-:W-:Y:S01]  /*0ff0*/  SHF.L.U32 R104, R81, 0x10, RZ ;  /* 0x0000001051687819 */ /* 0x000fe200000006ff */
[----:B------:R-:W-:Y:S01]  /*1000*/  FADD.FTZ R103, -R149, R110 ;  /* 0x0000006e95677221 */ /* 0x000fe20000010100 */
[----:B------:R-:W-:Y:S01]  /*1010*/  PRMT R108, R81, 0x7632, R108 ;  /* 0x00007632516c7816 */ /* 0x000fe2000000006c */
[----:B------:R-:W-:Y:S01]  /*1020*/  IMAD.U32 R81, R120, 0x10000, RZ ;  /* 0x0001000078517824 */ /* 0x000fe200078e00ff */
[----:B----4-:R-:W-:-:S02]  /*1030*/  PRMT R82, R84, 0x7632, R82 ;  /* 0x0000763254527816 */ /* 0x010fc40000000052 */
[----:B------:R-:W-:Y:S02]  /*1040*/  SHF.L.U32 R84, R84, 0x10, RZ ;  /* 0x0000001054547819 */ /* 0x000fe400000006ff */
[C---:B------:R-:W-:Y:S01]  /*1050*/  PRMT R106, R80.reuse, 0x7632, R106 ;  /* 0x00007632506a7816 */ /* 0x040fe2000000006a */
[----:B------:R-:W-:Y:S01]  /*1060*/  IMAD.U32 R80, R80, 0x10000, RZ ;  /* 0x0001000050507824 */ /* 0x000fe200078e00ff */
[----:B------:R-:W-:Y:S01]  /*1070*/  SHF.L.U32 R114, R83, 0x10, RZ ;  /* 0x0000001053727819 */ /* 0x000fe200000006ff */
[----:B-1----:R-:W-:Y:S01]  /*1080*/  FADD.FTZ R101, -R149, R104 ;  /* 0x0000006895657221 */ /* 0x002fe20000010100 */
[----:B------:R-:W-:Y:S01]  /*1090*/  SHF.L.U32 R105, R86, 0x10, RZ ;  /* 0x0000001056697819 */ /* 0x000fe200000006ff */
[----:B------:R-:W-:Y:S01]  /*10a0*/  FMUL.FTZ R100, R81, R84 ;  /* 0x0000005451647220 */ /* 0x000fe20000410000 */
[----:B------:R-:W-:Y:S02]  /*10b0*/  IMAD.U32 R104, R122, 0x10000, RZ ;  /* 0x000100007a687824 */ /* 0x000fe400078e00ff */
[----:B-----5:R-:W-:Y:S01]  /*10c0*/  FMUL.FTZ R103, R98, R103 ;  /* 0x0000006762677220 */ /* 0x020fe20000410000 */
[C---:B------:R-:W-:Y:S01]  /*10d0*/  FADD.FTZ R99, -R149.reuse, R80 ;  /* 0x0000005095637221 */ /* 0x040fe20000010100 */
[----:B------:R-:W-:Y:S01]  /*10e0*/  FADD.FTZ R81, -R149, R114 ;  /* 0x0000007295517221 */ /* 0x000fe20000010100 */
[----:B------:R-:W-:Y:S01]  /*10f0*/  PRMT R113, R83, 0x7632, R113 ;  /* 0x0000763253717816 */ /* 0x000fe20000000071 */
[----:B------:R-:W-:Y:S01]  /*1100*/  IMAD.U32 R80, R106, 0x10000, RZ ;  /* 0x000100006a507824 */ /* 0x000fe200078e00ff */
[----:B------:R-:W-:Y:S01]  /*1110*/  PRMT R83, R85, 0x7632, R83 ;  /* 0x0000763255537816 */ /* 0x000fe20000000053 */
[-C--:B------:R-:W-:Y:S01]  /*1120*/  FMUL.FTZ R104, R104, R105.reuse ;  /* 0x0000006968687220 */ /* 0x080fe20000410000 */
[----:B------:R-:W-:Y:S01]  /*1130*/  FADD.FTZ R24, R24, R105 ;  /* 0x0000006918187221 */ /* 0x000fe20000010000 */
[----:B------:R-:W-:Y:S01]  /*1140*/  FFMA.FTZ R48, R103, R105, R48 ;  /* 0x0000006967307223 */ /* 0x000fe20000010030 */
[----:B------:R-:W-:-:S02]  /*1150*/  IMAD.U32 R108, R108, 0x10000, RZ ;  /* 0x000100006c6c7824 */ /* 0x000fc400078e00ff */
[----:B------:R-:W-:Y:S01]  /*1160*/  FMUL.FTZ R105, R98, R81 ;  /* 0x0000005162697220 */ /* 0x000fe20000410000 */
[----:B------:R-:W-:Y:S01]  /*1170*/  FADD.FTZ R81, -R149, R80 ;  /* 0x0000005095517221 */ /* 0x000fe20000010100 */
[----:B------:R-:W-:Y:S01]  /*1180*/  SHF.L.U32 R80, R83, 0x10, RZ ;  /* 0x0000001053507819 */ /* 0x000fe200000006ff */
[----:B------:R-:W-:Y:S01]  /*1190*/  FADD.FTZ R83, -R149, R108 ;  /* 0x0000006c95537221 */ /* 0x000fe20000010100 */
[----:B------:R-:W-:Y:S01]  /*11a0*/  SHF.L.U32 R82, R82, 0x10, RZ ;  /* 0x0000001052527819 */ /* 0x000fe200000006ff */
[C---:B------:R-:W-:Y:S02]  /*11b0*/  FMUL.FTZ R99, R98.reuse, R99 ;  /* 0x0000006362637220 */ /* 0x040fe40000410000 */
[C---:B------:R-:W-:Y:S01]  /*11c0*/  FMUL.FTZ R110, R98.reuse, R83 ;  /* 0x00000053626e7220 */ /* 0x040fe20000410000 */
[----:B------:R-:W-:Y:S01]  /*11d0*/  FMUL.FTZ R108, R98, R81 ;  /* 0x00000051626c7220 */ /* 0x000fe20000410000 */
[-C--:B------:R-:W-:Y:S01]  /*11e0*/  FMUL.FTZ R109, R109, R80.reuse ;  /* 0x000000506d6d7220 */ /* 0x080fe20000410000 */
[----:B------:R-:W-:Y:S01]  /*11f0*/  FADD.FTZ R31, R31, R80 ;  /* 0x000000501f1f7221 */ /* 0x000fe20000010000 */
[----:B------:R-:W-:Y:S01]  /*1200*/  FFMA.FTZ R55, R110, R80, R55 ;  /* 0x000000506e377223 */ /* 0x000fe20000010037 */
[----:B------:R-:W-:Y:S01]  /*1210*/  FMUL.FTZ R107, R107, R82 ;  /* 0x000000526b6b7220 */ /* 0x000fe20000410000 */
[----:B------:R-:W-:Y:S01]  /*1220*/  FADD.FTZ R80, R159, R100 ;  /* 0x000000649f507221 */ /* 0x000fe20000010000 */
[----:B------:R-:W-:-:S02]  /*1230*/  IMAD.U32 R85, R85, 0x10000, RZ ;  /* 0x0001000055557824 */ /* 0x000fc400078e00ff */
[----:B------:R-:W-:Y:S01]  /*1240*/  FFMA.FTZ R81, R99, R100, R158 ;  /* 0x0000006463517223 */ /* 0x000fe2000001009e */
[----:B------:R-:W-:Y:S01]  /*1250*/  FMUL.FTZ R101, R98, R101 ;  /* 0x0000006562657220 */ /* 0x000fe20000410000 */
[----:B------:R-:W-:Y:S01]  /*1260*/  FADD.FTZ R29, R29, R82 ;  /* 0x000000521d1d7221 */ /* 0x000fe20000010000 */
[----:B------:R-:W-:Y:S01]  /*1270*/  FFMA.FTZ R53, R108, R82, R53 ;  /* 0x000000526c357223 */ /* 0x000fe20000010035 */
[----:B------:R-:W-:Y:S02]  /*1280*/  IMAD.U32 R82, R111, 0x10000, RZ ;  /* 0x000100006f527824 */ /* 0x000fe400078e00ff */
[----:B------:R-:W-:Y:S01]  /*1290*/  FADD.FTZ R83, R80, R107 ;  /* 0x0000006b50537221 */ /* 0x000fe20000010000 */
[----:B------:R-:W-:Y:S01]  /*12a0*/  FMUL.FTZ R102, R102, R85 ;  /* 0x0000005566667220 */ /* 0x000fe20000410000 */
[----:B------:R-:W-:Y:S01]  /*12b0*/  FFMA.FTZ R80, R108, R107, R81 ;  /* 0x0000006b6c507223 */ /* 0x000fe20000010051 */
[----:B------:R-:W-:Y:S01]  /*12c0*/  FADD.FTZ R28, R28, R84 ;  /* 0x000000541c1c7221 */ /* 0x000fe20000010000 */
[----:B------:R-:W-:Y:S01]  /*12d0*/  FFMA.FTZ R52, R99, R84, R52 ;  /* 0x0000005463347223 */ /* 0x000fe20000010034 */
[----:B------:R-:W-:Y:S01]  /*12e0*/  PRMT R160, R87, 0x7632, R160 ;  /* 0x0000763257a07816 */ /* 0x000fe200000000a0 */
[----:B------:R-:W-:Y:S01]  /*12f0*/  FADD.FTZ R30, R30, R85 ;  /* 0x000000551e1e7221 */ /* 0x000fe20000010000 */
[----:B------:R-:W-:Y:S01]  /*1300*/  FFMA.FTZ R54, R101, R85, R54 ;  /* 0x0000005565367223 */ /* 0x000fe20000010036 */
[----:B------:R-:W-:Y:S01]  /*1310*/  SHF.L.U32 R84, R123, 0x10, RZ ;  /* 0x000000107b547819 */ /* 0x000fe200000006ff */
[----:B------:R-:W-:Y:S01]  /*1320*/  IMAD.U32 R87, R87, 0x10000, RZ ;  /* 0x0001000057577824 */ /* 0x000fe200078e00ff */
[----:B------:R-:W-:Y:S01]  /*1330*/  PRMT R112, R86, 0x7632, R112 ;  /* 0x0000763256707816 */ /* 0x000fe20000000070 */
[----:B------:R-:W-:Y:S01]  /*1340*/  FADD.FTZ R85, -R149, R82 ;  /* 0x0000005295557221 */ /* 0x000fe20000010100 */
[----:B------:R-:W-:Y:S01]  /*1350*/  FADD.FTZ R82, R83, R102 ;  /* 0x0000006653527221 */ /* 0x000fe20000010000 */
[----:B------:R-:W-:Y:S01]  /*1360*/  FFMA.FTZ R81, R101, R102, R80 ;  /* 0x0000006665517223 */ /* 0x000fe20000010050 */
[----:B------:R-:W-:Y:S01]  /*1370*/  FMUL.FTZ R106, R84, R87 ;  /* 0x00000057546a7220 */ /* 0x000fe20000410000 */
[----:B------:R-:W-:-:S02]  /*1380*/  IMAD.U32 R84, R167, 0x10000, RZ ;  /* 0x00010000a7547824 */ /* 0x000fc400078e00ff */
[----:B------:R-:W-:Y:S01]  /*1390*/  FADD.FTZ R83, R82, R109 ;  /* 0x0000006d52537221 */ /* 0x000fe20000010000 */
[----:B------:R-:W-:Y:S02]  /*13a0*/  IMAD.U32 R86, R112, 0x10000, RZ ;  /* 0x0001000070567824 */ /* 0x000fe400078e00ff */
[----:B------:R-:W-:Y:S01]  /*13b0*/  FFMA.FTZ R80, R110, R109, R81 ;  /* 0x0000006d6e507223 */ /* 0x000fe20000010051 */
[----:B------:R-:W-:Y:S01]  /*13c0*/  SHF.L.U32 R114, R113, 0x10, RZ ;  /* 0x0000001071727819 */ /* 0x000fe200000006ff */
[----:B------:R-:W-:Y:S01]  /*13d0*/  FMUL.FTZ R112, R98, R85 ;  /* 0x0000005562707220 */ /* 0x000fe20000410000 */
[----:B------:R-:W-:Y:S01]  /*13e0*/  FMUL.FTZ R111, R84, R86 ;  /* 0x00000056546f7220 */ /* 0x000fe20000410000 */
        /* <DEDUP_REMOVED lines=9> */
[----:B------:R-:W-:-:S02]  /*1480*/  FMUL.FTZ R114, R98, R85 ;  /* 0x0000005562727220 */ /* 0x000fc40000410000 */
        /* <DEDUP_REMOVED lines=9> */
.L_x_239:
[----:B------:R-:W-:Y:S05]  /*1520*/  BSYNC.RECONVERGENT B0 ;  /* 0x0000000000007941 */ /* 0x000fea0003800200 */
.L_x_238:
        /* <DEDUP_REMOVED lines=21> */
[----:B0-----:R-:W-:Y:S01]  /*1680*/  IMAD.U32 R118, R65, 0x10000, RZ ;  /* 0x0001000041767824 */ /* 0x001fe200078e00ff */
[----:B---3--:R-:W-:Y:S02]  /*1690*/  PRMT R115, R80, 0x7632, R115 ;  /* 0x0000763250737816 */ /* 0x008fe40000000073 */
[----:B------:R-:W-:Y:S02]  /*16a0*/  PRMT R125, R82, 0x7632, R125 ;  /* 0x00007632527d7816 */ /* 0x000fe4000000007d */
[----:B------:R-:W-:Y:S02]  /*16b0*/  SHF.L.U32 R80, R80, 0x10, RZ ;  /* 0x0000001050507819 */ /* 0x000fe400000006ff */
[----:B------:R-:W-:Y:S02]  /*16c0*/  SHF.L.U32 R82, R82, 0x10, RZ ;  /* 0x0000001052527819 */ /* 0x000fe400000006ff */
[C---:B------:R-:W-:Y:S01]  /*16d0*/  PRMT R124, R81.reuse, 0x7632, R124 ;  /* 0x00007632517c7816 */ /* 0x040fe2000000007c */
[----:B------:R-:W-:Y:S01]  /*16e0*/  IMAD.U32 R126, R81, 0x10000, RZ ;  /* 0x00010000517e7824 */ /* 0x000fe200078e00ff */
[----:B------:R-:W-:Y:S01]  /*16f0*/  PRMT R127, R83, 0x7632, R127 ;  /* 0x00007632537f7816 */ /* 0x000fe2000000007f */
[C---:B------:R-:W-:Y:S01]  /*1700*/  FADD.FTZ R81, -R149.reuse, R80 ;  /* 0x0000005095517221 */ /* 0x040fe20000010100 */
[----:B------:R-:W-:Y:S01]  /*1710*/  FADD.FTZ R119, -R149, R82 ;  /* 0x0000005295777221 */ /* 0x000fe20000010100 */
[----:B------:R-:W-:Y:S01]  /*1720*/  SHF.L.U32 R80, R115, 0x10, RZ ;  /* 0x0000001073507819 */ /* 0x000fe200000006ff */
[----:B------:R-:W-:Y:S01]  /*1730*/  IMAD.U32 R128, R83, 0x10000, RZ ;  /* 0x0001000053807824 */ /* 0x000fe200078e00ff */
[----:B------:R-:W-:Y:S01]  /*1740*/  SHF.L.U32 R82, R125, 0x10, RZ ;  /* 0x000000107d527819 */ /* 0x000fe200000006ff */
[----:B------:R-:W-:-:S02]  /*1750*/  IMAD.U32 R124, R124, 0x10000, RZ ;  /* 0x000100007c7c7824 */ /* 0x000fc400078e00ff */
[----:B-1----:R-:W-:Y:S02]  /*1760*/  IMAD.U32 R116, R127, 0x10000, RZ ;  /* 0x000100007f747824 */ /* 0x002fe400078e00ff */
[C---:B------:R-:W-:Y:S01]  /*1770*/  FADD.FTZ R117, -R149.reuse, R126 ;  /* 0x0000007e95757221 */ /* 0x040fe20000010100 */
[C---:B------:R-:W-:Y:S01]  /*1780*/  FADD.FTZ R131, -R149.reuse, R128 ;  /* 0x0000008095837221 */ /* 0x040fe20000010100 */
[C---:B------:R-:W-:Y:S01]  /*1790*/  FADD.FTZ R127, -R149.reuse, R80 ;  /* 0x00000050957f7221 */ /* 0x040fe20000010100 */
[C---:B------:R-:W-:Y:S01]  /*17a0*/  FADD.FTZ R129, -R149.reuse, R124 ;  /* 0x0000007c95817221 */ /* 0x040fe20000010100 */
[C---:B------:R-:W-:Y:S01]  /*17b0*/  FADD.FTZ R133, -R149.reuse, R82 ;  /* 0x0000005295857221 */ /* 0x040fe20000010100 */
[----:B------:R-:W-:Y:S01]  /*17c0*/  FADD.FTZ R149, -R149, R116 ;  /* 0x0000007495957221 */ /* 0x000fe20000010100 */
[C---:B----4-:R-:W-:Y:S01]  /*17d0*/  PRMT R80, R84.reuse, 0x7632, R80 ;  /* 0x0000763254507816 */ /* 0x050fe20000000050 */
[----:B------:R-:W-:Y:S01]  /*17e0*/  IMAD.U32 R83, R84, 0x10000, RZ ;  /* 0x0001000054537824 */ /* 0x000fe200078e00ff */
[----:B------:R-:W-:Y:S01]  /*17f0*/  SHF.L.U32 R116, R64, 0x10, RZ ;  /* 0x0000001040747819 */ /* 0x000fe200000006ff */
[----:B-----5:R-:W-:Y:S01]  /*1800*/  FMUL.FTZ R115, R98, R81 ;  /* 0x0000005162737220 */ /* 0x020fe20000410000 */
[----:B------:R-:W-:Y:S01]  /*1810*/  PRMT R82, R85, 0x7632, R82 ;  /* 0x0000763255527816 */ /* 0x000fe20000000052 */
[----:B------:R-:W-:Y:S01]  /*1820*/  IMAD.U32 R80, R80, 0x10000, RZ ;  /* 0x0001000050507824 */ /* 0x000fe200078e00ff */
[----:B------:R-:W-:Y:S01]  /*1830*/  SHF.L.U32 R81, R173, 0x10, RZ ;  /* 0x00000010ad517819 */ /* 0x000fe200000006ff */
[----:B------:R-:W-:Y:S01]  /*1840*/  FMUL.FTZ R128, R98, R127 ;  /* 0x0000007f62807220 */ /* 0x000fe20000410000 */
[-C--:B------:R-:W-:Y:S01]  /*1850*/  FMUL.FTZ R116, R116, R83.reuse ;  /* 0x0000005374747220 */ /* 0x080fe20000410000 */
[----:B------:R-:W-:Y:S01]  /*1860*/  FADD.FTZ R20, R20, R83 ;  /* 0x0000005314147221 */ /* 0x000fe20000010000 */
[----:B------:R-:W-:Y:S01]  /*1870*/  FFMA.FTZ R44, R115, R83, R44 ;  /* 0x00000053732c7223 */ /* 0x000fe2000001002c */
[----:B------:R-:W-:Y:S01]  /*1880*/  SHF.L.U32 R83, R172, 0x10, RZ ;  /* 0x00000010ac537819 */ /* 0x000fe200000006ff */
[----:B------:R-:W-:-:S02]  /*1890*/  IMAD.U32 R82, R82, 0x10000, RZ ;  /* 0x0001000052527824 */ /* 0x000fc400078e00ff */
[-C--:B------:R-:W-:Y:S01]  /*18a0*/  FMUL.FTZ R127, R81, R80.reuse ;  /* 0x00000050517f7220 */ /* 0x080fe20000410000 */
[----:B------:R-:W-:Y:S01]  /*18b0*/  FADD.FTZ R21, R21, R80 ;  /* 0x0000005015157221 */ /* 0x000fe20000010000 */
[----:B------:R-:W-:Y:S01]  /*18c0*/  FFMA.FTZ R45, R128, R80, R45 ;  /* 0x00000050802d7223 */ /* 0x000fe2000001002d */
[----:B------:R-:W-:Y:S01]  /*18d0*/  SHF.L.U32 R85, R85, 0x10, RZ ;  /* 0x0000001055557819 */ /* 0x000fe200000006ff */
[----:B------:R-:W-:Y:S01]  /*18e0*/  FADD.FTZ R80, R159, R116 ;  /* 0x000000749f507221 */ /* 0x000fe20000010000 */
[----:B------:R-:W-:Y:S01]  /*18f0*/  FFMA.FTZ R81, R115, R116, R158 ;  /* 0x0000007473517223 */ /* 0x000fe2000001009e */
[----:B------:R-:W-:Y:S01]  /*1900*/  FMUL.FTZ R130, R98, R129 ;  /* 0x0000008162827220 */ /* 0x000fe20000410000 */
[----:B------:R-:W-:Y:S01]  /*1910*/  FMUL.FTZ R129, R83, R82 ;  /* 0x0000005253817220 */ /* 0x000fe20000410000 */
[----:B------:R-:W-:Y:S01]  /*1920*/  FADD.FTZ R83, R80, R127 ;  /* 0x0000007f50537221 */ /* 0x000fe20000010000 */
[----:B------:R-:W-:Y:S01]  /*1930*/  FMUL.FTZ R117, R98, R117 ;  /* 0x0000007562757220 */ /* 0x000fe20000410000 */
[----:B------:R-:W-:Y:S01]  /*1940*/  SHF.L.U32 R124, R66, 0x10, RZ ;  /* 0x00000010427c7819 */ /* 0x000fe200000006ff */
[----:B------:R-:W-:Y:S01]  /*1950*/  FMUL.FTZ R118, R118, R85 ;  /* 0x0000005576767220 */ /* 0x000fe20000410000 */
[----:B------:R-:W-:Y:S01]  /*1960*/  FFMA.FTZ R80, R128, R127, R81 ;  /* 0x0000007f80507223 */ /* 0x000fe20000010051 */
[----:B------:R-:W-:-:S02]  /*1970*/  IMAD.U32 R125, R86, 0x10000, RZ ;  /* 0x00010000567d7824 */ /* 0x000fc400078e00ff */
[----:B------:R-:W-:Y:S01]  /*1980*/  FMUL.FTZ R119, R98, R119 ;  /* 0x0000007762777220 */ /* 0x000fe20000410000 */
[----:B------:R-:W-:Y:S01]  /*1990*/  PRMT R84, R86, 0x7632, R84 ;  /* 0x0000763256547816 */ /* 0x000fe20000000054 */
[----:B------:R-:W-:Y:S01]  /*19a0*/  FADD.FTZ R23, R23, R82 ;  /* 0x0000005217177221 */ /* 0x000fe20000010000 */
[----:B------:R-:W-:Y:S01]  /*19b0*/  FFMA.FTZ R47, R130, R82, R47 ;  /* 0x00000052822f7223 */ /* 0x000fe2000001002f */
[----:B------:R-:W-:Y:S01]  /*19c0*/  FADD.FTZ R82, R83, R118 ;  /* 0x0000007653527221 */ /* 0x000fe20000010000 */
[----:B------:R-:W-:Y:S01]  /*19d0*/  FFMA.FTZ R81, R117, R118, R80 ;  /* 0x0000007675517223 */ /* 0x000fe20000010050 */
[-C--:B------:R-:W-:Y:S01]  /*19e0*/  FMUL.FTZ R124, R124, R125.reuse ;  /* 0x0000007d7c7c7220 */ /* 0x080fe20000410000 */
[----:B------:R-:W-:Y:S01]  /*19f0*/  FADD.FTZ R16, R16, R125 ;  /* 0x0000007d10107221 */ /* 0x000fe20000010000 */
[----:B------:R-:W-:Y:S01]  /*1a00*/  FFMA.FTZ R40, R119, R125, R40 ;  /* 0x0000007d77287223 */ /* 0x000fe20000010028 */
[----:B------:R-:W-:Y:S01]  /*1a10*/  FMUL.FTZ R125, R98, R131 ;  /* 0x00000083627d7220 */ /* 0x000fe20000410000 */
[----:B------:R-:W-:Y:S01]  /*1a20*/  SHF.L.U32 R131, R171, 0x10, RZ ;  /* 0x00000010ab837819 */ /* 0x000fe200000006ff */
[----:B------:R-:W-:-:S02]  /*1a30*/  IMAD.U32 R84, R84, 0x10000, RZ ;  /* 0x0001000054547824 */ /* 0x000fc400078e00ff */
[----:B------:R-:W-:Y:S01]  /*1a40*/  FADD.FTZ R83, R82, R129 ;  /* 0x0000008152537221 */ /* 0x000fe20000010000 */
[----:B------:R-:W-:Y:S01]  /*1a50*/  FFMA.FTZ R80, R130, R129, R81 ;  /* 0x0000008182507223 */ /* 0x000fe20000010051 */
[----:B------:R-:W-:Y:S01]  /*1a60*/  PRMT R86, R87, 0x7632, R86 ;  /* 0x0000763257567816 */ /* 0x000fe20000000056 */
[----:B------:R-:W-:Y:S01]  /*1a70*/  IMAD.U32 R126, R67, 0x10000, RZ ;  /* 0x00010000437e7824 */ /* 0x000fe200078e00ff */
        /* <DEDUP_REMOVED lines=8> */
[----:B------:R-:W-:Y:S01]  /*1b00*/  FMUL.FTZ R126, R126, R87 ;  /* 0x000000577e7e7220 */ /* 0x000fe20000410000 */
[----:B------:R-:W-:-:S02]  /*1b10*/  IMAD.U32 R86, R86, 0x10000, RZ ;  /* 0x0001000056567824 */ /* 0x000fc400078e00ff */
        /* <DEDUP_REMOVED lines=14> */
.L_x_241:
[----:B------:R-:W-:Y:S05]  /*1c00*/  BSYNC.RECONVERGENT B0 ;  /* 0x0000000000007941 */ /* 0x000fea0003800200 */
.L_x_240:
[----:B------:R-:W0:Y:S01]  /*1c10*/  SHFL.DOWN PT, R80, R159, 0x10, 0x1f ;  /* 0x0a001f009f507f89 */ /* 0x000e2200000e0000 */
[----:B------:R-:W-:Y:S01]  /*1c20*/  LOP3.LUT P4, RZ, R0, 0x1f, RZ, 0xc0, !PT ;  /* 0x0000001f00ff7812 */ /* 0x000fe2000788c0ff */
[----:B------:R-:W-:Y:S01]  /*1c30*/  BSSY.RECONVERGENT B0, `(.L_x_242) ;  /* 0x0000294000007945 */ /* 0x000fe20003800200 */
[----:B------:R-:W-:Y:S01]  /*1c40*/  PLOP3.LUT P1, PT, PT, PT, PT, 0x80, 0x8 ;  /* 0x000000000008781c */ /* 0x000fe20003f2f070 */
[----:B------:R-:W1:Y:S10]  /*1c50*/  SHFL.DOWN PT, R81, R158, 0x10, 0x1f ;  /* 0x0a001f009e517f89 */ /* 0x000e7400000e0000 */
[----:B------:R-:W-:Y:S01]  /*1c60*/  @!P4 PLOP3.LUT P1, PT, P3, PT, PT, 0x80, 0x8 ;  /* 0x000000000008c81c */ /* 0x000fe20001f2f070 */
[----:B0-----:R-:W-:Y:S01]  /*1c70*/  FADD.FTZ R80, R80, R159 ;  /* 0x0000009f50507221 */ /* 0x001fe20000010000 */
[----:B-1----:R-:W-:-:S04]  /*1c80*/  FADD.FTZ R81, R81, R158 ;  /* 0x0000009e51517221 */ /* 0x002fc80000010000 */
[----:B------:R-:W0:Y:S04]  /*1c90*/  SHFL.DOWN PT, R83, R80, 0x8, 0x1f ;  /* 0x09001f0050537f89 */ /* 0x000e2800000e0000 */
        /* <DEDUP_REMOVED lines=13> */
[----:B------:R-:W-:-:S05]  /*1d70*/  IADD3 R83, PT, PT, R149, 0x3020, RZ ;  /* 0x0000302095537810 */ /* 0x000fca0007ffe0ff */
[----:B------:R-:W-:Y:S01]  /*1d80*/  @!P4 IMAD.MOV.U32 R82, RZ, RZ, R83 ;  /* 0x000000ffff52c224 */ /* 0x000fe200078e0053 */
[C---:B------:R-:W-:Y:S02]  /*1d90*/  @!P1 IADD3 R82, PT, PT, R149.reuse, 0x3000, RZ ;  /* 0x0000300095529810 */ /* 0x040fe40007ffe0ff */
[----:B------:R-:W-:-:S03]  /*1da0*/  @!P3 IADD3 R83, PT, PT, R149, 0x3000, RZ ;  /* 0x000030009553b810 */ /* 0x000fc60007ffe0ff */
[----:B------:R-:W-:Y:S02]  /*1db0*/  @!P4 IMAD R151, R95, 0x8, R82 ;  /* 0x000000085f97c824 */ /* 0x000fe400078e0252 */
[----:B0-----:R-:W-:Y:S01]  /*1dc0*/  FADD.FTZ R87, R84, R87 ;  /* 0x0000005754577221 */ /* 0x001fe20000010000 */
[C---:B------:R-:W-:Y:S01]  /*1dd0*/  VIADD R84, R149.reuse, 0x3030 ;  /* 0x0000303095547836 */ /* 0x040fe20000000000 */
[----:B------:R-:W-:Y:S01]  /*1de0*/  @!P3 IADD3 R84, PT, PT, R149, 0x3010, RZ ;  /* 0x000030109554b810 */ /* 0x000fe20007ffe0ff */
[----:B-1----:R-:W-:Y:S02]  /*1df0*/  IMAD.IADD R97, R97, 0x1, R158 ;  /* 0x0000000161617824 */ /* 0x002fe400078e029e */
[----:B--2---:R-:W-:Y:S01]  /*1e00*/  FADD.FTZ R86, R85, R86 ;  /* 0x0000005655567221 */ /* 0x004fe20000010000 */
[----:B------:R-:W0:Y:S02]  /*1e10*/  SHFL.DOWN PT, R80, R87, 0x1, 0x1f ;  /* 0x08201f0057507f89 */ /* 0x000e2400000e0000 */
[----:B------:R-:W-:-:S02]  /*1e20*/  ISETP.GE.AND P1, PT, R97, R159, PT ;  /* 0x0000009f6100720c */ /* 0x000fc40003f26270 */
[----:B------:R-:W1:Y:S02]  /*1e30*/  SHFL.DOWN PT, R81, R86, 0x1, 0x1f ;  /* 0x08201f0056517f89 */ /* 0x000e6400000e0000 */
[----:B------:R-:W-:Y:S02]  /*1e40*/  P2R R175, PR, RZ, 0x2 ;  /* 0x00000002ffaf7803 */ /* 0x000fe40000000000 */
[----:B------:R-:W-:Y:S01]  /*1e50*/  ISETP.GE.U32.AND P1, PT, R2, 0x80, PT ;  /* 0x000000800200780c */ /* 0x000fe20003f26070 */
[----:B0-----:R-:W-:Y:S01]  /*1e60*/  FADD.FTZ R160, R87, R80 ;  /* 0x0000005057a07221 */ /* 0x001fe20000010000 */
[----:B-1----:R-:W-:-:S05]  /*1e70*/  FADD.FTZ R161, R86, R81 ;  /* 0x0000005156a17221 */ /* 0x002fca0000010000 */
[----:B------:R-:W-:Y:S01]  /*1e80*/  @!P4 STS.64 [R151], R160 ;  /* 0x000000a09700c388 */ /* 0x000fe20000000a00 */
[----:B------:R-:W-:Y:S01]  /*1e90*/  BAR.SYNC.DEFER_BLOCKING 0x0 ;  /* 0x0000000000007b1d */ /* 0x000fe20000010000 */
[----:B------:R-:W-:-:S04]  /*1ea0*/  ISETP.NE.AND P4, PT, RZ, UR9, PT ;  /* 0x00000009ff007c0c */ /* 0x000fc8000bf85270 */
[----:B------:R-:W-:Y:S01]  /*1eb0*/  P2R R174, PR, RZ, 0x10 ;  /* 0x00000010ffae7803 */ /* 0x000fe20000000000 */
        /* <DEDUP_REMOVED lines=9> */
[----:B------:R-:W-:Y:S01]  /*1f50*/  FADD.FTZ R80, R80, R85 ;  /* 0x0000005550507221 */ /* 0x000fe20000010000 */
[----:B------:R-:W-:Y:S02]  /*1f60*/  PRMT R83, R13, 0x7632, R83 ;  /* 0x000076320d537816 */ /* 0x000fe40000000053 */
[----:B------:R-:W-:Y:S01]  /*1f70*/  FADD.FTZ R86, R86, R149 ;  /* 0x0000009556567221 */ /* 0x000fe20000010000 */
[----:B------:R-:W-:Y:S01]  /*1f80*/  FADD.FTZ R84, R87, R80 ;  /* 0x0000005057547221 */ /* 0x000fe20000010000 */
[----:B------:R-:W-:Y:S02]  /*1f90*/  PRMT R87, R15, 0x7632, R87 ;  /* 0x000076320f577816 */ /* 0x000fe40000000057 */
[----:B------:R-:W-:Y:S01]  /*1fa0*/  FMUL.FTZ R85, R86, UR12 ;  /* 0x0000000c56557c20 */ /* 0x000fe20008410000 */
[----:B------:R-:W-:Y:S01]  /*1fb0*/  PRMT R149, R14, 0x7632, R149 ;  /* 0x000076320e957816 */ /* 0x000fe20000000095 */
[----:B------:R-:W-:Y:S01]  /*1fc0*/  FMUL.FTZ R84, R84, UR12 ;  /* 0x0000000c54547c20 */ /* 0x000fe20008410000 */
[----:B------:R-:W-:-:S02]  /*1fd0*/  PRMT R86, R13, 0x7632, R86 ;  /* 0x000076320d567816 */ /* 0x000fc40000000056 */
        /* <DEDUP_REMOVED lines=13> */
[-C--:B------:R-:W-:Y:S01]  /*20b0*/  FFMA.FTZ R82, R150, R84.reuse, R85 ;  /* 0x0000005496527223 */ /* 0x080fe20000010055 */
[----:B------:R-:W-:Y:S02]  /*20c0*/  LOP3.LUT P4, RZ, R89, 0xff0000, RZ, 0xc0, !PT ;  /* 0x00ff000059ff7812 */ /* 0x000fe4000788c0ff */
[----:B------:R-:W-:Y:S01]  /*20d0*/  FADD.FTZ R81, R142, -R81 ;  /* 0x800000518e517221 */ /* 0x000fe20000010000 */
[----:B------:R-:W-:Y:S01]  /*20e0*/  FADD.FTZ R83, R147, -R82 ;  /* 0x8000005293537221 */ /* 0x000fe20000010000 */
[-CC-:B------:R-:W-:Y:S02]  /*20f0*/  FFMA.FTZ R82, R148, R84.reuse, R85.reuse ;  /* 0x0000005494527223 */ /* 0x180fe40000010055 */
[C---:B-----5:R-:W-:Y:S01]  /*2100*/  FMUL.FTZ R80, R98.reuse, R81 ;  /* 0x0000005162507220 */ /* 0x060fe20000410000 */
[----:B------:R-:W-:Y:S01]  /*2110*/  FFMA.FTZ R81, R137, R84, R85 ;  /* 0x0000005489517223 */ /* 0x000fe20000010055 */
[----:B------:R-:W-:-:S02]  /*2120*/  FMUL.FTZ R83, R98, R83 ;  /* 0x0000005362537220 */ /* 0x000fc40000410000 */
[----:B------:R-:W-:Y:S01]  /*2130*/  FMUL.FTZ R80, R80, UR13 ;  /* 0x0000000d50507c20 */ /* 0x000fe20008410000 */
[----:B------:R-:W-:Y:S01]  /*2140*/  FADD.FTZ R81, R140, -R81 ;  /* 0x800000518c517221 */ /* 0x000fe20000010000 */
[----:B------:R-:W-:-:S03]  /*2150*/  FMUL.FTZ R83, R83, UR13 ;  /* 0x0000000d53537c20 */ /* 0x000fc60008410000 */
[----:B------:R-:W-:Y:S01]  /*2160*/  FSEL R159, R80, RZ, P4 ;  /* 0x000000ff509f7208 */ /* 0x000fe20002000000 */
[----:B------:R-:W-:Y:S01]  /*2170*/  FMUL.FTZ R81, R98, R81 ;  /* 0x0000005162517220 */ /* 0x000fe20000410000 */
[----:B------:R-:W-:-:S03]  /*2180*/  ISETP.GE.U32.AND P4, PT, R88, RZ, PT ;  /* 0x000000ff5800720c */ /* 0x000fc60003f86070 */
[----:B------:R-:W-:Y:S01]  /*2190*/  FMUL.FTZ R80, R81, UR13 ;  /* 0x0000000d51507c20 */ /* 0x000fe20008410000 */
[----:B------:R-:W-:Y:S01]  /*21a0*/  ISETP.GE.U32.AND.EX P4, PT, R89, 0x1000000, PT, P4 ;  /* 0x010000005900780c */ /* 0x000fe20003f86140 */
[----:B------:R-:W-:-:S03]  /*21b0*/  FFMA.FTZ R81, R135, R84, R85 ;  /* 0x0000005487517223 */ /* 0x000fc60000010055 */
[----:B------:R-:W-:Y:S01]  /*21c0*/  FSEL R160, R83, RZ, P4 ;  /* 0x000000ff53a07208 */ /* 0x000fe20002000000 */
[----:B------:R-:W-:Y:S01]  /*21d0*/  FADD.FTZ R83, R145, -R82 ;  /* 0x8000005291537221 */ /* 0x000fe20000010000 */
[----:B------:R-:W-:Y:S01]  /*21e0*/  LOP3.LUT P4, RZ, R89, 0xff, RZ, 0xc0, !PT ;  /* 0x000000ff59ff7812 */ /* 0x000fe2000788c0ff */
[-C--:B------:R-:W-:Y:S01]  /*21f0*/  FFMA.FTZ R82, R146, R84.reuse, R85 ;  /* 0x0000005492527223 */ /* 0x080fe20000010055 */
[----:B------:R-:W-:Y:S01]  /*2200*/  FADD.FTZ R81, R138, -R81 ;  /* 0x800000518a517221 */ /* 0x000fe20000010000 */
[----:B------:R-:W-:Y:S01]  /*2210*/  FMUL.FTZ R83, R98, R83 ;  /* 0x0000005362537220 */ /* 0x000fe20000410000 */
[----:B------:R-:W-:Y:S01]  /*2220*/  FSEL R151, R80, RZ, P4 ;  /* 0x000000ff50977208 */ /* 0x000fe20002000000 */
[----:B------:R-:W-:Y:S01]  /*2230*/  FADD.FTZ R87, R143, -R82 ;  /* 0x800000528f577221 */ /* 0x000fe20000010000 */
[----:B------:R-:W-:Y:S01]  /*2240*/  LOP3.LUT P4, RZ, R89, 0xff00, RZ, 0xc0, !PT ;  /* 0x0000ff0059ff7812 */ /* 0x000fe2000788c0ff */
[----:B------:R-:W-:Y:S01]  /*2250*/  FMUL.FTZ R86, R83, UR13 ;  /* 0x0000000d53567c20 */ /* 0x000fe20008410000 */
[----:B------:R-:W-:Y:S01]  /*2260*/  FMUL.FTZ R82, R98, R81 ;  /* 0x0000005162527220 */ /* 0x000fe20000410000 */
[-CC-:B------:R-:W-:Y:S01]  /*2270*/  FFMA.FTZ R80, R144, R84.reuse, R85.reuse ;  /* 0x0000005490507223 */ /* 0x180fe20000010055 */
[----:B------:R-:W-:Y:S01]  /*2280*/  FMUL.FTZ R87, R98, R87 ;  /* 0x0000005762577220 */ /* 0x000fe20000410000 */
[----:B------:R-:W-:Y:S01]  /*2290*/  FFMA.FTZ R81, R3, R84, R85 ;  /* 0x0000005403517223 */ /* 0x000fe20000010055 */
[----:B------:R-:W-:Y:S01]  /*22a0*/  FMUL.FTZ R82, R82, UR13 ;  /* 0x0000000d52527c20 */ /* 0x000fe20008410000 */
[----:B------:R-:W-:Y:S01]  /*22b0*/  FSEL R158, R86, RZ, P4 ;  /* 0x000000ff569e7208 */ /* 0x000fe20002000000 */
[----:B------:R-:W-:Y:S01]  /*22c0*/  FADD.FTZ R83, R141, -R80 ;  /* 0x800000508d537221 */ /* 0x000fe20000010000 */
[----:B------:R-:W-:Y:S01]  /*22d0*/  LOP3.LUT P4, RZ, R88, 0xff0000, RZ, 0xc0, !PT ;  /* 0x00ff000058ff7812 */ /* 0x000fe2000788c0ff */
[----:B------:R-:W-:Y:S01]  /*22e0*/  FMUL.FTZ R87, R87, UR13 ;  /* 0x0000000d57577c20 */ /* 0x000fe20008410000 */
[----:B------:R-:W-:Y:S01]  /*22f0*/  FADD.FTZ R81, R136, -R81 ;  /* 0x8000005188517221 */ /* 0x000fe20000010000 */
[----:B------:R-:W-:Y:S01]  /*2300*/  FMUL.FTZ R83, R98, R83 ;  /* 0x0000005362537220 */ /* 0x000fe20000410000 */
[----:B------:R-:W-:-:S02]  /*2310*/  FSEL R86, R82, RZ, P4 ;  /* 0x000000ff52567208 */ /* 0x000fc40002000000 */
[----:B------:R-:W-:Y:S01]  /*2320*/  LOP3.LUT P4, RZ, R88, 0xff000000, RZ, 0xc0, !PT ;  /* 0xff00000058ff7812 */ /* 0x000fe2000788c0ff */
[----:B------:R-:W-:Y:S01]  /*2330*/  FMUL.FTZ R83, R83, UR13 ;  /* 0x0000000d53537c20 */ /* 0x000fe20008410000 */
[----:B------:R-:W-:Y:S01]  /*2340*/  FMUL.FTZ R81, R98, R81 ;  /* 0x0000005162517220 */ /* 0x000fe20000410000 */
[----:B------:R-:W-:Y:S02]  /*2350*/  F2FP.BF16.F32.PACK_AB R82, R158, R151 ;  /* 0x000000979e52723e */ /* 0x000fe400000010ff */
[----:B------:R-:W-:Y:S01]  /*2360*/  FSEL R149, R87, RZ, P4 ;  /* 0x000000ff57957208 */ /* 0x000fe20002000000 */
[----:B------:R-:W-:Y:S01]  /*2370*/  FMUL.FTZ R81, R81, UR13 ;  /* 0x0000000d51517c20 */ /* 0x000fe20008410000 */
[----:B------:R-:W-:-:S04]  /*2380*/  LOP3.LUT P4, RZ, R88, 0xff00, RZ, 0xc0, !PT ;  /* 0x0000ff0058ff7812 */ /* 0x000fc8000788c0ff */
[----:B------:R-:W-:Y:S02]  /*2390*/  FSEL R87, R83, RZ, P4 ;  /* 0x000000ff53577208 */ /* 0x000fe40002000000 */
[----:B------:R-:W-:Y:S02]  /*23a0*/  LOP3.LUT P4, RZ, R88, 0xff, RZ, 0xc0, !PT ;  /* 0x000000ff58ff7812 */ /* 0x000fe4000788c0ff */
[----:B------:R-:W-:Y:S02]  /*23b0*/  F2FP.BF16.F32.PACK_AB R83, R160, R159 ;  /* 0x0000009fa053723e */ /* 0x000fe400000010ff */
[----:B------:R-:W-:Y:S02]  /*23c0*/  FSEL R80, R81, RZ, P4 ;  /* 0x000000ff51507208 */ /* 0x000fe40002000000 */
[----:B------:R-:W-:Y:S02]  /*23d0*/  F2FP.BF16.F32.PACK_AB R81, R149, R86 ;  /* 0x000000569551723e */ /* 0x000fe400000010ff */
[----:B------:R-:W-:Y:S01]  /*23e0*/  F2FP.BF16.F32.PACK_AB R80, R87, R80 ;  /* 0x000000505750723e */ /* 0x000fe200000010ff */
[----:B------:R-:W-:Y:S06]  /*23f0*/  BRA `(.L_x_247) ;  /* 0x0000002000247947 */ /* 0x000fec0003800000 */
.L_x_246:
[-CC-:B------:R-:W-:Y:S01]  /*2400*/  FFMA.FTZ R73, R139, R84.reuse, R85.reuse ;  /* 0x000000548b497223 */ /* 0x180fe20000010055 */
[-CC-:B------:R-:W-:Y:S01]  /*2410*/  FFMA.FTZ R72, R150, R84.reuse, R85.reuse ;  /* 0x0000005496487223 */ /* 0x180fe20000010055 */
[----:B------:R-:W-:Y:S01]  /*2420*/  LOP3.LUT P4, RZ, R89, 0xff0000, RZ, 0xc0, !PT ;  /* 0x00ff000059ff7812 */ /* 0x000fe2000788c0ff */
[-C--:B------:R-:W-:Y:S01]  /*2430*/  FFMA.FTZ R74, R148, R84.reuse, R85 ;  /* 0x00000054944a7223 */ /* 0x080fe20000010055 */
[----:B------:R-:W-:Y:S01]  /*2440*/  FADD.FTZ R73, R142, -R73 ;  /* 0x800000498e497221 */ /* 0x000fe20000010000 */
[----:B------:R-:W-:Y:S02]  /*2450*/  FADD.FTZ R75, R147, -R72 ;  /* 0x80000048934b7221 */ /* 0x000fe40000010000 */
[----:B------:R-:W-:Y:S01]  /*2460*/  FADD.FTZ R81, R145, -R74 ;  /* 0x8000004a91517221 */ /* 0x000fe20000010000 */
[C---:B-----5:R-:W-:Y:S01]  /*2470*/  FMUL.FTZ R82, R98.reuse, R73 ;  /* 0x0000004962527220 */ /* 0x060fe20000410000 */
[----:B------:R-:W-:Y:S01]  /*2480*/  FFMA.FTZ R73, R137, R84, R85 ;  /* 0x0000005489497223 */ /* 0x000fe20000010055 */
[C---:B------:R-:W-:Y:S01]  /*2490*/  FMUL.FTZ R161, R98.reuse, R75 ;  /* 0x0000004b62a17220 */ /* 0x040fe20000410000 */
[----:B------:R-:W-:Y:S01]  /*24a0*/  FMUL.FTZ R160, R98, R81 ;  /* 0x0000005162a07220 */ /* 0x000fe20000410000 */
[----:B------:R-:W-:Y:S01]  /*24b0*/  FMUL.FTZ R72, R82, UR13 ;  /* 0x0000000d52487c20 */ /* 0x000fe20008410000 */
[----:B------:R-:W-:-:S04]  /*24c0*/  FADD.FTZ R73, R140, -R73 ;  /* 0x800000498c497221 */ /* 0x000fc80000010000 */
[----:B------:R-:W-:Y:S01]  /*24d0*/  FSEL R159, R72, RZ, P4 ;  /* 0x000000ff489f7208 */ /* 0x000fe20002000000 */
[----:B------:R-:W-:Y:S01]  /*24e0*/  FMUL.FTZ R87, R98, R73 ;  /* 0x0000004962577220 */ /* 0x000fe20000410000 */
[----:B------:R-:W-:Y:S01]  /*24f0*/  ISETP.GE.U32.AND P4, PT, R88, RZ, PT ;  /* 0x000000ff5800720c */ /* 0x000fe20003f86070 */
[----:B------:R-:W-:Y:S02]  /*2500*/  FMUL.FTZ R73, R161, UR13 ;  /* 0x0000000da1497c20 */ /* 0x000fe40008410000 */
[----:B------:R-:W-:Y:S01]  /*2510*/  FMUL.FTZ R72, R87, UR13 ;  /* 0x0000000d57487c20 */ /* 0x000fe20008410000 */
[----:B------:R-:W-:-:S04]  /*2520*/  ISETP.GE.U32.AND.EX P4, PT, R89, 0x1000000, PT, P4 ;  /* 0x010000005900780c */ /* 0x000fc80003f86140 */
[----:B------:R-:W-:Y:S01]  /*2530*/  FSEL R178, R73, RZ, P4 ;  /* 0x000000ff49b27208 */ /* 0x000fe20002000000 */
[----:B------:R-:W-:Y:S01]  /*2540*/  FFMA.FTZ R73, R135, R84, R85 ;  /* 0x0000005487497223 */ /* 0x000fe20000010055 */
[----:B------:R-:W-:-:S03]  /*2550*/  LOP3.LUT P4, RZ, R89, 0xff, RZ, 0xc0, !PT ;  /* 0x000000ff59ff7812 */ /* 0x000fc6000788c0ff */
[----:B------:R-:W-:Y:S01]  /*2560*/  FADD.FTZ R75, R138, -R73 ;  /* 0x800000498a4b7221 */ /* 0x000fe20000010000 */
[----:B------:R-:W-:Y:S01]  /*2570*/  FSEL R151, R72, RZ, P4 ;  /* 0x000000ff48977208 */ /* 0x000fe20002000000 */
[-CC-:B------:R-:W-:Y:S01]  /*2580*/  FFMA.FTZ R72, R146, R84.reuse, R85.reuse ;  /* 0x0000005492487223 */ /* 0x180fe20000010055 */
[----:B------:R-:W-:Y:S01]  /*2590*/  LOP3.LUT P4, RZ, R89, 0xff00, RZ, 0xc0, !PT ;  /* 0x0000ff0059ff7812 */ /* 0x000fe2000788c0ff */
[----:B------:R-:W-:Y:S01]  /*25a0*/  FMUL.FTZ R83, R98, R75 ;  /* 0x0000004b62537220 */ /* 0x000fe20000410000 */
[----:B------:R-:W-:Y:S01]  /*25b0*/  FMUL.FTZ R75, R160, UR13 ;  /* 0x0000000da04b7c20 */ /* 0x000fe20008410000 */
[----:B------:R-:W-:Y:S01]  /*25c0*/  FADD.FTZ R81, R143, -R72 ;  /* 0x800000488f517221 */ /* 0x000fe20000010000 */
[-CC-:B------:R-:W-:Y:S01]  /*25d0*/  FFMA.FTZ R73, R3, R84.reuse, R85.reuse ;  /* 0x0000005403497223 */ /* 0x180fe20000010055 */
[----:B------:R-:W-:Y:S01]  /*25e0*/  FMUL.FTZ R74, R83, UR13 ;  /* 0x0000000d534a7c20 */ /* 0x000fe20008410000 */
[----:B------:R-:W-:Y:S01]  /*25f0*/  FFMA.FTZ R72, R144, R84, R85 ;  /* 0x0000005490487223 */ /* 0x000fe20000010055 */
[----:B------:R-:W-:Y:S01]  /*2600*/  FSEL R176, R75, RZ, P4 ;  /* 0x000000ff4bb07208 */ /* 0x000fe20002000000 */
[----:B------:R-:W-:Y:S01]  /*2610*/  FMUL.FTZ R158, R98, R81 ;  /* 0x00000051629e7220 */ /* 0x000fe20000410000 */
[----:B------:R-:W-:Y:S01]  /*2620*/  LOP3.LUT P4, RZ, R88, 0xff0000, RZ, 0xc0, !PT ;  /* 0x00ff000058ff7812 */ /* 0x000fe2000788c0ff */
[----:B------:R-:W-:Y:S01]  /*2630*/  FADD.FTZ R73, R136, -R73 ;  /* 0x8000004988497221 */ /* 0x000fe20000010000 */
[----:B------:R-:W-:Y:S01]  /*2640*/  FADD.FTZ R75, R141, -R72 ;  /* 0x800000488d4b7221 */ /* 0x000fe20000010000 */
[----:B------:R-:W-:Y:S01]  /*2650*/  FMUL.FTZ R80, R158, UR13 ;  /* 0x0000000d9e507c20 */ /* 0x000fe20008410000 */
[----:B------:R-:W-:Y:S01]  /*2660*/  FSEL R86, R74, RZ, P4 ;  /* 0x000000ff4a567208 */ /* 0x000fe20002000000 */
[----:B------:R-:W-:Y:S01]  /*2670*/  FMUL.FTZ R72, R98, R73 ;  /* 0x0000004962487220 */ /* 0x000fe20000410000 */
[----:B------:R-:W-:Y:S01]  /*2680*/  LOP3.LUT P4, RZ, R88, 0xff000000, RZ, 0xc0, !PT ;  /* 0xff00000058ff7812 */ /* 0x000fe2000788c0ff */
[----:B------:R-:W-:Y:S01]  /*2690*/  FMUL.FTZ R81, R98, R75 ;  /* 0x0000004b62517220 */ /* 0x000fe20000410000 */
[----:B------:R-:W-:Y:S01]  /*26a0*/  F2FP.BF16.F32.PACK_AB R75, R161, R82 ;  /* 0x00000052a14b723e */ /* 0x000fe200000010ff */
[----:B------:R-:W-:Y:S01]  /*26b0*/  FMUL.FTZ R73, R72, UR13 ;  /* 0x0000000d48497c20 */ /* 0x000fe20008410000 */
[----:B------:R-:W-:Y:S01]  /*26c0*/  FSEL R149, R80, RZ, P4 ;  /* 0x000000ff50957208 */ /* 0x000fe20002000000 */
[----:B------:R-:W-:Y:S01]  /*26d0*/  FMUL.FTZ R82, R81, UR13 ;  /* 0x0000000d51527c20 */ /* 0x000fe20008410000 */
[----:B------:R-:W-:-:S02]  /*26e0*/  LOP3.LUT P4, RZ, R88, 0xff, RZ, 0xc0, !PT ;  /* 0x000000ff58ff7812 */ /* 0x000fc4000788c0ff */
[----:B------:R-:W-:Y:S02]  /*26f0*/  F2FP.BF16.F32.PACK_AB R74, R160, R87 ;  /* 0x00000057a04a723e */ /* 0x000fe400000010ff */
[----:B------:R-:W-:Y:S02]  /*2700*/  FSEL R80, R73, RZ, P4 ;  /* 0x000000ff49507208 */ /* 0x000fe40002000000 */
[----:B------:R-:W-:Y:S02]  /*2710*/  LOP3.LUT P4, RZ, R88, 0xff00, RZ, 0xc0, !PT ;  /* 0x0000ff0058ff7812 */ /* 0x000fe4000788c0ff */
[----:B------:R-:W-:Y:S02]  /*2720*/  F2FP.BF16.F32.PACK_AB R73, R158, R83 ;  /* 0x000000539e49723e */ /* 0x000fe400000010ff */
[----:B------:R-:W-:Y:S02]  /*2730*/  FSEL R87, R82, RZ, P4 ;  /* 0x000000ff52577208 */ /* 0x000fe40002000000 */
[----:B------:R-:W-:-:S02]  /*2740*/  F2FP.BF16.F32.PACK_AB R72, R81, R72 ;  /* 0x000000485148723e */ /* 0x000fc400000010ff */
[----:B------:R-:W-:Y:S02]  /*2750*/  F2FP.BF16.F32.PACK_AB R83, R178, R159 ;  /* 0x0000009fb253723e */ /* 0x000fe400000010ff */
[----:B------:R-:W-:Y:S02]  /*2760*/  F2FP.BF16.F32.PACK_AB R82, R176, R151 ;  /* 0x00000097b052723e */ /* 0x000fe400000010ff */
[----:B------:R-:W-:Y:S02]  /*2770*/  F2FP.BF16.F32.PACK_AB R81, R149, R86 ;  /* 0x000000569551723e */ /* 0x000fe400000010ff */
[----:B------:R-:W-:Y:S01]  /*2780*/  F2FP.BF16.F32.PACK_AB R80, R87, R80 ;  /* 0x000000505750723e */ /* 0x000fe200000010ff */
[----:B------:R-:W-:Y:S06]  /*2790*/  BRA `(.L_x_247) ;  /* 0x0000001c003c7947 */ /* 0x000fec0003800000 */
.L_x_245:
[----:B------:R-:W-:-:S04]  /*27a0*/  UISETP.NE.U32.AND UP0, UPT, UR4, URZ, UPT ;  /* 0x000000ff0400728c */ /* 0x000fc8000bf05070 */
[----:B------:R-:W-:-:S09]  /*27b0*/  UISETP.NE.AND.EX UP0, UPT, UR5, URZ, UPT, UP0 ;  /* 0x000000ff0500728c */ /* 0x000fd2000bf05300 */
[----:B------:R-:W-:Y:S05]  /*27c0*/  BRA.U UP0, `(.L_x_248) ;  /* 0x0000000100f87547 */ /* 0x000fea000b800000 */
[-CC-:B------:R-:W-:Y:S01]  /*27d0*/  FFMA.FTZ R161, R139, R84.reuse, R85.reuse ;  /* 0x000000548ba17223 */ /* 0x180fe20000010055 */
[----:B------:R-:W-:Y:S01]  /*27e0*/  SHF.L.U32 R149, R15, 0x10, RZ ;  /* 0x000000100f957819 */ /* 0x000fe200000006ff */
[-C--:B------:R-:W-:Y:S01]  /*27f0*/  FFMA.FTZ R86, R150, R84.reuse, R85 ;  /* 0x0000005496567223 */ /* 0x080fe20000010055 */
[----:B------:R-:W-:Y:S01]  /*2800*/  SHF.L.U32 R87, R82, 0x10, RZ ;  /* 0x0000001052577819 */ /* 0x000fe200000006ff */
[----:B------:R-:W-:Y:S01]  /*2810*/  FADD.FTZ R161, R142, -R161 ;  /* 0x800000a18ea17221 */ /* 0x000fe20000010000 */
[-CC-:B------:R-:W-:Y:S01]  /*2820*/  FFMA.FTZ R159, R137, R84.reuse, R85.reuse ;  /* 0x00000054899f7223 */ /* 0x180fe20000010055 */
[-C--:B------:R-:W-:Y:S01]  /*2830*/  FFMA.FTZ R82, R148, R84.reuse, R85 ;  /* 0x0000005494527223 */ /* 0x080fe20000010055 */
[----:B------:R-:W-:Y:S01]  /*2840*/  FADD.FTZ R158, R147, -R86 ;  /* 0x80000056939e7221 */ /* 0x000fe20000010000 */
[----:B-----5:R-:W-:Y:S01]  /*2850*/  FFMA.FTZ R149, R98, R161, R149 ;  /* 0x000000a162957223 */ /* 0x020fe20000010095 */
[----:B------:R-:W-:Y:S01]  /*2860*/  FADD.FTZ R86, R140, -R159 ;  /* 0x8000009f8c567221 */ /* 0x000fe20000010000 */
[----:B------:R-:W-:Y:S01]  /*2870*/  FADD.FTZ R82, R145, -R82 ;  /* 0x8000005291527221 */ /* 0x000fe20000010000 */
[----:B------:R-:W-:Y:S01]  /*2880*/  FFMA.FTZ R159, R135, R84, R85 ;  /* 0x00000054879f7223 */ /* 0x000fe20000010055 */
[----:B------:R-:W-:Y:S01]  /*2890*/  FMUL.FTZ R149, R149, UR13 ;  /* 0x0000000d95957c20 */ /* 0x000fe20008410000 */
[----:B------:R-:W-:Y:S01]  /*28a0*/  IMAD.U32 R151, R81, 0x10000, RZ ;  /* 0x0001000051977824 */ /* 0x000fe200078e00ff */
[----:B------:R-:W-:Y:S01]  /*28b0*/  LOP3.LUT P4, RZ, R89, 0xff0000, RZ, 0xc0, !PT ;  /* 0x00ff000059ff7812 */ /* 0x000fe2000788c0ff */
[----:B------:R-:W-:Y:S01]  /*28c0*/  FFMA.FTZ R87, R98, R82, R87 ;  /* 0x0000005262577223 */ /* 0x000fe20000010057 */
[----:B------:R-:W-:Y:S01]  /*28d0*/  FADD.FTZ R82, R138, -R159 ;  /* 0x8000009f8a527221 */ /* 0x000fe20000010000 */
[----:B------:R-:W-:Y:S01]  /*28e0*/  FFMA.FTZ R151, R98, R158, R151 ;  /* 0x0000009e62977223 */ /* 0x000fe20000010097 */
[----:B------:R-:W-:Y:S01]  /*28f0*/  FSEL R159, R149, RZ, P4 ;  /* 0x000000ff959f7208 */ /* 0x000fe20002000000 */
[----:B------:R-:W-:Y:S01]  /*2900*/  IMAD.U32 R81, R14, 0x10000, RZ ;  /* 0x000100000e517824 */ /* 0x000fe200078e00ff */
[----:B------:R-:W-:Y:S01]  /*2910*/  ISETP.GE.U32.AND P4, PT, R88, RZ, PT ;  /* 0x000000ff5800720c */ /* 0x000fe20003f86070 */
[----:B------:R-:W-:Y:S01]  /*2920*/  FMUL.FTZ R151, R151, UR13 ;  /* 0x0000000d97977c20 */ /* 0x000fe20008410000 */
[----:B------:R-:W-:Y:S01]  /*2930*/  FFMA.FTZ R158, R146, R84, R85 ;  /* 0x00000054929e7223 */ /* 0x000fe20000010055 */
[----:B------:R-:W-:Y:S01]  /*2940*/  FFMA.FTZ R86, R98, R86, R81 ;  /* 0x0000005662567223 */ /* 0x000fe20000010051 */
[----:B------:R-:W-:Y:S01]  /*2950*/  ISETP.GE.U32.AND.EX P4, PT, R89, 0x1000000, PT, P4 ;  /* 0x010000005900780c */ /* 0x000fe20003f86140 */
[----:B------:R-:W-:Y:S01]  /*2960*/  IMAD.U32 R81, R13, 0x10000, RZ ;  /* 0x000100000d517824 */ /* 0x000fe200078e00ff */
[----:B------:R-:W-:Y:S01]  /*2970*/  SHF.L.U32 R83, R83, 0x10, RZ ;  /* 0x0000001053537819 */ /* 0x000fe200000006ff */
[----:B------:R-:W-:Y:S01]  /*2980*/  FADD.FTZ R158, R143, -R158 ;  /* 0x8000009e8f9e7221 */ /* 0x000fe20000010000 */
[----:B------:R-:W-:Y:S01]  /*2990*/  FMUL.FTZ R86, R86, UR13 ;  /* 0x0000000d56567c20 */ /* 0x000fe20008410000 */
[----:B------:R-:W-:Y:S01]  /*29a0*/  FSEL R160, R151, RZ, P4 ;  /* 0x000000ff97a07208 */ /* 0x000fe20002000000 */
[----:B------:R-:W-:Y:S01]  /*29b0*/  FMUL.FTZ R87, R87, UR13 ;  /* 0x0000000d57577c20 */ /* 0x000fe20008410000 */
[----:B------:R-:W-:Y:S01]  /*29c0*/  LOP3.LUT P4, RZ, R89, 0xff, RZ, 0xc0, !PT ;  /* 0x000000ff59ff7812 */ /* 0x000fe2000788c0ff */
[----:B------:R-:W-:Y:S01]  /*29d0*/  FFMA.FTZ R83, R98, R158, R83 ;  /* 0x0000009e62537223 */ /* 0x000fe20000010053 */
[----:B------:R-:W-:Y:S01]  /*29e0*/  FFMA.FTZ R158, R144, R84, R85 ;  /* 0x00000054909e7223 */ /* 0x000fe20000010055 */
[----:B------:R-:W-:Y:S01]  /*29f0*/  FFMA.FTZ R82, R98, R82, R81 ;  /* 0x0000005262527223 */ /* 0x000fe20000010051 */
[----:B------:R-:W-:Y:S01]  /*2a00*/  FSEL R151, R86, RZ, P4 ;  /* 0x000000ff56977208 */ /* 0x000fe20002000000 */
[----:B------:R-:W-:Y:S01]  /*2a10*/  FFMA.FTZ R149, R3, R84, R85 ;  /* 0x0000005403957223 */ /* 0x000fe20000010055 */
[----:B------:R-:W-:Y:S01]  /*2a20*/  LOP3.LUT P4, RZ, R89, 0xff00, RZ, 0xc0, !PT ;  /* 0x0000ff0059ff7812 */ /* 0x000fe2000788c0ff */
[----:B------:R-:W-:Y:S01]  /*2a30*/  FMUL.FTZ R82, R82, UR13 ;  /* 0x0000000d52527c20 */ /* 0x000fe20008410000 */
[----:B------:R-:W-:Y:S01]  /*2a40*/  SHF.L.U32 R81, R80, 0x10, RZ ;  /* 0x0000001050517819 */ /* 0x000fe200000006ff */
[----:B------:R-:W-:Y:S01]  /*2a50*/  FADD.FTZ R80, R141, -R158 ;  /* 0x8000009e8d507221 */ /* 0x000fe20000010000 */
[----:B------:R-:W-:Y:S01]  /*2a60*/  FSEL R158, R87, RZ, P4 ;  /* 0x000000ff579e7208 */ /* 0x000fe20002000000 */
[----:B------:R-:W-:Y:S01]  /*2a70*/  FADD.FTZ R149, R136, -R149 ;  /* 0x8000009588957221 */ /* 0x000fe20000010000 */
[----:B------:R-:W-:Y:S01]  /*2a80*/  LOP3.LUT P4, RZ, R88, 0xff0000, RZ, 0xc0, !PT ;  /* 0x00ff000058ff7812 */ /* 0x000fe2000788c0ff */
[----:B------:R-:W-:Y:S01]  /*2a90*/  FFMA.FTZ R80, R98, R80, R81 ;  /* 0x0000005062507223 */ /* 0x000fe20000010051 */
[----:B------:R-:W-:-:S02]  /*2aa0*/  IMAD.U32 R81, R12, 0x10000, RZ ;  /* 0x000100000c517824 */ /* 0x000fc400078e00ff */
[----:B------:R-:W-:Y:S01]  /*2ab0*/  FMUL.FTZ R83, R83, UR13 ;  /* 0x0000000d53537c20 */ /* 0x000fe20008410000 */
[----:B------:R-:W-:Y:S01]  /*2ac0*/  FSEL R86, R82, RZ, P4 ;  /* 0x000000ff52567208 */ /* 0x000fe20002000000 */
[----:B------:R-:W-:Y:S01]  /*2ad0*/  FMUL.FTZ R80, R80, UR13 ;  /* 0x0000000d50507c20 */ /* 0x000fe20008410000 */
[----:B------:R-:W-:Y:S01]  /*2ae0*/  LOP3.LUT P4, RZ, R88, 0xff000000, RZ, 0xc0, !PT ;  /* 0xff00000058ff7812 */ /* 0x000fe2000788c0ff */
[----:B------:R-:W-:Y:S01]  /*2af0*/  FFMA.FTZ R81, R98, R149, R81 ;  /* 0x0000009562517223 */ /* 0x000fe20000010051 */
[----:B------:R-:W-:Y:S02]  /*2b00*/  F2FP.BF16.F32.PACK_AB R82, R158, R151 ;  /* 0x000000979e52723e */ /* 0x000fe400000010ff */
[----:B------:R-:W-:Y:S01]  /*2b10*/  FSEL R149, R83, RZ, P4 ;  /* 0x000000ff53957208 */ /* 0x000fe20002000000 */
[----:B------:R-:W-:Y:S01]  /*2b20*/  FMUL.FTZ R81, R81, UR13 ;  /* 0x0000000d51517c20 */ /* 0x000fe20008410000 */
[----:B------:R-:W-:Y:S02]  /*2b30*/  LOP3.LUT P4, RZ, R88, 0xff00, RZ, 0xc0, !PT ;  /* 0x0000ff0058ff7812 */ /* 0x000fe4000788c0ff */
[----:B------:R-:W-:-:S02]  /*2b40*/  F2FP.BF16.F32.PACK_AB R83, R160, R159 ;  /* 0x0000009fa053723e */ /* 0x000fc400000010ff */
[----:B------:R-:W-:Y:S02]  /*2b50*/  FSEL R87, R80, RZ, P4 ;  /* 0x000000ff50577208 */ /* 0x000fe40002000000 */
[----:B------:R-:W-:-:S04]  /*2b60*/  LOP3.LUT P4, RZ, R88, 0xff, RZ, 0xc0, !PT ;  /* 0x000000ff58ff7812 */ /* 0x000fc8000788c0ff */
[----:B------:R-:W-:Y:S02]  /*2b70*/  FSEL R80, R81, RZ, P4 ;  /* 0x000000ff51507208 */ /* 0x000fe40002000000 */
[----:B------:R-:W-:Y:S02]  /*2b80*/  F2FP.BF16.F32.PACK_AB R81, R149, R86 ;  /* 0x000000569551723e */ /* 0x000fe400000010ff */
[----:B------:R-:W-:Y:S01]  /*2b90*/  F2FP.BF16.F32.PACK_AB R80, R87, R80 ;  /* 0x000000505750723e */ /* 0x000fe200000010ff */
[----:B------:R-:W-:Y:S06]  /*2ba0*/  BRA `(.L_x_247) ;  /* 0x0000001800387947 */ /* 0x000fec0003800000 */
.L_x_248:
[-CC-:B------:R-:W-:Y:S01]  /*2bb0*/  FFMA.FTZ R72, R150, R84.reuse, R85.reuse ;  /* 0x0000005496487223 */ /* 0x180fe20000010055 */
[-C--:B------:R-:W-:Y:S01]  /*2bc0*/  FFMA.FTZ R73, R139, R84.reuse, R85 ;  /* 0x000000548b497223 */ /* 0x080fe20000010055 */
[----:B------:R-:W-:Y:S01]  /*2bd0*/  IMAD.U32 R75, R87, 0x10000, RZ ;  /* 0x00010000574b7824 */ /* 0x000fe200078e00ff */
[----:B------:R-:W-:Y:S01]  /*2be0*/  SHF.L.U32 R81, R15, 0x10, RZ ;  /* 0x000000100f517819 */ /* 0x000fe200000006ff */
[----:B------:R-:W-:Y:S01]  /*2bf0*/  FADD.FTZ R72, R147, -R72 ;  /* 0x8000004893487221 */ /* 0x000fe20000010000 */
[----:B------:R-:W-:Y:S01]  /*2c00*/  FADD.FTZ R73, R142, -R73 ;  /* 0x800000498e497221 */ /* 0x000fe20000010000 */
[----:B------:R-:W-:Y:S01]  /*2c10*/  FFMA.FTZ R87, R137, R84, R85 ;  /* 0x0000005489577223 */ /* 0x000fe20000010055 */
[----:B------:R-:W-:Y:S01]  /*2c20*/  ISETP.GE.U32.AND P4, PT, R88, RZ, PT ;  /* 0x000000ff5800720c */ /* 0x000fe20003f86070 */
[----:B-----5:R-:W-:Y:S01]  /*2c30*/  FFMA.FTZ R75, R98, R72, R75 ;  /* 0x00000048624b7223 */ /* 0x020fe2000001004b */
[-C--:B------:R-:W-:Y:S01]  /*2c40*/  FFMA.FTZ R72, R148, R84.reuse, R85 ;  /* 0x0000005494487223 */ /* 0x080fe20000010055 */
[----:B------:R-:W-:Y:S01]  /*2c50*/  FFMA.FTZ R178, R98, R73, R81 ;  /* 0x0000004962b27223 */ /* 0x000fe20000010051 */
[----:B------:R-:W-:Y:S01]  /*2c60*/  FFMA.FTZ R81, R135, R84, R85 ;  /* 0x0000005487517223 */ /* 0x000fe20000010055 */
[----:B------:R-:W-:Y:S01]  /*2c70*/  SHF.L.U32 R73, R149, 0x10, RZ ;  /* 0x0000001095497819 */ /* 0x000fe200000006ff */
[----:B------:R-:W-:Y:S01]  /*2c80*/  FADD.FTZ R74, R145, -R72 ;  /* 0x80000048914a7221 */ /* 0x000fe20000010000 */
[----:B------:R-:W-:Y:S01]  /*2c90*/  SHF.L.U32 R72, R13, 0x10, RZ ;  /* 0x000000100d487819 */ /* 0x000fe200000006ff */
[----:B------:R-:W-:Y:S01]  /*2ca0*/  FADD.FTZ R81, R138, -R81 ;  /* 0x800000518a517221 */ /* 0x000fe20000010000 */
[----:B------:R-:W-:-:S02]  /*2cb0*/  IMAD.U32 R149, R14, 0x10000, RZ ;  /* 0x000100000e957824 */ /* 0x000fc400078e00ff */
[----:B------:R-:W-:Y:S01]  /*2cc0*/  FADD.FTZ R87, R140, -R87 ;  /* 0x800000578c577221 */ /* 0x000fe20000010000 */
[----:B------:R-:W-:Y:S01]  /*2cd0*/  ISETP.GE.U32.AND.EX P4, PT, R89, 0x1000000, PT, P4 ;  /* 0x010000005900780c */ /* 0x000fe20003f86140 */
[C---:B------:R-:W-:Y:S01]  /*2ce0*/  FFMA.FTZ R151, R98.reuse, R81, R72 ;  /* 0x0000005162977223 */ /* 0x040fe20000010048 */
[----:B------:R-:W-:Y:S01]  /*2cf0*/  FMUL.FTZ R72, R75, UR13 ;  /* 0x0000000d4b487c20 */ /* 0x000fe20008410000 */
[C---:B------:R-:W-:Y:S01]  /*2d00*/  FFMA.FTZ R176, R98.reuse, R87, R149 ;  /* 0x0000005762b07223 */ /* 0x040fe20000010095 */
[----:B------:R-:W-:Y:S01]  /*2d10*/  FFMA.FTZ R73, R98, R74, R73 ;  /* 0x0000004a62497223 */ /* 0x000fe20000010049 */
[----:B------:R-:W-:Y:S02]  /*2d20*/  IMAD.U32 R87, R83, 0x10000, RZ ;  /* 0x0001000053577824 */ /* 0x000fe400078e00ff */
[-C--:B------:R-:W-:Y:S01]  /*2d30*/  FFMA.FTZ R74, R146, R84.reuse, R85 ;  /* 0x00000054924a7223 */ /* 0x080fe20000010055 */
[----:B------:R-:W-:Y:S01]  /*2d40*/  FMUL.FTZ R82, R178, UR13 ;  /* 0x0000000db2527c20 */ /* 0x000fe20008410000 */
[----:B------:R-:W-:Y:S01]  /*2d50*/  FSEL R83, R72, RZ, P4 ;  /* 0x000000ff48537208 */ /* 0x000fe20002000000 */
[----:B------:R-:W-:Y:S01]  /*2d60*/  FMUL.FTZ R72, R73, UR13 ;  /* 0x0000000d49487c20 */ /* 0x000fe20008410000 */
[----:B------:R-:W-:Y:S01]  /*2d70*/  LOP3.LUT P4, RZ, R89, 0xff0000, RZ, 0xc0, !PT ;  /* 0x00ff000059ff7812 */ /* 0x000fe2000788c0ff */
[----:B------:R-:W-:Y:S01]  /*2d80*/  FADD.FTZ R81, R143, -R74 ;  /* 0x8000004a8f517221 */ /* 0x000fe20000010000 */
[----:B------:R-:W-:Y:S01]  /*2d90*/  FMUL.FTZ R74, R176, UR13 ;  /* 0x0000000db04a7c20 */ /* 0x000fe20008410000 */
[----:B------:R-:W-:Y:S01]  /*2da0*/  FMUL.FTZ R86, R151, UR13 ;  /* 0x0000000d97567c20 */ /* 0x000fe20008410000 */
[----:B------:R-:W-:Y:S01]  /*2db0*/  FSEL R180, R82, RZ, P4 ;  /* 0x000000ff52b47208 */ /* 0x000fe20002000000 */
[----:B------:R-:W-:Y:S01]  /*2dc0*/  FFMA.FTZ R160, R98, R81, R87 ;  /* 0x0000005162a07223 */ /* 0x000fe20000010057 */
[----:B------:R-:W-:Y:S01]  /*2dd0*/  LOP3.LUT P4, RZ, R89, 0xff, RZ, 0xc0, !PT ;  /* 0x000000ff59ff7812 */ /* 0x000fe2000788c0ff */
[-C--:B------:R-:W-:Y:S01]  /*2de0*/  FFMA.FTZ R81, R3, R84.reuse, R85 ;  /* 0x0000005403517223 */ /* 0x080fe20000010055 */
[----:B------:R-:W-:Y:S01]  /*2df0*/  SHF.L.U32 R87, R12, 0x10, RZ ;  /* 0x000000100c577819 */ /* 0x000fe200000006ff */
[----:B------:R-:W-:Y:S01]  /*2e00*/  IMAD.U32 R149, R80, 0x10000, RZ ;  /* 0x0001000050957824 */ /* 0x000fe200078e00ff */
[----:B------:R-:W-:Y:S01]  /*2e10*/  FSEL R159, R74, RZ, P4 ;  /* 0x000000ff4a9f7208 */ /* 0x000fe20002000000 */
[----:B------:R-:W-:Y:S01]  /*2e20*/  FADD.FTZ R81, R136, -R81 ;  /* 0x8000005188517221 */ /* 0x000fe20000010000 */
[----:B------:R-:W-:Y:S01]  /*2e30*/  LOP3.LUT P4, RZ, R89, 0xff00, RZ, 0xc0, !PT ;  /* 0x0000ff0059ff7812 */ /* 0x000fe2000788c0ff */
[----:B------:R-:W-:Y:S01]  /*2e40*/  FFMA.FTZ R74, R144, R84, R85 ;  /* 0x00000054904a7223 */ /* 0x000fe20000010055 */
[----:B------:R-:W-:Y:S01]  /*2e50*/  F2FP.BF16.F32.PACK_AB R75, R75, R178 ;  /* 0x000000b24b4b723e */ /* 0x000fe200000010ff */
[----:B------:R-:W-:Y:S01]  /*2e60*/  FFMA.FTZ R81, R98, R81, R87 ;  /* 0x0000005162517223 */ /* 0x000fe20000010057 */
[----:B------:R-:W-:Y:S01]  /*2e70*/  FSEL R82, R72, RZ, P4 ;  /* 0x000000ff48527208 */ /* 0x000fe20002000000 */
[----:B------:R-:W-:Y:S01]  /*2e80*/  FADD.FTZ R87, R141, -R74 ;  /* 0x8000004a8d577221 */ /* 0x000fe20000010000 */
[----:B------:R-:W-:Y:S01]  /*2e90*/  LOP3.LUT P4, RZ, R88, 0xff0000, RZ, 0xc0, !PT ;  /* 0x00ff000058ff7812 */ /* 0x000fe2000788c0ff */
[----:B------:R-:W-:Y:S01]  /*2ea0*/  FMUL.FTZ R74, R160, UR13 ;  /* 0x0000000da04a7c20 */ /* 0x000fe20008410000 */
[----:B------:R-:W-:Y:S01]  /*2eb0*/  FMUL.FTZ R72, R81, UR13 ;  /* 0x0000000d51487c20 */ /* 0x000fe20008410000 */
[----:B------:R-:W-:-:S02]  /*2ec0*/  F2FP.BF16.F32.PACK_AB R83, R83, R180 ;  /* 0x000000b45353723e */ /* 0x000fc400000010ff */
[----:B------:R-:W-:Y:S01]  /*2ed0*/  FSEL R158, R86, RZ, P4 ;  /* 0x000000ff569e7208 */ /* 0x000fe20002000000 */
[----:B------:R-:W-:Y:S01]  /*2ee0*/  FFMA.FTZ R86, R98, R87, R149 ;  /* 0x0000005762567223 */ /* 0x000fe20000010095 */
[----:B------:R-:W-:Y:S02]  /*2ef0*/  LOP3.LUT P4, RZ, R88, 0xff000000, RZ, 0xc0, !PT ;  /* 0xff00000058ff7812 */ /* 0x000fe4000788c0ff */
[----:B------:R-:W-:Y:S01]  /*2f00*/  F2FP.BF16.F32.PACK_AB R82, R82, R159 ;  /* 0x0000009f5252723e */ /* 0x000fe200000010ff */
[----:B------:R-:W-:Y:S01]  /*2f10*/  FMUL.FTZ R87, R86, UR13 ;  /* 0x0000000d56577c20 */ /* 0x000fe20008410000 */
[----:B------:R-:W-:Y:S02]  /*2f20*/  FSEL R149, R74, RZ, P4 ;  /* 0x000000ff4a957208 */ /* 0x000fe40002000000 */
[----:B------:R-:W-:Y:S02]  /*2f30*/  LOP3.LUT P4, RZ, R88, 0xff, RZ, 0xc0, !PT ;  /* 0x000000ff58ff7812 */ /* 0x000fe4000788c0ff */
[----:B------:R-:W-:-:S02]  /*2f40*/  F2FP.BF16.F32.PACK_AB R74, R73, R176 ;  /* 0x000000b0494a723e */ /* 0x000fc400000010ff */
[----:B------:R-:W-:Y:S02]  /*2f50*/  FSEL R80, R72, RZ, P4 ;  /* 0x000000ff48507208 */ /* 0x000fe40002000000 */
[----:B------:R-:W-:Y:S02]  /*2f60*/  LOP3.LUT P4, RZ, R88, 0xff00, RZ, 0xc0, !PT ;  /* 0x0000ff0058ff7812 */ /* 0x000fe4000788c0ff */
[----:B------:R-:W-:Y:S02]  /*2f70*/  F2FP.BF16.F32.PACK_AB R72, R86, R81 ;  /* 0x000000515648723e */ /* 0x000fe400000010ff */
[----:B------:R-:W-:Y:S02]  /*2f80*/  FSEL R87, R87, RZ, P4 ;  /* 0x000000ff57577208 */ /* 0x000fe40002000000 */
[----:B------:R-:W-:Y:S02]  /*2f90*/  F2FP.BF16.F32.PACK_AB R73, R160, R151 ;  /* 0x00000097a049723e */ /* 0x000fe400000010ff */
[----:B------:R-:W-:-:S02]  /*2fa0*/  F2FP.BF16.F32.PACK_AB R81, R149, R158 ;  /* 0x0000009e9551723e */ /* 0x000fc400000010ff */
[----:B------:R-:W-:Y:S01]  /*2fb0*/  F2FP.BF16.F32.PACK_AB R80, R87, R80 ;  /* 0x000000505750723e */ /* 0x000fe200000010ff */
[----:B------:R-:W-:Y:S06]  /*2fc0*/  BRA `(.L_x_247) ;  /* 0x0000001400307947 */ /* 0x000fec0003800000 */
.L_x_244:
[----:B------:R-:W-:-:S04]  /*2fd0*/  UISETP.NE.U32.AND UP0, UPT, UR14, URZ, UPT ;  /* 0x000000ff0e00728c */ /* 0x000fc8000bf05070 */
[----:B------:R-:W-:-:S09]  /*2fe0*/  UISETP.NE.AND.EX UP0, UPT, UR15, URZ, UPT, UP0 ;  /* 0x000000ff0f00728c */ /* 0x000fd2000bf05300 */
[----:B------:R-:W-:Y:S05]  /*2ff0*/  BRA.U UP0, `(.L_x_249) ;  /* 0x0000000900747547 */ /* 0x000fea000b800000 */
[----:B------:R-:W-:-:S04]  /*3000*/  UISETP.NE.U32.AND UP0, UPT, UR4, URZ, UPT ;  /* 0x000000ff0400728c */ /* 0x000fc8000bf05070 */
[----:B------:R-:W-:-:S09]  /*3010*/  UISETP.NE.AND.EX UP0, UPT, UR5, URZ, UPT, UP0 ;  /* 0x000000ff0500728c */ /* 0x000fd2000bf05300 */
[----:B------:R-:W-:Y:S05]  /*3020*/  BRA.U UP0, `(.L_x_250) ;  /* 0x00000005002c7547 */ /* 0x000fea000b800000 */
[-CC-:B------:R-:W-:Y:S01]  /*3030*/  FFMA.FTZ R77, R139, R84.reuse, R85.reuse ;  /* 0x000000548b4d7223 */ /* 0x180fe20000010055 */
[----:B------:R-:W-:Y:S01]  /*3040*/  FFMA.FTZ R76, R150, R84, R85 ;  /* 0x00000054964c7223 */ /* 0x000fe20000010055 */
[----:B------:R-:W-:Y:S02]  /*3050*/  LOP3.LUT P4, RZ, R89, 0xff0000, RZ, 0xc0, !PT ;  /* 0x00ff000059ff7812 */ /* 0x000fe4000788c0ff */
[----:B------:R-:W-:Y:S01]  /*3060*/  FADD.FTZ R77, R142, -R77 ;  /* 0x8000004d8e4d7221 */ /* 0x000fe20000010000 */
[----:B------:R-:W-:-:S03]  /*3070*/  FADD.FTZ R79, R147, -R76 ;  /* 0x8000004c934f7221 */ /* 0x000fc60000010000 */
[C---:B-----5:R-:W-:Y:S01]  /*3080*/  FMUL.FTZ R77, R98.reuse, R77 ;  /* 0x0000004d624d7220 */ /* 0x060fe20000410000 */
[----:B------:R-:W-:-:S03]  /*3090*/  FMUL.FTZ R76, R98, R79 ;  /* 0x0000004f624c7220 */ /* 0x000fc60000410000 */
[----:B------:R-:W-:Y:S01]  /*30a0*/  FMUL.FTZ R77, R77, UR13 ;  /* 0x0000000d4d4d7c20 */ /* 0x000fe20008410000 */
[----:B------:R-:W-:Y:S01]  /*30b0*/  FMUL.FTZ R80, R76, UR13 ;  /* 0x0000000d4c507c20 */ /* 0x000fe20008410000 */
[----:B------:R-:W-:-:S03]  /*30c0*/  FFMA.FTZ R76, R148, R84, R85 ;  /* 0x00000054944c7223 */ /* 0x000fc60000010055 */
[----:B------:R-:W-:Y:S01]  /*30d0*/  FSEL R161, R77, RZ, P4 ;  /* 0x000000ff4da17208 */ /* 0x000fe20002000000 */
[----:B------:R-:W-:Y:S01]  /*30e0*/  FADD.FTZ R81, R145, -R76 ;  /* 0x8000004c91517221 */ /* 0x000fe20000010000 */
[----:B------:R-:W-:-:S03]  /*30f0*/  LOP3.LUT P4, RZ, R153, 0xff0000, RZ, 0xc0, !PT ;  /* 0x00ff000099ff7812 */ /* 0x000fc6000788c0ff */
[----:B------:R-:W-:Y:S01]  /*3100*/  FMUL.FTZ R81, R98, R81 ;  /* 0x0000005162517220 */ /* 0x000fe20000410000 */
[----:B------:R-:W-:Y:S01]  /*3110*/  FSEL R79, R77, RZ, P4 ;  /* 0x000000ff4d4f7208 */ /* 0x000fe20002000000 */
[----:B------:R-:W-:Y:S01]  /*3120*/  FFMA.FTZ R77, R137, R84, R85 ;  /* 0x00000054894d7223 */ /* 0x000fe20000010055 */
[----:B------:R-:W-:Y:S01]  /*3130*/  ISETP.GE.U32.AND P4, PT, R88, RZ, PT ;  /* 0x000000ff5800720c */ /* 0x000fe20003f86070 */
[----:B------:R-:W-:Y:S02]  /*3140*/  FMUL.FTZ R81, R81, UR13 ;  /* 0x0000000d51517c20 */ /* 0x000fe40008410000 */
[----:B------:R-:W-:Y:S01]  /*3150*/  FADD.FTZ R77, R140, -R77 ;  /* 0x8000004d8c4d7221 */ /* 0x000fe20000010000 */
[----:B------:R-:W-:-:S03]  /*3160*/  ISETP.GE.U32.AND.EX P4, PT, R89, 0x1000000, PT, P4 ;  /* 0x010000005900780c */ /* 0x000fc60003f86140 */
[----:B------:R-:W-:Y:S01]  /*3170*/  FMUL.FTZ R77, R98, R77 ;  /* 0x0000004d624d7220 */ /* 0x000fe20000410000 */
[----:B------:R-:W-:Y:S02]  /*3180*/  FSEL R176, R80, RZ, P4 ;  /* 0x000000ff50b07208 */ /* 0x000fe40002000000 */
[----:B------:R-:W-:Y:S01]  /*3190*/  ISETP.GE.U32.AND P4, PT, R152, RZ, PT ;  /* 0x000000ff9800720c */ /* 0x000fe20003f86070 */
[----:B------:R-:W-:Y:S01]  /*31a0*/  FMUL.FTZ R78, R77, UR13 ;  /* 0x0000000d4d4e7c20 */ /* 0x000fe20008410000 */
[-C--:B------:R-:W-:Y:S02]  /*31b0*/  FFMA.FTZ R77, R135, R84.reuse, R85 ;  /* 0x00000054874d7223 */ /* 0x080fe40000010055 */
[----:B------:R-:W-:Y:S02]  /*31c0*/  ISETP.GE.U32.AND.EX P4, PT, R153, 0x1000000, PT, P4 ;  /* 0x010000009900780c */ /* 0x000fe40003f86140 */
[----:B------:R-:W-:Y:S02]  /*31d0*/  FADD.FTZ R77, R138, -R77 ;  /* 0x8000004d8a4d7221 */ /* 0x000fe40000010000 */
[----:B------:R-:W-:Y:S01]  /*31e0*/  FSEL R76, R80, RZ, P4 ;  /* 0x000000ff504c7208 */ /* 0x000fe20002000000 */
[-CC-:B------:R-:W-:Y:S01]  /*31f0*/  FFMA.FTZ R80, R146, R84.reuse, R85.reuse ;  /* 0x0000005492507223 */ /* 0x180fe20000010055 */
[----:B------:R-:W-:Y:S01]  /*3200*/  LOP3.LUT P4, RZ, R89, 0xff, RZ, 0xc0, !PT ;  /* 0x000000ff59ff7812 */ /* 0x000fe2000788c0ff */
[----:B------:R-:W-:Y:S01]  /*3210*/  FMUL.FTZ R77, R98, R77 ;  /* 0x0000004d624d7220 */ /* 0x000fe20000410000 */
[----:B------:R-:W-:Y:S01]  /*3220*/  F2FP.BF16.F32.PACK_AB R79, R76, R79 ;  /* 0x0000004f4c4f723e */ /* 0x000fe200000010ff */
[----:B------:R-:W-:Y:S01]  /*3230*/  FADD.FTZ R83, R143, -R80 ;  /* 0x800000508f537221 */ /* 0x000fe20000010000 */
[----:B------:R-:W-:Y:S01]  /*3240*/  FSEL R159, R78, RZ, P4 ;  /* 0x000000ff4e9f7208 */ /* 0x000fe20002000000 */
[----:B------:R-:W-:Y:S01]  /*3250*/  FMUL.FTZ R77, R77, UR13 ;  /* 0x0000000d4d4d7c20 */ /* 0x000fe20008410000 */
[----:B------:R-:W-:Y:S01]  /*3260*/  LOP3.LUT P4, RZ, R153, 0xff, RZ, 0xc0, !PT ;  /* 0x000000ff99ff7812 */ /* 0x000fe2000788c0ff */
[----:B------:R-:W-:Y:S01]  /*3270*/  FFMA.FTZ R80, R144, R84, R85 ;  /* 0x0000005490507223 */ /* 0x000fe20000010055 */
[----:B------:R-:W-:-:S02]  /*3280*/  FMUL.FTZ R83, R98, R83 ;  /* 0x0000005362537220 */ /* 0x000fc40000410000 */
[----:B------:R-:W-:Y:S01]  /*3290*/  FSEL R78, R78, RZ, P4 ;  /* 0x000000ff4e4e7208 */ /* 0x000fe20002000000 */
[----:B------:R-:W-:Y:S01]  /*32a0*/  FADD.FTZ R87, R141, -R80 ;  /* 0x800000508d577221 */ /* 0x000fe20000010000 */
[----:B------:R-:W-:Y:S01]  /*32b0*/  LOP3.LUT P4, RZ, R89, 0xff00, RZ, 0xc0, !PT ;  /* 0x0000ff0059ff7812 */ /* 0x000fe2000788c0ff */
[----:B------:R-:W-:Y:S01]  /*32c0*/  FMUL.FTZ R80, R83, UR13 ;  /* 0x0000000d53507c20 */ /* 0x000fe20008410000 */
[----:B------:R-:W-:Y:S01]  /*32d0*/  FFMA.FTZ R83, R3, R84, R85 ;  /* 0x0000005403537223 */ /* 0x000fe20000010055 */
[----:B------:R-:W-:Y:S01]  /*32e0*/  FMUL.FTZ R87, R98, R87 ;  /* 0x0000005762577220 */ /* 0x000fe20000410000 */
[----:B------:R-:W-:Y:S02]  /*32f0*/  FSEL R160, R81, RZ, P4 ;  /* 0x000000ff51a07208 */ /* 0x000fe40002000000 */
[----:B------:R-:W-:Y:S01]  /*3300*/  LOP3.LUT P4, RZ, R153, 0xff00, RZ, 0xc0, !PT ;  /* 0x0000ff0099ff7812 */ /* 0x000fe2000788c0ff */
[----:B------:R-:W-:Y:S01]  /*3310*/  FMUL.FTZ R87, R87, UR13 ;  /* 0x0000000d57577c20 */ /* 0x000fe20008410000 */
[----:B------:R-:W-:-:S02]  /*3320*/  FADD.FTZ R83, R136, -R83 ;  /* 0x8000005388537221 */ /* 0x000fc40000010000 */
[----:B------:R-:W-:Y:S02]  /*3330*/  FSEL R81, R81, RZ, P4 ;  /* 0x000000ff51517208 */ /* 0x000fe40002000000 */
[----:B------:R-:W-:Y:S01]  /*3340*/  LOP3.LUT P4, RZ, R88, 0xff0000, RZ, 0xc0, !PT ;  /* 0x00ff000058ff7812 */ /* 0x000fe2000788c0ff */
[----:B------:R-:W-:Y:S01]  /*3350*/  FMUL.FTZ R83, R98, R83 ;  /* 0x0000005362537220 */ /* 0x000fe20000410000 */
        /* <DEDUP_REMOVED lines=8> */
[----:B------:R-:W-:Y:S02]  /*33e0*/  LOP3.LUT P4, RZ, R152, 0xff000000, RZ, 0xc0, !PT ;  /* 0xff00000098ff7812 */ /* 0x000fe4000788c0ff */
[----:B------:R-:W-:Y:S02]  /*33f0*/  F2FP.BF16.F32.PACK_AB R81, R158, R151 ;  /* 0x000000979e51723e */ /* 0x000fe400000010ff */
[----:B------:R-:W-:Y:S02]  /*3400*/  FSEL R80, R80, RZ, P4 ;  /* 0x000000ff50507208 */ /* 0x000fe40002000000 */
[----:B------:R-:W-:Y:S02]  /*3410*/  LOP3.LUT P4, RZ, R88, 0xff00, RZ, 0xc0, !PT ;  /* 0x0000ff0058ff7812 */ /* 0x000fe4000788c0ff */
[----:B------:R-:W-:-:S02]  /*3420*/  F2FP.BF16.F32.PACK_AB R77, R80, R77 ;  /* 0x0000004d504d723e */ /* 0x000fc400000010ff */
[----:B------:R-:W-:Y:S02]  /*3430*/  FSEL R149, R87, RZ, P4 ;  /* 0x000000ff57957208 */ /* 0x000fe40002000000 */
[----:B------:R-:W-:-:S04]  /*3440*/  LOP3.LUT P4, RZ, R152, 0xff00, RZ, 0xc0, !PT ;  /* 0x0000ff0098ff7812 */ /* 0x000fc8000788c0ff */
[----:B------:R-:W-:Y:S02]  /*3450*/  FSEL R87, R87, RZ, P4 ;  /* 0x000000ff57577208 */ /* 0x000fe40002000000 */
        /* <DEDUP_REMOVED lines=8> */
.L_x_250:
[-CC-:B------:R-:W-:Y:S01]  /*34e0*/  FFMA.FTZ R73, R139, R84.reuse, R85.reuse ;  /* 0x000000548b497223 */ /* 0x180fe20000010055 */
[----:B------:R-:W-:Y:S01]  /*34f0*/  LOP3.LUT P4, RZ, R89, 0xff0000, RZ, 0xc0, !PT ;  /* 0x00ff000059ff7812 */ /* 0x000fe2000788c0ff */
[----:B------:R-:W-:Y:S02]  /*3500*/  FFMA.FTZ R74, R150, R84, R85 ;  /* 0x00000054964a7223 */ /* 0x000fe40000010055 */
[----:B------:R-:W-:-:S04]  /*3510*/  FADD.FTZ R73, R142, -R73 ;  /* 0x800000498e497221 */ /* 0x000fc80000010000 */
[----:B-----5:R-:W-:Y:S01]  /*3520*/  FMUL.FTZ R76, R98, R73 ;  /* 0x00000049624c7220 */ /* 0x020fe20000410000 */
[----:B------:R-:W-:-:S03]  /*3530*/  FADD.FTZ R73, R147, -R74 ;  /* 0x8000004a93497221 */ /* 0x000fc60000010000 */
[----:B------:R-:W-:Y:S01]  /*3540*/  FMUL.FTZ R72, R76, UR13 ;  /* 0x0000000d4c487c20 */ /* 0x000fe20008410000 */
[----:B------:R-:W-:Y:S01]  /*3550*/  FMUL.FTZ R149, R98, R73 ;  /* 0x0000004962957220 */ /* 0x000fe20000410000 */
[----:B------:R-:W-:-:S03]  /*3560*/  FFMA.FTZ R73, R137, R84, R85 ;  /* 0x0000005489497223 */ /* 0x000fc60000010055 */
[----:B------:R-:W-:Y:S01]  /*3570*/  FSEL R176, R72, RZ, P4 ;  /* 0x000000ff48b07208 */ /* 0x000fe20002000000 */
[----:B------:R-:W-:Y:S01]  /*3580*/  FMUL.FTZ R74, R149, UR13 ;  /* 0x0000000d954a7c20 */ /* 0x000fe20008410000 */
[----:B------:R-:W-:Y:S01]  /*3590*/  LOP3.LUT P4, RZ, R153, 0xff0000, RZ, 0xc0, !PT ;  /* 0x00ff000099ff7812 */ /* 0x000fe2000788c0ff */
[----:B------:R-:W-:-:S03]  /*35a0*/  FADD.FTZ R73, R140, -R73 ;  /* 0x800000498c497221 */ /* 0x000fc60000010000 */
[----:B------:R-:W-:Y:S01]  /*35b0*/  FSEL R177, R72, RZ, P4 ;  /* 0x000000ff48b17208 */ /* 0x000fe20002000000 */
[-CC-:B------:R-:W-:Y:S01]  /*35c0*/  FFMA.FTZ R72, R148, R84.reuse, R85.reuse ;  /* 0x0000005494487223 */ /* 0x180fe20000010055 */
[----:B------:R-:W-:Y:S01]  /*35d0*/  ISETP.GE.U32.AND P4, PT, R88, RZ, PT ;  /* 0x000000ff5800720c */ /* 0x000fe20003f86070 */
[----:B------:R-:W-:Y:S01]  /*35e0*/  FMUL.FTZ R80, R98, R73 ;  /* 0x0000004962507220 */ /* 0x000fe20000410000 */
[----:B------:R-:W-:Y:S01]  /*35f0*/  FFMA.FTZ R73, R135, R84, R85 ;  /* 0x0000005487497223 */ /* 0x000fe20000010055 */
[----:B------:R-:W-:Y:S01]  /*3600*/  FADD.FTZ R75, R145, -R72 ;  /* 0x80000048914b7221 */ /* 0x000fe20000010000 */
[----:B------:R-:W-:Y:S01]  /*3610*/  ISETP.GE.U32.AND.EX P4, PT, R89, 0x1000000, PT, P4 ;  /* 0x010000005900780c */ /* 0x000fe20003f86140 */
[----:B------:R-:W-:Y:S01]  /*3620*/  FMUL.FTZ R72, R80, UR13 ;  /* 0x0000000d50487c20 */ /* 0x000fe20008410000 */
[----:B------:R-:W-:Y:S01]  /*3630*/  FADD.FTZ R73, R138, -R73 ;  /* 0x800000498a497221 */ /* 0x000fe20000010000 */
[----:B------:R-:W-:Y:S01]  /*3640*/  FMUL.FTZ R83, R98, R75 ;  /* 0x0000004b62537220 */ /* 0x000fe20000410000 */
[----:B------:R-:W-:-:S02]  /*3650*/  FSEL R179, R74, RZ, P4 ;  /* 0x000000ff4ab37208 */ /* 0x000fc40002000000 */
[----:B------:R-:W-:Y:S01]  /*3660*/  ISETP.GE.U32.AND P4, PT, R152, RZ, PT ;  /* 0x000000ff9800720c */ /* 0x000fe20003f86070 */
[----:B------:R-:W-:-:S03]  /*3670*/  FMUL.FTZ R78, R98, R73 ;  /* 0x00000049624e7220 */ /* 0x000fc60000410000 */
[----:B------:R-:W-:Y:S01]  /*3680*/  ISETP.GE.U32.AND.EX P4, PT, R153, 0x1000000, PT, P4 ;  /* 0x010000009900780c */ /* 0x000fe20003f86140 */
[----:B------:R-:W-:-:S03]  /*3690*/  FMUL.FTZ R73, R78, UR13 ;  /* 0x0000000d4e497c20 */ /* 0x000fc60008410000 */
[----:B------:R-:W-:Y:S01]  /*36a0*/  FSEL R178, R74, RZ, P4 ;  /* 0x000000ff4ab27208 */ /* 0x000fe20002000000 */
[----:B------:R-:W-:Y:S01]  /*36b0*/  FMUL.FTZ R74, R83, UR13 ;  /* 0x0000000d534a7c20 */ /* 0x000fe20008410000 */
[----:B------:R-:W-:-:S04]  /*36c0*/  LOP3.LUT P4, RZ, R89, 0xff, RZ, 0xc0, !PT ;  /* 0x000000ff59ff7812 */ /* 0x000fc8000788c0ff */
[----:B------:R-:W-:Y:S02]  /*36d0*/  FSEL R82, R72, RZ, P4 ;  /* 0x000000ff48527208 */ /* 0x000fe40002000000 */
[----:B------:R-:W-:-:S04]  /*36e0*/  LOP3.LUT P4, RZ, R153, 0xff, RZ, 0xc0, !PT ;  /* 0x000000ff99ff7812 */ /* 0x000fc8000788c0ff */
[----:B------:R-:W-:Y:S01]  /*36f0*/  FSEL R159, R72, RZ, P4 ;  /* 0x000000ff489f7208 */ /* 0x000fe20002000000 */
[----:B------:R-:W-:Y:S01]  /*3700*/  FFMA.FTZ R72, R146, R84, R85 ;  /* 0x0000005492487223 */ /* 0x000fe20000010055 */
[----:B------:R-:W-:-:S03]  /*3710*/  LOP3.LUT P4, RZ, R89, 0xff00, RZ, 0xc0, !PT ;  /* 0x0000ff0059ff7812 */ /* 0x000fc6000788c0ff */
[----:B------:R-:W-:Y:S01]  /*3720*/  FADD.FTZ R75, R143, -R72 ;  /* 0x800000488f4b7221 */ /* 0x000fe20000010000 */
[----:B------:R-:W-:Y:S01]  /*3730*/  FSEL R161, R74, RZ, P4 ;  /* 0x000000ff4aa17208 */ /* 0x000fe20002000000 */
[----:B------:R-:W-:Y:S01]  /*3740*/  FFMA.FTZ R72, R144, R84, R85 ;  /* 0x0000005490487223 */ /* 0x000fe20000010055 */
[----:B------:R-:W-:Y:S01]  /*3750*/  LOP3.LUT P4, RZ, R153, 0xff00, RZ, 0xc0, !PT ;  /* 0x0000ff0099ff7812 */ /* 0x000fe2000788c0ff */
[----:B------:R-:W-:Y:S01]  /*3760*/  FMUL.FTZ R79, R98, R75 ;  /* 0x0000004b624f7220 */ /* 0x000fe20000410000 */
[----:B------:R-:W-:Y:S01]  /*3770*/  F2FP.BF16.F32.PACK_AB R82, R161, R82 ;  /* 0x00000052a152723e */ /* 0x000fe200000010ff */
[----:B------:R-:W-:Y:S01]  /*3780*/  FADD.FTZ R75, R141, -R72 ;  /* 0x800000488d4b7221 */ /* 0x000fe20000010000 */
[----:B------:R-:W-:Y:S01]  /*3790*/  FSEL R160, R74, RZ, P4 ;  /* 0x000000ff4aa07208 */ /* 0x000fe20002000000 */
[----:B------:R-:W-:Y:S01]  /*37a0*/  FMUL.FTZ R72, R79, UR13 ;  /* 0x0000000d4f487c20 */ /* 0x000fe20008410000 */
[----:B------:R-:W-:Y:S01]  /*37b0*/  LOP3.LUT P4, RZ, R88, 0xff0000, RZ, 0xc0, !PT ;  /* 0x00ff000058ff7812 */ /* 0x000fe2000788c0ff */
[----:B------:R-:W-:Y:S01]  /*37c0*/  FMUL.FTZ R77, R98, R75 ;  /* 0x0000004b624d7220 */ /* 0x000fe20000410000 */
[----:B------:R-:W-:-:S02]  /*37d0*/  F2FP.BF16.F32.PACK_AB R75, R149, R76 ;  /* 0x0000004c954b723e */ /* 0x000fc400000010ff */
[----:B------:R-:W-:Y:S01]  /*37e0*/  FSEL R81, R73, RZ, P4 ;  /* 0x000000ff49517208 */ /* 0x000fe20002000000 */
[----:B------:R-:W-:Y:S01]  /*37f0*/  FMUL.FTZ R74, R77, UR13 ;  /* 0x0000000d4d4a7c20 */ /* 0x000fe20008410000 */
[----:B------:R-:W-:-:S04]  /*3800*/  LOP3.LUT P4, RZ, R152, 0xff0000, RZ, 0xc0, !PT ;  /* 0x00ff000098ff7812 */ /* 0x000fc8000788c0ff */
[----:B------:R-:W-:Y:S01]  /*3810*/  FSEL R86, R73, RZ, P4 ;  /* 0x000000ff49567208 */ /* 0x000fe20002000000 */
[----:B------:R-:W-:Y:S01]  /*3820*/  FFMA.FTZ R73, R3, R84, R85 ;  /* 0x0000005403497223 */ /* 0x000fe20000010055 */
[----:B------:R-:W-:-:S03]  /*3830*/  LOP3.LUT P4, RZ, R88, 0xff000000, RZ, 0xc0, !PT ;  /* 0xff00000058ff7812 */ /* 0x000fc6000788c0ff */
[----:B------:R-:W-:Y:S01]  /*3840*/  FADD.FTZ R73, R136, -R73 ;  /* 0x8000004988497221 */ /* 0x000fe20000010000 */
[----:B------:R-:W-:Y:S02]  /*3850*/  FSEL R158, R72, RZ, P4 ;  /* 0x000000ff489e7208 */ /* 0x000fe40002000000 */
[----:B------:R-:W-:Y:S02]  /*3860*/  LOP3.LUT P4, RZ, R152, 0xff000000, RZ, 0xc0, !PT ;  /* 0xff00000098ff7812 */ /* 0x000fe4000788c0ff */
[----:B------:R-:W-:Y:S02]  /*3870*/  F2FP.BF16.F32.PACK_AB R81, R158, R81 ;  /* 0x000000519e51723e */ /* 0x000fe400000010ff */
[----:B------:R-:W-:Y:S01]  /*3880*/  FSEL R151, R72, RZ, P4 ;  /* 0x000000ff48977208 */ /* 0x000fe20002000000 */
[----:B------:R-:W-:Y:S01]  /*3890*/  FMUL.FTZ R72, R98, R73 ;  /* 0x0000004962487220 */ /* 0x000fe20000410000 */
[----:B------:R-:W-:Y:S02]  /*38a0*/  LOP3.LUT P4, RZ, R88, 0xff00, RZ, 0xc0, !PT ;  /* 0x0000ff0058ff7812 */ /* 0x000fe4000788c0ff */
[----:B------:R-:W-:Y:S01]  /*38b0*/  F2FP.BF16.F32.PACK_AB R73, R79, R78 ;  /* 0x0000004e4f49723e */ /* 0x000fe200000010ff */
[----:B------:R-:W-:Y:S01]  /*38c0*/  FMUL.FTZ R76, R72, UR13 ;  /* 0x0000000d484c7c20 */ /* 0x000fe20008410000 */
[----:B------:R-:W-:-:S02]  /*38d0*/  FSEL R87, R74, RZ, P4 ;  /* 0x000000ff4a577208 */ /* 0x000fc40002000000 */
[----:B------:R-:W-:Y:S02]  /*38e0*/  LOP3.LUT P4, RZ, R152, 0xff00, RZ, 0xc0, !PT ;  /* 0x0000ff0098ff7812 */ /* 0x000fe4000788c0ff */
[----:B------:R-:W-:Y:S02]  /*38f0*/  F2FP.BF16.F32.PACK_AB R72, R77, R72 ;  /* 0x000000484d48723e */ /* 0x000fe400000010ff */
[----:B------:R-:W-:Y:S02]  /*3900*/  FSEL R149, R74, RZ, P4 ;  /* 0x000000ff4a957208 */ /* 0x000fe40002000000 */
[----:B------:R-:W-:Y:S02]  /*3910*/  LOP3.LUT P4, RZ, R88, 0xff, RZ, 0xc0, !PT ;  /* 0x000000ff58ff7812 */ /* 0x000fe4000788c0ff */
[----:B------:R-:W-:Y:S02]  /*3920*/  F2FP.BF16.F32.PACK_AB R74, R83, R80 ;  /* 0x00000050534a723e */ /* 0x000fe400000010ff */
[----:B------:R-:W-:-:S02]  /*3930*/  FSEL R80, R76, RZ, P4 ;  /* 0x000000ff4c507208 */ /* 0x000fc40002000000 */
[----:B------:R-:W-:Y:S02]  /*3940*/  LOP3.LUT P4, RZ, R152, 0xff, RZ, 0xc0, !PT ;  /* 0x000000ff98ff7812 */ /* 0x000fe4000788c0ff */
[----:B------:R-:W-:Y:S02]  /*3950*/  F2FP.BF16.F32.PACK_AB R79, R178, R177 ;  /* 0x000000b1b24f723e */ /* 0x000fe400000010ff */
[----:B------:R-:W-:Y:S02]  /*3960*/  FSEL R76, R76, RZ, P4 ;  /* 0x000000ff4c4c7208 */ /* 0x000fe40002000000 */
[----:B------:R-:W-:Y:S02]  /*3970*/  F2FP.BF16.F32.PACK_AB R83, R179, R176 ;  /* 0x000000b0b353723e */ /* 0x000fe400000010ff */
[----:B------:R-:W-:Y:S02]  /*3980*/  F2FP.BF16.F32.PACK_AB R78, R160, R159 ;  /* 0x0000009fa04e723e */ /* 0x000fe400000010ff */
[----:B------:R-:W-:-:S02]  /*3990*/  F2FP.BF16.F32.PACK_AB R77, R151, R86 ;  /* 0x00000056974d723e */ /* 0x000fc400000010ff */
[----:B------:R-:W-:Y:S02]  /*39a0*/  F2FP.BF16.F32.PACK_AB R76, R149, R76 ;  /* 0x0000004c954c723e */ /* 0x000fe400000010ff */
[----:B------:R-:W-:Y:S01]  /*39b0*/  F2FP.BF16.F32.PACK_AB R80, R87, R80 ;  /* 0x000000505750723e */ /* 0x000fe200000010ff */
[----:B------:R-:W-:Y:S06]  /*39c0*/  BRA `(.L_x_247) ;  /* 0x0000000800b07947 */ /* 0x000fec0003800000 */
.L_x_249:
[----:B------:R-:W-:-:S04]  /*39d0*/  UISETP.NE.U32.AND UP0, UPT, UR4, URZ, UPT ;  /* 0x000000ff0400728c */ /* 0x000fc8000bf05070 */
[----:B------:R-:W-:-:S09]  /*39e0*/  UISETP.NE.AND.EX UP0, UPT, UR5, URZ, UPT, UP0 ;  /* 0x000000ff0500728c */ /* 0x000fd2000bf05300 */
[----:B------:R-:W-:Y:S05]  /*39f0*/  BRA.U UP0, `(.L_x_251) ;  /* 0x00000005004c7547 */ /* 0x000fea000b800000 */
[-CC-:B------:R-:W-:Y:S01]  /*3a00*/  FFMA.FTZ R77, R139, R84.reuse, R85.reuse ;  /* 0x000000548b4d7223 */ /* 0x180fe20000010055 */
[----:B------:R-:W-:Y:S01]  /*3a10*/  SHF.L.U32 R79, R15, 0x10, RZ ;  /* 0x000000100f4f7819 */ /* 0x000fe200000006ff */
[-C--:B------:R-:W-:Y:S01]  /*3a20*/  FFMA.FTZ R76, R150, R84.reuse, R85 ;  /* 0x00000054964c7223 */ /* 0x080fe20000010055 */
[----:B------:R-:W-:Y:S01]  /*3a30*/  LOP3.LUT P4, RZ, R89, 0xff0000, RZ, 0xc0, !PT ;  /* 0x00ff000059ff7812 */ /* 0x000fe2000788c0ff */
[----:B------:R-:W-:Y:S01]  /*3a40*/  FADD.FTZ R77, R142, -R77 ;  /* 0x8000004d8e4d7221 */ /* 0x000fe20000010000 */
[----:B------:R-:W-:Y:S02]  /*3a50*/  IMAD.U32 R81, R81, 0x10000, RZ ;  /* 0x0001000051517824 */ /* 0x000fe400078e00ff */
[----:B------:R-:W-:Y:S02]  /*3a60*/  IMAD.U32 R87, R82, 0x10000, RZ ;  /* 0x0001000052577824 */ /* 0x000fe400078e00ff */
[----:B-----5:R-:W-:Y:S01]  /*3a70*/  FFMA.FTZ R77, R98, R77, R79 ;  /* 0x0000004d624d7223 */ /* 0x020fe2000001004f */
[----:B------:R-:W-:Y:S01]  /*3a80*/  FADD.FTZ R79, R147, -R76 ;  /* 0x8000004c934f7221 */ /* 0x000fe20000010000 */
[-CC-:B------:R-:W-:Y:S01]  /*3a90*/  FFMA.FTZ R76, R148, R84.reuse, R85.reuse ;  /* 0x00000054944c7223 */ /* 0x180fe20000010055 */
[----:B------:R-:W-:Y:S01]  /*3aa0*/  FFMA.FTZ R82, R146, R84, R85 ;  /* 0x0000005492527223 */ /* 0x000fe20000010055 */
[----:B------:R-:W-:Y:S01]  /*3ab0*/  FMUL.FTZ R77, R77, UR13 ;  /* 0x0000000d4d4d7c20 */ /* 0x000fe20008410000 */
[----:B------:R-:W-:-:S04]  /*3ac0*/  FFMA.FTZ R81, R98, R79, R81 ;  /* 0x0000004f62517223 */ /* 0x000fc80000010051 */
[----:B------:R-:W-:Y:S01]  /*3ad0*/  FSEL R161, R77, RZ, P4 ;  /* 0x000000ff4da17208 */ /* 0x000fe20002000000 */
[----:B------:R-:W-:Y:S01]  /*3ae0*/  FMUL.FTZ R86, R81, UR13 ;  /* 0x0000000d51567c20 */ /* 0x000fe20008410000 */
[----:B------:R-:W-:Y:S02]  /*3af0*/  LOP3.LUT P4, RZ, R153, 0xff0000, RZ, 0xc0, !PT ;  /* 0x00ff000099ff7812 */ /* 0x000fe4000788c0ff */
[----:B------:R-:W-:Y:S02]  /*3b00*/  SHF.L.U32 R81, R14, 0x10, RZ ;  /* 0x000000100e517819 */ /* 0x000fe400000006ff */
[----:B------:R-:W-:Y:S01]  /*3b10*/  FSEL R79, R77, RZ, P4 ;  /* 0x000000ff4d4f7208 */ /* 0x000fe20002000000 */
[----:B------:R-:W-:Y:S01]  /*3b20*/  FFMA.FTZ R77, R137, R84, R85 ;  /* 0x00000054894d7223 */ /* 0x000fe20000010055 */
[----:B------:R-:W-:-:S03]  /*3b30*/  ISETP.GE.U32.AND P4, PT, R88, RZ, PT ;  /* 0x000000ff5800720c */ /* 0x000fc60003f86070 */
[----:B------:R-:W-:Y:S01]  /*3b40*/  FADD.FTZ R77, R140, -R77 ;  /* 0x8000004d8c4d7221 */ /* 0x000fe20000010000 */
[----:B------:R-:W-:-:S03]  /*3b50*/  ISETP.GE.U32.AND.EX P4, PT, R89, 0x1000000, PT, P4 ;  /* 0x010000005900780c */ /* 0x000fc60003f86140 */
[----:B------:R-:W-:Y:S01]  /*3b60*/  FFMA.FTZ R77, R98, R77, R81 ;  /* 0x0000004d624d7223 */ /* 0x000fe20000010051 */
[----:B------:R-:W-:Y:S01]  /*3b70*/  FSEL R176, R86, RZ, P4 ;  /* 0x000000ff56b07208 */ /* 0x000fe20002000000 */
[----:B------:R-:W-:Y:S01]  /*3b80*/  FADD.FTZ R81, R145, -R76 ;  /* 0x8000004c91517221 */ /* 0x000fe20000010000 */
[----:B------:R-:W-:Y:S01]  /*3b90*/  ISETP.GE.U32.AND P4, PT, R152, RZ, PT ;  /* 0x000000ff9800720c */ /* 0x000fe20003f86070 */
[----:B------:R-:W-:Y:S01]  /*3ba0*/  FMUL.FTZ R78, R77, UR13 ;  /* 0x0000000d4d4e7c20 */ /* 0x000fe20008410000 */
[----:B------:R-:W-:Y:S01]  /*3bb0*/  FFMA.FTZ R77, R135, R84, R85 ;  /* 0x00000054874d7223 */ /* 0x000fe20000010055 */
[----:B------:R-:W-:Y:S01]  /*3bc0*/  FFMA.FTZ R87, R98, R81, R87 ;  /* 0x0000005162577223 */ /* 0x000fe20000010057 */
[----:B------:R-:W-:Y:S02]  /*3bd0*/  ISETP.GE.U32.AND.EX P4, PT, R153, 0x1000000, PT, P4 ;  /* 0x010000009900780c */ /* 0x000fe40003f86140 */
[----:B------:R-:W-:Y:S01]  /*3be0*/  SHF.L.U32 R81, R13, 0x10, RZ ;  /* 0x000000100d517819 */ /* 0x000fe200000006ff */
[----:B------:R-:W-:Y:S01]  /*3bf0*/  FADD.FTZ R77, R138, -R77 ;  /* 0x8000004d8a4d7221 */ /* 0x000fe20000010000 */
[----:B------:R-:W-:Y:S01]  /*3c00*/  FSEL R76, R86, RZ, P4 ;  /* 0x000000ff564c7208 */ /* 0x000fe20002000000 */
[----:B------:R-:W-:Y:S01]  /*3c10*/  FMUL.FTZ R86, R87, UR13 ;  /* 0x0000000d57567c20 */ /* 0x000fe20008410000 */
[----:B------:R-:W-:Y:S01]  /*3c20*/  LOP3.LUT P4, RZ, R89, 0xff, RZ, 0xc0, !PT ;  /* 0x000000ff59ff7812 */ /* 0x000fe2000788c0ff */
[----:B------:R-:W-:Y:S01]  /*3c30*/  FFMA.FTZ R77, R98, R77, R81 ;  /* 0x0000004d624d7223 */ /* 0x000fe20000010051 */
[----:B------:R-:W-:-:S02]  /*3c40*/  IMAD.U32 R87, R83, 0x10000, RZ ;  /* 0x0001000053577824 */ /* 0x000fc400078e00ff */
[----:B------:R-:W-:Y:S01]  /*3c50*/  FADD.FTZ R83, R143, -R82 ;  /* 0x800000528f537221 */ /* 0x000fe20000010000 */
[----:B------:R-:W-:Y:S01]  /*3c60*/  FSEL R159, R78, RZ, P4 ;  /* 0x000000ff4e9f7208 */ /* 0x000fe20002000000 */
[----:B------:R-:W-:Y:S01]  /*3c70*/  FMUL.FTZ R77, R77, UR13 ;  /* 0x0000000d4d4d7c20 */ /* 0x000fe20008410000 */
[----:B------:R-:W-:Y:S01]  /*3c80*/  LOP3.LUT P4, RZ, R153, 0xff, RZ, 0xc0, !PT ;  /* 0x000000ff99ff7812 */ /* 0x000fe2000788c0ff */
[----:B------:R-:W-:Y:S01]  /*3c90*/  FFMA.FTZ R82, R144, R84, R85 ;  /* 0x0000005490527223 */ /* 0x000fe20000010055 */
[----:B------:R-:W-:Y:S02]  /*3ca0*/  F2FP.BF16.F32.PACK_AB R79, R76, R79 ;  /* 0x0000004f4c4f723e */ /* 0x000fe400000010ff */
[----:B------:R-:W-:Y:S02]  /*3cb0*/  FSEL R78, R78, RZ, P4 ;  /* 0x000000ff4e4e7208 */ /* 0x000fe40002000000 */
[----:B------:R-:W-:-:S04]  /*3cc0*/  LOP3.LUT P4, RZ, R89, 0xff00, RZ, 0xc0, !PT ;  /* 0x0000ff0059ff7812 */ /* 0x000fc8000788c0ff */
[----:B------:R-:W-:Y:S02]  /*3cd0*/  FSEL R160, R86, RZ, P4 ;  /* 0x000000ff56a07208 */ /* 0x000fe40002000000 */
[----:B------:R-:W-:-:S04]  /*3ce0*/  LOP3.LUT P4, RZ, R153, 0xff00, RZ, 0xc0, !PT ;  /* 0x0000ff0099ff7812 */ /* 0x000fc8000788c0ff */
[----:B------:R-:W-:Y:S01]  /*3cf0*/  FSEL R81, R86, RZ, P4 ;  /* 0x000000ff56517208 */ /* 0x000fe20002000000 */
[----:B------:R-:W-:Y:S01]  /*3d00*/  FFMA.FTZ R86, R98, R83, R87 ;  /* 0x0000005362567223 */ /* 0x000fe20000010057 */
[----:B------:R-:W-:Y:S01]  /*3d10*/  LOP3.LUT P4, RZ, R88, 0xff0000, RZ, 0xc0, !PT ;  /* 0x00ff000058ff7812 */ /* 0x000fe2000788c0ff */
[----:B------:R-:W-:Y:S01]  /*3d20*/  FADD.FTZ R83, R141, -R82 ;  /* 0x800000528d537221 */ /* 0x000fe20000010000 */
[----:B------:R-:W-:Y:S01]  /*3d30*/  SHF.L.U32 R87, R80, 0x10, RZ ;  /* 0x0000001050577819 */ /* 0x000fe200000006ff */
[----:B------:R-:W-:Y:S01]  /*3d40*/  FMUL.FTZ R82, R86, UR13 ;  /* 0x0000000d56527c20 */ /* 0x000fe20008410000 */
[----:B------:R-:W-:Y:S02]  /*3d50*/  FSEL R151, R77, RZ, P4 ;  /* 0x000000ff4d977208 */ /* 0x000fe40002000000 */
[----:B------:R-:W-:Y:S01]  /*3d60*/  LOP3.LUT P4, RZ, R152, 0xff0000, RZ, 0xc0, !PT ;  /* 0x00ff000098ff7812 */ /* 0x000fe2000788c0ff */
[----:B------:R-:W-:Y:S01]  /*3d70*/  FFMA.FTZ R80, R98, R83, R87 ;  /* 0x0000005362507223 */ /* 0x000fe20000010057 */
[----:B------:R-:W-:Y:S01]  /*3d80*/  FFMA.FTZ R83, R3, R84, R85 ;  /* 0x0000005403537223 */ /* 0x000fe20000010055 */
[----:B------:R-:W-:Y:S01]  /*3d90*/  IMAD.U32 R87, R12, 0x10000, RZ ;  /* 0x000100000c577824 */ /* 0x000fe200078e00ff */
[----:B------:R-:W-:Y:S01]  /*3da0*/  FSEL R77, R77, RZ, P4 ;  /* 0x000000ff4d4d7208 */ /* 0x000fe20002000000 */
[----:B------:R-:W-:Y:S01]  /*3db0*/  FMUL.FTZ R86, R80, UR13 ;  /* 0x0000000d50567c20 */ /* 0x000fe20008410000 */
[----:B------:R-:W-:Y:S01]  /*3dc0*/  LOP3.LUT P4, RZ, R88, 0xff000000, RZ, 0xc0, !PT ;  /* 0xff00000058ff7812 */ /* 0x000fe2000788c0ff */
[----:B------:R-:W-:Y:S01]  /*3dd0*/  FADD.FTZ R83, R136, -R83 ;  /* 0x8000005388537221 */ /* 0x000fe20000010000 */
[----:B------:R-:W-:-:S02]  /*3de0*/  F2FP.BF16.F32.PACK_AB R78, R81, R78 ;  /* 0x0000004e514e723e */ /* 0x000fc400000010ff */
[----:B------:R-:W-:Y:S01]  /*3df0*/  FSEL R158, R82, RZ, P4 ;  /* 0x000000ff529e7208 */ /* 0x000fe20002000000 */
[----:B------:R-:W-:Y:S01]  /*3e00*/  FFMA.FTZ R83, R98, R83, R87 ;  /* 0x0000005362537223 */ /* 0x000fe20000010057 */
[----:B------:R-:W-:Y:S02]  /*3e10*/  LOP3.LUT P4, RZ, R152, 0xff000000, RZ, 0xc0, !PT ;  /* 0xff00000098ff7812 */ /* 0x000fe4000788c0ff */
[----:B------:R-:W-:Y:S02]  /*3e20*/  F2FP.BF16.F32.PACK_AB R81, R158, R151 ;  /* 0x000000979e51723e */ /* 0x000fe400000010ff */
[----:B------:R-:W-:Y:S01]  /*3e30*/  FSEL R80, R82, RZ, P4 ;  /* 0x000000ff52507208 */ /* 0x000fe20002000000 */
[----:B------:R-:W-:Y:S01]  /*3e40*/  FMUL.FTZ R82, R83, UR13 ;  /* 0x0000000d53527c20 */ /* 0x000fe20008410000 */
[----:B------:R-:W-:Y:S02]  /*3e50*/  LOP3.LUT P4, RZ, R88, 0xff00, RZ, 0xc0, !PT ;  /* 0x0000ff0058ff7812 */ /* 0x000fe4000788c0ff */
[----:B------:R-:W-:-:S02]  /*3e60*/  F2FP.BF16.F32.PACK_AB R77, R80, R77 ;  /* 0x0000004d504d723e */ /* 0x000fc400000010ff */
[----:B------:R-:W-:Y:S02]  /*3e70*/  FSEL R149, R86, RZ, P4 ;  /* 0x000000ff56957208 */ /* 0x000fe40002000000 */
[----:B------:R-:W-:Y:S02]  /*3e80*/  LOP3.LUT P4, RZ, R152, 0xff00, RZ, 0xc0, !PT ;  /* 0x0000ff0098ff7812 */ /* 0x000fe4000788c0ff */
[----:B------:R-:W-:Y:S02]  /*3e90*/  F2FP.BF16.F32.PACK_AB R83, R176, R161 ;  /* 0x000000a1b053723e */ /* 0x000fe400000010ff */
        /* <DEDUP_REMOVED lines=9> */
.L_x_251:
[-CC-:B------:R-:W-:Y:S01]  /*3f30*/  FFMA.FTZ R73, R139, R84.reuse, R85.reuse ;  /* 0x000000548b497223 */ /* 0x180fe20000010055 */
[----:B------:R-:W-:Y:S01]  /*3f40*/  SHF.L.U32 R75, R15, 0x10, RZ ;  /* 0x000000100f4b7819 */ /* 0x000fe200000006ff */
[----:B------:R-:W-:Y:S01]  /*3f50*/  FFMA.FTZ R74, R150, R84, R85 ;  /* 0x00000054964a7223 */ /* 0x000fe20000010055 */
[----:B------:R-:W-:Y:S01]  /*3f60*/  LOP3.LUT P4, RZ, R89, 0xff0000, RZ, 0xc0, !PT ;  /* 0x00ff000059ff7812 */ /* 0x000fe2000788c0ff */
[----:B------:R-:W-:Y:S01]  /*3f70*/  FADD.FTZ R73, R142, -R73 ;  /* 0x800000498e497221 */ /* 0x000fe20000010000 */
[----:B------:R-:W-:Y:S01]  /*3f80*/  IMAD.U32 R87, R87, 0x10000, RZ ;  /* 0x0001000057577824 */ /* 0x000fe200078e00ff */
[----:B------:R-:W-:Y:S01]  /*3f90*/  SHF.L.U32 R77, R80, 0x10, RZ ;  /* 0x00000010504d7819 */ /* 0x000fe200000006ff */
[----:B------:R-:W-:Y:S02]  /*3fa0*/  IMAD.U32 R83, R12, 0x10000, RZ ;  /* 0x000100000c537824 */ /* 0x000fe400078e00ff */
[----:B-----5:R-:W-:Y:S01]  /*3fb0*/  FFMA.FTZ R151, R98, R73, R75 ;  /* 0x0000004962977223 */ /* 0x020fe2000001004b */
[----:B------:R-:W-:Y:S01]  /*3fc0*/  FADD.FTZ R73, R147, -R74 ;  /* 0x8000004a93497221 */ /* 0x000fe20000010000 */
[----:B------:R-:W-:-:S02]  /*3fd0*/  SHF.L.U32 R75, R14, 0x10, RZ ;  /* 0x000000100e4b7819 */ /* 0x000fc400000006ff */
[----:B------:R-:W-:Y:S01]  /*3fe0*/  FMUL.FTZ R72, R151, UR13 ;  /* 0x0000000d97487c20 */ /* 0x000fe20008410000 */
[----:B------:R-:W-:Y:S01]  /*3ff0*/  FFMA.FTZ R182, R98, R73, R87 ;  /* 0x0000004962b67223 */ /* 0x000fe20000010057 */
[----:B------:R-:W-:-:S03]  /*4000*/  FFMA.FTZ R73, R137, R84, R85 ;  /* 0x0000005489497223 */ /* 0x000fc60000010055 */
[----:B------:R-:W-:Y:S01]  /*4010*/  FSEL R178, R72, RZ, P4 ;  /* 0x000000ff48b27208 */ /* 0x000fe20002000000 */
[----:B------:R-:W-:Y:S01]  /*4020*/  FMUL.FTZ R79, R182, UR13 ;  /* 0x0000000db64f7c20 */ /* 0x000fe20008410000 */
[----:B------:R-:W-:Y:S01]  /*4030*/  LOP3.LUT P4, RZ, R153, 0xff0000, RZ, 0xc0, !PT ;  /* 0x00ff000099ff7812 */ /* 0x000fe2000788c0ff */
[----:B------:R-:W-:-:S03]  /*4040*/  FADD.FTZ R73, R140, -R73 ;  /* 0x800000498c497221 */ /* 0x000fc60000010000 */
[----:B------:R-:W-:Y:S01]  /*4050*/  FSEL R180, R72, RZ, P4 ;  /* 0x000000ff48b47208 */ /* 0x000fe20002000000 */
[-C--:B------:R-:W-:Y:S01]  /*4060*/  FFMA.FTZ R72, R148, R84.reuse, R85 ;  /* 0x0000005494487223 */ /* 0x080fe20000010055 */
[----:B------:R-:W-:Y:S01]  /*4070*/  ISETP.GE.U32.AND P4, PT, R88, RZ, PT ;  /* 0x000000ff5800720c */ /* 0x000fe20003f86070 */
[----:B------:R-:W-:Y:S01]  /*4080*/  FFMA.FTZ R159, R98, R73, R75 ;  /* 0x00000049629f7223 */ /* 0x000fe2000001004b */
[----:B------:R-:W-:Y:S02]  /*4090*/  IMAD.U32 R75, R82, 0x10000, RZ ;  /* 0x00010000524b7824 */ /* 0x000fe400078e00ff */
[----:B------:R-:W-:Y:S01]  /*40a0*/  FADD.FTZ R73, R145, -R72 ;  /* 0x8000004891497221 */ /* 0x000fe20000010000 */
[----:B------:R-:W-:Y:S01]  /*40b0*/  ISETP.GE.U32.AND.EX P4, PT, R89, 0x1000000, PT, P4 ;  /* 0x010000005900780c */ /* 0x000fe20003f86140 */
[----:B------:R-:W-:Y:S02]  /*40c0*/  FMUL.FTZ R72, R159, UR13 ;  /* 0x0000000d9f487c20 */ /* 0x000fe40008410000 */
[----:B------:R-:W-:Y:S01]  /*40d0*/  FFMA.FTZ R176, R98, R73, R75 ;  /* 0x0000004962b07223 */ /* 0x000fe2000001004b */
[----:B------:R-:W-:Y:S01]  /*40e0*/  FSEL R179, R79, RZ, P4 ;  /* 0x000000ff4fb37208 */ /* 0x000fe20002000000 */
[----:B------:R-:W-:Y:S01]  /*40f0*/  FFMA.FTZ R73, R135, R84, R85 ;  /* 0x0000005487497223 */ /* 0x000fe20000010055 */
[----:B------:R-:W-:Y:S01]  /*4100*/  ISETP.GE.U32.AND P4, PT, R152, RZ, PT ;  /* 0x000000ff9800720c */ /* 0x000fe20003f86070 */
[----:B------:R-:W-:Y:S01]  /*4110*/  FMUL.FTZ R76, R176, UR13 ;  /* 0x0000000db04c7c20 */ /* 0x000fe20008410000 */
[----:B------:R-:W-:Y:S01]  /*4120*/  SHF.L.U32 R75, R13, 0x10, RZ ;  /* 0x000000100d4b7819 */ /* 0x000fe200000006ff */
[----:B------:R-:W-:Y:S01]  /*4130*/  FADD.FTZ R73, R138, -R73 ;  /* 0x800000498a497221 */ /* 0x000fe20000010000 */
[----:B------:R-:W-:-:S03]  /*4140*/  ISETP.GE.U32.AND.EX P4, PT, R153, 0x1000000, PT, P4 ;  /* 0x010000009900780c */ /* 0x000fc60003f86140 */
[----:B------:R-:W-:Y:S01]  /*4150*/  FFMA.FTZ R78, R98, R73, R75 ;  /* 0x00000049624e7223 */ /* 0x000fe2000001004b */
[----:B------:R-:W-:Y:S01]  /*4160*/  FSEL R79, R79, RZ, P4 ;  /* 0x000000ff4f4f7208 */ /* 0x000fe20002000000 */
[----:B------:R-:W-:Y:S01]  /*4170*/  IMAD.U32 R73, R86, 0x10000, RZ ;  /* 0x0001000056497824 */ /* 0x000fe200078e00ff */
[----:B------:R-:W-:Y:S01]  /*4180*/  LOP3.LUT P4, RZ, R89, 0xff, RZ, 0xc0, !PT ;  /* 0x000000ff59ff7812 */ /* 0x000fe2000788c0ff */
[----:B------:R-:W-:Y:S01]  /*4190*/  FMUL.FTZ R74, R78, UR13 ;  /* 0x0000000d4e4a7c20 */ /* 0x000fe20008410000 */
[----:B------:R-:W-:Y:S02]  /*41a0*/  F2FP.BF16.F32.PACK_AB R79, R79, R180 ;  /* 0x000000b44f4f723e */ /* 0x000fe400000010ff */
[----:B------:R-:W-:Y:S02]  /*41b0*/  FSEL R82, R72, RZ, P4 ;  /* 0x000000ff48527208 */ /* 0x000fe40002000000 */
[----:B------:R-:W-:-:S04]  /*41c0*/  LOP3.LUT P4, RZ, R153, 0xff, RZ, 0xc0, !PT ;  /* 0x000000ff99ff7812 */ /* 0x000fc8000788c0ff */
[----:B------:R-:W-:Y:S01]  /*41d0*/  FSEL R160, R72, RZ, P4 ;  /* 0x000000ff48a07208 */ /* 0x000fe20002000000 */
[----:B------:R-:W-:Y:S01]  /*41e0*/  FFMA.FTZ R72, R146, R84, R85 ;  /* 0x0000005492487223 */ /* 0x000fe20000010055 */
[----:B------:R-:W-:-:S03]  /*41f0*/  LOP3.LUT P4, RZ, R89, 0xff00, RZ, 0xc0, !PT ;  /* 0x0000ff0059ff7812 */ /* 0x000fc6000788c0ff */
[----:B------:R-:W-:Y:S01]  /*4200*/  FADD.FTZ R72, R143, -R72 ;  /* 0x800000488f487221 */ /* 0x000fe20000010000 */
[----:B------:R-:W-:Y:S02]  /*4210*/  FSEL R161, R76, RZ, P4 ;  /* 0x000000ff4ca17208 */ /* 0x000fe40002000000 */
[----:B------:R-:W-:Y:S01]  /*4220*/  LOP3.LUT P4, RZ, R153, 0xff00, RZ, 0xc0, !PT ;  /* 0x0000ff0099ff7812 */ /* 0x000fe2000788c0ff */
[----:B------:R-:W-:Y:S01]  /*4230*/  FFMA.FTZ R73, R98, R72, R73 ;  /* 0x0000004862497223 */ /* 0x000fe20000010049 */
[----:B------:R-:W-:Y:S01]  /*4240*/  FFMA.FTZ R72, R144, R84, R85 ;  /* 0x0000005490487223 */ /* 0x000fe20000010055 */
[----:B------:R-:W-:Y:S02]  /*4250*/  F2FP.BF16.F32.PACK_AB R82, R161, R82 ;  /* 0x00000052a152723e */ /* 0x000fe400000010ff */
[----:B------:R-:W-:Y:S01]  /*4260*/  FSEL R177, R76, RZ, P4 ;  /* 0x000000ff4cb17208 */ /* 0x000fe20002000000 */
[----:B------:R-:W-:Y:S01]  /*4270*/  FADD.FTZ R75, R141, -R72 ;  /* 0x800000488d4b7221 */ /* 0x000fe20000010000 */
[----:B------:R-:W-:Y:S01]  /*4280*/  LOP3.LUT P4, RZ, R88, 0xff0000, RZ, 0xc0, !PT ;  /* 0x00ff000058ff7812 */ /* 0x000fe2000788c0ff */
[C---:B------:R-:W-:Y:S01]  /*4290*/  FMUL.FTZ R72, R73.reuse, UR13 ;  /* 0x0000000d49487c20 */ /* 0x040fe20008410000 */
[----:B------:R-:W-:Y:S01]  /*42a0*/  F2FP.BF16.F32.PACK_AB R73, R73, R78 ;  /* 0x0000004e4949723e */ /* 0x000fe200000010ff */
[----:B------:R-:W-:Y:S01]  /*42b0*/  FFMA.FTZ R87, R98, R75, R77 ;  /* 0x0000004b62577223 */ /* 0x000fe2000001004d */
[----:B------:R-:W-:Y:S01]  /*42c0*/  FSEL R86, R74, RZ, P4 ;  /* 0x000000ff4a567208 */ /* 0x000fe20002000000 */
[----:B------:R-:W-:Y:S01]  /*42d0*/  FFMA.FTZ R75, R3, R84, R85 ;  /* 0x00000054034b7223 */ /* 0x000fe20000010055 */
[----:B------:R-:W-:-:S02]  /*42e0*/  LOP3.LUT P4, RZ, R152, 0xff0000, RZ, 0xc0, !PT ;  /* 0x00ff000098ff7812 */ /* 0x000fc4000788c0ff */
[----:B------:R-:W-:Y:S01]  /*42f0*/  F2FP.BF16.F32.PACK_AB R78, R177, R160 ;  /* 0x000000a0b14e723e */ /* 0x000fe200000010ff */
[----:B------:R-:W-:Y:S01]  /*4300*/  FADD.FTZ R75, R136, -R75 ;  /* 0x8000004b884b7221 */ /* 0x000fe20000010000 */
[----:B------:R-:W-:Y:S01]  /*4310*/  FSEL R158, R74, RZ, P4 ;  /* 0x000000ff4a9e7208 */ /* 0x000fe20002000000 */
[----:B------:R-:W-:Y:S01]  /*4320*/  FMUL.FTZ R74, R87, UR13 ;  /* 0x0000000d574a7c20 */ /* 0x000fe20008410000 */
[----:B------:R-:W-:-:S04]  /*4330*/  LOP3.LUT P4, RZ, R88, 0xff000000, RZ, 0xc0, !PT ;  /* 0xff00000058ff7812 */ /* 0x000fc8000788c0ff */
[----:B------:R-:W-:Y:S02]  /*4340*/  FSEL R81, R72, RZ, P4 ;  /* 0x000000ff48517208 */ /* 0x000fe40002000000 */
[----:B------:R-:W-:Y:S02]  /*4350*/  LOP3.LUT P4, RZ, R152, 0xff000000, RZ, 0xc0, !PT ;  /* 0xff00000098ff7812 */ /* 0x000fe4000788c0ff */
[----:B------:R-:W-:Y:S02]  /*4360*/  F2FP.BF16.F32.PACK_AB R81, R81, R86 ;  /* 0x000000565151723e */ /* 0x000fe400000010ff */
[----:B------:R-:W-:Y:S01]  /*4370*/  FSEL R77, R72, RZ, P4 ;  /* 0x000000ff484d7208 */ /* 0x000fe20002000000 */
[----:B------:R-:W-:Y:S01]  /*4380*/  FFMA.FTZ R72, R98, R75, R83 ;  /* 0x0000004b62487223 */ /* 0x000fe20000010053 */
        /* <DEDUP_REMOVED lines=15> */
[----:B------:R-:W-:-:S07]  /*4480*/  F2FP.BF16.F32.PACK_AB R80, R149, R80 ;  /* 0x000000509550723e */ /* 0x000fce00000010ff */
.L_x_247:
        /* <DEDUP_REMOVED lines=14> */
.L_x_243:
[----:B------:R-:W-:Y:S05]  /*4570*/  BSYNC.RECONVERGENT B0 ;  /* 0x0000000000007941 */ /* 0x000fea0003800200 */
.L_x_242:
        /* <DEDUP_REMOVED lines=12> */
[-CC-:B0-----:R-:W-:Y:S01]  /*4640*/  FFMA.FTZ R73, R105, R84.reuse, R85.reuse ;  /* 0x0000005469497223 */ /* 0x181fe20000010055 */
[----:B------:R-:W-:Y:S01]  /*4650*/  IMAD.U32 R75, R11, 0x10000, RZ ;  /* 0x000100000b4b7824 */ /* 0x000fe200078e00ff */
[----:B------:R-:W-:Y:S01]  /*4660*/  LOP3.LUT P6, RZ, R91, 0xff0000, RZ, 0xc0, !PT ;  /* 0x00ff00005bff7812 */ /* 0x000fe200078cc0ff */
[----:B------:R-:W-:Y:S01]  /*4670*/  FFMA.FTZ R74, R114, R84, R85 ;  /* 0x00000054724a7223 */ /* 0x000fe20000010055 */
[----:B------:R-:W-:-:S04]  /*4680*/  FADD.FTZ R73, R106, -R73 ;  /* 0x800000496a497221 */ /* 0x000fc80000010000 */
[----:B-----5:R-:W-:Y:S01]  /*4690*/  FFMA.FTZ R177, R98, R73, R75 ;  /* 0x0000004962b17223 */ /* 0x020fe2000001004b */
[----:B------:R-:W-:Y:S01]  /*46a0*/  FADD.FTZ R73, R113, -R74 ;  /* 0x8000004a71497221 */ /* 0x000fe20000010000 */
[----:B------:R-:W-:Y:S02]  /*46b0*/  FFMA.FTZ R74, R112, R84, R85 ;  /* 0x00000054704a7223 */ /* 0x000fe40000010055 */
[----:B------:R-:W-:-:S05]  /*46c0*/  FMUL.FTZ R72, R177, UR13 ;  /* 0x0000000db1487c20 */ /* 0x000fca0008410000 */
[----:B------:R-:W-:Y:S02]  /*46d0*/  FSEL R178, R72, RZ, P6 ;  /* 0x000000ff48b27208 */ /* 0x000fe40003000000 */
[----:B------:R-:W-:-:S04]  /*46e0*/  LOP3.LUT P6, RZ, R155, 0xff0000, RZ, 0xc0, !PT ;  /* 0x00ff00009bff7812 */ /* 0x000fc800078cc0ff */
[----:B------:R-:W-:Y:S02]  /*46f0*/  FSEL R179, R72, RZ, P6 ;  /* 0x000000ff48b37208 */ /* 0x000fe40003000000 */
[----:B------:R-:W-:Y:S02]  /*4700*/  PRMT R72, R11, 0x7632, R72 ;  /* 0x000076320b487816 */ /* 0x000fe40000000048 */
[----:B------:R-:W-:Y:S02]  /*4710*/  ISETP.GE.U32.AND P6, PT, R90, RZ, PT ;  /* 0x000000ff5a00720c */ /* 0x000fe40003fc6070 */
[----:B------:R-:W-:Y:S02]  /*4720*/  SHF.L.U32 R75, R72, 0x10, RZ ;  /* 0x00000010484b7819 */ /* 0x000fe400000006ff */
[----:B------:R-:W-:-:S03]  /*4730*/  ISETP.GE.U32.AND.EX P6, PT, R91, 0x1000000, PT, P6 ;  /* 0x010000005b00780c */ /* 0x000fc60003fc6160 */
[----:B------:R-:W-:Y:S01]  /*4740*/  FFMA.FTZ R180, R98, R73, R75 ;  /* 0x0000004962b47223 */ /* 0x000fe2000001004b */
[----:B------:R-:W-:Y:S01]  /*4750*/  FFMA.FTZ R73, R103, R84, R85 ;  /* 0x0000005467497223 */ /* 0x000fe20000010055 */
[----:B------:R-:W-:Y:S02]  /*4760*/  IMAD.U32 R75, R10, 0x10000, RZ ;  /* 0x000100000a4b7824 */ /* 0x000fe400078e00ff */
[----:B------:R-:W-:Y:S01]  /*4770*/  FMUL.FTZ R72, R180, UR13 ;  /* 0x0000000db4487c20 */ /* 0x000fe20008410000 */
[----:B------:R-:W-:-:S04]  /*4780*/  FADD.FTZ R73, R104, -R73 ;  /* 0x8000004968497221 */ /* 0x000fc80000010000 */
[----:B------:R-:W-:Y:S01]  /*4790*/  FSEL R181, R72, RZ, P6 ;  /* 0x000000ff48b57208 */ /* 0x000fe20003000000 */
[----:B------:R-:W-:Y:S01]  /*47a0*/  FFMA.FTZ R82, R98, R73, R75 ;  /* 0x0000004962527223 */ /* 0x000fe2000001004b */
[----:B------:R-:W-:Y:S01]  /*47b0*/  ISETP.GE.U32.AND P6, PT, R154, RZ, PT ;  /* 0x000000ff9a00720c */ /* 0x000fe20003fc6070 */
[----:B------:R-:W-:Y:S01]  /*47c0*/  FADD.FTZ R73, R111, -R74 ;  /* 0x8000004a6f497221 */ /* 0x000fe20000010000 */
[----:B------:R-:W-:Y:S02]  /*47d0*/  FFMA.FTZ R74, R110, R84, R85 ;  /* 0x000000546e4a7223 */ /* 0x000fe40000010055 */
[----:B------:R-:W-:-:S04]  /*47e0*/  ISETP.GE.U32.AND.EX P6, PT, R155, 0x1000000, PT, P6 ;  /* 0x010000009b00780c */ /* 0x000fc80003fc6160 */
[----:B------:R-:W-:Y:S01]  /*47f0*/  FSEL R182, R72, RZ, P6 ;  /* 0x000000ff48b67208 */ /* 0x000fe20003000000 */
[----:B------:R-:W-:Y:S01]  /*4800*/  FMUL.FTZ R72, R82, UR13 ;  /* 0x0000000d52487c20 */ /* 0x000fe20008410000 */
[----:B------:R-:W-:-:S04]  /*4810*/  LOP3.LUT P6, RZ, R91, 0xff, RZ, 0xc0, !PT ;  /* 0x000000ff5bff7812 */ /* 0x000fc800078cc0ff */
[----:B------:R-:W-:Y:S02]  /*4820*/  FSEL R159, R72, RZ, P6 ;  /* 0x000000ff489f7208 */ /* 0x000fe40003000000 */
[----:B------:R-:W-:-:S04]  /*4830*/  LOP3.LUT P6, RZ, R155, 0xff, RZ, 0xc0, !PT ;  /* 0x000000ff9bff7812 */ /* 0x000fc800078cc0ff */
[----:B------:R-:W-:Y:S02]  /*4840*/  FSEL R160, R72, RZ, P6 ;  /* 0x000000ff48a07208 */ /* 0x000fe40003000000 */
[----:B------:R-:W-:Y:S02]  /*4850*/  PRMT R72, R10, 0x7632, R72 ;  /* 0x000076320a487816 */ /* 0x000fe40000000048 */
[----:B------:R-:W-:Y:S02]  /*4860*/  LOP3.LUT P6, RZ, R91, 0xff00, RZ, 0xc0, !PT ;  /* 0x0000ff005bff7812 */ /* 0x000fe400078cc0ff */
[----:B------:R-:W-:-:S05]  /*4870*/  SHF.L.U32 R75, R72, 0x10, RZ ;  /* 0x00000010484b7819 */ /* 0x000fca00000006ff */
[----:B------:R-:W-:Y:S01]  /*4880*/  FFMA.FTZ R83, R98, R73, R75 ;  /* 0x0000004962537223 */ /* 0x000fe2000001004b */
[----:B------:R-:W-:Y:S01]  /*4890*/  FFMA.FTZ R73, R101, R84, R85 ;  /* 0x0000005465497223 */ /* 0x000fe20000010055 */
[----:B------:R-:W-:Y:S02]  /*48a0*/  IMAD.U32 R75, R9, 0x10000, RZ ;  /* 0x00010000094b7824 */ /* 0x000fe400078e00ff */
[----:B------:R-:W-:Y:S01]  /*48b0*/  FMUL.FTZ R72, R83, UR13 ;  /* 0x0000000d53487c20 */ /* 0x000fe20008410000 */
[----:B------:R-:W-:-:S04]  /*48c0*/  FADD.FTZ R73, R102, -R73 ;  /* 0x8000004966497221 */ /* 0x000fc80000010000 */
[----:B------:R-:W-:Y:S01]  /*48d0*/  FSEL R176, R72, RZ, P6 ;  /* 0x000000ff48b07208 */ /* 0x000fe20003000000 */
[----:B------:R-:W-:Y:S01]  /*48e0*/  FFMA.FTZ R78, R98, R73, R75 ;  /* 0x00000049624e7223 */ /* 0x000fe2000001004b */
[----:B------:R-:W-:Y:S01]  /*48f0*/  LOP3.LUT P6, RZ, R155, 0xff00, RZ, 0xc0, !PT ;  /* 0x0000ff009bff7812 */ /* 0x000fe200078cc0ff */
[----:B------:R-:W-:Y:S01]  /*4900*/  FADD.FTZ R73, R109, -R74 ;  /* 0x8000004a6d497221 */ /* 0x000fe20000010000 */
[----:B------:R-:W-:Y:S02]  /*4910*/  FFMA.FTZ R74, R108, R84, R85 ;  /* 0x000000546c4a7223 */ /* 0x000fe40000010055 */
        /* <DEDUP_REMOVED lines=10> */
[----:B------:R-:W-:Y:S01]  /*49c0*/  FADD.FTZ R73, R107, -R74 ;  /* 0x8000004a6b497221 */ /* 0x000fe20000010000 */
[----:B------:R-:W-:Y:S02]  /*49d0*/  F2FP.BF16.F32.PACK_AB R74, R83, R82 ;  /* 0x00000052534a723e */ /* 0x000fe400000010ff */
[----:B------:R-:W-:Y:S01]  /*49e0*/  FMUL.FTZ R72, R79, UR13 ;  /* 0x0000000d4f487c20 */ /* 0x000fe20008410000 */
[----:B------:R-:W-:Y:S02]  /*49f0*/  F2FP.BF16.F32.PACK_AB R83, R181, R178 ;  /* 0x000000b2b553723e */ /* 0x000fe400000010ff */
[----:B------:R-:W-:Y:S02]  /*4a00*/  F2FP.BF16.F32.PACK_AB R82, R176, R159 ;  /* 0x0000009fb052723e */ /* 0x000fe400000010ff */
[----:B------:R-:W-:Y:S02]  /*4a10*/  FSEL R158, R72, RZ, P6 ;  /* 0x000000ff489e7208 */ /* 0x000fe40003000000 */
[----:B------:R-:W-:-:S02]  /*4a20*/  LOP3.LUT P6, RZ, R154, 0xff000000, RZ, 0xc0, !PT ;  /* 0xff0000009aff7812 */ /* 0x000fc400078cc0ff */
[----:B------:R-:W-:Y:S02]  /*4a30*/  F2FP.BF16.F32.PACK_AB R81, R158, R81 ;  /* 0x000000519e51723e */ /* 0x000fe400000010ff */
[----:B------:R-:W-:Y:S02]  /*4a40*/  FSEL R151, R72, RZ, P6 ;  /* 0x000000ff48977208 */ /* 0x000fe40003000000 */
[----:B------:R-:W-:Y:S02]  /*4a50*/  PRMT R72, R8, 0x7632, R72 ;  /* 0x0000763208487816 */ /* 0x000fe40000000048 */
[----:B------:R-:W-:-:S03]  /*4a60*/  LOP3.LUT P6, RZ, R90, 0xff00, RZ, 0xc0, !PT ;  /* 0x0000ff005aff7812 */ /* 0x000fc600078cc0ff */
[----:B------:R-:W-:-:S04]  /*4a70*/  IMAD.U32 R75, R72, 0x10000, RZ ;  /* 0x00010000484b7824 */ /* 0x000fc800078e00ff */
[----:B------:R-:W-:Y:S01]  /*4a80*/  FFMA.FTZ R77, R98, R73, R75 ;  /* 0x00000049624d7223 */ /* 0x000fe2000001004b */
[----:B------:R-:W-:Y:S01]  /*4a90*/  FFMA.FTZ R73, R99, R84, R85 ;  /* 0x0000005463497223 */ /* 0x000fe20000010055 */
[----:B------:R-:W-:Y:S02]  /*4aa0*/  SHF.L.U32 R75, R8, 0x10, RZ ;  /* 0x00000010084b7819 */ /* 0x000fe400000006ff */
[----:B------:R-:W-:Y:S01]  /*4ab0*/  FMUL.FTZ R72, R77, UR13 ;  /* 0x0000000d4d487c20 */ /* 0x000fe20008410000 */
[----:B------:R-:W-:-:S04]  /*4ac0*/  FADD.FTZ R73, R100, -R73 ;  /* 0x8000004964497221 */ /* 0x000fc80000010000 */
[----:B------:R-:W-:Y:S02]  /*4ad0*/  FSEL R87, R72, RZ, P6 ;  /* 0x000000ff48577208 */ /* 0x000fe40003000000 */
[----:B------:R-:W-:-:S04]  /*4ae0*/  LOP3.LUT P6, RZ, R154, 0xff00, RZ, 0xc0, !PT ;  /* 0x0000ff009aff7812 */ /* 0x000fc800078cc0ff */
[----:B------:R-:W-:Y:S01]  /*4af0*/  FSEL R149, R72, RZ, P6 ;  /* 0x000000ff48957208 */ /* 0x000fe20003000000 */
[----:B------:R-:W-:Y:S01]  /*4b00*/  FFMA.FTZ R72, R98, R73, R75 ;  /* 0x0000004962487223 */ /* 0x000fe2000001004b */
[----:B------:R-:W-:Y:S02]  /*4b10*/  LOP3.LUT P6, RZ, R90, 0xff, RZ, 0xc0, !PT ;  /* 0x000000ff5aff7812 */ /* 0x000fe400078cc0ff */
[----:B------:R-:W-:Y:S01]  /*4b20*/  F2FP.BF16.F32.PACK_AB R75, R180, R177 ;  /* 0x000000b1b44b723e */ /* 0x000fe200000010ff */
[----:B------:R-:W-:Y:S01]  /*4b30*/  FMUL.FTZ R73, R72, UR13 ;  /* 0x0000000d48497c20 */ /* 0x000fe20008410000 */
[----:B------:R-:W-:Y:S02]  /*4b40*/  F2FP.BF16.F32.PACK_AB R72, R77, R72 ;  /* 0x000000484d48723e */ /* 0x000fe400000010ff */
        /* <DEDUP_REMOVED lines=8> */
[----:B------:R-:W-:Y:S01]  /*4bd0*/  F2FP.BF16.F32.PACK_AB R76, R149, R76 ;  /* 0x0000004c954c723e */ /* 0x000fe200000010ff */
[----:B------:R-:W-:Y:S06]  /*4be0*/  BRA `(.L_x_257) ;  /* 0x0000001c00dc7947 */ /* 0x000fec0003800000 */
.L_x_256:
[-CC-:B0-----:R-:W-:Y:S01]  /*4bf0*/  FFMA.FTZ R77, R105, R84.reuse, R85.reuse ;  /* 0x00000054694d7223 */ /* 0x181fe20000010055 */
[----:B------:R-:W-:Y:S01]  /*4c00*/  IMAD.U32 R79, R11, 0x10000, RZ ;  /* 0x000100000b4f7824 */ /* 0x000fe200078e00ff */
[----:B------:R-:W-:Y:S01]  /*4c10*/  LOP3.LUT P6, RZ, R91, 0xff0000, RZ, 0xc0, !PT ;  /* 0x00ff00005bff7812 */ /* 0x000fe200078cc0ff */
[----:B------:R-:W-:Y:S01]  /*4c20*/  FFMA.FTZ R78, R114, R84, R85 ;  /* 0x00000054724e7223 */ /* 0x000fe20000010055 */
[----:B------:R-:W-:Y:S01]  /*4c30*/  FADD.FTZ R77, R106, -R77 ;  /* 0x8000004d6a4d7221 */ /* 0x000fe20000010000 */
[----:B------:R-:W-:-:S03]  /*4c40*/  PRMT R76, R11, 0x7632, R76 ;  /* 0x000076320b4c7816 */ /* 0x000fc6000000004c */
[----:B-----5:R-:W-:Y:S01]  /*4c50*/  FFMA.FTZ R77, R98, R77, R79 ;  /* 0x0000004d624d7223 */ /* 0x020fe2000001004f */
[----:B------:R-:W-:Y:S02]  /*4c60*/  SHF.L.U32 R79, R76, 0x10, RZ ;  /* 0x000000104c4f7819 */ /* 0x000fe400000006ff */
[----:B------:R-:W-:Y:S01]  /*4c70*/  PRMT R76, R10, 0x7632, R76 ;  /* 0x000076320a4c7816 */ /* 0x000fe2000000004c */
[----:B------:R-:W-:-:S05]  /*4c80*/  FMUL.FTZ R77, R77, UR13 ;  /* 0x0000000d4d4d7c20 */ /* 0x000fca0008410000 */
[----:B------:R-:W-:Y:S02]  /*4c90*/  FSEL R83, R77, RZ, P6 ;  /* 0x000000ff4d537208 */ /* 0x000fe40003000000 */
[----:B------:R-:W-:-:S04]  /*4ca0*/  LOP3.LUT P6, RZ, R155, 0xff0000, RZ, 0xc0, !PT ;  /* 0x00ff00009bff7812 */ /* 0x000fc800078cc0ff */
[----:B------:R-:W-:Y:S01]  /*4cb0*/  FSEL R176, R77, RZ, P6 ;  /* 0x000000ff4db07208 */ /* 0x000fe20003000000 */
[----:B------:R-:W-:Y:S01]  /*4cc0*/  FADD.FTZ R77, R113, -R78 ;  /* 0x8000004e714d7221 */ /* 0x000fe20000010000 */
[----:B------:R-:W-:Y:S01]  /*4cd0*/  ISETP.GE.U32.AND P6, PT, R90, RZ, PT ;  /* 0x000000ff5a00720c */ /* 0x000fe20003fc6070 */
[----:B------:R-:W-:Y:S02]  /*4ce0*/  FFMA.FTZ R78, R112, R84, R85 ;  /* 0x00000054704e7223 */ /* 0x000fe40000010055 */
[----:B------:R-:W-:Y:S01]  /*4cf0*/  FFMA.FTZ R77, R98, R77, R79 ;  /* 0x0000004d624d7223 */ /* 0x000fe2000001004f */
[----:B------:R-:W-:Y:S01]  /*4d00*/  ISETP.GE.U32.AND.EX P6, PT, R91, 0x1000000, PT, P6 ;  /* 0x010000005b00780c */ /* 0x000fe20003fc6160 */
[----:B------:R-:W-:Y:S02]  /*4d10*/  IMAD.U32 R79, R10, 0x10000, RZ ;  /* 0x000100000a4f7824 */ /* 0x000fe400078e00ff */
[----:B------:R-:W-:-:S05]  /*4d20*/  FMUL.FTZ R77, R77, UR13 ;  /* 0x0000000d4d4d7c20 */ /* 0x000fca0008410000 */
[----:B------:R-:W-:Y:S02]  /*4d30*/  FSEL R178, R77, RZ, P6 ;  /* 0x000000ff4db27208 */ /* 0x000fe40003000000 */
[----:B------:R-:W-:Y:S02]  /*4d40*/  ISETP.GE.U32.AND P6, PT, R154, RZ, PT ;  /* 0x000000ff9a00720c */ /* 0x000fe40003fc6070 */
[----:B------:R-:W-:Y:S02]  /*4d50*/  F2FP.BF16.F32.PACK_AB R83, R178, R83 ;  /* 0x00000053b253723e */ /* 0x000fe400000010ff */
[----:B------:R-:W-:-:S04]  /*4d60*/  ISETP.GE.U32.AND.EX P6, PT, R155, 0x1000000, PT, P6 ;  /* 0x010000009b00780c */ /* 0x000fc80003fc6160 */
[----:B------:R-:W-:Y:S01]  /*4d70*/  FSEL R177, R77, RZ, P6 ;  /* 0x000000ff4db17208 */ /* 0x000fe20003000000 */
[----:B------:R-:W-:Y:S01]  /*4d80*/  FFMA.FTZ R77, R103, R84, R85 ;  /* 0x00000054674d7223 */ /* 0x000fe20000010055 */
[----:B------:R-:W-:-:S03]  /*4d90*/  LOP3.LUT P6, RZ, R91, 0xff, RZ, 0xc0, !PT ;  /* 0x000000ff5bff7812 */ /* 0x000fc600078cc0ff */
[----:B------:R-:W-:-:S04]  /*4da0*/  FADD.FTZ R77, R104, -R77 ;  /* 0x8000004d684d7221 */ /* 0x000fc80000010000 */
[----:B------:R-:W-:Y:S01]  /*4db0*/  FFMA.FTZ R77, R98, R77, R79 ;  /* 0x0000004d624d7223 */ /* 0x000fe2000001004f */
[----:B------:R-:W-:Y:S02]  /*4dc0*/  SHF.L.U32 R79, R76, 0x10, RZ ;  /* 0x000000104c4f7819 */ /* 0x000fe400000006ff */
[----:B------:R-:W-:Y:S01]  /*4dd0*/  PRMT R76, R9, 0x7632, R76 ;  /* 0x00007632094c7816 */ /* 0x000fe2000000004c */
[----:B------:R-:W-:-:S05]  /*4de0*/  FMUL.FTZ R77, R77, UR13 ;  /* 0x0000000d4d4d7c20 */ /* 0x000fca0008410000 */
[----:B------:R-:W-:Y:S02]  /*4df0*/  FSEL R82, R77, RZ, P6 ;  /* 0x000000ff4d527208 */ /* 0x000fe40003000000 */
[----:B------:R-:W-:-:S04]  /*4e00*/  LOP3.LUT P6, RZ, R155, 0xff, RZ, 0xc0, !PT ;  /* 0x000000ff9bff7812 */ /* 0x000fc800078cc0ff */
[----:B------:R-:W-:Y:S01]  /*4e10*/  FSEL R159, R77, RZ, P6 ;  /* 0x000000ff4d9f7208 */ /* 0x000fe20003000000 */
[----:B------:R-:W-:Y:S01]  /*4e20*/  FADD.FTZ R77, R111, -R78 ;  /* 0x8000004e6f4d7221 */ /* 0x000fe20000010000 */
[----:B------:R-:W-:Y:S01]  /*4e30*/  LOP3.LUT P6, RZ, R91, 0xff00, RZ, 0xc0, !PT ;  /* 0x0000ff005bff7812 */ /* 0x000fe200078cc0ff */
[----:B------:R-:W-:Y:S02]  /*4e40*/  FFMA.FTZ R78, R110, R84, R85 ;  /* 0x000000546e4e7223 */ /* 0x000fe40000010055 */
[----:B------:R-:W-:Y:S01]  /*4e50*/  FFMA.FTZ R77, R98, R77, R79 ;  /* 0x0000004d624d7223 */ /* 0x000fe2000001004f */
[----:B------:R-:W-:-:S03]  /*4e60*/  IMAD.U32 R79, R9, 0x10000, RZ ;  /* 0x00010000094f7824 */ /* 0x000fc600078e00ff */
[----:B------:R-:W-:-:S05]  /*4e70*/  FMUL.FTZ R77, R77, UR13 ;  /* 0x0000000d4d4d7c20 */ /* 0x000fca0008410000 */
[----:B------:R-:W-:Y:S02]  /*4e80*/  FSEL R161, R77, RZ, P6 ;  /* 0x000000ff4da17208 */ /* 0x000fe40003000000 */
[----:B------:R-:W-:Y:S02]  /*4e90*/  LOP3.LUT P6, RZ, R155, 0xff00, RZ, 0xc0, !PT ;  /* 0x0000ff009bff7812 */ /* 0x000fe400078cc0ff */
[----:B------:R-:W-:Y:S02]  /*4ea0*/  F2FP.BF16.F32.PACK_AB R82, R161, R82 ;  /* 0x00000052a152723e */ /* 0x000fe400000010ff */
        /* <DEDUP_REMOVED lines=17> */
[C---:B------:R-:W-:Y:S02]  /*4fc0*/  FSEL R158, R77.reuse, RZ, P6 ;  /* 0x000000ff4d9e7208 */ /* 0x040fe40003000000 */
[----:B------:R-:W-:Y:S02]  /*4fd0*/  LOP3.LUT P6, RZ, R154, 0xff000000, RZ, 0xc0, !PT ;  /* 0xff0000009aff7812 */ /* 0x000fe400078cc0ff */
[----:B------:R-:W-:Y:S02]  /*4fe0*/  F2FP.BF16.F32.PACK_AB R81, R158, R81 ;  /* 0x000000519e51723e */ /* 0x000fe400000010ff */
[----:B------:R-:W-:Y:S01]  /*4ff0*/  FSEL R151, R77, RZ, P6 ;  /* 0x000000ff4d977208 */ /* 0x000fe20003000000 */
[----:B------:R-:W-:Y:S01]  /*5000*/  FADD.FTZ R77, R107, -R78 ;  /* 0x8000004e6b4d7221 */ /* 0x000fe20000010000 */
[----:B------:R-:W-:Y:S02]  /*5010*/  LOP3.LUT P6, RZ, R90, 0xff00, RZ, 0xc0, !PT ;  /* 0x0000ff005aff7812 */ /* 0x000fe400078cc0ff */
[----:B------:R-:W-:Y:S01]  /*5020*/  F2FP.BF16.F32.PACK_AB R78, R160, R159 ;  /* 0x0000009fa04e723e */ /* 0x000fe200000010ff */
[----:B------:R-:W-:Y:S01]  /*5030*/  FFMA.FTZ R77, R98, R77, R79 ;  /* 0x0000004d624d7223 */ /* 0x000fe2000001004f */
[----:B------:R-:W-:-:S03]  /*5040*/  SHF.L.U32 R79, R8, 0x10, RZ ;  /* 0x00000010084f7819 */ /* 0x000fc600000006ff */
[----:B------:R-:W-:-:S05]  /*5050*/  FMUL.FTZ R77, R77, UR13 ;  /* 0x0000000d4d4d7c20 */ /* 0x000fca0008410000 */
[----:B------:R-:W-:Y:S02]  /*5060*/  FSEL R87, R77, RZ, P6 ;  /* 0x000000ff4d577208 */ /* 0x000fe40003000000 */
[----:B------:R-:W-:-:S04]  /*5070*/  LOP3.LUT P6, RZ, R154, 0xff00, RZ, 0xc0, !PT ;  /* 0x0000ff009aff7812 */ /* 0x000fc800078cc0ff */
[----:B------:R-:W-:Y:S01]  /*5080*/  FSEL R149, R77, RZ, P6 ;  /* 0x000000ff4d957208 */ /* 0x000fe20003000000 */
[----:B------:R-:W-:Y:S01]  /*5090*/  FFMA.FTZ R77, R99, R84, R85 ;  /* 0x00000054634d7223 */ /* 0x000fe20000010055 */
[----:B------:R-:W-:-:S03]  /*50a0*/  LOP3.LUT P6, RZ, R90, 0xff, RZ, 0xc0, !PT ;  /* 0x000000ff5aff7812 */ /* 0x000fc600078cc0ff */
[----:B------:R-:W-:-:S04]  /*50b0*/  FADD.FTZ R77, R100, -R77 ;  /* 0x8000004d644d7221 */ /* 0x000fc80000010000 */
[----:B------:R-:W-:Y:S01]  /*50c0*/  FFMA.FTZ R77, R98, R77, R79 ;  /* 0x0000004d624d7223 */ /* 0x000fe2000001004f */
[----:B------:R-:W-:-:S03]  /*50d0*/  F2FP.BF16.F32.PACK_AB R79, R177, R176 ;  /* 0x000000b0b14f723e */ /* 0x000fc600000010ff */
[----:B------:R-:W-:-:S05]  /*50e0*/  FMUL.FTZ R77, R77, UR13 ;  /* 0x0000000d4d4d7c20 */ /* 0x000fca0008410000 */
[----:B------:R-:W-:Y:S02]  /*50f0*/  FSEL R80, R77, RZ, P6 ;  /* 0x000000ff4d507208 */ /* 0x000fe40003000000 */
[----:B------:R-:W-:Y:S02]  /*5100*/  LOP3.LUT P6, RZ, R154, 0xff, RZ, 0xc0, !PT ;  /* 0x000000ff9aff7812 */ /* 0x000fe400078cc0ff */
[----:B------:R-:W-:Y:S02]  /*5110*/  F2FP.BF16.F32.PACK_AB R80, R87, R80 ;  /* 0x000000505750723e */ /* 0x000fe400000010ff */
[----:B------:R-:W-:Y:S02]  /*5120*/  FSEL R76, R77, RZ, P6 ;  /* 0x000000ff4d4c7208 */ /* 0x000fe40003000000 */
[----:B------:R-:W-:Y:S02]  /*5130*/  F2FP.BF16.F32.PACK_AB R77, R151, R86 ;  /* 0x00000056974d723e */ /* 0x000fe400000010ff */
[----:B------:R-:W-:Y:S01]  /*5140*/  F2FP.BF16.F32.PACK_AB R76, R149, R76 ;  /* 0x0000004c954c723e */ /* 0x000fe200000010ff */
[----:B------:R-:W-:Y:S06]  /*5150*/  BRA `(.L_x_257) ;  /* 0x0000001800807947 */ /* 0x000fec0003800000 */
.L_x_255:
[----:B0-----:R-:W0:Y:S02]  /*5160*/  LDC.64 R76, c[0x0][0x478] ;  /* 0x00011e00ff4c7b82 */ /* 0x001e240000000a00 */
[----:B0-----:R-:W-:-:S04]  /*5170*/  ISETP.NE.U32.AND P5, PT, R76, RZ, PT ;  /* 0x000000ff4c00720c */ /* 0x001fc80003fa5070 */
[----:B------:R-:W-:-:S13]  /*5180*/  ISETP.NE.AND.EX P5, PT, R77, RZ, PT, P5 ;  /* 0x000000ff4d00720c */ /* 0x000fda0003fa5350 */
[----:B------:R-:W-:Y:S05]  /*5190*/  @!P5 BRA `(.L_x_258) ;  /* 0x00000004003cd947 */ /* 0x000fea0003800000 */
[----:B------:R-:W-:Y:S01]  /*51a0*/  FFMA.FTZ R73, R105, R84, R85 ;  /* 0x0000005469497223 */ /* 0x000fe20000010055 */
[----:B------:R-:W-:-:S03]  /*51b0*/  LOP3.LUT P6, RZ, R91, 0xff0000, RZ, 0xc0, !PT ;  /* 0x00ff00005bff7812 */ /* 0x000fc600078cc0ff */
[----:B------:R-:W-:-:S04]  /*51c0*/  FADD.FTZ R73, R106, -R73 ;  /* 0x800000496a497221 */ /* 0x000fc80000010000 */
[----:B-----5:R-:W-:-:S04]  /*51d0*/  FMUL.FTZ R75, R98, R73 ;  /* 0x00000049624b7220 */ /* 0x020fc80000410000 */
[----:B------:R-:W-:-:S05]  /*51e0*/  FMUL.FTZ R72, R75, UR13 ;  /* 0x0000000d4b487c20 */ /* 0x000fca0008410000 */
[----:B------:R-:W-:Y:S02]  /*51f0*/  FSEL R176, R72, RZ, P6 ;  /* 0x000000ff48b07208 */ /* 0x000fe40003000000 */
[----:B------:R-:W-:-:S04]  /*5200*/  LOP3.LUT P6, RZ, R155, 0xff0000, RZ, 0xc0, !PT ;  /* 0x00ff00009bff7812 */ /* 0x000fc800078cc0ff */
[----:B------:R-:W-:Y:S01]  /*5210*/  FSEL R177, R72, RZ, P6 ;  /* 0x000000ff48b17208 */ /* 0x000fe20003000000 */
[----:B------:R-:W-:Y:S01]  /*5220*/  FFMA.FTZ R72, R114, R84, R85 ;  /* 0x0000005472487223 */ /* 0x000fe20000010055 */
[----:B------:R-:W-:-:S03]  /*5230*/  ISETP.GE.U32.AND P6, PT, R90, RZ, PT ;  /* 0x000000ff5a00720c */ /* 0x000fc60003fc6070 */
[----:B------:R-:W-:Y:S01]  /*5240*/  FADD.FTZ R73, R113, -R72 ;  /* 0x8000004871497221 */ /* 0x000fe20000010000 */
[----:B------:R-:W-:-:S03]  /*5250*/  ISETP.GE.U32.AND.EX P6, PT, R91, 0x1000000, PT, P6 ;  /* 0x010000005b00780c */ /* 0x000fc60003fc6160 */
[----:B------:R-:W-:Y:S01]  /*5260*/  FMUL.FTZ R178, R98, R73 ;  /* 0x0000004962b27220 */ /* 0x000fe20000410000 */
[----:B------:R-:W-:-:S03]  /*5270*/  FFMA.FTZ R73, R103, R84, R85 ;  /* 0x0000005467497223 */ /* 0x000fc60000010055 */
[----:B------:R-:W-:Y:S01]  /*5280*/  FMUL.FTZ R72, R178, UR13 ;  /* 0x0000000db2487c20 */ /* 0x000fe20008410000 */
[----:B------:R-:W-:Y:S01]  /*5290*/  FADD.FTZ R73, R104, -R73 ;  /* 0x8000004968497221 */ /* 0x000fe20000010000 */
[----:B------:R-:W-:-:S03]  /*52a0*/  F2FP.BF16.F32.PACK_AB R75, R178, R75 ;  /* 0x0000004bb24b723e */ /* 0x000fc600000010ff */
[----:B------:R-:W-:Y:S01]  /*52b0*/  FSEL R179, R72, RZ, P6 ;  /* 0x000000ff48b37208 */ /* 0x000fe20003000000 */
[----:B------:R-:W-:Y:S01]  /*52c0*/  FMUL.FTZ R74, R98, R73 ;  /* 0x00000049624a7220 */ /* 0x000fe20000410000 */
[----:B------:R-:W-:Y:S01]  /*52d0*/  ISETP.GE.U32.AND P6, PT, R154, RZ, PT ;  /* 0x000000ff9a00720c */ /* 0x000fe20003fc6070 */
[----:B------:R-:W-:-:S03]  /*52e0*/  FFMA.FTZ R73, R101, R84, R85 ;  /* 0x0000005465497223 */ /* 0x000fc60000010055 */
[----:B------:R-:W-:Y:S01]  /*52f0*/  ISETP.GE.U32.AND.EX P6, PT, R155, 0x1000000, PT, P6 ;  /* 0x010000009b00780c */ /* 0x000fe20003fc6160 */
[----:B------:R-:W-:-:S03]  /*5300*/  FADD.FTZ R73, R102, -R73 ;  /* 0x8000004966497221 */ /* 0x000fc60000010000 */
[----:B------:R-:W-:Y:S01]  /*5310*/  FSEL R180, R72, RZ, P6 ;  /* 0x000000ff48b47208 */ /* 0x000fe20003000000 */
[----:B------:R-:W-:Y:S01]  /*5320*/  FMUL.FTZ R72, R74, UR13 ;  /* 0x0000000d4a487c20 */ /* 0x000fe20008410000 */
[----:B------:R-:W-:Y:S01]  /*5330*/  LOP3.LUT P6, RZ, R91, 0xff, RZ, 0xc0, !PT ;  /* 0x000000ff5bff7812 */ /* 0x000fe200078cc0ff */
[----:B------:R-:W-:Y:S01]  /*5340*/  FMUL.FTZ R78, R98, R73 ;  /* 0x00000049624e7220 */ /* 0x000fe20000410000 */
[----:B------:R-:W-:Y:S02]  /*5350*/  FFMA.FTZ R73, R99, R84, R85 ;  /* 0x0000005463497223 */ /* 0x000fe40000010055 */
[----:B------:R-:W-:Y:S02]  /*5360*/  FSEL R82, R72, RZ, P6 ;  /* 0x000000ff48527208 */ /* 0x000fe40003000000 */
[----:B------:R-:W-:Y:S01]  /*5370*/  LOP3.LUT P6, RZ, R155, 0xff, RZ, 0xc0, !PT ;  /* 0x000000ff9bff7812 */ /* 0x000fe200078cc0ff */
[----:B------:R-:W-:-:S03]  /*5380*/  FADD.FTZ R73, R100, -R73 ;  /* 0x8000004964497221 */ /* 0x000fc60000010000 */
[----:B------:R-:W-:Y:S01]  /*5390*/  FSEL R159, R72, RZ, P6 ;  /* 0x000000ff489f7208 */ /* 0x000fe20003000000 */
[----:B------:R-:W-:Y:S01]  /*53a0*/  FFMA.FTZ R72, R112, R84, R85 ;  /* 0x0000005470487223 */ /* 0x000fe20000010055 */
[----:B------:R-:W-:-:S03]  /*53b0*/  LOP3.LUT P6, RZ, R91, 0xff00, RZ, 0xc0, !PT ;  /* 0x0000ff005bff7812 */ /* 0x000fc600078cc0ff */
[----:B------:R-:W-:-:S04]  /*53c0*/  FADD.FTZ R83, R111, -R72 ;  /* 0x800000486f537221 */ /* 0x000fc80000010000 */
[----:B------:R-:W-:-:S04]  /*53d0*/  FMUL.FTZ R83, R98, R83 ;  /* 0x0000005362537220 */ /* 0x000fc80000410000 */
[C---:B------:R-:W-:Y:S01]  /*53e0*/  FMUL.FTZ R72, R83.reuse, UR13 ;  /* 0x0000000d53487c20 */ /* 0x040fe20008410000 */
[----:B------:R-:W-:Y:S02]  /*53f0*/  F2FP.BF16.F32.PACK_AB R74, R83, R74 ;  /* 0x0000004a534a723e */ /* 0x000fe400000010ff */
[----:B------:R-:W-:Y:S02]  /*5400*/  F2FP.BF16.F32.PACK_AB R83, R179, R176 ;  /* 0x000000b0b353723e */ /* 0x000fe400000010ff */
[C---:B------:R-:W-:Y:S02]  /*5410*/  FSEL R161, R72.reuse, RZ, P6 ;  /* 0x000000ff48a17208 */ /* 0x040fe40003000000 */
[----:B------:R-:W-:Y:S02]  /*5420*/  LOP3.LUT P6, RZ, R155, 0xff00, RZ, 0xc0, !PT ;  /* 0x0000ff009bff7812 */ /* 0x000fe400078cc0ff */
[----:B------:R-:W-:Y:S02]  /*5430*/  F2FP.BF16.F32.PACK_AB R82, R161, R82 ;  /* 0x00000052a152723e */ /* 0x000fe400000010ff */
        /* <DEDUP_REMOVED lines=8> */
[----:B------:R-:W-:-:S04]  /*54c0*/  FADD.FTZ R79, R109, -R72 ;  /* 0x800000486d4f7221 */ /* 0x000fc80000010000 */
[----:B------:R-:W-:-:S04]  /*54d0*/  FMUL.FTZ R79, R98, R79 ;  /* 0x0000004f624f7220 */ /* 0x000fc80000410000 */
        /* <DEDUP_REMOVED lines=8> */
[----:B------:R-:W-:-:S04]  /*5560*/  FMUL.FTZ R77, R98, R77 ;  /* 0x0000004d624d7220 */ /* 0x000fc80000410000 */
[----:B------:R-:W-:-:S05]  /*5570*/  FMUL.FTZ R72, R77, UR13 ;  /* 0x0000000d4d487c20 */ /* 0x000fca0008410000 */
[----:B------:R-:W-:Y:S02]  /*5580*/  FSEL R87, R72, RZ, P6 ;  /* 0x000000ff48577208 */ /* 0x000fe40003000000 */
[----:B------:R-:W-:-:S04]  /*5590*/  LOP3.LUT P6, RZ, R154, 0xff00, RZ, 0xc0, !PT ;  /* 0x0000ff009aff7812 */ /* 0x000fc800078cc0ff */
[----:B------:R-:W-:Y:S01]  /*55a0*/  FSEL R149, R72, RZ, P6 ;  /* 0x000000ff48957208 */ /* 0x000fe20003000000 */
[----:B------:R-:W-:Y:S01]  /*55b0*/  FMUL.FTZ R72, R98, R73 ;  /* 0x0000004962487220 */ /* 0x000fe20000410000 */
[----:B------:R-:W-:-:S03]  /*55c0*/  LOP3.LUT P6, RZ, R90, 0xff, RZ, 0xc0, !PT ;  /* 0x000000ff5aff7812 */ /* 0x000fc600078cc0ff */
[----:B------:R-:W-:Y:S01]  /*55d0*/  FMUL.FTZ R73, R72, UR13 ;  /* 0x0000000d48497c20 */ /* 0x000fe20008410000 */
[----:B------:R-:W-:Y:S02]  /*55e0*/  F2FP.BF16.F32.PACK_AB R72, R77, R72 ;  /* 0x000000484d48723e */ /* 0x000fe400000010ff */
[----:B------:R-:W-:Y:S02]  /*55f0*/  F2FP.BF16.F32.PACK_AB R77, R151, R86 ;  /* 0x00000056974d723e */ /* 0x000fe400000010ff */
[----:B------:R-:W-:Y:S02]  /*5600*/  FSEL R80, R73, RZ, P6 ;  /* 0x000000ff49507208 */ /* 0x000fe40003000000 */
[----:B------:R-:W-:Y:S02]  /*5610*/  LOP3.LUT P6, RZ, R154, 0xff, RZ, 0xc0, !PT ;  /* 0x000000ff9aff7812 */ /* 0x000fe400078cc0ff */
[----:B------:R-:W-:Y:S02]  /*5620*/  F2FP.BF16.F32.PACK_AB R80, R87, R80 ;  /* 0x000000505750723e */ /* 0x000fe400000010ff */
[----:B------:R-:W-:-:S02]  /*5630*/  FSEL R76, R73, RZ, P6 ;  /* 0x000000ff494c7208 */ /* 0x000fc40003000000 */
[----:B------:R-:W-:Y:S02]  /*5640*/  F2FP.BF16.F32.PACK_AB R73, R79, R78 ;  /* 0x0000004e4f49723e */ /* 0x000fe400000010ff */
[----:B------:R-:W-:Y:S02]  /*5650*/  F2FP.BF16.F32.PACK_AB R79, R180, R177 ;  /* 0x000000b1b44f723e */ /* 0x000fe400000010ff */
[----:B------:R-:W-:Y:S02]  /*5660*/  F2FP.BF16.F32.PACK_AB R78, R160, R159 ;  /* 0x0000009fa04e723e */ /* 0x000fe400000010ff */
[----:B------:R-:W-:Y:S01]  /*5670*/  F2FP.BF16.F32.PACK_AB R76, R149, R76 ;  /* 0x0000004c954c723e */ /* 0x000fe200000010ff */
[----:B------:R-:W-:Y:S06]  /*5680*/  BRA `(.L_x_257) ;  /* 0x0000001400347947 */ /* 0x000fec0003800000 */
.L_x_258:
[-CC-:B------:R-:W-:Y:S01]  /*5690*/  FFMA.FTZ R77, R105, R84.reuse, R85.reuse ;  /* 0x00000054694d7223 */ /* 0x180fe20000010055 */
[----:B------:R-:W-:Y:S01]  /*56a0*/  LOP3.LUT P6, RZ, R91, 0xff0000, RZ, 0xc0, !PT ;  /* 0x00ff00005bff7812 */ /* 0x000fe200078cc0ff */
[----:B------:R-:W-:Y:S02]  /*56b0*/  FFMA.FTZ R76, R114, R84, R85 ;  /* 0x00000054724c7223 */ /* 0x000fe40000010055 */
[----:B------:R-:W-:-:S04]  /*56c0*/  FADD.FTZ R77, R106, -R77 ;  /* 0x8000004d6a4d7221 */ /* 0x000fc80000010000 */
[----:B-----5:R-:W-:-:S04]  /*56d0*/  FMUL.FTZ R77, R98, R77 ;  /* 0x0000004d624d7220 */ /* 0x020fc80000410000 */
[----:B------:R-:W-:-:S05]  /*56e0*/  FMUL.FTZ R77, R77, UR13 ;  /* 0x0000000d4d4d7c20 */ /* 0x000fca0008410000 */
[----:B------:R-:W-:Y:S02]  /*56f0*/  FSEL R83, R77, RZ, P6 ;  /* 0x000000ff4d537208 */ /* 0x000fe40003000000 */
[----:B------:R-:W-:-:S04]  /*5700*/  LOP3.LUT P6, RZ, R155, 0xff0000, RZ, 0xc0, !PT ;  /* 0x00ff00009bff7812 */ /* 0x000fc800078cc0ff */
[----:B------:R-:W-:Y:S01]  /*5710*/  FSEL R79, R77, RZ, P6 ;  /* 0x000000ff4d4f7208 */ /* 0x000fe20003000000 */
[----:B------:R-:W-:Y:S01]  /*5720*/  FADD.FTZ R77, R113, -R76 ;  /* 0x8000004c714d7221 */ /* 0x000fe20000010000 */
[----:B------:R-:W-:Y:S01]  /*5730*/  ISETP.GE.U32.AND P6, PT, R90, RZ, PT ;  /* 0x000000ff5a00720c */ /* 0x000fe20003fc6070 */
[----:B------:R-:W-:Y:S02]  /*5740*/  FFMA.FTZ R76, R112, R84, R85 ;  /* 0x00000054704c7223 */ /* 0x000fe40000010055 */
[----:B------:R-:W-:Y:S01]  /*5750*/  FMUL.FTZ R77, R98, R77 ;  /* 0x0000004d624d7220 */ /* 0x000fe20000410000 */
[----:B------:R-:W-:-:S03]  /*5760*/  ISETP.GE.U32.AND.EX P6, PT, R91, 0x1000000, PT, P6 ;  /* 0x010000005b00780c */ /* 0x000fc60003fc6160 */
[----:B------:R-:W-:-:S05]  /*5770*/  FMUL.FTZ R77, R77, UR13 ;  /* 0x0000000d4d4d7c20 */ /* 0x000fca0008410000 */
[----:B------:R-:W-:Y:S02]  /*5780*/  FSEL R160, R77, RZ, P6 ;  /* 0x000000ff4da07208 */ /* 0x000fe40003000000 */
[----:B------:R-:W-:Y:S02]  /*5790*/  ISETP.GE.U32.AND P6, PT, R154, RZ, PT ;  /* 0x000000ff9a00720c */ /* 0x000fe40003fc6070 */
[----:B------:R-:W-:Y:S02]  /*57a0*/  F2FP.BF16.F32.PACK_AB R83, R160, R83 ;  /* 0x00000053a053723e */ /* 0x000fe400000010ff */
[----:B------:R-:W-:-:S04]  /*57b0*/  ISETP.GE.U32.AND.EX P6, PT, R155, 0x1000000, PT, P6 ;  /* 0x010000009b00780c */ /* 0x000fc80003fc6160 */
[----:B------:R-:W-:Y:S01]  /*57c0*/  FSEL R176, R77, RZ, P6 ;  /* 0x000000ff4db07208 */ /* 0x000fe20003000000 */
[----:B------:R-:W-:Y:S01]  /*57d0*/  FFMA.FTZ R77, R103, R84, R85 ;  /* 0x00000054674d7223 */ /* 0x000fe20000010055 */
[----:B------:R-:W-:Y:S02]  /*57e0*/  LOP3.LUT P6, RZ, R91, 0xff, RZ, 0xc0, !PT ;  /* 0x000000ff5bff7812 */ /* 0x000fe400078cc0ff */
[----:B------:R-:W-:Y:S01]  /*57f0*/  F2FP.BF16.F32.PACK_AB R79, R176, R79 ;  /* 0x0000004fb04f723e */ /* 0x000fe200000010ff */
[----:B------:R-:W-:-:S04]  /*5800*/  FADD.FTZ R77, R104, -R77 ;  /* 0x8000004d684d7221 */ /* 0x000fc80000010000 */
[----:B------:R-:W-:-:S04]  /*5810*/  FMUL.FTZ R77, R98, R77 ;  /* 0x0000004d624d7220 */ /* 0x000fc80000410000 */
[----:B------:R-:W-:-:S05]  /*5820*/  FMUL.FTZ R77, R77, UR13 ;  /* 0x0000000d4d4d7c20 */ /* 0x000fca0008410000 */
[----:B------:R-:W-:Y:S02]  /*5830*/  FSEL R82, R77, RZ, P6 ;  /* 0x000000ff4d527208 */ /* 0x000fe40003000000 */
[----:B------:R-:W-:-:S04]  /*5840*/  LOP3.LUT P6, RZ, R155, 0xff, RZ, 0xc0, !PT ;  /* 0x000000ff9bff7812 */ /* 0x000fc800078cc0ff */
[----:B------:R-:W-:Y:S01]  /*5850*/  FSEL R78, R77, RZ, P6 ;  /* 0x000000ff4d4e7208 */ /* 0x000fe20003000000 */
[----:B------:R-:W-:Y:S01]  /*5860*/  FADD.FTZ R77, R111, -R76 ;  /* 0x8000004c6f4d7221 */ /* 0x000fe20000010000 */
[----:B------:R-:W-:Y:S01]  /*5870*/  LOP3.LUT P6, RZ, R91, 0xff00, RZ, 0xc0, !PT ;  /* 0x0000ff005bff7812 */ /* 0x000fe200078cc0ff */
[----:B------:R-:W-:Y:S02]  /*5880*/  FFMA.FTZ R76, R110, R84, R85 ;  /* 0x000000546e4c7223 */ /* 0x000fe40000010055 */
[----:B------:R-:W-:-:S04]  /*5890*/  FMUL.FTZ R77, R98, R77 ;  /* 0x0000004d624d7220 */ /* 0x000fc80000410000 */
[----:B------:R-:W-:-:S05]  /*58a0*/  FMUL.FTZ R77, R77, UR13 ;  /* 0x0000000d4d4d7c20 */ /* 0x000fca0008410000 */
[----:B------:R-:W-:Y:S02]  /*58b0*/  FSEL R159, R77, RZ, P6 ;  /* 0x000000ff4d9f7208 */ /* 0x000fe40003000000 */
[----:B------:R-:W-:Y:S02]  /*58c0*/  LOP3.LUT P6, RZ, R155, 0xff00, RZ, 0xc0, !PT ;  /* 0x0000ff009bff7812 */ /* 0x000fe400078cc0ff */
[----:B------:R-:W-:Y:S02]  /*58d0*/  F2FP.BF16.F32.PACK_AB R82, R159, R82 ;  /* 0x000000529f52723e */ /* 0x000fe400000010ff */
        /* <DEDUP_REMOVED lines=15> */
[C---:B------:R-:W-:Y:S02]  /*59d0*/  FSEL R158, R77.reuse, RZ, P6 ;  /* 0x000000ff4d9e7208 */ /* 0x040fe40003000000 */
[----:B------:R-:W-:Y:S02]  /*59e0*/  LOP3.LUT P6, RZ, R154, 0xff000000, RZ, 0xc0, !PT ;  /* 0xff0000009aff7812 */ /* 0x000fe400078cc0ff */
[----:B------:R-:W-:Y:S02]  /*59f0*/  F2FP.BF16.F32.PACK_AB R81, R158, R81 ;  /* 0x000000519e51723e */ /* 0x000fe400000010ff */
[----:B------:R-:W-:Y:S01]  /*5a00*/  FSEL R151, R77, RZ, P6 ;  /* 0x000000ff4d977208 */ /* 0x000fe20003000000 */
[----:B------:R-:W-:Y:S01]  /*5a10*/  FADD.FTZ R77, R107, -R76 ;  /* 0x8000004c6b4d7221 */ /* 0x000fe20000010000 */
[----:B------:R-:W-:-:S03]  /*5a20*/  LOP3.LUT P6, RZ, R90, 0xff00, RZ, 0xc0, !PT ;  /* 0x0000ff005aff7812 */ /* 0x000fc600078cc0ff */
[----:B------:R-:W-:-:S04]  /*5a30*/  FMUL.FTZ R77, R98, R77 ;  /* 0x0000004d624d7220 */ /* 0x000fc80000410000 */
[----:B------:R-:W-:-:S05]  /*5a40*/  FMUL.FTZ R77, R77, UR13 ;  /* 0x0000000d4d4d7c20 */ /* 0x000fca0008410000 */
        /* <DEDUP_REMOVED lines=15> */
.L_x_254:
[----:B------:R-:W-:-:S04]  /*5b40*/  UISETP.NE.U32.AND UP0, UPT, UR14, URZ, UPT ;  /* 0x000000ff0e00728c */ /* 0x000fc8000bf05070 */
[----:B------:R-:W-:-:S09]  /*5b50*/  UISETP.NE.AND.EX UP0, UPT, UR15, URZ, UPT, UP0 ;  /* 0x000000ff0f00728c */ /* 0x000fd2000bf05300 */
[----:B------:R-:W-:Y:S05]  /*5b60*/  BRA.U !UP0, `(.L_x_259) ;  /* 0x0000000908307547 */ /* 0x000fea000b800000 */
[----:B0-----:R-:W0:Y:S02]  /*5b70*/  LDC.64 R80, c[0x0][0x478] ;  /* 0x00011e00ff507b82 */ /* 0x001e240000000a00 */
[----:B0-----:R-:W-:-:S04]  /*5b80*/  ISETP.NE.U32.AND P5, PT, R80, RZ, PT ;  /* 0x000000ff5000720c */ /* 0x001fc80003fa5070 */
[----:B------:R-:W-:-:S13]  /*5b90*/  ISETP.NE.AND.EX P5, PT, R81, RZ, PT, P5 ;  /* 0x000000ff5100720c */ /* 0x000fda0003fa5350 */
[----:B------:R-:W-:Y:S05]  /*5ba0*/  @!P5 BRA `(.L_x_260) ;  /* 0x000000040018d947 */ /* 0x000fea0003800000 */
[----:B------:R-:W-:Y:S01]  /*5bb0*/  PRMT R72, R11, 0x7632, R72 ;  /* 0x000076320b487816 */ /* 0x000fe20000000048 */
[----:B------:R-:W-:Y:S01]  /*5bc0*/  FFMA.FTZ R74, R114, R84, R85 ;  /* 0x00000054724a7223 */ /* 0x000fe20000010055 */
[----:B------:R-:W-:-:S03]  /*5bd0*/  ISETP.GE.U32.AND P6, PT, R90, RZ, PT ;  /* 0x000000ff5a00720c */ /* 0x000fc60003fc6070 */
[----:B------:R-:W-:Y:S02]  /*5be0*/  IMAD.U32 R75, R72, 0x10000, RZ ;  /* 0x00010000484b7824 */ /* 0x000fe400078e00ff */
[----:B------:R-:W-:Y:S01]  /*5bf0*/  FADD.FTZ R73, R113, -R74 ;  /* 0x8000004a71497221 */ /* 0x000fe20000010000 */
[----:B------:R-:W-:Y:S01]  /*5c00*/  ISETP.GE.U32.AND.EX P6, PT, R91, 0x1000000, PT, P6 ;  /* 0x010000005b00780c */ /* 0x000fe20003fc6160 */
[-C--:B------:R-:W-:Y:S02]  /*5c10*/  FFMA.FTZ R74, R112, R84.reuse, R85 ;  /* 0x00000054704a7223 */ /* 0x080fe40000010055 */
[----:B-----5:R-:W-:Y:S01]  /*5c20*/  FFMA.FTZ R178, R98, R73, R75 ;  /* 0x0000004962b27223 */ /* 0x020fe2000001004b */
[----:B------:R-:W-:Y:S01]  /*5c30*/  FFMA.FTZ R73, R105, R84, R85 ;  /* 0x0000005469497223 */ /* 0x000fe20000010055 */
[----:B------:R-:W-:Y:S02]  /*5c40*/  SHF.L.U32 R75, R11, 0x10, RZ ;  /* 0x000000100b4b7819 */ /* 0x000fe400000006ff */
[----:B------:R-:W-:Y:S01]  /*5c50*/  FMUL.FTZ R72, R178, UR13 ;  /* 0x0000000db2487c20 */ /* 0x000fe20008410000 */
[----:B------:R-:W-:-:S04]  /*5c60*/  FADD.FTZ R73, R106, -R73 ;  /* 0x800000496a497221 */ /* 0x000fc80000010000 */
[----:B------:R-:W-:Y:S01]  /*5c70*/  FFMA.FTZ R161, R98, R73, R75 ;  /* 0x0000004962a17223 */ /* 0x000fe2000001004b */
[----:B------:R-:W-:Y:S01]  /*5c80*/  FFMA.FTZ R73, R103, R84, R85 ;  /* 0x0000005467497223 */ /* 0x000fe20000010055 */
[----:B------:R-:W-:Y:S01]  /*5c90*/  IMAD.U32 R75, R10, 0x10000, RZ ;  /* 0x000100000a4b7824 */ /* 0x000fe200078e00ff */
[----:B------:R-:W-:Y:S01]  /*5ca0*/  FSEL R180, R72, RZ, P6 ;  /* 0x000000ff48b47208 */ /* 0x000fe20003000000 */
[----:B------:R-:W-:Y:S01]  /*5cb0*/  FMUL.FTZ R72, R161, UR13 ;  /* 0x0000000da1487c20 */ /* 0x000fe20008410000 */
[----:B------:R-:W-:Y:S01]  /*5cc0*/  FADD.FTZ R73, R104, -R73 ;  /* 0x8000004968497221 */ /* 0x000fe20000010000 */
[----:B------:R-:W-:-:S03]  /*5cd0*/  LOP3.LUT P6, RZ, R91, 0xff0000, RZ, 0xc0, !PT ;  /* 0x00ff00005bff7812 */ /* 0x000fc600078cc0ff */
[----:B------:R-:W-:Y:S01]  /*5ce0*/  FFMA.FTZ R151, R98, R73, R75 ;  /* 0x0000004962977223 */ /* 0x000fe2000001004b */
[----:B------:R-:W-:Y:S01]  /*5cf0*/  FSEL R177, R72, RZ, P6 ;  /* 0x000000ff48b17208 */ /* 0x000fe20003000000 */
[----:B------:R-:W-:Y:S01]  /*5d00*/  FADD.FTZ R73, R111, -R74 ;  /* 0x8000004a6f497221 */ /* 0x000fe20000010000 */
[----:B------:R-:W-:Y:S01]  /*5d10*/  LOP3.LUT P6, RZ, R91, 0xff, RZ, 0xc0, !PT ;  /* 0x000000ff5bff7812 */ /* 0x000fe200078cc0ff */
[----:B------:R-:W-:Y:S01]  /*5d20*/  FMUL.FTZ R72, R151, UR13 ;  /* 0x0000000d97487c20 */ /* 0x000fe20008410000 */
[----:B------:R-:W-:-:S04]  /*5d30*/  FFMA.FTZ R74, R110, R84, R85 ;  /* 0x000000546e4a7223 */ /* 0x000fc80000010055 */
        /* <DEDUP_REMOVED lines=29> */
[----:B------:R-:W-:-:S04]  /*5f10*/  F2FP.BF16.F32.PACK_AB R74, R160, R151 ;  /* 0x00000097a04a723e */ /* 0x000fc800000010ff */
[----:B------:R-:W-:Y:S02]  /*5f20*/  FSEL R86, R72, RZ, P6 ;  /* 0x000000ff48567208 */ /* 0x000fe40003000000 */
[----:B------:R-:W-:Y:S02]  /*5f30*/  PRMT R72, R8, 0x7632, R72 ;  /* 0x0000763208487816 */ /* 0x000fe40000000048 */
[----:B------:R-:W-:Y:S02]  /*5f40*/  LOP3.LUT P6, RZ, R90, 0xff00, RZ, 0xc0, !PT ;  /* 0x0000ff005aff7812 */ /* 0x000fe400078cc0ff */
[----:B------:R-:W-:-:S05]  /*5f50*/  SHF.L.U32 R75, R72, 0x10, RZ ;  /* 0x00000010484b7819 */ /* 0x000fca00000006ff */
[----:B------:R-:W-:Y:S01]  /*5f60*/  FFMA.FTZ R81, R98, R73, R75 ;  /* 0x0000004962517223 */ /* 0x000fe2000001004b */
[----:B------:R-:W-:Y:S02]  /*5f70*/  F2FP.BF16.F32.PACK_AB R73, R83, R82 ;  /* 0x000000525349723e */ /* 0x000fe400000010ff */
[----:B------:R-:W-:Y:S01]  /*5f80*/  F2FP.BF16.F32.PACK_AB R75, R178, R161 ;  /* 0x000000a1b24b723e */ /* 0x000fe200000010ff */
[C---:B------:R-:W-:Y:S01]  /*5f90*/  FMUL.FTZ R72, R81.reuse, UR13 ;  /* 0x0000000d51487c20 */ /* 0x040fe20008410000 */
[----:B------:R-:W-:Y:S02]  /*5fa0*/  F2FP.BF16.F32.PACK_AB R83, R180, R177 ;  /* 0x000000b1b453723e */ /* 0x000fe400000010ff */
[----:B------:R-:W-:Y:S02]  /*5fb0*/  F2FP.BF16.F32.PACK_AB R82, R176, R159 ;  /* 0x0000009fb052723e */ /* 0x000fe400000010ff */
[----:B------:R-:W-:Y:S02]  /*5fc0*/  FSEL R87, R72, RZ, P6 ;  /* 0x000000ff48577208 */ /* 0x000fe40003000000 */
[----:B------:R-:W-:-:S02]  /*5fd0*/  F2FP.BF16.F32.PACK_AB R72, R81, R80 ;  /* 0x000000505148723e */ /* 0x000fc400000010ff */
[----:B------:R-:W-:Y:S02]  /*5fe0*/  F2FP.BF16.F32.PACK_AB R81, R158, R149 ;  /* 0x000000959e51723e */ /* 0x000fe400000010ff */
[----:B------:R-:W-:Y:S01]  /*5ff0*/  F2FP.BF16.F32.PACK_AB R80, R87, R86 ;  /* 0x000000565750723e */ /* 0x000fe200000010ff */
[----:B------:R-:W-:Y:S06]  /*6000*/  BRA `(.L_x_257) ;  /* 0x0000000800d47947 */ /* 0x000fec0003800000 */
.L_x_260:
[-CC-:B------:R-:W-:Y:S01]  /*6010*/  FFMA.FTZ R81, R105, R84.reuse, R85.reuse ;  /* 0x0000005469517223 */ /* 0x180fe20000010055 */
        /* <DEDUP_REMOVED lines=25> */
[----:B------:R-:W-:Y:S01]  /*61b0*/  FSEL R151, R81, RZ, P6 ;  /* 0x000000ff51977208 */ /* 0x000fe20003000000 */
[----:B------:R-:W-:Y:S01]  /*61c0*/  FADD.FTZ R81, R111, -R82 ;  /* 0x800000526f517221 */ /* 0x000fe20000010000 */
[----:B------:R-:W-:Y:S01]  /*61d0*/  LOP3.LUT P6, RZ, R91, 0xff00, RZ, 0xc0, !PT ;  /* 0x0000ff005bff7812 */ /* 0x000fe200078cc0ff */
[----:B------:R-:W-:Y:S02]  /*61e0*/  FFMA.FTZ R82, R110, R84, R85 ;  /* 0x000000546e527223 */ /* 0x000fe40000010055 */
[----:B------:R-:W-:Y:S01]  /*61f0*/  FFMA.FTZ R81, R98, R81, R83 ;  /* 0x0000005162517223 */ /* 0x000fe20000010053 */
[----:B------:R-:W-:-:S03]  /*6200*/  IMAD.U32 R83, R9, 0x10000, RZ ;  /* 0x0001000009537824 */ /* 0x000fc600078e00ff */
        /* <DEDUP_REMOVED lines=17> */
[----:B------:R-:W-:Y:S01]  /*6320*/  FADD.FTZ R81, R107, -R82 ;  /* 0x800000526b517221 */ /* 0x000fe20000010000 */
[----:B------:R-:W-:Y:S02]  /*6330*/  LOP3.LUT P6, RZ, R90, 0xff00, RZ, 0xc0, !PT ;  /* 0x0000ff005aff7812 */ /* 0x000fe400078cc0ff */
[----:B------:R-:W-:Y:S01]  /*6340*/  F2FP.BF16.F32.PACK_AB R82, R158, R151 ;  /* 0x000000979e52723e */ /* 0x000fe200000010ff */
[----:B------:R-:W-:Y:S01]  /*6350*/  FFMA.FTZ R81, R98, R81, R83 ;  /* 0x0000005162517223 */ /* 0x000fe20000010053 */
[----:B------:R-:W-:-:S03]  /*6360*/  SHF.L.U32 R83, R8, 0x10, RZ ;  /* 0x0000001008537819 */ /* 0x000fc600000006ff */
[----:B------:R-:W-:-:S05]  /*6370*/  FMUL.FTZ R81, R81, UR13 ;  /* 0x0000000d51517c20 */ /* 0x000fca0008410000 */
        /* <DEDUP_REMOVED lines=8> */
[----:B------:R-:W-:Y:S02]  /*6400*/  F2FP.BF16.F32.PACK_AB R81, R149, R86 ;  /* 0x000000569551723e */ /* 0x000fe400000010ff */
[----:B------:R-:W-:Y:S01]  /*6410*/  F2FP.BF16.F32.PACK_AB R80, R87, R80 ;  /* 0x000000505750723e */ /* 0x000fe200000010ff */
[----:B------:R-:W-:Y:S06]  /*6420*/  BRA `(.L_x_257) ;  /* 0x0000000400cc7947 */ /* 0x000fec0003800000 */
.L_x_259:
[----:B0-----:R-:W0:Y:S02]  /*6430*/  LDC.64 R80, c[0x0][0x478] ;  /* 0x00011e00ff507b82 */ /* 0x001e240000000a00 */
[----:B0-----:R-:W-:-:S04]  /*6440*/  ISETP.NE.U32.AND P5, PT, R80, RZ, PT ;  /* 0x000000ff5000720c */ /* 0x001fc80003fa5070 */
[----:B------:R-:W-:-:S13]  /*6450*/  ISETP.NE.AND.EX P5, PT, R81, RZ, PT, P5 ;  /* 0x000000ff5100720c */ /* 0x000fda0003fa5350 */
[----:B------:R-:W-:Y:S05]  /*6460*/  @!P5 BRA `(.L_x_261) ;  /* 0x0000000000e8d947 */ /* 0x000fea0003800000 */
[-CC-:B------:R-:W-:Y:S01]  /*6470*/  FFMA.FTZ R73, R105, R84.reuse, R85.reuse ;  /* 0x0000005469497223 */ /* 0x180fe20000010055 */
[----:B------:R-:W-:Y:S01]  /*6480*/  LOP3.LUT P6, RZ, R91, 0xff0000, RZ, 0xc0, !PT ;  /* 0x00ff00005bff7812 */ /* 0x000fe200078cc0ff */
[----:B------:R-:W-:Y:S02]  /*6490*/  FFMA.FTZ R74, R108, R84, R85 ;  /* 0x000000546c4a7223 */ /* 0x000fe40000010055 */
[----:B------:R-:W-:-:S04]  /*64a0*/  FADD.FTZ R73, R106, -R73 ;  /* 0x800000496a497221 */ /* 0x000fc80000010000 */
[----:B-----5:R-:W-:-:S04]  /*64b0*/  FMUL.FTZ R75, R98, R73 ;  /* 0x00000049624b7220 */ /* 0x020fc80000410000 */
[----:B------:R-:W-:-:S05]  /*64c0*/  FMUL.FTZ R72, R75, UR13 ;  /* 0x0000000d4b487c20 */ /* 0x000fca0008410000 */
        /* <DEDUP_REMOVED lines=10> */
[----:B------:R-:W-:Y:S01]  /*6570*/  FMUL.FTZ R151, R98, R73 ;  /* 0x0000004962977220 */ /* 0x000fe20000410000 */
[----:B------:R-:W-:Y:S02]  /*6580*/  FSEL R178, R72, RZ, P6 ;  /* 0x000000ff48b27208 */ /* 0x000fe40003000000 */
[----:B------:R-:W-:Y:S01]  /*6590*/  LOP3.LUT P6, RZ, R91, 0xff, RZ, 0xc0, !PT ;  /* 0x000000ff5bff7812 */ /* 0x000fe200078cc0ff */
[----:B------:R-:W-:-:S05]  /*65a0*/  FMUL.FTZ R72, R151, UR13 ;  /* 0x0000000d97487c20 */ /* 0x000fca0008410000 */
[----:B------:R-:W-:Y:S01]  /*65b0*/  FSEL R158, R72, RZ, P6 ;  /* 0x000000ff489e7208 */ /* 0x000fe20003000000 */
[----:B------:R-:W-:Y:S01]  /*65c0*/  FFMA.FTZ R72, R112, R84, R85 ;  /* 0x0000005470487223 */ /* 0x000fe20000010055 */
[----:B------:R-:W-:-:S03]  /*65d0*/  LOP3.LUT P6, RZ, R91, 0xff00, RZ, 0xc0, !PT ;  /* 0x0000ff005bff7812 */ /* 0x000fc600078cc0ff */
[----:B------:R-:W-:-:S04]  /*65e0*/  FADD.FTZ R73, R111, -R72 ;  /* 0x800000486f497221 */ /* 0x000fc80000010000 */
[----:B------:R-:W-:Y:S01]  /*65f0*/  FMUL.FTZ R160, R98, R73 ;  /* 0x0000004962a07220 */ /* 0x000fe20000410000 */
[----:B------:R-:W-:-:S03]  /*6600*/  FFMA.FTZ R73, R101, R84, R85 ;  /* 0x0000005465497223 */ /* 0x000fc60000010055 */
[----:B------:R-:W-:Y:S01]  /*6610*/  FMUL.FTZ R72, R160, UR13 ;  /* 0x0000000da0487c20 */ /* 0x000fe20008410000 */
[----:B------:R-:W-:-:S04]  /*6620*/  FADD.FTZ R73, R102, -R73 ;  /* 0x8000004966497221 */ /* 0x000fc80000010000 */
        /* <DEDUP_REMOVED lines=12> */
[----:B------:R-:W-:Y:S01]  /*66f0*/  FSEL R149, R72, RZ, P6 ;  /* 0x000000ff48957208 */ /* 0x000fe20003000000 */
[----:B------:R-:W-:Y:S01]  /*6700*/  FMUL.FTZ R72, R98, R73 ;  /* 0x0000004962487220 */ /* 0x000fe20000410000 */
[----:B------:R-:W-:-:S03]  /*6710*/  LOP3.LUT P6, RZ, R90, 0xff, RZ, 0xc0, !PT ;  /* 0x000000ff5aff7812 */ /* 0x000fc600078cc0ff */
[----:B------:R-:W-:-:S05]  /*6720*/  FMUL.FTZ R73, R72, UR13 ;  /* 0x0000000d48497c20 */ /* 0x000fca0008410000 */
[----:B------:R-:W-:Y:S01]  /*6730*/  FSEL R80, R73, RZ, P6 ;  /* 0x000000ff49507208 */ /* 0x000fe20003000000 */
[----:B------:R-:W-:Y:S01]  /*6740*/  FADD.FTZ R73, R107, -R74 ;  /* 0x8000004a6b497221 */ /* 0x000fe20000010000 */
[----:B------:R-:W-:Y:S02]  /*6750*/  LOP3.LUT P6, RZ, R90, 0xff00, RZ, 0xc0, !PT ;  /* 0x0000ff005aff7812 */ /* 0x000fe400078cc0ff */
[----:B------:R-:W-:Y:S01]  /*6760*/  F2FP.BF16.F32.PACK_AB R74, R160, R151 ;  /* 0x00000097a04a723e */ /* 0x000fe200000010ff */
[----:B------:R-:W-:-:S04]  /*6770*/  FMUL.FTZ R81, R98, R73 ;  /* 0x0000004962517220 */ /* 0x000fc80000410000 */
[C---:B------:R-:W-:Y:S01]  /*6780*/  FMUL.FTZ R73, R81.reuse, UR13 ;  /* 0x0000000d51497c20 */ /* 0x040fe20008410000 */
[----:B------:R-:W-:Y:S02]  /*6790*/  F2FP.BF16.F32.PACK_AB R72, R81, R72 ;  /* 0x000000485148723e */ /* 0x000fe400000010ff */
[----:B------:R-:W-:Y:S02]  /*67a0*/  F2FP.BF16.F32.PACK_AB R81, R149, R86 ;  /* 0x000000569551723e */ /* 0x000fe400000010ff */
[----:B------:R-:W-:Y:S02]  /*67b0*/  FSEL R87, R73, RZ, P6 ;  /* 0x000000ff49577208 */ /* 0x000fe40003000000 */
[----:B------:R-:W-:Y:S02]  /*67c0*/  F2FP.BF16.F32.PACK_AB R73, R83, R82 ;  /* 0x000000525349723e */ /* 0x000fe400000010ff */
[----:B------:R-:W-:Y:S02]  /*67d0*/  F2FP.BF16.F32.PACK_AB R83, R178, R161 ;  /* 0x000000a1b253723e */ /* 0x000fe400000010ff */
[----:B------:R-:W-:-:S02]  /*67e0*/  F2FP.BF16.F32.PACK_AB R82, R159, R158 ;  /* 0x0000009e9f52723e */ /* 0x000fc400000010ff */
[----:B------:R-:W-:Y:S01]  /*67f0*/  F2FP.BF16.F32.PACK_AB R80, R87, R80 ;  /* 0x000000505750723e */ /* 0x000fe200000010ff */
[----:B------:R-:W-:Y:S06]  /*6800*/  BRA `(.L_x_257) ;  /* 0x0000000000d47947 */ /* 0x000fec0003800000 */
.L_x_261:
[-CC-:B------:R-:W-:Y:S01]  /*6810*/  FFMA.FTZ R81, R105, R84.reuse, R85.reuse ;  /* 0x0000005469517223 */ /* 0x180fe20000010055 */
[----:B------:R-:W-:Y:S01]  /*6820*/  LOP3.LUT P6, RZ, R91, 0xff0000, RZ, 0xc0, !PT ;  /* 0x00ff00005bff7812 */ /* 0x000fe200078cc0ff */
[----:B------:R-:W-:Y:S02]  /*6830*/  FFMA.FTZ R80, R114, R84, R85 ;  /* 0x0000005472507223 */ /* 0x000fe40000010055 */
[----:B------:R-:W-:-:S04]  /*6840*/  FADD.FTZ R81, R106, -R81 ;  /* 0x800000516a517221 */ /* 0x000fc80000010000 */
[----:B-----5:R-:W-:-:S04]  /*6850*/  FMUL.FTZ R81, R98, R81 ;  /* 0x0000005162517220 */ /* 0x020fc80000410000 */
[----:B------:R-:W-:-:S05]  /*6860*/  FMUL.FTZ R81, R81, UR13 ;  /* 0x0000000d51517c20 */ /* 0x000fca0008410000 */
[----:B------:R-:W-:Y:S01]  /*6870*/  FSEL R83, R81, RZ, P6 ;  /* 0x000000ff51537208 */ /* 0x000fe20003000000 */
[----:B------:R-:W-:Y:S01]  /*6880*/  FADD.FTZ R81, R113, -R80 ;  /* 0x8000005071517221 */ /* 0x000fe20000010000 */
[----:B------:R-:W-:Y:S01]  /*6890*/  ISETP.GE.U32.AND P6, PT, R90, RZ, PT ;  /* 0x000000ff5a00720c */ /* 0x000fe20003fc6070 */
[----:B------:R-:W-:Y:S02]  /*68a0*/  FFMA.FTZ R80, R112, R84, R85 ;  /* 0x0000005470507223 */ /* 0x000fe40000010055 */
[----:B------:R-:W-:Y:S01]  /*68b0*/  FMUL.FTZ R81, R98, R81 ;  /* 0x0000005162517220 */ /* 0x000fe20000410000 */
[----:B------:R-:W-:-:S03]  /*68c0*/  ISETP.GE.U32.AND.EX P6, PT, R91, 0x1000000, PT, P6 ;  /* 0x010000005b00780c */ /* 0x000fc60003fc6160 */
[----:B------:R-:W-:-:S05]  /*68d0*/  FMUL.FTZ R81, R81, UR13 ;  /* 0x0000000d51517c20 */ /* 0x000fca0008410000 */
[----:B------:R-:W-:Y:S01]  /*68e0*/  FSEL R158, R81, RZ, P6 ;  /* 0x000000ff519e7208 */ /* 0x000fe20003000000 */
[----:B------:R-:W-:Y:S01]  /*68f0*/  FFMA.FTZ R81, R103, R84, R85 ;  /* 0x0000005467517223 */ /* 0x000fe20000010055 */
[----:B------:R-:W-:Y:S02]  /*6900*/  LOP3.LUT P6, RZ, R91, 0xff, RZ, 0xc0, !PT ;  /* 0x000000ff5bff7812 */ /* 0x000fe400078cc0ff */
[----:B------:R-:W-:Y:S01]  /*6910*/  F2FP.BF16.F32.PACK_AB R83, R158, R83 ;  /* 0x000000539e53723e */ /* 0x000fe200000010ff */
[----:B------:R-:W-:-:S04]  /*6920*/  FADD.FTZ R81, R104, -R81 ;  /* 0x8000005168517221 */ /* 0x000fc80000010000 */
[----:B------:R-:W-:-:S04]  /*6930*/  FMUL.FTZ R81, R98, R81 ;  /* 0x0000005162517220 */ /* 0x000fc80000410000 */
[----:B------:R-:W-:-:S05]  /*6940*/  FMUL.FTZ R81, R81, UR13 ;  /* 0x0000000d51517c20 */ /* 0x000fca0008410000 */
[----:B------:R-:W-:Y:S01]  /*6950*/  FSEL R82, R81, RZ, P6 ;  /* 0x000000ff51527208 */ /* 0x000fe20003000000 */
[----:B------:R-:W-:Y:S01]  /*6960*/  FADD.FTZ R81, R111, -R80 ;  /* 0x800000506f517221 */ /* 0x000fe20000010000 */
[----:B------:R-:W-:Y:S01]  /*6970*/  LOP3.LUT P6, RZ, R91, 0xff00, RZ, 0xc0, !PT ;  /* 0x0000ff005bff7812 */ /* 0x000fe200078cc0ff */
[----:B------:R-:W-:Y:S02]  /*6980*/  FFMA.FTZ R80, R110, R84, R85 ;  /* 0x000000546e507223 */ /* 0x000fe40000010055 */
[----:B------:R-:W-:-:S04]  /*6990*/  FMUL.FTZ R81, R98, R81 ;  /* 0x0000005162517220 */ /* 0x000fc80000410000 */
        /* <DEDUP_REMOVED lines=15> */
[----:B------:R-:W-:Y:S01]  /*6a90*/  FADD.FTZ R81, R107, -R80 ;  /* 0x800000506b517221 */ /* 0x000fe20000010000 */
[----:B------:R-:W-:-:S03]  /*6aa0*/  LOP3.LUT P6, RZ, R90, 0xff00, RZ, 0xc0, !PT ;  /* 0x0000ff005aff7812 */ /* 0x000fc600078cc0ff */
[----:B------:R-:W-:-:S04]  /*6ab0*/  FMUL.FTZ R81, R98, R81 ;  /* 0x0000005162517220 */ /* 0x000fc80000410000 */
[----:B------:R-:W-:-:S05]  /*6ac0*/  FMUL.FTZ R81, R81, UR13 ;  /* 0x0000000d51517c20 */ /* 0x000fca0008410000 */
[----:B------:R-:W-:Y:S01]  /*6ad0*/  FSEL R87, R81, RZ, P6 ;  /* 0x000000ff51577208 */ /* 0x000fe20003000000 */
[----:B------:R-:W-:Y:S01]  /*6ae0*/  FFMA.FTZ R81, R99, R84, R85 ;  /* 0x0000005463517223 */ /* 0x000fe20000010055 */
[----:B------:R-:W-:-:S03]  /*6af0*/  LOP3.LUT P6, RZ, R90, 0xff, RZ, 0xc0, !PT ;  /* 0x000000ff5aff7812 */ /* 0x000fc600078cc0ff */
[----:B------:R-:W-:-:S04]  /*6b00*/  FADD.FTZ R81, R100, -R81 ;  /* 0x8000005164517221 */ /* 0x000fc80000010000 */
[----:B------:R-:W-:-:S04]  /*6b10*/  FMUL.FTZ R81, R98, R81 ;  /* 0x0000005162517220 */ /* 0x000fc80000410000 */
[----:B------:R-:W-:-:S05]  /*6b20*/  FMUL.FTZ R81, R81, UR13 ;  /* 0x0000000d51517c20 */ /* 0x000fca0008410000 */
[----:B------:R-:W-:Y:S02]  /*6b30*/  FSEL R80, R81, RZ, P6 ;  /* 0x000000ff51507208 */ /* 0x000fe40003000000 */
[----:B------:R-:W-:Y:S02]  /*6b40*/  F2FP.BF16.F32.PACK_AB R81, R149, R86 ;  /* 0x000000569551723e */ /* 0x000fe400000010ff */
[----:B------:R-:W-:-:S07]  /*6b50*/  F2FP.BF16.F32.PACK_AB R80, R87, R80 ;  /* 0x000000505750723e */ /* 0x000fce00000010ff */
.L_x_257:
[----:B------:R-:W0:Y:S08]  /*6b60*/  @P5 LDC.64 R86, c[0x0][0x478] ;  /* 0x00011e00ff565b82 */ /* 0x000e300000000a00 */
[----:B------:R-:W1:Y:S08]  /*6b70*/  LDC.64 R158, c[0x0][0x468] ;  /* 0x00011a00ff9e7b82 */ /* 0x000e700000000a00 */
[----:B------:R-:W2:Y:S01]  /*6b80*/  @P4 LDC.64 R160, c[0x0][0x470] ;  /* 0x00011c00ffa04b82 */ /* 0x000ea20000000a00 */
[----:B0-----:R-:W-:-:S05]  /*6b90*/  @P5 IMAD.WIDE.U32 R86, R96, 0x10, R86 ;  /* 0x0000001060565825 */ /* 0x001fca00078e0056 */
[----:B------:R3:W-:Y:S01]  /*6ba0*/  @P5 STG.E.128 desc[UR6][R86.64], R72 ;  /* 0x0000004856005986 */ /* 0x0007e2000c101d06 */
[----:B-1----:R-:W-:-:S05]  /*6bb0*/  IMAD.WIDE.U32 R158, R96, 0x10, R158 ;  /* 0x00000010609e7825 */ /* 0x002fca00078e009e */
[----:B------:R3:W-:Y:S01]  /*6bc0*/  STG.E.128 desc[UR6][R158.64], R80 ;  /* 0x000000509e007986 */ /* 0x0007e2000c101d06 */
[----:B--2---:R-:W-:-:S04]  /*6bd0*/  @P4 IMAD.WIDE.U32 R160, R96, 0x10, R160 ;  /* 0x0000001060a04825 */ /* 0x004fc800078e00a0 */
[----:B------:R-:W-:Y:S01]  /*6be0*/  VIADD R96, R96, 0x80 ;  /* 0x0000008060607836 */ /* 0x000fe20000000000 */
[----:B------:R3:W-:Y:S06]  /*6bf0*/  @P4 STG.E.128 desc[UR6][R160.64], R76 ;  /* 0x0000004ca0004986 */ /* 0x0007ec000c101d06 */
.L_x_253:
[----:B------:R-:W-:Y:S05]  /*6c00*/  BSYNC.RECONVERGENT B0 ;  /* 0x0000000000007941 */ /* 0x000fea0003800200 */
.L_x_252:
        /* <DEDUP_REMOVED lines=12> */
[-CC-:B0--3--:R-:W-:Y:S01]  /*6cd0*/  FFMA.FTZ R73, R125, R84.reuse, R85.reuse ;  /* 0x000000547d497223 */ /* 0x189fe20000010055 */
[----:B------:R-:W-:Y:S01]  /*6ce0*/  SHF.L.U32 R75, R7, 0x10, RZ ;  /* 0x00000010074b7819 */ /* 0x000fe200000006ff */
[----:B------:R-:W-:Y:S01]  /*6cf0*/  FFMA.FTZ R74, R134, R84, R85 ;  /* 0x00000054864a7223 */ /* 0x000fe20000010055 */
[----:B------:R-:W-:Y:S01]  /*6d00*/  LOP3.LUT P6, RZ, R93, 0xff0000, RZ, 0xc0, !PT ;  /* 0x00ff00005dff7812 */ /* 0x000fe200078cc0ff */
        /* <DEDUP_REMOVED lines=9> */
[----:B------:R-:W-:-:S03]  /*6da0*/  ISETP.GE.U32.AND P6, PT, R92, RZ, PT ;  /* 0x000000ff5c00720c */ /* 0x000fc60003fc6070 */
[----:B------:R-:W-:Y:S01]  /*6db0*/  IMAD.U32 R75, R72, 0x10000, RZ ;  /* 0x00010000484b7824 */ /* 0x000fe200078e00ff */
[----:B------:R-:W-:-:S03]  /*6dc0*/  ISETP.GE.U32.AND.EX P6, PT, R93, 0x1000000, PT, P6 ;  /* 0x010000005d00780c */ /* 0x000fc60003fc6160 */
[----:B------:R-:W-:Y:S01]  /*6dd0*/  FFMA.FTZ R180, R98, R73, R75 ;  /* 0x0000004962b47223 */ /* 0x000fe2000001004b */
[----:B------:R-:W-:Y:S01]  /*6de0*/  FFMA.FTZ R73, R119, R84, R85 ;  /* 0x0000005477497223 */ /* 0x000fe20000010055 */
[----:B------:R-:W-:Y:S02]  /*6df0*/  SHF.L.U32 R75, R6, 0x10, RZ ;  /* 0x00000010064b7819 */ /* 0x000fe400000006ff */
        /* <DEDUP_REMOVED lines=22> */
[----:B------:R-:W-:Y:S01]  /*6f60*/  FSEL R176, R72, RZ, P6 ;  /* 0x000000ff48b07208 */ /* 0x000fe20003000000 */
[----:B------:R-:W-:Y:S01]  /*6f70*/  FFMA.FTZ R78, R98, R73, R75 ;  /* 0x00000049624e7223 */ /* 0x000fe2000001004b */
[----:B------:R-:W-:Y:S01]  /*6f80*/  LOP3.LUT P6, RZ, R157, 0xff00, RZ, 0xc0, !PT ;  /* 0x0000ff009dff7812 */ /* 0x000fe200078cc0ff */
[----:B------:R-:W-:Y:S01]  /*6f90*/  FADD.FTZ R73, R129, -R74 ;  /* 0x8000004a81497221 */ /* 0x000fe20000010000 */
[-CC-:B------:R-:W-:Y:S01]  /*6fa0*/  FFMA.FTZ R74, R128, R84.reuse, R85.reuse ;  /* 0x00000054804a7223 */ /* 0x180fe20000010055 */
[----:B------:R-:W-:Y:S01]  /*6fb0*/  FFMA.FTZ R85, R115, R84, R85 ;  /* 0x0000005473557223 */ /* 0x000fe20000010055 */
[----:B------:R-:W-:Y:S01]  /*6fc0*/  FSEL R161, R72, RZ, P6 ;  /* 0x000000ff48a17208 */ /* 0x000fe20003000000 */
[----:B------:R-:W-:Y:S01]  /*6fd0*/  FMUL.FTZ R72, R78, UR13 ;  /* 0x0000000d4e487c20 */ /* 0x000fe20008410000 */
[----:B------:R-:W-:Y:S01]  /*6fe0*/  LOP3.LUT P6, RZ, R92, 0xff0000, RZ, 0xc0, !PT ;  /* 0x00ff00005cff7812 */ /* 0x000fe200078cc0ff */
[----:B------:R-:W-:-:S03]  /*6ff0*/  FADD.FTZ R85, R116, -R85 ;  /* 0x8000005574557221 */ /* 0x000fc60000010000 */
[----:B------:R-:W-:Y:S02]  /*7000*/  FSEL R81, R72, RZ, P6 ;  /* 0x000000ff48517208 */ /* 0x000fe40003000000 */
[----:B------:R-:W-:-:S04]  /*7010*/  LOP3.LUT P6, RZ, R156, 0xff0000, RZ, 0xc0, !PT ;  /* 0x00ff00009cff7812 */ /* 0x000fc800078cc0ff */
[----:B------:R-:W-:Y:S02]  /*7020*/  FSEL R86, R72, RZ, P6 ;  /* 0x000000ff48567208 */ /* 0x000fe40003000000 */
[----:B------:R-:W-:Y:S02]  /*7030*/  PRMT R72, R5, 0x7632, R72 ;  /* 0x0000763205487816 */ /* 0x000fe40000000048 */
[----:B------:R-:W-:-:S03]  /*7040*/  LOP3.LUT P6, RZ, R92, 0xff000000, RZ, 0xc0, !PT ;  /* 0xff0000005cff7812 */ /* 0x000fc600078cc0ff */
[----:B------:R-:W-:-:S04]  /*7050*/  IMAD.U32 R75, R72, 0x10000, RZ ;  /* 0x00010000484b7824 */ /* 0x000fc800078e00ff */
        /* <DEDUP_REMOVED lines=11> */
[----:B------:R-:W-:Y:S02]  /*7110*/  LOP3.LUT P6, RZ, R92, 0xff00, RZ, 0xc0, !PT ;  /* 0x0000ff005cff7812 */ /* 0x000fe400078cc0ff */
[----:B------:R-:W-:-:S05]  /*7120*/  SHF.L.U32 R75, R72, 0x10, RZ ;  /* 0x00000010484b7819 */ /* 0x000fca00000006ff */
[----:B------:R-:W-:Y:S01]  /*7130*/  FFMA.FTZ R77, R98, R73, R75 ;  /* 0x00000049624d7223 */ /* 0x000fe2000001004b */
[----:B------:R-:W-:Y:S01]  /*7140*/  IMAD.U32 R73, R4, 0x10000, RZ ;  /* 0x0001000004497824 */ /* 0x000fe200078e00ff */
[----:B------:R-:W-:Y:S02]  /*7150*/  F2FP.BF16.F32.PACK_AB R75, R180, R177 ;  /* 0x000000b1b44b723e */ /* 0x000fe400000010ff */
[----:B------:R-:W-:-:S05]  /*7160*/  FMUL.FTZ R72, R77, UR13 ;  /* 0x0000000d4d487c20 */ /* 0x000fca0008410000 */
[----:B------:R-:W-:Y:S02]  /*7170*/  FSEL R87, R72, RZ, P6 ;  /* 0x000000ff48577208 */ /* 0x000fe40003000000 */
[----:B------:R-:W-:-:S04]  /*7180*/  LOP3.LUT P6, RZ, R156, 0xff00, RZ, 0xc0, !PT ;  /* 0x0000ff009cff7812 */ /* 0x000fc800078cc0ff */
[----:B------:R-:W-:Y:S01]  /*7190*/  FSEL R149, R72, RZ, P6 ;  /* 0x000000ff48957208 */ /* 0x000fe20003000000 */
[----:B------:R-:W-:Y:S01]  /*71a0*/  FFMA.FTZ R72, R98, R85, R73 ;  /* 0x0000005562487223 */ /* 0x000fe20000010049 */
        /* <DEDUP_REMOVED lines=13> */
.L_x_266:
[-CC-:B0--3--:R-:W-:Y:S01]  /*7280*/  FFMA.FTZ R77, R125, R84.reuse, R85.reuse ;  /* 0x000000547d4d7223 */ /* 0x189fe20000010055 */
[----:B------:R-:W-:Y:S01]  /*7290*/  SHF.L.U32 R79, R7, 0x10, RZ ;  /* 0x00000010074f7819 */ /* 0x000fe200000006ff */
[----:B------:R-:W-:Y:S01]  /*72a0*/  FFMA.FTZ R78, R134, R84, R85 ;  /* 0x00000054864e7223 */ /* 0x000fe20000010055 */
[----:B------:R-:W-:Y:S01]  /*72b0*/  LOP3.LUT P6, RZ, R93, 0xff0000, RZ, 0xc0, !PT ;  /* 0x00ff00005dff7812 */ /* 0x000fe200078cc0ff */
[----:B------:R-:W-:Y:S01]  /*72c0*/  FADD.FTZ R77, R126, -R77 ;  /* 0x8000004d7e4d7221 */ /* 0x000fe20000010000 */
[----:B------:R-:W-:-:S03]  /*72d0*/  PRMT R76, R7, 0x7632, R76 ;  /* 0x00007632074c7816 */ /* 0x000fc6000000004c */
[----:B-----5:R-:W-:Y:S02]  /*72e0*/  FFMA.FTZ R77, R98, R77, R79 ;  /* 0x0000004d624d7223 */ /* 0x020fe4000001004f */
[----:B------:R-:W-:Y:S01]  /*72f0*/  IMAD.U32 R79, R76, 0x10000, RZ ;  /* 0x000100004c4f7824 */ /* 0x000fe200078e00ff */
        /* <DEDUP_REMOVED lines=9> */
[----:B------:R-:W-:Y:S02]  /*7390*/  ISETP.GE.U32.AND.EX P6, PT, R93, 0x1000000, PT, P6 ;  /* 0x010000005d00780c */ /* 0x000fe40003fc6160 */
[----:B------:R-:W-:Y:S01]  /*73a0*/  SHF.L.U32 R79, R6, 0x10, RZ ;  /* 0x00000010064f7819 */ /* 0x000fe200000006ff */
        /* <DEDUP_REMOVED lines=10> */
[----:B------:R-:W-:Y:S01]  /*7450*/  IMAD.U32 R79, R76, 0x10000, RZ ;  /* 0x000100004c4f7824 */ /* 0x000fe200078e00ff */
[----:B------:R-:W-:Y:S02]  /*7460*/  PRMT R76, R5, 0x7632, R76 ;  /* 0x00007632054c7816 */ /* 0x000fe4000000004c */
        /* <DEDUP_REMOVED lines=8> */
[----:B------:R-:W-:-:S03]  /*74f0*/  SHF.L.U32 R79, R5, 0x10, RZ ;  /* 0x00000010054f7819 */ /* 0x000fc600000006ff */
        /* <DEDUP_REMOVED lines=17> */
[-CC-:B------:R-:W-:Y:S01]  /*7610*/  FFMA.FTZ R78, R128, R84.reuse, R85.reuse ;  /* 0x00000054804e7223 */ /* 0x180fe20000010055 */
[----:B------:R-:W-:Y:S01]  /*7620*/  FFMA.FTZ R85, R115, R84, R85 ;  /* 0x0000005473557223 */ /* 0x000fe20000010055 */
[----:B------:R-:W-:Y:S01]  /*7630*/  FFMA.FTZ R77, R98, R77, R79 ;  /* 0x0000004d624d7223 */ /* 0x000fe2000001004f */
[----:B------:R-:W-:Y:S02]  /*7640*/  SHF.L.U32 R79, R76, 0x10, RZ ;  /* 0x000000104c4f7819 */ /* 0x000fe400000006ff */
[----:B------:R-:W-:Y:S01]  /*7650*/  FADD.FTZ R85, R116, -R85 ;  /* 0x8000005574557221 */ /* 0x000fe20000010000 */
        /* <DEDUP_REMOVED lines=9> */
[----:B------:R-:W-:-:S03]  /*76f0*/  F2FP.BF16.F32.PACK_AB R79, R177, R176 ;  /* 0x000000b0b14f723e */ /* 0x000fc600000010ff */
[----:B------:R-:W-:-:S05]  /*7700*/  FMUL.FTZ R77, R77, UR13 ;  /* 0x0000000d4d4d7c20 */ /* 0x000fca0008410000 */
[----:B------:R-:W-:Y:S02]  /*7710*/  FSEL R87, R77, RZ, P6 ;  /* 0x000000ff4d577208 */ /* 0x000fe40003000000 */
[----:B------:R-:W-:-:S04]  /*7720*/  LOP3.LUT P6, RZ, R156, 0xff00, RZ, 0xc0, !PT ;  /* 0x0000ff009cff7812 */ /* 0x000fc800078cc0ff */
[----:B------:R-:W-:Y:S01]  /*7730*/  FSEL R149, R77, RZ, P6 ;  /* 0x000000ff4d957208 */ /* 0x000fe20003000000 */
[----:B------:R-:W-:Y:S01]  /*7740*/  IMAD.U32 R77, R4, 0x10000, RZ ;  /* 0x00010000044d7824 */ /* 0x000fe200078e00ff */
[----:B------:R-:W-:-:S03]  /*7750*/  LOP3.LUT P6, RZ, R92, 0xff, RZ, 0xc0, !PT ;  /* 0x000000ff5cff7812 */ /* 0x000fc600078cc0ff */
[----:B------:R-:W-:-:S04]  /*7760*/  FFMA.FTZ R77, R98, R85, R77 ;  /* 0x00000055624d7223 */ /* 0x000fc8000001004d */
        /* <DEDUP_REMOVED lines=8> */
.L_x_265:
[----:B0--3--:R-:W0:Y:S02]  /*77f0*/  LDC.64 R76, c[0x0][0x478] ;  /* 0x00011e00ff4c7b82 */ /* 0x009e240000000a00 */
[----:B0-----:R-:W-:-:S04]  /*7800*/  ISETP.NE.U32.AND P5, PT, R76, RZ, PT ;  /* 0x000000ff4c00720c */ /* 0x001fc80003fa5070 */
[----:B------:R-:W-:-:S13]  /*7810*/  ISETP.NE.AND.EX P5, PT, R77, RZ, PT, P5 ;  /* 0x000000ff4d00720c */ /* 0x000fda0003fa5350 */
[----:B------:R-:W-:Y:S05]  /*7820*/  @!P5 BRA `(.L_x_268) ;  /* 0x00000004003cd947 */ /* 0x000fea0003800000 */
[----:B------:R-:W-:Y:S01]  /*7830*/  FFMA.FTZ R72, R134, R84, R85 ;  /* 0x0000005486487223 */ /* 0x000fe20000010055 */
[----:B------:R-:W-:-:S03]  /*7840*/  ISETP.GE.U32.AND P6, PT, R92, RZ, PT ;  /* 0x000000ff5c00720c */ /* 0x000fc60003fc6070 */
[----:B------:R-:W-:Y:S01]  /*7850*/  FADD.FTZ R73, R133, -R72 ;  /* 0x8000004885497221 */ /* 0x000fe20000010000 */
[----:B------:R-:W-:-:S03]  /*7860*/  ISETP.GE.U32.AND.EX P6, PT, R93, 0x1000000, PT, P6 ;  /* 0x010000005d00780c */ /* 0x000fc60003fc6160 */
[----:B-----5:R-:W-:Y:S01]  /*7870*/  FMUL.FTZ R178, R98, R73 ;  /* 0x0000004962b27220 */ /* 0x020fe20000410000 */
[----:B------:R-:W-:-:S03]  /*7880*/  FFMA.FTZ R73, R125, R84, R85 ;  /* 0x000000547d497223 */ /* 0x000fc60000010055 */
[----:B------:R-:W-:Y:S01]  /*7890*/  FMUL.FTZ R72, R178, UR13 ;  /* 0x0000000db2487c20 */ /* 0x000fe20008410000 */
[----:B------:R-:W-:-:S04]  /*78a0*/  FADD.FTZ R73, R126, -R73 ;  /* 0x800000497e497221 */ /* 0x000fc80000010000 */
        /* <DEDUP_REMOVED lines=10> */
[----:B------:R-:W-:Y:S01]  /*7950*/  FFMA.FTZ R73, R117, R84, R85 ;  /* 0x0000005475497223 */ /* 0x000fe20000010055 */
[----:B------:R-:W-:Y:S02]  /*7960*/  F2FP.BF16.F32.PACK_AB R75, R178, R75 ;  /* 0x0000004bb24b723e */ /* 0x000fe400000010ff */
[----:B------:R-:W-:Y:S01]  /*7970*/  FSEL R176, R72, RZ, P6 ;  /* 0x000000ff48b07208 */ /* 0x000fe20003000000 */
[----:B------:R-:W-:Y:S01]  /*7980*/  FADD.FTZ R73, R118, -R73 ;  /* 0x8000004976497221 */ /* 0x000fe20000010000 */
[----:B------:R-:W-:-:S03]  /*7990*/  LOP3.LUT P6, RZ, R157, 0xff0000, RZ, 0xc0, !PT ;  /* 0x00ff00009dff7812 */ /* 0x000fc600078cc0ff */
[----:B------:R-:W-:Y:S01]  /*79a0*/  FMUL.FTZ R78, R98, R73 ;  /* 0x00000049624e7220 */ /* 0x000fe20000410000 */
        /* <DEDUP_REMOVED lines=31> */
[-CC-:B------:R-:W-:Y:S01]  /*7ba0*/  FFMA.FTZ R72, R128, R84.reuse, R85.reuse ;  /* 0x0000005480487223 */ /* 0x180fe20000010055 */
[----:B------:R-:W-:Y:S01]  /*7bb0*/  LOP3.LUT P6, RZ, R92, 0xff00, RZ, 0xc0, !PT ;  /* 0x0000ff005cff7812 */ /* 0x000fe200078cc0ff */
[----:B------:R-:W-:Y:S02]  /*7bc0*/  FFMA.FTZ R85, R115, R84, R85 ;  /* 0x0000005473557223 */ /* 0x000fe40000010055 */
[----:B------:R-:W-:-:S02]  /*7bd0*/  FADD.FTZ R77, R127, -R72 ;  /* 0x800000487f4d7221 */ /* 0x000fc40000010000 */
[----:B------:R-:W-:Y:S02]  /*7be0*/  FADD.FTZ R85, R116, -R85 ;  /* 0x8000005574557221 */ /* 0x000fe40000010000 */
        /* <DEDUP_REMOVED lines=19> */
.L_x_268:
        /* <DEDUP_REMOVED lines=51> */
[----:B------:R-:W-:-:S03]  /*8050*/  FMUL.FTZ R77, R98, R77 ;  /* 0x0000004d624d7220 */ /* 0x000fc60000410000 */
[----:B------:R-:W-:Y:S01]  /*8060*/  FADD.FTZ R85, R116, -R85 ;  /* 0x8000005574557221 */ /* 0x000fe20000010000 */
[----:B------:R-:W-:-:S03]  /*8070*/  FMUL.FTZ R77, R77, UR13 ;  /* 0x0000000d4d4d7c20 */ /* 0x000fc60008410000 */
[----:B------:R-:W-:Y:S02]  /*8080*/  FMUL.FTZ R85, R98, R85 ;  /* 0x0000005562557220 */ /* 0x000fe40000410000 */
[----:B------:R-:W-:Y:S02]  /*8090*/  FSEL R158, R77, RZ, P6 ;  /* 0x000000ff4d9e7208 */ /* 0x000fe40003000000 */
[----:B------:R-:W-:Y:S01]  /*80a0*/  LOP3.LUT P6, RZ, R156, 0xff000000, RZ, 0xc0, !PT ;  /* 0xff0000009cff7812 */ /* 0x000fe200078cc0ff */
[----:B------:R-:W-:Y:S01]  /*80b0*/  FMUL.FTZ R85, R85, UR13 ;  /* 0x0000000d55557c20 */ /* 0x000fe20008410000 */
        /* <DEDUP_REMOVED lines=14> */
[----:B------:R-:W-:-:S04]  /*81a0*/  FSEL R76, R85, RZ, P6 ;  /* 0x000000ff554c7208 */ /* 0x000fc80003000000 */
[----:B------:R-:W-:Y:S01]  /*81b0*/  F2FP.BF16.F32.PACK_AB R76, R149, R76 ;  /* 0x0000004c954c723e */ /* 0x000fe200000010ff */
[----:B------:R-:W-:Y:S06]  /*81c0*/  BRA `(.L_x_267) ;  /* 0x0000001000087947 */ /* 0x000fec0003800000 */
.L_x_264:
[----:B------:R-:W-:-:S04]  /*81d0*/  UISETP.NE.U32.AND UP0, UPT, UR14, URZ, UPT ;  /* 0x000000ff0e00728c */ /* 0x000fc8000bf05070 */
[----:B------:R-:W-:-:S09]  /*81e0*/  UISETP.NE.AND.EX UP0, UPT, UR15, URZ, UPT, UP0 ;  /* 0x000000ff0f00728c */ /* 0x000fd2000bf05300 */
[----:B------:R-:W-:Y:S05]  /*81f0*/  BRA.U !UP0, `(.L_x_269) ;  /* 0x0000000908307547 */ /* 0x000fea000b800000 */
[----:B0--3--:R-:W0:Y:S02]  /*8200*/  LDC.64 R80, c[0x0][0x478] ;  /* 0x00011e00ff507b82 */ /* 0x009e240000000a00 */
[----:B0-----:R-:W-:-:S04]  /*8210*/  ISETP.NE.U32.AND P5, PT, R80, RZ, PT ;  /* 0x000000ff5000720c */ /* 0x001fc80003fa5070 */
[----:B------:R-:W-:-:S13]  /*8220*/  ISETP.NE.AND.EX P5, PT, R81, RZ, PT, P5 ;  /* 0x000000ff5100720c */ /* 0x000fda0003fa5350 */
[----:B------:R-:W-:Y:S05]  /*8230*/  @!P5 BRA `(.L_x_270) ;  /* 0x000000040018d947 */ /* 0x000fea0003800000 */
[----:B------:R-:W-:Y:S01]  /*8240*/  PRMT R72, R7, 0x7632, R72 ;  /* 0x0000763207487816 */ /* 0x000fe20000000048 */
[-CC-:B------:R-:W-:Y:S01]  /*8250*/  FFMA.FTZ R74, R134, R84.reuse, R85.reuse ;  /* 0x00000054864a7223 */ /* 0x180fe20000010055 */
[----:B------:R-:W-:Y:S02]  /*8260*/  ISETP.GE.U32.AND P6, PT, R92, RZ, PT ;  /* 0x000000ff5c00720c */ /* 0x000fe40003fc6070 */
[----:B------:R-:W-:Y:S01]  /*8270*/  SHF.L.U32 R75, R72, 0x10, RZ ;  /* 0x00000010484b7819 */ /* 0x000fe200000006ff */
[----:B------:R-:W-:Y:S01]  /*8280*/  FADD.FTZ R73, R133, -R74 ;  /* 0x8000004a85497221 */ /* 0x000fe20000010000 */
[----:B------:R-:W-:Y:S01]  /*8290*/  ISETP.GE.U32.AND.EX P6, PT, R93, 0x1000000, PT, P6 ;  /* 0x010000005d00780c */ /* 0x000fe20003fc6160 */
[-C--:B------:R-:W-:Y:S02]  /*82a0*/  FFMA.FTZ R74, R132, R84.reuse, R85 ;  /* 0x00000054844a7223 */ /* 0x080fe40000010055 */
[----:B-----5:R-:W-:Y:S01]  /*82b0*/  FFMA.FTZ R178, R98, R73, R75 ;  /* 0x0000004962b27223 */ /* 0x020fe2000001004b */
[----:B------:R-:W-:Y:S01]  /*82c0*/  FFMA.FTZ R73, R125, R84, R85 ;  /* 0x000000547d497223 */ /* 0x000fe20000010055 */
[----:B------:R-:W-:-:S02]  /*82d0*/  IMAD.U32 R75, R7, 0x10000, RZ ;  /* 0x00010000074b7824 */ /* 0x000fc400078e00ff */
[----:B------:R-:W-:Y:S01]  /*82e0*/  FMUL.FTZ R72, R178, UR13 ;  /* 0x0000000db2487c20 */ /* 0x000fe20008410000 */
[----:B------:R-:W-:-:S04]  /*82f0*/  FADD.FTZ R73, R126, -R73 ;  /* 0x800000497e497221 */ /* 0x000fc80000010000 */
[----:B------:R-:W-:Y:S01]  /*8300*/  FFMA.FTZ R159, R98, R73, R75 ;  /* 0x00000049629f7223 */ /* 0x000fe2000001004b */
[-C--:B------:R-:W-:Y:S01]  /*8310*/  FFMA.FTZ R73, R119, R84.reuse, R85 ;  /* 0x0000005477497223 */ /* 0x080fe20000010055 */
[----:B------:R-:W-:Y:S02]  /*8320*/  SHF.L.U32 R75, R6, 0x10, RZ ;  /* 0x00000010064b7819 */ /* 0x000fe400000006ff */
[----:B------:R-:W-:Y:S01]  /*8330*/  FSEL R180, R72, RZ, P6 ;  /* 0x000000ff48b47208 */ /* 0x000fe20003000000 */
[----:B------:R-:W-:Y:S01]  /*8340*/  FADD.FTZ R73, R124, -R73 ;  /* 0x800000497c497221 */ /* 0x000fe20000010000 */
[----:B------:R-:W-:Y:S01]  /*8350*/  FMUL.FTZ R72, R159, UR13 ;  /* 0x0000000d9f487c20 */ /* 0x000fe20008410000 */
[----:B------:R-:W-:Y:S02]  /*8360*/  LOP3.LUT P6, RZ, R93, 0xff0000, RZ, 0xc0, !PT ;  /* 0x00ff00005dff7812 */ /* 0x000fe400078cc0ff */
[----:B------:R-:W-:Y:S01]  /*8370*/  FFMA.FTZ R149, R98, R73, R75 ;  /* 0x0000004962957223 */ /* 0x000fe2000001004b */
[----:B------:R-:W-:Y:S01]  /*8380*/  FADD.FTZ R73, R131, -R74 ;  /* 0x8000004a83497221 */ /* 0x000fe20000010000 */
[----:B------:R-:W-:Y:S01]  /*8390*/  FSEL R161, R72, RZ, P6 ;  /* 0x000000ff48a17208 */ /* 0x000fe20003000000 */
[----:B------:R-:W-:Y:S01]  /*83a0*/  FFMA.FTZ R74, R130, R84, R85 ;  /* 0x00000054824a7223 */ /* 0x000fe20000010055 */
[----:B------:R-:W-:Y:S01]  /*83b0*/  FMUL.FTZ R72, R149, UR13 ;  /* 0x0000000d95487c20 */ /* 0x000fe20008410000 */
        /* <DEDUP_REMOVED lines=18> */
[----:B------:R-:W-:-:S03]  /*84e0*/  LOP3.LUT P6, RZ, R92, 0xff000000, RZ, 0xc0, !PT ;  /* 0xff0000005cff7812 */ /* 0x000fc600078cc0ff */
[----:B------:R-:W-:-:S04]  /*84f0*/  IMAD.U32 R75, R72, 0x10000, RZ ;  /* 0x00010000484b7824 */ /* 0x000fc800078e00ff */
[----:B------:R-:W-:Y:S01]  /*8500*/  FFMA.FTZ R83, R98, R73, R75 ;  /* 0x0000004962537223 */ /* 0x000fe2000001004b */
[-CC-:B------:R-:W-:Y:S01]  /*8510*/  FFMA.FTZ R73, R115, R84.reuse, R85.reuse ;  /* 0x0000005473497223 */ /* 0x180fe20000010055 */
[----:B------:R-:W-:Y:S01]  /*8520*/  SHF.L.U32 R75, R4, 0x10, RZ ;  /* 0x00000010044b7819 */ /* 0x000fe200000006ff */
[----:B------:R-:W-:Y:S01]  /*8530*/  FFMA.FTZ R84, R128, R84, R85 ;  /* 0x0000005480547223 */ /* 0x000fe20000010055 */
[----:B------:R-:W-:Y:S01]  /*8540*/  FMUL.FTZ R72, R83, UR13 ;  /* 0x0000000d53487c20 */ /* 0x000fe20008410000 */
[----:B------:R-:W-:-:S04]  /*8550*/  FADD.FTZ R73, R116, -R73 ;  /* 0x8000004974497221 */ /* 0x000fc80000010000 */
[----:B------:R-:W-:Y:S01]  /*8560*/  FFMA.FTZ R80, R98, R73, R75 ;  /* 0x0000004962507223 */ /* 0x000fe2000001004b */
[----:B------:R-:W-:Y:S01]  /*8570*/  FSEL R158, R72, RZ, P6 ;  /* 0x000000ff489e7208 */ /* 0x000fe20003000000 */
[----:B------:R-:W-:Y:S01]  /*8580*/  FADD.FTZ R73, R127, -R84 ;  /* 0x800000547f497221 */ /* 0x000fe20000010000 */
[----:B------:R-:W-:Y:S01]  /*8590*/  LOP3.LUT P6, RZ, R92, 0xff, RZ, 0xc0, !PT ;  /* 0x000000ff5cff7812 */ /* 0x000fe200078cc0ff */
[----:B------:R-:W-:-:S05]  /*85a0*/  FMUL.FTZ R72, R80, UR13 ;  /* 0x0000000d50487c20 */ /* 0x000fca0008410000 */
[----:B------:R-:W-:Y:S02]  /*85b0*/  FSEL R86, R72, RZ, P6 ;  /* 0x000000ff48567208 */ /* 0x000fe40003000000 */
[----:B------:R-:W-:Y:S02]  /*85c0*/  PRMT R72, R4, 0x7632, R72 ;  /* 0x0000763204487816 */ /* 0x000fe40000000048 */
[----:B------:R-:W-:-:S03]  /*85d0*/  LOP3.LUT P6, RZ, R92, 0xff00, RZ, 0xc0, !PT ;  /* 0x0000ff005cff7812 */ /* 0x000fc600078cc0ff */
[----:B------:R-:W-:-:S04]  /*85e0*/  IMAD.U32 R75, R72, 0x10000, RZ ;  /* 0x00010000484b7824 */ /* 0x000fc800078e00ff */
        /* <DEDUP_REMOVED lines=11> */
.L_x_270:
[-CC-:B------:R-:W-:Y:S01]  /*86a0*/  FFMA.FTZ R81, R125, R84.reuse, R85.reuse ;  /* 0x000000547d517223 */ /* 0x180fe20000010055 */
        /* <DEDUP_REMOVED lines=25> */
[----:B------:R-:W-:Y:S01]  /*8840*/  FSEL R151, R81, RZ, P6 ;  /* 0x000000ff51977208 */ /* 0x000fe20003000000 */
[----:B------:R-:W-:Y:S01]  /*8850*/  FADD.FTZ R81, R131, -R82 ;  /* 0x8000005283517221 */ /* 0x000fe20000010000 */
[----:B------:R-:W-:Y:S01]  /*8860*/  LOP3.LUT P6, RZ, R93, 0xff00, RZ, 0xc0, !PT ;  /* 0x0000ff005dff7812 */ /* 0x000fe200078cc0ff */
[----:B------:R-:W-:Y:S02]  /*8870*/  FFMA.FTZ R82, R130, R84, R85 ;  /* 0x0000005482527223 */ /* 0x000fe40000010055 */
        /* <DEDUP_REMOVED lines=20> */
[----:B------:R-:W-:Y:S01]  /*89c0*/  FSEL R149, R81, RZ, P6 ;  /* 0x000000ff51957208 */ /* 0x000fe20003000000 */
[----:B------:R-:W-:Y:S01]  /*89d0*/  FADD.FTZ R81, R127, -R82 ;  /* 0x800000527f517221 */ /* 0x000fe20000010000 */
[----:B------:R-:W-:Y:S02]  /*89e0*/  LOP3.LUT P6, RZ, R92, 0xff00, RZ, 0xc0, !PT ;  /* 0x0000ff005cff7812 */ /* 0x000fe400078cc0ff */
[----:B------:R-:W-:Y:S01]  /*89f0*/  F2FP.BF16.F32.PACK_AB R82, R158, R151 ;  /* 0x000000979e52723e */ /* 0x000fe200000010ff */
[----:B------:R-:W-:Y:S01]  /*8a00*/  FFMA.FTZ R81, R98, R81, R83 ;  /* 0x0000005162517223 */ /* 0x000fe20000010053 */
[----:B------:R-:W-:-:S03]  /*8a10*/  F2FP.BF16.F32.PACK_AB R83, R160, R159 ;  /* 0x0000009fa053723e */ /* 0x000fc600000010ff */
[----:B------:R-:W-:-:S05]  /*8a20*/  FMUL.FTZ R81, R81, UR13 ;  /* 0x0000000d51517c20 */ /* 0x000fca0008410000 */
[----:B------:R-:W-:Y:S01]  /*8a30*/  FSEL R87, R81, RZ, P6 ;  /* 0x000000ff51577208 */ /* 0x000fe20003000000 */
[----:B------:R-:W-:Y:S01]  /*8a40*/  IMAD.U32 R81, R4, 0x10000, RZ ;  /* 0x0001000004517824 */ /* 0x000fe200078e00ff */
[----:B------:R-:W-:-:S03]  /*8a50*/  LOP3.LUT P6, RZ, R92, 0xff, RZ, 0xc0, !PT ;  /* 0x000000ff5cff7812 */ /* 0x000fc600078cc0ff */
[----:B------:R-:W-:-:S04]  /*8a60*/  FFMA.FTZ R81, R98, R85, R81 ;  /* 0x0000005562517223 */ /* 0x000fc80000010051 */
[----:B------:R-:W-:-:S05]  /*8a70*/  FMUL.FTZ R81, R81, UR13 ;  /* 0x0000000d51517c20 */ /* 0x000fca0008410000 */
[----:B------:R-:W-:Y:S02]  /*8a80*/  FSEL R80, R81, RZ, P6 ;  /* 0x000000ff51507208 */ /* 0x000fe40003000000 */
[----:B------:R-:W-:Y:S02]  /*8a90*/  F2FP.BF16.F32.PACK_AB R81, R149, R86 ;  /* 0x000000569551723e */ /* 0x000fe400000010ff */
[----:B------:R-:W-:Y:S01]  /*8aa0*/  F2FP.BF16.F32.PACK_AB R80, R87, R80 ;  /* 0x000000505750723e */ /* 0x000fe200000010ff */
[----:B------:R-:W-:Y:S06]  /*8ab0*/  BRA `(.L_x_267) ;  /* 0x0000000400cc7947 */ /* 0x000fec0003800000 */
.L_x_269:
        /* <DEDUP_REMOVED lines=12> */
[----:B------:R-:W-:Y:S01]  /*8b80*/  FMUL.FTZ R75, R98, R73 ;  /* 0x00000049624b7220 */ /* 0x000fe20000410000 */
[----:B------:R-:W-:Y:S01]  /*8b90*/  FFMA.FTZ R73, R119, R84, R85 ;  /* 0x0000005477497223 */ /* 0x000fe20000010055 */
[----:B------:R-:W-:Y:S02]  /*8ba0*/  FSEL R176, R72, RZ, P6 ;  /* 0x000000ff48b07208 */ /* 0x000fe40003000000 */
[----:B------:R-:W-:Y:S01]  /*8bb0*/  FMUL.FTZ R72, R75, UR13 ;  /* 0x0000000d4b487c20 */ /* 0x000fe20008410000 */
[----:B------:R-:W-:Y:S01]  /*8bc0*/  FADD.FTZ R73, R124, -R73 ;  /* 0x800000497c497221 */ /* 0x000fe20000010000 */
[----:B------:R-:W-:Y:S02]  /*8bd0*/  LOP3.LUT P6, RZ, R93, 0xff0000, RZ, 0xc0, !PT ;  /* 0x00ff00005dff7812 */ /* 0x000fe400078cc0ff */
[----:B------:R-:W-:Y:S01]  /*8be0*/  F2FP.BF16.F32.PACK_AB R75, R160, R75 ;  /* 0x0000004ba04b723e */ /* 0x000fe200000010ff */
[----:B------:R-:W-:Y:S01]  /*8bf0*/  FMUL.FTZ R74, R98, R73 ;  /* 0x00000049624a7220 */ /* 0x000fe20000410000 */
[----:B------:R-:W-:-:S02]  /*8c00*/  FSEL R159, R72, RZ, P6 ;  /* 0x000000ff489f7208 */ /* 0x000fc40003000000 */
        /* <DEDUP_REMOVED lines=8> */
[C---:B------:R-:W-:Y:S01]  /*8c90*/  FMUL.FTZ R72, R151.reuse, UR13 ;  /* 0x0000000d97487c20 */ /* 0x040fe20008410000 */
        /* <DEDUP_REMOVED lines=11> */
[-CC-:B------:R-:W-:Y:S01]  /*8d50*/  FFMA.FTZ R73, R115, R84.reuse, R85.reuse ;  /* 0x0000005473497223 */ /* 0x180fe20000010055 */
[----:B------:R-:W-:Y:S02]  /*8d60*/  FFMA.FTZ R84, R128, R84, R85 ;  /* 0x0000005480547223 */ /* 0x000fe40000010055 */
        /* <DEDUP_REMOVED lines=8> */
[----:B------:R-:W-:-:S03]  /*8df0*/  LOP3.LUT P6, RZ, R92, 0xff00, RZ, 0xc0, !PT ;  /* 0x0000ff005cff7812 */ /* 0x000fc600078cc0ff */
        /* <DEDUP_REMOVED lines=10> */
.L_x_271:
        /* <DEDUP_REMOVED lines=42> */
[----:B------:R-:W-:Y:S01]  /*9140*/  FSEL R149, R81, RZ, P6 ;  /* 0x000000ff51957208 */ /* 0x000fe20003000000 */
[----:B------:R-:W-:Y:S01]  /*9150*/  FADD.FTZ R81, R127, -R80 ;  /* 0x800000507f517221 */ /* 0x000fe20000010000 */
[----:B------:R-:W-:Y:S01]  /*9160*/  LOP3.LUT P6, RZ, R92, 0xff00, RZ, 0xc0, !PT ;  /* 0x0000ff005cff7812 */ /* 0x000fe200078cc0ff */
[----:B------:R-:W-:Y:S02]  /*9170*/  FMUL.FTZ R85, R85, UR13 ;  /* 0x0000000d55557c20 */ /* 0x000fe40008410000 */
[----:B------:R-:W-:-:S04]  /*9180*/  FMUL.FTZ R81, R98, R81 ;  /* 0x0000005162517220 */ /* 0x000fc80000410000 */
[----:B------:R-:W-:-:S05]  /*9190*/  FMUL.FTZ R81, R81, UR13 ;  /* 0x0000000d51517c20 */ /* 0x000fca0008410000 */
[----:B------:R-:W-:Y:S02]  /*91a0*/  FSEL R87, R81, RZ, P6 ;  /* 0x000000ff51577208 */ /* 0x000fe40003000000 */
[----:B------:R-:W-:Y:S02]  /*91b0*/  LOP3.LUT P6, RZ, R92, 0xff, RZ, 0xc0, !PT ;  /* 0x000000ff5cff7812 */ /* 0x000fe400078cc0ff */
[----:B------:R-:W-:Y:S02]  /*91c0*/  F2FP.BF16.F32.PACK_AB R81, R149, R86 ;  /* 0x000000569551723e */ /* 0x000fe400000010ff */
[----:B------:R-:W-:-:S04]  /*91d0*/  FSEL R80, R85, RZ, P6 ;  /* 0x000000ff55507208 */ /* 0x000fc80003000000 */
[----:B------:R-:W-:-:S07]  /*91e0*/  F2FP.BF16.F32.PACK_AB R80, R87, R80 ;  /* 0x000000505750723e */ /* 0x000fce00000010ff */
.L_x_267:
        /* <DEDUP_REMOVED lines=9> */
.L_x_263:
[----:B------:R-:W-:Y:S05]  /*9280*/  BSYNC.RECONVERGENT B0 ;  /* 0x0000000000007941 */ /* 0x000fea0003800200 */
.L_x_262:
[----:B------:R-:W-:Y:S02]  /*9290*/  ISETP.NE.AND P4, PT, R175, RZ, PT ;  /* 0x000000ffaf00720c */ /* 0x000fe40003f85270 */
[----:B------:R-:W-:-:S11]  /*92a0*/  PLOP3.LUT P3, PT, P3, PT, PT, 0x8, 0x80 ;  /* 0x000000000080781c */ /* 0x000fd60001f6e170 */
[----:B------:R-:W-:Y:S05]  /*92b0*/  @!P4 BRA `(.L_x_272) ;  /* 0xffffff7000e0c947 */ /* 0x000fea000383ffff */
.L_x_235:
        /* <DEDUP_REMOVED lines=21> */
[----:B------:R-:W-:-:S07]  /*9410*/  @P0 VIADD R11, R11, 0x80 ;  /* 0x000000800b0b0836 */ /* 0x000fce0000000000 */
        /* <DEDUP_REMOVED lines=8> */
.L_x_273:
        /* <DEDUP_REMOVED lines=14> */
.L_x_3780:


//--------------------- .text._ZN10layer_norm22ln_bwd_finalize_kernelINS_22Kernel_traits_finalizeILj3072E13__nv_bfloat16S2_S2_S2_fjLb0ELj1024ELj4ENS_18Kernel_traits_baseILj3072ES2_S2_S2_S2_fjLj1024EEEEELb0ELb1EEEvNS_9BwdParamsE --------------------------
	.section	.text._ZN10layer_norm22ln_bwd_finalize_kernelINS_22Kernel_traits_finalizeILj3072E13__nv_bfloat16S2_S2_S2_fjLb0ELj1024ELj4ENS_18Kernel_traits_baseILj3072ES2_S2_S2_S2_fjLj1024EEEEELb0ELb1EEEvNS_9BwdParamsE,"ax",@progbits
	.align	128
        .global         _ZN10layer_norm22ln_bwd_finalize_kernelINS_22Kernel_traits_finalizeILj3072E13__nv_bfloat16S2_S2_S2_fjLb0ELj1024ELj4ENS_18Kernel_traits_baseILj3072ES2_S2_S2_S2_fjLj1024EEEEELb0ELb1EEEvNS_9BwdParamsE
        .type           _ZN10layer_norm22ln_bwd_finalize_kernelINS_22Kernel_traits_finalizeILj3072E13__nv_bfloat16S2_S2_S2_fjLb0ELj1024ELj4ENS_18Kernel_traits_baseILj3072ES2_S2_S2_S2_fjLj1024EEEEELb0ELb1EEEvNS_9BwdParamsE,@function
        .size           _ZN10layer_norm22ln_bwd_finalize_kernelINS_22Kernel_traits_finalizeILj3072E13__nv_bfloat16S2_S2_S2_fjLb0ELj1024ELj4ENS_18Kernel_traits_baseILj3072ES2_S2_S2_S2_fjLj1024EEEEELb0ELb1EEEvNS_9BwdParamsE,(.L_x_3781 - _ZN10layer_norm22ln_bwd_finalize_kernelINS_22Kernel_traits_finalizeILj3072E13__nv_bfloat16S2_S2_S2_fjLb0ELj1024ELj4ENS_18Kernel_traits_baseILj3072ES2_S2_S2_S2_fjLj1024EEEEELb0ELb1EEEvNS_9BwdParamsE)
        .other          _ZN10layer_norm22ln_bwd_finalize_kernelINS_22Kernel_traits_finalizeILj3072E13__nv_bfloat16S2_S2_S2_fjLb0ELj1024ELj4ENS_18Kernel_traits_baseILj3072ES2_S2_S2_S2_fjLj1024EEEEELb0ELb1EEEvNS_9BwdParamsE,@"STO_CUDA_ENTRY STV_DEFAULT"
_ZN10layer_norm22ln_bwd_finalize_kernelINS_22Kernel_traits_finalizeILj3072E13__nv_bfloat16S2_S2_S2_fjLb0ELj1024ELj4ENS_18Kernel_traits_baseILj3072ES2_S2_S2_S2_fjLj1024EEEEELb0ELb1EEEvNS_9BwdParamsE:
.text._ZN10layer_norm22ln_bwd_finalize_kernelINS_22Kernel_traits_finalizeILj3072E13__nv_bfloat16S2_S2_S2_fjLb0ELj1024ELj4ENS_18Kernel_traits_baseILj3072ES2_S2_S2_S2_fjLj1024EEEEELb0ELb1EEEvNS_9BwdParamsE:
[----:B------:R-:W-:Y:S01]  /*0000*/  LDC R1, c[0x0][0x37c] ;  /* 0x0000df00ff017b82 */ /* 0x000fe20000000800 */
[----:B------:R-:W0:Y:S01]  /*0010*/  S2R R58, SR_CTAID.X ;  /* 0x00000000003a7919 */ /* 0x000e220000002500 */
[----:B------:R-:W1:Y:S01]  /*0020*/  S2R R57, SR_TID.X ;  /* 0x0000000000397919 */ /* 0x000e620000002100 */
[----:B0-----:R-:W-:-:S04]  /*0030*/  SHF.L.U32 R0, R58, 0x5, RZ ;  /* 0x000000053a007819 */ /* 0x001fc800000006ff */
[----:B-1----:R-:W-:-:S04]  /*0040*/  LOP3.LUT R2, R0, 0x1f, R57, 0xf8, !PT ;  /* 0x0000001f00027812 */ /* 0x002fc800078ef839 */
[----:B------:R-:W-:-:S13]  /*0050*/  ISETP.GT.U32.AND P0, PT, R2, 0xbff, PT ;  /* 0x00000bff0200780c */ /* 0x000fda0003f04070 */
[----:B------:R-:W-:Y:S05]  /*0060*/  @P0 EXIT ;  /* 0x000000000000094d */ /* 0x000fea0003800000 */
[----:B------:R-:W0:Y:S01]  /*0070*/  LDCU UR8, c[0x0][0x380] ;  /* 0x00007000ff0877ac */ /* 0x000e220008000800 */
[----:B------:R-:W-:Y:S01]  /*0080*/  SHF.R.U32.HI R2, RZ, 0x5, R57 ;  /* 0x00000005ff027819 */ /* 0x000fe20000011639 */
[----:B------:R-:W-:Y:S01]  /*0090*/  BSSY.RECONVERGENT B0, `(.L_x_274) ;  /* 0x0000139000007945 */ /* 0x000fe20003800200 */
[----:B------:R-:W-:Y:S01]  /*00a0*/  HFMA2 R3, -RZ, RZ, 0, 0 ;  /* 0x00000000ff037431 */ /* 0x000fe200000001ff */
[----:B------:R-:W1:Y:S01]  /*00b0*/  LDCU.64 UR6, c[0x0][0x358] ;  /* 0x00006b00ff0677ac */ /* 0x000e620008000a00 */
[----:B------:R-:W-:Y:S02]  /*00c0*/  LOP3.LUT R57, R57, 0x1f, RZ, 0xc0, !PT ;  /* 0x0000001f39397812 */ /* 0x000fe400078ec0ff */
[----:B------:R-:W-:Y:S02]  /*00d0*/  MOV R43, RZ ;  /* 0x000000ff002b7202 */ /* 0x000fe40000000f00 */
[----:B0-----:R-:W-:-:S13]  /*00e0*/  ISETP.GE.U32.AND P0, PT, R2, UR8, PT ;  /* 0x0000000802007c0c */ /* 0x001fda000bf06070 */
[----:B-1----:R-:W-:Y:S05]  /*00f0*/  @P0 BRA `(.L_x_275) ;  /* 0x0000001000c80947 */ /* 0x002fea0003800000 */
[----:B------:R-:W-:Y:S01]  /*0100*/  LOP3.LUT R36, R2, 0x20, RZ, 0xfc, !PT ;  /* 0x0000002002247812 */ /* 0x000fe200078efcff */
[----:B------:R-:W-:Y:S01]  /*0110*/  BSSY.RECONVERGENT B1, `(.L_x_276) ;  /* 0x00000b2000017945 */ /* 0x000fe20003800200 */
[----:B------:R-:W-:Y:S02]  /*0120*/  LOP3.LUT R4, RZ, R2, RZ, 0x33, !PT ;  /* 0x00000002ff047212 */ /* 0x000fe400078e33ff */
[----:B------:R-:W-:Y:S02]  /*0130*/  VIMNMX.U32 R3, PT, PT, R36, UR8, !PT ;  /* 0x0000000824037c48 */ /* 0x000fe4000ffe0000 */
[----:B------:R-:W-:Y:S02]  /*0140*/  MOV R43, RZ ;  /* 0x000000ff002b7202 */ /* 0x000fe40000000f00 */
[----:B------:R-:W-:-:S04]  /*0150*/  IADD3 R3, PT, PT, R3, R4, RZ ;  /* 0x0000000403037210 */ /* 0x000fc80007ffe0ff */
[C---:B------:R-:W-:Y:S02]  /*0160*/  ISETP.GE.U32.AND P1, PT, R3.reuse, 0x1e0, PT ;  /* 0x000001e00300780c */ /* 0x040fe40003f26070 */
[----:B------:R-:W-:Y:S02]  /*0170*/  LEA.HI R54, R3, 0x1, RZ, 0x1b ;  /* 0x0000000103367811 */ /* 0x000fe400078fd8ff */
[----:B------:R-:W-:Y:S02]  /*0180*/  MOV R3, RZ ;  /* 0x000000ff00037202 */ /* 0x000fe40000000f00 */
[----:B------:R-:W-:-:S07]  /*0190*/  LOP3.LUT P0, R56, R54, 0xf, RZ, 0xc0, !PT ;  /* 0x0000000f36387812 */ /* 0x000fce000780c0ff */
[----:B------:R-:W-:Y:S06]  /*01a0*/  @!P1 BRA `(.L_x_277) ;  /* 0x0000000800a09947 */ /* 0x000fec0003800000 */
[----:B------:R-:W0:Y:S01]  /*01b0*/  LDC R55, c[0x0][0x388] ;  /* 0x0000e200ff377b82 */ /* 0x000e220000000800 */
[C---:B------:R-:W-:Y:S01]  /*01c0*/  LOP3.LUT R5, R2.reuse, 0x120, RZ, 0xfc, !PT ;  /* 0x0000012002057812 */ /* 0x040fe200078efcff */
[----:B------:R-:W-:Y:S01]  /*01d0*/  HFMA2 R43, -RZ, RZ, 0, 0 ;  /* 0x00000000ff2b7431 */ /* 0x000fe200000001ff */
[C---:B------:R-:W-:Y:S02]  /*01e0*/  LOP3.LUT R7, R2.reuse, 0x140, RZ, 0xfc, !PT ;  /* 0x0000014002077812 */ /* 0x040fe400078efcff */
[C---:B------:R-:W-:Y:S02]  /*01f0*/  LOP3.LUT R4, R2.reuse, 0x100, RZ, 0xfc, !PT ;  /* 0x0000010002047812 */ /* 0x040fe400078efcff */
[C---:B------:R-:W-:Y:S02]  /*0200*/  LOP3.LUT R9, R2.reuse, 0x160, RZ, 0xfc, !PT ;  /* 0x0000016002097812 */ /* 0x040fe400078efcff */
[C---:B------:R-:W-:Y:S02]  /*0210*/  LOP3.LUT R11, R2.reuse, 0x180, RZ, 0xfc, !PT ;  /* 0x00000180020b7812 */ /* 0x040fe400078efcff */
[----:B------:R-:W-:-:S02]  /*0220*/  LOP3.LUT R12, R2, 0x1a0, RZ, 0xfc, !PT ;  /* 0x000001a0020c7812 */ /* 0x000fc400078efcff */
[C---:B------:R-:W-:Y:S02]  /*0230*/  LOP3.LUT R13, R2.reuse, 0x1c0, RZ, 0xfc, !PT ;  /* 0x000001c0020d7812 */ /* 0x040fe400078efcff */
[C---:B------:R-:W-:Y:S02]  /*0240*/  LOP3.LUT R15, R2.reuse, 0x1e0, RZ, 0xfc, !PT ;  /* 0x000001e0020f7812 */ /* 0x040fe400078efcff */
[C---:B------:R-:W-:Y:S02]  /*0250*/  LOP3.LUT R16, R2.reuse, 0x80, RZ, 0xfc, !PT ;  /* 0x0000008002107812 */ /* 0x040fe400078efcff */
[C---:B------:R-:W-:Y:S02]  /*0260*/  LOP3.LUT R17, R2.reuse, 0xa0, RZ, 0xfc, !PT ;  /* 0x000000a002117812 */ /* 0x040fe400078efcff */
[C---:B------:R-:W-:Y:S02]  /*0270*/  LOP3.LUT R19, R2.reuse, 0xc0, RZ, 0xfc, !PT ;  /* 0x000000c002137812 */ /* 0x040fe400078efcff */
[C---:B------:R-:W-:Y:S01]  /*0280*/  LOP3.LUT R21, R2.reuse, 0xe0, RZ, 0xfc, !PT ;  /* 0x000000e002157812 */ /* 0x040fe200078efcff */
[-CC-:B0-----:R-:W-:Y:S01]  /*0290*/  IMAD R6, R5, R55.reuse, R0.reuse ;  /* 0x0000003705067224 */ /* 0x181fe200078e0200 */
[C---:B------:R-:W-:Y:S01]  /*02a0*/  LOP3.LUT R23, R2.reuse, 0x40, RZ, 0xfc, !PT ;  /* 0x0000004002177812 */ /* 0x040fe200078efcff */
[-CC-:B------:R-:W-:Y:S01]  /*02b0*/  IMAD R8, R7, R55.reuse, R0.reuse ;  /* 0x0000003707087224 */ /* 0x180fe200078e0200 */
[----:B------:R-:W-:Y:S01]  /*02c0*/  LOP3.LUT R25, R2, 0x60, RZ, 0xfc, !PT ;  /* 0x0000006002197812 */ /* 0x000fe200078efcff */
[-CC-:B------:R-:W-:Y:S01]  /*02d0*/  IMAD R36, R36, R55.reuse, R0.reuse ;  /* 0x0000003724247224 */ /* 0x180fe200078e0200 */
[----:B------:R-:W-:Y:S01]  /*02e0*/  LOP3.LUT R27, R54, 0xffffff0, RZ, 0xc0, !PT ;  /* 0x0ffffff0361b7812 */ /* 0x000fe200078ec0ff */
[-CC-:B------:R-:W-:Y:S01]  /*02f0*/  IMAD R4, R4, R55.reuse, R0.reuse ;  /* 0x0000003704047224 */ /* 0x180fe200078e0200 */
[----:B------:R-:W-:Y:S01]  /*0300*/  IADD3 R5, PT, PT, R57, R6, RZ ;  /* 0x0000000639057210 */ /* 0x000fe20007ffe0ff */
[-CC-:B------:R-:W-:Y:S01]  /*0310*/  IMAD R10, R9, R55.reuse, R0.reuse ;  /* 0x00000037090a7224 */ /* 0x180fe200078e0200 */
[----:B------:R-:W-:Y:S01]  /*0320*/  IADD3 R6, PT, PT, R57, R8, RZ ;  /* 0x0000000839067210 */ /* 0x000fe20007ffe0ff */
[----:B------:R-:W-:-:S02]  /*0330*/  IMAD R14, R11, R55, R0 ;  /* 0x000000370b0e7224 */ /* 0x000fc400078e0200 */
[-CC-:B------:R-:W-:Y:S01]  /*0340*/  IMAD R18, R12, R55.reuse, R0.reuse ;  /* 0x000000370c127224 */ /* 0x180fe200078e0200 */
[----:B------:R-:W-:Y:S01]  /*0350*/  IADD3 R7, PT, PT, R57, R10, RZ ;  /* 0x0000000a39077210 */ /* 0x000fe20007ffe0ff */
[-CC-:B------:R-:W-:Y:S01]  /*0360*/  IMAD R20, R13, R55.reuse, R0.reuse ;  /* 0x000000370d147224 */ /* 0x180fe200078e0200 */
[----:B------:R-:W-:Y:S01]  /*0370*/  IADD3 R8, PT, PT, R57, R14, RZ ;  /* 0x0000000e39087210 */ /* 0x000fe20007ffe0ff */
[-CC-:B------:R-:W-:Y:S01]  /*0380*/  IMAD R22, R15, R55.reuse, R0.reuse ;  /* 0x000000370f167224 */ /* 0x180fe200078e0200 */
[C---:B------:R-:W-:Y:S01]  /*0390*/  IADD3 R9, PT, PT, R57.reuse, R18, RZ ;  /* 0x0000001239097210 */ /* 0x040fe20007ffe0ff */
[-CC-:B------:R-:W-:Y:S01]  /*03a0*/  IMAD R24, R16, R55.reuse, R0.reuse ;  /* 0x0000003710187224 */ /* 0x180fe200078e0200 */
[----:B------:R-:W-:Y:S01]  /*03b0*/  IADD3 R16, PT, PT, R57, R4, RZ ;  /* 0x0000000439107210 */ /* 0x000fe20007ffe0ff */
[-CC-:B------:R-:W-:Y:S01]  /*03c0*/  IMAD R26, R17, R55.reuse, R0.reuse ;  /* 0x00000037111a7224 */ /* 0x180fe200078e0200 */
[----:B------:R-:W-:Y:S01]  /*03d0*/  IADD3 R12, PT, PT, R57, R36, RZ ;  /* 0x00000024390c7210 */ /* 0x000fe20007ffe0ff */
[-CC-:B------:R-:W-:Y:S01]  /*03e0*/  IMAD R28, R19, R55.reuse, R0.reuse ;  /* 0x00000037131c7224 */ /* 0x180fe200078e0200 */
[----:B------:R-:W-:Y:S01]  /*03f0*/  IADD3 R19, PT, PT, -R27, RZ, RZ ;  /* 0x000000ff1b137210 */ /* 0x000fe20007ffe1ff */
[-CC-:B------:R-:W-:Y:S01]  /*0400*/  IMAD R30, R21, R55.reuse, R0.reuse ;  /* 0x00000037151e7224 */ /* 0x180fe200078e0200 */
[----:B------:R-:W-:Y:S01]  /*0410*/  IADD3 R10, PT, PT, R57, R20, RZ ;  /* 0x00000014390a7210 */ /* 0x000fe20007ffe0ff */
[-CC-:B------:R-:W-:Y:S01]  /*0420*/  IMAD R32, R23, R55.reuse, R0.reuse ;  /* 0x0000003717207224 */ /* 0x180fe200078e0200 */
[----:B------:R-:W-:Y:S01]  /*0430*/  IADD3 R11, PT, PT, R57, R22, RZ ;  /* 0x00000016390b7210 */ /* 0x000fe20007ffe0ff */
[-CC-:B------:R-:W-:Y:S01]  /*0440*/  IMAD R34, R25, R55.reuse, R0.reuse ;  /* 0x0000003719227224 */ /* 0x180fe200078e0200 */
[C---:B------:R-:W-:Y:S01]  /*0450*/  IADD3 R18, PT, PT, R57.reuse, R24, RZ ;  /* 0x0000001839127210 */ /* 0x040fe20007ffe0ff */
[----:B------:R-:W-:Y:S01]  /*0460*/  IMAD R0, R2, R55, R0 ;  /* 0x0000003702007224 */ /* 0x000fe200078e0200 */
[----:B------:R-:W-:-:S02]  /*0470*/  IADD3 R13, PT, PT, R57, R26, RZ ;  /* 0x0000001a390d7210 */ /* 0x000fc40007ffe0ff */
[C---:B------:R-:W-:Y:S02]  /*0480*/  IADD3 R14, PT, PT, R57.reuse, R28, RZ ;  /* 0x0000001c390e7210 */ /* 0x040fe40007ffe0ff */
[C---:B------:R-:W-:Y:S02]  /*0490*/  IADD3 R15, PT, PT, R57.reuse, R30, RZ ;  /* 0x0000001e390f7210 */ /* 0x040fe40007ffe0ff */
[C---:B------:R-:W-:Y:S02]  /*04a0*/  IADD3 R4, PT, PT, R57.reuse, R32, RZ ;  /* 0x0000002039047210 */ /* 0x040fe40007ffe0ff */
[C---:B------:R-:W-:Y:S02]  /*04b0*/  IADD3 R17, PT, PT, R57.reuse, R34, RZ ;  /* 0x0000002239117210 */ /* 0x040fe40007ffe0ff */
[----:B------:R-:W-:-:S07]  /*04c0*/  IADD3 R0, PT, PT, R57, R0, RZ ;  /* 0x0000000039007210 */ /* 0x000fce0007ffe0ff */
.L_x_278:
        /* <DEDUP_REMOVED lines=118> */
.L_x_277:
[----:B------:R-:W-:Y:S05]  /*0c30*/  BSYNC.RECONVERGENT B1 ;  /* 0x0000000000017941 */ /* 0x000fea0003800200 */
.L_x_276:
        /* <DEDUP_REMOVED lines=9> */
[----:B------:R-:W0:Y:S08]  /*0cd0*/  LDC R32, c[0x0][0x388] ;  /* 0x0000e200ff207b82 */ /* 0x000e300000000800 */
[----:B------:R-:W1:Y:S08]  /*0ce0*/  LDC.64 R6, c[0x0][0x448] ;  /* 0x00011200ff067b82 */ /* 0x000e700000000a00 */
[----:B------:R-:W2:Y:S01]  /*0cf0*/  LDC.64 R8, c[0x0][0x440] ;  /* 0x00011000ff087b82 */ /* 0x000ea20000000a00 */
[----:B0-----:R-:W-:-:S05]  /*0d00*/  IMAD R13, R2, R32, R11 ;  /* 0x00000020020d7224 */ /* 0x001fca00078e020b */
[CC--:B------:R-:W-:Y:S02]  /*0d10*/  LEA R21, R32.reuse, R13.reuse, 0x5 ;  /* 0x0000000d20157211 */ /* 0x0c0fe400078e28ff */
[CC--:B------:R-:W-:Y:S01]  /*0d20*/  LEA R23, R32.reuse, R13.reuse, 0x6 ;  /* 0x0000000d20177211 */ /* 0x0c0fe200078e30ff */
[----:B-1----:R-:W-:Y:S01]  /*0d30*/  IMAD.WIDE.U32 R14, R13, 0x4, R6 ;  /* 0x000000040d0e7825 */ /* 0x002fe200078e0006 */
[----:B------:R-:W-:-:S03]  /*0d40*/  LEA R29, R32, R13, 0x7 ;  /* 0x0000000d201d7211 */ /* 0x000fc600078e38ff */
[--C-:B--2---:R-:W-:Y:S02]  /*0d50*/  IMAD.WIDE.U32 R16, R13, 0x4, R8.reuse ;  /* 0x000000040d107825 */ /* 0x104fe400078e0008 */
[----:B------:R0:W2:Y:S02]  /*0d60*/  LDG.E R14, desc[UR6][R14.64] ;  /* 0x000000060e0e7981 */ /* 0x0000a4000c1e1900 */
[C---:B------:R-:W-:Y:S02]  /*0d70*/  IMAD.WIDE.U32 R18, R21.reuse, 0x4, R8 ;  /* 0x0000000415127825 */ /* 0x040fe400078e0008 */
[----:B------:R1:W3:Y:S01]  /*0d80*/  LDG.E R0, desc[UR6][R16.64] ;  /* 0x0000000610007981 */ /* 0x0002e2000c1e1900 */
[----:B------:R-:W-:Y:S01]  /*0d90*/  LEA R27, R32, R23, 0x5 ;  /* 0x00000017201b7211 */ /* 0x000fe200078e28ff */
[----:B------:R-:W-:Y:S02]  /*0da0*/  IMAD.WIDE.U32 R20, R21, 0x4, R6 ;  /* 0x0000000415147825 */ /* 0x000fe400078e0006 */
[----:B------:R4:W5:Y:S02]  /*0db0*/  LDG.E R4, desc[UR6][R18.64] ;  /* 0x0000000612047981 */ /* 0x000964000c1e1900 */
[----:B------:R-:W-:-:S02]  /*0dc0*/  IMAD.WIDE.U32 R12, R23, 0x4, R8 ;  /* 0x00000004170c7825 */ /* 0x000fc400078e0008 */
[----:B------:R-:W5:Y:S02]  /*0dd0*/  LDG.E R31, desc[UR6][R20.64] ;  /* 0x00000006141f7981 */ /* 0x000f64000c1e1900 */
[----:B------:R-:W-:Y:S01]  /*0de0*/  IMAD.WIDE.U32 R22, R23, 0x4, R6 ;  /* 0x0000000417167825 */ /* 0x000fe200078e0006 */
[----:B0-----:R-:W-:Y:S01]  /*0df0*/  LEA R15, R32, R29, 0x5 ;  /* 0x0000001d200f7211 */ /* 0x001fe200078e28ff */
[----:B------:R0:W5:Y:S02]  /*0e00*/  LDG.E R12, desc[UR6][R12.64] ;  /* 0x000000060c0c7981 */ /* 0x000164000c1e1900 */
[C---:B-1----:R-:W-:Y:S02]  /*0e10*/  IMAD.WIDE.U32 R16, R27.reuse, 0x4, R8 ;  /* 0x000000041b107825 */ /* 0x042fe400078e0008 */
[----:B------:R1:W5:Y:S02]  /*0e20*/  LDG.E R33, desc[UR6][R22.64] ;  /* 0x0000000616217981 */ /* 0x000364000c1e1900 */
[----:B----4-:R-:W-:-:S02]  /*0e30*/  IMAD.WIDE.U32 R18, R27, 0x4, R6 ;  /* 0x000000041b127825 */ /* 0x010fc400078e0006 */
[----:B------:R-:W4:Y:S02]  /*0e40*/  LDG.E R17, desc[UR6][R16.64] ;  /* 0x0000000610117981 */ /* 0x000f24000c1e1900 */
[C---:B------:R-:W-:Y:S01]  /*0e50*/  IMAD.WIDE.U32 R26, R29.reuse, 0x4, R6 ;  /* 0x000000041d1a7825 */ /* 0x040fe200078e0006 */
[----:B0-----:R-:W-:Y:S01]  /*0e60*/  LEA R13, R32, R29, 0x6 ;  /* 0x0000001d200d7211 */ /* 0x001fe200078e30ff */
[----:B------:R-:W4:Y:S02]  /*0e70*/  LDG.E R19, desc[UR6][R18.64] ;  /* 0x0000000612137981 */ /* 0x000f24000c1e1900 */
[--C-:B------:R-:W-:Y:S02]  /*0e80*/  IMAD.WIDE.U32 R24, R29, 0x4, R8.reuse ;  /* 0x000000041d187825 */ /* 0x100fe400078e0008 */
[----:B------:R-:W4:Y:S02]  /*0e90*/  LDG.E R27, desc[UR6][R26.64] ;  /* 0x000000061a1b7981 */ /* 0x000f24000c1e1900 */
[----:B------:R-:W-:-:S02]  /*0ea0*/  IMAD.WIDE.U32 R28, R15, 0x4, R8 ;  /* 0x000000040f1c7825 */ /* 0x000fc400078e0008 */
[----:B------:R0:W4:Y:S02]  /*0eb0*/  LDG.E R10, desc[UR6][R24.64] ;  /* 0x00000006180a7981 */ /* 0x000124000c1e1900 */
[--C-:B------:R-:W-:Y:S01]  /*0ec0*/  IMAD.WIDE.U32 R20, R15, 0x4, R6.reuse ;  /* 0x000000040f147825 */ /* 0x100fe200078e0006 */
[----:B------:R-:W-:Y:S01]  /*0ed0*/  LEA R15, R32, R13, 0x5 ;  /* 0x0000000d200f7211 */ /* 0x000fe200078e28ff */
[----:B------:R-:W4:Y:S02]  /*0ee0*/  LDG.E R29, desc[UR6][R28.64] ;  /* 0x000000061c1d7981 */ /* 0x000f24000c1e1900 */
[C---:B-1----:R-:W-:Y:S02]  /*0ef0*/  IMAD.WIDE.U32 R22, R13.reuse, 0x4, R6 ;  /* 0x000000040d167825 */ /* 0x042fe400078e0006 */
[----:B------:R-:W4:Y:S02]  /*0f00*/  LDG.E R21, desc[UR6][R20.64] ;  /* 0x0000000614157981 */ /* 0x000f24000c1e1900 */
[----:B0-----:R-:W-:-:S02]  /*0f10*/  IMAD.WIDE.U32 R24, R13, 0x4, R8 ;  /* 0x000000040d187825 */ /* 0x001fc400078e0008 */
[----:B------:R-:W4:Y:S02]  /*0f20*/  LDG.E R23, desc[UR6][R22.64] ;  /* 0x0000000616177981 */ /* 0x000f24000c1e1900 */
[C---:B------:R-:W-:Y:S02]  /*0f30*/  IMAD.WIDE.U32 R8, R15.reuse, 0x4, R8 ;  /* 0x000000040f087825 */ /* 0x040fe400078e0008 */
[----:B------:R-:W4:Y:S02]  /*0f40*/  LDG.E R25, desc[UR6][R24.64] ;  /* 0x0000000618197981 */ /* 0x000f24000c1e1900 */
[----:B------:R-:W-:Y:S02]  /*0f50*/  IMAD.WIDE.U32 R6, R15, 0x4, R6 ;  /* 0x000000040f067825 */ /* 0x000fe400078e0006 */
[----:B------:R-:W4:Y:S04]  /*0f60*/  LDG.E R9, desc[UR6][R8.64] ;  /* 0x0000000608097981 */ /* 0x000f28000c1e1900 */
[----:B------:R-:W4:Y:S01]  /*0f70*/  LDG.E R7, desc[UR6][R6.64] ;  /* 0x0000000606077981 */ /* 0x000f22000c1e1900 */
[----:B------:R-:W-:Y:S01]  /*0f80*/  IADD3 R2, PT, PT, R2, 0x100, RZ ;  /* 0x0000010002027810 */ /* 0x000fe20007ffe0ff */
[----:B--2---:R-:W-:Y:S01]  /*0f90*/  FADD.FTZ R14, R3, R14 ;  /* 0x0000000e030e7221 */ /* 0x004fe20000010000 */
[----:B---3--:R-:W-:-:S04]  /*0fa0*/  FADD.FTZ R43, R43, R0 ;  /* 0x000000002b2b7221 */ /* 0x008fc80000010000 */
[----:B-----5:R-:W-:Y:S01]  /*0fb0*/  FADD.FTZ R43, R43, R4 ;  /* 0x000000042b2b7221 */ /* 0x020fe20000010000 */
[----:B------:R-:W-:-:S03]  /*0fc0*/  FADD.FTZ R14, R14, R31 ;  /* 0x0000001f0e0e7221 */ /* 0x000fc60000010000 */
[----:B------:R-:W-:Y:S01]  /*0fd0*/  FADD.FTZ R12, R43, R12 ;  /* 0x0000000c2b0c7221 */ /* 0x000fe20000010000 */
[----:B------:R-:W-:-:S03]  /*0fe0*/  FADD.FTZ R14, R14, R33 ;  /* 0x000000210e0e7221 */ /* 0x000fc60000010000 */
[----:B----4-:R-:W-:Y:S01]  /*0ff0*/  FADD.FTZ R17, R12, R17 ;  /* 0x000000110c117221 */ /* 0x010fe20000010000 */
[----:B------:R-:W-:-:S04]  /*1000*/  FADD.FTZ R14, R14, R19 ;  /* 0x000000130e0e7221 */ /* 0x000fc80000010000 */
[----:B------:R-:W-:Y:S01]  /*1010*/  FADD.FTZ R14, R14, R27 ;  /* 0x0000001b0e0e7221 */ /* 0x000fe20000010000 */
[----:B------:R-:W-:-:S04]  /*1020*/  FADD.FTZ R10, R17, R10 ;  /* 0x0000000a110a7221 */ /* 0x000fc80000010000 */
[----:B------:R-:W-:Y:S01]  /*1030*/  FADD.FTZ R10, R10, R29 ;  /* 0x0000001d0a0a7221 */ /* 0x000fe20000010000 */
[----:B------:R-:W-:-:S04]  /*1040*/  FADD.FTZ R14, R14, R21 ;  /* 0x000000150e0e7221 */ /* 0x000fc80000010000 */
[----:B------:R-:W-:Y:S01]  /*1050*/  FADD.FTZ R14, R14, R23 ;  /* 0x000000170e0e7221 */ /* 0x000fe20000010000 */
[----:B------:R-:W-:-:S04]  /*1060*/  FADD.FTZ R10, R10, R25 ;  /* 0x000000190a0a7221 */ /* 0x000fc80000010000 */
[----:B------:R-:W-:Y:S01]  /*1070*/  FADD.FTZ R43, R10, R9 ;  /* 0x000000090a2b7221 */ /* 0x000fe20000010000 */
[----:B------:R-:W-:-:S07]  /*1080*/  FADD.FTZ R3, R14, R7 ;  /* 0x000000070e037221 */ /* 0x000fce0000010000 */
.L_x_280:
[----:B------:R-:W-:Y:S05]  /*1090*/  BSYNC.RECONVERGENT B1 ;  /* 0x0000000000017941 */ /* 0x000fea0003800200 */
.L_x_279:
[----:B------:R-:W-:Y:S05]  /*10a0*/  @!P1 BRA `(.L_x_275) ;  /* 0x0000000000dc9947 */ /* 0x000fea0003800000 */
[----:B------:R-:W-:Y:S01]  /*10b0*/  ISETP.GE.U32.AND P0, PT, R30, 0x4, PT ;  /* 0x000000041e00780c */ /* 0x000fe20003f06070 */
[----:B------:R-:W-:Y:S01]  /*10c0*/  BSSY.RECONVERGENT B1, `(.L_x_281) ;  /* 0x0000024000017945 */ /* 0x000fe20003800200 */
[----:B------:R-:W-:-:S04]  /*10d0*/  LOP3.LUT R0, R54, 0x3, RZ, 0xc0, !PT ;  /* 0x0000000336007812 */ /* 0x000fc800078ec0ff */
[----:B------:R-:W-:-:S07]  /*10e0*/  ISETP.NE.AND P1, PT, R0, RZ, PT ;  /* 0x000000ff0000720c */ /* 0x000fce0003f25270 */
[----:B------:R-:W-:Y:S06]  /*10f0*/  @!P0 BRA `(.L_x_282) ;  /* 0x0000000000808947 */ /* 0x000fec0003800000 */
[----:B------:R-:W0:Y:S08]  /*1100*/  LDC R4, c[0x0][0x388] ;  /* 0x0000e200ff047b82 */ /* 0x000e300000000800 */
[----:B------:R-:W1:Y:S08]  /*1110*/  LDC.64 R6, c[0x0][0x440] ;  /* 0x00011000ff067b82 */ /* 0x000e700000000a00 */
[----:B------:R-:W2:Y:S01]  /*1120*/  LDC.64 R12, c[0x0][0x448] ;  /* 0x00011200ff0c7b82 */ /* 0x000ea20000000a00 */
[----:B0-----:R-:W-:-:S05]  /*1130*/  IMAD R15, R2, R4, R11 ;  /* 0x00000004020f7224 */ /* 0x001fca00078e020b */
[CC--:B------:R-:W-:Y:S01]  /*1140*/  LEA R17, R4.reuse, R15.reuse, 0x5 ;  /* 0x0000000f04117211 */ /* 0x0c0fe200078e28ff */
[----:B-1----:R-:W-:Y:S01]  /*1150*/  IMAD.WIDE.U32 R8, R15, 0x4, R6 ;  /* 0x000000040f087825 */ /* 0x002fe200078e0006 */
[----:B------:R-:W-:-:S03]  /*1160*/  LEA R21, R4, R15, 0x6 ;  /* 0x0000000f04157211 */ /* 0x000fc600078e30ff */
[----:B--2---:R-:W-:Y:S02]  /*1170*/  IMAD.WIDE.U32 R10, R15, 0x4, R12 ;  /* 0x000000040f0a7825 */ /* 0x004fe400078e000c */
[----:B------:R-:W2:Y:S02]  /*1180*/  LDG.E R8, desc[UR6][R8.64] ;  /* 0x0000000608087981 */ /* 0x000ea4000c1e1900 */
[C---:B------:R-:W-:Y:S01]  /*1190*/  IMAD.WIDE.U32 R14, R17.reuse, 0x4, R6 ;  /* 0x00000004110e7825 */ /* 0x040fe200078e0006 */
[----:B------:R-:W-:Y:S01]  /*11a0*/  LEA R23, R4, R21, 0x5 ;  /* 0x0000001504177211 */ /* 0x000fe200078e28ff */
        /* <DEDUP_REMOVED lines=21> */
.L_x_282:
[----:B------:R-:W-:Y:S05]  /*1300*/  BSYNC.RECONVERGENT B1 ;  /* 0x0000000000017941 */ /* 0x000fea0003800200 */
.L_x_281:
[----:B------:R-:W-:Y:S05]  /*1310*/  @!P1 BRA `(.L_x_275) ;  /* 0x0000000000409947 */ /* 0x000fea0003800000 */
[----:B------:R-:W0:Y:S01]  /*1320*/  LDC R12, c[0x0][0x388] ;  /* 0x0000e200ff0c7b82 */ /* 0x000e220000000800 */
[----:B------:R-:W-:-:S07]  /*1330*/  IADD3 R0, PT, PT, -R0, RZ, RZ ;  /* 0x000000ff00007210 */ /* 0x000fce0007ffe1ff */
[----:B------:R-:W1:Y:S08]  /*1340*/  LDC.64 R8, c[0x0][0x440] ;  /* 0x00011000ff087b82 */ /* 0x000e700000000a00 */
[----:B------:R-:W2:Y:S01]  /*1350*/  LDC.64 R10, c[0x0][0x448] ;  /* 0x00011200ff0a7b82 */ /* 0x000ea20000000a00 */
[----:B0-----:R-:W-:-:S05]  /*1360*/  IMAD R2, R2, R12, R5 ;  /* 0x0000000c02027224 */ /* 0x001fca00078e0205 */
[----:B------:R-:W-:-:S07]  /*1370*/  IADD3 R13, PT, PT, R57, R2, RZ ;  /* 0x00000002390d7210 */ /* 0x000fce0007ffe0ff */
.L_x_283:
[----:B-1----:R-:W-:-:S04]  /*1380*/  IMAD.WIDE.U32 R4, R13, 0x4, R8 ;  /* 0x000000040d047825 */ /* 0x002fc800078e0008 */
[----:B--2---:R-:W-:Y:S02]  /*1390*/  IMAD.WIDE.U32 R6, R13, 0x4, R10 ;  /* 0x000000040d067825 */ /* 0x004fe400078e000a */
        /* <DEDUP_REMOVED lines=8> */
.L_x_275:
[----:B------:R-:W-:Y:S05]  /*1420*/  BSYNC.RECONVERGENT B0 ;  /* 0x0000000000007941 */ /* 0x000fea0003800200 */
.L_x_274:
[----:B------:R-:W0:Y:S01]  /*1430*/  S2R R5, SR_TID.X ;  /* 0x0000000000057919 */ /* 0x000e220000002100 */
[----:B------:R-:W1:Y:S01]  /*1440*/  S2UR UR5, SR_CgaCtaId ;  /* 0x00000000000579c3 */ /* 0x000e620000008800 */
[----:B------:R-:W-:Y:S01]  /*1450*/  UMOV UR4, 0x400 ;  /* 0x0000040000047882 */ /* 0x000fe20000000000 */
[C---:B------:R-:W-:Y:S02]  /*1460*/  ISETP.NE.AND P1, PT, R57.reuse, RZ, PT ;  /* 0x000000ff3900720c */ /* 0x040fe40003f25270 */
[----:B------:R-:W-:Y:S01]  /*1470*/  ISETP.GT.U32.AND P0, PT, R57, 0xf, PT ;  /* 0x0000000f3900780c */ /* 0x000fe20003f04070 */
[----:B-1----:R-:W-:Y:S01]  /*1480*/  ULEA UR4, UR5, UR4, 0x18 ;  /* 0x0000000405047291 */ /* 0x002fe2000f8ec0ff */
[----:B0-----:R-:W-:-:S04]  /*1490*/  SHF.R.U32.HI R12, RZ, 0x5, R5 ;  /* 0x00000005ff0c7819 */ /* 0x001fc80000011605 */
[C-C-:B------:R-:W-:Y:S02]  /*14a0*/  LOP3.LUT R0, R12.reuse, 0x1f, R5.reuse, 0x78, !PT ;  /* 0x0000001f0c007812 */ /* 0x140fe400078e7805 */
[----:B------:R-:W-:Y:S02]  /*14b0*/  ISETP.NE.OR P0, PT, R12, 0x1f, P0 ;  /* 0x0000001f0c00780c */ /* 0x000fe40000705670 */
        /* <DEDUP_REMOVED lines=21> */
[----:B-1----:R-:W-:-:S04]  /*1610*/  FADD.FTZ R2, R7, R2 ;  /* 0x0000000207027221 */ /* 0x002fc80000010000 */
[----:B------:R-:W0:Y:S01]  /*1620*/  SHFL.BFLY PT, R5, R10, 0x8, 0x1f ;  /* 0x0d001f000a057f89 */ /* 0x000e2200000e0000 */
[----:B------:R-:W-:-:S03]  /*1630*/  @!P1 LEA R7, R12, UR4, 0x2 ;  /* 0x000000040c079c11 */ /* 0x000fc6000f8e10ff */
[----:B------:R-:W1:Y:S01]  /*1640*/  SHFL.BFLY PT, R3, R2, 0x8, 0x1f ;  /* 0x0d001f0002037f89 */ /* 0x000e6200000e0000 */
        /* <DEDUP_REMOVED lines=10> */
[----:B0-----:R-:W-:Y:S01]  /*16f0*/  LEA R0, R57, UR4, 0x3 ;  /* 0x0000000439007c11 */ /* 0x001fe2000f8e18ff */
[----:B------:R-:W0:Y:S01]  /*1700*/  LDC.64 R2, c[0x0][0x488] ;  /* 0x00012200ff027b82 */ /* 0x000e220000000a00 */
[----:B------:R-:W-:-:S03]  /*1710*/  SHF.L.U32 R58, R58, 0x4, RZ ;  /* 0x000000043a3a7819 */ /* 0x000fc600000006ff */
[----:B------:R-:W1:Y:S01]  /*1720*/  LDS.64 R6, [R0+0x2000] ;  /* 0x0020000000067984 */ /* 0x000e620000000a00 */
[----:B------:R-:W-:-:S03]  /*1730*/  LOP3.LUT R58, R58, 0x7ffffff0, RZ, 0xc0, !PT ;  /* 0x7ffffff03a3a7812 */ /* 0x000fc600078ec0ff */
[----:B------:R-:W2:Y:S01]  /*1740*/  LDS.64 R8, [R0+0x2080] ;  /* 0x0020800000087984 */ /* 0x000ea20000000a00 */
[----:B------:R-:W3:Y:S01]  /*1750*/  LDC.64 R4, c[0x0][0x480] ;  /* 0x00012000ff047b82 */ /* 0x000ee20000000a00 */
[----:B------:R-:W-:-:S05]  /*1760*/  IADD3 R57, PT, PT, R57, R58, RZ ;  /* 0x0000003a39397210 */ /* 0x000fca0007ffe0ff */
[----:B0-----:R-:W-:-:S04]  /*1770*/  IMAD.WIDE.U32 R2, R57, 0x4, R2 ;  /* 0x0000000439027825 */ /* 0x001fc800078e0002 */
[----:B---3--:R-:W-:Y:S01]  /*1780*/  IMAD.WIDE.U32 R4, R57, 0x4, R4 ;  /* 0x0000000439047825 */ /* 0x008fe200078e0004 */
[----:B-1----:R-:W-:Y:S02]  /*1790*/  F2FP.BF16.F32.PACK_AB R7, R7, R6 ;  /* 0x000000060707723e */ /* 0x002fe400000010ff */
[----:B--2---:R-:W-:-:S03]  /*17a0*/  F2FP.BF16.F32.PACK_AB R9, R9, R8 ;  /* 0x000000080909723e */ /* 0x004fc600000010ff */
[----:B------:R-:W-:Y:S04]  /*17b0*/  STG.E desc[UR6][R2.64], R7 ;  /* 0x0000000702007986 */ /* 0x000fe8000c101906 */
[----:B------:R-:W-:Y:S01]  /*17c0*/  STG.E desc[UR6][R4.64], R9 ;  /* 0x0000000904007986 */ /* 0x000fe2000c101906 */
[----:B------:R-:W-:Y:S05]  /*17d0*/  EXIT ;  /* 0x000000000000794d */ /* 0x000fea0003800000 */
.L_x_284:
        /* <DEDUP_REMOVED lines=10> */
.L_x_3781:


//--------------------- .text._ZN10layer_norm40ln_parallel_residual_bwd_finalize_kernelINS_22Kernel_traits_finalizeILj3072E13__nv_bfloat16S2_S2_S2_fjLb0ELj1024ELj4ENS_18Kernel_traits_baseILj3072ES2_S2_S2_S2_fjLj1024EEEEELb1EEEvNS_9BwdParamsE --------------------------
	.section	.text._ZN10layer_norm40ln_parallel_residual_bwd_finalize_kernelINS_22Kernel_traits_finalizeILj3072E13__nv_bfloat16S2_S2_S2_fjLb0ELj1024ELj4ENS_18Kernel_traits_baseILj3072ES2_S2_S2_S2_fjLj1024EEEEELb1EEEvNS_9BwdParamsE,"ax",@progbits
	.align	128
        .global         _ZN10layer_norm40ln_parallel_residual_bwd_finalize_kernelINS_22Kernel_traits_finalizeILj3072E13__nv_bfloat16S2_S2_S2_fjLb0ELj1024ELj4ENS_18Kernel_traits_baseILj3072ES2_S2_S2_S2_fjLj1024EEEEELb1EEEvNS_9BwdParamsE
        .type           _ZN10layer_norm40ln_parallel_residual_bwd_finalize_kernelINS_22Kernel_traits_finalizeILj3072E13__nv_bfloat16S2_S2_S2_fjLb0ELj1024ELj4ENS_18Kernel_traits_baseILj3072ES2_S2_S2_S2_fjLj1024EEEEELb1EEEvNS_9BwdParamsE,@function
        .size           _ZN10layer_norm40ln_parallel_residual_bwd_finalize_kernelINS_22Kernel_traits_finalizeILj3072E13__nv_bfloat16S2_S2_S2_fjLb0ELj1024ELj4ENS_18Kernel_traits_baseILj3072ES2_S2_S2_S2_fjLj1024EEEEELb1EEEvNS_9BwdParamsE,(.L_x_3782 - _ZN10layer_norm40ln_parallel_residual_bwd_finalize_kernelINS_22Kernel_traits_finalizeILj3072E13__nv_bfloat16S2_S2_S2_fjLb0ELj1024ELj4ENS_18Kernel_traits_baseILj3072ES2_S2_S2_S2_fjLj1024EEEEELb1EEEvNS_9BwdParamsE)
        .other          _ZN10layer_norm40ln_parallel_residual_bwd_finalize_kernelINS_22Kernel_traits_finalizeILj3072E13__nv_bfloat16S2_S2_S2_fjLb0ELj1024ELj4ENS_18Kernel_traits_baseILj3072ES2_S2_S2_S2_fjLj1024EEEEELb1EEEvNS_9BwdParamsE,@"STO_CUDA_ENTRY STV_DEFAULT"
_ZN10layer_norm40ln_parallel_residual_bwd_finalize_kernelINS_22Kernel_traits_finalizeILj3072E13__nv_bfloat16S2_S2_S2_fjLb0ELj1024ELj4ENS_18Kernel_traits_baseILj3072ES2_S2_S2_S2_fjLj1024EEEEELb1EEEvNS_9BwdParamsE:
.text._ZN10layer_norm40ln_parallel_residual_bwd_finalize_kernelINS_22Kernel_traits_finalizeILj3072E13__nv_bfloat16S2_S2_S2_fjLb0ELj1024ELj4ENS_18Kernel_traits_baseILj3072ES2_S2_S2_S2_fjLj1024EEEEELb1EEEvNS_9BwdParamsE:
        /* <DEDUP_REMOVED lines=12> */
[----:B------:R-:W-:Y:S01]  /*00c0*/  MOV R6, R3 ;  /* 0x0000000300067202 */ /* 0x000fe20000000f00 */
[----:B------:R-:W-:Y:S01]  /*00d0*/  HFMA2 R22, -RZ, RZ, 0, 0 ;  /* 0x00000000ff167431 */ /* 0x000fe200000001ff */
[----:B------:R-:W-:Y:S02]  /*00e0*/  LOP3.LUT R5, R2, 0x1f, RZ, 0xc0, !PT ;  /* 0x0000001f02057812 */ /* 0x000fe400078ec0ff */
[----:B------:R-:W-:Y:S02]  /*00f0*/  MOV R10, RZ ;  /* 0x000000ff000a7202 */ /* 0x000fe40000000f00 */
[----:B------:R-:W-:-:S02]  /*0100*/  MOV R7, RZ ;  /* 0x000000ff00077202 */ /* 0x000fc40000000f00 */
[----:B0-----:R-:W-:-:S13]  /*0110*/  ISETP.GE.U32.AND P0, PT, R6, UR8, PT ;  /* 0x0000000806007c0c */ /* 0x001fda000bf06070 */
[----:B-1----:R-:W-:Y:S05]  /*0120*/  @P0 BRA `(.L_x_286) ;  /* 0x0000001000500947 */ /* 0x002fea0003800000 */
        /* <DEDUP_REMOVED lines=20> */
[----:B------:R-:W-:-:S04]  /*0270*/  LOP3.LUT R8, R8, 0xffffff8, RZ, 0xc0, !PT ;  /* 0x0ffffff808087812 */ /* 0x000fc800078ec0ff */
[----:B------:R-:W-:Y:S01]  /*0280*/  IADD3 R8, PT, PT, -R8, RZ, RZ ;  /* 0x000000ff08087210 */ /* 0x000fe20007ffe1ff */
[-CC-:B0-----:R-:W-:Y:S02]  /*0290*/  IMAD R28, R28, R11.reuse, R4.reuse ;  /* 0x0000000b1c1c7224 */ /* 0x181fe400078e0204 */
[-CC-:B------:R-:W-:Y:S02]  /*02a0*/  IMAD R12, R12, R11.reuse, R4.reuse ;  /* 0x0000000b0c0c7224 */ /* 0x180fe400078e0204 */
[-CC-:B------:R-:W-:Y:S01]  /*02b0*/  IMAD R14, R13, R11.reuse, R4.reuse ;  /* 0x0000000b0d0e7224 */ /* 0x180fe200078e0204 */
[----:B------:R-:W-:Y:S01]  /*02c0*/  IADD3 R23, PT, PT, R5, R28, RZ ;  /* 0x0000001c05177210 */ /* 0x000fe20007ffe0ff */
[-CC-:B------:R-:W-:Y:S01]  /*02d0*/  IMAD R16, R15, R11.reuse, R4.reuse ;  /* 0x0000000b0f107224 */ /* 0x180fe200078e0204 */
[----:B------:R-:W-:Y:S01]  /*02e0*/  IADD3 R27, PT, PT, R5, R12, RZ ;  /* 0x0000000c051b7210 */ /* 0x000fe20007ffe0ff */
        /* <DEDUP_REMOVED lines=9> */
[----:B------:R-:W-:-:S07]  /*0380*/  IADD3 R4, PT, PT, R5, R4, RZ ;  /* 0x0000000405047210 */ /* 0x000fce0007ffe0ff */
.L_x_289:
        /* <DEDUP_REMOVED lines=51> */
[----:B0-----:R-:W-:-:S04]  /*06c0*/  IMAD.WIDE.U32 R14, R23, 0x4, R16 ;  /* 0x00000004170e7825 */ /* 0x001fc800078e0010 */
[----:B-----5:R-:W-:Y:S01]  /*06d0*/  FADD.FTZ R22, R22, R28 ;  /* 0x0000001c16167221 */ /* 0x020fe20000010000 */
[----:B------:R-:W4:Y:S01]  /*06e0*/  LDG.E R26, desc[UR6][R14.64] ;  /* 0x000000060e1a7981 */ /* 0x000f22000c1e1900 */
[----:B------:R-:W-:-:S04]  /*06f0*/  IMAD.WIDE.U32 R28, R12, 0x4, R16 ;  /* 0x000000040c1c7825 */ /* 0x000fc800078e0010 */
[----:B---3--:R-:W-:Y:S02]  /*0700*/  FADD.FTZ R18, R18, R10 ;  /* 0x0000000a12127221 */ /* 0x008fe40000010000 */
[----:B------:R0:W3:Y:S02]  /*0710*/  LDG.E R10, desc[UR6][R28.64] ;  /* 0x000000061c0a7981 */ /* 0x0000e4000c1e1900 */
[----:B0-----:R-:W-:-:S04]  /*0720*/  IMAD.WIDE.U32 R28, R25, 0x4, R16 ;  /* 0x00000004191c7825 */ /* 0x001fc800078e0010 */
[----:B----4-:R-:W-:Y:S02]  /*0730*/  FADD.FTZ R18, R18, R26 ;  /* 0x0000001a12127221 */ /* 0x010fe40000010000 */
[----:B------:R0:W4:Y:S02]  /*0740*/  LDG.E R26, desc[UR6][R28.64] ;  /* 0x000000061c1a7981 */ /* 0x000124000c1e1900 */
[----:B0-----:R-:W-:-:S04]  /*0750*/  IMAD.WIDE.U32 R28, R27, 0x4, R16 ;  /* 0x000000041b1c7825 */ /* 0x001fc800078e0010 */
[----:B---3--:R-:W-:Y:S02]  /*0760*/  FADD.FTZ R10, R18, R10 ;  /* 0x0000000a120a7221 */ /* 0x008fe40000010000 */
[----:B------:R-:W3:Y:S01]  /*0770*/  LDG.E R18, desc[UR6][R28.64] ;  /* 0x000000061c127981 */ /* 0x000ee2000c1e1900 */
[----:B------:R-:W-:-:S04]  /*0780*/  IMAD.WIDE.U32 R14, R13, 0x4, R16 ;  /* 0x000000040d0e7825 */ /* 0x000fc800078e0010 */
[----:B----4-:R-:W-:Y:S02]  /*0790*/  FADD.FTZ R10, R10, R26 ;  /* 0x0000001a0a0a7221 */ /* 0x010fe40000010000 */
[----:B------:R0:W4:Y:S02]  /*07a0*/  LDG.E R26, desc[UR6][R14.64] ;  /* 0x000000060e1a7981 */ /* 0x000124000c1e1900 */
[----:B0-----:R-:W-:-:S04]  /*07b0*/  IMAD.WIDE.U32 R14, R19, 0x4, R16 ;  /* 0x00000004130e7825 */ /* 0x001fc800078e0010 */
[----:B------:R-:W-:-:S04]  /*07c0*/  IMAD.WIDE.U32 R28, R21, 0x4, R16 ;  /* 0x00000004151c7825 */ /* 0x000fc800078e0010 */
[----:B---3--:R-:W-:Y:S02]  /*07d0*/  FADD.FTZ R10, R10, R18 ;  /* 0x000000120a0a7221 */ /* 0x008fe40000010000 */
[----:B------:R0:W3:Y:S02]  /*07e0*/  LDG.E R18, desc[UR6][R14.64] ;  /* 0x000000060e127981 */ /* 0x0000e4000c1e1900 */
[----:B0-----:R-:W0:Y:S02]  /*07f0*/  LDC.64 R14, c[0x0][0x458] ;  /* 0x00011600ff0e7b82 */ /* 0x001e240000000a00 */
[----:B0-----:R-:W-:-:S06]  /*0800*/  IMAD.WIDE.U32 R16, R4, 0x4, R14 ;  /* 0x0000000404107825 */ /* 0x001fcc00078e000e */
[----:B------:R-:W5:Y:S01]  /*0810*/  LDG.E R17, desc[UR6][R16.64] ;  /* 0x0000000610117981 */ /* 0x000f62000c1e1900 */
[----:B----4-:R-:W-:-:S03]  /*0820*/  FADD.FTZ R26, R10, R26 ;  /* 0x0000001a0a1a7221 */ /* 0x010fc60000010000 */
[----:B------:R3:W4:Y:S02]  /*0830*/  LDG.E R10, desc[UR6][R28.64] ;  /* 0x000000061c0a7981 */ /* 0x000724000c1e1900 */
[----:B---3--:R-:W-:Y:S01]  /*0840*/  FADD.FTZ R29, R26, R18 ;  /* 0x000000121a1d7221 */ /* 0x008fe20000010000 */
[----:B-----5:R-:W-:Y:S01]  /*0850*/  FADD.FTZ R20, R17, R20 ;  /* 0x0000001411147221 */ /* 0x020fe20000010000 */
[----:B------:R-:W-:-:S05]  /*0860*/  IMAD.WIDE.U32 R16, R23, 0x4, R14 ;  /* 0x0000000417107825 */ /* 0x000fca00078e000e */
[----:B------:R0:W3:Y:S02]  /*0870*/  LDG.E R18, desc[UR6][R16.64] ;  /* 0x0000000610127981 */ /* 0x0000e4000c1e1900 */
[----:B0-----:R-:W-:-:S04]  /*0880*/  IMAD.WIDE.U32 R16, R12, 0x4, R14 ;  /* 0x000000040c107825 */ /* 0x001fc800078e000e */
[----:B---3--:R-:W-:Y:S02]  /*0890*/  FADD.FTZ R18, R20, R18 ;  /* 0x0000001214127221 */ /* 0x008fe40000010000 */
        /* <DEDUP_REMOVED lines=11> */
[----:B------:R-:W-:-:S06]  /*0950*/  IMAD.WIDE.U32 R14, R21, 0x4, R14 ;  /* 0x00000004150e7825 */ /* 0x000fcc00078e000e */
[----:B------:R-:W5:Y:S01]  /*0960*/  LDG.E R15, desc[UR6][R14.64] ;  /* 0x000000060e0f7981 */ /* 0x000f62000c1e1900 */
[----:B---3--:R-:W-:-:S03]  /*0970*/  FADD.FTZ R18, R18, R20 ;  /* 0x0000001412127221 */ /* 0x008fc60000010000 */
[----:B------:R-:W3:Y:S01]  /*0980*/  LDG.E R20, desc[UR6][R16.64] ;  /* 0x0000000610147981 */ /* 0x000ee2000c1e1900 */
[----:B------:R-:W-:-:S04]  /*0990*/  IADD3 R8, PT, PT, R8, 0x8, RZ ;  /* 0x0000000808087810 */ /* 0x000fc80007ffe0ff */
[----:B------:R-:W-:Y:S01]  /*09a0*/  ISETP.NE.AND P0, PT, R8, RZ, PT ;  /* 0x000000ff0800720c */ /* 0x000fe20003f05270 */
[----:B--2---:R-:W-:Y:S01]  /*09b0*/  FADD.FTZ R22, R22, R24 ;  /* 0x0000001816167221 */ /* 0x004fe20000010000 */
[----:B----4-:R-:W-:Y:S01]  /*09c0*/  FADD.FTZ R10, R29, R10 ;  /* 0x0000000a1d0a7221 */ /* 0x010fe20000010000 */
[----:B------:R-:W-:Y:S02]  /*09d0*/  IADD3 R6, PT, PT, R6, 0x100, RZ ;  /* 0x0000010006067810 */ /* 0x000fe40007ffe0ff */
[C---:B------:R-:W-:Y:S02]  /*09e0*/  LEA R4, R11.reuse, R4, 0x8 ;  /* 0x000000040b047211 */ /* 0x040fe400078e40ff */
[C---:B------:R-:W-:Y:S02]  /*09f0*/  LEA R23, R11.reuse, R23, 0x8 ;  /* 0x000000170b177211 */ /* 0x040fe400078e40ff */
[C---:B------:R-:W-:Y:S02]  /*0a00*/  LEA R12, R11.reuse, R12, 0x8 ;  /* 0x0000000c0b0c7211 */ /* 0x040fe400078e40ff */
[----:B------:R-:W-:-:S02]  /*0a10*/  LEA R25, R11, R25, 0x8 ;  /* 0x000000190b197211 */ /* 0x000fc400078e40ff */
[C---:B------:R-:W-:Y:S02]  /*0a20*/  LEA R27, R11.reuse, R27, 0x8 ;  /* 0x0000001b0b1b7211 */ /* 0x040fe400078e40ff */
[C---:B------:R-:W-:Y:S02]  /*0a30*/  LEA R13, R11.reuse, R13, 0x8 ;  /* 0x0000000d0b0d7211 */ /* 0x040fe400078e40ff */
[C---:B------:R-:W-:Y:S02]  /*0a40*/  LEA R19, R11.reuse, R19, 0x8 ;  /* 0x000000130b137211 */ /* 0x040fe400078e40ff */
[----:B------:R-:W-:Y:S01]  /*0a50*/  LEA R21, R11, R21, 0x8 ;  /* 0x000000150b157211 */ /* 0x000fe200078e40ff */
[----:B---3--:R-:W-:-:S04]  /*0a60*/  FADD.FTZ R20, R18, R20 ;  /* 0x0000001412147221 */ /* 0x008fc80000010000 */
[----:B-----5:R-:W-:Y:S01]  /*0a70*/  FADD.FTZ R20, R20, R15 ;  /* 0x0000000f14147221 */ /* 0x020fe20000010000 */
[----:B------:R-:W-:Y:S06]  /*0a80*/  @P0 BRA `(.L_x_289) ;  /* 0xfffffff800400947 */ /* 0x000fec000383ffff */
.L_x_288:
[----:B------:R-:W-:Y:S05]  /*0a90*/  BSYNC.RECONVERGENT B1 ;  /* 0x0000000000017941 */ /* 0x000fea0003800200 */
.L_x_287:
        /* <DEDUP_REMOVED lines=9> */
[----:B------:R-:W0:Y:S08]  /*0b30*/  LDC R8, c[0x0][0x388] ;  /* 0x0000e200ff087b82 */ /* 0x000e300000000800 */
[----:B------:R-:W1:Y:S08]  /*0b40*/  LDC.64 R12, c[0x0][0x440] ;  /* 0x00011000ff0c7b82 */ /* 0x000e700000000a00 */
[----:B------:R-:W2:Y:S01]  /*0b50*/  LDC.64 R18, c[0x0][0x458] ;  /* 0x00011600ff127b82 */ /* 0x000ea20000000a00 */
[----:B0-----:R-:W-:-:S07]  /*0b60*/  IMAD R21, R6, R8, R11 ;  /* 0x0000000806157224 */ /* 0x001fce00078e020b */
[----:B------:R-:W0:Y:S01]  /*0b70*/  LDC.64 R16, c[0x0][0x450] ;  /* 0x00011400ff107b82 */ /* 0x000e220000000a00 */
[----:B-1----:R-:W-:-:S05]  /*0b80*/  IMAD.WIDE.U32 R14, R21, 0x4, R12 ;  /* 0x00000004150e7825 */ /* 0x002fca00078e000c */
[----:B------:R1:W3:Y:S02]  /*0b90*/  LDG.E R26, desc[UR6][R14.64] ;  /* 0x000000060e1a7981 */ /* 0x0002e4000c1e1900 */
[----:B-1----:R-:W1:Y:S02]  /*0ba0*/  LDC.64 R14, c[0x0][0x448] ;  /* 0x00011200ff0e7b82 */ /* 0x002e640000000a00 */
[----:B-1----:R-:W-:-:S06]  /*0bb0*/  IMAD.WIDE.U32 R28, R21, 0x4, R14 ;  /* 0x00000004151c7825 */ /* 0x002fcc00078e000e */
[----:B------:R-:W4:Y:S01]  /*0bc0*/  LDG.E R29, desc[UR6][R28.64] ;  /* 0x000000061c1d7981 */ /* 0x000f22000c1e1900 */
[----:B0-----:R-:W-:-:S06]  /*0bd0*/  IMAD.WIDE.U32 R24, R21, 0x4, R16 ;  /* 0x0000000415187825 */ /* 0x001fcc00078e0010 */
[----:B------:R-:W5:Y:S01]  /*0be0*/  LDG.E R25, desc[UR6][R24.64] ;  /* 0x0000000618197981 */ /* 0x000f62000c1e1900 */
[----:B---3--:R-:W-:Y:S01]  /*0bf0*/  FADD.FTZ R7, R7, R26 ;  /* 0x0000001a07077221 */ /* 0x008fe20000010000 */
[----:B--2---:R-:W-:-:S06]  /*0c00*/  IMAD.WIDE.U32 R26, R21, 0x4, R18 ;  /* 0x00000004151a7825 */ /* 0x004fcc00078e0012 */
[----:B------:R0:W2:Y:S02]  /*0c10*/  LDG.E R26, desc[UR6][R26.64] ;  /* 0x000000061a1a7981 */ /* 0x0000a4000c1e1900 */
[----:B0-----:R-:W-:Y:S01]  /*0c20*/  LEA R27, R8, R21, 0x5 ;  /* 0x00000015081b7211 */ /* 0x001fe200078e28ff */
[----:B----4-:R-:W-:-:S04]  /*0c30*/  FADD.FTZ R24, R22, R29 ;  /* 0x0000001d16187221 */ /* 0x010fc80000010000 */
[----:B------:R-:W-:-:S04]  /*0c40*/  IMAD.WIDE.U32 R28, R27, 0x4, R14 ;  /* 0x000000041b1c7825 */ /* 0x000fc800078e000e */
[C---:B------:R-:W-:Y:S02]  /*0c50*/  IMAD.WIDE.U32 R22, R27.reuse, 0x4, R12 ;  /* 0x000000041b167825 */ /* 0x040fe400078e000c */
[----:B------:R-:W3:Y:S04]  /*0c60*/  LDG.E R29, desc[UR6][R28.64] ;  /* 0x000000061c1d7981 */ /* 0x000ee8000c1e1900 */
[----:B------:R-:W4:Y:S01]  /*0c70*/  LDG.E R22, desc[UR6][R22.64] ;  /* 0x0000000616167981 */ /* 0x000f22000c1e1900 */
[----:B------:R-:W-:Y:S01]  /*0c80*/  LEA R21, R8, R21, 0x6 ;  /* 0x0000001508157211 */ /* 0x000fe200078e30ff */
[----:B-----5:R-:W-:Y:S01]  /*0c90*/  FADD.FTZ R10, R10, R25 ;  /* 0x000000190a0a7221 */ /* 0x020fe20000010000 */
[----:B--2---:R-:W-:Y:S01]  /*0ca0*/  FADD.FTZ R20, R20, R26 ;  /* 0x0000001a14147221 */ /* 0x004fe20000010000 */
[----:B---3--:R-:W-:Y:S01]  /*0cb0*/  FADD.FTZ R24, R24, R29 ;  /* 0x0000001d18187221 */ /* 0x008fe20000010000 */
[----:B------:R-:W-:-:S04]  /*0cc0*/  IMAD.WIDE.U32 R28, R27, 0x4, R16 ;  /* 0x000000041b1c7825 */ /* 0x000fc800078e0010 */
[----:B------:R-:W-:-:S04]  /*0cd0*/  IMAD.WIDE.U32 R26, R27, 0x4, R18 ;  /* 0x000000041b1a7825 */ /* 0x000fc800078e0012 */
[----:B----4-:R-:W-:Y:S01]  /*0ce0*/  FADD.FTZ R7, R7, R22 ;  /* 0x0000001607077221 */ /* 0x010fe20000010000 */
[----:B------:R-:W2:Y:S04]  /*0cf0*/  LDG.E R25, desc[UR6][R28.64] ;  /* 0x000000061c197981 */ /* 0x000ea8000c1e1900 */
[----:B------:R0:W3:Y:S02]  /*0d00*/  LDG.E R22, desc[UR6][R26.64] ;  /* 0x000000061a167981 */ /* 0x0000e4000c1e1900 */
[----:B0-----:R-:W-:-:S06]  /*0d10*/  IMAD.WIDE.U32 R26, R21, 0x4, R12 ;  /* 0x00000004151a7825 */ /* 0x001fcc00078e000c */
[----:B------:R-:W4:Y:S01]  /*0d20*/  LDG.E R26, desc[UR6][R26.64] ;  /* 0x000000061a1a7981 */ /* 0x000f22000c1e1900 */
[----:B------:R-:W-:-:S04]  /*0d30*/  IMAD.WIDE.U32 R28, R21, 0x4, R14 ;  /* 0x00000004151c7825 */ /* 0x000fc800078e000e */
[----:B--2---:R-:W-:Y:S01]  /*0d40*/  FADD.FTZ R23, R10, R25 ;  /* 0x000000190a177221 */ /* 0x004fe20000010000 */
[----:B------:R-:W-:Y:S01]  /*0d50*/  LEA R25, R8, R21, 0x5 ;  /* 0x0000001508197211 */ /* 0x000fe200078e28ff */
[----:B---3--:R-:W-:-:S04]  /*0d60*/  FADD.FTZ R22, R20, R22 ;  /* 0x0000001614167221 */ /* 0x008fc80000010000 */
[----:B------:R-:W-:-:S04]  /*0d70*/  IMAD.WIDE.U32 R12, R25, 0x4, R12 ;  /* 0x00000004190c7825 */ /* 0x000fc800078e000c */
[----:B------:R-:W-:Y:S02]  /*0d80*/  IMAD.WIDE.U32 R14, R25, 0x4, R14 ;  /* 0x00000004190e7825 */ /* 0x000fe400078e000e */
[----:B------:R-:W2:Y:S04]  /*0d90*/  LDG.E R13, desc[UR6][R12.64] ;  /* 0x000000060c0d7981 */ /* 0x000ea8000c1e1900 */
[----:B------:R-:W3:Y:S01]  /*0da0*/  LDG.E R15, desc[UR6][R14.64] ;  /* 0x000000060e0f7981 */ /* 0x000ee2000c1e1900 */
[----:B----4-:R-:W-:Y:S01]  /*0db0*/  FADD.FTZ R10, R7, R26 ;  /* 0x0000001a070a7221 */ /* 0x010fe20000010000 */
[C---:B------:R-:W-:Y:S02]  /*0dc0*/  IMAD.WIDE.U32 R26, R21.reuse, 0x4, R16 ;  /* 0x00000004151a7825 */ /* 0x040fe400078e0010 */
[----:B------:R-:W4:Y:S02]  /*0dd0*/  LDG.E R7, desc[UR6][R28.64] ;  /* 0x000000061c077981 */ /* 0x000f24000c1e1900 */
[----:B------:R-:W-:-:S02]  /*0de0*/  IMAD.WIDE.U32 R20, R21, 0x4, R18 ;  /* 0x0000000415147825 */ /* 0x000fc400078e0012 */
[----:B------:R-:W5:Y:S02]  /*0df0*/  LDG.E R8, desc[UR6][R26.64] ;  /* 0x000000061a087981 */ /* 0x000f64000c1e1900 */
[C---:B------:R-:W-:Y:S02]  /*0e00*/  IMAD.WIDE.U32 R16, R25.reuse, 0x4, R16 ;  /* 0x0000000419107825 */ /* 0x040fe400078e0010 */
[----:B------:R-:W3:Y:S02]  /*0e10*/  LDG.E R21, desc[UR6][R20.64] ;  /* 0x0000000614157981 */ /* 0x000ee4000c1e1900 */
[----:B------:R-:W-:Y:S02]  /*0e20*/  IMAD.WIDE.U32 R18, R25, 0x4, R18 ;  /* 0x0000000419127825 */ /* 0x000fe400078e0012 */
[----:B------:R-:W3:Y:S04]  /*0e30*/  LDG.E R16, desc[UR6][R16.64] ;  /* 0x0000000610107981 */ /* 0x000ee8000c1e1900 */
[----:B------:R-:W3:Y:S01]  /*0e40*/  LDG.E R19, desc[UR6][R18.64] ;  /* 0x0000000612137981 */ /* 0x000ee2000c1e1900 */
[----:B------:R-:W-:Y:S01]  /*0e50*/  IADD3 R6, PT, PT, R6, 0x80, RZ ;  /* 0x0000008006067810 */ /* 0x000fe20007ffe0ff */
[----:B----4-:R-:W-:Y:S01]  /*0e60*/  FADD.FTZ R24, R24, R7 ;  /* 0x0000000718187221 */ /* 0x010fe20000010000 */
[----:B-----5:R-:W-:Y:S01]  /*0e70*/  FADD.FTZ R23, R23, R8 ;  /* 0x0000000817177221 */ /* 0x020fe20000010000 */
[----:B--2---:R-:W-:Y:S01]  /*0e80*/  FADD.FTZ R7, R10, R13 ;  /* 0x0000000d0a077221 */ /* 0x004fe20000010000 */
[----:B---3--:R-:W-:Y:S01]  /*0e90*/  FADD.FTZ R8, R22, R21 ;  /* 0x0000001516087221 */ /* 0x008fe20000010000 */
[----:B------:R-:W-:Y:S01]  /*0ea0*/  FADD.FTZ R22, R24, R15 ;  /* 0x0000000f18167221 */ /* 0x000fe20000010000 */
[----:B------:R-:W-:-:S02]  /*0eb0*/  FADD.FTZ R10, R23, R16 ;  /* 0x00000010170a7221 */ /* 0x000fc40000010000 */
[----:B------:R-:W-:-:S07]  /*0ec0*/  FADD.FTZ R20, R8, R19 ;  /* 0x0000001308147221 */ /* 0x000fce0000010000 */
.L_x_291:
[----:B------:R-:W-:Y:S05]  /*0ed0*/  BSYNC.RECONVERGENT B1 ;  /* 0x0000000000017941 */ /* 0x000fea0003800200 */
.L_x_290:
[----:B------:R-:W-:Y:S05]  /*0ee0*/  @!P1 BRA `(.L_x_286) ;  /* 0x0000000000e09947 */ /* 0x000fea0003800000 */
[----:B------:R-:W-:Y:S01]  /*0ef0*/  ISETP.NE.AND P1, PT, R4, 0x1, PT ;  /* 0x000000010400780c */ /* 0x000fe20003f25270 */
[----:B------:R-:W-:Y:S01]  /*0f00*/  BSSY.RECONVERGENT B1, `(.L_x_292) ;  /* 0x0000023000017945 */ /* 0x000fe20003800200 */
[----:B------:R-:W-:-:S11]  /*0f10*/  LOP3.LUT P0, RZ, R9, 0x20, RZ, 0xc0, !PT ;  /* 0x0000002009ff7812 */ /* 0x000fd6000780c0ff */
[----:B------:R-:W-:Y:S05]  /*0f20*/  @!P1 BRA `(.L_x_293) ;  /* 0x0000000000809947 */ /* 0x000fea0003800000 */
[----:B------:R-:W0:Y:S08]  /*0f30*/  LDC R8, c[0x0][0x388] ;  /* 0x0000e200ff087b82 */ /* 0x000e300000000800 */
[----:B------:R-:W1:Y:S08]  /*0f40*/  LDC.64 R12, c[0x0][0x440] ;  /* 0x00011000ff0c7b82 */ /* 0x000e700000000a00 */
[----:B------:R-:W2:Y:S08]  /*0f50*/  LDC.64 R14, c[0x0][0x448] ;  /* 0x00011200ff0e7b82 */ /* 0x000eb00000000a00 */
[----:B------:R-:W3:Y:S01]  /*0f60*/  LDC.64 R16, c[0x0][0x450] ;  /* 0x00011400ff107b82 */ /* 0x000ee20000000a00 */
[----:B0-----:R-:W-:-:S07]  /*0f70*/  IMAD R9, R6, R8, R11 ;  /* 0x0000000806097224 */ /* 0x001fce00078e020b */
[----:B------:R-:W0:Y:S01]  /*0f80*/  LDC.64 R18, c[0x0][0x458] ;  /* 0x00011600ff127b82 */ /* 0x000e220000000a00 */
[----:B-1----:R-:W-:Y:S01]  /*0f90*/  IMAD.WIDE.U32 R28, R9, 0x4, R12 ;  /* 0x00000004091c7825 */ /* 0x002fe200078e000c */
[----:B------:R-:W-:-:S04]  /*0fa0*/  LEA R21, R8, R9, 0x5 ;  /* 0x0000000908157211 */ /* 0x000fc800078e28ff */
[----:B------:R-:W4:Y:S01]  /*0fb0*/  LDG.E R4, desc[UR6][R28.64] ;  /* 0x000000061c047981 */ /* 0x000f22000c1e1900 */
[----:B--2---:R-:W-:-:S04]  /*0fc0*/  IMAD.WIDE.U32 R26, R9, 0x4, R14 ;  /* 0x00000004091a7825 */ /* 0x004fc800078e000e */
[----:B---3--:R-:W-:Y:S01]  /*0fd0*/  IMAD.WIDE.U32 R24, R9, 0x4, R16 ;  /* 0x0000000409187825 */ /* 0x008fe200078e0010 */
[----:B------:R-:W2:Y:S03]  /*0fe0*/  LDG.E R23, desc[UR6][R26.64] ;  /* 0x000000061a177981 */ /* 0x000ea6000c1e1900 */
[----:B------:R-:W-:Y:S02]  /*0ff0*/  IMAD.WIDE.U32 R12, R21, 0x4, R12 ;  /* 0x00000004150c7825 */ /* 0x000fe400078e000c */
[----:B------:R-:W3:Y:S02]  /*1000*/  LDG.E R25, desc[UR6][R24.64] ;  /* 0x0000000618197981 */ /* 0x000ee4000c1e1900 */
[----:B0-----:R-:W-:Y:S02]  /*1010*/  IMAD.WIDE.U32 R8, R9, 0x4, R18 ;  /* 0x0000000409087825 */ /* 0x001fe400078e0012 */
[----:B------:R-:W5:Y:S02]  /*1020*/  LDG.E R13, desc[UR6][R12.64] ;  /* 0x000000060c0d7981 */ /* 0x000f64000c1e1900 */
[----:B------:R-:W-:-:S02]  /*1030*/  IMAD.WIDE.U32 R14, R21, 0x4, R14 ;  /* 0x00000004150e7825 */ /* 0x000fc400078e000e */
[----:B------:R-:W5:Y:S02]  /*1040*/  LDG.E R9, desc[UR6][R8.64] ;  /* 0x0000000608097981 */ /* 0x000f64000c1e1900 */
[C---:B------:R-:W-:Y:S02]  /*1050*/  IMAD.WIDE.U32 R16, R21.reuse, 0x4, R16 ;  /* 0x0000000415107825 */ /* 0x040fe400078e0010 */
[----:B------:R-:W5:Y:S02]  /*1060*/  LDG.E R15, desc[UR6][R14.64] ;  /* 0x000000060e0f7981 */ /* 0x000f64000c1e1900 */
[----:B------:R-:W-:Y:S02]  /*1070*/  IMAD.WIDE.U32 R18, R21, 0x4, R18 ;  /* 0x0000000415127825 */ /* 0x000fe400078e0012 */
[----:B------:R-:W5:Y:S04]  /*1080*/  LDG.E R17, desc[UR6][R16.64] ;  /* 0x0000000610117981 */ /* 0x000f68000c1e1900 */
[----:B------:R-:W5:Y:S01]  /*1090*/  LDG.E R19, desc[UR6][R18.64] ;  /* 0x0000000612137981 */ /* 0x000f62000c1e1900 */
[----:B------:R-:W-:Y:S01]  /*10a0*/  IADD3 R6, PT, PT, R6, 0x40, RZ ;  /* 0x0000004006067810 */ /* 0x000fe20007ffe0ff */
[----:B----4-:R-:W-:Y:S01]  /*10b0*/  FADD.FTZ R4, R7, R4 ;  /* 0x0000000407047221 */ /* 0x010fe20000010000 */
[----:B--2---:R-:W-:Y:S01]  /*10c0*/  FADD.FTZ R22, R22, R23 ;  /* 0x0000001716167221 */ /* 0x004fe20000010000 */
[----:B---3--:R-:W-:-:S02]  /*10d0*/  FADD.FTZ R10, R10, R25 ;  /* 0x000000190a0a7221 */ /* 0x008fc40000010000 */
[----:B-----5:R-:W-:Y:S01]  /*10e0*/  FADD.FTZ R7, R4, R13 ;  /* 0x0000000d04077221 */ /* 0x020fe20000010000 */
[----:B------:R-:W-:Y:S01]  /*10f0*/  FADD.FTZ R20, R20, R9 ;  /* 0x0000000914147221 */ /* 0x000fe20000010000 */
[----:B------:R-:W-:Y:S01]  /*1100*/  FADD.FTZ R22, R22, R15 ;  /* 0x0000000f16167221 */ /* 0x000fe20000010000 */
[----:B------:R-:W-:Y:S02]  /*1110*/  FADD.FTZ R10, R10, R17 ;  /* 0x000000110a0a7221 */ /* 0x000fe40000010000 */
[----:B------:R-:W-:-:S07]  /*1120*/  FADD.FTZ R20, R20, R19 ;  /* 0x0000001314147221 */ /* 0x000fce0000010000 */
.L_x_293:
[----:B------:R-:W-:Y:S05]  /*1130*/  BSYNC.RECONVERGENT B1 ;  /* 0x0000000000017941 */ /* 0x000fea0003800200 */
.L_x_292:
[----:B------:R-:W-:Y:S05]  /*1140*/  @P0 BRA `(.L_x_286) ;  /* 0x0000000000480947 */ /* 0x000fea0003800000 */
[----:B------:R-:W0:Y:S01]  /*1150*/  LDC.64 R16, c[0x0][0x440] ;  /* 0x00011000ff107b82 */ /* 0x000e220000000a00 */
[----:B------:R-:W1:Y:S07]  /*1160*/  LDCU UR4, c[0x0][0x388] ;  /* 0x00007100ff0477ac */ /* 0x000e6e0008000800 */
[----:B------:R-:W2:Y:S08]  /*1170*/  LDC.64 R8, c[0x0][0x448] ;  /* 0x00011200ff087b82 */ /* 0x000eb00000000a00 */
[----:B------:R-:W3:Y:S01]  /*1180*/  LDC.64 R12, c[0x0][0x450] ;  /* 0x00011400ff0c7b82 */ /* 0x000ee20000000a00 */
[----:B-1----:R-:W-:-:S07]  /*1190*/  IMAD R11, R6, UR4, R11 ;  /* 0x00000004060b7c24 */ /* 0x002fce000f8e020b */
[----:B------:R-:W1:Y:S01]  /*11a0*/  LDC.64 R14, c[0x0][0x458] ;  /* 0x00011600ff0e7b82 */ /* 0x000e620000000a00 */
[----:B0-----:R-:W-:-:S06]  /*11b0*/  IMAD.WIDE.U32 R16, R11, 0x4, R16 ;  /* 0x000000040b107825 */ /* 0x001fcc00078e0010 */
[----:B------:R-:W4:Y:S01]  /*11c0*/  LDG.E R16, desc[UR6][R16.64] ;  /* 0x0000000610107981 */ /* 0x000f22000c1e1900 */
[----:B--2---:R-:W-:-:S06]  /*11d0*/  IMAD.WIDE.U32 R8, R11, 0x4, R8 ;  /* 0x000000040b087825 */ /* 0x004fcc00078e0008 */
[----:B------:R-:W2:Y:S01]  /*11e0*/  LDG.E R9, desc[UR6][R8.64] ;  /* 0x0000000608097981 */ /* 0x000ea2000c1e1900 */
[----:B---3--:R-:W-:-:S06]  /*11f0*/  IMAD.WIDE.U32 R12, R11, 0x4, R12 ;  /* 0x000000040b0c7825 */ /* 0x008fcc00078e000c */
[----:B------:R-:W3:Y:S01]  /*1200*/  LDG.E R13, desc[UR6][R12.64] ;  /* 0x000000060c0d7981 */ /* 0x000ee2000c1e1900 */
[----:B-1----:R-:W-:-:S06]  /*1210*/  IMAD.WIDE.U32 R14, R11, 0x4, R14 ;  /* 0x000000040b0e7825 */ /* 0x002fcc00078e000e */
[----:B------:R-:W5:Y:S01]  /*1220*/  LDG.E R15, desc[UR6][R14.64] ;  /* 0x000000060e0f7981 */ /* 0x000f62000c1e1900 */
[----:B----4-:R-:W-:Y:S01]  /*1230*/  FADD.FTZ R7, R7, R16 ;  /* 0x0000001007077221 */ /* 0x010fe20000010000 */
[----:B--2---:R-:W-:Y:S01]  /*1240*/  FADD.FTZ R22, R22, R9 ;  /* 0x0000000916167221 */ /* 0x004fe20000010000 */
[----:B---3--:R-:W-:Y:S01]  /*1250*/  FADD.FTZ R10, R10, R13 ;  /* 0x0000000d0a0a7221 */ /* 0x008fe20000010000 */
[----:B-----5:R-:W-:-:S07]  /*1260*/  FADD.FTZ R20, R20, R15 ;  /* 0x0000000f14147221 */ /* 0x020fce0000010000 */
.L_x_286:
[----:B------:R-:W-:Y:S05]  /*1270*/  BSYNC.RECONVERGENT B0 ;  /* 0x0000000000007941 */ /* 0x000fea0003800200 */
.L_x_285:
[----:B------:R-:W0:Y:S01]  /*1280*/  S2UR UR5, SR_CgaCtaId ;  /* 0x00000000000579c3 */ /* 0x000e220000008800 */
[----:B------:R-:W-:Y:S01]  /*1290*/  UMOV UR4, 0x400 ;  /* 0x0000040000047882 */ /* 0x000fe20000000000 */
[--C-:B------:R-:W-:Y:S02]  /*12a0*/  LOP3.LUT R9, R3, 0x1f, R2.reuse, 0x78, !PT ;  /* 0x0000001f03097812 */ /* 0x100fe400078e7802 */
[----:B------:R-:W-:Y:S02]  /*12b0*/  SHF.L.U32 R11, R5, 0x7, RZ ;  /* 0x00000007050b7819 */ /* 0x000fe400000006ff */
[C---:B------:R-:W-:Y:S02]  /*12c0*/  LOP3.LUT R2, R9.reuse, 0x3e0, R2, 0xf8, !PT ;  /* 0x000003e009027812 */ /* 0x040fe400078ef802 */
[----:B------:R-:W-:Y:S02]  /*12d0*/  SHF.L.U32 R4, R9, 0x2, RZ ;  /* 0x0000000209047819 */ /* 0x000fe400000006ff */
[----:B------:R-:W-:-:S02]  /*12e0*/  ISETP.NE.AND P1, PT, R5, RZ, PT ;  /* 0x000000ff0500720c */ /* 0x000fc40003f25270 */
[----:B------:R-:W-:Y:S02]  /*12f0*/  LOP3.LUT R4, R11, R4, RZ, 0xfc, !PT ;  /* 0x000000040b047212 */ /* 0x000fe400078efcff */
[----:B------:R-:W-:-:S04]  /*1300*/  ISETP.GT.U32.AND P0, PT, R5, 0xf, PT ;  /* 0x0000000f0500780c */ /* 0x000fc80003f04070 */
[----:B------:R-:W-:Y:S01]  /*1310*/  ISETP.NE.OR P0, PT, R3, 0x1f, P0 ;  /* 0x0000001f0300780c */ /* 0x000fe20000705670 */
[----:B0-----:R-:W-:-:S06]  /*1320*/  ULEA UR4, UR5, UR4, 0x18 ;  /* 0x0000000405047291 */ /* 0x001fcc000f8ec0ff */
[----:B------:R-:W-:Y:S02]  /*1330*/  LEA R9, R2, UR4, 0x2 ;  /* 0x0000000402097c11 */ /* 0x000fe4000f8e10ff */
[----:B------:R-:W-:-:S03]  /*1340*/  @!P1 LEA R3, R3, UR4, 0x2 ;  /* 0x0000000403039c11 */ /* 0x000fc6000f8e10ff */
        /* <DEDUP_REMOVED lines=14> */
[----:B-1----:R-:W-:Y:S01]  /*1430*/  FADD.FTZ R13, R2, R13 ;  /* 0x0000000d020d7221 */ /* 0x002fe20000010000 */
[----:B--2---:R-:W-:-:S04]  /*1440*/  FADD.FTZ R15, R6, R15 ;  /* 0x0000000f060f7221 */ /* 0x004fc80000010000 */
[----:B------:R-:W0:Y:S01]  /*1450*/  SHFL.BFLY PT, R10, R13, 0x2, 0x1f ;  /* 0x0c401f000d0a7f89 */ /* 0x000e2200000e0000 */
[----:B---3--:R-:W-:-:S03]  /*1460*/  FADD.FTZ R14, R8, R7 ;  /* 0x00000007080e7221 */ /* 0x008fc60000010000 */
[----:B------:R-:W1:Y:S04]  /*1470*/  SHFL.BFLY PT, R4, R15, 0x2, 0x1f ;  /* 0x0c401f000f047f89 */ /* 0x000e6800000e0000 */
[----:B------:R-:W2:Y:S04]  /*1480*/  SHFL.BFLY PT, R7, R12, 0x2, 0x1f ;  /* 0x0c401f000c077f89 */ /* 0x000ea800000e0000 */
[----:B------:R-:W3:Y:S01]  /*1490*/  SHFL.BFLY PT, R9, R14, 0x2, 0x1f ;  /* 0x0c401f000e097f89 */ /* 0x000ee200000e0000 */
        /* <DEDUP_REMOVED lines=9> */
[----:B-1----:R-:W-:-:S04]  /*1530*/  FADD.FTZ R2, R7, R2 ;  /* 0x0000000207027221 */ /* 0x002fc80000010000 */
[----:B------:R-:W0:Y:S01]  /*1540*/  SHFL.BFLY PT, R13, R12, 0x8, 0x1f ;  /* 0x0d001f000c0d7f89 */ /* 0x000e2200000e0000 */
[----:B--2---:R-:W-:-:S03]  /*1550*/  FADD.FTZ R6, R10, R9 ;  /* 0x000000090a067221 */ /* 0x004fc60000010000 */
[----:B------:R-:W1:Y:S01]  /*1560*/  SHFL.BFLY PT, R9, R2, 0x8, 0x1f ;  /* 0x0d001f0002097f89 */ /* 0x000e6200000e0000 */
[----:B---3--:R-:W-:-:S03]  /*1570*/  FADD.FTZ R17, R8, R17 ;  /* 0x0000001108117221 */ /* 0x008fc60000010000 */
        /* <DEDUP_REMOVED lines=12> */
[----:B------:R0:W-:Y:S01]  /*1640*/  @!P1 STS [R3+0x4180], R2 ;  /* 0x0041800203009388 */ /* 0x0001e20000000800 */
[----:B--2---:R-:W-:-:S03]  /*1650*/  FADD.FTZ R8, R11, R8 ;  /* 0x000000080b087221 */ /* 0x004fc60000010000 */
[----:B------:R0:W-:Y:S01]  /*1660*/  @!P1 STS [R3+0x4080], R4 ;  /* 0x0040800403009388 */ /* 0x0001e20000000800 */
[----:B---3--:R-:W-:-:S03]  /*1670*/  FADD.FTZ R7, R14, R7 ;  /* 0x000000070e077221 */ /* 0x008fc60000010000 */
        /* <DEDUP_REMOVED lines=11> */
[----:B------:R-:W-:Y:S02]  /*1730*/  IADD3 R5, PT, PT, R5, R0, RZ ;  /* 0x0000000005057210 */ /* 0x000fe40007ffe0ff */
[----:B------:R-:W4:Y:S04]  /*1740*/  LDS.64 R10, [R4+0x4100] ;  /* 0x00410000040a7984 */ /* 0x000f280000000a00 */
[----:B------:R-:W5:Y:S01]  /*1750*/  LDS.64 R16, [R4+0x4180] ;  /* 0x0041800004107984 */ /* 0x000f620000000a00 */
[----:B------:R-:W1:Y:S01]  /*1760*/  LDC.64 R6, c[0x0][0x498] ;  /* 0x00012600ff067b82 */ /* 0x000e620000000a00 */
[----:B0-----:R-:W-:-:S07]  /*1770*/  IMAD.WIDE.U32 R14, R5, 0x4, R14 ;  /* 0x00000004050e7825 */ /* 0x001fce00078e000e */
[----:B------:R-:W0:Y:S01]  /*1780*/  LDC.64 R2, c[0x0][0x490] ;  /* 0x00012400ff027b82 */ /* 0x000e220000000a00 */
[----:B---3--:R-:W-:-:S04]  /*1790*/  IMAD.WIDE.U32 R8, R5, 0x4, R8 ;  /* 0x0000000405087825 */ /* 0x008fc800078e0008 */
[----:B-1----:R-:W-:Y:S01]  /*17a0*/  IMAD.WIDE.U32 R6, R5, 0x4, R6 ;  /* 0x0000000405067825 */ /* 0x002fe200078e0006 */
        /* <DEDUP_REMOVED lines=10> */
.L_x_294:
        /* <DEDUP_REMOVED lines=11> */
.L_x_3782:


//--------------------- .text._ZN10layer_norm31ln_parallel_residual_bwd_kernelINS_13Kernel_traitsI13__nv_bfloat16S2_S2_S2_fjLj3072ELj1ELj1ELj4ELj16ENS_18Kernel_traits_baseILj3072ES2_S2_S2_S2_fjLj128EEEEELb1ELb1ELb1EEEvNS_9BwdParamsE --------------------------
	.section	.text._ZN10layer_norm31ln_parallel_residual_bwd_kernelINS_13Kernel_traitsI13__nv_bfloat16S2_S2_S2_fjLj3072ELj1ELj1ELj4ELj16ENS_18Kernel_traits_baseILj3072ES2_S2_S2_S2_fjLj128EEEEELb1ELb1ELb1EEEvNS_9BwdParamsE,"ax",@progbits
	.align	128
        .global         _ZN10layer_norm31ln_parallel_residual_bwd_kernelINS_13Kernel_traitsI13__nv_bfloat16S2_S2_S2_fjLj3072ELj1ELj1ELj4ELj16ENS_18Kernel_traits_baseILj3072ES2_S2_S2_S2_fjLj128EEEEELb1ELb1ELb1EEEvNS_9BwdParamsE
        .type           _ZN10layer_norm31ln_parallel_residual_bwd_kernelINS_13Kernel_traitsI13__nv_bfloat16S2_S2_S2_fjLj3072ELj1ELj1ELj4ELj16ENS_18Kernel_traits_baseILj3072ES2_S2_S2_S2_fjLj128EEEEELb1ELb1ELb1EEEvNS_9BwdParamsE,@function
        .size           _ZN10layer_norm31ln_parallel_residual_bwd_kernelINS_13Kernel_traitsI13__nv_bfloat16S2_S2_S2_fjLj3072ELj1ELj1ELj4ELj16ENS_18Kernel_traits_baseILj3072ES2_S2_S2_S2_fjLj128EEEEELb1ELb1ELb1EEEvNS_9BwdParamsE,(.L_x_3783 - _ZN10layer_norm31ln_parallel_residual_bwd_kernelINS_13Kernel_traitsI13__nv_bfloat16S2_S2_S2_fjLj3072ELj1ELj1ELj4ELj16ENS_18Kernel_traits_baseILj3072ES2_S2_S2_S2_fjLj128EEEEELb1ELb1ELb1EEEvNS_9BwdParamsE)
        .other          _ZN10layer_norm31ln_parallel_residual_bwd_kernelINS_13Kernel_traitsI13__nv_bfloat16S2_S2_S2_fjLj3072ELj1ELj1ELj4ELj16ENS_18Kernel_traits_baseILj3072ES2_S2_S2_S2_fjLj128EEEEELb1ELb1ELb1EEEvNS_9BwdParamsE,@"STO_CUDA_ENTRY STV_DEFAULT"
_ZN10layer_norm31ln_parallel_residual_bwd_kernelINS_13Kernel_traitsI13__nv_bfloat16S2_S2_S2_fjLj3072ELj1ELj1ELj4ELj16ENS_18Kernel_traits_baseILj3072ES2_S2_S2_S2_fjLj128EEEEELb1ELb1ELb1EEEvNS_9BwdParamsE:
.text._ZN10layer_norm31ln_parallel_residual_bwd_kernelINS_13Kernel_traitsI13__nv_bfloat16S2_S2_S2_fjLj3072ELj1ELj1ELj4ELj16ENS_18Kernel_traits_baseILj3072ES2_S2_S2_S2_fjLj128EEEEELb1ELb1ELb1EEEvNS_9BwdParamsE:
        /* <DEDUP_REMOVED lines=63> */
[----:B------:R-:W-:Y:S01]  /*03f0*/  IMAD.MOV.U32 R113, RZ, RZ, RZ ;  /* 0x000000ffff717224 */ /* 0x000fe200078e00ff */
[----:B------:R-:W-:Y:S01]  /*0400*/  MOV R111, UR7 ;  /* 0x00000007006f7c02 */ /* 0x000fe20008000f00 */
[----:B------:R-:W5:Y:S01]  /*0410*/  LDG.E.128 R4, desc[UR8][R2.64+0x1000] ;  /* 0x0010000802047981 */ /* 0x000f62000c1e1d00 */
[----:B--2---:R-:W-:Y:S02]  /*0420*/  UISETP.NE.U32.AND UP0, UPT, UR4, URZ, UPT ;  /* 0x000000ff0400728c */ /* 0x004fe4000bf05070 */
[----:B---3--:R-:W-:-:S02]  /*0430*/  UISETP.NE.AND UP1, UPT, UR10, URZ, UPT ;  /* 0x000000ff0a00728c */ /* 0x008fc4000bf25270 */
[----:B------:R-:W-:Y:S01]  /*0440*/  UISETP.NE.AND.EX UP0, UPT, UR5, URZ, UPT, UP0 ;  /* 0x000000ff0500728c */ /* 0x000fe2000bf05300 */
[----:B------:R-:W0:Y:S03]  /*0450*/  LDCU UR6, c[0x0][0x408] ;  /* 0x00008100ff0677ac */ /* 0x000e260008000800 */
[----:B------:R-:W-:Y:S02]  /*0460*/  PLOP3.LUT P4, PT, PT, PT, UP1, 0x80, 0x8 ;  /* 0x000000000008781c */ /* 0x000fe40003f8f018 */
[----:B------:R-:W-:Y:S01]  /*0470*/  PLOP3.LUT P0, PT, PT, PT, UP0, 0x80, 0x8 ;  /* 0x000000000008781c */ /* 0x000fe20003f0f008 */
[----:B------:R-:W1:Y:S01]  /*0480*/  LDCU UR11, c[0x0][0x388] ;  /* 0x00007100ff0b77ac */ /* 0x000e620008000800 */
[----:B------:R-:W2:Y:S01]  /*0490*/  LDCU UR14, c[0x0][0x400] ;  /* 0x00008000ff0e77ac */ /* 0x000ea20008000800 */
[----:B------:R-:W3:Y:S01]  /*04a0*/  LDCU.64 UR4, c[0x0][0x478] ;  /* 0x00008f00ff0477ac */ /* 0x000ee20008000a00 */
[----:B------:R-:W0:Y:S01]  /*04b0*/  LDCU.64 UR12, c[0x0][0x470] ;  /* 0x00008e00ff0c77ac */ /* 0x000e220008000a00 */
[----:B----4-:R-:W-:Y:S01]  /*04c0*/  PRMT R110, R12, 0x7632, R110 ;  /* 0x000076320c6e7816 */ /* 0x010fe2000000006e */
[----:B------:R-:W-:Y:S01]  /*04d0*/  IMAD.U32 R124, R13, 0x10000, RZ ;  /* 0x000100000d7c7824 */ /* 0x000fe200078e00ff */
[----:B------:R-:W-:Y:S01]  /*04e0*/  PRMT R108, R14, 0x7632, R108 ;  /* 0x000076320e6c7816 */ /* 0x000fe2000000006c */
[----:B------:R-:W-:Y:S01]  /*04f0*/  IMAD.U32 R122, R15, 0x10000, RZ ;  /* 0x000100000f7a7824 */ /* 0x000fe200078e00ff */
[----:B-----5:R-:W-:Y:S01]  /*0500*/  PRMT R106, R8, 0x7632, R106 ;  /* 0x00007632086a7816 */ /* 0x020fe2000000006a */
[----:B------:R-:W-:Y:S01]  /*0510*/  IMAD.U32 R120, R9, 0x10000, RZ ;  /* 0x0001000009787824 */ /* 0x000fe200078e00ff */
[----:B------:R-:W-:Y:S01]  /*0520*/  PRMT R104, R10, 0x7632, R104 ;  /* 0x000076320a687816 */ /* 0x000fe20000000068 */
        /* <DEDUP_REMOVED lines=28> */
[----:B0123--:R-:W-:-:S07]  /*06f0*/  SHF.L.U32 R98, R98, 0x10, RZ ;  /* 0x0000001062627819 */ /* 0x00ffce00000006ff */
.L_x_320:
[----:B0-----:R-:W0:Y:S01]  /*0700*/  LDC.64 R44, c[0x0][0x3a8] ;  /* 0x0000ea00ff2c7b82 */ /* 0x001e220000000a00 */
[----:B------:R-:W-:-:S05]  /*0710*/  IMAD R0, R111, UR11, RZ ;  /* 0x0000000b6f007c24 */ /* 0x000fca000f8e02ff */
[----:B------:R-:W-:Y:S02]  /*0720*/  SHF.R.S32.HI R27, RZ, 0x1f, R0 ;  /* 0x0000001fff1b7819 */ /* 0x000fe40000011400 */
[----:B------:R-:W1:Y:S02]  /*0730*/  LDC.64 R24, c[0x0][0x428] ;  /* 0x00010a00ff187b82 */ /* 0x000e640000000a00 */
[----:B------:R-:W-:-:S04]  /*0740*/  LEA.HI R27, R27, R0, RZ, 0x3 ;  /* 0x000000001b1b7211 */ /* 0x000fc800078f18ff */
[----:B------:R-:W-:Y:S02]  /*0750*/  LEA.HI.SX32 R131, R27, R90, 0x1d ;  /* 0x0000005a1b837211 */ /* 0x000fe400078feaff */
[----:B------:R-:W2:Y:S03]  /*0760*/  LDC.64 R132, c[0x0][0x3c0] ;  /* 0x0000f000ff847b82 */ /* 0x000ea60000000a00 */
[----:B------:R-:W-:-:S04]  /*0770*/  VIADD R127, R131, 0x80 ;  /* 0x00000080837f7836 */ /* 0x000fc80000000000 */
[--C-:B0-----:R-:W-:Y:S01]  /*0780*/  IMAD.WIDE.U32 R36, R127, 0x10, R44.reuse ;  /* 0x000000107f247825 */ /* 0x101fe200078e002c */
[----:B------:R-:W0:Y:S01]  /*0790*/  LDC.64 R134, c[0x0][0x3c8] ;  /* 0x0000f200ff867b82 */ /* 0x000e220000000a00 */
[C---:B------:R-:W-:Y:S02]  /*07a0*/  IADD3 R99, PT, PT, R131.reuse, 0x100, RZ ;  /* 0x0000010083637810 */ /* 0x040fe40007ffe0ff */
[----:B------:R-:W-:Y:S02]  /*07b0*/  IMAD.WIDE.U32 R28, R131, 0x10, R44 ;  /* 0x00000010831c7825 */ /* 0x000fe400078e002c */
[----:B------:R-:W3:Y:S02]  /*07c0*/  LDG.E.128 R36, desc[UR8][R36.64] ;  /* 0x0000000824247981 */ /* 0x000ee4000c1e1d00 */
[--C-:B-1----:R-:W-:Y:S02]  /*07d0*/  IMAD.WIDE.U32 R40, R127, 0x10, R24.reuse ;  /* 0x000000107f287825 */ /* 0x102fe400078e0018 */
[----:B------:R-:W4:Y:S02]  /*07e0*/  LDG.E.128 R28, desc[UR8][R28.64] ;  /* 0x000000081c1c7981 */ /* 0x000f24000c1e1d00 */
[----:B------:R-:W-:-:S02]  /*07f0*/  IMAD.WIDE.U32 R32, R131, 0x10, R24 ;  /* 0x0000001083207825 */ /* 0x000fc400078e0018 */
[----:B------:R-:W4:Y:S04]  /*0800*/  LDG.E.128 R40, desc[UR8][R40.64] ;  /* 0x0000000828287981 */ /* 0x000f28000c1e1d00 */
[----:B------:R-:W4:Y:S01]  /*0810*/  LDG.E.128 R32, desc[UR8][R32.64] ;  /* 0x0000000820207981 */ /* 0x000f22000c1e1d00 */
[----:B------:R-:W-:-:S04]  /*0820*/  IMAD.WIDE.U32 R44, R99, 0x10, R44 ;  /* 0x00000010632c7825 */ /* 0x000fc800078e002c */
[----:B--2---:R-:W-:Y:S02]  /*0830*/  IMAD.WIDE R132, R111, 0x4, R132 ;  /* 0x000000046f847825 */ /* 0x004fe400078e0284 */
[----:B------:R-:W2:Y:S02]  /*0840*/  LDG.E.128 R44, desc[UR8][R44.64] ;  /* 0x000000082c2c7981 */ /* 0x000ea4000c1e1d00 */
[----:B------:R-:W-:Y:S02]  /*0850*/  IMAD.WIDE.U32 R24, R99, 0x10, R24 ;  /* 0x0000001063187825 */ /* 0x000fe400078e0018 */
[----:B------:R-:W2:Y:S02]  /*0860*/  LDG.E R0, desc[UR8][R132.64] ;  /* 0x0000000884007981 */ /* 0x000ea4000c1e1900 */
[----:B0-----:R-:W-:Y:S02]  /*0870*/  IMAD.WIDE R134, R111, 0x4, R134 ;  /* 0x000000046f867825 */ /* 0x001fe400078e0286 */
[----:B------:R-:W2:Y:S04]  /*0880*/  LDG.E.128 R24, desc[UR8][R24.64] ;  /* 0x0000000818187981 */ /* 0x000ea8000c1e1d00 */
[----:B------:R4:W2:Y:S01]  /*0890*/  LDG.E R126, desc[UR8][R134.64] ;  /* 0x00000008867e7981 */ /* 0x0008a2000c1e1900 */
[----:B------:R-:W-:-:S04]  /*08a0*/  ISETP.NE.U32.AND P1, PT, RZ, UR12, PT ;  /* 0x0000000cff007c0c */ /* 0x000fc8000bf25070 */
[----:B------:R-:W-:Y:S01]  /*08b0*/  ISETP.NE.AND.EX P1, PT, RZ, UR13, PT, P1 ;  /* 0x0000000dff007c0c */ /* 0x000fe2000bf25310 */
[----:B------:R-:W0:Y:S01]  /*08c0*/  S2R R194, SR_CgaCtaId ;  /* 0x0000000000c27919 */ /* 0x000e220000008800 */
[----:B------:R-:W-:Y:S02]  /*08d0*/  LOP3.LUT P2, RZ, R90, 0x1f, RZ, 0xc0, !PT ;  /* 0x0000001f5aff7812 */ /* 0x000fe4000784c0ff */
[C---:B---3--:R-:W-:Y:S01]  /*08e0*/  PRMT R153, R36.reuse, 0x7632, R153 ;  /* 0x0000763224997816 */ /* 0x048fe20000000099 */
[----:B------:R-:W-:Y:S01]  /*08f0*/  IMAD.U32 R179, R36, 0x10000, RZ ;  /* 0x0001000024b37824 */ /* 0x000fe200078e00ff */
[C---:B------:R-:W-:Y:S01]  /*0900*/  PRMT R36, R37.reuse, 0x7632, R36 ;  /* 0x0000763225247816 */ /* 0x040fe20000000024 */
[C---:B------:R-:W-:Y:S01]  /*0910*/  IMAD.U32 R183, R38.reuse, 0x10000, RZ ;  /* 0x0001000026b77824 */ /* 0x040fe200078e00ff */
[----:B------:R-:W-:Y:S02]  /*0920*/  SHF.L.U32 R185, R37, 0x10, RZ ;  /* 0x0000001025b97819 */ /* 0x000fe400000006ff */
[----:B------:R-:W-:-:S02]  /*0930*/  PRMT R37, R38, 0x7632, R37 ;  /* 0x0000763226257816 */ /* 0x000fc40000000025 */
[C---:B------:R-:W-:Y:S01]  /*0940*/  PRMT R154, R39.reuse, 0x7632, R154 ;  /* 0x00007632279a7816 */ /* 0x040fe2000000009a */
[C---:B----4-:R-:W-:Y:S01]  /*0950*/  IMAD.U32 R135, R40.reuse, 0x10000, RZ ;  /* 0x0001000028877824 */ /* 0x050fe200078e00ff */
[----:B------:R-:W-:Y:S02]  /*0960*/  SHF.L.U32 R177, R39, 0x10, RZ ;  /* 0x0000001027b17819 */ /* 0x000fe400000006ff */
[----:B------:R-:W-:Y:S01]  /*0970*/  PRMT R170, R40, 0x7632, R170 ;  /* 0x0000763228aa7816 */ /* 0x000fe200000000aa */
[----:B------:R-:W1:Y:S01]  /*0980*/  @P0 LDC.64 R38, c[0x0][0x438] ;  /* 0x00010e00ff260b82 */ /* 0x000e620000000a00 */
[C---:B------:R-:W-:Y:S02]  /*0990*/  PRMT R144, R41.reuse, 0x7632, R144 ;  /* 0x0000763229907816 */ /* 0x040fe40000000090 */
[----:B------:R-:W-:Y:S01]  /*09a0*/  SHF.L.U32 R139, R41, 0x10, RZ ;  /* 0x00000010298b7819 */ /* 0x000fe200000006ff */
[C---:B------:R-:W-:Y:S01]  /*09b0*/  IMAD.U32 R130, R32.reuse, 0x10000, RZ ;  /* 0x0001000020827824 */ /* 0x040fe200078e00ff */
[----:B------:R-:W-:-:S03]  /*09c0*/  PRMT R140, R32, 0x7632, R140 ;  /* 0x00007632208c7816 */ /* 0x000fc6000000008c */
[----:B------:R-:W3:Y:S01]  /*09d0*/  @P1 LDC.64 R40, c[0x0][0x3b8] ;  /* 0x0000ee00ff281b82 */ /* 0x000ee20000000a00 */
[C---:B------:R-:W-:Y:S02]  /*09e0*/  PRMT R148, R33.reuse, 0x7632, R148 ;  /* 0x0000763221947816 */ /* 0x040fe40000000094 */
[----:B------:R-:W-:-:S05]  /*09f0*/  SHF.L.U32 R137, R33, 0x10, RZ ;  /* 0x0000001021897819 */ /* 0x000fca00000006ff */
[----:B------:R-:W4:Y:S01]  /*0a00*/  @P0 LDC.64 R32, c[0x0][0x438] ;  /* 0x00010e00ff200b82 */ /* 0x000f220000000a00 */
[C---:B------:R-:W-:Y:S01]  /*0a10*/  PRMT R132, R42.reuse, 0x7632, R132 ;  /* 0x000076322a847816 */ /* 0x040fe20000000084 */
[----:B------:R-:W-:Y:S01]  /*0a20*/  IMAD.U32 R141, R42, 0x10000, RZ ;  /* 0x000100002a8d7824 */ /* 0x000fe200078e00ff */
[C---:B------:R-:W-:Y:S01]  /*0a30*/  PRMT R142, R43.reuse, 0x7632, R142 ;  /* 0x000076322b8e7816 */ /* 0x040fe2000000008e */
[C---:B--2---:R-:W-:Y:S01]  /*0a40*/  IMAD.U32 R167, R44.reuse, 0x10000, RZ ;  /* 0x000100002ca77824 */ /* 0x044fe200078e00ff */
[----:B------:R-:W-:Y:S02]  /*0a50*/  SHF.L.U32 R145, R43, 0x10, RZ ;  /* 0x000000102b917819 */ /* 0x000fe400000006ff */
[----:B------:R-:W-:Y:S01]  /*0a60*/  PRMT R155, R44, 0x7632, R155 ;  /* 0x000076322c9b7816 */ /* 0x000fe2000000009b */
[----:B------:R-:W2:Y:S01]  /*0a70*/  @P1 LDC.64 R42, c[0x0][0x3b8] ;  /* 0x0000ee00ff2a1b82 */ /* 0x000ea20000000a00 */
[C---:B------:R-:W-:Y:S02]  /*0a80*/  PRMT R44, R45.reuse, 0x7632, R44 ;  /* 0x000076322d2c7816 */ /* 0x040fe4000000002c */
[----:B------:R-:W-:Y:S01]  /*0a90*/  SHF.L.U32 R161, R45, 0x10, RZ ;  /* 0x000000102da17819 */ /* 0x000fe200000006ff */
[----:B------:R-:W-:Y:S01]  /*0aa0*/  IMAD.U32 R143, R34, 0x10000, RZ ;  /* 0x00010000228f7824 */ /* 0x000fe200078e00ff */
[----:B------:R-:W-:-:S02]  /*0ab0*/  PRMT R146, R29, 0x7632, R146 ;  /* 0x000076321d927816 */ /* 0x000fc40000000092 */
[----:B------:R-:W-:Y:S01]  /*0ac0*/  PRMT R45, R46, 0x7632, R45 ;  /* 0x000076322e2d7816 */ /* 0x000fe2000000002d */
[----:B------:R-:W-:Y:S01]  /*0ad0*/  IMAD.U32 R138, R28, 0x10000, RZ ;  /* 0x000100001c8a7824 */ /* 0x000fe200078e00ff */
[----:B------:R-:W-:Y:S01]  /*0ae0*/  PRMT R160, R34, 0x7632, R160 ;  /* 0x0000763222a07816 */ /* 0x000fe200000000a0 */
[----:B------:R-:W-:Y:S01]  /*0af0*/  IMAD.U32 R157, R46, 0x10000, RZ ;  /* 0x000100002e9d7824 */ /* 0x000fe200078e00ff */
[C---:B------:R-:W-:Y:S02]  /*0b00*/  PRMT R134, R35.reuse, 0x7632, R134 ;  /* 0x0000763223867816 */ /* 0x040fe40000000086 */
[----:B------:R-:W-:Y:S02]  /*0b10*/  SHF.L.U32 R133, R35, 0x10, RZ ;  /* 0x0000001023857819 */ /* 0x000fe400000006ff */
[----:B------:R-:W-:Y:S01]  /*0b20*/  PRMT R136, R28, 0x7632, R136 ;  /* 0x000076321c887816 */ /* 0x000fe20000000088 */
[----:B------:R-:W0:Y:S01]  /*0b30*/  @P1 LDC.64 R34, c[0x0][0x3b8] ;  /* 0x0000ee00ff221b82 */ /* 0x000e220000000a00 */
[----:B------:R-:W-:Y:S01]  /*0b40*/  SHF.L.U32 R147, R29, 0x10, RZ ;  /* 0x000000101d937819 */ /* 0x000fe200000006ff */
[----:B------:R-:W-:Y:S01]  /*0b50*/  IMAD.U32 R155, R155, 0x10000, RZ ;  /* 0x000100009b9b7824 */ /* 0x000fe200078e00ff */
[----:B------:R-:W-:-:S02]  /*0b60*/  PRMT R46, R47, 0x7632, R46 ;  /* 0x000076322f2e7816 */ /* 0x000fc4000000002e */
[----:B------:R-:W-:Y:S01]  /*0b70*/  FSEL R156, R0, RZ, !P4 ;  /* 0x000000ff009c7208 */ /* 0x000fe20006000000 */
[----:B------:R-:W-:Y:S01]  /*0b80*/  IMAD.U32 R45, R45, 0x10000, RZ ;  /* 0x000100002d2d7824 */ /* 0x000fe200078e00ff */
[----:B------:R-:W-:Y:S01]  /*0b90*/  SHF.L.U32 R47, R47, 0x10, RZ ;  /* 0x000000102f2f7819 */ /* 0x000fe200000006ff */
[----:B------:R-:W0:Y:S01]  /*0ba0*/  LDC.64 R28, c[0x0][0x3b0] ;  /* 0x0000ec00ff1c7b82 */ /* 0x000e220000000a00 */
[----:B------:R-:W-:Y:S01]  /*0bb0*/  SHF.L.U32 R146, R146, 0x10, RZ ;  /* 0x0000001092927819 */ /* 0x000fe200000006ff */
[----:B-1----:R-:W-:-:S04]  /*0bc0*/  @P0 IMAD.WIDE.U32 R38, R131, 0x10, R38 ;  /* 0x0000001083260825 */ /* 0x002fc800078e0026 */
[C---:B------:R-:W-:Y:S01]  /*0bd0*/  FADD.FTZ R163, -R156.reuse, R155 ;  /* 0x0000009b9ca37221 */ /* 0x040fe20000010100 */
[----:B------:R-:W-:Y:S01]  /*0be0*/  FADD.FTZ R165, -R156, R138 ;  /* 0x0000008a9ca57221 */ /* 0x000fe20000010100 */
[----:B---3--:R-:W-:-:S04]  /*0bf0*/  @P1 IMAD.WIDE.U32 R40, R127, 0x8, R40 ;  /* 0x000000087f281825 */ /* 0x008fc800078e0028 */
[C-C-:B------:R-:W-:Y:S01]  /*0c00*/  FADD.FTZ R181, -R156.reuse, R146.reuse ;  /* 0x000000929cb57221 */ /* 0x140fe20000010100 */
[C---:B------:R-:W-:Y:S01]  /*0c10*/  FADD.FTZ R155, -R156.reuse, R45 ;  /* 0x0000002d9c9b7221 */ /* 0x040fe20000010100 */
[----:B------:R-:W-:Y:S02]  /*0c20*/  IMAD.U32 R0, R153, 0x10000, RZ ;  /* 0x0001000099007824 */ /* 0x000fe400078e00ff */
[----:B------:R-:W-:Y:S01]  /*0c30*/  FADD.FTZ R153, -R156, R47 ;  /* 0x0000002f9c997221 */ /* 0x000fe20000010100 */
[----:B------:R-:W-:Y:S01]  /*0c40*/  IMAD.U32 R136, R136, 0x10000, RZ ;  /* 0x0001000088887824 */ /* 0x000fe200078e00ff */
[C---:B------:R-:W-:Y:S01]  /*0c50*/  PRMT R146, R24.reuse, 0x7632, R146 ;  /* 0x0000763218927816 */ /* 0x040fe20000000092 */
[----:B------:R-:W-:Y:S01]  /*0c60*/  IMAD.U32 R45, R24, 0x10000, RZ ;  /* 0x00010000182d7824 */ /* 0x000fe200078e00ff */
[C---:B------:R-:W-:Y:S01]  /*0c70*/  PRMT R190, R25.reuse, 0x7632, R190 ;  /* 0x0000763219be7816 */ /* 0x040fe200000000be */
[----:B------:R1:W5:Y:S01]  /*0c80*/  @P1 LDG.E.64 R2, desc[UR8][R40.64] ;  /* 0x0000000828021981 */ /* 0x000362000c1e1b00 */
[----:B------:R-:W-:Y:S01]  /*0c90*/  SHF.L.U32 R47, R25, 0x10, RZ ;  /* 0x00000010192f7819 */ /* 0x000fe200000006ff */
[----:B----4-:R-:W-:-:S04]  /*0ca0*/  @P0 IMAD.WIDE.U32 R24, R127, 0x10, R32 ;  /* 0x000000107f180825 */ /* 0x010fc800078e0020 */
[C---:B------:R-:W-:Y:S01]  /*0cb0*/  FADD.FTZ R197, -R156.reuse, R0 ;  /* 0x000000009cc57221 */ /* 0x040fe20000010100 */
[----:B------:R3:W4:Y:S01]  /*0cc0*/  @P0 LDG.E.128 R4, desc[UR8][R38.64] ;  /* 0x0000000826040981 */ /* 0x000722000c1e1d00 */
[----:B------:R-:W-:Y:S01]  /*0cd0*/  FADD.FTZ R173, -R156, R136 ;  /* 0x000000889cad7221 */ /* 0x000fe20000010100 */
[----:B------:R-:W-:Y:S01]  /*0ce0*/  FMUL.FTZ R0, R126, R165 ;  /* 0x000000a57e007220 */ /* 0x000fe20000410000 */
[C---:B------:R-:W-:Y:S01]  /*0cf0*/  PRMT R149, R30.reuse, 0x7632, R149 ;  /* 0x000076321e957816 */ /* 0x040fe20000000095 */
[----:B------:R-:W-:Y:S01]  /*0d00*/  IMAD.U32 R150, R30, 0x10000, RZ ;  /* 0x000100001e967824 */ /* 0x000fe200078e00ff */
[----:B------:R-:W-:Y:S01]  /*0d10*/  PRMT R151, R31, 0x7632, R151 ;  /* 0x000076321f977816 */ /* 0x000fe20000000097 */
[----:B-1----:R-:W-:Y:S01]  /*0d20*/  FMUL.FTZ R41, R125, R130 ;  /* 0x000000827d297220 */ /* 0x002fe20000410000 */
[----:B------:R-:W-:Y:S01]  /*0d30*/  SHF.L.U32 R152, R31, 0x10, RZ ;  /* 0x000000101f987819 */ /* 0x000fe200000006ff */
[----:B------:R1:W5:Y:S01]  /*0d40*/  @P0 LDG.E.128 R8, desc[UR8][R24.64] ;  /* 0x0000000818080981 */ /* 0x000362000c1e1d00 */
[----:B------:R-:W0:Y:S01]  /*0d50*/  @P0 LDC.64 R30, c[0x0][0x438] ;  /* 0x00010e00ff1e0b82 */ /* 0x000e220000000a00 */
[----:B---3--:R-:W-:Y:S01]  /*0d60*/  IMAD.U32 R39, R140, 0x10000, RZ ;  /* 0x000100008c277824 */ /* 0x008fe200078e00ff */
[----:B------:R-:W-:Y:S01]  /*0d70*/  SHF.L.U32 R38, R134, 0x10, RZ ;  /* 0x0000001086267819 */ /* 0x000fe200000006ff */
[----:B------:R-:W-:Y:S01]  /*0d80*/  FADD.FTZ R169, -R156, R147 ;  /* 0x000000939ca97221 */ /* 0x000fe20000010100 */
[----:B------:R-:W-:Y:S01]  /*0d90*/  FMUL.FTZ R173, R126, R173 ;  /* 0x000000ad7ead7220 */ /* 0x000fe20000410000 */
[----:B------:R-:W-:Y:S01]  /*0da0*/  FMUL.FTZ R134, R110, R39 ;  /* 0x000000276e867220 */ /* 0x000fe20000410000 */
[----:B------:R-:W-:Y:S01]  /*0db0*/  SHF.L.U32 R151, R151, 0x10, RZ ;  /* 0x0000001097977819 */ /* 0x000fe200000006ff */
[----:B-1----:R-:W-:Y:S01]  /*0dc0*/  FADD.FTZ R25, RZ, R41 ;  /* 0x00000029ff197221 */ /* 0x002fe20000010000 */
[----:B------:R-:W-:Y:S01]  /*0dd0*/  FFMA.FTZ R24, R0, R41, RZ ;  /* 0x0000002900187223 */ /* 0x000fe200000100ff */
[----:B------:R-:W-:Y:S01]  /*0de0*/  SHF.L.U32 R36, R36, 0x10, RZ ;  /* 0x0000001024247819 */ /* 0x000fe200000006ff */
[----:B------:R-:W-:Y:S01]  /*0df0*/  IMAD.U32 R149, R149, 0x10000, RZ ;  /* 0x0001000095957824 */ /* 0x000fe200078e00ff */
[----:B------:R-:W-:Y:S01]  /*0e00*/  SHF.L.U32 R154, R154, 0x10, RZ ;  /* 0x000000109a9a7819 */ /* 0x000fe200000006ff */
[----:B------:R-:W-:Y:S01]  /*0e10*/  IMAD.U32 R37, R37, 0x10000, RZ ;  /* 0x0001000025257824 */ /* 0x000fe200078e00ff */
[----:B------:R-:W-:Y:S01]  /*0e20*/  SHF.L.U32 R44, R44, 0x10, RZ ;  /* 0x000000102c2c7819 */ /* 0x000fe200000006ff */
[----:B------:R-:W-:Y:S01]  /*0e30*/  FMUL.FTZ R40, R124, R137 ;  /* 0x000000897c287220 */ /* 0x000fe20000410000 */
[----:B------:R-:W-:Y:S01]  /*0e40*/  SHF.L.U32 R46, R46, 0x10, RZ ;  /* 0x000000102e2e7819 */ /* 0x000fe200000006ff */
[----:B------:R-:W-:Y:S01]  /*0e50*/  FMUL.FTZ R165, R126, R169 ;  /* 0x000000a97ea57220 */ /* 0x000fe20000410000 */
[----:B------:R-:W-:Y:S01]  /*0e60*/  SHF.L.U32 R148, R148, 0x10, RZ ;  /* 0x0000001094947819 */ /* 0x000fe200000006ff */
[----:B------:R-:W-:Y:S01]  /*0e70*/  FADD.FTZ R25, R25, R134 ;  /* 0x0000008619197221 */ /* 0x000fe20000010000 */
[----:B------:R-:W-:Y:S01]  /*0e80*/  FFMA.FTZ R24, R173, R134, R24 ;  /* 0x00000086ad187223 */ /* 0x000fe20000010018 */
[----:B--2---:R-:W-:-:S04]  /*0e90*/  @P1 IMAD.WIDE.U32 R42, R99, 0x8, R42 ;  /* 0x00000008632a1825 */ /* 0x004fc800078e002a */
        /* <DEDUP_REMOVED lines=16> */
[----:B------:R-:W-:Y:S01]  /*0fa0*/  FMUL.FTZ R136, R109, R148 ;  /* 0x000000946d887220 */ /* 0x000fe20000410000 */
[----:B------:R-:W-:Y:S01]  /*0fb0*/  FMUL.FTZ R181, R126, R181 ;  /* 0x000000b57eb57220 */ /* 0x000fe20000410000 */
[----:B------:R-:W-:Y:S01]  /*0fc0*/  FADD.FTZ R25, R25, R40 ;  /* 0x0000002819197221 */ /* 0x000fe20000010000 */
[----:B------:R-:W-:Y:S01]  /*0fd0*/  FFMA.FTZ R24, R165, R40, R24 ;  /* 0x00000028a5187223 */ /* 0x000fe20000010018 */
[----:B0-----:R-:W-:Y:S01]  /*0fe0*/  @P1 IMAD.WIDE.U32 R34, R131, 0x8, R34 ;  /* 0x0000000883221825 */ /* 0x001fe200078e0022 */
[C---:B------:R-:W-:Y:S01]  /*0ff0*/  PRMT R156, R26.reuse, 0x7632, R156 ;  /* 0x000076321a9c7816 */ /* 0x040fe2000000009c */
[----:B------:R0:W5:Y:S01]  /*1000*/  @P1 LDG.E.64 R48, desc[UR8][R42.64] ;  /* 0x000000082a301981 */ /* 0x000162000c1e1b00 */
[C---:B------:R-:W-:Y:S01]  /*1010*/  PRMT R192, R27.reuse, 0x7632, R192 ;  /* 0x000076321bc07816 */ /* 0x040fe200000000c0 */
[----:B------:R-:W-:Y:S01]  /*1020*/  IMAD.U32 R147, R26, 0x10000, RZ ;  /* 0x000100001a937824 */ /* 0x000fe200078e00ff */
[----:B------:R-:W-:Y:S01]  /*1030*/  SHF.L.U32 R149, R27, 0x10, RZ ;  /* 0x000000101b957819 */ /* 0x000fe200000006ff */
[----:B------:R-:W-:-:S04]  /*1040*/  IMAD.WIDE.U32 R26, R127, 0x8, R28 ;  /* 0x000000087f1a7825 */ /* 0x000fc800078e001c */
[----:B------:R-:W-:Y:S01]  /*1050*/  FMUL.FTZ R169, R126, R171 ;  /* 0x000000ab7ea97220 */ /* 0x000fe20000410000 */
[----:B------:R-:W-:Y:S01]  /*1060*/  FADD.FTZ R25, R25, R136 ;  /* 0x0000008819197221 */ /* 0x000fe20000010000 */
[----:B------:R-:W-:Y:S01]  /*1070*/  FFMA.FTZ R24, R181, R136, R24 ;  /* 0x00000088b5187223 */ /* 0x000fe20000010018 */
[----:B------:R-:W-:Y:S01]  /*1080*/  IMAD.U32 R160, R160, 0x10000, RZ ;  /* 0x00010000a0a07824 */ /* 0x000fe200078e00ff */
[----:B------:R-:W5:Y:S01]  /*1090*/  @P1 LDG.E.64 R128, desc[UR8][R34.64] ;  /* 0x0000000822801981 */ /* 0x000f62000c1e1b00 */
[----:B0-----:R-:W-:Y:S01]  /*10a0*/  FMUL.FTZ R42, R123, R143 ;  /* 0x0000008f7b2a7220 */ /* 0x001fe20000410000 */
[----:B------:R-:W-:Y:S01]  /*10b0*/  FMUL.FTZ R152, R126, R193 ;  /* 0x000000c17e987220 */ /* 0x000fe20000410000 */
[----:B------:R-:W-:Y:S02]  /*10c0*/  FMUL.FTZ R138, R108, R160 ;  /* 0x000000a06c8a7220 */ /* 0x000fe40000410000 */
[----:B------:R-:W-:Y:S01]  /*10d0*/  FADD.FTZ R25, R25, R42 ;  /* 0x0000002a19197221 */ /* 0x000fe20000010000 */
[----:B------:R0:W5:Y:S01]  /*10e0*/  LDG.E.64 R34, desc[UR8][R26.64] ;  /* 0x000000081a227981 */ /* 0x000162000c1e1b00 */
[----:B------:R-:W-:Y:S01]  /*10f0*/  FMUL.FTZ R43, R122, R133 ;  /* 0x000000857a2b7220 */ /* 0x000fe20000410000 */
[----:B------:R-:W-:Y:S01]  /*1100*/  FMUL.FTZ R171, R126, R195 ;  /* 0x000000c37eab7220 */ /* 0x000fe20000410000 */
[----:B------:R-:W-:-:S04]  /*1110*/  @P0 IMAD.WIDE.U32 R30, R99, 0x10, R30 ;  /* 0x00000010631e0825 */ /* 0x000fc800078e001e */
[----:B------:R-:W-:Y:S01]  /*1120*/  FMUL.FTZ R140, R107, R38 ;  /* 0x000000266b8c7220 */ /* 0x000fe20000410000 */
[----:B------:R-:W-:Y:S01]  /*1130*/  FMUL.FTZ R162, R126, R189 ;  /* 0x000000bd7ea27220 */ /* 0x000fe20000410000 */
[----:B------:R-:W-:Y:S01]  /*1140*/  FMUL.FTZ R44, R121, R135 ;  /* 0x00000087792c7220 */ /* 0x000fe20000410000 */
[----:B------:R-:W-:Y:S01]  /*1150*/  IMAD.U32 R170, R170, 0x10000, RZ ;  /* 0x00010000aaaa7824 */ /* 0x000fe200078e00ff */
[----:B------:R1:W2:Y:S01]  /*1160*/  @P0 LDG.E.128 R12, desc[UR8][R30.64] ;  /* 0x000000081e0c0981 */ /* 0x0002a2000c1e1d00 */
[----:B0-----:R-:W-:Y:S01]  /*1170*/  FFMA.FTZ R27, R169, R42, R24 ;  /* 0x0000002aa91b7223 */ /* 0x001fe20000010018 */
[----:B------:R-:W-:-:S03]  /*1180*/  FADD.FTZ R24, R25, R138 ;  /* 0x0000008a19187221 */ /* 0x000fc60000010000 */
[----:B------:R-:W-:Y:S01]  /*1190*/  FFMA.FTZ R26, R152, R138, R27 ;  /* 0x0000008a981a7223 */ /* 0x000fe2000001001b */
[----:B------:R-:W-:-:S03]  /*11a0*/  FADD.FTZ R25, R24, R43 ;  /* 0x0000002b18197221 */ /* 0x000fc60000010000 */
[----:B------:R-:W-:Y:S01]  /*11b0*/  FFMA.FTZ R27, R171, R43, R26 ;  /* 0x0000002bab1b7223 */ /* 0x000fe2000001001a */
[----:B------:R-:W-:Y:S01]  /*11c0*/  FMUL.FTZ R179, R126, R179 ;  /* 0x000000b37eb37220 */ /* 0x000fe20000410000 */
[----:B------:R-:W-:Y:S02]  /*11d0*/  FADD.FTZ R25, R25, R140 ;  /* 0x0000008c19197221 */ /* 0x000fe40000010000 */
[----:B------:R-:W-:Y:S01]  /*11e0*/  FFMA.FTZ R24, R162, R140, R27 ;  /* 0x0000008ca2187223 */ /* 0x000fe2000001001b */
[----:B------:R-:W-:Y:S01]  /*11f0*/  SHF.L.U32 R176, R144, 0x10, RZ ;  /* 0x0000001090b07819 */ /* 0x000fe200000006ff */
[----:B------:R-:W-:Y:S02]  /*1200*/  IMAD.U32 R189, R146, 0x10000, RZ ;  /* 0x0001000092bd7824 */ /* 0x000fe400078e00ff */
[----:B------:R-:W-:Y:S01]  /*1210*/  FMUL.FTZ R144, R106, R170 ;  /* 0x000000aa6a907220 */ /* 0x000fe20000410000 */
[----:B------:R-:W-:Y:S01]  /*1220*/  FMUL.FTZ R146, R126, R197 ;  /* 0x000000c57e927220 */ /* 0x000fe20000410000 */
[----:B------:R-:W-:Y:S01]  /*1230*/  FADD.FTZ R25, R25, R44 ;  /* 0x0000002c19197221 */ /* 0x000fe20000010000 */
        /* <DEDUP_REMOVED lines=9> */
[----:B------:R-:W-:-:S02]  /*12d0*/  IMAD.U32 R182, R132, 0x10000, RZ ;  /* 0x0001000084b67824 */ /* 0x000fc400078e00ff */
        /* <DEDUP_REMOVED lines=8> */
[----:B------:R-:W-:Y:S01]  /*1360*/  SHF.L.U32 R178, R142, 0x10, RZ ;  /* 0x000000108eb27819 */ /* 0x000fe200000006ff */
        /* <DEDUP_REMOVED lines=45> */
[----:B------:R-:W0:Y:S04]  /*1640*/  SHFL.DOWN PT, R27, R24, 0x10, 0x1f ;  /* 0x0a001f00181b7f89 */ /* 0x000e2800000e0000 */
[----:B------:R-:W3:Y:S01]  /*1650*/  SHFL.DOWN PT, R26, R25, 0x10, 0x1f ;  /* 0x0a001f00191a7f89 */ /* 0x000ee200000e0000 */
[----:B------:R-:W-:-:S04]  /*1660*/  IMAD.WIDE.U32 R36, R131, 0x8, R28 ;  /* 0x0000000883247825 */ /* 0x000fc800078e001c */
[----:B------:R-:W-:Y:S01]  /*1670*/  IMAD.WIDE.U32 R32, R99, 0x8, R28 ;  /* 0x0000000863207825 */ /* 0x000fe200078e001c */
[----:B------:R-:W-:Y:S01]  /*1680*/  MOV R151, 0x400 ;  /* 0x0000040000977802 */ /* 0x000fe20000000f00 */
[----:B------:R-:W5:Y:S02]  /*1690*/  LDG.E.64 R36, desc[UR8][R36.64] ;  /* 0x0000000824247981 */ /* 0x000f64000c1e1b00 */
[----:B0-----:R-:W-:Y:S01]  /*16a0*/  FADD.FTZ R27, R24, R27 ;  /* 0x0000001b181b7221 */ /* 0x001fe20000010000 */
[----:B------:R-:W-:Y:S01]  /*16b0*/  PLOP3.LUT P0, PT, PT, PT, PT, 0x80, 0x8 ;  /* 0x000000000008781c */ /* 0x000fe20003f0f070 */
[----:B------:R-:W5:Y:S01]  /*16c0*/  LDG.E.64 R32, desc[UR8][R32.64] ;  /* 0x0000000820207981 */ /* 0x000f62000c1e1b00 */
[----:B---3--:R-:W-:-:S03]  /*16d0*/  FADD.FTZ R26, R25, R26 ;  /* 0x0000001a191a7221 */ /* 0x008fc60000010000 */
[----:B------:R-:W0:Y:S04]  /*16e0*/  SHFL.DOWN PT, R28, R27, 0x8, 0x1f ;  /* 0x09001f001b1c7f89 */ /* 0x000e2800000e0000 */
[----:B------:R-:W3:Y:S01]  /*16f0*/  SHFL.DOWN PT, R29, R26, 0x8, 0x1f ;  /* 0x09001f001a1d7f89 */ /* 0x000ee200000e0000 */
[----:B0-----:R-:W-:Y:S01]  /*1700*/  FADD.FTZ R28, R27, R28 ;  /* 0x0000001c1b1c7221 */ /* 0x001fe20000010000 */
[----:B---3--:R-:W-:-:S04]  /*1710*/  FADD.FTZ R29, R26, R29 ;  /* 0x0000001d1a1d7221 */ /* 0x008fc80000010000 */
[----:B-1----:R-:W0:Y:S04]  /*1720*/  SHFL.DOWN PT, R31, R28, 0x4, 0x1f ;  /* 0x08801f001c1f7f89 */ /* 0x002e2800000e0000 */
[----:B------:R-:W1:Y:S01]  /*1730*/  SHFL.DOWN PT, R30, R29, 0x4, 0x1f ;  /* 0x08801f001d1e7f89 */ /* 0x000e6200000e0000 */
[----:B0-----:R-:W-:Y:S01]  /*1740*/  FADD.FTZ R31, R28, R31 ;  /* 0x0000001f1c1f7221 */ /* 0x001fe20000010000 */
[----:B-1----:R-:W-:-:S04]  /*1750*/  FADD.FTZ R30, R29, R30 ;  /* 0x0000001e1d1e7221 */ /* 0x002fc80000010000 */
[----:B------:R-:W0:Y:S04]  /*1760*/  SHFL.DOWN PT, R24, R31, 0x2, 0x1f ;  /* 0x08401f001f187f89 */ /* 0x000e2800000e0000 */
[----:B------:R-:W1:Y:S01]  /*1770*/  SHFL.DOWN PT, R25, R30, 0x2, 0x1f ;  /* 0x08401f001e197f89 */ /* 0x000e6200000e0000 */
[----:B------:R-:W-:Y:S02]  /*1780*/  @!P2 PLOP3.LUT P0, PT, P3, PT, PT, 0x80, 0x8 ;  /* 0x000000000008a81c */ /* 0x000fe40001f0f070 */
[----:B------:R-:W-:Y:S01]  /*1790*/  LEA R151, R194, R151, 0x18 ;  /* 0x00000097c2977211 */ /* 0x000fe200078ec0ff */
[----:B0-----:R-:W-:Y:S01]  /*17a0*/  FADD.FTZ R24, R31, R24 ;  /* 0x000000181f187221 */ /* 0x001fe20000010000 */
[----:B-1----:R-:W-:-:S04]  /*17b0*/  FADD.FTZ R25, R30, R25 ;  /* 0x000000191e197221 */ /* 0x002fc80000010000 */
[----:B------:R-:W0:Y:S04]  /*17c0*/  SHFL.DOWN PT, R27, R24, 0x1, 0x1f ;  /* 0x08201f00181b7f89 */ /* 0x000e2800000e0000 */
[----:B------:R-:W1:Y:S01]  /*17d0*/  SHFL.DOWN PT, R26, R25, 0x1, 0x1f ;  /* 0x08201f00191a7f89 */ /* 0x000e6200000e0000 */
[----:B------:R-:W-:-:S05]  /*17e0*/  VIADD R193, R151, 0x3020 ;  /* 0x0000302097c17836 */ /* 0x000fca0000000000 */
[----:B------:R-:W-:Y:S02]  /*17f0*/  @!P2 MOV R28, R193 ;  /* 0x000000c1001ca202 */ /* 0x000fe40000000f00 */
[C---:B------:R-:W-:Y:S01]  /*1800*/  @!P0 IADD3 R28, PT, PT, R151.reuse, 0x3000, RZ ;  /* 0x00003000971c8810 */ /* 0x040fe20007ffe0ff */
[C---:B------:R-:W-:Y:S01]  /*1810*/  VIADD R31, R151.reuse, 0x3030 ;  /* 0x00003030971f7836 */ /* 0x040fe20000000000 */
[C---:B------:R-:W-:Y:S01]  /*1820*/  @!P3 IADD3 R193, PT, PT, R151.reuse, 0x3000, RZ ;  /* 0x0000300097c1b810 */ /* 0x040fe20007ffe0ff */
[----:B------:R-:W-:Y:S02]  /*1830*/  @!P3 VIADD R31, R151, 0x3010 ;  /* 0x00003010971fb836 */ /* 0x000fe40000000000 */
[----:B------:R-:W-:-:S05]  /*1840*/  @!P2 IMAD.MOV.U32 R151, RZ, RZ, R28 ;  /* 0x000000ffff97a224 */ /* 0x000fca00078e001c */
[----:B------:R-:W-:Y:S01]  /*1850*/  @!P2 LEA R30, R112, R151, 0x3 ;  /* 0x00000097701ea211 */ /* 0x000fe200078e18ff */
[----:B0-----:R-:W-:Y:S01]  /*1860*/  FADD.FTZ R28, R24, R27 ;  /* 0x0000001b181c7221 */ /* 0x001fe20000010000 */
[----:B-1----:R-:W-:-:S05]  /*1870*/  FADD.FTZ R29, R25, R26 ;  /* 0x0000001a191d7221 */ /* 0x002fca0000010000 */
[----:B------:R-:W-:Y:S01]  /*1880*/  @!P2 STS.64 [R30], R28 ;  /* 0x0000001c1e00a388 */ /* 0x000fe20000000a00 */
[----:B------:R-:W-:Y:S06]  /*1890*/  BAR.SYNC.DEFER_BLOCKING 0x0 ;  /* 0x0000000000007b1d */ /* 0x000fec0000010000 */
[----:B------:R-:W0:Y:S04]  /*18a0*/  LDS.128 R24, [R193] ;  /* 0x00000000c1187984 */ /* 0x000e280000000c00 */
[----:B------:R-:W1:Y:S01]  /*18b0*/  LDS.128 R28, [R31] ;  /* 0x000000001f1c7984 */ /* 0x000e620000000c00 */
[----:B------:R-:W-:Y:S01]  /*18c0*/  FADD.FTZ R95, R39, R95 ;  /* 0x0000005f275f7221 */ /* 0x000fe20000010000 */
[----:B------:R-:W-:Y:S01]  /*18d0*/  FFMA.FTZ R96, R173, R39, R96 ;  /* 0x00000027ad607223 */ /* 0x000fe20000010060 */
[----:B------:R-:W-:Y:S01]  /*18e0*/  FADD.FTZ R73, R38, R73 ;  /* 0x0000004926497221 */ /* 0x000fe20000010000 */
[----:B------:R-:W-:-:S02]  /*18f0*/  FFMA.FTZ R53, R162, R38, R53 ;  /* 0x00000026a2357223 */ /* 0x000fc40000010035 */
[----:B------:R-:W3:Y:S01]  /*1900*/  LDC.64 R38, c[0x0][0x380] ;  /* 0x0000e000ff267b82 */ /* 0x000ee20000000a00 */
[----:B------:R-:W-:Y:S01]  /*1910*/  FADD.FTZ R82, R45, R82 ;  /* 0x000000522d527221 */ /* 0x000fe20000010000 */
[----:B------:R-:W-:Y:S01]  /*1920*/  FFMA.FTZ R62, R167, R45, R62 ;  /* 0x0000002da73e7223 */ /* 0x000fe2000001003e */
[----:B------:R-:W-:-:S04]  /*1930*/  UISETP.NE.U32.AND UP0, UPT, UR12, URZ, UPT ;  /* 0x000000ff0c00728c */ /* 0x000fc8000bf05070 */
[----:B------:R-:W-:Y:S01]  /*1940*/  UISETP.NE.AND.EX UP0, UPT, UR13, URZ, UPT, UP0 ;  /* 0x000000ff0d00728c */ /* 0x000fe2000bf05300 */
[----:B------:R-:W-:Y:S01]  /*1950*/  ISETP.NE.AND P4, PT, RZ, UR10, PT ;  /* 0x0000000aff007c0c */ /* 0x000fe2000bf85270 */
        /* <DEDUP_REMOVED lines=9> */
[----:B---3--:R-:W-:Y:S02]  /*19f0*/  IMAD.IADD R111, R111, 0x1, R38 ;  /* 0x000000016f6f7824 */ /* 0x008fe400078e0226 */
[----:B------:R-:W-:Y:S01]  /*1a00*/  FADD.FTZ R31, R31, R24 ;  /* 0x000000181f1f7221 */ /* 0x000fe20000010000 */
        /* <DEDUP_REMOVED lines=42> */
[----:B------:R-:W-:Y:S01]  /*1cb0*/  FMUL.FTZ R160, R31, UR14 ;  /* 0x0000000e1fa07c20 */ /* 0x000fe20008410000 */
[----:B----4-:R-:W-:-:S02]  /*1cc0*/  PRMT R25, R7, 0x7632, R25 ;  /* 0x0000763207197816 */ /* 0x010fc40000000019 */
[----:B------:R-:W-:Y:S02]  /*1cd0*/  PRMT R26, R6, 0x7632, R26 ;  /* 0x00007632061a7816 */ /* 0x000fe4000000001a */
[----:B------:R-:W-:Y:S02]  /*1ce0*/  PRMT R27, R5, 0x7632, R27 ;  /* 0x00007632051b7816 */ /* 0x000fe4000000001b */
[----:B------:R-:W-:Y:S02]  /*1cf0*/  PRMT R24, R4, 0x7632, R24 ;  /* 0x0000763204187816 */ /* 0x000fe40000000018 */
[C---:B--2---:R-:W-:Y:S02]  /*1d00*/  PRMT R45, R12.reuse, 0x7632, R45 ;  /* 0x000076320c2d7816 */ /* 0x044fe4000000002d */
[----:B------:R-:W-:Y:S02]  /*1d10*/  PRMT R47, R12, 0x7632, R47 ;  /* 0x000076320c2f7816 */ /* 0x000fe4000000002f */
[----:B------:R-:W-:-:S02]  /*1d20*/  PRMT R130, R15, 0x7632, R130 ;  /* 0x000076320f827816 */ /* 0x000fc40000000082 */
[----:B------:R-:W-:Y:S02]  /*1d30*/  PRMT R133, R15, 0x7632, R133 ;  /* 0x000076320f857816 */ /* 0x000fe40000000085 */
[C---:B------:R-:W-:Y:S02]  /*1d40*/  PRMT R135, R14.reuse, 0x7632, R135 ;  /* 0x000076320e877816 */ /* 0x040fe40000000087 */
[----:B------:R-:W-:Y:S02]  /*1d50*/  PRMT R137, R14, 0x7632, R137 ;  /* 0x000076320e897816 */ /* 0x000fe40000000089 */
[C---:B------:R-:W-:Y:S02]  /*1d60*/  PRMT R139, R13.reuse, 0x7632, R139 ;  /* 0x000076320d8b7816 */ /* 0x040fe4000000008b */
[----:B------:R-:W-:Y:S02]  /*1d70*/  PRMT R141, R13, 0x7632, R141 ;  /* 0x000076320d8d7816 */ /* 0x000fe4000000008d */
[----:B------:R-:W-:Y:S01]  /*1d80*/  FSEL R143, R30, RZ, !P4 ;  /* 0x000000ff1e8f7208 */ /* 0x000fe20006000000 */
[----:B------:R-:W-:Y:S06]  /*1d90*/  BRA.U UP0, `(.L_x_296) ;  /* 0x0000000d00e87547 */ /* 0x000fec000b800000 */
[----:B------:R-:W0:Y:S02]  /*1da0*/  LDC.64 R148, c[0x0][0x438] ;  /* 0x00010e00ff947b82 */ /* 0x000e240000000a00 */
[----:B0-----:R-:W-:-:S04]  /*1db0*/  ISETP.NE.U32.AND P0, PT, R148, RZ, PT ;  /* 0x000000ff9400720c */ /* 0x001fc80003f05070 */
[----:B------:R-:W-:-:S13]  /*1dc0*/  ISETP.NE.AND.EX P0, PT, R149, RZ, PT, P0 ;  /* 0x000000ff9500720c */ /* 0x000fda0003f05300 */
[----:B------:R-:W-:Y:S05]  /*1dd0*/  @P0 BRA `(.L_x_297) ;  /* 0x0000000400cc0947 */ /* 0x000fea0003800000 */
        /* <DEDUP_REMOVED lines=9> */
[-C--:B------:R-:W-:Y:S01]  /*1e70*/  FFMA.FTZ R169, R169, R160.reuse, R143 ;  /* 0x000000a0a9a97223 */ /* 0x080fe2000001008f */
[----:B------:R-:W-:Y:S01]  /*1e80*/  FADD.FTZ R25, R138, -R25 ;  /* 0x800000198a197221 */ /* 0x000fe20000010000 */
[----:B------:R-:W-:Y:S01]  /*1e90*/  FMUL.FTZ R27, R126, R27 ;  /* 0x0000001b7e1b7220 */ /* 0x000fe20000410000 */
[----:B-----5:R-:W-:Y:S01]  /*1ea0*/  ISETP.GE.U32.AND P0, PT, R36, RZ, PT ;  /* 0x000000ff2400720c */ /* 0x020fe20003f06070 */
[----:B------:R-:W-:Y:S01]  /*1eb0*/  FMUL.FTZ R43, R126, R43 ;  /* 0x0000002b7e2b7220 */ /* 0x000fe20000410000 */
[----:B------:R-:W-:Y:S01]  /*1ec0*/  FADD.FTZ R165, R40, -R165 ;  /* 0x800000a528a57221 */ /* 0x000fe20000010000 */
[----:B------:R-:W-:Y:S01]  /*1ed0*/  FADD.FTZ R169, R42, -R169 ;  /* 0x800000a92aa97221 */ /* 0x000fe20000010000 */
[-CC-:B------:R-:W-:Y:S01]  /*1ee0*/  FFMA.FTZ R173, R173, R160.reuse, R143.reuse ;  /* 0x000000a0adad7223 */ /* 0x180fe2000001008f */
[-CC-:B------:R-:W-:Y:S01]  /*1ef0*/  FFMA.FTZ R181, R181, R160.reuse, R143.reuse ;  /* 0x000000a0b5b57223 */ /* 0x180fe2000001008f */
[----:B------:R-:W-:Y:S01]  /*1f00*/  FFMA.FTZ R0, R0, R160, R143 ;  /* 0x000000a000007223 */ /* 0x000fe2000001008f */
[----:B------:R-:W-:Y:S01]  /*1f10*/  FMUL.FTZ R27, R27, UR6 ;  /* 0x000000061b1b7c20 */ /* 0x000fe20008410000 */
[----:B------:R-:W-:Y:S01]  /*1f20*/  ISETP.GE.U32.AND.EX P0, PT, R37, 0x1000000, PT, P0 ;  /* 0x010000002500780c */ /* 0x000fe20003f06100 */
[----:B------:R-:W-:Y:S01]  /*1f30*/  FMUL.FTZ R43, R43, UR6 ;  /* 0x000000062b2b7c20 */ /* 0x000fe20008410000 */
[C---:B------:R-:W-:Y:S01]  /*1f40*/  FMUL.FTZ R25, R126.reuse, R25 ;  /* 0x000000197e197220 */ /* 0x040fe20000410000 */
[----:B------:R-:W-:Y:S01]  /*1f50*/  LOP3.LUT P2, RZ, R37, 0xff0000, RZ, 0xc0, !PT ;  /* 0x00ff000025ff7812 */ /* 0x000fe2000784c0ff */
[C---:B------:R-:W-:Y:S01]  /*1f60*/  FMUL.FTZ R169, R126.reuse, R169 ;  /* 0x000000a97ea97220 */ /* 0x040fe20000410000 */
[----:B------:R-:W-:Y:S01]  /*1f70*/  FMUL.FTZ R165, R126, R165 ;  /* 0x000000a57ea57220 */ /* 0x000fe20000410000 */
[----:B------:R-:W-:Y:S01]  /*1f80*/  FADD.FTZ R173, R134, -R173 ;  /* 0x800000ad86ad7221 */ /* 0x000fe20000010000 */
[----:B------:R-:W-:Y:S01]  /*1f90*/  FADD.FTZ R181, R136, -R181 ;  /* 0x800000b588b57221 */ /* 0x000fe20000010000 */
[----:B------:R-:W-:Y:S01]  /*1fa0*/  FADD.FTZ R41, R41, -R0 ;  /* 0x8000000029297221 */ /* 0x000fe20000010000 */
[----:B------:R-:W-:Y:S01]  /*1fb0*/  FSEL R28, R27, RZ, P0 ;  /* 0x000000ff1b1c7208 */ /* 0x000fe20000000000 */
[----:B------:R-:W-:Y:S01]  /*1fc0*/  FMUL.FTZ R25, R25, UR6 ;  /* 0x0000000619197c20 */ /* 0x000fe20008410000 */
[----:B------:R-:W-:Y:S01]  /*1fd0*/  FMUL.FTZ R169, R169, UR6 ;  /* 0x00000006a9a97c20 */ /* 0x000fe20008410000 */
[----:B------:R-:W-:Y:S01]  /*1fe0*/  LOP3.LUT P0, RZ, R37, 0xff00, RZ, 0xc0, !PT ;  /* 0x0000ff0025ff7812 */ /* 0x000fe2000780c0ff */
[----:B------:R-:W-:Y:S01]  /*1ff0*/  FMUL.FTZ R165, R165, UR6 ;  /* 0x00000006a5a57c20 */ /* 0x000fe20008410000 */
[----:B------:R-:W-:Y:S01]  /*2000*/  FSEL R27, R43, RZ, P2 ;  /* 0x000000ff2b1b7208 */ /* 0x000fe20001000000 */
[C---:B------:R-:W-:Y:S01]  /*2010*/  FMUL.FTZ R173, R126.reuse, R173 ;  /* 0x000000ad7ead7220 */ /* 0x040fe20000410000 */
[----:B------:R-:W-:Y:S01]  /*2020*/  LOP3.LUT P6, RZ, R37, 0xff, RZ, 0xc0, !PT ;  /* 0x000000ff25ff7812 */ /* 0x000fe200078cc0ff */
[----:B------:R-:W-:Y:S01]  /*2030*/  FMUL.FTZ R181, R126, R181 ;  /* 0x000000b57eb57220 */ /* 0x000fe20000410000 */
        /* <DEDUP_REMOVED lines=17> */
[----:B------:R-:W-:Y:S01]  /*2150*/  F2FP.BF16.F32.PACK_AB R24, R173, R24 ;  /* 0x00000018ad18723e */ /* 0x000fe200000010ff */
[----:B------:R-:W-:Y:S06]  /*2160*/  BRA `(.L_x_299) ;  /* 0x0000002000287947 */ /* 0x000fec0003800000 */
.L_x_298:
[-CC-:B------:R-:W-:Y:S01]  /*2170*/  FFMA.FTZ R25, R162, R160.reuse, R143.reuse ;  /* 0x000000a0a2197223 */ /* 0x180fe2000001008f */
[-CC-:B------:R-:W-:Y:S01]  /*2180*/  FFMA.FTZ R16, R171, R160.reuse, R143.reuse ;  /* 0x000000a0ab107223 */ /* 0x180fe2000001008f */
[-CC-:B------:R-:W-:Y:S01]  /*2190*/  FFMA.FTZ R17, R152, R160.reuse, R143.reuse ;  /* 0x000000a098117223 */ /* 0x180fe2000001008f */
[-C--:B------:R-:W-:Y:S01]  /*21a0*/  FFMA.FTZ R169, R169, R160.reuse, R143 ;  /* 0x000000a0a9a97223 */ /* 0x080fe2000001008f */
[----:B------:R-:W-:Y:S01]  /*21b0*/  FADD.FTZ R25, R140, -R25 ;  /* 0x800000198c197221 */ /* 0x000fe20000010000 */
[----:B------:R-:W-:Y:S01]  /*21c0*/  FADD.FTZ R43, R43, -R16 ;  /* 0x800000102b2b7221 */ /* 0x000fe20000010000 */
[----:B-----5:R-:W-:Y:S01]  /*21d0*/  ISETP.GE.U32.AND P0, PT, R36, RZ, PT ;  /* 0x000000ff2400720c */ /* 0x020fe20003f06070 */
[-C--:B------:R-:W-:Y:S01]  /*21e0*/  FFMA.FTZ R165, R165, R160.reuse, R143 ;  /* 0x000000a0a5a57223 */ /* 0x080fe2000001008f */
[----:B------:R-:W-:Y:S01]  /*21f0*/  FMUL.FTZ R26, R126, R25 ;  /* 0x000000197e1a7220 */ /* 0x000fe20000410000 */
[----:B------:R-:W-:Y:S01]  /*2200*/  FADD.FTZ R19, R138, -R17 ;  /* 0x800000118a137221 */ /* 0x000fe20000010000 */
[----:B------:R-:W-:Y:S01]  /*2210*/  FMUL.FTZ R43, R126, R43 ;  /* 0x0000002b7e2b7220 */ /* 0x000fe20000410000 */
[----:B------:R-:W-:Y:S01]  /*2220*/  FADD.FTZ R169, R42, -R169 ;  /* 0x800000a92aa97221 */ /* 0x000fe20000010000 */
[----:B------:R-:W-:Y:S01]  /*2230*/  FMUL.FTZ R17, R26, UR6 ;  /* 0x000000061a117c20 */ /* 0x000fe20008410000 */
[----:B------:R-:W-:Y:S01]  /*2240*/  ISETP.GE.U32.AND.EX P0, PT, R37, 0x1000000, PT, P0 ;  /* 0x010000002500780c */ /* 0x000fe20003f06100 */
[----:B------:R-:W-:Y:S01]  /*2250*/  FADD.FTZ R165, R40, -R165 ;  /* 0x800000a528a57221 */ /* 0x000fe20000010000 */
[----:B------:R-:W-:Y:S01]  /*2260*/  FMUL.FTZ R16, R43, UR6 ;  /* 0x000000062b107c20 */ /* 0x000fe20008410000 */
[----:B------:R-:W-:Y:S01]  /*2270*/  LOP3.LUT P2, RZ, R37, 0xff0000, RZ, 0xc0, !PT ;  /* 0x00ff000025ff7812 */ /* 0x000fe2000784c0ff */
[C---:B------:R-:W-:Y:S01]  /*2280*/  FMUL.FTZ R18, R126.reuse, R169 ;  /* 0x000000a97e127220 */ /* 0x040fe20000410000 */
[----:B------:R-:W-:Y:S01]  /*2290*/  FSEL R38, R17, RZ, P0 ;  /* 0x000000ff11267208 */ /* 0x000fe20000000000 */
[C---:B------:R-:W-:Y:S01]  /*22a0*/  FMUL.FTZ R17, R126.reuse, R165 ;  /* 0x000000a57e117220 */ /* 0x040fe20000410000 */
[-CC-:B------:R-:W-:Y:S01]  /*22b0*/  FFMA.FTZ R173, R173, R160.reuse, R143.reuse ;  /* 0x000000a0adad7223 */ /* 0x180fe2000001008f */
[-CC-:B------:R-:W-:Y:S01]  /*22c0*/  FFMA.FTZ R181, R181, R160.reuse, R143.reuse ;  /* 0x000000a0b5b57223 */ /* 0x180fe2000001008f */
[C---:B------:R-:W-:Y:S01]  /*22d0*/  LOP3.LUT P6, RZ, R37.reuse, 0xff, RZ, 0xc0, !PT ;  /* 0x000000ff25ff7812 */ /* 0x040fe200078cc0ff */
[----:B------:R-:W-:Y:S01]  /*22e0*/  FMUL.FTZ R27, R126, R19 ;  /* 0x000000137e1b7220 */ /* 0x000fe20000410000 */
[----:B------:R-:W-:Y:S01]  /*22f0*/  LOP3.LUT P0, RZ, R37, 0xff00, RZ, 0xc0, !PT ;  /* 0x0000ff0025ff7812 */ /* 0x000fe2000780c0ff */
[----:B------:R-:W-:Y:S01]  /*2300*/  FFMA.FTZ R0, R0, R160, R143 ;  /* 0x000000a000007223 */ /* 0x000fe2000001008f */
[----:B------:R-:W-:Y:S01]  /*2310*/  FMUL.FTZ R19, R18, UR6 ;  /* 0x0000000612137c20 */ /* 0x000fe20008410000 */
[----:B------:R-:W-:Y:S01]  /*2320*/  FSEL R37, R16, RZ, P2 ;  /* 0x000000ff10257208 */ /* 0x000fe20001000000 */
[----:B------:R-:W-:Y:S01]  /*2330*/  FMUL.FTZ R16, R17, UR6 ;  /* 0x0000000611107c20 */ /* 0x000fe20008410000 */
[----:B------:R-:W-:Y:S01]  /*2340*/  LOP3.LUT P2, RZ, R36, 0xff0000, RZ, 0xc0, !PT ;  /* 0x00ff000024ff7812 */ /* 0x000fe2000784c0ff */
[----:B------:R-:W-:Y:S01]  /*2350*/  FADD.FTZ R181, R136, -R181 ;  /* 0x800000b588b57221 */ /* 0x000fe20000010000 */
[----:B------:R-:W-:Y:S01]  /*2360*/  FADD.FTZ R41, R41, -R0 ;  /* 0x8000000029297221 */ /* 0x000fe20000010000 */
[----:B------:R-:W-:Y:S01]  /*2370*/  FADD.FTZ R173, R134, -R173 ;  /* 0x800000ad86ad7221 */ /* 0x000fe20000010000 */
[----:B------:R-:W-:Y:S01]  /*2380*/  FMUL.FTZ R24, R27, UR6 ;  /* 0x000000061b187c20 */ /* 0x000fe20008410000 */
[----:B------:R-:W-:-:S02]  /*2390*/  FSEL R30, R19, RZ, P6 ;  /* 0x000000ff131e7208 */ /* 0x000fc40003000000 */
[----:B------:R-:W-:Y:S01]  /*23a0*/  FSEL R25, R16, RZ, P2 ;  /* 0x000000ff10197208 */ /* 0x000fe20001000000 */
[----:B------:R-:W-:Y:S01]  /*23b0*/  FMUL.FTZ R16, R126, R41 ;  /* 0x000000297e107220 */ /* 0x000fe20000410000 */
[----:B------:R-:W-:Y:S01]  /*23c0*/  F2FP.BF16.F32.PACK_AB R19, R26, R43 ;  /* 0x0000002b1a13723e */ /* 0x000fe200000010ff */
[C---:B------:R-:W-:Y:S01]  /*23d0*/  FMUL.FTZ R26, R126.reuse, R181 ;  /* 0x000000b57e1a7220 */ /* 0x040fe20000410000 */
[----:B------:R-:W-:Y:S01]  /*23e0*/  FMUL.FTZ R173, R126, R173 ;  /* 0x000000ad7ead7220 */ /* 0x000fe20000410000 */
[----:B------:R-:W-:Y:S01]  /*23f0*/  FSEL R31, R24, RZ, P0 ;  /* 0x000000ff181f7208 */ /* 0x000fe20000000000 */
[----:B------:R-:W-:Y:S01]  /*2400*/  FMUL.FTZ R0, R16, UR6 ;  /* 0x0000000610007c20 */ /* 0x000fe20008410000 */
[----:B------:R-:W-:Y:S01]  /*2410*/  F2FP.BF16.F32.PACK_AB R18, R27, R18 ;  /* 0x000000121b12723e */ /* 0x000fe200000010ff */
[----:B------:R-:W-:Y:S01]  /*2420*/  FMUL.FTZ R27, R26, UR6 ;  /* 0x000000061a1b7c20 */ /* 0x000fe20008410000 */
[----:B------:R-:W-:Y:S01]  /*2430*/  FMUL.FTZ R24, R173, UR6 ;  /* 0x00000006ad187c20 */ /* 0x000fe20008410000 */
[----:B------:R-:W-:-:S02]  /*2440*/  LOP3.LUT P6, RZ, R36, 0xff000000, RZ, 0xc0, !PT ;  /* 0xff00000024ff7812 */ /* 0x000fc400078cc0ff */
[C---:B------:R-:W-:Y:S02]  /*2450*/  LOP3.LUT P0, RZ, R36.reuse, 0xff, RZ, 0xc0, !PT ;  /* 0x000000ff24ff7812 */ /* 0x040fe4000780c0ff */
[----:B------:R-:W-:Y:S02]  /*2460*/  LOP3.LUT P2, RZ, R36, 0xff00, RZ, 0xc0, !PT ;  /* 0x0000ff0024ff7812 */ /* 0x000fe4000784c0ff */
        /* <DEDUP_REMOVED lines=10> */
.L_x_297:
[----:B------:R-:W-:-:S04]  /*2510*/  UISETP.NE.U32.AND UP0, UPT, UR4, URZ, UPT ;  /* 0x000000ff0400728c */ /* 0x000fc8000bf05070 */
[----:B------:R-:W-:-:S09]  /*2520*/  UISETP.NE.AND.EX UP0, UPT, UR5, URZ, UPT, UP0 ;  /* 0x000000ff0500728c */ /* 0x000fd2000bf05300 */
[----:B------:R-:W-:Y:S05]  /*2530*/  BRA.U UP0, `(.L_x_300) ;  /* 0x0000000100f87547 */ /* 0x000fea000b800000 */
[-CC-:B------:R-:W-:Y:S01]  /*2540*/  FFMA.FTZ R0, R0, R160.reuse, R143.reuse ;  /* 0x000000a000007223 */ /* 0x180fe2000001008f */
[-CC-:B------:R-:W-:Y:S01]  /*2550*/  FFMA.FTZ R39, R162, R160.reuse, R143.reuse ;  /* 0x000000a0a2277223 */ /* 0x180fe2000001008f */
[-CC-:B------:R-:W-:Y:S01]  /*2560*/  FFMA.FTZ R181, R181, R160.reuse, R143.reuse ;  /* 0x000000a0b5b57223 */ /* 0x180fe2000001008f */
[-CC-:B------:R-:W-:Y:S01]  /*2570*/  FFMA.FTZ R29, R152, R160.reuse, R143.reuse ;  /* 0x000000a0981d7223 */ /* 0x180fe2000001008f */
[-C--:B------:R-:W-:Y:S01]  /*2580*/  FFMA.FTZ R28, R171, R160.reuse, R143 ;  /* 0x000000a0ab1c7223 */ /* 0x080fe2000001008f */
[----:B------:R-:W-:Y:S01]  /*2590*/  SHF.L.U32 R31, R26, 0x10, RZ ;  /* 0x000000101a1f7819 */ /* 0x000fe200000006ff */
[----:B------:R-:W-:Y:S01]  /*25a0*/  FADD.FTZ R26, R41, -R0 ;  /* 0x80000000291a7221 */ /* 0x000fe20000010000 */
[----:B------:R-:W-:Y:S01]  /*25b0*/  FADD.FTZ R140, R140, -R39 ;  /* 0x800000278c8c7221 */ /* 0x000fe20000010000 */
[----:B------:R-:W-:Y:S02]  /*25c0*/  IMAD.U32 R41, R25, 0x10000, RZ ;  /* 0x0001000019297824 */ /* 0x000fe400078e00ff */
[----:B------:R-:W-:Y:S01]  /*25d0*/  FADD.FTZ R136, R136, -R181 ;  /* 0x800000b588887221 */ /* 0x000fe20000010000 */
[----:B------:R-:W-:Y:S01]  /*25e0*/  FADD.FTZ R138, R138, -R29 ;  /* 0x8000001d8a8a7221 */ /* 0x000fe20000010000 */
[----:B------:R-:W-:Y:S01]  /*25f0*/  IMAD.U32 R27, R27, 0x10000, RZ ;  /* 0x000100001b1b7824 */ /* 0x000fe200078e00ff */
[----:B------:R-:W-:Y:S01]  /*2600*/  SHF.L.U32 R39, R7, 0x10, RZ ;  /* 0x0000001007277819 */ /* 0x000fe200000006ff */
[-CC-:B------:R-:W-:Y:S01]  /*2610*/  FFMA.FTZ R169, R169, R160.reuse, R143.reuse ;  /* 0x000000a0a9a97223 */ /* 0x180fe2000001008f */
[----:B------:R-:W-:Y:S01]  /*2620*/  FADD.FTZ R28, R43, -R28 ;  /* 0x8000001c2b1c7221 */ /* 0x000fe20000010000 */
[----:B------:R-:W-:Y:S01]  /*2630*/  FFMA.FTZ R165, R165, R160, R143 ;  /* 0x000000a0a5a57223 */ /* 0x000fe2000001008f */
[----:B------:R-:W-:Y:S01]  /*2640*/  SHF.L.U32 R29, R24, 0x10, RZ ;  /* 0x00000010181d7819 */ /* 0x000fe200000006ff */
[C---:B------:R-:W-:Y:S01]  /*2650*/  FFMA.FTZ R41, R126.reuse, R140, R41 ;  /* 0x0000008c7e297223 */ /* 0x040fe20000010029 */
[C---:B------:R-:W-:Y:S01]  /*2660*/  FFMA.FTZ R0, R126.reuse, R136, R27 ;  /* 0x000000887e007223 */ /* 0x040fe2000001001b */
[----:B------:R-:W-:Y:S01]  /*2670*/  FFMA.FTZ R24, R126, R138, R31 ;  /* 0x0000008a7e187223 */ /* 0x000fe2000001001f */
[----:B-----5:R-:W-:Y:S01]  /*2680*/  ISETP.GE.U32.AND P0, PT, R36, RZ, PT ;  /* 0x000000ff2400720c */ /* 0x020fe20003f06070 */
[----:B------:R-:W-:Y:S01]  /*2690*/  FADD.FTZ R42, R42, -R169 ;  /* 0x800000a92a2a7221 */ /* 0x000fe20000010000 */
[----:B------:R-:W-:Y:S01]  /*26a0*/  IMAD.U32 R31, R6, 0x10000, RZ ;  /* 0x00010000061f7824 */ /* 0x000fe200078e00ff */
[----:B------:R-:W-:Y:S01]  /*26b0*/  SHF.L.U32 R27, R5, 0x10, RZ ;  /* 0x00000010051b7819 */ /* 0x000fe200000006ff */
[----:B------:R-:W-:Y:S01]  /*26c0*/  FFMA.FTZ R39, R126, R28, R39 ;  /* 0x0000001c7e277223 */ /* 0x000fe20000010027 */
[----:B------:R-:W-:Y:S01]  /*26d0*/  FADD.FTZ R40, R40, -R165 ;  /* 0x800000a528287221 */ /* 0x000fe20000010000 */
[----:B------:R-:W-:Y:S01]  /*26e0*/  FFMA.FTZ R173, R173, R160, R143 ;  /* 0x000000a0adad7223 */ /* 0x000fe2000001008f */
[----:B------:R-:W-:Y:S01]  /*26f0*/  FMUL.FTZ R41, R41, UR6 ;  /* 0x0000000629297c20 */ /* 0x000fe20008410000 */
[----:B------:R-:W-:Y:S01]  /*2700*/  ISETP.GE.U32.AND.EX P0, PT, R37, 0x1000000, PT, P0 ;  /* 0x010000002500780c */ /* 0x000fe20003f06100 */
[C---:B------:R-:W-:Y:S01]  /*2710*/  FFMA.FTZ R31, R126.reuse, R42, R31 ;  /* 0x0000002a7e1f7223 */ /* 0x040fe2000001001f */
[----:B------:R-:W-:Y:S01]  /*2720*/  FMUL.FTZ R39, R39, UR6 ;  /* 0x0000000627277c20 */ /* 0x000fe20008410000 */
[----:B------:R-:W-:Y:S01]  /*2730*/  FFMA.FTZ R27, R126, R40, R27 ;  /* 0x000000287e1b7223 */ /* 0x000fe2000001001b */
[----:B------:R-:W-:Y:S01]  /*2740*/  LOP3.LUT P2, RZ, R37, 0xff0000, RZ, 0xc0, !PT ;  /* 0x00ff000025ff7812 */ /* 0x000fe2000784c0ff */
[----:B------:R-:W-:Y:S01]  /*2750*/  FADD.FTZ R173, R134, -R173 ;  /* 0x800000ad86ad7221 */ /* 0x000fe20000010000 */
[----:B------:R-:W-:Y:S01]  /*2760*/  IMAD.U32 R25, R4, 0x10000, RZ ;  /* 0x0001000004197824 */ /* 0x000fe200078e00ff */
[----:B------:R-:W-:Y:S01]  /*2770*/  FSEL R28, R41, RZ, P0 ;  /* 0x000000ff291c7208 */ /* 0x000fe20000000000 */
[----:B------:R-:W-:Y:S01]  /*2780*/  FMUL.FTZ R24, R24, UR6 ;  /* 0x0000000618187c20 */ /* 0x000fe20008410000 */
[----:B------:R-:W-:Y:S01]  /*2790*/  FMUL.FTZ R31, R31, UR6 ;  /* 0x000000061f1f7c20 */ /* 0x000fe20008410000 */
[----:B------:R-:W-:Y:S01]  /*27a0*/  LOP3.LUT P0, RZ, R37, 0xff00, RZ, 0xc0, !PT ;  /* 0x0000ff0025ff7812 */ /* 0x000fe2000780c0ff */
[----:B------:R-:W-:Y:S01]  /*27b0*/  FMUL.FTZ R27, R27, UR6 ;  /* 0x000000061b1b7c20 */ /* 0x000fe20008410000 */
[----:B------:R-:W-:Y:S01]  /*27c0*/  LOP3.LUT P6, RZ, R37, 0xff, RZ, 0xc0, !PT ;  /* 0x000000ff25ff7812 */ /* 0x000fe200078cc0ff */
[C---:B------:R-:W-:Y:S01]  /*27d0*/  FFMA.FTZ R29, R126.reuse, R173, R29 ;  /* 0x000000ad7e1d7223 */ /* 0x040fe2000001001d */
[----:B------:R-:W-:Y:S01]  /*27e0*/  FSEL R39, R39, RZ, P2 ;  /* 0x000000ff27277208 */ /* 0x000fe20001000000 */
[----:B------:R-:W-:Y:S01]  /*27f0*/  FFMA.FTZ R25, R126, R26, R25 ;  /* 0x0000001a7e197223 */ /* 0x000fe20000010019 */
        /* <DEDUP_REMOVED lines=18> */
.L_x_300:
[-CC-:B------:R-:W-:Y:S01]  /*2920*/  FFMA.FTZ R19, R162, R160.reuse, R143.reuse ;  /* 0x000000a0a2137223 */ /* 0x180fe2000001008f */
[-CC-:B------:R-:W-:Y:S01]  /*2930*/  FFMA.FTZ R0, R0, R160.reuse, R143.reuse ;  /* 0x000000a000007223 */ /* 0x180fe2000001008f */
[-CC-:B------:R-:W-:Y:S01]  /*2940*/  FFMA.FTZ R165, R165, R160.reuse, R143.reuse ;  /* 0x000000a0a5a57223 */ /* 0x180fe2000001008f */
[-C--:B------:R-:W-:Y:S01]  /*2950*/  FFMA.FTZ R16, R171, R160.reuse, R143 ;  /* 0x000000a0ab107223 */ /* 0x080fe2000001008f */
[----:B------:R-:W-:Y:S01]  /*2960*/  FADD.FTZ R29, R140, -R19 ;  /* 0x800000138c1d7221 */ /* 0x000fe20000010000 */
[----:B------:R-:W-:Y:S02]  /*2970*/  IMAD.U32 R28, R25, 0x10000, RZ ;  /* 0x00010000191c7824 */ /* 0x000fe400078e00ff */
[----:B------:R-:W-:Y:S01]  /*2980*/  FADD.FTZ R41, R41, -R0 ;  /* 0x8000000029297221 */ /* 0x000fe20000010000 */
[----:B------:R-:W-:Y:S01]  /*2990*/  FFMA.FTZ R169, R169, R160, R143 ;  /* 0x000000a0a9a97223 */ /* 0x000fe2000001008f */
[----:B------:R-:W-:Y:S01]  /*29a0*/  SHF.L.U32 R0, R5, 0x10, RZ ;  /* 0x0000001005007819 */ /* 0x000fe200000006ff */
[----:B------:R-:W-:Y:S01]  /*29b0*/  FADD.FTZ R165, R40, -R165 ;  /* 0x800000a528a57221 */ /* 0x000fe20000010000 */
[----:B------:R-:W-:Y:S01]  /*29c0*/  SHF.L.U32 R18, R7, 0x10, RZ ;  /* 0x0000001007127819 */ /* 0x000fe200000006ff */
[----:B------:R-:W-:Y:S01]  /*29d0*/  FADD.FTZ R43, R43, -R16 ;  /* 0x800000102b2b7221 */ /* 0x000fe20000010000 */
[----:B------:R-:W-:Y:S01]  /*29e0*/  FFMA.FTZ R38, R126, R29, R28 ;  /* 0x0000001d7e267223 */ /* 0x000fe2000001001c */
[----:B-----5:R-:W-:Y:S01]  /*29f0*/  ISETP.GE.U32.AND P0, PT, R36, RZ, PT ;  /* 0x000000ff2400720c */ /* 0x020fe20003f06070 */
[----:B------:R-:W-:Y:S01]  /*2a00*/  FADD.FTZ R169, R42, -R169 ;  /* 0x800000a92aa97221 */ /* 0x000fe20000010000 */
[----:B------:R-:W-:-:S02]  /*2a10*/  IMAD.U32 R16, R6, 0x10000, RZ ;  /* 0x0001000006107824 */ /* 0x000fc400078e00ff */
[C---:B------:R-:W-:Y:S01]  /*2a20*/  FFMA.FTZ R165, R126.reuse, R165, R0 ;  /* 0x000000a57ea57223 */ /* 0x040fe20000010000 */
[----:B------:R-:W-:Y:S01]  /*2a30*/  FFMA.FTZ R43, R126, R43, R18 ;  /* 0x0000002b7e2b7223 */ /* 0x000fe20000010012 */
[----:B------:R-:W-:Y:S01]  /*2a40*/  FMUL.FTZ R0, R38, UR6 ;  /* 0x0000000626007c20 */ /* 0x000fe20008410000 */
[----:B------:R-:W-:Y:S01]  /*2a50*/  ISETP.GE.U32.AND.EX P0, PT, R37, 0x1000000, PT, P0 ;  /* 0x010000002500780c */ /* 0x000fe20003f06100 */
[----:B------:R-:W-:Y:S01]  /*2a60*/  FFMA.FTZ R169, R126, R169, R16 ;  /* 0x000000a97ea97223 */ /* 0x000fe20000010010 */
[-CC-:B------:R-:W-:Y:S01]  /*2a70*/  FFMA.FTZ R17, R152, R160.reuse, R143.reuse ;  /* 0x000000a098117223 */ /* 0x180fe2000001008f */
[----:B------:R-:W-:Y:S01]  /*2a80*/  FMUL.FTZ R16, R43, UR6 ;  /* 0x000000062b107c20 */ /* 0x000fe20008410000 */
[----:B------:R-:W-:Y:S01]  /*2a90*/  LOP3.LUT P6, RZ, R37, 0xff0000, RZ, 0xc0, !PT ;  /* 0x00ff000025ff7812 */ /* 0x000fe200078cc0ff */
[-C--:B------:R-:W-:Y:S01]  /*2aa0*/  FFMA.FTZ R173, R173, R160.reuse, R143 ;  /* 0x000000a0adad7223 */ /* 0x080fe2000001008f */
[----:B------:R-:W-:Y:S01]  /*2ab0*/  FSEL R40, R0, RZ, P0 ;  /* 0x000000ff00287208 */ /* 0x000fe20000000000 */
[----:B------:R-:W-:Y:S01]  /*2ac0*/  FMUL.FTZ R0, R169, UR6 ;  /* 0x00000006a9007c20 */ /* 0x000fe20008410000 */
[----:B------:R-:W-:Y:S01]  /*2ad0*/  SHF.L.U32 R19, R26, 0x10, RZ ;  /* 0x000000101a137819 */ /* 0x000fe200000006ff */
[----:B------:R-:W-:Y:S01]  /*2ae0*/  FADD.FTZ R17, R138, -R17 ;  /* 0x800000118a117221 */ /* 0x000fe20000010000 */
[----:B------:R-:W-:Y:S01]  /*2af0*/  LOP3.LUT P2, RZ, R37, 0xff, RZ, 0xc0, !PT ;  /* 0x000000ff25ff7812 */ /* 0x000fe2000784c0ff */
[----:B------:R-:W-:Y:S01]  /*2b00*/  FFMA.FTZ R181, R181, R160, R143 ;  /* 0x000000a0b5b57223 */ /* 0x000fe2000001008f */
[----:B------:R-:W-:Y:S01]  /*2b10*/  SHF.L.U32 R18, R27, 0x10, RZ ;  /* 0x000000101b127819 */ /* 0x000fe200000006ff */
[----:B------:R-:W-:Y:S01]  /*2b20*/  FFMA.FTZ R26, R126, R17, R19 ;  /* 0x000000117e1a7223 */ /* 0x000fe20000010013 */
[----:B------:R-:W-:Y:S01]  /*2b30*/  FSEL R27, R16, RZ, P6 ;  /* 0x000000ff101b7208 */ /* 0x000fe20003000000 */
[----:B------:R-:W-:Y:S01]  /*2b40*/  FMUL.FTZ R16, R165, UR6 ;  /* 0x00000006a5107c20 */ /* 0x000fe20008410000 */
[----:B------:R-:W-:Y:S01]  /*2b50*/  LOP3.LUT P6, RZ, R36, 0xff0000, RZ, 0xc0, !PT ;  /* 0x00ff000024ff7812 */ /* 0x000fe200078cc0ff */
[----:B------:R-:W-:Y:S01]  /*2b60*/  FADD.FTZ R173, R134, -R173 ;  /* 0x800000ad86ad7221 */ /* 0x000fe20000010000 */
[----:B------:R-:W-:Y:S01]  /*2b70*/  FSEL R30, R0, RZ, P2 ;  /* 0x000000ff001e7208 */ /* 0x000fe20001000000 */
[----:B------:R-:W-:Y:S01]  /*2b80*/  FADD.FTZ R181, R136, -R181 ;  /* 0x800000b588b57221 */ /* 0x000fe20000010000 */
[----:B------:R-:W-:-:S02]  /*2b90*/  IMAD.U32 R17, R24, 0x10000, RZ ;  /* 0x0001000018117824 */ /* 0x000fc400078e00ff */
[----:B------:R-:W-:Y:S01]  /*2ba0*/  FMUL.FTZ R19, R26, UR6 ;  /* 0x000000061a137c20 */ /* 0x000fe20008410000 */
[----:B------:R-:W-:Y:S01]  /*2bb0*/  IMAD.U32 R0, R4, 0x10000, RZ ;  /* 0x0001000004007824 */ /* 0x000fe200078e00ff */
[----:B------:R-:W-:Y:S01]  /*2bc0*/  FSEL R28, R16, RZ, P6 ;  /* 0x000000ff101c7208 */ /* 0x000fe20003000000 */
[C---:B------:R-:W-:Y:S01]  /*2bd0*/  FFMA.FTZ R173, R126.reuse, R173, R17 ;  /* 0x000000ad7ead7223 */ /* 0x040fe20000010011 */
[----:B------:R-:W-:Y:S01]  /*2be0*/  LOP3.LUT P0, RZ, R37, 0xff00, RZ, 0xc0, !PT ;  /* 0x0000ff0025ff7812 */ /* 0x000fe2000780c0ff */
[C---:B------:R-:W-:Y:S01]  /*2bf0*/  FFMA.FTZ R16, R126.reuse, R181, R18 ;  /* 0x000000b57e107223 */ /* 0x040fe20000010012 */
[----:B------:R-:W-:Y:S01]  /*2c00*/  FFMA.FTZ R0, R126, R41, R0 ;  /* 0x000000297e007223 */ /* 0x000fe20000010000 */
[----:B------:R-:W-:Y:S01]  /*2c10*/  F2FP.BF16.F32.PACK_AB R18, R26, R169 ;  /* 0x000000a91a12723e */ /* 0x000fe200000010ff */
[----:B------:R-:W-:Y:S01]  /*2c20*/  FMUL.FTZ R25, R173, UR6 ;  /* 0x00000006ad197c20 */ /* 0x000fe20008410000 */
[----:B------:R-:W-:Y:S01]  /*2c30*/  FSEL R37, R19, RZ, P0 ;  /* 0x000000ff13257208 */ /* 0x000fe20000000000 */
        /* <DEDUP_REMOVED lines=13> */
[----:B------:R-:W-:Y:S02]  /*2d10*/  F2FP.BF16.F32.PACK_AB R25, R31, R28 ;  /* 0x0000001c1f19723e */ /* 0x000fe400000010ff */
[----:B------:R-:W-:Y:S01]  /*2d20*/  F2FP.BF16.F32.PACK_AB R24, R29, R24 ;  /* 0x000000181d18723e */ /* 0x000fe200000010ff */
[----:B------:R-:W-:Y:S06]  /*2d30*/  BRA `(.L_x_299) ;  /* 0x0000001400347947 */ /* 0x000fec0003800000 */
.L_x_296:
        /* <DEDUP_REMOVED lines=14> */
[----:B-----5:R-:W-:Y:S01]  /*2e20*/  ISETP.GE.U32.AND P0, PT, R36, RZ, PT ;  /* 0x000000ff2400720c */ /* 0x020fe20003f06070 */
[C---:B------:R-:W-:Y:S01]  /*2e30*/  FMUL.FTZ R43, R126.reuse, R43 ;  /* 0x0000002b7e2b7220 */ /* 0x040fe20000410000 */
[C---:B------:R-:W-:Y:S01]  /*2e40*/  FMUL.FTZ R23, R126.reuse, R23 ;  /* 0x000000177e177220 */ /* 0x040fe20000410000 */
        /* <DEDUP_REMOVED lines=17> */
[-C--:B------:R-:W-:Y:S01]  /*2f60*/  FFMA.FTZ R173, R173, R160.reuse, R143 ;  /* 0x000000a0adad7223 */ /* 0x080fe2000001008f */
[----:B------:R-:W-:Y:S01]  /*2f70*/  FSEL R23, R43, RZ, P6 ;  /* 0x000000ff2b177208 */ /* 0x000fe20003000000 */
[----:B------:R-:W-:Y:S01]  /*2f80*/  FMUL.FTZ R21, R21, UR6 ;  /* 0x0000000615157c20 */ /* 0x000fe20008410000 */
[----:B------:R-:W-:Y:S01]  /*2f90*/  FSEL R26, R169, RZ, P2 ;  /* 0x000000ffa91a7208 */ /* 0x000fe20001000000 */
[C---:B------:R-:W-:Y:S01]  /*2fa0*/  FMUL.FTZ R165, R126.reuse, R165 ;  /* 0x000000a57ea57220 */ /* 0x040fe20000410000 */
[C---:B------:R-:W-:Y:S01]  /*2fb0*/  ISETP.GE.U32.AND.EX P0, PT, R129.reuse, 0x1000000, PT, P0 ;  /* 0x010000008100780c */ /* 0x040fe20003f06100 */
[----:B------:R-:W-:Y:S01]  /*2fc0*/  FMUL.FTZ R181, R126, R181 ;  /* 0x000000b57eb57220 */ /* 0x000fe20000410000 */
[C---:B------:R-:W-:Y:S01]  /*2fd0*/  LOP3.LUT P6, RZ, R129.reuse, 0xff, RZ, 0xc0, !PT ;  /* 0x000000ff81ff7812 */ /* 0x040fe200078cc0ff */
        /* <DEDUP_REMOVED lines=11> */
[C---:B------:R-:W-:Y:S01]  /*3090*/  LOP3.LUT P6, RZ, R36.reuse, 0xff0000, RZ, 0xc0, !PT ;  /* 0x00ff000024ff7812 */ /* 0x040fe200078cc0ff */
        /* <DEDUP_REMOVED lines=18> */
[----:B------:R-:W-:Y:S02]  /*31c0*/  F2FP.BF16.F32.PACK_AB R26, R29, R26 ;  /* 0x0000001a1d1a723e */ /* 0x000fe400000010ff */
[----:B------:R-:W-:Y:S02]  /*31d0*/  FSEL R29, R173, RZ, P2 ;  /* 0x000000ffad1d7208 */ /* 0x000fe40001000000 */
[C---:B------:R-:W-:Y:S02]  /*31e0*/  FSEL R20, R41.reuse, RZ, P6 ;  /* 0x000000ff29147208 */ /* 0x040fe40003000000 */
[----:B------:R-:W-:Y:S02]  /*31f0*/  FSEL R24, R41, RZ, P0 ;  /* 0x000000ff29187208 */ /* 0x000fe40000000000 */
[----:B------:R-:W-:-:S02]  /*3200*/  F2FP.BF16.F32.PACK_AB R22, R25, R22 ;  /* 0x000000161916723e */ /* 0x000fc400000010ff */
[----:B------:R-:W-:Y:S02]  /*3210*/  F2FP.BF16.F32.PACK_AB R21, R0, R21 ;  /* 0x000000150015723e */ /* 0x000fe400000010ff */
[----:B------:R-:W-:Y:S02]  /*3220*/  F2FP.BF16.F32.PACK_AB R25, R37, R28 ;  /* 0x0000001c2519723e */ /* 0x000fe400000010ff */
[----:B------:R-:W-:Y:S02]  /*3230*/  F2FP.BF16.F32.PACK_AB R20, R29, R20 ;  /* 0x000000141d14723e */ /* 0x000fe400000010ff */
[----:B------:R-:W-:Y:S01]  /*3240*/  F2FP.BF16.F32.PACK_AB R24, R31, R24 ;  /* 0x000000181f18723e */ /* 0x000fe200000010ff */
[----:B------:R-:W-:Y:S06]  /*3250*/  BRA `(.L_x_299) ;  /* 0x0000000c00ec7947 */ /* 0x000fec0003800000 */
.L_x_302:
[-CC-:B------:R-:W-:Y:S01]  /*3260*/  FFMA.FTZ R16, R171, R160.reuse, R143.reuse ;  /* 0x000000a0ab107223 */ /* 0x180fe2000001008f */
[-CC-:B------:R-:W-:Y:S01]  /*3270*/  FFMA.FTZ R19, R162, R160.reuse, R143.reuse ;  /* 0x000000a0a2137223 */ /* 0x180fe2000001008f */
[----:B-----5:R-:W-:Y:S01]  /*3280*/  LOP3.LUT P2, RZ, R37, 0xff0000, RZ, 0xc0, !PT ;  /* 0x00ff000025ff7812 */ /* 0x020fe2000784c0ff */
[-C--:B------:R-:W-:Y:S01]  /*3290*/  FFMA.FTZ R169, R169, R160.reuse, R143 ;  /* 0x000000a0a9a97223 */ /* 0x080fe2000001008f */
[----:B------:R-:W-:Y:S01]  /*32a0*/  FADD.FTZ R43, R43, -R16 ;  /* 0x800000102b2b7221 */ /* 0x000fe20000010000 */
[----:B------:R-:W-:Y:S01]  /*32b0*/  FADD.FTZ R19, R140, -R19 ;  /* 0x800000138c137221 */ /* 0x000fe20000010000 */
[-C--:B------:R-:W-:Y:S01]  /*32c0*/  FFMA.FTZ R17, R152, R160.reuse, R143 ;  /* 0x000000a098117223 */ /* 0x080fe2000001008f */
[----:B------:R-:W-:Y:S01]  /*32d0*/  FADD.FTZ R169, R42, -R169 ;  /* 0x800000a92aa97221 */ /* 0x000fe20000010000 */
[C---:B------:R-:W-:Y:S01]  /*32e0*/  FMUL.FTZ R43, R126.reuse, R43 ;  /* 0x0000002b7e2b7220 */ /* 0x040fe20000410000 */
[----:B------:R-:W-:Y:S01]  /*32f0*/  FMUL.FTZ R20, R126, R19 ;  /* 0x000000137e147220 */ /* 0x000fe20000410000 */
[----:B------:R-:W-:Y:S01]  /*3300*/  ISETP.GE.U32.AND P0, PT, R36, RZ, PT ;  /* 0x000000ff2400720c */ /* 0x000fe20003f06070 */
[----:B------:R-:W-:Y:S01]  /*3310*/  FADD.FTZ R17, R138, -R17 ;  /* 0x800000118a117221 */ /* 0x000fe20000010000 */
[----:B------:R-:W-:Y:S01]  /*3320*/  FMUL.FTZ R16, R43, UR6 ;  /* 0x000000062b107c20 */ /* 0x000fe20008410000 */
[-C--:B------:R-:W-:Y:S01]  /*3330*/  FFMA.FTZ R165, R165, R160.reuse, R143 ;  /* 0x000000a0a5a57223 */ /* 0x080fe2000001008f */
[----:B------:R-:W-:Y:S01]  /*3340*/  LOP3.LUT P6, RZ, R129, 0xff0000, RZ, 0xc0, !PT ;  /* 0x00ff000081ff7812 */ /* 0x000fe200078cc0ff */
[----:B------:R-:W-:Y:S01]  /*3350*/  FMUL.FTZ R19, R20, UR6 ;  /* 0x0000000614137c20 */ /* 0x000fe20008410000 */
[----:B------:R-:W-:Y:S01]  /*3360*/  ISETP.GE.U32.AND.EX P0, PT, R37, 0x1000000, PT, P0 ;  /* 0x010000002500780c */ /* 0x000fe20003f06100 */
[----:B------:R-:W-:Y:S01]  /*3370*/  FMUL.FTZ R18, R126, R169 ;  /* 0x000000a97e127220 */ /* 0x000fe20000410000 */
        /* <DEDUP_REMOVED lines=9> */
[-C--:B------:R-:W-:Y:S01]  /*3410*/  FFMA.FTZ R181, R181, R160.reuse, R143 ;  /* 0x000000a0b5b57223 */ /* 0x080fe2000001008f */
        /* <DEDUP_REMOVED lines=8> */
[----:B------:R-:W-:Y:S01]  /*34a0*/  FSEL R26, R16, RZ, P6 ;  /* 0x000000ff101a7208 */ /* 0x000fe20003000000 */
[----:B------:R-:W-:Y:S01]  /*34b0*/  FADD.FTZ R173, R134, -R173 ;  /* 0x800000ad86ad7221 */ /* 0x000fe20000010000 */
[----:B------:R-:W-:Y:S01]  /*34c0*/  FSEL R22, R16, RZ, P0 ;  /* 0x000000ff10167208 */ /* 0x000fe20000000000 */
[----:B------:R-:W-:Y:S01]  /*34d0*/  FMUL.FTZ R16, R17, UR6 ;  /* 0x0000000611107c20 */ /* 0x000fe20008410000 */
[----:B------:R-:W-:Y:S01]  /*34e0*/  FSEL R31, R19, RZ, P2 ;  /* 0x000000ff131f7208 */ /* 0x000fe20001000000 */
[----:B------:R-:W-:Y:S01]  /*34f0*/  FADD.FTZ R41, R41, -R0 ;  /* 0x8000000029297221 */ /* 0x000fe20000010000 */
[----:B------:R-:W-:-:S02]  /*3500*/  LOP3.LUT P0, RZ, R36, 0xff0000, RZ, 0xc0, !PT ;  /* 0x00ff000024ff7812 */ /* 0x000fc4000780c0ff */
[----:B------:R-:W-:Y:S01]  /*3510*/  LOP3.LUT P2, RZ, R128, 0xff0000, RZ, 0xc0, !PT ;  /* 0x00ff000080ff7812 */ /* 0x000fe2000784c0ff */
[----:B------:R-:W-:Y:S01]  /*3520*/  FMUL.FTZ R41, R126, R41 ;  /* 0x000000297e297220 */ /* 0x000fe20000410000 */
[----:B------:R-:W-:Y:S02]  /*3530*/  LOP3.LUT P6, RZ, R129, 0xff00, RZ, 0xc0, !PT ;  /* 0x0000ff0081ff7812 */ /* 0x000fe400078cc0ff */
[C---:B------:R-:W-:Y:S02]  /*3540*/  FSEL R25, R16.reuse, RZ, P0 ;  /* 0x000000ff10197208 */ /* 0x040fe40000000000 */
[----:B------:R-:W-:Y:S01]  /*3550*/  FSEL R21, R16, RZ, P2 ;  /* 0x000000ff10157208 */ /* 0x000fe20001000000 */
[----:B------:R-:W-:Y:S01]  /*3560*/  FMUL.FTZ R16, R126, R181 ;  /* 0x000000b57e107220 */ /* 0x000fe20000410000 */
[----:B------:R-:W-:Y:S02]  /*3570*/  FSEL R37, R19, RZ, P6 ;  /* 0x000000ff13257208 */ /* 0x000fe40003000000 */
[----:B------:R-:W-:Y:S01]  /*3580*/  F2FP.BF16.F32.PACK_AB R19, R20, R43 ;  /* 0x0000002b1413723e */ /* 0x000fe200000010ff */
[C---:B------:R-:W-:Y:S01]  /*3590*/  FMUL.FTZ R20, R16.reuse, UR6 ;  /* 0x0000000610147c20 */ /* 0x040fe20008410000 */
[----:B------:R-:W-:Y:S01]  /*35a0*/  F2FP.BF16.F32.PACK_AB R17, R16, R17 ;  /* 0x000000111011723e */ /* 0x000fe200000010ff */
[----:B------:R-:W-:Y:S01]  /*35b0*/  FMUL.FTZ R16, R126, R173 ;  /* 0x000000ad7e107220 */ /* 0x000fe20000410000 */
[----:B------:R-:W-:-:S02]  /*35c0*/  LOP3.LUT P6, RZ, R36, 0xff000000, RZ, 0xc0, !PT ;  /* 0xff00000024ff7812 */ /* 0x000fc400078cc0ff */
[----:B------:R-:W-:Y:S01]  /*35d0*/  LOP3.LUT P0, RZ, R36, 0xff00, RZ, 0xc0, !PT ;  /* 0x0000ff0024ff7812 */ /* 0x000fe2000780c0ff */
[----:B------:R-:W-:Y:S01]  /*35e0*/  FMUL.FTZ R0, R16, UR6 ;  /* 0x0000000610007c20 */ /* 0x000fe20008410000 */
[----:B------:R-:W-:Y:S02]  /*35f0*/  FSEL R28, R20, RZ, P6 ;  /* 0x000000ff141c7208 */ /* 0x000fe40003000000 */
[----:B------:R-:W-:Y:S02]  /*3600*/  LOP3.LUT P6, RZ, R128, 0xff000000, RZ, 0xc0, !PT ;  /* 0xff00000080ff7812 */ /* 0x000fe400078cc0ff */
[----:B------:R-:W-:Y:S02]  /*3610*/  F2FP.BF16.F32.PACK_AB R18, R23, R18 ;  /* 0x000000121712723e */ /* 0x000fe400000010ff */
[----:B------:R-:W-:Y:S02]  /*3620*/  F2FP.BF16.F32.PACK_AB R23, R29, R24 ;  /* 0x000000181d17723e */ /* 0x000fe400000010ff */
[----:B------:R-:W-:-:S02]  /*3630*/  F2FP.BF16.F32.PACK_AB R27, R30, R27 ;  /* 0x0000001b1e1b723e */ /* 0x000fc400000010ff */
[----:B------:R-:W-:Y:S01]  /*3640*/  F2FP.BF16.F32.PACK_AB R16, R16, R41 ;  /* 0x000000291010723e */ /* 0x000fe200000010ff */
[----:B------:R-:W-:Y:S01]  /*3650*/  FMUL.FTZ R41, R41, UR6 ;  /* 0x0000000629297c20 */ /* 0x000fe20008410000 */
[----:B------:R-:W-:Y:S02]  /*3660*/  FSEL R30, R20, RZ, P6 ;  /* 0x000000ff141e7208 */ /* 0x000fe40003000000 */
[----:B------:R-:W-:Y:S02]  /*3670*/  FSEL R29, R0, RZ, P0 ;  /* 0x000000ff001d7208 */ /* 0x000fe40000000000 */
[----:B------:R-:W-:Y:S02]  /*3680*/  LOP3.LUT P2, RZ, R36, 0xff, RZ, 0xc0, !PT ;  /* 0x000000ff24ff7812 */ /* 0x000fe4000784c0ff */
[C---:B------:R-:W-:Y:S02]  /*3690*/  LOP3.LUT P6, RZ, R128.reuse, 0xff00, RZ, 0xc0, !PT ;  /* 0x0000ff0080ff7812 */ /* 0x040fe400078cc0ff */
        /* <DEDUP_REMOVED lines=11> */
.L_x_301:
[----:B------:R-:W-:-:S04]  /*3750*/  UISETP.NE.U32.AND UP0, UPT, UR4, URZ, UPT ;  /* 0x000000ff0400728c */ /* 0x000fc8000bf05070 */
[----:B------:R-:W-:-:S09]  /*3760*/  UISETP.NE.AND.EX UP0, UPT, UR5, URZ, UPT, UP0 ;  /* 0x000000ff0500728c */ /* 0x000fd2000bf05300 */
[----:B------:R-:W-:Y:S05]  /*3770*/  BRA.U UP0, `(.L_x_303) ;  /* 0x00000005004c7547 */ /* 0x000fea000b800000 */
[-CC-:B------:R-:W-:Y:S01]  /*3780*/  FFMA.FTZ R23, R162, R160.reuse, R143.reuse ;  /* 0x000000a0a2177223 */ /* 0x180fe2000001008f */
[-CC-:B------:R-:W-:Y:S01]  /*3790*/  FFMA.FTZ R20, R171, R160.reuse, R143.reuse ;  /* 0x000000a0ab147223 */ /* 0x180fe2000001008f */
[----:B------:R-:W-:Y:S02]  /*37a0*/  IMAD.U32 R22, R7, 0x10000, RZ ;  /* 0x0001000007167824 */ /* 0x000fe400078e00ff */
[-C--:B------:R-:W-:Y:S01]  /*37b0*/  FFMA.FTZ R169, R169, R160.reuse, R143 ;  /* 0x000000a0a9a97223 */ /* 0x080fe2000001008f */
[----:B------:R-:W-:Y:S01]  /*37c0*/  FADD.FTZ R29, R140, -R23 ;  /* 0x800000178c1d7221 */ /* 0x000fe20000010000 */
[----:B------:R-:W-:Y:S01]  /*37d0*/  IMAD.U32 R23, R26, 0x10000, RZ ;  /* 0x000100001a177824 */ /* 0x000fe200078e00ff */
[----:B------:R-:W-:Y:S01]  /*37e0*/  SHF.L.U32 R26, R25, 0x10, RZ ;  /* 0x00000010191a7819 */ /* 0x000fe200000006ff */
[----:B------:R-:W-:Y:S01]  /*37f0*/  FADD.FTZ R43, R43, -R20 ;  /* 0x800000142b2b7221 */ /* 0x000fe20000010000 */
[-C--:B------:R-:W-:Y:S01]  /*3800*/  FFMA.FTZ R181, R181, R160.reuse, R143 ;  /* 0x000000a0b5b57223 */ /* 0x080fe2000001008f */
[----:B------:R-:W-:Y:S01]  /*3810*/  SHF.L.U32 R20, R6, 0x10, RZ ;  /* 0x0000001006147819 */ /* 0x000fe200000006ff */
[----:B------:R-:W-:Y:S01]  /*3820*/  FADD.FTZ R169, R42, -R169 ;  /* 0x800000a92aa97221 */ /* 0x000fe20000010000 */
[C---:B------:R-:W-:Y:S01]  /*3830*/  FFMA.FTZ R26, R126.reuse, R29, R26 ;  /* 0x0000001d7e1a7223 */ /* 0x040fe2000001001a */
[----:B------:R-:W-:Y:S01]  /*3840*/  FFMA.FTZ R22, R126, R43, R22 ;  /* 0x0000002b7e167223 */ /* 0x000fe20000010016 */
[----:B-----5:R-:W-:Y:S01]  /*3850*/  ISETP.GE.U32.AND P0, PT, R36, RZ, PT ;  /* 0x000000ff2400720c */ /* 0x020fe20003f06070 */
[-C--:B------:R-:W-:Y:S01]  /*3860*/  FFMA.FTZ R21, R152, R160.reuse, R143 ;  /* 0x000000a098157223 */ /* 0x080fe2000001008f */
[----:B------:R-:W-:Y:S01]  /*3870*/  SHF.L.U32 R27, R27, 0x10, RZ ;  /* 0x000000101b1b7819 */ /* 0x000fe200000006ff */
[----:B------:R-:W-:Y:S01]  /*3880*/  FADD.FTZ R181, R136, -R181 ;  /* 0x800000b588b57221 */ /* 0x000fe20000010000 */
[-CC-:B------:R-:W-:Y:S01]  /*3890*/  FFMA.FTZ R0, R0, R160.reuse, R143.reuse ;  /* 0x000000a000007223 */ /* 0x180fe2000001008f */
[----:B------:R-:W-:Y:S01]  /*38a0*/  FMUL.FTZ R26, R26, UR6 ;  /* 0x000000061a1a7c20 */ /* 0x000fe20008410000 */
[-C--:B------:R-:W-:Y:S01]  /*38b0*/  FFMA.FTZ R165, R165, R160.reuse, R143 ;  /* 0x000000a0a5a57223 */ /* 0x080fe2000001008f */
[C---:B------:R-:W-:Y:S01]  /*38c0*/  ISETP.GE.U32.AND.EX P6, PT, R37.reuse, 0x1000000, PT, P0 ;  /* 0x010000002500780c */ /* 0x040fe20003fc6100 */
[----:B------:R-:W-:Y:S01]  /*38d0*/  FMUL.FTZ R22, R22, UR6 ;  /* 0x0000000616167c20 */ /* 0x000fe20008410000 */
[----:B------:R-:W-:Y:S01]  /*38e0*/  FFMA.FTZ R20, R126, R169, R20 ;  /* 0x000000a97e147223 */ /* 0x000fe20000010014 */
[----:B------:R-:W-:Y:S01]  /*38f0*/  LOP3.LUT P2, RZ, R37, 0xff0000, RZ, 0xc0, !PT ;  /* 0x00ff000025ff7812 */ /* 0x000fe2000784c0ff */
[----:B------:R-:W-:Y:S01]  /*3900*/  FADD.FTZ R21, R138, -R21 ;  /* 0x800000158a157221 */ /* 0x000fe20000010000 */
[----:B------:R-:W-:Y:S01]  /*3910*/  ISETP.GE.U32.AND P0, PT, R128, RZ, PT ;  /* 0x000000ff8000720c */ /* 0x000fe20003f06070 */
[----:B------:R-:W-:Y:S01]  /*3920*/  FADD.FTZ R41, R41, -R0 ;  /* 0x8000000029297221 */ /* 0x000fe20000010000 */
[----:B------:R-:W-:Y:S01]  /*3930*/  FFMA.FTZ R181, R126, R181, R27 ;  /* 0x000000b57eb57223 */ /* 0x000fe2000001001b */
[----:B------:R-:W-:Y:S01]  /*3940*/  FADD.FTZ R165, R40, -R165 ;  /* 0x800000a528a57221 */ /* 0x000fe20000010000 */
[----:B------:R-:W-:Y:S01]  /*3950*/  IMAD.U32 R0, R5, 0x10000, RZ ;  /* 0x0001000005007824 */ /* 0x000fe200078e00ff */
[----:B------:R-:W-:Y:S01]  /*3960*/  SHF.L.U32 R27, R24, 0x10, RZ ;  /* 0x00000010181b7819 */ /* 0x000fe200000006ff */
[----:B------:R-:W-:Y:S01]  /*3970*/  FMUL.FTZ R20, R20, UR6 ;  /* 0x0000000614147c20 */ /* 0x000fe20008410000 */
[----:B------:R-:W-:Y:S01]  /*3980*/  FSEL R31, R26, RZ, P6 ;  /* 0x000000ff1a1f7208 */ /* 0x000fe20003000000 */
[----:B------:R-:W-:Y:S01]  /*3990*/  FFMA.FTZ R21, R126, R21, R23 ;  /* 0x000000157e157223 */ /* 0x000fe20000010017 */
[----:B------:R-:W-:Y:S01]  /*39a0*/  LOP3.LUT P6, RZ, R129, 0xff0000, RZ, 0xc0, !PT ;  /* 0x00ff000081ff7812 */ /* 0x000fe200078cc0ff */
[----:B------:R-:W-:Y:S01]  /*39b0*/  FFMA.FTZ R173, R173, R160, R143 ;  /* 0x000000a0adad7223 */ /* 0x000fe2000001008f */
[----:B------:R-:W-:Y:S01]  /*39c0*/  FSEL R24, R22, RZ, P2 ;  /* 0x000000ff16187208 */ /* 0x000fe20001000000 */
[----:B------:R-:W-:Y:S01]  /*39d0*/  FFMA.FTZ R165, R126, R165, R0 ;  /* 0x000000a57ea57223 */ /* 0x000fe20000010000 */
[----:B------:R-:W-:Y:S01]  /*39e0*/  ISETP.GE.U32.AND.EX P0, PT, R129, 0x1000000, PT, P0 ;  /* 0x010000008100780c */ /* 0x000fe20003f06100 */
        /* <DEDUP_REMOVED lines=8> */
[----:B------:R-:W-:Y:S01]  /*3a70*/  FFMA.FTZ R27, R126, R173, R27 ;  /* 0x000000ad7e1b7223 */ /* 0x000fe2000001001b */
[----:B------:R-:W-:-:S02]  /*3a80*/  FSEL R26, R20, RZ, P2 ;  /* 0x000000ff141a7208 */ /* 0x000fc40001000000 */
[----:B------:R-:W-:Y:S01]  /*3a90*/  LOP3.LUT P2, RZ, R129, 0xff00, RZ, 0xc0, !PT ;  /* 0x0000ff0081ff7812 */ /* 0x000fe2000784c0ff */
[----:B------:R-:W-:Y:S01]  /*3aa0*/  FMUL.FTZ R29, R27, UR6 ;  /* 0x000000061b1d7c20 */ /* 0x000fe20008410000 */
[----:B------:R-:W-:Y:S02]  /*3ab0*/  FSEL R22, R20, RZ, P6 ;  /* 0x000000ff14167208 */ /* 0x000fe40003000000 */
[----:B------:R-:W-:Y:S02]  /*3ac0*/  LOP3.LUT P6, RZ, R36, 0xff0000, RZ, 0xc0, !PT ;  /* 0x00ff000024ff7812 */ /* 0x000fe400078cc0ff */
[----:B------:R-:W-:Y:S02]  /*3ad0*/  FSEL R25, R21, RZ, P2 ;  /* 0x000000ff15197208 */ /* 0x000fe40001000000 */
[----:B------:R-:W-:Y:S02]  /*3ae0*/  SHF.L.U32 R20, R4, 0x10, RZ ;  /* 0x0000001004147819 */ /* 0x000fe400000006ff */
[----:B------:R-:W-:-:S02]  /*3af0*/  LOP3.LUT P0, RZ, R37, 0xff00, RZ, 0xc0, !PT ;  /* 0x0000ff0025ff7812 */ /* 0x000fc4000780c0ff */
[----:B------:R-:W-:Y:S01]  /*3b00*/  LOP3.LUT P2, RZ, R36, 0xff000000, RZ, 0xc0, !PT ;  /* 0xff00000024ff7812 */ /* 0x000fe2000784c0ff */
[----:B------:R-:W-:Y:S01]  /*3b10*/  FFMA.FTZ R20, R126, R41, R20 ;  /* 0x000000297e147223 */ /* 0x000fe20000010014 */
[----:B------:R-:W-:Y:S02]  /*3b20*/  FSEL R28, R165, RZ, P6 ;  /* 0x000000ffa51c7208 */ /* 0x000fe40003000000 */
[----:B------:R-:W-:Y:S02]  /*3b30*/  FSEL R39, R21, RZ, P0 ;  /* 0x000000ff15277208 */ /* 0x000fe40000000000 */
[----:B------:R-:W-:Y:S02]  /*3b40*/  LOP3.LUT P6, RZ, R36, 0xff00, RZ, 0xc0, !PT ;  /* 0x0000ff0024ff7812 */ /* 0x000fe400078cc0ff */
[----:B------:R-:W-:Y:S02]  /*3b50*/  FSEL R37, R181, RZ, P2 ;  /* 0x000000ffb5257208 */ /* 0x000fe40001000000 */
[----:B------:R-:W-:-:S02]  /*3b60*/  LOP3.LUT P0, RZ, R128, 0xff0000, RZ, 0xc0, !PT ;  /* 0x00ff000080ff7812 */ /* 0x000fc4000780c0ff */
[----:B------:R-:W-:Y:S02]  /*3b70*/  LOP3.LUT P2, RZ, R128, 0xff000000, RZ, 0xc0, !PT ;  /* 0xff00000080ff7812 */ /* 0x000fe4000784c0ff */
[----:B------:R-:W-:Y:S01]  /*3b80*/  F2FP.BF16.F32.PACK_AB R27, R31, R24 ;  /* 0x000000181f1b723e */ /* 0x000fe200000010ff */
[----:B------:R-:W-:Y:S01]  /*3b90*/  FMUL.FTZ R24, R20, UR6 ;  /* 0x0000000614187c20 */ /* 0x000fe20008410000 */
[----:B------:R-:W-:Y:S02]  /*3ba0*/  F2FP.BF16.F32.PACK_AB R23, R0, R23 ;  /* 0x000000170017723e */ /* 0x000fe400000010ff */
[----:B------:R-:W-:Y:S02]  /*3bb0*/  FSEL R31, R29, RZ, P6 ;  /* 0x000000ff1d1f7208 */ /* 0x000fe40003000000 */
[----:B------:R-:W-:Y:S02]  /*3bc0*/  FSEL R21, R165, RZ, P0 ;  /* 0x000000ffa5157208 */ /* 0x000fe40000000000 */
[----:B------:R-:W-:-:S02]  /*3bd0*/  FSEL R0, R181, RZ, P2 ;  /* 0x000000ffb5007208 */ /* 0x000fc40001000000 */
[----:B------:R-:W-:Y:S02]  /*3be0*/  LOP3.LUT P6, RZ, R128, 0xff, RZ, 0xc0, !PT ;  /* 0x000000ff80ff7812 */ /* 0x000fe400078cc0ff */
[----:B------:R-:W-:Y:S02]  /*3bf0*/  LOP3.LUT P0, RZ, R36, 0xff, RZ, 0xc0, !PT ;  /* 0x000000ff24ff7812 */ /* 0x000fe4000780c0ff */
[----:B------:R-:W-:Y:S02]  /*3c00*/  LOP3.LUT P2, RZ, R128, 0xff00, RZ, 0xc0, !PT ;  /* 0x0000ff0080ff7812 */ /* 0x000fe4000784c0ff */
[C---:B------:R-:W-:Y:S02]  /*3c10*/  FSEL R20, R24.reuse, RZ, P6 ;  /* 0x000000ff18147208 */ /* 0x040fe40003000000 */
[----:B------:R-:W-:Y:S02]  /*3c20*/  FSEL R29, R29, RZ, P2 ;  /* 0x000000ff1d1d7208 */ /* 0x000fe40001000000 */
[----:B------:R-:W-:-:S02]  /*3c30*/  FSEL R24, R24, RZ, P0 ;  /* 0x000000ff18187208 */ /* 0x000fc40000000000 */
[----:B------:R-:W-:Y:S02]  /*3c40*/  F2FP.BF16.F32.PACK_AB R22, R25, R22 ;  /* 0x000000161916723e */ /* 0x000fe400000010ff */
[----:B------:R-:W-:Y:S02]  /*3c50*/  F2FP.BF16.F32.PACK_AB R26, R39, R26 ;  /* 0x0000001a271a723e */ /* 0x000fe400000010ff */
[----:B------:R-:W-:Y:S02]  /*3c60*/  F2FP.BF16.F32.PACK_AB R21, R0, R21 ;  /* 0x000000150015723e */ /* 0x000fe400000010ff */
[----:B------:R-:W-:Y:S02]  /*3c70*/  F2FP.BF16.F32.PACK_AB R25, R37, R28 ;  /* 0x0000001c2519723e */ /* 0x000fe400000010ff */
[----:B------:R-:W-:Y:S02]  /*3c80*/  F2FP.BF16.F32.PACK_AB R20, R29, R20 ;  /* 0x000000141d14723e */ /* 0x000fe400000010ff */
[----:B------:R-:W-:Y:S01]  /*3c90*/  F2FP.BF16.F32.PACK_AB R24, R31, R24 ;  /* 0x000000181f18723e */ /* 0x000fe200000010ff */
[----:B------:R-:W-:Y:S06]  /*3ca0*/  BRA `(.L_x_299) ;  /* 0x0000000400587947 */ /* 0x000fec0003800000 */
.L_x_303:
[-CC-:B------:R-:W-:Y:S01]  /*3cb0*/  FFMA.FTZ R16, R171, R160.reuse, R143.reuse ;  /* 0x000000a0ab107223 */ /* 0x180fe2000001008f */
[-CC-:B------:R-:W-:Y:S01]  /*3cc0*/  FFMA.FTZ R0, R0, R160.reuse, R143.reuse ;  /* 0x000000a000007223 */ /* 0x180fe2000001008f */
[-C--:B------:R-:W-:Y:S01]  /*3cd0*/  FFMA.FTZ R165, R165, R160.reuse, R143 ;  /* 0x000000a0a5a57223 */ /* 0x080fe2000001008f */
[----:B------:R-:W-:Y:S02]  /*3ce0*/  IMAD.U32 R18, R7, 0x10000, RZ ;  /* 0x0001000007127824 */ /* 0x000fe400078e00ff */
[----:B------:R-:W-:Y:S01]  /*3cf0*/  FADD.FTZ R43, R43, -R16 ;  /* 0x800000102b2b7221 */ /* 0x000fe20000010000 */
[----:B------:R-:W-:Y:S01]  /*3d00*/  FADD.FTZ R41, R41, -R0 ;  /* 0x8000000029297221 */ /* 0x000fe20000010000 */
[----:B------:R-:W-:Y:S01]  /*3d10*/  SHF.L.U32 R0, R5, 0x10, RZ ;  /* 0x0000001005007819 */ /* 0x000fe200000006ff */
[----:B------:R-:W-:Y:S01]  /*3d20*/  FADD.FTZ R165, R40, -R165 ;  /* 0x800000a528a57221 */ /* 0x000fe20000010000 */
[-CC-:B------:R-:W-:Y:S01]  /*3d30*/  FFMA.FTZ R181, R181, R160.reuse, R143.reuse ;  /* 0x000000a0b5b57223 */ /* 0x180fe2000001008f */
[----:B------:R-:W-:Y:S01]  /*3d40*/  FFMA.FTZ R43, R126, R43, R18 ;  /* 0x0000002b7e2b7223 */ /* 0x000fe20000010012 */
[-CC-:B------:R-:W-:Y:S01]  /*3d50*/  FFMA.FTZ R19, R162, R160.reuse, R143.reuse ;  /* 0x000000a0a2137223 */ /* 0x180fe2000001008f */
[----:B------:R-:W-:Y:S01]  /*3d60*/  FFMA.FTZ R165, R126, R165, R0 ;  /* 0x000000a57ea57223 */ /* 0x000fe20000010000 */
[-C--:B------:R-:W-:Y:S01]  /*3d70*/  FFMA.FTZ R169, R169, R160.reuse, R143 ;  /* 0x000000a0a9a97223 */ /* 0x080fe2000001008f */
[----:B------:R-:W-:Y:S01]  /*3d80*/  FADD.FTZ R181, R136, -R181 ;  /* 0x800000b588b57221 */ /* 0x000fe20000010000 */
[----:B------:R-:W-:Y:S01]  /*3d90*/  IMAD.U32 R27, R27, 0x10000, RZ ;  /* 0x000100001b1b7824 */ /* 0x000fe200078e00ff */
[----:B------:R-:W-:Y:S01]  /*3da0*/  SHF.L.U32 R22, R25, 0x10, RZ ;  /* 0x0000001019167819 */ /* 0x000fe200000006ff */
[----:B------:R-:W-:Y:S01]  /*3db0*/  FMUL.FTZ R0, R43, UR6 ;  /* 0x000000062b007c20 */ /* 0x000fe20008410000 */
[----:B------:R-:W-:Y:S01]  /*3dc0*/  FADD.FTZ R21, R140, -R19 ;  /* 0x800000138c157221 */ /* 0x000fe20000010000 */
[----:B-----5:R-:W-:Y:S01]  /*3dd0*/  LOP3.LUT P2, RZ, R37, 0xff0000, RZ, 0xc0, !PT ;  /* 0x00ff000025ff7812 */ /* 0x020fe2000784c0ff */
[-C--:B------:R-:W-:Y:S01]  /*3de0*/  FFMA.FTZ R17, R152, R160.reuse, R143 ;  /* 0x000000a098117223 */ /* 0x080fe2000001008f */
[----:B------:R-:W-:Y:S01]  /*3df0*/  SHF.L.U32 R16, R6, 0x10, RZ ;  /* 0x0000001006107819 */ /* 0x000fe200000006ff */
[----:B------:R-:W-:Y:S01]  /*3e00*/  FADD.FTZ R169, R42, -R169 ;  /* 0x800000a92aa97221 */ /* 0x000fe20000010000 */
[----:B------:R-:W-:Y:S01]  /*3e10*/  FFMA.FTZ R20, R126, R181, R27 ;  /* 0x000000b57e147223 */ /* 0x000fe2000001001b */
[----:B------:R-:W-:Y:S01]  /*3e20*/  SHF.L.U32 R19, R26, 0x10, RZ ;  /* 0x000000101a137819 */ /* 0x000fe200000006ff */
[----:B------:R-:W-:Y:S01]  /*3e30*/  FFMA.FTZ R28, R126, R21, R22 ;  /* 0x000000157e1c7223 */ /* 0x000fe20000010016 */
[----:B------:R-:W-:Y:S01]  /*3e40*/  FSEL R27, R0, RZ, P2 ;  /* 0x000000ff001b7208 */ /* 0x000fe20001000000 */
[----:B------:R-:W-:Y:S01]  /*3e50*/  FADD.FTZ R17, R138, -R17 ;  /* 0x800000118a117221 */ /* 0x000fe20000010000 */
[----:B------:R-:W-:Y:S01]  /*3e60*/  ISETP.GE.U32.AND P0, PT, R36, RZ, PT ;  /* 0x000000ff2400720c */ /* 0x000fe20003f06070 */
[----:B------:R-:W-:Y:S01]  /*3e70*/  FFMA.FTZ R18, R126, R169, R16 ;  /* 0x000000a97e127223 */ /* 0x000fe20000010010 */
[----:B------:R-:W-:Y:S01]  /*3e80*/  ISETP.GE.U32.AND P2, PT, R128, RZ, PT ;  /* 0x000000ff8000720c */ /* 0x000fe20003f46070 */
[----:B------:R-:W-:Y:S01]  /*3e90*/  FMUL.FTZ R16, R28, UR6 ;  /* 0x000000061c107c20 */ /* 0x000fe20008410000 */
[----:B------:R-:W-:Y:S01]  /*3ea0*/  LOP3.LUT P6, RZ, R129, 0xff0000, RZ, 0xc0, !PT ;  /* 0x00ff000081ff7812 */ /* 0x000fe200078cc0ff */
[----:B------:R-:W-:Y:S01]  /*3eb0*/  FFMA.FTZ R23, R126, R17, R19 ;  /* 0x000000117e177223 */ /* 0x000fe20000010013 */
[----:B------:R-:W-:Y:S01]  /*3ec0*/  ISETP.GE.U32.AND.EX P0, PT, R37, 0x1000000, PT, P0 ;  /* 0x010000002500780c */ /* 0x000fe20003f06100 */
[----:B------:R-:W-:Y:S01]  /*3ed0*/  IMAD.U32 R17, R24, 0x10000, RZ ;  /* 0x0001000018117824 */ /* 0x000fe200078e00ff */
[----:B------:R-:W-:Y:S01]  /*3ee0*/  ISETP.GE.U32.AND.EX P2, PT, R129, 0x1000000, PT, P2 ;  /* 0x010000008100780c */ /* 0x000fe20003f46120 */
[----:B------:R-:W-:Y:S01]  /*3ef0*/  FMUL.FTZ R19, R23, UR6 ;  /* 0x0000000617137c20 */ /* 0x000fe20008410000 */
[----:B------:R-:W-:Y:S01]  /*3f00*/  FSEL R24, R0, RZ, P6 ;  /* 0x000000ff00187208 */ /* 0x000fe20003000000 */
[----:B------:R-:W-:Y:S01]  /*3f10*/  FMUL.FTZ R0, R18, UR6 ;  /* 0x0000000612007c20 */ /* 0x000fe20008410000 */
[C---:B------:R-:W-:Y:S01]  /*3f20*/  FSEL R30, R16.reuse, RZ, P0 ;  /* 0x000000ff101e7208 */ /* 0x040fe20000000000 */
[----:B------:R-:W-:Y:S01]  /*3f30*/  FFMA.FTZ R173, R173, R160, R143 ;  /* 0x000000a0adad7223 */ /* 0x000fe2000001008f */
[----:B------:R-:W-:Y:S01]  /*3f40*/  FSEL R29, R16, RZ, P2 ;  /* 0x000000ff101d7208 */ /* 0x000fe20001000000 */
[----:B------:R-:W-:Y:S01]  /*3f50*/  FMUL.FTZ R16, R165, UR6 ;  /* 0x00000006a5107c20 */ /* 0x000fe20008410000 */
[----:B------:R-:W-:Y:S01]  /*3f60*/  LOP3.LUT P0, RZ, R129, 0xff, RZ, 0xc0, !PT ;  /* 0x000000ff81ff7812 */ /* 0x000fe2000780c0ff */
[----:B------:R-:W-:Y:S01]  /*3f70*/  FADD.FTZ R173, R134, -R173 ;  /* 0x800000ad86ad7221 */ /* 0x000fe20000010000 */
[----:B------:R-:W-:-:S02]  /*3f80*/  LOP3.LUT P2, RZ, R37, 0xff00, RZ, 0xc0, !PT ;  /* 0x0000ff0025ff7812 */ /* 0x000fc4000784c0ff */
[----:B------:R-:W-:Y:S01]  /*3f90*/  LOP3.LUT P6, RZ, R37, 0xff, RZ, 0xc0, !PT ;  /* 0x000000ff25ff7812 */ /* 0x000fe200078cc0ff */
[----:B------:R-:W-:Y:S01]  /*3fa0*/  FFMA.FTZ R173, R126, R173, R17 ;  /* 0x000000ad7ead7223 */ /* 0x000fe20000010011 */
[C---:B------:R-:W-:Y:S02]  /*3fb0*/  FSEL R22, R0.reuse, RZ, P0 ;  /* 0x000000ff00167208 */ /* 0x040fe40000000000 */
[----:B------:R-:W-:Y:S02]  /*3fc0*/  FSEL R31, R19, RZ, P2 ;  /* 0x000000ff131f7208 */ /* 0x000fe40001000000 */
[----:B------:R-:W-:Y:S02]  /*3fd0*/  FSEL R26, R0, RZ, P6 ;  /* 0x000000ff001a7208 */ /* 0x000fe40003000000 */
[----:B------:R-:W-:Y:S02]  /*3fe0*/  LOP3.LUT P0, RZ, R36, 0xff0000, RZ, 0xc0, !PT ;  /* 0x00ff000024ff7812 */ /* 0x000fe4000780c0ff */
[----:B------:R-:W-:-:S02]  /*3ff0*/  LOP3.LUT P2, RZ, R128, 0xff0000, RZ, 0xc0, !PT ;  /* 0x00ff000080ff7812 */ /* 0x000fc4000784c0ff */
[----:B------:R-:W-:Y:S02]  /*4000*/  LOP3.LUT P6, RZ, R129, 0xff00, RZ, 0xc0, !PT ;  /* 0x0000ff0081ff7812 */ /* 0x000fe400078cc0ff */
[C---:B------:R-:W-:Y:S02]  /*4010*/  FSEL R25, R16.reuse, RZ, P0 ;  /* 0x000000ff10197208 */ /* 0x040fe40000000000 */
[----:B------:R-:W-:Y:S01]  /*4020*/  FSEL R21, R16, RZ, P2 ;  /* 0x000000ff10157208 */ /* 0x000fe20001000000 */
[----:B------:R-:W-:Y:S01]  /*4030*/  FMUL.FTZ R16, R20, UR6 ;  /* 0x0000000614107c20 */ /* 0x000fe20008410000 */
[----:B------:R-:W-:Y:S02]  /*4040*/  FSEL R37, R19, RZ, P6 ;  /* 0x000000ff13257208 */ /* 0x000fe40003000000 */
[----:B------:R-:W-:Y:S02]  /*4050*/  LOP3.LUT P6, RZ, R36, 0xff000000, RZ, 0xc0, !PT ;  /* 0xff00000024ff7812 */ /* 0x000fe400078cc0ff */
[----:B------:R-:W-:-:S02]  /*4060*/  SHF.L.U32 R0, R4, 0x10, RZ ;  /* 0x0000001004007819 */ /* 0x000fc400000006ff */
[----:B------:R-:W-:Y:S02]  /*4070*/  F2FP.BF16.F32.PACK_AB R19, R28, R43 ;  /* 0x0000002b1c13723e */ /* 0x000fe400000010ff */
[----:B------:R-:W-:Y:S01]  /*4080*/  FSEL R28, R16, RZ, P6 ;  /* 0x000000ff101c7208 */ /* 0x000fe20003000000 */
[----:B------:R-:W-:Y:S01]  /*4090*/  FFMA.FTZ R0, R126, R41, R0 ;  /* 0x000000297e007223 */ /* 0x000fe20000010000 */
[----:B------:R-:W-:Y:S01]  /*40a0*/  F2FP.BF16.F32.PACK_AB R17, R20, R165 ;  /* 0x000000a51411723e */ /* 0x000fe200000010ff */
[----:B------:R-:W-:Y:S01]  /*40b0*/  FMUL.FTZ R20, R173, UR6 ;  /* 0x00000006ad147c20 */ /* 0x000fe20008410000 */
[----:B------:R-:W-:Y:S02]  /*40c0*/  LOP3.LUT P6, RZ, R128, 0xff000000, RZ, 0xc0, !PT ;  /* 0xff00000080ff7812 */ /* 0x000fe400078cc0ff */
[----:B------:R-:W-:Y:S02]  /*40d0*/  LOP3.LUT P0, RZ, R36, 0xff00, RZ, 0xc0, !PT ;  /* 0x0000ff0024ff7812 */ /* 0x000fe4000780c0ff */
[----:B------:R-:W-:-:S02]  /*40e0*/  F2FP.BF16.F32.PACK_AB R27, R30, R27 ;  /* 0x0000001b1e1b723e */ /* 0x000fc400000010ff */
[----:B------:R-:W-:Y:S02]  /*40f0*/  F2FP.BF16.F32.PACK_AB R18, R23, R18 ;  /* 0x000000121712723e */ /* 0x000fe400000010ff */
[----:B------:R-:W-:Y:S02]  /*4100*/  FSEL R30, R16, RZ, P6 ;  /* 0x000000ff101e7208 */ /* 0x000fe40003000000 */
[----:B------:R-:W-:Y:S02]  /*4110*/  F2FP.BF16.F32.PACK_AB R23, R29, R24 ;  /* 0x000000181d17723e */ /* 0x000fe400000010ff */
[----:B------:R-:W-:Y:S01]  /*4120*/  F2FP.BF16.F32.PACK_AB R16, R173, R0 ;  /* 0x00000000ad10723e */ /* 0x000fe200000010ff */
[----:B------:R-:W-:Y:S01]  /*4130*/  FMUL.FTZ R0, R0, UR6 ;  /* 0x0000000600007c20 */ /* 0x000fe20008410000 */
[----:B------:R-:W-:Y:S02]  /*4140*/  LOP3.LUT P6, RZ, R128, 0xff00, RZ, 0xc0, !PT ;  /* 0x0000ff0080ff7812 */ /* 0x000fe400078cc0ff */
        /* <DEDUP_REMOVED lines=11> */
[----:B------:R-:W-:-:S07]  /*4200*/  F2FP.BF16.F32.PACK_AB R24, R29, R24 ;  /* 0x000000181d18723e */ /* 0x000fce00000010ff */
.L_x_299:
        /* <DEDUP_REMOVED lines=12> */
[----:B------:R-:W-:-:S04]  /*42d0*/  ISETP.NE.U32.AND P0, PT, R148, RZ, PT ;  /* 0x000000ff9400720c */ /* 0x000fc80003f05070 */
[----:B------:R-:W-:-:S13]  /*42e0*/  ISETP.NE.AND.EX P0, PT, R149, RZ, PT, P0 ;  /* 0x000000ff9500720c */ /* 0x000fda0003f05300 */
[----:B------:R-:W-:Y:S05]  /*42f0*/  @!P0 BRA `(.L_x_305) ;  /* 0x0000000800cc8947 */ /* 0x000fea0003800000 */
[----:B------:R-:W-:Y:S05]  /*4300*/  @!P2 BRA `(.L_x_306) ;  /* 0x00000004006ca947 */ /* 0x000fea0003800000 */
[-CC-:B------:R-:W-:Y:S01]  /*4310*/  FFMA.FTZ R177, R177, R160.reuse, R143.reuse ;  /* 0x000000a0b1b17223 */ /* 0x180fe2000001008f */
[----:B0-----:R-:W-:Y:S01]  /*4320*/  SHF.L.U32 R17, R11, 0x10, RZ ;  /* 0x000000100b117819 */ /* 0x001fe200000006ff */
[-C--:B------:R-:W-:Y:S01]  /*4330*/  FFMA.FTZ R183, R183, R160.reuse, R143 ;  /* 0x000000a0b7b77223 */ /* 0x080fe2000001008f */
[----:B------:R-:W-:Y:S01]  /*4340*/  PRMT R0, R11, 0x7632, R0 ;  /* 0x000076320b007816 */ /* 0x000fe20000000000 */
[----:B------:R-:W-:Y:S01]  /*4350*/  FADD.FTZ R177, R142, -R177 ;  /* 0x800000b18eb17221 */ /* 0x000fe20000010000 */
[----:B------:R-:W-:Y:S01]  /*4360*/  LOP3.LUT P6, RZ, R35, 0xff0000, RZ, 0xc0, !PT ;  /* 0x00ff000023ff7812 */ /* 0x000fe200078cc0ff */
[----:B------:R-:W-:Y:S01]  /*4370*/  FADD.FTZ R183, R132, -R183 ;  /* 0x800000b784b77221 */ /* 0x000fe20000010000 */
[-C--:B------:R-:W-:Y:S01]  /*4380*/  FFMA.FTZ R185, R185, R160.reuse, R143 ;  /* 0x000000a0b9b97223 */ /* 0x080fe2000001008f */
[----:B------:R-:W-:Y:S01]  /*4390*/  FFMA.FTZ R177, R126, R177, R17 ;  /* 0x000000b17eb17223 */ /* 0x000fe20000010011 */
[-C--:B------:R-:W-:Y:S01]  /*43a0*/  FFMA.FTZ R17, R184, R160.reuse, R143 ;  /* 0x000000a0b8117223 */ /* 0x080fe2000001008f */
[----:B------:R-:W-:Y:S01]  /*43b0*/  IMAD.U32 R19, R0, 0x10000, RZ ;  /* 0x0001000000137824 */ /* 0x000fe200078e00ff */
[----:B------:R-:W-:Y:S01]  /*43c0*/  PRMT R0, R10, 0x7632, R0 ;  /* 0x000076320a007816 */ /* 0x000fe20000000000 */
[----:B------:R-:W-:Y:S01]  /*43d0*/  FMUL.FTZ R16, R177, UR6 ;  /* 0x00000006b1107c20 */ /* 0x000fe20008410000 */
[----:B------:R-:W-:Y:S01]  /*43e0*/  FADD.FTZ R17, R180, -R17 ;  /* 0x80000011b4117221 */ /* 0x000fe20000010000 */
[----:B------:R-:W-:Y:S01]  /*43f0*/  FADD.FTZ R185, R46, -R185 ;  /* 0x800000b92eb97221 */ /* 0x000fe20000010000 */
[----:B------:R-:W-:-:S02]  /*4400*/  FFMA.FTZ R179, R179, R160, R143 ;  /* 0x000000a0b3b37223 */ /* 0x000fc4000001008f */
[----:B------:R-:W-:Y:S01]  /*4410*/  FSEL R27, R16, RZ, P6 ;  /* 0x000000ff101b7208 */ /* 0x000fe20003000000 */
[----:B------:R-:W-:Y:S01]  /*4420*/  FFMA.FTZ R38, R126, R17, R19 ;  /* 0x000000117e267223 */ /* 0x000fe20000010013 */
[----:B------:R-:W-:Y:S01]  /*4430*/  LOP3.LUT P6, RZ, R3, 0xff0000, RZ, 0xc0, !PT ;  /* 0x00ff000003ff7812 */ /* 0x000fe200078cc0ff */
[----:B------:R-:W-:Y:S01]  /*4440*/  FFMA.FTZ R19, R168, R160, R143 ;  /* 0x000000a0a8137223 */ /* 0x000fe2000001008f */
[----:B------:R-:W-:Y:S01]  /*4450*/  SHF.L.U32 R17, R10, 0x10, RZ ;  /* 0x000000100a117819 */ /* 0x000fe200000006ff */
[----:B------:R-:W-:Y:S01]  /*4460*/  FADD.FTZ R179, R44, -R179 ;  /* 0x800000b32cb37221 */ /* 0x000fe20000010000 */
[----:B------:R-:W-:Y:S01]  /*4470*/  FSEL R23, R16, RZ, P6 ;  /* 0x000000ff10177208 */ /* 0x000fe20003000000 */
[----:B------:R-:W-:Y:S01]  /*4480*/  FMUL.FTZ R16, R38, UR6 ;  /* 0x0000000626107c20 */ /* 0x000fe20008410000 */
[----:B------:R-:W-:Y:S01]  /*4490*/  ISETP.GE.U32.AND P6, PT, R34, RZ, PT ;  /* 0x000000ff2200720c */ /* 0x000fe20003fc6070 */
[----:B------:R-:W-:Y:S01]  /*44a0*/  FFMA.FTZ R183, R126, R183, R17 ;  /* 0x000000b77eb77223 */ /* 0x000fe20000010011 */
[----:B------:R-:W-:Y:S01]  /*44b0*/  SHF.L.U32 R17, R0, 0x10, RZ ;  /* 0x0000001000117819 */ /* 0x000fe200000006ff */
[----:B------:R-:W-:Y:S01]  /*44c0*/  FADD.FTZ R19, R166, -R19 ;  /* 0x80000013a6137221 */ /* 0x000fe20000010000 */
[----:B------:R-:W-:Y:S01]  /*44d0*/  ISETP.GE.U32.AND.EX P6, PT, R35, 0x1000000, PT, P6 ;  /* 0x010000002300780c */ /* 0x000fe20003fc6160 */
[----:B------:R-:W-:-:S02]  /*44e0*/  FMUL.FTZ R0, R183, UR6 ;  /* 0x00000006b7007c20 */ /* 0x000fc40008410000 */
[----:B------:R-:W-:Y:S01]  /*44f0*/  FFMA.FTZ R24, R126, R19, R17 ;  /* 0x000000137e187223 */ /* 0x000fe20000010011 */
[----:B------:R-:W-:Y:S01]  /*4500*/  FSEL R40, R16, RZ, P6 ;  /* 0x000000ff10287208 */ /* 0x000fe20003000000 */
[----:B------:R-:W-:Y:S01]  /*4510*/  IMAD.U32 R17, R9, 0x10000, RZ ;  /* 0x0001000009117824 */ /* 0x000fe200078e00ff */
[----:B------:R-:W-:Y:S01]  /*4520*/  ISETP.GE.U32.AND P6, PT, R2, RZ, PT ;  /* 0x000000ff0200720c */ /* 0x000fe20003fc6070 */
[----:B------:R-:W-:Y:S01]  /*4530*/  FMUL.FTZ R18, R24, UR6 ;  /* 0x0000000618127c20 */ /* 0x000fe20008410000 */
[----:B------:R-:W-:Y:S01]  /*4540*/  F2FP.BF16.F32.PACK_AB R27, R40, R27 ;  /* 0x0000001b281b723e */ /* 0x000fe200000010ff */
[----:B------:R-:W-:Y:S01]  /*4550*/  FFMA.FTZ R185, R126, R185, R17 ;  /* 0x000000b97eb97223 */ /* 0x000fe20000010011 */
[----:B------:R-:W-:Y:S01]  /*4560*/  ISETP.GE.U32.AND.EX P6, PT, R3, 0x1000000, PT, P6 ;  /* 0x010000000300780c */ /* 0x000fe20003fc6160 */
[----:B------:R-:W-:-:S03]  /*4570*/  FFMA.FTZ R17, R154, R160, R143 ;  /* 0x000000a09a117223 */ /* 0x000fc6000001008f */
[----:B------:R-:W-:Y:S01]  /*4580*/  FSEL R42, R16, RZ, P6 ;  /* 0x000000ff102a7208 */ /* 0x000fe20003000000 */
[----:B------:R-:W-:Y:S01]  /*4590*/  FMUL.FTZ R16, R185, UR6 ;  /* 0x00000006b9107c20 */ /* 0x000fe20008410000 */
[----:B------:R-:W-:Y:S01]  /*45a0*/  LOP3.LUT P6, RZ, R35, 0xff, RZ, 0xc0, !PT ;  /* 0x000000ff23ff7812 */ /* 0x000fe200078cc0ff */
[----:B------:R-:W-:Y:S01]  /*45b0*/  FADD.FTZ R17, R150, -R17 ;  /* 0x8000001196117221 */ /* 0x000fe20000010000 */
[----:B------:R-:W-:Y:S02]  /*45c0*/  F2FP.BF16.F32.PACK_AB R23, R42, R23 ;  /* 0x000000172a17723e */ /* 0x000fe400000010ff */
[----:B------:R-:W-:Y:S02]  /*45d0*/  FSEL R26, R0, RZ, P6 ;  /* 0x000000ff001a7208 */ /* 0x000fe40003000000 */
[----:B------:R-:W-:-:S04]  /*45e0*/  LOP3.LUT P6, RZ, R3, 0xff, RZ, 0xc0, !PT ;  /* 0x000000ff03ff7812 */ /* 0x000fc800078cc0ff */
[----:B------:R-:W-:Y:S02]  /*45f0*/  FSEL R22, R0, RZ, P6 ;  /* 0x000000ff00167208 */ /* 0x000fe40003000000 */
[----:B------:R-:W-:Y:S02]  /*4600*/  LOP3.LUT P6, RZ, R35, 0xff00, RZ, 0xc0, !PT ;  /* 0x0000ff0023ff7812 */ /* 0x000fe400078cc0ff */
[----:B------:R-:W-:Y:S02]  /*4610*/  PRMT R0, R9, 0x7632, R0 ;  /* 0x0000763209007816 */ /* 0x000fe40000000000 */
[----:B------:R-:W-:Y:S02]  /*4620*/  FSEL R39, R18, RZ, P6 ;  /* 0x000000ff12277208 */ /* 0x000fe40003000000 */
[----:B------:R-:W-:Y:S02]  /*4630*/  LOP3.LUT P6, RZ, R3, 0xff00, RZ, 0xc0, !PT ;  /* 0x0000ff0003ff7812 */ /* 0x000fe400078cc0ff */
[----:B------:R-:W-:-:S02]  /*4640*/  SHF.L.U32 R19, R0, 0x10, RZ ;  /* 0x0000001000137819 */ /* 0x000fc400000006ff */
[----:B------:R-:W-:Y:S02]  /*4650*/  FSEL R41, R18, RZ, P6 ;  /* 0x000000ff12297208 */ /* 0x000fe40003000000 */
[----:B------:R-:W-:Y:S01]  /*4660*/  LOP3.LUT P6, RZ, R34, 0xff0000, RZ, 0xc0, !PT ;  /* 0x00ff000022ff7812 */ /* 0x000fe200078cc0ff */
[----:B------:R-:W-:Y:S01]  /*4670*/  FFMA.FTZ R20, R126, R17, R19 ;  /* 0x000000117e147223 */ /* 0x000fe20000010013 */
[----:B------:R-:W-:Y:S01]  /*4680*/  PRMT R0, R8, 0x7632, R0 ;  /* 0x0000763208007816 */ /* 0x000fe20000000000 */
[----:B------:R-:W-:Y:S01]  /*4690*/  FFMA.FTZ R17, R146, R160, R143 ;  /* 0x000000a092117223 */ /* 0x000fe2000001008f */
[----:B------:R-:W-:Y:S01]  /*46a0*/  FSEL R25, R16, RZ, P6 ;  /* 0x000000ff10197208 */ /* 0x000fe20003000000 */
[----:B------:R-:W-:Y:S01]  /*46b0*/  FMUL.FTZ R18, R20, UR6 ;  /* 0x0000000614127c20 */ /* 0x000fe20008410000 */
[----:B------:R-:W-:Y:S01]  /*46c0*/  LOP3.LUT P6, RZ, R2, 0xff0000, RZ, 0xc0, !PT ;  /* 0x00ff000002ff7812 */ /* 0x000fe200078cc0ff */
[----:B------:R-:W-:Y:S01]  /*46d0*/  FADD.FTZ R17, R144, -R17 ;  /* 0x8000001190117221 */ /* 0x000fe20000010000 */
[----:B------:R-:W-:-:S02]  /*46e0*/  SHF.L.U32 R19, R0, 0x10, RZ ;  /* 0x0000001000137819 */ /* 0x000fc400000006ff */
[----:B------:R-:W-:Y:S02]  /*46f0*/  FSEL R30, R16, RZ, P6 ;  /* 0x000000ff101e7208 */ /* 0x000fe40003000000 */
[----:B------:R-:W-:Y:S01]  /*4700*/  LOP3.LUT P6, RZ, R34, 0xff000000, RZ, 0xc0, !PT ;  /* 0xff00000022ff7812 */ /* 0x000fe200078cc0ff */
[----:B------:R-:W-:Y:S01]  /*4710*/  FFMA.FTZ R21, R126, R17, R19 ;  /* 0x000000117e157223 */ /* 0x000fe20000010013 */
[----:B------:R-:W-:Y:S01]  /*4720*/  IMAD.U32 R17, R8, 0x10000, RZ ;  /* 0x0001000008117824 */ /* 0x000fe200078e00ff */
[----:B------:R-:W-:Y:S02]  /*4730*/  F2FP.BF16.F32.PACK_AB R19, R38, R177 ;  /* 0x000000b12613723e */ /* 0x000fe400000010ff */
[----:B------:R-:W-:Y:S01]  /*4740*/  FSEL R36, R18, RZ, P6 ;  /* 0x000000ff12247208 */ /* 0x000fe20003000000 */
[----:B------:R-:W-:Y:S01]  /*4750*/  FMUL.FTZ R0, R21, UR6 ;  /* 0x0000000615007c20 */ /* 0x000fe20008410000 */
[----:B------:R-:W-:Y:S01]  /*4760*/  LOP3.LUT P6, RZ, R2, 0xff000000, RZ, 0xc0, !PT ;  /* 0xff00000002ff7812 */ /* 0x000fe200078cc0ff */
[----:B------:R-:W-:Y:S01]  /*4770*/  FFMA.FTZ R16, R126, R179, R17 ;  /* 0x000000b37e107223 */ /* 0x000fe20000010011 */
[----:B------:R-:W-:-:S02]  /*4780*/  F2FP.BF16.F32.PACK_AB R17, R20, R185 ;  /* 0x000000b91411723e */ /* 0x000fc400000010ff */
[----:B------:R-:W-:Y:S02]  /*4790*/  FSEL R37, R18, RZ, P6 ;  /* 0x000000ff12257208 */ /* 0x000fe40003000000 */
[----:B------:R-:W-:Y:S02]  /*47a0*/  LOP3.LUT P6, RZ, R34, 0xff00, RZ, 0xc0, !PT ;  /* 0x0000ff0022ff7812 */ /* 0x000fe400078cc0ff */
[----:B------:R-:W-:Y:S02]  /*47b0*/  F2FP.BF16.F32.PACK_AB R18, R24, R183 ;  /* 0x000000b71812723e */ /* 0x000fe400000010ff */
[----:B------:R-:W-:Y:S02]  /*47c0*/  FSEL R31, R0, RZ, P6 ;  /* 0x000000ff001f7208 */ /* 0x000fe40003000000 */
[----:B------:R-:W-:Y:S02]  /*47d0*/  LOP3.LUT P6, RZ, R2, 0xff00, RZ, 0xc0, !PT ;  /* 0x0000ff0002ff7812 */ /* 0x000fe400078cc0ff */
[----:B------:R-:W-:-:S02]  /*47e0*/  F2FP.BF16.F32.PACK_AB R22, R41, R22 ;  /* 0x000000162916723e */ /* 0x000fc400000010ff */
[----:B------:R-:W-:Y:S01]  /*47f0*/  FSEL R35, R0, RZ, P6 ;  /* 0x000000ff00237208 */ /* 0x000fe20003000000 */
[----:B------:R-:W-:Y:S01]  /*4800*/  FMUL.FTZ R0, R16, UR6 ;  /* 0x0000000610007c20 */ /* 0x000fe20008410000 */
[----:B------:R-:W-:Y:S02]  /*4810*/  LOP3.LUT P6, RZ, R34, 0xff, RZ, 0xc0, !PT ;  /* 0x000000ff22ff7812 */ /* 0x000fe400078cc0ff */
[----:B------:R-:W-:Y:S02]  /*4820*/  F2FP.BF16.F32.PACK_AB R16, R21, R16 ;  /* 0x000000101510723e */ /* 0x000fe400000010ff */
[----:B------:R-:W-:Y:S02]  /*4830*/  FSEL R24, R0, RZ, P6 ;  /* 0x000000ff00187208 */ /* 0x000fe40003000000 */
[----:B------:R-:W-:Y:S02]  /*4840*/  LOP3.LUT P6, RZ, R2, 0xff, RZ, 0xc0, !PT ;  /* 0x000000ff02ff7812 */ /* 0x000fe400078cc0ff */
[----:B------:R-:W-:-:S02]  /*4850*/  F2FP.BF16.F32.PACK_AB R26, R39, R26 ;  /* 0x0000001a271a723e */ /* 0x000fc400000010ff */
[----:B------:R-:W-:Y:S02]  /*4860*/  FSEL R20, R0, RZ, P6 ;  /* 0x000000ff00147208 */ /* 0x000fe40003000000 */
[----:B------:R-:W-:Y:S02]  /*4870*/  F2FP.BF16.F32.PACK_AB R21, R37, R30 ;  /* 0x0000001e2515723e */ /* 0x000fe400000010ff */
[----:B------:R-:W-:Y:S02]  /*4880*/  F2FP.BF16.F32.PACK_AB R25, R36, R25 ;  /* 0x000000192419723e */ /* 0x000fe400000010ff */
[----:B------:R-:W-:Y:S02]  /*4890*/  F2FP.BF16.F32.PACK_AB R20, R35, R20 ;  /* 0x000000142314723e */ /* 0x000fe400000010ff */
[----:B------:R-:W-:Y:S01]  /*48a0*/  F2FP.BF16.F32.PACK_AB R24, R31, R24 ;  /* 0x000000181f18723e */ /* 0x000fe200000010ff */
[----:B------:R-:W-:Y:S06]  /*48b0*/  BRA `(.L_x_307) ;  /* 0x0000001c00b87947 */ /* 0x000fec0003800000 */
.L_x_306:
[-CC-:B------:R-:W-:Y:S01]  /*48c0*/  FFMA.FTZ R177, R177, R160.reuse, R143.reuse ;  /* 0x000000a0b1b17223 */ /* 0x180fe2000001008f */
[C---:B0-----:R-:W-:Y:S01]  /*48d0*/  SHF.L.U32 R21, R11.reuse, 0x10, RZ ;  /* 0x000000100b157819 */ /* 0x041fe200000006ff */
[-C--:B------:R-:W-:Y:S01]  /*48e0*/  FFMA.FTZ R23, R184, R160.reuse, R143 ;  /* 0x000000a0b8177223 */ /* 0x080fe2000001008f */
[----:B------:R-:W-:Y:S01]  /*48f0*/  PRMT R0, R11, 0x7632, R0 ;  /* 0x000076320b007816 */ /* 0x000fe20000000000 */
[----:B------:R-:W-:Y:S01]  /*4900*/  FADD.FTZ R177, R142, -R177 ;  /* 0x800000b18eb17221 */ /* 0x000fe20000010000 */
[----:B------:R-:W-:Y:S01]  /*4910*/  LOP3.LUT P6, RZ, R35, 0xff0000, RZ, 0xc0, !PT ;  /* 0x00ff000023ff7812 */ /* 0x000fe200078cc0ff */
[----:B------:R-:W-:Y:S01]  /*4920*/  FADD.FTZ R23, R180, -R23 ;  /* 0x80000017b4177221 */ /* 0x000fe20000010000 */
[----:B------:R-:W-:Y:S01]  /*4930*/  SHF.L.U32 R25, R0, 0x10, RZ ;  /* 0x0000001000197819 */ /* 0x000fe200000006ff */
[----:B------:R-:W-:Y:S01]  /*4940*/  FFMA.FTZ R21, R126, R177, R21 ;  /* 0x000000b17e157223 */ /* 0x000fe20000010015 */
[-CC-:B------:R-:W-:Y:S01]  /*4950*/  FFMA.FTZ R183, R183, R160.reuse, R143.reuse ;  /* 0x000000a0b7b77223 */ /* 0x180fe2000001008f */
[----:B------:R-:W-:Y:S01]  /*4960*/  PRMT R0, R10, 0x7632, R0 ;  /* 0x000076320a007816 */ /* 0x000fe20000000000 */
[-C--:B------:R-:W-:Y:S01]  /*4970*/  FFMA.FTZ R185, R185, R160.reuse, R143 ;  /* 0x000000a0b9b97223 */ /* 0x080fe2000001008f */
[----:B------:R-:W-:Y:S01]  /*4980*/  FMUL.FTZ R21, R21, UR6 ;  /* 0x0000000615157c20 */ /* 0x000fe20008410000 */
[----:B------:R-:W-:Y:S01]  /*4990*/  FFMA.FTZ R23, R126, R23, R25 ;  /* 0x000000177e177223 */ /* 0x000fe20000010019 */
[----:B------:R-:W-:Y:S01]  /*49a0*/  FADD.FTZ R183, R132, -R183 ;  /* 0x800000b784b77221 */ /* 0x000fe20000010000 */
[----:B------:R-:W-:Y:S01]  /*49b0*/  SHF.L.U32 R25, R0, 0x10, RZ ;  /* 0x0000001000197819 */ /* 0x000fe200000006ff */
[----:B------:R-:W-:Y:S01]  /*49c0*/  FADD.FTZ R185, R46, -R185 ;  /* 0x800000b92eb97221 */ /* 0x000fe20000010000 */
[----:B------:R-:W-:Y:S01]  /*49d0*/  FSEL R27, R21, RZ, P6 ;  /* 0x000000ff151b7208 */ /* 0x000fe20003000000 */
[----:B------:R-:W-:Y:S01]  /*49e0*/  FMUL.FTZ R20, R23, UR6 ;  /* 0x0000000617147c20 */ /* 0x000fe20008410000 */
[----:B------:R-:W-:Y:S01]  /*49f0*/  LOP3.LUT P6, RZ, R3, 0xff0000, RZ, 0xc0, !PT ;  /* 0x00ff000003ff7812 */ /* 0x000fe200078cc0ff */
[-CC-:B------:R-:W-:Y:S01]  /*4a00*/  FFMA.FTZ R23, R168, R160.reuse, R143.reuse ;  /* 0x000000a0a8177223 */ /* 0x180fe2000001008f */
[----:B------:R-:W-:-:S02]  /*4a10*/  FFMA.FTZ R179, R179, R160, R143 ;  /* 0x000000a0b3b37223 */ /* 0x000fc4000001008f */
[----:B------:R-:W-:Y:S01]  /*4a20*/  FSEL R38, R21, RZ, P6 ;  /* 0x000000ff15267208 */ /* 0x000fe20003000000 */
[----:B------:R-:W-:Y:S01]  /*4a30*/  IMAD.U32 R21, R10, 0x10000, RZ ;  /* 0x000100000a157824 */ /* 0x000fe200078e00ff */
[----:B------:R-:W-:Y:S01]  /*4a40*/  ISETP.GE.U32.AND P6, PT, R34, RZ, PT ;  /* 0x000000ff2200720c */ /* 0x000fe20003fc6070 */
[----:B------:R-:W-:Y:S01]  /*4a50*/  FADD.FTZ R23, R166, -R23 ;  /* 0x80000017a6177221 */ /* 0x000fe20000010000 */
[----:B------:R-:W-:Y:S01]  /*4a60*/  FADD.FTZ R179, R44, -R179 ;  /* 0x800000b32cb37221 */ /* 0x000fe20000010000 */
[C---:B------:R-:W-:Y:S01]  /*4a70*/  FFMA.FTZ R21, R126.reuse, R183, R21 ;  /* 0x000000b77e157223 */ /* 0x040fe20000010015 */
[----:B------:R-:W-:Y:S01]  /*4a80*/  ISETP.GE.U32.AND.EX P6, PT, R35, 0x1000000, PT, P6 ;  /* 0x010000002300780c */ /* 0x000fe20003fc6160 */
[----:B------:R-:W-:Y:S02]  /*4a90*/  FFMA.FTZ R23, R126, R23, R25 ;  /* 0x000000177e177223 */ /* 0x000fe40000010019 */
[----:B------:R-:W-:Y:S01]  /*4aa0*/  FMUL.FTZ R0, R21, UR6 ;  /* 0x0000000615007c20 */ /* 0x000fe20008410000 */
[----:B------:R-:W-:Y:S01]  /*4ab0*/  FSEL R40, R20, RZ, P6 ;  /* 0x000000ff14287208 */ /* 0x000fe20003000000 */
[----:B------:R-:W-:Y:S01]  /*4ac0*/  FMUL.FTZ R22, R23, UR6 ;  /* 0x0000000617167c20 */ /* 0x000fe20008410000 */
[----:B------:R-:W-:Y:S01]  /*4ad0*/  ISETP.GE.U32.AND P6, PT, R2, RZ, PT ;  /* 0x000000ff0200720c */ /* 0x000fe20003fc6070 */
[----:B------:R-:W-:Y:S01]  /*4ae0*/  FFMA.FTZ R23, R154, R160, R143 ;  /* 0x000000a09a177223 */ /* 0x000fe2000001008f */
[----:B------:R-:W-:-:S02]  /*4af0*/  SHF.L.U32 R21, R9, 0x10, RZ ;  /* 0x0000001009157819 */ /* 0x000fc400000006ff */
[----:B------:R-:W-:Y:S01]  /*4b00*/  ISETP.GE.U32.AND.EX P6, PT, R3, 0x1000000, PT, P6 ;  /* 0x010000000300780c */ /* 0x000fe20003fc6160 */
[----:B------:R-:W-:Y:S01]  /*4b10*/  FADD.FTZ R23, R150, -R23 ;  /* 0x8000001796177221 */ /* 0x000fe20000010000 */
[----:B------:R-:W-:Y:S01]  /*4b20*/  F2FP.BF16.F32.PACK_AB R27, R40, R27 ;  /* 0x0000001b281b723e */ /* 0x000fe200000010ff */
[----:B------:R-:W-:Y:S01]  /*4b30*/  FFMA.FTZ R21, R126, R185, R21 ;  /* 0x000000b97e157223 */ /* 0x000fe20000010015 */
[----:B------:R-:W-:Y:S02]  /*4b40*/  FSEL R43, R20, RZ, P6 ;  /* 0x000000ff142b7208 */ /* 0x000fe40003000000 */
[----:B------:R-:W-:Y:S01]  /*4b50*/  LOP3.LUT P6, RZ, R35, 0xff, RZ, 0xc0, !PT ;  /* 0x000000ff23ff7812 */ /* 0x000fe200078cc0ff */
[----:B------:R-:W-:Y:S01]  /*4b60*/  FMUL.FTZ R20, R21, UR6 ;  /* 0x0000000615147c20 */ /* 0x000fe20008410000 */
[----:B------:R-:W-:Y:S02]  /*4b70*/  FFMA.FTZ R21, R146, R160, R143 ;  /* 0x000000a092157223 */ /* 0x000fe4000001008f */
[----:B------:R-:W-:-:S02]  /*4b80*/  FSEL R26, R0, RZ, P6 ;  /* 0x000000ff001a7208 */ /* 0x000fc40003000000 */
[----:B------:R-:W-:Y:S01]  /*4b90*/  LOP3.LUT P6, RZ, R3, 0xff, RZ, 0xc0, !PT ;  /* 0x000000ff03ff7812 */ /* 0x000fe200078cc0ff */
[----:B------:R-:W-:-:S03]  /*4ba0*/  FADD.FTZ R21, R144, -R21 ;  /* 0x8000001590157221 */ /* 0x000fc60000010000 */
[----:B------:R-:W-:Y:S02]  /*4bb0*/  FSEL R36, R0, RZ, P6 ;  /* 0x000000ff00247208 */ /* 0x000fe40003000000 */
[----:B------:R-:W-:Y:S02]  /*4bc0*/  LOP3.LUT P6, RZ, R35, 0xff00, RZ, 0xc0, !PT ;  /* 0x0000ff0023ff7812 */ /* 0x000fe400078cc0ff */
[----:B------:R-:W-:Y:S02]  /*4bd0*/  PRMT R0, R9, 0x7632, R0 ;  /* 0x0000763209007816 */ /* 0x000fe40000000000 */
[----:B------:R-:W-:Y:S02]  /*4be0*/  FSEL R39, R22, RZ, P6 ;  /* 0x000000ff16277208 */ /* 0x000fe40003000000 */
[----:B------:R-:W-:Y:S01]  /*4bf0*/  LOP3.LUT P6, RZ, R3, 0xff00, RZ, 0xc0, !PT ;  /* 0x0000ff0003ff7812 */ /* 0x000fe200078cc0ff */
[----:B------:R-:W-:Y:S01]  /*4c00*/  IMAD.U32 R25, R0, 0x10000, RZ ;  /* 0x0001000000197824 */ /* 0x000fe200078e00ff */
[----:B------:R-:W-:-:S02]  /*4c10*/  PRMT R0, R8, 0x7632, R0 ;  /* 0x0000763208007816 */ /* 0x000fc40000000000 */
[----:B------:R-:W-:Y:S01]  /*4c20*/  FSEL R41, R22, RZ, P6 ;  /* 0x000000ff16297208 */ /* 0x000fe20003000000 */
[----:B------:R-:W-:Y:S01]  /*4c30*/  FFMA.FTZ R22, R126, R23, R25 ;  /* 0x000000177e167223 */ /* 0x000fe20000010019 */
[----:B------:R-:W-:Y:S02]  /*4c40*/  LOP3.LUT P6, RZ, R34, 0xff0000, RZ, 0xc0, !PT ;  /* 0x00ff000022ff7812 */ /* 0x000fe400078cc0ff */
[----:B------:R-:W-:Y:S01]  /*4c50*/  SHF.L.U32 R23, R0, 0x10, RZ ;  /* 0x0000001000177819 */ /* 0x000fe200000006ff */
[----:B------:R-:W-:Y:S01]  /*4c60*/  FMUL.FTZ R22, R22, UR6 ;  /* 0x0000000616167c20 */ /* 0x000fe20008410000 */
[----:B------:R-:W-:Y:S02]  /*4c70*/  FSEL R25, R20, RZ, P6 ;  /* 0x000000ff14197208 */ /* 0x000fe40003000000 */
[----:B------:R-:W-:Y:S01]  /*4c80*/  LOP3.LUT P6, RZ, R2, 0xff0000, RZ, 0xc0, !PT ;  /* 0x00ff000002ff7812 */ /* 0x000fe200078cc0ff */
[----:B------:R-:W-:Y:S01]  /*4c90*/  FFMA.FTZ R23, R126, R21, R23 ;  /* 0x000000157e177223 */ /* 0x000fe20000010017 */
[----:B------:R-:W-:-:S02]  /*4ca0*/  SHF.L.U32 R21, R8, 0x10, RZ ;  /* 0x0000001008157819 */ /* 0x000fc400000006ff */
        /* <DEDUP_REMOVED lines=21> */
[----:B------:R-:W-:Y:S02]  /*4e00*/  F2FP.BF16.F32.PACK_AB R21, R37, R0 ;  /* 0x000000002515723e */ /* 0x000fe400000010ff */
[----:B------:R-:W-:Y:S01]  /*4e10*/  F2FP.BF16.F32.PACK_AB R20, R35, R20 ;  /* 0x000000142314723e */ /* 0x000fe200000010ff */
[----:B------:R-:W-:Y:S06]  /*4e20*/  BRA `(.L_x_307) ;  /* 0x00000018005c7947 */ /* 0x000fec0003800000 */
.L_x_305:
[----:B------:R-:W-:Y:S05]  /*4e30*/  @!P2 BRA `(.L_x_308) ;  /* 0x00000004003ca947 */ /* 0x000fea0003800000 */
[-CC-:B------:R-:W-:Y:S01]  /*4e40*/  FFMA.FTZ R177, R177, R160.reuse, R143.reuse ;  /* 0x000000a0b1b17223 */ /* 0x180fe2000001008f */
[----:B------:R-:W-:Y:S01]  /*4e50*/  LOP3.LUT P6, RZ, R35, 0xff0000, RZ, 0xc0, !PT ;  /* 0x00ff000023ff7812 */ /* 0x000fe200078cc0ff */
[-CC-:B0-----:R-:W-:Y:S01]  /*4e60*/  FFMA.FTZ R17, R184, R160.reuse, R143.reuse ;  /* 0x000000a0b8117223 */ /* 0x181fe2000001008f */
[-C--:B------:R-:W-:Y:S01]  /*4e70*/  FFMA.FTZ R183, R183, R160.reuse, R143 ;  /* 0x000000a0b7b77223 */ /* 0x080fe2000001008f */
[----:B------:R-:W-:Y:S01]  /*4e80*/  FADD.FTZ R19, R142, -R177 ;  /* 0x800000b18e137221 */ /* 0x000fe20000010000 */
[-C--:B------:R-:W-:Y:S01]  /*4e90*/  FFMA.FTZ R185, R185, R160.reuse, R143 ;  /* 0x000000a0b9b97223 */ /* 0x080fe2000001008f */
[----:B------:R-:W-:Y:S01]  /*4ea0*/  FADD.FTZ R17, R180, -R17 ;  /* 0x80000011b4117221 */ /* 0x000fe20000010000 */
[----:B------:R-:W-:Y:S01]  /*4eb0*/  FADD.FTZ R183, R132, -R183 ;  /* 0x800000b784b77221 */ /* 0x000fe20000010000 */
[----:B------:R-:W-:Y:S01]  /*4ec0*/  FMUL.FTZ R19, R126, R19 ;  /* 0x000000137e137220 */ /* 0x000fe20000410000 */
[-CC-:B------:R-:W-:Y:S01]  /*4ed0*/  FFMA.FTZ R21, R154, R160.reuse, R143.reuse ;  /* 0x000000a09a157223 */ /* 0x180fe2000001008f */
[C---:B------:R-:W-:Y:S01]  /*4ee0*/  FMUL.FTZ R24, R126.reuse, R17 ;  /* 0x000000117e187220 */ /* 0x040fe20000410000 */
[----:B------:R-:W-:Y:S01]  /*4ef0*/  FMUL.FTZ R18, R126, R183 ;  /* 0x000000b77e127220 */ /* 0x000fe20000410000 */
[----:B------:R-:W-:Y:S01]  /*4f00*/  FMUL.FTZ R0, R19, UR6 ;  /* 0x0000000613007c20 */ /* 0x000fe20008410000 */
[-C--:B------:R-:W-:Y:S01]  /*4f10*/  FFMA.FTZ R17, R168, R160.reuse, R143 ;  /* 0x000000a0a8117223 */ /* 0x080fe2000001008f */
[----:B------:R-:W-:Y:S01]  /*4f20*/  FMUL.FTZ R16, R24, UR6 ;  /* 0x0000000618107c20 */ /* 0x000fe20008410000 */
[----:B------:R-:W-:Y:S01]  /*4f30*/  FADD.FTZ R25, R150, -R21 ;  /* 0x8000001596197221 */ /* 0x000fe20000010000 */
[-C--:B------:R-:W-:Y:S01]  /*4f40*/  FFMA.FTZ R21, R146, R160.reuse, R143 ;  /* 0x000000a092157223 */ /* 0x080fe2000001008f */
[----:B------:R-:W-:Y:S01]  /*4f50*/  FSEL R27, R0, RZ, P6 ;  /* 0x000000ff001b7208 */ /* 0x000fe20003000000 */
[----:B------:R-:W-:Y:S01]  /*4f60*/  FADD.FTZ R17, R166, -R17 ;  /* 0x80000011a6117221 */ /* 0x000fe20000010000 */
[----:B------:R-:W-:Y:S01]  /*4f70*/  LOP3.LUT P6, RZ, R3, 0xff0000, RZ, 0xc0, !PT ;  /* 0x00ff000003ff7812 */ /* 0x000fe200078cc0ff */
[----:B------:R-:W-:Y:S01]  /*4f80*/  FMUL.FTZ R20, R126, R25 ;  /* 0x000000197e147220 */ /* 0x000fe20000410000 */
[----:B------:R-:W-:Y:S01]  /*4f90*/  FADD.FTZ R21, R144, -R21 ;  /* 0x8000001590157221 */ /* 0x000fe20000010000 */
[----:B------:R-:W-:Y:S01]  /*4fa0*/  FMUL.FTZ R23, R126, R17 ;  /* 0x000000117e177220 */ /* 0x000fe20000410000 */
[----:B------:R-:W-:Y:S01]  /*4fb0*/  FSEL R38, R0, RZ, P6 ;  /* 0x000000ff00267208 */ /* 0x000fe20003000000 */
[----:B------:R-:W-:Y:S01]  /*4fc0*/  FMUL.FTZ R0, R18, UR6 ;  /* 0x0000000612007c20 */ /* 0x000fe20008410000 */
[----:B------:R-:W-:Y:S01]  /*4fd0*/  ISETP.GE.U32.AND P6, PT, R34, RZ, PT ;  /* 0x000000ff2200720c */ /* 0x000fe20003fc6070 */
[----:B------:R-:W-:Y:S01]  /*4fe0*/  FADD.FTZ R17, R46, -R185 ;  /* 0x800000b92e117221 */ /* 0x000fe20000010000 */
[C---:B------:R-:W-:Y:S01]  /*4ff0*/  FMUL.FTZ R21, R126.reuse, R21 ;  /* 0x000000157e157220 */ /* 0x040fe20000410000 */
[----:B------:R-:W-:Y:S01]  /*5000*/  FFMA.FTZ R179, R179, R160, R143 ;  /* 0x000000a0b3b37223 */ /* 0x000fe2000001008f */
[----:B------:R-:W-:Y:S01]  /*5010*/  ISETP.GE.U32.AND.EX P6, PT, R35, 0x1000000, PT, P6 ;  /* 0x010000002300780c */ /* 0x000fe20003fc6160 */
[----:B------:R-:W-:Y:S01]  /*5020*/  FMUL.FTZ R17, R126, R17 ;  /* 0x000000117e117220 */ /* 0x000fe20000410000 */
[----:B------:R-:W-:Y:S01]  /*5030*/  F2FP.BF16.F32.PACK_AB R19, R24, R19 ;  /* 0x000000131813723e */ /* 0x000fe200000010ff */
[----:B------:R-:W-:Y:S01]  /*5040*/  FADD.FTZ R179, R44, -R179 ;  /* 0x800000b32cb37221 */ /* 0x000fe20000010000 */
[----:B------:R-:W-:-:S02]  /*5050*/  FSEL R40, R16, RZ, P6 ;  /* 0x000000ff10287208 */ /* 0x000fc40003000000 */
[----:B------:R-:W-:Y:S02]  /*5060*/  ISETP.GE.U32.AND P6, PT, R2, RZ, PT ;  /* 0x000000ff0200720c */ /* 0x000fe40003fc6070 */
[----:B------:R-:W-:Y:S02]  /*5070*/  F2FP.BF16.F32.PACK_AB R18, R23, R18 ;  /* 0x000000121712723e */ /* 0x000fe400000010ff */
[----:B------:R-:W-:Y:S02]  /*5080*/  ISETP.GE.U32.AND.EX P6, PT, R3, 0x1000000, PT, P6 ;  /* 0x010000000300780c */ /* 0x000fe40003fc6160 */
[----:B------:R-:W-:Y:S02]  /*5090*/  F2FP.BF16.F32.PACK_AB R27, R40, R27 ;  /* 0x0000001b281b723e */ /* 0x000fe400000010ff */
[----:B------:R-:W-:Y:S01]  /*50a0*/  FSEL R43, R16, RZ, P6 ;  /* 0x000000ff102b7208 */ /* 0x000fe20003000000 */
[----:B------:R-:W-:Y:S01]  /*50b0*/  FMUL.FTZ R16, R23, UR6 ;  /* 0x0000000617107c20 */ /* 0x000fe20008410000 */
[----:B------:R-:W-:-:S02]  /*50c0*/  LOP3.LUT P6, RZ, R35, 0xff, RZ, 0xc0, !PT ;  /* 0x000000ff23ff7812 */ /* 0x000fc400078cc0ff */
[----:B------:R-:W-:Y:S02]  /*50d0*/  F2FP.BF16.F32.PACK_AB R23, R43, R38 ;  /* 0x000000262b17723e */ /* 0x000fe400000010ff */
[----:B------:R-:W-:Y:S02]  /*50e0*/  FSEL R26, R0, RZ, P6 ;  /* 0x000000ff001a7208 */ /* 0x000fe40003000000 */
[----:B------:R-:W-:-:S04]  /*50f0*/  LOP3.LUT P6, RZ, R3, 0xff, RZ, 0xc0, !PT ;  /* 0x000000ff03ff7812 */ /* 0x000fc800078cc0ff */
[----:B------:R-:W-:Y:S01]  /*5100*/  FSEL R22, R0, RZ, P6 ;  /* 0x000000ff00167208 */ /* 0x000fe20003000000 */
[----:B------:R-:W-:Y:S01]  /*5110*/  FMUL.FTZ R0, R17, UR6 ;  /* 0x0000000611007c20 */ /* 0x000fe20008410000 */
        /* <DEDUP_REMOVED lines=10> */
[----:B------:R-:W-:-:S04]  /*51c0*/  LOP3.LUT P6, RZ, R2, 0xff0000, RZ, 0xc0, !PT ;  /* 0x00ff000002ff7812 */ /* 0x000fc800078cc0ff */
[----:B------:R-:W-:Y:S01]  /*51d0*/  FSEL R30, R0, RZ, P6 ;  /* 0x000000ff001e7208 */ /* 0x000fe20003000000 */
[----:B------:R-:W-:Y:S01]  /*51e0*/  FMUL.FTZ R0, R21, UR6 ;  /* 0x0000000615007c20 */ /* 0x000fe20008410000 */
[----:B------:R-:W-:-:S04]  /*51f0*/  LOP3.LUT P6, RZ, R34, 0xff000000, RZ, 0xc0, !PT ;  /* 0xff00000022ff7812 */ /* 0x000fc800078cc0ff */
[----:B------:R-:W-:Y:S02]  /*5200*/  FSEL R36, R16, RZ, P6 ;  /* 0x000000ff10247208 */ /* 0x000fe40003000000 */
[----:B------:R-:W-:Y:S02]  /*5210*/  LOP3.LUT P6, RZ, R2, 0xff000000, RZ, 0xc0, !PT ;  /* 0xff00000002ff7812 */ /* 0x000fe400078cc0ff */
[----:B------:R-:W-:Y:S02]  /*5220*/  F2FP.BF16.F32.PACK_AB R25, R36, R25 ;  /* 0x000000192419723e */ /* 0x000fe400000010ff */
[----:B------:R-:W-:Y:S01]  /*5230*/  FSEL R37, R16, RZ, P6 ;  /* 0x000000ff10257208 */ /* 0x000fe20003000000 */
[----:B------:R-:W-:Y:S01]  /*5240*/  FMUL.FTZ R16, R126, R179 ;  /* 0x000000b37e107220 */ /* 0x000fe20000410000 */
[----:B------:R-:W-:-:S04]  /*5250*/  LOP3.LUT P6, RZ, R34, 0xff00, RZ, 0xc0, !PT ;  /* 0x0000ff0022ff7812 */ /* 0x000fc800078cc0ff */
        /* <DEDUP_REMOVED lines=13> */
.L_x_308:
[-CC-:B0-----:R-:W-:Y:S01]  /*5330*/  FFMA.FTZ R21, R184, R160.reuse, R143.reuse ;  /* 0x000000a0b8157223 */ /* 0x181fe2000001008f */
[-CC-:B------:R-:W-:Y:S01]  /*5340*/  FFMA.FTZ R177, R177, R160.reuse, R143.reuse ;  /* 0x000000a0b1b17223 */ /* 0x180fe2000001008f */
[----:B------:R-:W-:Y:S01]  /*5350*/  ISETP.GE.U32.AND P6, PT, R34, RZ, PT ;  /* 0x000000ff2200720c */ /* 0x000fe20003fc6070 */
[-C--:B------:R-:W-:Y:S01]  /*5360*/  FFMA.FTZ R183, R183, R160.reuse, R143 ;  /* 0x000000a0b7b77223 */ /* 0x080fe2000001008f */
[----:B------:R-:W-:Y:S01]  /*5370*/  FADD.FTZ R21, R180, -R21 ;  /* 0x80000015b4157221 */ /* 0x000fe20000010000 */
[----:B------:R-:W-:Y:S01]  /*5380*/  FADD.FTZ R177, R142, -R177 ;  /* 0x800000b18eb17221 */ /* 0x000fe20000010000 */
[----:B------:R-:W-:Y:S01]  /*5390*/  ISETP.GE.U32.AND.EX P6, PT, R35, 0x1000000, PT, P6 ;  /* 0x010000002300780c */ /* 0x000fe20003fc6160 */
[----:B------:R-:W-:Y:S01]  /*53a0*/  FADD.FTZ R183, R132, -R183 ;  /* 0x800000b784b77221 */ /* 0x000fe20000010000 */
[C---:B------:R-:W-:Y:S01]  /*53b0*/  FMUL.FTZ R21, R126.reuse, R21 ;  /* 0x000000157e157220 */ /* 0x040fe20000410000 */
[C---:B------:R-:W-:Y:S01]  /*53c0*/  FMUL.FTZ R177, R126.reuse, R177 ;  /* 0x000000b17eb17220 */ /* 0x040fe20000410000 */
[-CC-:B------:R-:W-:Y:S01]  /*53d0*/  FFMA.FTZ R185, R185, R160.reuse, R143.reuse ;  /* 0x000000a0b9b97223 */ /* 0x180fe2000001008f */
[----:B------:R-:W-:Y:S01]  /*53e0*/  FMUL.FTZ R183, R126, R183 ;  /* 0x000000b77eb77220 */ /* 0x000fe20000410000 */
[----:B------:R-:W-:Y:S01]  /*53f0*/  FMUL.FTZ R0, R21, UR6 ;  /* 0x0000000615007c20 */ /* 0x000fe20008410000 */
[----:B------:R-:W-:Y:S01]  /*5400*/  FMUL.FTZ R177, R177, UR6 ;  /* 0x00000006b1b17c20 */ /* 0x000fe20008410000 */
[-C--:B------:R-:W-:Y:S01]  /*5410*/  FFMA.FTZ R21, R168, R160.reuse, R143 ;  /* 0x000000a0a8157223 */ /* 0x080fe2000001008f */
[----:B------:R-:W-:Y:S01]  /*5420*/  FMUL.FTZ R183, R183, UR6 ;  /* 0x00000006b7b77c20 */ /* 0x000fe20008410000 */
[----:B------:R-:W-:Y:S01]  /*5430*/  FADD.FTZ R185, R46, -R185 ;  /* 0x800000b92eb97221 */ /* 0x000fe20000010000 */
[----:B------:R-:W-:Y:S01]  /*5440*/  FSEL R20, R0, RZ, P6 ;  /* 0x000000ff00147208 */ /* 0x000fe20003000000 */
[----:B------:R-:W-:Y:S01]  /*5450*/  FADD.FTZ R21, R166, -R21 ;  /* 0x80000015a6157221 */ /* 0x000fe20000010000 */
[----:B------:R-:W-:Y:S01]  /*5460*/  LOP3.LUT P6, RZ, R35, 0xff0000, RZ, 0xc0, !PT ;  /* 0x00ff000023ff7812 */ /* 0x000fe200078cc0ff */
[C---:B------:R-:W-:Y:S01]  /*5470*/  FMUL.FTZ R185, R126.reuse, R185 ;  /* 0x000000b97eb97220 */ /* 0x040fe20000410000 */
[----:B------:R-:W-:Y:S01]  /*5480*/  FFMA.FTZ R179, R179, R160, R143 ;  /* 0x000000a0b3b37223 */ /* 0x000fe2000001008f */
[----:B------:R-:W-:Y:S01]  /*5490*/  FMUL.FTZ R21, R126, R21 ;  /* 0x000000157e157220 */ /* 0x000fe20000410000 */
[----:B------:R-:W-:Y:S01]  /*54a0*/  FSEL R27, R177, RZ, P6 ;  /* 0x000000ffb11b7208 */ /* 0x000fe20003000000 */
[----:B------:R-:W-:Y:S01]  /*54b0*/  FMUL.FTZ R185, R185, UR6 ;  /* 0x00000006b9b97c20 */ /* 0x000fe20008410000 */
[----:B------:R-:W-:Y:S01]  /*54c0*/  LOP3.LUT P6, RZ, R3, 0xff0000, RZ, 0xc0, !PT ;  /* 0x00ff000003ff7812 */ /* 0x000fe200078cc0ff */
[----:B------:R-:W-:Y:S01]  /*54d0*/  FADD.FTZ R179, R44, -R179 ;  /* 0x800000b32cb37221 */ /* 0x000fe20000010000 */
[----:B------:R-:W-:-:S02]  /*54e0*/  F2FP.BF16.F32.PACK_AB R27, R20, R27 ;  /* 0x0000001b141b723e */ /* 0x000fc400000010ff */
[----:B------:R-:W-:Y:S01]  /*54f0*/  FSEL R177, R177, RZ, P6 ;  /* 0x000000ffb1b17208 */ /* 0x000fe20003000000 */
[----:B------:R-:W-:Y:S01]  /*5500*/  FMUL.FTZ R179, R126, R179 ;  /* 0x000000b37eb37220 */ /* 0x000fe20000410000 */
[----:B------:R-:W-:-:S03]  /*5510*/  ISETP.GE.U32.AND P6, PT, R2, RZ, PT ;  /* 0x000000ff0200720c */ /* 0x000fc60003fc6070 */
[----:B------:R-:W-:Y:S01]  /*5520*/  FMUL.FTZ R179, R179, UR6 ;  /* 0x00000006b3b37c20 */ /* 0x000fe20008410000 */
[----:B------:R-:W-:-:S04]  /*5530*/  ISETP.GE.U32.AND.EX P6, PT, R3, 0x1000000, PT, P6 ;  /* 0x010000000300780c */ /* 0x000fc80003fc6160 */
[----:B------:R-:W-:Y:S01]  /*5540*/  FSEL R36, R0, RZ, P6 ;  /* 0x000000ff00247208 */ /* 0x000fe20003000000 */
[----:B------:R-:W-:Y:S01]  /*5550*/  FMUL.FTZ R0, R21, UR6 ;  /* 0x0000000615007c20 */ /* 0x000fe20008410000 */
[----:B------:R-:W-:Y:S01]  /*5560*/  LOP3.LUT P6, RZ, R35, 0xff, RZ, 0xc0, !PT ;  /* 0x000000ff23ff7812 */ /* 0x000fe200078cc0ff */
[----:B------:R-:W-:-:S03]  /*5570*/  FFMA.FTZ R21, R154, R160, R143 ;  /* 0x000000a09a157223 */ /* 0x000fc6000001008f */
[----:B------:R-:W-:Y:S01]  /*5580*/  FSEL R26, R183, RZ, P6 ;  /* 0x000000ffb71a7208 */ /* 0x000fe20003000000 */
[----:B------:R-:W-:Y:S01]  /*5590*/  FADD.FTZ R23, R150, -R21 ;  /* 0x8000001596177221 */ /* 0x000fe20000010000 */
[----:B------:R-:W-:Y:S01]  /*55a0*/  LOP3.LUT P6, RZ, R3, 0xff, RZ, 0xc0, !PT ;  /* 0x000000ff03ff7812 */ /* 0x000fe200078cc0ff */
[----:B------:R-:W-:Y:S02]  /*55b0*/  FFMA.FTZ R21, R146, R160, R143 ;  /* 0x000000a092157223 */ /* 0x000fe4000001008f */
[----:B------:R-:W-:Y:S01]  /*55c0*/  FMUL.FTZ R23, R126, R23 ;  /* 0x000000177e177220 */ /* 0x000fe20000410000 */
[----:B------:R-:W-:Y:S01]  /*55d0*/  FSEL R22, R183, RZ, P6 ;  /* 0x000000ffb7167208 */ /* 0x000fe20003000000 */
[----:B------:R-:W-:Y:S01]  /*55e0*/  FADD.FTZ R21, R144, -R21 ;  /* 0x8000001590157221 */ /* 0x000fe20000010000 */
[----:B------:R-:W-:Y:S01]  /*55f0*/  LOP3.LUT P6, RZ, R35, 0xff00, RZ, 0xc0, !PT ;  /* 0x0000ff0023ff7812 */ /* 0x000fe200078cc0ff */
[----:B------:R-:W-:Y:S02]  /*5600*/  FMUL.FTZ R23, R23, UR6 ;  /* 0x0000000617177c20 */ /* 0x000fe40008410000 */
[----:B------:R-:W-:Y:S01]  /*5610*/  FMUL.FTZ R21, R126, R21 ;  /* 0x000000157e157220 */ /* 0x000fe20000410000 */
[----:B------:R-:W-:-:S02]  /*5620*/  FSEL R37, R0, RZ, P6 ;  /* 0x000000ff00257208 */ /* 0x000fc40003000000 */
[----:B------:R-:W-:Y:S01]  /*5630*/  LOP3.LUT P6, RZ, R3, 0xff00, RZ, 0xc0, !PT ;  /* 0x0000ff0003ff7812 */ /* 0x000fe200078cc0ff */
[----:B------:R-:W-:Y:S01]  /*5640*/  FMUL.FTZ R21, R21, UR6 ;  /* 0x0000000615157c20 */ /* 0x000fe20008410000 */
[----:B------:R-:W-:Y:S02]  /*5650*/  F2FP.BF16.F32.PACK_AB R26, R37, R26 ;  /* 0x0000001a251a723e */ /* 0x000fe400000010ff */
[----:B------:R-:W-:Y:S02]  /*5660*/  FSEL R39, R0, RZ, P6 ;  /* 0x000000ff00277208 */ /* 0x000fe40003000000 */
[----:B------:R-:W-:Y:S02]  /*5670*/  LOP3.LUT P6, RZ, R34, 0xff0000, RZ, 0xc0, !PT ;  /* 0x00ff000022ff7812 */ /* 0x000fe400078cc0ff */
[----:B------:R-:W-:Y:S02]  /*5680*/  F2FP.BF16.F32.PACK_AB R22, R39, R22 ;  /* 0x000000162716723e */ /* 0x000fe400000010ff */
[----:B------:R-:W-:-:S02]  /*5690*/  FSEL R25, R185, RZ, P6 ;  /* 0x000000ffb9197208 */ /* 0x000fc40003000000 */
[----:B------:R-:W-:-:S04]  /*56a0*/  LOP3.LUT P6, RZ, R2, 0xff0000, RZ, 0xc0, !PT ;  /* 0x00ff000002ff7812 */ /* 0x000fc800078cc0ff */
[----:B------:R-:W-:Y:S02]  /*56b0*/  FSEL R185, R185, RZ, P6 ;  /* 0x000000ffb9b97208 */ /* 0x000fe40003000000 */
[----:B------:R-:W-:-:S04]  /*56c0*/  LOP3.LUT P6, RZ, R34, 0xff000000, RZ, 0xc0, !PT ;  /* 0xff00000022ff7812 */ /* 0x000fc800078cc0ff */
[C---:B------:R-:W-:Y:S02]  /*56d0*/  FSEL R0, R23.reuse, RZ, P6 ;  /* 0x000000ff17007208 */ /* 0x040fe40003000000 */
        /* <DEDUP_REMOVED lines=16> */
.L_x_304:
[----:B------:R-:W-:-:S04]  /*57e0*/  ISETP.NE.U32.AND P0, PT, R148, RZ, PT ;  /* 0x000000ff9400720c */ /* 0x000fc80003f05070 */
[----:B------:R-:W-:-:S13]  /*57f0*/  ISETP.NE.AND.EX P0, PT, R149, RZ, PT, P0 ;  /* 0x000000ff9500720c */ /* 0x000fda0003f05300 */
[----:B------:R-:W-:Y:S05]  /*5800*/  @!P0 BRA `(.L_x_309) ;  /* 0x0000000800248947 */ /* 0x000fea0003800000 */
[----:B------:R-:W-:Y:S05]  /*5810*/  @!P2 BRA `(.L_x_310) ;  /* 0x000000040018a947 */ /* 0x000fea0003800000 */
[-CC-:B0-----:R-:W-:Y:S01]  /*5820*/  FFMA.FTZ R17, R154, R160.reuse, R143.reuse ;  /* 0x000000a09a117223 */ /* 0x181fe2000001008f */
[----:B------:R-:W-:Y:S01]  /*5830*/  PRMT R0, R11, 0x7632, R0 ;  /* 0x000076320b007816 */ /* 0x000fe20000000000 */
[-C--:B------:R-:W-:Y:S01]  /*5840*/  FFMA.FTZ R177, R177, R160.reuse, R143 ;  /* 0x000000a0b1b17223 */ /* 0x080fe2000001008f */
[----:B------:R-:W-:Y:S01]  /*5850*/  ISETP.GE.U32.AND P6, PT, R34, RZ, PT ;  /* 0x000000ff2200720c */ /* 0x000fe20003fc6070 */
[----:B------:R-:W-:Y:S01]  /*5860*/  FADD.FTZ R19, R150, -R17 ;  /* 0x8000001196137221 */ /* 0x000fe20000010000 */
[----:B------:R-:W-:Y:S01]  /*5870*/  FFMA.FTZ R17, R184, R160, R143 ;  /* 0x000000a0b8117223 */ /* 0x000fe2000001008f */
[----:B------:R-:W-:Y:S01]  /*5880*/  SHF.L.U32 R18, R0, 0x10, RZ ;  /* 0x0000001000127819 */ /* 0x000fe200000006ff */
[----:B------:R-:W-:Y:S01]  /*5890*/  FADD.FTZ R177, R142, -R177 ;  /* 0x800000b18eb17221 */ /* 0x000fe20000010000 */
[----:B------:R-:W-:Y:S01]  /*58a0*/  PRMT R0, R10, 0x7632, R0 ;  /* 0x000076320a007816 */ /* 0x000fe20000000000 */
[----:B------:R-:W-:Y:S01]  /*58b0*/  FADD.FTZ R27, R180, -R17 ;  /* 0x80000011b41b7221 */ /* 0x000fe20000010000 */
[----:B------:R-:W-:-:S02]  /*58c0*/  IMAD.U32 R17, R11, 0x10000, RZ ;  /* 0x000100000b117824 */ /* 0x000fc400078e00ff */
[-CC-:B------:R-:W-:Y:S01]  /*58d0*/  FFMA.FTZ R183, R183, R160.reuse, R143.reuse ;  /* 0x000000a0b7b77223 */ /* 0x180fe2000001008f */
[-C--:B------:R-:W-:Y:S01]  /*58e0*/  FFMA.FTZ R25, R168, R160.reuse, R143 ;  /* 0x000000a0a8197223 */ /* 0x080fe2000001008f */
[----:B------:R-:W-:Y:S01]  /*58f0*/  FFMA.FTZ R40, R126, R27, R18 ;  /* 0x0000001b7e287223 */ /* 0x000fe20000010012 */
[----:B------:R-:W-:Y:S01]  /*5900*/  IMAD.U32 R27, R0, 0x10000, RZ ;  /* 0x00010000001b7824 */ /* 0x000fe200078e00ff */
[----:B------:R-:W-:Y:S01]  /*5910*/  SHF.L.U32 R16, R10, 0x10, RZ ;  /* 0x000000100a107819 */ /* 0x000fe200000006ff */
[----:B------:R-:W-:Y:S01]  /*5920*/  FFMA.FTZ R177, R126, R177, R17 ;  /* 0x000000b17eb17223 */ /* 0x000fe20000010011 */
[----:B------:R-:W-:Y:S01]  /*5930*/  FMUL.FTZ R0, R40, UR6 ;  /* 0x0000000628007c20 */ /* 0x000fe20008410000 */
[----:B------:R-:W-:Y:S01]  /*5940*/  ISETP.GE.U32.AND.EX P6, PT, R35, 0x1000000, PT, P6 ;  /* 0x010000002300780c */ /* 0x000fe20003fc6160 */
[----:B------:R-:W-:Y:S01]  /*5950*/  FADD.FTZ R183, R132, -R183 ;  /* 0x800000b784b77221 */ /* 0x000fe20000010000 */
[----:B------:R-:W-:Y:S01]  /*5960*/  FADD.FTZ R25, R166, -R25 ;  /* 0x80000019a6197221 */ /* 0x000fe20000010000 */
[----:B------:R-:W-:Y:S01]  /*5970*/  FMUL.FTZ R18, R177, UR6 ;  /* 0x00000006b1127c20 */ /* 0x000fe20008410000 */
[----:B------:R-:W-:Y:S01]  /*5980*/  FSEL R42, R0, RZ, P6 ;  /* 0x000000ff002a7208 */ /* 0x000fe20003000000 */
[C---:B------:R-:W-:Y:S01]  /*5990*/  FFMA.FTZ R183, R126.reuse, R183, R16 ;  /* 0x000000b77eb77223 */ /* 0x040fe20000010010 */
[----:B------:R-:W-:Y:S01]  /*59a0*/  LOP3.LUT P6, RZ, R35, 0xff0000, RZ, 0xc0, !PT ;  /* 0x00ff000023ff7812 */ /* 0x000fe200078cc0ff */
[-C--:B------:R-:W-:Y:S01]  /*59b0*/  FFMA.FTZ R185, R185, R160.reuse, R143 ;  /* 0x000000a0b9b97223 */ /* 0x080fe2000001008f */
[----:B------:R-:W-:Y:S01]  /*59c0*/  FFMA.FTZ R38, R126, R25, R27 ;  /* 0x000000197e267223 */ /* 0x000fe2000001001b */
[----:B------:R-:W-:Y:S01]  /*59d0*/  SHF.L.U32 R17, R9, 0x10, RZ ;  /* 0x0000001009117819 */ /* 0x000fe200000006ff */
[----:B------:R-:W-:Y:S01]  /*59e0*/  FMUL.FTZ R16, R183, UR6 ;  /* 0x00000006b7107c20 */ /* 0x000fe20008410000 */
[----:B------:R-:W-:Y:S01]  /*59f0*/  FSEL R27, R18, RZ, P6 ;  /* 0x000000ff121b7208 */ /* 0x000fe20003000000 */
[----:B------:R-:W-:Y:S01]  /*5a00*/  FADD.FTZ R185, R46, -R185 ;  /* 0x800000b92eb97221 */ /* 0x000fe20000010000 */
[----:B------:R-:W-:Y:S01]  /*5a10*/  LOP3.LUT P6, RZ, R35, 0xff, RZ, 0xc0, !PT ;  /* 0x000000ff23ff7812 */ /* 0x000fe200078cc0ff */
[-C--:B------:R-:W-:Y:S01]  /*5a20*/  FFMA.FTZ R179, R179, R160.reuse, R143 ;  /* 0x000000a0b3b37223 */ /* 0x080fe2000001008f */
[----:B------:R-:W-:Y:S01]  /*5a30*/  PRMT R0, R9, 0x7632, R0 ;  /* 0x0000763209007816 */ /* 0x000fe20000000000 */
[----:B------:R-:W-:Y:S01]  /*5a40*/  FFMA.FTZ R185, R126, R185, R17 ;  /* 0x000000b97eb97223 */ /* 0x000fe20000010011 */
[----:B------:R-:W-:Y:S01]  /*5a50*/  FMUL.FTZ R24, R38, UR6 ;  /* 0x0000000626187c20 */ /* 0x000fe20008410000 */
[----:B------:R-:W-:Y:S01]  /*5a60*/  FSEL R36, R16, RZ, P6 ;  /* 0x000000ff10247208 */ /* 0x000fe20003000000 */
[----:B------:R-:W-:Y:S01]  /*5a70*/  FADD.FTZ R179, R44, -R179 ;  /* 0x800000b32cb37221 */ /* 0x000fe20000010000 */
[----:B------:R-:W-:Y:S01]  /*5a80*/  SHF.L.U32 R17, R0, 0x10, RZ ;  /* 0x0000001000117819 */ /* 0x000fe200000006ff */
[----:B------:R-:W-:Y:S01]  /*5a90*/  IMAD.U32 R0, R8, 0x10000, RZ ;  /* 0x0001000008007824 */ /* 0x000fe200078e00ff */
[----:B------:R-:W-:Y:S01]  /*5aa0*/  LOP3.LUT P6, RZ, R35, 0xff00, RZ, 0xc0, !PT ;  /* 0x0000ff0023ff7812 */ /* 0x000fe200078cc0ff */
[----:B------:R-:W-:Y:S01]  /*5ab0*/  FMUL.FTZ R18, R185, UR6 ;  /* 0x00000006b9127c20 */ /* 0x000fe20008410000 */
[----:B------:R-:W-:Y:S01]  /*5ac0*/  F2FP.BF16.F32.PACK_AB R27, R42, R27 ;  /* 0x0000001b2a1b723e */ /* 0x000fe200000010ff */
[----:B------:R-:W-:Y:S01]  /*5ad0*/  FFMA.FTZ R26, R126, R19, R17 ;  /* 0x000000137e1a7223 */ /* 0x000fe20000010011 */
[----:B------:R-:W-:Y:S01]  /*5ae0*/  FSEL R37, R24, RZ, P6 ;  /* 0x000000ff18257208 */ /* 0x000fe20003000000 */
[--C-:B------:R-:W-:Y:S01]  /*5af0*/  FFMA.FTZ R16, R126, R179, R0.reuse ;  /* 0x000000b37e107223 */ /* 0x100fe20000010000 */
[----:B------:R-:W-:Y:S01]  /*5b00*/  LOP3.LUT P6, RZ, R34, 0xff0000, RZ, 0xc0, !PT ;  /* 0x00ff000022ff7812 */ /* 0x000fe200078cc0ff */
[----:B------:R-:W-:Y:S01]  /*5b10*/  FFMA.FTZ R17, R146, R160, R143 ;  /* 0x000000a092117223 */ /* 0x000fe2000001008f */
[----:B------:R-:W-:Y:S01]  /*5b20*/  PRMT R0, R8, 0x7632, R0 ;  /* 0x0000763208007816 */ /* 0x000fe20000000000 */
[----:B------:R-:W-:Y:S01]  /*5b30*/  FMUL.FTZ R24, R26, UR6 ;  /* 0x000000061a187c20 */ /* 0x000fe20008410000 */
[----:B------:R-:W-:Y:S01]  /*5b40*/  FSEL R30, R18, RZ, P6 ;  /* 0x000000ff121e7208 */ /* 0x000fe20003000000 */
[----:B------:R-:W-:Y:S01]  /*5b50*/  FADD.FTZ R17, R144, -R17 ;  /* 0x8000001190117221 */ /* 0x000fe20000010000 */
[----:B------:R-:W-:-:S02]  /*5b60*/  LOP3.LUT P6, RZ, R34, 0xff000000, RZ, 0xc0, !PT ;  /* 0xff00000022ff7812 */ /* 0x000fc400078cc0ff */
[----:B------:R-:W-:Y:S01]  /*5b70*/  SHF.L.U32 R19, R0, 0x10, RZ ;  /* 0x0000001000137819 */ /* 0x000fe200000006ff */
[----:B------:R-:W-:Y:S01]  /*5b80*/  FMUL.FTZ R0, R16, UR6 ;  /* 0x0000000610007c20 */ /* 0x000fe20008410000 */
[----:B------:R-:W-:Y:S02]  /*5b90*/  FSEL R35, R24, RZ, P6 ;  /* 0x000000ff18237208 */ /* 0x000fe40003000000 */
[----:B------:R-:W-:Y:S01]  /*5ba0*/  LOP3.LUT P6, RZ, R34, 0xff, RZ, 0xc0, !PT ;  /* 0x000000ff22ff7812 */ /* 0x000fe200078cc0ff */
[----:B------:R-:W-:Y:S01]  /*5bb0*/  FFMA.FTZ R25, R126, R17, R19 ;  /* 0x000000117e197223 */ /* 0x000fe20000010013 */
[----:B------:R-:W-:Y:S02]  /*5bc0*/  F2FP.BF16.F32.PACK_AB R17, R26, R185 ;  /* 0x000000b91a11723e */ /* 0x000fe400000010ff */
[----:B------:R-:W-:Y:S01]  /*5bd0*/  FSEL R0, R0, RZ, P6 ;  /* 0x000000ff00007208 */ /* 0x000fe20003000000 */
[----:B------:R-:W-:Y:S01]  /*5be0*/  FMUL.FTZ R24, R25, UR6 ;  /* 0x0000000619187c20 */ /* 0x000fe20008410000 */
[----:B------:R-:W-:-:S02]  /*5bf0*/  LOP3.LUT P6, RZ, R34, 0xff00, RZ, 0xc0, !PT ;  /* 0x0000ff0022ff7812 */ /* 0x000fc400078cc0ff */
[----:B------:R-:W-:Y:S02]  /*5c00*/  F2FP.BF16.F32.PACK_AB R16, R25, R16 ;  /* 0x000000101910723e */ /* 0x000fe400000010ff */
[----:B------:R-:W-:Y:S02]  /*5c10*/  FSEL R31, R24, RZ, P6 ;  /* 0x000000ff181f7208 */ /* 0x000fe40003000000 */
[----:B------:R-:W-:Y:S02]  /*5c20*/  F2FP.BF16.F32.PACK_AB R19, R40, R177 ;  /* 0x000000b12813723e */ /* 0x000fe400000010ff */
[----:B------:R-:W-:Y:S02]  /*5c30*/  F2FP.BF16.F32.PACK_AB R18, R38, R183 ;  /* 0x000000b72612723e */ /* 0x000fe400000010ff */
[----:B------:R-:W-:Y:S02]  /*5c40*/  F2FP.BF16.F32.PACK_AB R26, R37, R36 ;  /* 0x00000024251a723e */ /* 0x000fe400000010ff */
[----:B------:R-:W-:-:S02]  /*5c50*/  F2FP.BF16.F32.PACK_AB R25, R35, R30 ;  /* 0x0000001e2319723e */ /* 0x000fc400000010ff */
[----:B------:R-:W-:Y:S01]  /*5c60*/  F2FP.BF16.F32.PACK_AB R24, R31, R0 ;  /* 0x000000001f18723e */ /* 0x000fe200000010ff */
[----:B------:R-:W-:Y:S06]  /*5c70*/  BRA `(.L_x_307) ;  /* 0x0000000800c87947 */ /* 0x000fec0003800000 */
.L_x_310:
[-CC-:B0-----:R-:W-:Y:S01]  /*5c80*/  FFMA.FTZ R27, R154, R160.reuse, R143.reuse ;  /* 0x000000a09a1b7223 */ /* 0x181fe2000001008f */
[----:B------:R-:W-:Y:S01]  /*5c90*/  PRMT R0, R11, 0x7632, R0 ;  /* 0x000076320b007816 */ /* 0x000fe20000000000 */
[-C--:B------:R-:W-:Y:S01]  /*5ca0*/  FFMA.FTZ R177, R177, R160.reuse, R143 ;  /* 0x000000a0b1b17223 */ /* 0x080fe2000001008f */
[----:B------:R-:W-:Y:S02]  /*5cb0*/  IMAD.U32 R26, R11, 0x10000, RZ ;  /* 0x000100000b1a7824 */ /* 0x000fe400078e00ff */
[----:B------:R-:W-:Y:S01]  /*5cc0*/  FADD.FTZ R31, R150, -R27 ;  /* 0x8000001b961f7221 */ /* 0x000fe20000010000 */
[-C--:B------:R-:W-:Y:S01]  /*5cd0*/  FFMA.FTZ R27, R184, R160.reuse, R143 ;  /* 0x000000a0b81b7223 */ /* 0x080fe2000001008f */
[----:B------:R-:W-:Y:S01]  /*5ce0*/  SHF.L.U32 R39, R0, 0x10, RZ ;  /* 0x0000001000277819 */ /* 0x000fe200000006ff */
[----:B------:R-:W-:Y:S01]  /*5cf0*/  FADD.FTZ R177, R142, -R177 ;  /* 0x800000b18eb17221 */ /* 0x000fe20000010000 */
[----:B------:R-:W-:Y:S01]  /*5d00*/  PRMT R0, R10, 0x7632, R0 ;  /* 0x000076320a007816 */ /* 0x000fe20000000000 */
[----:B------:R-:W-:Y:S01]  /*5d10*/  FADD.FTZ R27, R180, -R27 ;  /* 0x8000001bb41b7221 */ /* 0x000fe20000010000 */
[----:B------:R-:W-:Y:S01]  /*5d20*/  ISETP.GE.U32.AND P6, PT, R34, RZ, PT ;  /* 0x000000ff2200720c */ /* 0x000fe20003fc6070 */
[-C--:B------:R-:W-:Y:S01]  /*5d30*/  FFMA.FTZ R183, R183, R160.reuse, R143 ;  /* 0x000000a0b7b77223 */ /* 0x080fe2000001008f */
[----:B------:R-:W-:Y:S01]  /*5d40*/  SHF.L.U32 R24, R10, 0x10, RZ ;  /* 0x000000100a187819 */ /* 0x000fe200000006ff */
[----:B------:R-:W-:Y:S01]  /*5d50*/  FFMA.FTZ R27, R126, R27, R39 ;  /* 0x0000001b7e1b7223 */ /* 0x000fe20000010027 */
[----:B------:R-:W-:Y:S01]  /*5d60*/  SHF.L.U32 R39, R0, 0x10, RZ ;  /* 0x0000001000277819 */ /* 0x000fe200000006ff */
[----:B------:R-:W-:Y:S01]  /*5d70*/  FFMA.FTZ R26, R126, R177, R26 ;  /* 0x000000b17e1a7223 */ /* 0x000fe2000001001a */
[----:B------:R-:W-:Y:S01]  /*5d80*/  ISETP.GE.U32.AND.EX P6, PT, R35, 0x1000000, PT, P6 ;  /* 0x010000002300780c */ /* 0x000fe20003fc6160 */
[----:B------:R-:W-:Y:S01]  /*5d90*/  FMUL.FTZ R0, R27, UR6 ;  /* 0x000000061b007c20 */ /* 0x000fe20008410000 */
[----:B------:R-:W-:Y:S01]  /*5da0*/  FADD.FTZ R183, R132, -R183 ;  /* 0x800000b784b77221 */ /* 0x000fe20000010000 */
[-CC-:B------:R-:W-:Y:S01]  /*5db0*/  FFMA.FTZ R37, R168, R160.reuse, R143.reuse ;  /* 0x000000a0a8257223 */ /* 0x180fe2000001008f */
[----:B------:R-:W-:Y:S01]  /*5dc0*/  FMUL.FTZ R26, R26, UR6 ;  /* 0x000000061a1a7c20 */ /* 0x000fe20008410000 */
[-C--:B------:R-:W-:Y:S01]  /*5dd0*/  FFMA.FTZ R185, R185, R160.reuse, R143 ;  /* 0x000000a0b9b97223 */ /* 0x080fe2000001008f */
[----:B------:R-:W-:Y:S01]  /*5de0*/  FSEL R41, R0, RZ, P6 ;  /* 0x000000ff00297208 */ /* 0x000fe20003000000 */
[--C-:B------:R-:W-:Y:S01]  /*5df0*/  FFMA.FTZ R183, R126, R183, R24.reuse ;  /* 0x000000b77eb77223 */ /* 0x100fe20000010018 */
[----:B------:R-:W-:Y:S01]  /*5e00*/  LOP3.LUT P6, RZ, R35, 0xff0000, RZ, 0xc0, !PT ;  /* 0x00ff000023ff7812 */ /* 0x000fe200078cc0ff */
[----:B------:R-:W-:Y:S01]  /*5e10*/  FADD.FTZ R37, R166, -R37 ;  /* 0x80000025a6257221 */ /* 0x000fe20000010000 */
[----:B------:R-:W-:Y:S01]  /*5e20*/  FADD.FTZ R185, R46, -R185 ;  /* 0x800000b92eb97221 */ /* 0x000fe20000010000 */
[----:B------:R-:W-:Y:S01]  /*5e30*/  FMUL.FTZ R183, R183, UR6 ;  /* 0x00000006b7b77c20 */ /* 0x000fe20008410000 */
[----:B------:R-:W-:Y:S01]  /*5e40*/  FSEL R30, R26, RZ, P6 ;  /* 0x000000ff1a1e7208 */ /* 0x000fe20003000000 */
[C---:B------:R-:W-:Y:S01]  /*5e50*/  FFMA.FTZ R39, R126.reuse, R37, R39 ;  /* 0x000000257e277223 */ /* 0x040fe20000010027 */
[----:B------:R-:W-:Y:S01]  /*5e60*/  LOP3.LUT P6, RZ, R35, 0xff, RZ, 0xc0, !PT ;  /* 0x000000ff23ff7812 */ /* 0x000fe200078cc0ff */
[C---:B------:R-:W-:Y:S01]  /*5e70*/  IMAD.U32 R27, R9.reuse, 0x10000, RZ ;  /* 0x00010000091b7824 */ /* 0x040fe200078e00ff */
[----:B------:R-:W-:Y:S01]  /*5e80*/  PRMT R24, R9, 0x7632, R24 ;  /* 0x0000763209187816 */ /* 0x000fe20000000018 */
[----:B------:R-:W-:Y:S01]  /*5e90*/  FMUL.FTZ R39, R39, UR6 ;  /* 0x0000000627277c20 */ /* 0x000fe20008410000 */
[----:B------:R-:W-:Y:S01]  /*5ea0*/  FSEL R26, R183, RZ, P6 ;  /* 0x000000ffb71a7208 */ /* 0x000fe20003000000 */
[----:B------:R-:W-:Y:S01]  /*5eb0*/  FFMA.FTZ R185, R126, R185, R27 ;  /* 0x000000b97eb97223 */ /* 0x000fe2000001001b */
[----:B------:R-:W-:Y:S01]  /*5ec0*/  SHF.L.U32 R37, R24, 0x10, RZ ;  /* 0x0000001018257819 */ /* 0x000fe200000006ff */
[-C--:B------:R-:W-:Y:S01]  /*5ed0*/  FFMA.FTZ R25, R146, R160.reuse, R143 ;  /* 0x000000a092197223 */ /* 0x080fe2000001008f */
[----:B------:R-:W-:Y:S01]  /*5ee0*/  LOP3.LUT P6, RZ, R35, 0xff00, RZ, 0xc0, !PT ;  /* 0x0000ff0023ff7812 */ /* 0x000fe200078cc0ff */
[----:B------:R-:W-:Y:S01]  /*5ef0*/  FMUL.FTZ R185, R185, UR6 ;  /* 0x00000006b9b97c20 */ /* 0x000fe20008410000 */
[----:B------:R-:W-:Y:S01]  /*5f00*/  PRMT R0, R8, 0x7632, R0 ;  /* 0x0000763208007816 */ /* 0x000fe20000000000 */
[----:B------:R-:W-:Y:S01]  /*5f10*/  FFMA.FTZ R31, R126, R31, R37 ;  /* 0x0000001f7e1f7223 */ /* 0x000fe20000010025 */
[----:B------:R-:W-:Y:S01]  /*5f20*/  FSEL R39, R39, RZ, P6 ;  /* 0x000000ff27277208 */ /* 0x000fe20003000000 */
[----:B------:R-:W-:Y:S01]  /*5f30*/  FADD.FTZ R25, R144, -R25 ;  /* 0x8000001990197221 */ /* 0x000fe20000010000 */
[----:B------:R-:W-:Y:S01]  /*5f40*/  SHF.L.U32 R27, R0, 0x10, RZ ;  /* 0x00000010001b7819 */ /* 0x000fe200000006ff */
[----:B------:R-:W-:Y:S01]  /*5f50*/  FFMA.FTZ R179, R179, R160, R143 ;  /* 0x000000a0b3b37223 */ /* 0x000fe2000001008f */
[----:B------:R-:W-:Y:S01]  /*5f60*/  LOP3.LUT P6, RZ, R34, 0xff0000, RZ, 0xc0, !PT ;  /* 0x00ff000022ff7812 */ /* 0x000fe200078cc0ff */
[----:B------:R-:W-:Y:S01]  /*5f70*/  FMUL.FTZ R31, R31, UR6 ;  /* 0x000000061f1f7c20 */ /* 0x000fe20008410000 */
[----:B------:R-:W-:Y:S01]  /*5f80*/  F2FP.BF16.F32.PACK_AB R26, R39, R26 ;  /* 0x0000001a271a723e */ /* 0x000fe200000010ff */
[----:B------:R-:W-:Y:S01]  /*5f90*/  FFMA.FTZ R27, R126, R25, R27 ;  /* 0x000000197e1b7223 */ /* 0x000fe2000001001b */
[----:B------:R-:W-:Y:S01]  /*5fa0*/  FSEL R185, R185, RZ, P6 ;  /* 0x000000ffb9b97208 */ /* 0x000fe20003000000 */
[----:B------:R-:W-:Y:S01]  /*5fb0*/  FADD.FTZ R179, R44, -R179 ;  /* 0x800000b32cb37221 */ /* 0x000fe20000010000 */
[----:B------:R-:W-:Y:S01]  /*5fc0*/  LOP3.LUT P6, RZ, R34, 0xff000000, RZ, 0xc0, !PT ;  /* 0xff00000022ff7812 */ /* 0x000fe200078cc0ff */
[----:B------:R-:W-:-:S02]  /*5fd0*/  IMAD.U32 R25, R8, 0x10000, RZ ;  /* 0x0001000008197824 */ /* 0x000fc400078e00ff */
[----:B------:R-:W-:Y:S01]  /*5fe0*/  FMUL.FTZ R27, R27, UR6 ;  /* 0x000000061b1b7c20 */ /* 0x000fe20008410000 */
[----:B------:R-:W-:Y:S01]  /*5ff0*/  FSEL R0, R31, RZ, P6 ;  /* 0x000000ff1f007208 */ /* 0x000fe20003000000 */
[----:B------:R-:W-:Y:S01]  /*6000*/  FFMA.FTZ R25, R126, R179, R25 ;  /* 0x000000b37e197223 */ /* 0x000fe20000010019 */
[----:B------:R-:W-:-:S03]  /*6010*/  LOP3.LUT P6, RZ, R34, 0xff00, RZ, 0xc0, !PT ;  /* 0x0000ff0022ff7812 */ /* 0x000fc600078cc0ff */
[----:B------:R-:W-:Y:S01]  /*6020*/  FMUL.FTZ R25, R25, UR6 ;  /* 0x0000000619197c20 */ /* 0x000fe20008410000 */
[----:B------:R-:W-:Y:S02]  /*6030*/  FSEL R31, R27, RZ, P6 ;  /* 0x000000ff1b1f7208 */ /* 0x000fe40003000000 */
[----:B------:R-:W-:Y:S02]  /*6040*/  LOP3.LUT P6, RZ, R34, 0xff, RZ, 0xc0, !PT ;  /* 0x000000ff22ff7812 */ /* 0x000fe400078cc0ff */
[----:B------:R-:W-:Y:S02]  /*6050*/  F2FP.BF16.F32.PACK_AB R27, R41, R30 ;  /* 0x0000001e291b723e */ /* 0x000fe400000010ff */
[----:B------:R-:W-:Y:S02]  /*6060*/  FSEL R24, R25, RZ, P6 ;  /* 0x000000ff19187208 */ /* 0x000fe40003000000 */
[----:B------:R-:W-:Y:S02]  /*6070*/  F2FP.BF16.F32.PACK_AB R25, R0, R185 ;  /* 0x000000b90019723e */ /* 0x000fe400000010ff */
[----:B------:R-:W-:Y:S01]  /*6080*/  F2FP.BF16.F32.PACK_AB R24, R31, R24 ;  /* 0x000000181f18723e */ /* 0x000fe200000010ff */
[----:B------:R-:W-:Y:S06]  /*6090*/  BRA `(.L_x_307) ;  /* 0x0000000400c07947 */ /* 0x000fec0003800000 */
.L_x_309:
[----:B------:R-:W-:Y:S05]  /*60a0*/  @!P2 BRA `(.L_x_311) ;  /* 0x0000000000e8a947 */ /* 0x000fea0003800000 */
        /* <DEDUP_REMOVED lines=9> */
[----:B------:R-:W-:Y:S01]  /*6140*/  FMUL.FTZ R177, R126, R177 ;  /* 0x000000b17eb17220 */ /* 0x000fe20000410000 */
[-C--:B------:R-:W-:Y:S01]  /*6150*/  FFMA.FTZ R17, R168, R160.reuse, R143 ;  /* 0x000000a0a8117223 */ /* 0x080fe2000001008f */
[----:B------:R-:W-:Y:S01]  /*6160*/  FMUL.FTZ R183, R126, R183 ;  /* 0x000000b77eb77220 */ /* 0x000fe20000410000 */
[----:B------:R-:W-:Y:S01]  /*6170*/  FMUL.FTZ R0, R40, UR6 ;  /* 0x0000000628007c20 */ /* 0x000fe20008410000 */
[----:B------:R-:W-:Y:S01]  /*6180*/  FMUL.FTZ R16, R177, UR6 ;  /* 0x00000006b1107c20 */ /* 0x000fe20008410000 */
[----:B------:R-:W-:Y:S01]  /*6190*/  FADD.FTZ R19, R166, -R17 ;  /* 0x80000011a6137221 */ /* 0x000fe20000010000 */
[-CC-:B------:R-:W-:Y:S01]  /*61a0*/  FFMA.FTZ R185, R185, R160.reuse, R143.reuse ;  /* 0x000000a0b9b97223 */ /* 0x180fe2000001008f */
[-C--:B------:R-:W-:Y:S01]  /*61b0*/  FFMA.FTZ R17, R154, R160.reuse, R143 ;  /* 0x000000a09a117223 */ /* 0x080fe2000001008f */
[----:B------:R-:W-:Y:S01]  /*61c0*/  FSEL R42, R0, RZ, P6 ;  /* 0x000000ff002a7208 */ /* 0x000fe20003000000 */
[----:B------:R-:W-:Y:S01]  /*61d0*/  FMUL.FTZ R0, R183, UR6 ;  /* 0x00000006b7007c20 */ /* 0x000fe20008410000 */
[C---:B------:R-:W-:Y:S01]  /*61e0*/  LOP3.LUT P6, RZ, R35.reuse, 0xff0000, RZ, 0xc0, !PT ;  /* 0x00ff000023ff7812 */ /* 0x040fe200078cc0ff */
[----:B------:R-:W-:Y:S01]  /*61f0*/  FMUL.FTZ R38, R126, R19 ;  /* 0x000000137e267220 */ /* 0x000fe20000410000 */
[----:B------:R-:W-:Y:S01]  /*6200*/  FADD.FTZ R185, R46, -R185 ;  /* 0x800000b92eb97221 */ /* 0x000fe20000010000 */
[----:B------:R-:W-:Y:S01]  /*6210*/  FADD.FTZ R17, R150, -R17 ;  /* 0x8000001196117221 */ /* 0x000fe20000010000 */
[----:B------:R-:W-:Y:S01]  /*6220*/  FSEL R27, R16, RZ, P6 ;  /* 0x000000ff101b7208 */ /* 0x000fe20003000000 */
[----:B------:R-:W-:Y:S01]  /*6230*/  FMUL.FTZ R16, R38, UR6 ;  /* 0x0000000626107c20 */ /* 0x000fe20008410000 */
[----:B------:R-:W-:Y:S01]  /*6240*/  LOP3.LUT P6, RZ, R35, 0xff, RZ, 0xc0, !PT ;  /* 0x000000ff23ff7812 */ /* 0x000fe200078cc0ff */
[C---:B------:R-:W-:Y:S01]  /*6250*/  FMUL.FTZ R185, R126.reuse, R185 ;  /* 0x000000b97eb97220 */ /* 0x040fe20000410000 */
[-C--:B------:R-:W-:Y:S01]  /*6260*/  FFMA.FTZ R179, R179, R160.reuse, R143 ;  /* 0x000000a0b3b37223 */ /* 0x080fe2000001008f */
[----:B------:R-:W-:Y:S01]  /*6270*/  FMUL.FTZ R26, R126, R17 ;  /* 0x000000117e1a7220 */ /* 0x000fe20000410000 */
[----:B------:R-:W-:Y:S01]  /*6280*/  FSEL R36, R0, RZ, P6 ;  /* 0x000000ff00247208 */ /* 0x000fe20003000000 */
[----:B------:R-:W-:Y:S01]  /*6290*/  FMUL.FTZ R0, R185, UR6 ;  /* 0x00000006b9007c20 */ /* 0x000fe20008410000 */
[----:B------:R-:W-:Y:S01]  /*62a0*/  LOP3.LUT P6, RZ, R35, 0xff00, RZ, 0xc0, !PT ;  /* 0x0000ff0023ff7812 */ /* 0x000fe200078cc0ff */
[----:B------:R-:W-:Y:S01]  /*62b0*/  FADD.FTZ R179, R44, -R179 ;  /* 0x800000b32cb37221 */ /* 0x000fe20000010000 */
[----:B------:R-:W-:Y:S01]  /*62c0*/  FFMA.FTZ R17, R146, R160, R143 ;  /* 0x000000a092117223 */ /* 0x000fe2000001008f */
[----:B------:R-:W-:Y:S01]  /*62d0*/  FMUL.FTZ R18, R26, UR6 ;  /* 0x000000061a127c20 */ /* 0x000fe20008410000 */
[----:B------:R-:W-:Y:S01]  /*62e0*/  FSEL R37, R16, RZ, P6 ;  /* 0x000000ff10257208 */ /* 0x000fe20003000000 */
[----:B------:R-:W-:Y:S01]  /*62f0*/  FMUL.FTZ R16, R126, R179 ;  /* 0x000000b37e107220 */ /* 0x000fe20000410000 */
[----:B------:R-:W-:Y:S01]  /*6300*/  LOP3.LUT P6, RZ, R34, 0xff0000, RZ, 0xc0, !PT ;  /* 0x00ff000022ff7812 */ /* 0x000fe200078cc0ff */
[----:B------:R-:W-:Y:S01]  /*6310*/  FADD.FTZ R17, R144, -R17 ;  /* 0x8000001190117221 */ /* 0x000fe20000010000 */
[----:B------:R-:W-:-:S02]  /*6320*/  F2FP.BF16.F32.PACK_AB R19, R40, R177 ;  /* 0x000000b12813723e */ /* 0x000fc400000010ff */
[----:B------:R-:W-:Y:S01]  /*6330*/  FSEL R30, R0, RZ, P6 ;  /* 0x000000ff001e7208 */ /* 0x000fe20003000000 */
[----:B------:R-:W-:Y:S01]  /*6340*/  FMUL.FTZ R0, R16, UR6 ;  /* 0x0000000610007c20 */ /* 0x000fe20008410000 */
[----:B------:R-:W-:Y:S01]  /*6350*/  LOP3.LUT P6, RZ, R34, 0xff000000, RZ, 0xc0, !PT ;  /* 0xff00000022ff7812 */ /* 0x000fe200078cc0ff */
[----:B------:R-:W-:Y:S01]  /*6360*/  FMUL.FTZ R25, R126, R17 ;  /* 0x000000117e197220 */ /* 0x000fe20000410000 */
[----:B------:R-:W-:Y:S02]  /*6370*/  F2FP.BF16.F32.PACK_AB R17, R26, R185 ;  /* 0x000000b91a11723e */ /* 0x000fe400000010ff */
[----:B------:R-:W-:Y:S01]  /*6380*/  FSEL R35, R18, RZ, P6 ;  /* 0x000000ff12237208 */ /* 0x000fe20003000000 */
[C---:B------:R-:W-:Y:S01]  /*6390*/  FMUL.FTZ R24, R25.reuse, UR6 ;  /* 0x0000000619187c20 */ /* 0x040fe20008410000 */
        /* <DEDUP_REMOVED lines=8> */
[----:B------:R-:W-:Y:S02]  /*6420*/  F2FP.BF16.F32.PACK_AB R25, R35, R30 ;  /* 0x0000001e2319723e */ /* 0x000fe400000010ff */
[----:B------:R-:W-:Y:S01]  /*6430*/  F2FP.BF16.F32.PACK_AB R24, R31, R0 ;  /* 0x000000001f18723e */ /* 0x000fe200000010ff */
[----:B------:R-:W-:Y:S06]  /*6440*/  BRA `(.L_x_307) ;  /* 0x0000000000d47947 */ /* 0x000fec0003800000 */
.L_x_311:
        /* <DEDUP_REMOVED lines=15> */
[-C--:B------:R-:W-:Y:S01]  /*6540*/  FFMA.FTZ R185, R185, R160.reuse, R143 ;  /* 0x000000a0b9b97223 */ /* 0x080fe2000001008f */
[----:B------:R-:W-:Y:S01]  /*6550*/  FMUL.FTZ R183, R183, UR6 ;  /* 0x00000006b7b77c20 */ /* 0x000fe20008410000 */
[----:B------:R-:W-:Y:S01]  /*6560*/  FSEL R30, R0, RZ, P6 ;  /* 0x000000ff001e7208 */ /* 0x000fe20003000000 */
[----:B------:R-:W-:Y:S01]  /*6570*/  FMUL.FTZ R31, R126, R31 ;  /* 0x0000001f7e1f7220 */ /* 0x000fe20000410000 */
[----:B------:R-:W-:Y:S01]  /*6580*/  LOP3.LUT P6, RZ, R35, 0xff0000, RZ, 0xc0, !PT ;  /* 0x00ff000023ff7812 */ /* 0x000fe200078cc0ff */
        /* <DEDUP_REMOVED lines=19> */
[----:B------:R-:W-:Y:S01]  /*66c0*/  F2FP.BF16.F32.PACK_AB R26, R35, R26 ;  /* 0x0000001a231a723e */ /* 0x000fe200000010ff */
[----:B------:R-:W-:Y:S01]  /*66d0*/  FMUL.FTZ R25, R25, UR6 ;  /* 0x0000000619197c20 */ /* 0x000fe20008410000 */
[----:B------:R-:W-:Y:S01]  /*66e0*/  FSEL R185, R185, RZ, P6 ;  /* 0x000000ffb9b97208 */ /* 0x000fe20003000000 */
[----:B------:R-:W-:Y:S01]  /*66f0*/  FMUL.FTZ R179, R126, R179 ;  /* 0x000000b37eb37220 */ /* 0x000fe20000410000 */
[----:B------:R-:W-:-:S03]  /*6700*/  LOP3.LUT P6, RZ, R34, 0xff000000, RZ, 0xc0, !PT ;  /* 0xff00000022ff7812 */ /* 0x000fc600078cc0ff */
[----:B------:R-:W-:Y:S01]  /*6710*/  FMUL.FTZ R179, R179, UR6 ;  /* 0x00000006b3b37c20 */ /* 0x000fe20008410000 */
[----:B------:R-:W-:Y:S02]  /*6720*/  FSEL R0, R27, RZ, P6 ;  /* 0x000000ff1b007208 */ /* 0x000fe40003000000 */
[----:B------:R-:W-:Y:S02]  /*6730*/  LOP3.LUT P6, RZ, R34, 0xff00, RZ, 0xc0, !PT ;  /* 0x0000ff0022ff7812 */ /* 0x000fe400078cc0ff */
[----:B------:R-:W-:Y:S02]  /*6740*/  F2FP.BF16.F32.PACK_AB R27, R30, R177 ;  /* 0x000000b11e1b723e */ /* 0x000fe400000010ff */
[----:B------:R-:W-:Y:S02]  /*6750*/  FSEL R31, R25, RZ, P6 ;  /* 0x000000ff191f7208 */ /* 0x000fe40003000000 */
[----:B------:R-:W-:Y:S02]  /*6760*/  LOP3.LUT P6, RZ, R34, 0xff, RZ, 0xc0, !PT ;  /* 0x000000ff22ff7812 */ /* 0x000fe400078cc0ff */
[----:B------:R-:W-:-:S02]  /*6770*/  F2FP.BF16.F32.PACK_AB R25, R0, R185 ;  /* 0x000000b90019723e */ /* 0x000fc400000010ff */
[----:B------:R-:W-:-:S04]  /*6780*/  FSEL R24, R179, RZ, P6 ;  /* 0x000000ffb3187208 */ /* 0x000fc80003000000 */
[----:B------:R-:W-:-:S07]  /*6790*/  F2FP.BF16.F32.PACK_AB R24, R31, R24 ;  /* 0x000000181f18723e */ /* 0x000fce00000010ff */
.L_x_307:
        /* <DEDUP_REMOVED lines=11> */
[-CC-:B------:R-:W-:Y:S01]  /*6850*/  FFMA.FTZ R0, R153, R160.reuse, R143.reuse ;  /* 0x000000a099007223 */ /* 0x180fe2000001008f */
[----:B0-----:R-:W-:Y:S01]  /*6860*/  SHF.L.U32 R17, R15, 0x10, RZ ;  /* 0x000000100f117819 */ /* 0x001fe200000006ff */
[-CC-:B------:R-:W-:Y:S01]  /*6870*/  FFMA.FTZ R188, R188, R160.reuse, R143.reuse ;  /* 0x000000a0bcbc7223 */ /* 0x180fe2000001008f */
[----:B------:R-:W-:Y:S01]  /*6880*/  LOP3.LUT P6, RZ, R33, 0xff0000, RZ, 0xc0, !PT ;  /* 0x00ff000021ff7812 */ /* 0x000fe200078cc0ff */
[----:B------:R-:W-:Y:S01]  /*6890*/  FADD.FTZ R155, R155, -R0 ;  /* 0x800000009b9b7221 */ /* 0x000fe20000010000 */
[----:B------:R-:W-:Y:S01]  /*68a0*/  SHF.L.U32 R133, R133, 0x10, RZ ;  /* 0x0000001085857819 */ /* 0x000fe200000006ff */
[----:B------:R-:W-:Y:S01]  /*68b0*/  FADD.FTZ R187, R187, -R188 ;  /* 0x800000bcbbbb7221 */ /* 0x000fe20000010000 */
[----:B------:R-:W-:Y:S01]  /*68c0*/  FFMA.FTZ R186, R186, R160, R143 ;  /* 0x000000a0baba7223 */ /* 0x000fe2000001008f */
[----:B------:R-:W-:Y:S01]  /*68d0*/  FFMA.FTZ R155, R126, R155, R17 ;  /* 0x0000009b7e9b7223 */ /* 0x000fe20000010011 */
[----:B------:R-:W-:Y:S02]  /*68e0*/  IMAD.U32 R17, R14, 0x10000, RZ ;  /* 0x000100000e117824 */ /* 0x000fe400078e00ff */
[----:B------:R-:W-:Y:S01]  /*68f0*/  FFMA.FTZ R24, R126, R187, R133 ;  /* 0x000000bb7e187223 */ /* 0x000fe20000010085 */
[----:B------:R-:W-:Y:S01]  /*6900*/  SHF.L.U32 R137, R137, 0x10, RZ ;  /* 0x0000001089897819 */ /* 0x000fe200000006ff */
[----:B------:R-:W-:Y:S01]  /*6910*/  FMUL.FTZ R0, R155, UR6 ;  /* 0x000000069b007c20 */ /* 0x000fe20008410000 */
[----:B------:R-:W-:Y:S01]  /*6920*/  FADD.FTZ R175, R175, -R186 ;  /* 0x800000baafaf7221 */ /* 0x000fe20000010000 */
[----:B------:R-:W-:Y:S01]  /*6930*/  FMUL.FTZ R19, R24, UR6 ;  /* 0x0000000618137c20 */ /* 0x000fe20008410000 */
[----:B------:R-:W-:Y:S01]  /*6940*/  IMAD.U32 R141, R141, 0x10000, RZ ;  /* 0x000100008d8d7824 */ /* 0x000fe200078e00ff */
[----:B------:R-:W-:Y:S01]  /*6950*/  SHF.L.U32 R47, R47, 0x10, RZ ;  /* 0x000000102f2f7819 */ /* 0x000fe200000006ff */
[----:B------:R-:W-:Y:S01]  /*6960*/  FFMA.FTZ R137, R126, R175, R137 ;  /* 0x000000af7e897223 */ /* 0x000fe20000010089 */
[----:B------:R-:W-:-:S02]  /*6970*/  FSEL R27, R0, RZ, P6 ;  /* 0x000000ff001b7208 */ /* 0x000fc40003000000 */
[----:B------:R-:W-:Y:S01]  /*6980*/  LOP3.LUT P6, RZ, R49, 0xff0000, RZ, 0xc0, !PT ;  /* 0x00ff000031ff7812 */ /* 0x000fe200078cc0ff */
[----:B------:R-:W-:-:S03]  /*6990*/  FMUL.FTZ R20, R137, UR6 ;  /* 0x0000000689147c20 */ /* 0x000fc60008410000 */
[----:B------:R-:W-:Y:S01]  /*69a0*/  FSEL R23, R0, RZ, P6 ;  /* 0x000000ff00177208 */ /* 0x000fe20003000000 */
[----:B------:R-:W-:Y:S01]  /*69b0*/  FFMA.FTZ R0, R157, R160, R143 ;  /* 0x000000a09d007223 */ /* 0x000fe2000001008f */
[----:B------:R-:W-:-:S03]  /*69c0*/  ISETP.GE.U32.AND P6, PT, R32, RZ, PT ;  /* 0x000000ff2000720c */ /* 0x000fc60003fc6070 */
[----:B------:R-:W-:Y:S01]  /*69d0*/  FADD.FTZ R159, R159, -R0 ;  /* 0x800000009f9f7221 */ /* 0x000fe20000010000 */
[----:B------:R-:W-:Y:S01]  /*69e0*/  ISETP.GE.U32.AND.EX P6, PT, R33, 0x1000000, PT, P6 ;  /* 0x010000002100780c */ /* 0x000fe20003fc6160 */
[----:B------:R-:W-:Y:S02]  /*69f0*/  FFMA.FTZ R0, R161, R160, R143 ;  /* 0x000000a0a1007223 */ /* 0x000fe4000001008f */
[----:B------:R-:W-:Y:S01]  /*6a00*/  FFMA.FTZ R18, R126, R159, R17 ;  /* 0x0000009f7e127223 */ /* 0x000fe20000010011 */
[----:B------:R-:W-:Y:S01]  /*6a10*/  FSEL R36, R19, RZ, P6 ;  /* 0x000000ff13247208 */ /* 0x000fe20003000000 */
[----:B------:R-:W-:Y:S01]  /*6a20*/  FADD.FTZ R163, R163, -R0 ;  /* 0x80000000a3a37221 */ /* 0x000fe20000010000 */
[----:B------:R-:W-:Y:S01]  /*6a30*/  ISETP.GE.U32.AND P6, PT, R48, RZ, PT ;  /* 0x000000ff3000720c */ /* 0x000fe20003fc6070 */
[----:B------:R-:W-:Y:S01]  /*6a40*/  FMUL.FTZ R16, R18, UR6 ;  /* 0x0000000612107c20 */ /* 0x000fe20008410000 */
[----:B------:R-:W-:Y:S02]  /*6a50*/  SHF.L.U32 R17, R13, 0x10, RZ ;  /* 0x000000100d117819 */ /* 0x000fe400000006ff */
[----:B------:R-:W-:-:S02]  /*6a60*/  ISETP.GE.U32.AND.EX P6, PT, R49, 0x1000000, PT, P6 ;  /* 0x010000003100780c */ /* 0x000fc40003fc6160 */
[----:B------:R-:W-:Y:S01]  /*6a70*/  F2FP.BF16.F32.PACK_AB R18, R137, R18 ;  /* 0x000000128912723e */ /* 0x000fe200000010ff */
[----:B------:R-:W-:Y:S01]  /*6a80*/  FFMA.FTZ R163, R126, R163, R17 ;  /* 0x000000a37ea37223 */ /* 0x000fe20000010011 */
[----:B------:R-:W-:Y:S01]  /*6a90*/  FSEL R38, R19, RZ, P6 ;  /* 0x000000ff13267208 */ /* 0x000fe20003000000 */
[-CC-:B------:R-:W-:Y:S01]  /*6aa0*/  FFMA.FTZ R19, R174, R160.reuse, R143.reuse ;  /* 0x000000a0ae137223 */ /* 0x180fe2000001008f */
[----:B------:R-:W-:Y:S01]  /*6ab0*/  LOP3.LUT P6, RZ, R33, 0xff, RZ, 0xc0, !PT ;  /* 0x000000ff21ff7812 */ /* 0x000fe200078cc0ff */
[----:B------:R-:W-:Y:S01]  /*6ac0*/  FMUL.FTZ R0, R163, UR6 ;  /* 0x00000006a3007c20 */ /* 0x000fe20008410000 */
[-C--:B------:R-:W-:Y:S01]  /*6ad0*/  FFMA.FTZ R17, R164, R160.reuse, R143 ;  /* 0x000000a0a4117223 */ /* 0x080fe2000001008f */
[----:B------:R-:W-:Y:S01]  /*6ae0*/  FADD.FTZ R19, R172, -R19 ;  /* 0x80000013ac137221 */ /* 0x000fe20000010000 */
[----:B------:R-:W-:Y:S01]  /*6af0*/  FSEL R26, R16, RZ, P6 ;  /* 0x000000ff101a7208 */ /* 0x000fe20003000000 */
[----:B------:R-:W-:Y:S01]  /*6b00*/  FFMA.FTZ R143, R167, R160, R143 ;  /* 0x000000a0a78f7223 */ /* 0x000fe2000001008f */
[----:B------:R-:W-:Y:S01]  /*6b10*/  LOP3.LUT P6, RZ, R49, 0xff, RZ, 0xc0, !PT ;  /* 0x000000ff31ff7812 */ /* 0x000fe200078cc0ff */
[----:B------:R-:W-:Y:S01]  /*6b20*/  FADD.FTZ R17, R158, -R17 ;  /* 0x800000119e117221 */ /* 0x000fe20000010000 */
[----:B------:R-:W-:Y:S01]  /*6b30*/  F2FP.BF16.F32.PACK_AB R23, R38, R23 ;  /* 0x000000172617723e */ /* 0x000fe200000010ff */
[----:B------:R-:W-:Y:S01]  /*6b40*/  FADD.FTZ R143, R156, -R143 ;  /* 0x8000008f9c8f7221 */ /* 0x000fe20000010000 */
[----:B------:R-:W-:Y:S01]  /*6b50*/  FSEL R22, R16, RZ, P6 ;  /* 0x000000ff10167208 */ /* 0x000fe20003000000 */
[----:B------:R-:W-:Y:S01]  /*6b60*/  FFMA.FTZ R47, R126, R17, R47 ;  /* 0x000000117e2f7223 */ /* 0x000fe2000001002f */
[----:B------:R-:W-:-:S02]  /*6b70*/  LOP3.LUT P6, RZ, R33, 0xff00, RZ, 0xc0, !PT ;  /* 0x0000ff0021ff7812 */ /* 0x000fc400078cc0ff */
[----:B------:R-:W-:Y:S02]  /*6b80*/  SHF.L.U32 R17, R12, 0x10, RZ ;  /* 0x000000100c117819 */ /* 0x000fe400000006ff */
[----:B------:R-:W-:Y:S02]  /*6b90*/  FSEL R35, R20, RZ, P6 ;  /* 0x000000ff14237208 */ /* 0x000fe40003000000 */
[----:B------:R-:W-:Y:S02]  /*6ba0*/  LOP3.LUT P6, RZ, R49, 0xff00, RZ, 0xc0, !PT ;  /* 0x0000ff0031ff7812 */ /* 0x000fe400078cc0ff */
[----:B------:R-:W-:Y:S02]  /*6bb0*/  F2FP.BF16.F32.PACK_AB R27, R36, R27 ;  /* 0x0000001b241b723e */ /* 0x000fe400000010ff */
[----:B------:R-:W-:Y:S01]  /*6bc0*/  FSEL R37, R20, RZ, P6 ;  /* 0x000000ff14257208 */ /* 0x000fe20003000000 */
[----:B------:R-:W-:Y:S01]  /*6bd0*/  FFMA.FTZ R20, R126, R19, R141 ;  /* 0x000000137e147223 */ /* 0x000fe2000001008d */
[----:B------:R-:W-:-:S02]  /*6be0*/  LOP3.LUT P6, RZ, R32, 0xff0000, RZ, 0xc0, !PT ;  /* 0x00ff000020ff7812 */ /* 0x000fc400078cc0ff */
[----:B------:R-:W-:Y:S01]  /*6bf0*/  F2FP.BF16.F32.PACK_AB R19, R24, R155 ;  /* 0x0000009b1813723e */ /* 0x000fe200000010ff */
[----:B------:R-:W-:Y:S01]  /*6c00*/  FMUL.FTZ R16, R20, UR6 ;  /* 0x0000000614107c20 */ /* 0x000fe20008410000 */
[----:B------:R-:W-:Y:S02]  /*6c10*/  FSEL R25, R0, RZ, P6 ;  /* 0x000000ff00197208 */ /* 0x000fe40003000000 */
[----:B------:R-:W-:Y:S02]  /*6c20*/  LOP3.LUT P6, RZ, R48, 0xff0000, RZ, 0xc0, !PT ;  /* 0x00ff000030ff7812 */ /* 0x000fe400078cc0ff */
[----:B------:R-:W-:Y:S02]  /*6c30*/  F2FP.BF16.F32.PACK_AB R22, R37, R22 ;  /* 0x000000162516723e */ /* 0x000fe400000010ff */
[----:B------:R-:W-:Y:S01]  /*6c40*/  FSEL R21, R0, RZ, P6 ;  /* 0x000000ff00157208 */ /* 0x000fe20003000000 */
[----:B------:R-:W-:Y:S01]  /*6c50*/  FMUL.FTZ R0, R47, UR6 ;  /* 0x000000062f007c20 */ /* 0x000fe20008410000 */
[----:B------:R-:W-:-:S02]  /*6c60*/  LOP3.LUT P6, RZ, R32, 0xff000000, RZ, 0xc0, !PT ;  /* 0xff00000020ff7812 */ /* 0x000fc400078cc0ff */
[----:B------:R-:W-:Y:S02]  /*6c70*/  F2FP.BF16.F32.PACK_AB R26, R35, R26 ;  /* 0x0000001a231a723e */ /* 0x000fe400000010ff */
[----:B------:R-:W-:Y:S02]  /*6c80*/  FSEL R30, R16, RZ, P6 ;  /* 0x000000ff101e7208 */ /* 0x000fe40003000000 */
[----:B------:R-:W-:Y:S02]  /*6c90*/  LOP3.LUT P6, RZ, R48, 0xff000000, RZ, 0xc0, !PT ;  /* 0xff00000030ff7812 */ /* 0x000fe400078cc0ff */
[----:B------:R-:W-:Y:S02]  /*6ca0*/  F2FP.BF16.F32.PACK_AB R25, R30, R25 ;  /* 0x000000191e19723e */ /* 0x000fe400000010ff */
[----:B------:R-:W-:Y:S01]  /*6cb0*/  FSEL R34, R16, RZ, P6 ;  /* 0x000000ff10227208 */ /* 0x000fe20003000000 */
[----:B------:R-:W-:Y:S01]  /*6cc0*/  FFMA.FTZ R16, R126, R143, R17 ;  /* 0x0000008f7e107223 */ /* 0x000fe20000010011 */
[----:B------:R-:W-:-:S02]  /*6cd0*/  LOP3.LUT P6, RZ, R32, 0xff00, RZ, 0xc0, !PT ;  /* 0x0000ff0020ff7812 */ /* 0x000fc400078cc0ff */
[----:B------:R-:W-:Y:S02]  /*6ce0*/  F2FP.BF16.F32.PACK_AB R17, R20, R163 ;  /* 0x000000a31411723e */ /* 0x000fe400000010ff */
        /* <DEDUP_REMOVED lines=10> */
[----:B------:R-:W-:-:S04]  /*6d90*/  FSEL R20, R0, RZ, P6 ;  /* 0x000000ff00147208 */ /* 0x000fc80003000000 */
[----:B------:R-:W-:Y:S01]  /*6da0*/  F2FP.BF16.F32.PACK_AB R20, R33, R20 ;  /* 0x000000142114723e */ /* 0x000fe200000010ff */
[----:B------:R-:W-:Y:S06]  /*6db0*/  BRA `(.L_x_315) ;  /* 0x0000001c00807947 */ /* 0x000fec0003800000 */
.L_x_314:
[-CC-:B------:R-:W-:Y:S01]  /*6dc0*/  FFMA.FTZ R188, R188, R160.reuse, R143.reuse ;  /* 0x000000a0bcbc7223 */ /* 0x180fe2000001008f */
[----:B------:R-:W-:Y:S02]  /*6dd0*/  IMAD.U32 R133, R133, 0x10000, RZ ;  /* 0x0001000085857824 */ /* 0x000fe400078e00ff */
[-CC-:B------:R-:W-:Y:S01]  /*6de0*/  FFMA.FTZ R0, R153, R160.reuse, R143.reuse ;  /* 0x000000a099007223 */ /* 0x180fe2000001008f */
[----:B0-----:R-:W-:Y:S01]  /*6df0*/  SHF.L.U32 R20, R15, 0x10, RZ ;  /* 0x000000100f147819 */ /* 0x001fe200000006ff */
[----:B------:R-:W-:Y:S01]  /*6e00*/  FADD.FTZ R187, R187, -R188 ;  /* 0x800000bcbbbb7221 */ /* 0x000fe20000010000 */
[----:B------:R-:W-:Y:S01]  /*6e10*/  ISETP.GE.U32.AND P6, PT, R32, RZ, PT ;  /* 0x000000ff2000720c */ /* 0x000fe20003fc6070 */
[----:B------:R-:W-:Y:S01]  /*6e20*/  FADD.FTZ R155, R155, -R0 ;  /* 0x800000009b9b7221 */ /* 0x000fe20000010000 */
[-C--:B------:R-:W-:Y:S01]  /*6e30*/  FFMA.FTZ R0, R157, R160.reuse, R143 ;  /* 0x000000a09d007223 */ /* 0x080fe2000001008f */
[C---:B------:R-:W-:Y:S01]  /*6e40*/  FFMA.FTZ R133, R126.reuse, R187, R133 ;  /* 0x000000bb7e857223 */ /* 0x040fe20000010085 */
[----:B------:R-:W-:Y:S01]  /*6e50*/  ISETP.GE.U32.AND.EX P6, PT, R33, 0x1000000, PT, P6 ;  /* 0x010000002100780c */ /* 0x000fe20003fc6160 */
[----:B------:R-:W-:Y:S01]  /*6e60*/  FFMA.FTZ R20, R126, R155, R20 ;  /* 0x0000009b7e147223 */ /* 0x000fe20000010014 */
[----:B------:R-:W-:Y:S01]  /*6e70*/  SHF.L.U32 R21, R14, 0x10, RZ ;  /* 0x000000100e157819 */ /* 0x000fe200000006ff */
[----:B------:R-:W-:Y:S01]  /*6e80*/  FMUL.FTZ R133, R133, UR6 ;  /* 0x0000000685857c20 */ /* 0x000fe20008410000 */
[----:B------:R-:W-:Y:S01]  /*6e90*/  FADD.FTZ R159, R159, -R0 ;  /* 0x800000009f9f7221 */ /* 0x000fe20000010000 */
[----:B------:R-:W-:Y:S01]  /*6ea0*/  FMUL.FTZ R20, R20, UR6 ;  /* 0x0000000614147c20 */ /* 0x000fe20008410000 */
[-C--:B------:R-:W-:Y:S01]  /*6eb0*/  FFMA.FTZ R186, R186, R160.reuse, R143 ;  /* 0x000000a0baba7223 */ /* 0x080fe2000001008f */
[----:B------:R-:W-:Y:S01]  /*6ec0*/  IMAD.U32 R137, R137, 0x10000, RZ ;  /* 0x0001000089897824 */ /* 0x000fe200078e00ff */
[----:B------:R-:W-:Y:S01]  /*6ed0*/  FSEL R36, R133, RZ, P6 ;  /* 0x000000ff85247208 */ /* 0x000fe20003000000 */
[----:B------:R-:W-:Y:S01]  /*6ee0*/  FFMA.FTZ R21, R126, R159, R21 ;  /* 0x0000009f7e157223 */ /* 0x000fe20000010015 */
[----:B------:R-:W-:Y:S01]  /*6ef0*/  LOP3.LUT P6, RZ, R33, 0xff0000, RZ, 0xc0, !PT ;  /* 0x00ff000021ff7812 */ /* 0x000fe200078cc0ff */
[----:B------:R-:W-:Y:S01]  /*6f00*/  FADD.FTZ R175, R175, -R186 ;  /* 0x800000baafaf7221 */ /* 0x000fe20000010000 */
[-CC-:B------:R-:W-:Y:S01]  /*6f10*/  FFMA.FTZ R0, R161, R160.reuse, R143.reuse ;  /* 0x000000a0a1007223 */ /* 0x180fe2000001008f */
[-C--:B------:R-:W-:Y:S01]  /*6f20*/  FFMA.FTZ R23, R174, R160.reuse, R143 ;  /* 0x000000a0ae177223 */ /* 0x080fe2000001008f */
[----:B------:R-:W-:Y:S01]  /*6f30*/  FSEL R27, R20, RZ, P6 ;  /* 0x000000ff141b7208 */ /* 0x000fe20003000000 */
[----:B------:R-:W-:Y:S01]  /*6f40*/  FFMA.FTZ R137, R126, R175, R137 ;  /* 0x000000af7e897223 */ /* 0x000fe20000010089 */
[----:B------:R-:W-:Y:S01]  /*6f50*/  LOP3.LUT P6, RZ, R49, 0xff0000, RZ, 0xc0, !PT ;  /* 0x00ff000031ff7812 */ /* 0x000fe200078cc0ff */
[----:B------:R-:W-:Y:S01]  /*6f60*/  FADD.FTZ R163, R163, -R0 ;  /* 0x80000000a3a37221 */ /* 0x000fe20000010000 */
[----:B------:R-:W-:Y:S01]  /*6f70*/  SHF.L.U32 R141, R141, 0x10, RZ ;  /* 0x000000108d8d7819 */ /* 0x000fe200000006ff */
[----:B------:R-:W-:Y:S01]  /*6f80*/  FMUL.FTZ R137, R137, UR6 ;  /* 0x0000000689897c20 */ /* 0x000fe20008410000 */
[----:B------:R-:W-:Y:S01]  /*6f90*/  FSEL R34, R20, RZ, P6 ;  /* 0x000000ff14227208 */ /* 0x000fe20003000000 */
[----:B------:R-:W-:Y:S01]  /*6fa0*/  FMUL.FTZ R20, R21, UR6 ;  /* 0x0000000615147c20 */ /* 0x000fe20008410000 */
[----:B------:R-:W-:Y:S01]  /*6fb0*/  ISETP.GE.U32.AND P6, PT, R48, RZ, PT ;  /* 0x000000ff3000720c */ /* 0x000fe20003fc6070 */
[----:B------:R-:W-:Y:S01]  /*6fc0*/  FADD.FTZ R23, R172, -R23 ;  /* 0x80000017ac177221 */ /* 0x000fe20000010000 */
[----:B------:R-:W-:Y:S01]  /*6fd0*/  SHF.L.U32 R21, R13, 0x10, RZ ;  /* 0x000000100d157819 */ /* 0x000fe200000006ff */
[----:B------:R-:W-:Y:S01]  /*6fe0*/  IMAD.U32 R45, R45, 0x10000, RZ ;  /* 0x000100002d2d7824 */ /* 0x000fe200078e00ff */
[----:B------:R-:W-:Y:S01]  /*6ff0*/  ISETP.GE.U32.AND.EX P6, PT, R49, 0x1000000, PT, P6 ;  /* 0x010000003100780c */ /* 0x000fe20003fc6160 */
[----:B------:R-:W-:Y:S01]  /*7000*/  FFMA.FTZ R23, R126, R23, R141 ;  /* 0x000000177e177223 */ /* 0x000fe2000001008d */
[----:B------:R-:W-:Y:S01]  /*7010*/  F2FP.BF16.F32.PACK_AB R27, R36, R27 ;  /* 0x0000001b241b723e */ /* 0x000fe200000010ff */
[----:B------:R-:W-:Y:S01]  /*7020*/  FFMA.FTZ R21, R126, R163, R21 ;  /* 0x000000a37e157223 */ /* 0x000fe20000010015 */
[----:B------:R-:W-:Y:S01]  /*7030*/  FSEL R133, R133, RZ, P6 ;  /* 0x000000ff85857208 */ /* 0x000fe20003000000 */
[----:B------:R-:W-:Y:S01]  /*7040*/  FMUL.FTZ R23, R23, UR6 ;  /* 0x0000000617177c20 */ /* 0x000fe20008410000 */
[----:B------:R-:W-:Y:S01]  /*7050*/  LOP3.LUT P6, RZ, R33, 0xff, RZ, 0xc0, !PT ;  /* 0x000000ff21ff7812 */ /* 0x000fe200078cc0ff */
[----:B------:R-:W-:Y:S01]  /*7060*/  FMUL.FTZ R0, R21, UR6 ;  /* 0x0000000615007c20 */ /* 0x000fe20008410000 */
[-CC-:B------:R-:W-:Y:S01]  /*7070*/  FFMA.FTZ R21, R164, R160.reuse, R143.reuse ;  /* 0x000000a0a4157223 */ /* 0x180fe2000001008f */
[----:B------:R-:W-:Y:S01]  /*7080*/  FFMA.FTZ R143, R167, R160, R143 ;  /* 0x000000a0a78f7223 */ /* 0x000fe2000001008f */
[----:B------:R-:W-:-:S02]  /*7090*/  FSEL R26, R20, RZ, P6 ;  /* 0x000000ff141a7208 */ /* 0x000fc40003000000 */
[----:B------:R-:W-:Y:S01]  /*70a0*/  LOP3.LUT P6, RZ, R49, 0xff, RZ, 0xc0, !PT ;  /* 0x000000ff31ff7812 */ /* 0x000fe200078cc0ff */
[----:B------:R-:W-:Y:S01]  /*70b0*/  FADD.FTZ R21, R158, -R21 ;  /* 0x800000159e157221 */ /* 0x000fe20000010000 */
[----:B------:R-:W-:Y:S02]  /*70c0*/  FADD.FTZ R143, R156, -R143 ;  /* 0x8000008f9c8f7221 */ /* 0x000fe40000010000 */
[----:B------:R-:W-:Y:S01]  /*70d0*/  FSEL R22, R20, RZ, P6 ;  /* 0x000000ff14167208 */ /* 0x000fe20003000000 */
[----:B------:R-:W-:Y:S01]  /*70e0*/  FFMA.FTZ R45, R126, R21, R45 ;  /* 0x000000157e2d7223 */ /* 0x000fe2000001002d */
[----:B------:R-:W-:Y:S02]  /*70f0*/  LOP3.LUT P6, RZ, R33, 0xff00, RZ, 0xc0, !PT ;  /* 0x0000ff0021ff7812 */ /* 0x000fe400078cc0ff */
[----:B------:R-:W-:Y:S01]  /*7100*/  SHF.L.U32 R21, R12, 0x10, RZ ;  /* 0x000000100c157819 */ /* 0x000fe200000006ff */
[----:B------:R-:W-:Y:S01]  /*7110*/  FMUL.FTZ R45, R45, UR6 ;  /* 0x000000062d2d7c20 */ /* 0x000fe20008410000 */
[----:B------:R-:W-:-:S02]  /*7120*/  FSEL R37, R137, RZ, P6 ;  /* 0x000000ff89257208 */ /* 0x000fc40003000000 */
[----:B------:R-:W-:Y:S01]  /*7130*/  LOP3.LUT P6, RZ, R49, 0xff00, RZ, 0xc0, !PT ;  /* 0x0000ff0031ff7812 */ /* 0x000fe200078cc0ff */
[----:B------:R-:W-:Y:S01]  /*7140*/  FFMA.FTZ R21, R126, R143, R21 ;  /* 0x0000008f7e157223 */ /* 0x000fe20000010015 */
[----:B------:R-:W-:Y:S02]  /*7150*/  F2FP.BF16.F32.PACK_AB R26, R37, R26 ;  /* 0x0000001a251a723e */ /* 0x000fe400000010ff */
[----:B------:R-:W-:Y:S01]  /*7160*/  FSEL R137, R137, RZ, P6 ;  /* 0x000000ff89897208 */ /* 0x000fe20003000000 */
[----:B------:R-:W-:Y:S01]  /*7170*/  FMUL.FTZ R21, R21, UR6 ;  /* 0x0000000615157c20 */ /* 0x000fe20008410000 */
        /* <DEDUP_REMOVED lines=16> */
[C---:B------:R-:W-:Y:S02]  /*7280*/  FSEL R31, R21.reuse, RZ, P6 ;  /* 0x000000ff151f7208 */ /* 0x040fe40003000000 */
[----:B------:R-:W-:Y:S02]  /*7290*/  LOP3.LUT P6, RZ, R48, 0xff, RZ, 0xc0, !PT ;  /* 0x000000ff30ff7812 */ /* 0x000fe400078cc0ff */
[----:B------:R-:W-:Y:S02]  /*72a0*/  F2FP.BF16.F32.PACK_AB R24, R24, R31 ;  /* 0x0000001f1818723e */ /* 0x000fe400000010ff */
[----:B------:R-:W-:Y:S02]  /*72b0*/  FSEL R33, R21, RZ, P6 ;  /* 0x000000ff15217208 */ /* 0x000fe40003000000 */
[----:B------:R-:W-:Y:S02]  /*72c0*/  F2FP.BF16.F32.PACK_AB R21, R35, R0 ;  /* 0x000000002315723e */ /* 0x000fe400000010ff */
[----:B------:R-:W-:Y:S01]  /*72d0*/  F2FP.BF16.F32.PACK_AB R20, R20, R33 ;  /* 0x000000211414723e */ /* 0x000fe200000010ff */
[----:B------:R-:W-:Y:S06]  /*72e0*/  BRA `(.L_x_315) ;  /* 0x0000001800347947 */ /* 0x000fec0003800000 */
.L_x_313:
[----:B------:R-:W-:Y:S05]  /*72f0*/  @!P2 BRA `(.L_x_316) ;  /* 0x00000004003ca947 */ /* 0x000fea0003800000 */
[-CC-:B------:R-:W-:Y:S01]  /*7300*/  FFMA.FTZ R0, R153, R160.reuse, R143.reuse ;  /* 0x000000a099007223 */ /* 0x180fe2000001008f */
[----:B------:R-:W-:Y:S01]  /*7310*/  LOP3.LUT P6, RZ, R33, 0xff0000, RZ, 0xc0, !PT ;  /* 0x00ff000021ff7812 */ /* 0x000fe200078cc0ff */
[-CC-:B------:R-:W-:Y:S01]  /*7320*/  FFMA.FTZ R188, R188, R160.reuse, R143.reuse ;  /* 0x000000a0bcbc7223 */ /* 0x180fe2000001008f */
[-CC-:B------:R-:W-:Y:S01]  /*7330*/  FFMA.FTZ R186, R186, R160.reuse, R143.reuse ;  /* 0x000000a0baba7223 */ /* 0x180fe2000001008f */
[----:B0-----:R-:W-:Y:S01]  /*7340*/  FADD.FTZ R19, R155, -R0 ;  /* 0x800000009b137221 */ /* 0x001fe20000010000 */
[-C--:B------:R-:W-:Y:S01]  /*7350*/  FFMA.FTZ R21, R174, R160.reuse, R143 ;  /* 0x000000a0ae157223 */ /* 0x080fe2000001008f */
[----:B------:R-:W-:Y:S01]  /*7360*/  FADD.FTZ R187, R187, -R188 ;  /* 0x800000bcbbbb7221 */ /* 0x000fe20000010000 */
[----:B------:R-:W-:Y:S01]  /*7370*/  FADD.FTZ R23, R175, -R186 ;  /* 0x800000baaf177221 */ /* 0x000fe20000010000 */
[----:B------:R-:W-:Y:S01]  /*7380*/  FMUL.FTZ R19, R126, R19 ;  /* 0x000000137e137220 */ /* 0x000fe20000410000 */
[----:B------:R-:W-:Y:S01]  /*7390*/  FADD.FTZ R25, R172, -R21 ;  /* 0x80000015ac197221 */ /* 0x000fe20000010000 */
[C---:B------:R-:W-:Y:S01]  /*73a0*/  FMUL.FTZ R24, R126.reuse, R187 ;  /* 0x000000bb7e187220 */ /* 0x040fe20000410000 */
[C---:B------:R-:W-:Y:S01]  /*73b0*/  FMUL.FTZ R23, R126.reuse, R23 ;  /* 0x000000177e177220 */ /* 0x040fe20000410000 */
[----:B------:R-:W-:Y:S01]  /*73c0*/  FMUL.FTZ R0, R19, UR6 ;  /* 0x0000000613007c20 */ /* 0x000fe20008410000 */
[----:B------:R-:W-:Y:S01]  /*73d0*/  FMUL.FTZ R20, R126, R25 ;  /* 0x000000197e147220 */ /* 0x000fe20000410000 */
[----:B------:R-:W-:Y:S01]  /*73e0*/  FMUL.FTZ R16, R24, UR6 ;  /* 0x0000000618107c20 */ /* 0x000fe20008410000 */
[----:B------:R-:W-:Y:S01]  /*73f0*/  FFMA.FTZ R21, R164, R160, R143 ;  /* 0x000000a0a4157223 */ /* 0x000fe2000001008f */
[----:B------:R-:W-:-:S02]  /*7400*/  F2FP.BF16.F32.PACK_AB R19, R24, R19 ;  /* 0x000000131813723e */ /* 0x000fc400000010ff */
[----:B------:R-:W-:Y:S01]  /*7410*/  FSEL R27, R0, RZ, P6 ;  /* 0x000000ff001b7208 */ /* 0x000fe20003000000 */
[----:B------:R-:W-:Y:S01]  /*7420*/  FADD.FTZ R21, R158, -R21 ;  /* 0x800000159e157221 */ /* 0x000fe20000010000 */
[----:B------:R-:W-:-:S03]  /*7430*/  LOP3.LUT P6, RZ, R49, 0xff0000, RZ, 0xc0, !PT ;  /* 0x00ff000031ff7812 */ /* 0x000fc600078cc0ff */
[----:B------:R-:W-:Y:S01]  /*7440*/  FMUL.FTZ R21, R126, R21 ;  /* 0x000000157e157220 */ /* 0x000fe20000410000 */
[----:B------:R-:W-:Y:S01]  /*7450*/  FSEL R36, R0, RZ, P6 ;  /* 0x000000ff00247208 */ /* 0x000fe20003000000 */
[----:B------:R-:W-:Y:S01]  /*7460*/  FFMA.FTZ R0, R157, R160, R143 ;  /* 0x000000a09d007223 */ /* 0x000fe2000001008f */
[----:B------:R-:W-:-:S03]  /*7470*/  ISETP.GE.U32.AND P6, PT, R32, RZ, PT ;  /* 0x000000ff2000720c */ /* 0x000fc60003fc6070 */
[----:B------:R-:W-:Y:S01]  /*7480*/  FADD.FTZ R159, R159, -R0 ;  /* 0x800000009f9f7221 */ /* 0x000fe20000010000 */
[----:B------:R-:W-:-:S03]  /*7490*/  ISETP.GE.U32.AND.EX P6, PT, R33, 0x1000000, PT, P6 ;  /* 0x010000002100780c */ /* 0x000fc60003fc6160 */
[----:B------:R-:W-:Y:S01]  /*74a0*/  FMUL.FTZ R18, R126, R159 ;  /* 0x0000009f7e127220 */ /* 0x000fe20000410000 */
[----:B------:R-:W-:Y:S02]  /*74b0*/  FSEL R38, R16, RZ, P6 ;  /* 0x000000ff10267208 */ /* 0x000fe40003000000 */
[----:B------:R-:W-:Y:S01]  /*74c0*/  ISETP.GE.U32.AND P6, PT, R48, RZ, PT ;  /* 0x000000ff3000720c */ /* 0x000fe20003fc6070 */
[----:B------:R-:W-:Y:S01]  /*74d0*/  FMUL.FTZ R0, R18, UR6 ;  /* 0x0000000612007c20 */ /* 0x000fe20008410000 */
[----:B------:R-:W-:Y:S02]  /*74e0*/  F2FP.BF16.F32.PACK_AB R18, R23, R18 ;  /* 0x000000121712723e */ /* 0x000fe400000010ff */
[----:B------:R-:W-:Y:S02]  /*74f0*/  ISETP.GE.U32.AND.EX P6, PT, R49, 0x1000000, PT, P6 ;  /* 0x010000003100780c */ /* 0x000fe40003fc6160 */
[----:B------:R-:W-:Y:S02]  /*7500*/  F2FP.BF16.F32.PACK_AB R27, R38, R27 ;  /* 0x0000001b261b723e */ /* 0x000fe400000010ff */
[----:B------:R-:W-:Y:S01]  /*7510*/  FSEL R41, R16, RZ, P6 ;  /* 0x000000ff10297208 */ /* 0x000fe20003000000 */
[-CC-:B------:R-:W-:Y:S01]  /*7520*/  FFMA.FTZ R16, R161, R160.reuse, R143.reuse ;  /* 0x000000a0a1107223 */ /* 0x180fe2000001008f */
[----:B------:R-:W-:Y:S01]  /*7530*/  LOP3.LUT P6, RZ, R33, 0xff, RZ, 0xc0, !PT ;  /* 0x000000ff21ff7812 */ /* 0x000fe200078cc0ff */
[----:B------:R-:W-:-:S02]  /*7540*/  FFMA.FTZ R143, R167, R160, R143 ;  /* 0x000000a0a78f7223 */ /* 0x000fc4000001008f */
[----:B------:R-:W-:Y:S01]  /*7550*/  FADD.FTZ R17, R163, -R16 ;  /* 0x80000010a3117221 */ /* 0x000fe20000010000 */
[----:B------:R-:W-:Y:S01]  /*7560*/  FSEL R26, R0, RZ, P6 ;  /* 0x000000ff001a7208 */ /* 0x000fe20003000000 */
[----:B------:R-:W-:Y:S01]  /*7570*/  FMUL.FTZ R16, R23, UR6 ;  /* 0x0000000617107c20 */ /* 0x000fe20008410000 */
[----:B------:R-:W-:Y:S01]  /*7580*/  LOP3.LUT P6, RZ, R49, 0xff, RZ, 0xc0, !PT ;  /* 0x000000ff31ff7812 */ /* 0x000fe200078cc0ff */
[----:B------:R-:W-:Y:S01]  /*7590*/  FMUL.FTZ R17, R126, R17 ;  /* 0x000000117e117220 */ /* 0x000fe20000410000 */
[----:B------:R-:W-:Y:S01]  /*75a0*/  FADD.FTZ R143, R156, -R143 ;  /* 0x8000008f9c8f7221 */ /* 0x000fe20000010000 */
[----:B------:R-:W-:Y:S02]  /*75b0*/  F2FP.BF16.F32.PACK_AB R23, R41, R36 ;  /* 0x000000242917723e */ /* 0x000fe400000010ff */
[----:B------:R-:W-:Y:S01]  /*75c0*/  FSEL R22, R0, RZ, P6 ;  /* 0x000000ff00167208 */ /* 0x000fe20003000000 */
[----:B------:R-:W-:Y:S01]  /*75d0*/  FMUL.FTZ R0, R17, UR6 ;  /* 0x0000000611007c20 */ /* 0x000fe20008410000 */
[----:B------:R-:W-:-:S02]  /*75e0*/  LOP3.LUT P6, RZ, R33, 0xff00, RZ, 0xc0, !PT ;  /* 0x0000ff0021ff7812 */ /* 0x000fc400078cc0ff */
[----:B------:R-:W-:Y:S02]  /*75f0*/  F2FP.BF16.F32.PACK_AB R17, R20, R17 ;  /* 0x000000111411723e */ /* 0x000fe400000010ff */
[C---:B------:R-:W-:Y:S02]  /*7600*/  FSEL R37, R16.reuse, RZ, P6 ;  /* 0x000000ff10257208 */ /* 0x040fe40003000000 */
[----:B------:R-:W-:Y:S02]  /*7610*/  LOP3.LUT P6, RZ, R49, 0xff00, RZ, 0xc0, !PT ;  /* 0x0000ff0031ff7812 */ /* 0x000fe400078cc0ff */
        /* <DEDUP_REMOVED lines=29> */
.L_x_316:
[-CC-:B------:R-:W-:Y:S01]  /*77f0*/  FFMA.FTZ R188, R188, R160.reuse, R143.reuse ;  /* 0x000000a0bcbc7223 */ /* 0x180fe2000001008f */
[-CC-:B------:R-:W-:Y:S01]  /*7800*/  FFMA.FTZ R0, R153, R160.reuse, R143.reuse ;  /* 0x000000a099007223 */ /* 0x180fe2000001008f */
[----:B------:R-:W-:Y:S01]  /*7810*/  ISETP.GE.U32.AND P6, PT, R32, RZ, PT ;  /* 0x000000ff2000720c */ /* 0x000fe20003fc6070 */
[-CC-:B------:R-:W-:Y:S01]  /*7820*/  FFMA.FTZ R186, R186, R160.reuse, R143.reuse ;  /* 0x000000a0baba7223 */ /* 0x180fe2000001008f */
[----:B------:R-:W-:Y:S01]  /*7830*/  FADD.FTZ R187, R187, -R188 ;  /* 0x800000bcbbbb7221 */ /* 0x000fe20000010000 */
[----:B------:R-:W-:Y:S01]  /*7840*/  FADD.FTZ R155, R155, -R0 ;  /* 0x800000009b9b7221 */ /* 0x000fe20000010000 */
[----:B------:R-:W-:Y:S01]  /*7850*/  ISETP.GE.U32.AND.EX P6, PT, R33, 0x1000000, PT, P6 ;  /* 0x010000002100780c */ /* 0x000fe20003fc6160 */
[-CC-:B------:R-:W-:Y:S01]  /*7860*/  FFMA.FTZ R0, R157, R160.reuse, R143.reuse ;  /* 0x000000a09d007223 */ /* 0x180fe2000001008f */
[C---:B------:R-:W-:Y:S01]  /*7870*/  FMUL.FTZ R187, R126.reuse, R187 ;  /* 0x000000bb7ebb7220 */ /* 0x040fe20000410000 */
[C---:B------:R-:W-:Y:S01]  /*7880*/  FMUL.FTZ R155, R126.reuse, R155 ;  /* 0x0000009b7e9b7220 */ /* 0x040fe20000410000 */
[----:B------:R-:W-:Y:S01]  /*7890*/  FADD.FTZ R175, R175, -R186 ;  /* 0x800000baafaf7221 */ /* 0x000fe20000010000 */
[----:B------:R-:W-:Y:S01]  /*78a0*/  FADD.FTZ R159, R159, -R0 ;  /* 0x800000009f9f7221 */ /* 0x000fe20000010000 */
[----:B------:R-:W-:Y:S01]  /*78b0*/  FMUL.FTZ R187, R187, UR6 ;  /* 0x00000006bbbb7c20 */ /* 0x000fe20008410000 */
[----:B------:R-:W-:Y:S01]  /*78c0*/  FMUL.FTZ R155, R155, UR6 ;  /* 0x000000069b9b7c20 */ /* 0x000fe20008410000 */
[C---:B------:R-:W-:Y:S01]  /*78d0*/  FMUL.FTZ R175, R126.reuse, R175 ;  /* 0x000000af7eaf7220 */ /* 0x040fe20000410000 */
[----:B------:R-:W-:Y:S01]  /*78e0*/  FMUL.FTZ R159, R126, R159 ;  /* 0x0000009f7e9f7220 */ /* 0x000fe20000410000 */
[-CC-:B------:R-:W-:Y:S01]  /*78f0*/  FFMA.FTZ R0, R161, R160.reuse, R143.reuse ;  /* 0x000000a0a1007223 */ /* 0x180fe2000001008f */
[----:B0-----:R-:W-:Y:S01]  /*7900*/  FSEL R20, R187, RZ, P6 ;  /* 0x000000ffbb147208 */ /* 0x001fe20003000000 */
[----:B------:R-:W-:Y:S01]  /*7910*/  FMUL.FTZ R175, R175, UR6 ;  /* 0x00000006afaf7c20 */ /* 0x000fe20008410000 */
[----:B------:R-:W-:Y:S01]  /*7920*/  LOP3.LUT P6, RZ, R33, 0xff0000, RZ, 0xc0, !PT ;  /* 0x00ff000021ff7812 */ /* 0x000fe200078cc0ff */
[----:B------:R-:W-:Y:S01]  /*7930*/  FMUL.FTZ R159, R159, UR6 ;  /* 0x000000069f9f7c20 */ /* 0x000fe20008410000 */
[----:B------:R-:W-:Y:S01]  /*7940*/  FADD.FTZ R163, R163, -R0 ;  /* 0x80000000a3a37221 */ /* 0x000fe20000010000 */
[----:B------:R-:W-:Y:S01]  /*7950*/  FFMA.FTZ R21, R174, R160, R143 ;  /* 0x000000a0ae157223 */ /* 0x000fe2000001008f */
[----:B------:R-:W-:-:S02]  /*7960*/  FSEL R27, R155, RZ, P6 ;  /* 0x000000ff9b1b7208 */ /* 0x000fc40003000000 */
[----:B------:R-:W-:Y:S01]  /*7970*/  LOP3.LUT P6, RZ, R49, 0xff0000, RZ, 0xc0, !PT ;  /* 0x00ff000031ff7812 */ /* 0x000fe200078cc0ff */
[----:B------:R-:W-:Y:S01]  /*7980*/  FMUL.FTZ R163, R126, R163 ;  /* 0x000000a37ea37220 */ /* 0x000fe20000410000 */
[----:B------:R-:W-:Y:S01]  /*7990*/  FADD.FTZ R23, R172, -R21 ;  /* 0x80000015ac177221 */ /* 0x000fe20000010000 */
[-C--:B------:R-:W-:Y:S01]  /*79a0*/  FFMA.FTZ R21, R164, R160.reuse, R143 ;  /* 0x000000a0a4157223 */ /* 0x080fe2000001008f */
[----:B------:R-:W-:Y:S01]  /*79b0*/  FSEL R155, R155, RZ, P6 ;  /* 0x000000ff9b9b7208 */ /* 0x000fe20003000000 */
[----:B------:R-:W-:Y:S01]  /*79c0*/  FMUL.FTZ R163, R163, UR6 ;  /* 0x00000006a3a37c20 */ /* 0x000fe20008410000 */
[----:B------:R-:W-:Y:S01]  /*79d0*/  ISETP.GE.U32.AND P6, PT, R48, RZ, PT ;  /* 0x000000ff3000720c */ /* 0x000fe20003fc6070 */
[----:B------:R-:W-:Y:S01]  /*79e0*/  FMUL.FTZ R23, R126, R23 ;  /* 0x000000177e177220 */ /* 0x000fe20000410000 */
[----:B------:R-:W-:Y:S01]  /*79f0*/  FADD.FTZ R21, R158, -R21 ;  /* 0x800000159e157221 */ /* 0x000fe20000010000 */
[----:B------:R-:W-:Y:S01]  /*7a00*/  FFMA.FTZ R143, R167, R160, R143 ;  /* 0x000000a0a78f7223 */ /* 0x000fe2000001008f */
[----:B------:R-:W-:Y:S01]  /*7a10*/  ISETP.GE.U32.AND.EX P6, PT, R49, 0x1000000, PT, P6 ;  /* 0x010000003100780c */ /* 0x000fe20003fc6160 */
[----:B------:R-:W-:Y:S01]  /*7a20*/  FMUL.FTZ R23, R23, UR6 ;  /* 0x0000000617177c20 */ /* 0x000fe20008410000 */
[----:B------:R-:W-:Y:S01]  /*7a30*/  FMUL.FTZ R21, R126, R21 ;  /* 0x000000157e157220 */ /* 0x000fe20000410000 */
[----:B------:R-:W-:Y:S01]  /*7a40*/  FADD.FTZ R143, R156, -R143 ;  /* 0x8000008f9c8f7221 */ /* 0x000fe20000010000 */
        /* <DEDUP_REMOVED lines=37> */
.L_x_312:
[----:B------:R-:W-:Y:S05]  /*7ca0*/  @!P0 BRA `(.L_x_317) ;  /* 0x0000000800048947 */ /* 0x000fea0003800000 */
[----:B------:R-:W-:Y:S05]  /*7cb0*/  @!P2 BRA `(.L_x_318) ;  /* 0x000000040008a947 */ /* 0x000fea0003800000 */
[-CC-:B------:R-:W-:Y:S01]  /*7cc0*/  FFMA.FTZ R0, R161, R160.reuse, R143.reuse ;  /* 0x000000a0a1007223 */ /* 0x180fe2000001008f */
[-CC-:B------:R-:W-:Y:S01]  /*7cd0*/  FFMA.FTZ R188, R188, R160.reuse, R143.reuse ;  /* 0x000000a0bcbc7223 */ /* 0x180fe2000001008f */
[----:B------:R-:W-:Y:S01]  /*7ce0*/  SHF.L.U32 R133, R133, 0x10, RZ ;  /* 0x0000001085857819 */ /* 0x000fe200000006ff */
[-CC-:B0-----:R-:W-:Y:S01]  /*7cf0*/  FFMA.FTZ R16, R157, R160.reuse, R143.reuse ;  /* 0x000000a09d107223 */ /* 0x181fe2000001008f */
[----:B------:R-:W-:Y:S01]  /*7d00*/  FADD.FTZ R163, R163, -R0 ;  /* 0x80000000a3a37221 */ /* 0x000fe20000010000 */
[-CC-:B------:R-:W-:Y:S01]  /*7d10*/  FFMA.FTZ R0, R153, R160.reuse, R143.reuse ;  /* 0x000000a099007223 */ /* 0x180fe2000001008f */
[----:B------:R-:W-:Y:S01]  /*7d20*/  FADD.FTZ R187, R187, -R188 ;  /* 0x800000bcbbbb7221 */ /* 0x000fe20000010000 */
[----:B------:R-:W-:Y:S01]  /*7d30*/  FFMA.FTZ R17, R174, R160, R143 ;  /* 0x000000a0ae117223 */ /* 0x000fe2000001008f */
[----:B------:R-:W-:Y:S01]  /*7d40*/  ISETP.GE.U32.AND P6, PT, R32, RZ, PT ;  /* 0x000000ff2000720c */ /* 0x000fe20003fc6070 */
[----:B------:R-:W-:Y:S01]  /*7d50*/  FADD.FTZ R155, R155, -R0 ;  /* 0x800000009b9b7221 */ /* 0x000fe20000010000 */
[----:B------:R-:W-:Y:S01]  /*7d60*/  FFMA.FTZ R34, R126, R187, R133 ;  /* 0x000000bb7e227223 */ /* 0x000fe20000010085 */
[----:B------:R-:W-:-:S02]  /*7d70*/  IMAD.U32 R0, R15, 0x10000, RZ ;  /* 0x000100000f007824 */ /* 0x000fc400078e00ff */
[----:B------:R-:W-:Y:S01]  /*7d80*/  FADD.FTZ R159, R159, -R16 ;  /* 0x800000109f9f7221 */ /* 0x000fe20000010000 */
[----:B------:R-:W-:Y:S01]  /*7d90*/  FADD.FTZ R19, R172, -R17 ;  /* 0x80000011ac137221 */ /* 0x000fe20000010000 */
[----:B------:R-:W-:Y:S01]  /*7da0*/  FMUL.FTZ R16, R34, UR6 ;  /* 0x0000000622107c20 */ /* 0x000fe20008410000 */
[----:B------:R-:W-:Y:S01]  /*7db0*/  SHF.L.U32 R17, R14, 0x10, RZ ;  /* 0x000000100e117819 */ /* 0x000fe200000006ff */
[----:B------:R-:W-:Y:S01]  /*7dc0*/  FFMA.FTZ R155, R126, R155, R0 ;  /* 0x0000009b7e9b7223 */ /* 0x000fe20000010000 */
[----:B------:R-:W-:Y:S01]  /*7dd0*/  ISETP.GE.U32.AND.EX P6, PT, R33, 0x1000000, PT, P6 ;  /* 0x010000002100780c */ /* 0x000fe20003fc6160 */
[----:B------:R-:W-:Y:S01]  /*7de0*/  FFMA.FTZ R186, R186, R160, R143 ;  /* 0x000000a0baba7223 */ /* 0x000fe2000001008f */
[----:B------:R-:W-:Y:S01]  /*7df0*/  SHF.L.U32 R135, R135, 0x10, RZ ;  /* 0x0000001087877819 */ /* 0x000fe200000006ff */
[----:B------:R-:W-:Y:S01]  /*7e00*/  FMUL.FTZ R0, R155, UR6 ;  /* 0x000000069b007c20 */ /* 0x000fe20008410000 */
[----:B------:R-:W-:Y:S01]  /*7e10*/  FSEL R36, R16, RZ, P6 ;  /* 0x000000ff10247208 */ /* 0x000fe20003000000 */
[----:B------:R-:W-:Y:S01]  /*7e20*/  FFMA.FTZ R159, R126, R159, R17 ;  /* 0x0000009f7e9f7223 */ /* 0x000fe20000010011 */
[----:B------:R-:W-:Y:S01]  /*7e30*/  LOP3.LUT P6, RZ, R33, 0xff0000, RZ, 0xc0, !PT ;  /* 0x00ff000021ff7812 */ /* 0x000fe200078cc0ff */
[----:B------:R-:W-:Y:S01]  /*7e40*/  FADD.FTZ R18, R175, -R186 ;  /* 0x800000baaf127221 */ /* 0x000fe20000010000 */
[----:B------:R-:W-:-:S02]  /*7e50*/  IMAD.U32 R17, R13, 0x10000, RZ ;  /* 0x000100000d117824 */ /* 0x000fc400078e00ff */
[----:B------:R-:W-:Y:S01]  /*7e60*/  FMUL.FTZ R16, R159, UR6 ;  /* 0x000000069f107c20 */ /* 0x000fe20008410000 */
[----:B------:R-:W-:Y:S01]  /*7e70*/  FSEL R27, R0, RZ, P6 ;  /* 0x000000ff001b7208 */ /* 0x000fe20003000000 */
[C---:B------:R-:W-:Y:S01]  /*7e80*/  FFMA.FTZ R18, R126.reuse, R18, R135 ;  /* 0x000000127e127223 */ /* 0x040fe20000010087 */
[----:B------:R-:W-:Y:S01]  /*7e90*/  LOP3.LUT P6, RZ, R33, 0xff, RZ, 0xc0, !PT ;  /* 0x000000ff21ff7812 */ /* 0x000fe200078cc0ff */
[----:B------:R-:W-:Y:S01]  /*7ea0*/  FFMA.FTZ R163, R126, R163, R17 ;  /* 0x000000a37ea37223 */ /* 0x000fe20000010011 */
[----:B------:R-:W-:Y:S01]  /*7eb0*/  SHF.L.U32 R141, R141, 0x10, RZ ;  /* 0x000000108d8d7819 */ /* 0x000fe200000006ff */
[----:B------:R-:W-:Y:S01]  /*7ec0*/  FMUL.FTZ R0, R18, UR6 ;  /* 0x0000000612007c20 */ /* 0x000fe20008410000 */
[----:B------:R-:W-:Y:S01]  /*7ed0*/  FSEL R35, R16, RZ, P6 ;  /* 0x000000ff10237208 */ /* 0x000fe20003000000 */
[-C--:B------:R-:W-:Y:S01]  /*7ee0*/  FFMA.FTZ R167, R167, R160.reuse, R143 ;  /* 0x000000a0a7a77223 */ /* 0x080fe2000001008f */
[----:B------:R-:W-:Y:S01]  /*7ef0*/  LOP3.LUT P6, RZ, R33, 0xff00, RZ, 0xc0, !PT ;  /* 0x0000ff0021ff7812 */ /* 0x000fe200078cc0ff */
[----:B------:R-:W-:Y:S01]  /*7f00*/  FFMA.FTZ R26, R126, R19, R141 ;  /* 0x000000137e1a7223 */ /* 0x000fe2000001008d */
[----:B------:R-:W-:Y:S01]  /*7f10*/  FMUL.FTZ R19, R163, UR6 ;  /* 0x00000006a3137c20 */ /* 0x000fe20008410000 */
[----:B------:R-:W-:Y:S01]  /*7f20*/  SHF.L.U32 R17, R12, 0x10, RZ ;  /* 0x000000100c117819 */ /* 0x000fe200000006ff */
[----:B------:R-:W-:Y:S01]  /*7f30*/  FADD.FTZ R167, R156, -R167 ;  /* 0x800000a79ca77221 */ /* 0x000fe20000010000 */
[----:B------:R-:W-:Y:S01]  /*7f40*/  FSEL R0, R0, RZ, P6 ;  /* 0x000000ff00007208 */ /* 0x000fe20003000000 */
[----:B------:R-:W-:Y:S01]  /*7f50*/  FFMA.FTZ R143, R164, R160, R143 ;  /* 0x000000a0a48f7223 */ /* 0x000fe2000001008f */
[----:B------:R-:W-:Y:S01]  /*7f60*/  LOP3.LUT P6, RZ, R32, 0xff0000, RZ, 0xc0, !PT ;  /* 0x00ff000020ff7812 */ /* 0x000fe200078cc0ff */
[----:B------:R-:W-:Y:S01]  /*7f70*/  FMUL.FTZ R24, R26, UR6 ;  /* 0x000000061a187c20 */ /* 0x000fe20008410000 */
[----:B------:R-:W-:Y:S01]  /*7f80*/  FFMA.FTZ R16, R126, R167, R17 ;  /* 0x000000a77e107223 */ /* 0x000fe20000010011 */
[----:B------:R-:W-:Y:S01]  /*7f90*/  FADD.FTZ R143, R158, -R143 ;  /* 0x8000008f9e8f7221 */ /* 0x000fe20000010000 */
[----:B------:R-:W-:Y:S01]  /*7fa0*/  FSEL R30, R19, RZ, P6 ;  /* 0x000000ff131e7208 */ /* 0x000fe20003000000 */
[----:B------:R-:W-:Y:S01]  /*7fb0*/  IMAD.U32 R45, R45, 0x10000, RZ ;  /* 0x000100002d2d7824 */ /* 0x000fe200078e00ff */
[----:B------:R-:W-:Y:S01]  /*7fc0*/  LOP3.LUT P6, RZ, R32, 0xff000000, RZ, 0xc0, !PT ;  /* 0xff00000020ff7812 */ /* 0x000fe200078cc0ff */
[----:B------:R-:W-:Y:S01]  /*7fd0*/  FMUL.FTZ R17, R16, UR6 ;  /* 0x0000000610117c20 */ /* 0x000fe20008410000 */
[----:B------:R-:W-:Y:S01]  /*7fe0*/  F2FP.BF16.F32.PACK_AB R19, R34, R155 ;  /* 0x0000009b2213723e */ /* 0x000fe200000010ff */
[----:B------:R-:W-:Y:S01]  /*7ff0*/  FFMA.FTZ R45, R126, R143, R45 ;  /* 0x0000008f7e2d7223 */ /* 0x000fe2000001002d */
        /* <DEDUP_REMOVED lines=11> */
[----:B------:R-:W-:Y:S02]  /*80b0*/  F2FP.BF16.F32.PACK_AB R25, R33, R30 ;  /* 0x0000001e2119723e */ /* 0x000fe400000010ff */
[----:B------:R-:W-:Y:S01]  /*80c0*/  F2FP.BF16.F32.PACK_AB R24, R31, R24 ;  /* 0x000000181f18723e */ /* 0x000fe200000010ff */
[----:B------:R-:W-:Y:S06]  /*80d0*/  BRA `(.L_x_315) ;  /* 0x0000000800b87947 */ /* 0x000fec0003800000 */
.L_x_318:
[-CC-:B0-----:R-:W-:Y:S01]  /*80e0*/  FFMA.FTZ R25, R164, R160.reuse, R143.reuse ;  /* 0x000000a0a4197223 */ /* 0x181fe2000001008f */
[-CC-:B------:R-:W-:Y:S01]  /*80f0*/  FFMA.FTZ R188, R188, R160.reuse, R143.reuse ;  /* 0x000000a0bcbc7223 */ /* 0x180fe2000001008f */
[-CC-:B------:R-:W-:Y:S01]  /*8100*/  FFMA.FTZ R27, R174, R160.reuse, R143.reuse ;  /* 0x000000a0ae1b7223 */ /* 0x180fe2000001008f */
[----:B------:R-:W-:Y:S01]  /*8110*/  FFMA.FTZ R26, R153, R160, R143 ;  /* 0x000000a0991a7223 */ /* 0x000fe2000001008f */
[----:B------:R-:W-:Y:S01]  /*8120*/  FADD.FTZ R31, R158, -R25 ;  /* 0x800000199e1f7221 */ /* 0x000fe20000010000 */
[----:B------:R-:W-:Y:S01]  /*8130*/  SHF.L.U32 R25, R130, 0x10, RZ ;  /* 0x0000001082197819 */ /* 0x000fe200000006ff */
[----:B------:R-:W-:Y:S01]  /*8140*/  FADD.FTZ R188, R187, -R188 ;  /* 0x800000bcbbbc7221 */ /* 0x000fe20000010000 */
[----:B------:R-:W-:Y:S01]  /*8150*/  FADD.FTZ R172, R172, -R27 ;  /* 0x8000001bacac7221 */ /* 0x000fe20000010000 */
[----:B------:R-:W-:Y:S01]  /*8160*/  SHF.L.U32 R27, R15, 0x10, RZ ;  /* 0x000000100f1b7819 */ /* 0x000fe200000006ff */
[----:B------:R-:W-:Y:S01]  /*8170*/  FADD.FTZ R155, R155, -R26 ;  /* 0x8000001a9b9b7221 */ /* 0x000fe20000010000 */
[----:B------:R-:W-:Y:S01]  /*8180*/  FFMA.FTZ R25, R126, R188, R25 ;  /* 0x000000bc7e197223 */ /* 0x000fe20000010019 */
[-CC-:B------:R-:W-:Y:S01]  /*8190*/  FFMA.FTZ R0, R161, R160.reuse, R143.reuse ;  /* 0x000000a0a1007223 */ /* 0x180fe2000001008f */
[----:B------:R-:W-:Y:S01]  /*81a0*/  ISETP.GE.U32.AND P6, PT, R32, RZ, PT ;  /* 0x000000ff2000720c */ /* 0x000fe20003fc6070 */
[----:B------:R-:W-:Y:S01]  /*81b0*/  FFMA.FTZ R24, R157, R160, R143 ;  /* 0x000000a09d187223 */ /* 0x000fe2000001008f */
[----:B------:R-:W-:Y:S01]  /*81c0*/  FFMA.FTZ R27, R126, R155, R27 ;  /* 0x0000009b7e1b7223 */ /* 0x000fe2000001001b */
[----:B------:R-:W-:Y:S01]  /*81d0*/  FMUL.FTZ R25, R25, UR6 ;  /* 0x0000000619197c20 */ /* 0x000fe20008410000 */
[----:B------:R-:W-:Y:S01]  /*81e0*/  FADD.FTZ R163, R163, -R0 ;  /* 0x80000000a3a37221 */ /* 0x000fe20000010000 */
[----:B------:R-:W-:Y:S01]  /*81f0*/  ISETP.GE.U32.AND.EX P6, PT, R33, 0x1000000, PT, P6 ;  /* 0x010000002100780c */ /* 0x000fe20003fc6160 */
[----:B------:R-:W-:Y:S01]  /*8200*/  FADD.FTZ R159, R159, -R24 ;  /* 0x800000189f9f7221 */ /* 0x000fe20000010000 */
[----:B------:R-:W-:-:S02]  /*8210*/  IMAD.U32 R0, R14, 0x10000, RZ ;  /* 0x000100000e007824 */ /* 0x000fc400078e00ff */
[-C--:B------:R-:W-:Y:S01]  /*8220*/  FFMA.FTZ R186, R186, R160.reuse, R143 ;  /* 0x000000a0baba7223 */ /* 0x080fe2000001008f */
[----:B------:R-:W-:Y:S01]  /*8230*/  FMUL.FTZ R24, R27, UR6 ;  /* 0x000000061b187c20 */ /* 0x000fe20008410000 */
[----:B------:R-:W-:Y:S01]  /*8240*/  FSEL R27, R25, RZ, P6 ;  /* 0x000000ff191b7208 */ /* 0x000fe20003000000 */
[----:B------:R-:W-:Y:S01]  /*8250*/  FFMA.FTZ R0, R126, R159, R0 ;  /* 0x0000009f7e007223 */ /* 0x000fe20000010000 */
[----:B------:R-:W-:Y:S01]  /*8260*/  SHF.L.U32 R135, R135, 0x10, RZ ;  /* 0x0000001087877819 */ /* 0x000fe200000006ff */
[----:B------:R-:W-:Y:S01]  /*8270*/  FADD.FTZ R175, R175, -R186 ;  /* 0x800000baafaf7221 */ /* 0x000fe20000010000 */
[----:B------:R-:W-:Y:S01]  /*8280*/  LOP3.LUT P6, RZ, R33, 0xff0000, RZ, 0xc0, !PT ;  /* 0x00ff000021ff7812 */ /* 0x000fe200078cc0ff */
[----:B------:R-:W-:Y:S01]  /*8290*/  FMUL.FTZ R0, R0, UR6 ;  /* 0x0000000600007c20 */ /* 0x000fe20008410000 */
[----:B------:R-:W-:Y:S01]  /*82a0*/  SHF.L.U32 R25, R13, 0x10, RZ ;  /* 0x000000100d197819 */ /* 0x000fe200000006ff */
[----:B------:R-:W-:Y:S01]  /*82b0*/  FFMA.FTZ R135, R126, R175, R135 ;  /* 0x000000af7e877223 */ /* 0x000fe20000010087 */
[----:B------:R-:W-:Y:S01]  /*82c0*/  FSEL R30, R24, RZ, P6 ;  /* 0x000000ff181e7208 */ /* 0x000fe20003000000 */
[----:B------:R-:W-:Y:S01]  /*82d0*/  IMAD.U32 R139, R139, 0x10000, RZ ;  /* 0x000100008b8b7824 */ /* 0x000fe200078e00ff */
[----:B------:R-:W-:Y:S01]  /*82e0*/  LOP3.LUT P6, RZ, R33, 0xff, RZ, 0xc0, !PT ;  /* 0x000000ff21ff7812 */ /* 0x000fe200078cc0ff */
[----:B------:R-:W-:Y:S01]  /*82f0*/  FMUL.FTZ R135, R135, UR6 ;  /* 0x0000000687877c20 */ /* 0x000fe20008410000 */
        /* <DEDUP_REMOVED lines=9> */
[----:B------:R-:W-:Y:S01]  /*8390*/  FMUL.FTZ R139, R139, UR6 ;  /* 0x000000068b8b7c20 */ /* 0x000fe20008410000 */
        /* <DEDUP_REMOVED lines=15> */
[----:B------:R-:W-:-:S04]  /*8490*/  FSEL R24, R143, RZ, P6 ;  /* 0x000000ff8f187208 */ /* 0x000fc80003000000 */
[----:B------:R-:W-:Y:S01]  /*84a0*/  F2FP.BF16.F32.PACK_AB R24, R31, R24 ;  /* 0x000000181f18723e */ /* 0x000fe200000010ff */
[----:B------:R-:W-:Y:S06]  /*84b0*/  BRA `(.L_x_315) ;  /* 0x0000000400c07947 */ /* 0x000fec0003800000 */
.L_x_317:
[----:B------:R-:W-:Y:S05]  /*84c0*/  @!P2 BRA `(.L_x_319) ;  /* 0x0000000000e8a947 */ /* 0x000fea0003800000 */
[-CC-:B------:R-:W-:Y:S01]  /*84d0*/  FFMA.FTZ R0, R161, R160.reuse, R143.reuse ;  /* 0x000000a0a1007223 */ /* 0x180fe2000001008f */
[-CC-:B------:R-:W-:Y:S01]  /*84e0*/  FFMA.FTZ R188, R188, R160.reuse, R143.reuse ;  /* 0x000000a0bcbc7223 */ /* 0x180fe2000001008f */
[----:B------:R-:W-:Y:S01]  /*84f0*/  ISETP.GE.U32.AND P6, PT, R32, RZ, PT ;  /* 0x000000ff2000720c */ /* 0x000fe20003fc6070 */
[-CC-:B0-----:R-:W-:Y:S01]  /*8500*/  FFMA.FTZ R16, R157, R160.reuse, R143.reuse ;  /* 0x000000a09d107223 */ /* 0x181fe2000001008f */
[----:B------:R-:W-:Y:S01]  /*8510*/  FADD.FTZ R163, R163, -R0 ;  /* 0x80000000a3a37221 */ /* 0x000fe20000010000 */
[----:B------:R-:W-:Y:S01]  /*8520*/  FADD.FTZ R187, R187, -R188 ;  /* 0x800000bcbbbb7221 */ /* 0x000fe20000010000 */
[-CC-:B------:R-:W-:Y:S01]  /*8530*/  FFMA.FTZ R0, R153, R160.reuse, R143.reuse ;  /* 0x000000a099007223 */ /* 0x180fe2000001008f */
[----:B------:R-:W-:Y:S01]  /*8540*/  ISETP.GE.U32.AND.EX P6, PT, R33, 0x1000000, PT, P6 ;  /* 0x010000002100780c */ /* 0x000fe20003fc6160 */
[----:B------:R-:W-:Y:S01]  /*8550*/  FADD.FTZ R159, R159, -R16 ;  /* 0x800000109f9f7221 */ /* 0x000fe20000010000 */
[----:B------:R-:W-:Y:S01]  /*8560*/  FMUL.FTZ R38, R126, R187 ;  /* 0x000000bb7e267220 */ /* 0x000fe20000410000 */
[----:B------:R-:W-:Y:S01]  /*8570*/  FADD.FTZ R155, R155, -R0 ;  /* 0x800000009b9b7221 */ /* 0x000fe20000010000 */
[-CC-:B------:R-:W-:Y:S01]  /*8580*/  FFMA.FTZ R186, R186, R160.reuse, R143.reuse ;  /* 0x000000a0baba7223 */ /* 0x180fe2000001008f */
[----:B------:R-:W-:Y:S01]  /*8590*/  FMUL.FTZ R159, R126, R159 ;  /* 0x0000009f7e9f7220 */ /* 0x000fe20000410000 */
[----:B------:R-:W-:Y:S01]  /*85a0*/  FMUL.FTZ R0, R38, UR6 ;  /* 0x0000000626007c20 */ /* 0x000fe20008410000 */
[----:B------:R-:W-:Y:S01]  /*85b0*/  FMUL.FTZ R155, R126, R155 ;  /* 0x0000009b7e9b7220 */ /* 0x000fe20000410000 */
[----:B------:R-:W-:Y:S01]  /*85c0*/  FADD.FTZ R175, R175, -R186 ;  /* 0x800000baafaf7221 */ /* 0x000fe20000010000 */
[-CC-:B------:R-:W-:Y:S01]  /*85d0*/  FFMA.FTZ R17, R174, R160.reuse, R143.reuse ;  /* 0x000000a0ae117223 */ /* 0x180fe2000001008f */
[-C--:B------:R-:W-:Y:S01]  /*85e0*/  FFMA.FTZ R167, R167, R160.reuse, R143 ;  /* 0x000000a0a7a77223 */ /* 0x080fe2000001008f */
[----:B------:R-:W-:Y:S01]  /*85f0*/  FMUL.FTZ R16, R155, UR6 ;  /* 0x000000069b107c20 */ /* 0x000fe20008410000 */
[----:B------:R-:W-:Y:S01]  /*8600*/  FSEL R40, R0, RZ, P6 ;  /* 0x000000ff00287208 */ /* 0x000fe20003000000 */
[----:B------:R-:W-:Y:S01]  /*8610*/  FMUL.FTZ R0, R159, UR6 ;  /* 0x000000069f007c20 */ /* 0x000fe20008410000 */
[C---:B------:R-:W-:Y:S01]  /*8620*/  LOP3.LUT P6, RZ, R33.reuse, 0xff0000, RZ, 0xc0, !PT ;  /* 0x00ff000021ff7812 */ /* 0x040fe200078cc0ff */
[----:B------:R-:W-:Y:S01]  /*8630*/  FMUL.FTZ R36, R126, R175 ;  /* 0x000000af7e247220 */ /* 0x000fe20000410000 */
[----:B------:R-:W-:Y:S01]  /*8640*/  FADD.FTZ R19, R172, -R17 ;  /* 0x80000011ac137221 */ /* 0x000fe20000010000 */
[----:B------:R-:W-:Y:S01]  /*8650*/  FMUL.FTZ R17, R126, R163 ;  /* 0x000000a37e117220 */ /* 0x000fe20000410000 */
[----:B------:R-:W-:Y:S01]  /*8660*/  FSEL R27, R16, RZ, P6 ;  /* 0x000000ff101b7208 */ /* 0x000fe20003000000 */
[----:B------:R-:W-:Y:S01]  /*8670*/  FMUL.FTZ R16, R36, UR6 ;  /* 0x0000000624107c20 */ /* 0x000fe20008410000 */
[----:B------:R-:W-:Y:S01]  /*8680*/  LOP3.LUT P6, RZ, R33, 0xff, RZ, 0xc0, !PT ;  /* 0x000000ff21ff7812 */ /* 0x000fe200078cc0ff */
[----:B------:R-:W-:Y:S01]  /*8690*/  FMUL.FTZ R26, R126, R19 ;  /* 0x000000137e1a7220 */ /* 0x000fe20000410000 */
[----:B------:R-:W-:Y:S01]  /*86a0*/  FADD.FTZ R167, R156, -R167 ;  /* 0x800000a79ca77221 */ /* 0x000fe20000010000 */
[----:B------:R-:W-:Y:S01]  /*86b0*/  FFMA.FTZ R143, R164, R160, R143 ;  /* 0x000000a0a48f7223 */ /* 0x000fe2000001008f */
[----:B------:R-:W-:Y:S01]  /*86c0*/  FSEL R34, R0, RZ, P6 ;  /* 0x000000ff00227208 */ /* 0x000fe20003000000 */
[----:B------:R-:W-:Y:S01]  /*86d0*/  FMUL.FTZ R0, R17, UR6 ;  /* 0x0000000611007c20 */ /* 0x000fe20008410000 */
[----:B------:R-:W-:Y:S01]  /*86e0*/  LOP3.LUT P6, RZ, R33, 0xff00, RZ, 0xc0, !PT ;  /* 0x0000ff0021ff7812 */ /* 0x000fe200078cc0ff */
[----:B------:R-:W-:Y:S01]  /*86f0*/  FMUL.FTZ R18, R26, UR6 ;  /* 0x000000061a127c20 */ /* 0x000fe20008410000 */
[----:B------:R-:W-:Y:S01]  /*8700*/  FADD.FTZ R143, R158, -R143 ;  /* 0x8000008f9e8f7221 */ /* 0x000fe20000010000 */
[----:B------:R-:W-:-:S02]  /*8710*/  F2FP.BF16.F32.PACK_AB R17, R26, R17 ;  /* 0x000000111a11723e */ /* 0x000fc400000010ff */
[----:B------:R-:W-:Y:S01]  /*8720*/  FSEL R33, R16, RZ, P6 ;  /* 0x000000ff10217208 */ /* 0x000fe20003000000 */
[----:B------:R-:W-:Y:S01]  /*8730*/  FMUL.FTZ R16, R126, R167 ;  /* 0x000000a77e107220 */ /* 0x000fe20000410000 */
[----:B------:R-:W-:Y:S01]  /*8740*/  LOP3.LUT P6, RZ, R32, 0xff0000, RZ, 0xc0, !PT ;  /* 0x00ff000020ff7812 */ /* 0x000fe200078cc0ff */
[----:B------:R-:W-:Y:S01]  /*8750*/  FMUL.FTZ R143, R126, R143 ;  /* 0x0000008f7e8f7220 */ /* 0x000fe20000410000 */
[----:B------:R-:W-:Y:S02]  /*8760*/  F2FP.BF16.F32.PACK_AB R19, R38, R155 ;  /* 0x0000009b2613723e */ /* 0x000fe400000010ff */
[----:B------:R-:W-:Y:S01]  /*8770*/  FSEL R25, R0, RZ, P6 ;  /* 0x000000ff00197208 */ /* 0x000fe20003000000 */
[----:B------:R-:W-:Y:S01]  /*8780*/  FMUL.FTZ R0, R16, UR6 ;  /* 0x0000000610007c20 */ /* 0x000fe20008410000 */
[----:B------:R-:W-:Y:S01]  /*8790*/  LOP3.LUT P6, RZ, R32, 0xff000000, RZ, 0xc0, !PT ;  /* 0xff00000020ff7812 */ /* 0x000fe200078cc0ff */
[C---:B------:R-:W-:Y:S01]  /*87a0*/  FMUL.FTZ R24, R143.reuse, UR6 ;  /* 0x000000068f187c20 */ /* 0x040fe20008410000 */
[----:B------:R-:W-:-:S02]  /*87b0*/  F2FP.BF16.F32.PACK_AB R16, R143, R16 ;  /* 0x000000108f10723e */ /* 0x000fc400000010ff */
        /* <DEDUP_REMOVED lines=9> */
[----:B------:R-:W-:Y:S01]  /*8850*/  F2FP.BF16.F32.PACK_AB R24, R31, R0 ;  /* 0x000000001f18723e */ /* 0x000fe200000010ff */
[----:B------:R-:W-:Y:S06]  /*8860*/  BRA `(.L_x_315) ;  /* 0x0000000000d47947 */ /* 0x000fec0003800000 */
.L_x_319:
[-CC-:B------:R-:W-:Y:S01]  /*8870*/  FFMA.FTZ R188, R188, R160.reuse, R143.reuse ;  /* 0x000000a0bcbc7223 */ /* 0x180fe2000001008f */
[-CC-:B0-----:R-:W-:Y:S01]  /*8880*/  FFMA.FTZ R26, R153, R160.reuse, R143.reuse ;  /* 0x000000a0991a7223 */ /* 0x181fe2000001008f */
[----:B------:R-:W-:Y:S01]  /*8890*/  ISETP.GE.U32.AND P6, PT, R32, RZ, PT ;  /* 0x000000ff2000720c */ /* 0x000fe20003fc6070 */
[-CC-:B------:R-:W-:Y:S01]  /*88a0*/  FFMA.FTZ R24, R157, R160.reuse, R143.reuse ;  /* 0x000000a09d187223 */ /* 0x180fe2000001008f */
[----:B------:R-:W-:Y:S01]  /*88b0*/  FADD.FTZ R187, R187, -R188 ;  /* 0x800000bcbbbb7221 */ /* 0x000fe20000010000 */
[----:B------:R-:W-:Y:S01]  /*88c0*/  FADD.FTZ R155, R155, -R26 ;  /* 0x8000001a9b9b7221 */ /* 0x000fe20000010000 */
[----:B------:R-:W-:Y:S01]  /*88d0*/  ISETP.GE.U32.AND.EX P6, PT, R33, 0x1000000, PT, P6 ;  /* 0x010000002100780c */ /* 0x000fe20003fc6160 */
[----:B------:R-:W-:Y:S01]  /*88e0*/  FADD.FTZ R159, R159, -R24 ;  /* 0x800000189f9f7221 */ /* 0x000fe20000010000 */
[C---:B------:R-:W-:Y:S01]  /*88f0*/  FMUL.FTZ R187, R126.reuse, R187 ;  /* 0x000000bb7ebb7220 */ /* 0x040fe20000410000 */
[----:B------:R-:W-:Y:S01]  /*8900*/  FMUL.FTZ R155, R126, R155 ;  /* 0x0000009b7e9b7220 */ /* 0x000fe20000410000 */
[-CC-:B------:R-:W-:Y:S01]  /*8910*/  FFMA.FTZ R186, R186, R160.reuse, R143.reuse ;  /* 0x000000a0baba7223 */ /* 0x180fe2000001008f */
[C---:B------:R-:W-:Y:S01]  /*8920*/  FMUL.FTZ R159, R126.reuse, R159 ;  /* 0x0000009f7e9f7220 */ /* 0x040fe20000410000 */
[----:B------:R-:W-:Y:S01]  /*8930*/  FMUL.FTZ R187, R187, UR6 ;  /* 0x00000006bbbb7c20 */ /* 0x000fe20008410000 */
[----:B------:R-:W-:Y:S01]  /*8940*/  FMUL.FTZ R155, R155, UR6 ;  /* 0x000000069b9b7c20 */ /* 0x000fe20008410000 */
[----:B------:R-:W-:Y:S01]  /*8950*/  FADD.FTZ R175, R175, -R186 ;  /* 0x800000baafaf7221 */ /* 0x000fe20000010000 */
[-CC-:B------:R-:W-:Y:S01]  /*8960*/  FFMA.FTZ R0, R161, R160.reuse, R143.reuse ;  /* 0x000000a0a1007223 */ /* 0x180fe2000001008f */
        /* <DEDUP_REMOVED lines=37> */
.L_x_315:
        /* <DEDUP_REMOVED lines=12> */
[----:B------:R-:W-:Y:S01]  /*8c80*/  MOV R6, R94 ;  /* 0x0000005e00067202 */ /* 0x000fe20000000f00 */
[----:B------:R-:W-:Y:S01]  /*8c90*/  IMAD.MOV.U32 R9, RZ, RZ, R95 ;  /* 0x000000ffff097224 */ /* 0x000fe200078e005f */
[----:B------:R-:W-:Y:S01]  /*8ca0*/  MOV R92, R50 ;  /* 0x00000032005c7202 */ /* 0x000fe20000000f00 */
[----:B------:R-:W-:Y:S01]  /*8cb0*/  IMAD.MOV.U32 R4, RZ, RZ, R113 ;  /* 0x000000ffff047224 */ /* 0x000fe200078e0071 */
[----:B------:R-:W-:Y:S01]  /*8cc0*/  MOV R93, R51 ;  /* 0x00000033005d7202 */ /* 0x000fe20000000f00 */
[----:B0-----:R-:W-:Y:S01]  /*8cd0*/  IMAD.MOV.U32 R32, RZ, RZ, R70 ;  /* 0x000000ffff207224 */ /* 0x001fe200078e0046 */
        /* <DEDUP_REMOVED lines=39> */
[----:B------:R-:W-:-:S07]  /*8f50*/  MOV R19, R89 ;  /* 0x0000005900137202 */ /* 0x000fce0000000f00 */
.L_x_295:
[----:B------:R-:W1:Y:S08]  /*8f60*/  LDC R15, c[0x0][0x388] ;  /* 0x0000e200ff0f7b82 */ /* 0x000e700000000800 */
[----:B------:R-:W2:Y:S08]  /*8f70*/  LDC.64 R2, c[0x0][0x440] ;  /* 0x00011000ff027b82 */ /* 0x000eb00000000a00 */
[----:B------:R-:W3:Y:S01]  /*8f80*/  LDC.64 R12, c[0x0][0x448] ;  /* 0x00011200ff0c7b82 */ /* 0x000ee20000000a00 */
[----:B-1----:R-:W-:-:S05]  /*8f90*/  IMAD R15, R15, UR7, RZ ;  /* 0x000000070f0f7c24 */ /* 0x002fca000f8e02ff */
[----:B------:R-:W-:-:S05]  /*8fa0*/  LEA.HI R15, R15, R90, RZ, 0x1d ;  /* 0x0000005a0f0f7211 */ /* 0x000fca00078fe8ff */
[----:B--2---:R-:W-:-:S05]  /*8fb0*/  IMAD.WIDE.U32 R2, R15, 0x20, R2 ;  /* 0x000000200f027825 */ /* 0x004fca00078e0002 */
[----:B0-----:R-:W-:Y:S01]  /*8fc0*/  STG.E.128 desc[UR8][R2.64], R8 ;  /* 0x0000000802007986 */ /* 0x001fe2000c101d08 */
[----:B---3--:R-:W-:-:S03]  /*8fd0*/  IMAD.WIDE.U32 R12, R15, 0x20, R12 ;  /* 0x000000200f0c7825 */ /* 0x008fc600078e000c */
        /* <DEDUP_REMOVED lines=12> */
.L_x_321:
        /* <DEDUP_REMOVED lines=14> */
.L_x_3783:


//--------------------- .text._ZN10layer_norm31ln_parallel_residual_bwd_kernelINS_13Kernel_traitsI6__halfS2_S2_S2_fjLj3072ELj1ELj1ELj4ELj16ENS_18Kernel_traits_baseILj3072ES2_S2_S2_S2_fjLj128EEEEELb0ELb0ELb0EEEvNS_9BwdParamsE --------------------------
	.section	.text._ZN10layer_norm31ln_parallel_residual_bwd_kernelINS_13Kernel_traitsI6__halfS2_S2_S2_fjLj3072ELj1ELj1ELj4ELj16ENS_18Kernel_traits_baseILj3072ES2_S2_S2_S2_fjLj128EEEEELb0ELb0ELb0EEEvNS_9BwdParamsE,"ax",@progbits
	.align	128
        .global         _ZN10layer_norm31ln_parallel_residual_bwd_kernelINS_13Kernel_traitsI6__halfS2_S2_S2_fjLj3072ELj1ELj1ELj4ELj16ENS_18Kernel_traits_baseILj3072ES2_S2_S2_S2_fjLj128EEEEELb0ELb0ELb0EEEvNS_9BwdParamsE
        .type           _ZN10layer_norm31ln_parallel_residual_bwd_kernelINS_13Kernel_traitsI6__halfS2_S2_S2_fjLj3072ELj1ELj1ELj4ELj16ENS_18Kernel_traits_baseILj3072ES2_S2_S2_S2_fjLj128EEEEELb0ELb0ELb0EEEvNS_9BwdParamsE,@function
        .size           _ZN10layer_norm31ln_parallel_residual_bwd_kernelINS_13Kernel_traitsI6__halfS2_S2_S2_fjLj3072ELj1ELj1ELj4ELj16ENS_18Kernel_traits_baseILj3072ES2_S2_S2_S2_fjLj128EEEEELb0ELb0ELb0EEEvNS_9BwdParamsE,(.L_x_3784 - _ZN10layer_norm31ln_parallel_residual_bwd_kernelINS_13Kernel_traitsI6__halfS2_S2_S2_fjLj3072ELj1ELj1ELj4ELj16ENS_18Kernel_traits_baseILj3072ES2_S2_S2_S2_fjLj128EEEEELb0ELb0ELb0EEEvNS_9BwdParamsE)
        .other          _ZN10layer_norm31ln_parallel_residual_bwd_kernelINS_13Kernel_traitsI6__halfS2_S2_S2_fjLj3072ELj1ELj1ELj4ELj16ENS_18Kernel_traits_baseILj3072ES2_S2_S2_S2_fjLj128EEEEELb0ELb0ELb0EEEvNS_9BwdParamsE,@"STO_CUDA_ENTRY STV_DEFAULT"
_ZN10layer_norm31ln_parallel_residual_bwd_kernelINS_13Kernel_traitsI6__halfS2_S2_S2_fjLj3072ELj1ELj1ELj4ELj16ENS_18Kernel_traits_baseILj3072ES2_S2_S2_S2_fjLj128EEEEELb0ELb0ELb0EEEvNS_9BwdParamsE:
.text._ZN10layer_norm31ln_parallel_residual_bwd_kernelINS_13Kernel_traitsI6__halfS2_S2_S2_fjLj3072ELj1ELj1ELj4ELj16ENS_18Kernel_traits_baseILj3072ES2_S2_S2_S2_fjLj128EEEEELb0ELb0ELb0EEEvNS_9BwdParamsE:
        /* <DEDUP_REMOVED lines=17> */
[----:B------:R-:W1:Y:S01]  /*0110*/  LDC.64 R8, c[0x0][0x3d0] ;  /* 0x0000f400ff087b82 */ /* 0x000e620000000a00 */
[C---:B------:R-:W-:Y:S02]  /*0120*/  ISETP.GE.U32.AND P5, PT, R2.reuse, 0x100, PT ;  /* 0x000001000200780c */ /* 0x040fe40003fa6070 */
[----:B------:R-:W-:-:S09]  /*0130*/  ISETP.GE.U32.AND P4, PT, R2, 0x180, PT ;  /* 0x000001800200780c */ /* 0x000fd20003f86070 */
[----:B--2---:R-:W-:-:S04]  /*0140*/  @P6 IMAD.WIDE.U32 R4, R3, 0x10, R4 ;  /* 0x0000001003046825 */ /* 0x004fc800078e0004 */
[C---:B---3--:R-:W-:Y:S01]  /*0150*/  @P6 IMAD.WIDE.U32 R6, R3.reuse, 0x10, R6 ;  /* 0x0000001003066825 */ /* 0x048fe200078e0006 */
[----:B------:R-:W-:Y:S01]  /*0160*/  @P6 LOP3.LUT R3, R3, 0x80, RZ, 0xfc, !PT ;  /* 0x0000008003036812 */ /* 0x000fe200078efcff */
[----:B------:R-:W2:Y:S01]  /*0170*/  S2UR UR4, SR_CTAID.X ;  /* 0x00000000000479c3 */ /* 0x000ea20000002500 */
[----:B------:R2:W5:Y:S03]  /*0180*/  @P6 LDG.E.128 R148, desc[UR12][R4.64] ;  /* 0x0000000c04946981 */ /* 0x000566000c1e1d00 */
[C---:B----4-:R-:W-:Y:S01]  /*0190*/  @P5 IMAD.WIDE.U32 R14, R3.reuse, 0x10, R10 ;  /* 0x00000010030e5825 */ /* 0x050fe200078e000a */
        /* <DEDUP_REMOVED lines=9> */
[----:B--2---:R-:W-:-:S04]  /*0230*/  MOV R5, UR4 ;  /* 0x0000000400057c02 */ /* 0x004fc80008000f00 */
        /* <DEDUP_REMOVED lines=49> */
[----:B---3--:R-:W-:Y:S06]  /*0550*/  @P0 BRA `(.L_x_322) ;  /* 0x0000006000480947 */ /* 0x008fec0003800000 */
[----:B------:R-:W0:Y:S01]  /*0560*/  LDCU.U8 UR4, c[0x0][0x410] ;  /* 0x00008200ff0477ac */ /* 0x000e220008000000 */
        /* <DEDUP_REMOVED lines=17> */
[----:B0-----:R-:W-:Y:S01]  /*0680*/  UISETP.NE.AND UP0, UPT, UR4, URZ, UPT ;  /* 0x000000ff0400728c */ /* 0x001fe2000bf05270 */
        /* <DEDUP_REMOVED lines=37> */
.L_x_361:
[----:B0--34-:R-:W4:Y:S08]  /*08e0*/  LDC.64 R168, c[0x0][0x3c0] ;  /* 0x0000f000ffa87b82 */ /* 0x019f300000000a00 */
[----:B------:R-:W0:Y:S08]  /*08f0*/  LDC.64 R170, c[0x0][0x3c8] ;  /* 0x0000f200ffaa7b82 */ /* 0x000e300000000a00 */
[----:B------:R-:W1:Y:S01]  /*0900*/  LDC R0, c[0x0][0x388] ;  /* 0x0000e200ff007b82 */ /* 0x000e620000000800 */
[----:B----4-:R-:W-:-:S06]  /*0910*/  IMAD.WIDE R168, R5, 0x4, R168 ;  /* 0x0000000405a87825 */ /* 0x010fcc00078e02a8 */
[----:B------:R-:W4:Y:S01]  /*0920*/  LDG.E R168, desc[UR12][R168.64] ;  /* 0x0000000ca8a87981 */ /* 0x000f22000c1e1900 */
[----:B0-----:R-:W-:-:S05]  /*0930*/  IMAD.WIDE R170, R5, 0x4, R170 ;  /* 0x0000000405aa7825 */ /* 0x001fca00078e02aa */
[----:B-----5:R0:W5:Y:S01]  /*0940*/  LDG.E R27, desc[UR12][R170.64] ;  /* 0x0000000caa1b7981 */ /* 0x020162000c1e1900 */
[----:B------:R-:W-:Y:S01]  /*0950*/  BSSY.RECONVERGENT B0, `(.L_x_323) ;  /* 0x0000093000007945 */ /* 0x000fe20003800200 */
[C---:B------:R-:W-:Y:S01]  /*0960*/  ISETP.GE.U32.AND P5, PT, R2.reuse, 0x100, PT ;  /* 0x000001000200780c */ /* 0x040fe20003fa6070 */
[----:B-1----:R-:W-:Y:S01]  /*0970*/  IMAD R4, R5, R0, RZ ;  /* 0x0000000005047224 */ /* 0x002fe200078e02ff */
[----:B------:R-:W-:Y:S02]  /*0980*/  ISETP.GE.U32.AND P4, PT, R2, 0x180, PT ;  /* 0x000001800200780c */ /* 0x000fe40003f86070 */
[----:B------:R-:W-:Y:S02]  /*0990*/  MOV R206, RZ ;  /* 0x000000ff00ce7202 */ /* 0x000fe40000000f00 */
[----:B------:R-:W-:-:S04]  /*09a0*/  SHF.R.S32.HI R173, RZ, 0x1f, R4 ;  /* 0x0000001fffad7819 */ /* 0x000fc80000011404 */
[----:B------:R-:W-:-:S04]  /*09b0*/  LEA.HI R173, R173, R4, RZ, 0x3 ;  /* 0x00000004adad7211 */ /* 0x000fc800078f18ff */
[----:B------:R-:W-:Y:S01]  /*09c0*/  LEA.HI.SX32 R4, R173, R204, 0x1d ;  /* 0x000000ccad047211 */ /* 0x000fe200078feaff */
[----:B------:R-:W-:-:S03]  /*09d0*/  HFMA2 R204, -RZ, RZ, 0, 0 ;  /* 0x00000000ffcc7431 */ /* 0x000fc600000001ff */
[----:B------:R-:W-:Y:S02]  /*09e0*/  MOV R201, R4 ;  /* 0x0000000400c97202 */ /* 0x000fe40000000f00 */
[----:B----4-:R-:W-:Y:S01]  /*09f0*/  FSEL R200, R168, RZ, !P3 ;  /* 0x000000ffa8c87208 */ /* 0x010fe20005800000 */
[----:B0-----:R-:W-:Y:S06]  /*0a00*/  @!P6 BRA `(.L_x_324) ;  /* 0x00000008001ce947 */ /* 0x001fec0003800000 */
[----:B------:R-:W0:Y:S08]  /*0a10*/  LDC.64 R16, c[0x0][0x428] ;  /* 0x00010a00ff107b82 */ /* 0x000e300000000a00 */
[----:B------:R-:W1:Y:S08]  /*0a20*/  LDC.64 R20, c[0x0][0x430] ;  /* 0x00010c00ff147b82 */ /* 0x000e700000000a00 */
[----:B------:R-:W4:Y:S01]  /*0a30*/  LDC.64 R168, c[0x0][0x3a8] ;  /* 0x0000ea00ffa87b82 */ /* 0x000f220000000a00 */
[----:B0-----:R-:W-:-:S06]  /*0a40*/  IMAD.WIDE.U32 R16, R4, 0x10, R16 ;  /* 0x0000001004107825 */ /* 0x001fcc00078e0010 */
[----:B------:R-:W3:Y:S01]  /*0a50*/  LDG.E.128 R16, desc[UR12][R16.64] ;  /* 0x0000000c10107981 */ /* 0x000ee2000c1e1d00 */
[----:B-1----:R-:W-:-:S06]  /*0a60*/  IMAD.WIDE.U32 R20, R4, 0x10, R20 ;  /* 0x0000001004147825 */ /* 0x002fcc00078e0014 */
[----:B------:R-:W3:Y:S01]  /*0a70*/  LDG.E.128 R20, desc[UR12][R20.64] ;  /* 0x0000000c14147981 */ /* 0x000ee2000c1e1d00 */
[----:B----4-:R-:W-:-:S06]  /*0a80*/  IMAD.WIDE.U32 R168, R4, 0x10, R168 ;  /* 0x0000001004a87825 */ /* 0x010fcc00078e00a8 */
[----:B------:R-:W4:Y:S01]  /*0a90*/  LDG.E.128 R168, desc[UR12][R168.64] ;  /* 0x0000000ca8a87981 */ /* 0x000f22000c1e1d00 */
[----:B--2---:R-:W-:-:S04]  /*0aa0*/  ISETP.NE.U32.AND P0, PT, RZ, UR14, PT ;  /* 0x0000000eff007c0c */ /* 0x004fc8000bf05070 */
[----:B------:R-:W-:-:S13]  /*0ab0*/  ISETP.NE.AND.EX P0, PT, RZ, UR15, PT, P0 ;  /* 0x0000000fff007c0c */ /* 0x000fda000bf05300 */
[----:B------:R-:W0:Y:S01]  /*0ac0*/  @P0 LDC.64 R14, c[0x0][0x438] ;  /* 0x00010e00ff0e0b82 */ /* 0x000e220000000a00 */
[----:B------:R-:W-:Y:S02]  /*0ad0*/  HADD2.F32 R3, -RZ, R148.H0_H0 ;  /* 0x20000094ff037230 */ /* 0x000fe40000004100 */
[----:B------:R-:W-:Y:S02]  /*0ae0*/  HADD2.F32 R24, -RZ, R150.H0_H0 ;  /* 0x20000096ff187230 */ /* 0x000fe40000004100 */
[----:B0-----:R-:W-:-:S05]  /*0af0*/  @P0 IMAD.WIDE.U32 R14, R4, 0x10, R14 ;  /* 0x00000010040e0825 */ /* 0x001fca00078e000e */
[----:B------:R0:W5:Y:S02]  /*0b00*/  @P0 LDG.E.128 R28, desc[UR12][R14.64] ;  /* 0x0000000c0e1c0981 */ /* 0x000164000c1e1d00 */
[----:B0-----:R-:W-:Y:S02]  /*0b10*/  HADD2.F32 R15, -RZ, R149.H1_H1 ;  /* 0x30000095ff0f7230 */ /* 0x001fe40000004100 */
[----:B------:R-:W-:Y:S02]  /*0b20*/  HADD2.F32 R14, -RZ, R145.H0_H0 ;  /* 0x20000091ff0e7230 */ /* 0x000fe40000004100 */
[--C-:B---3--:R-:W-:Y:S02]  /*0b30*/  HADD2.F32 R26, -RZ, R16.reuse.H0_H0 ;  /* 0x20000010ff1a7230 */ /* 0x108fe40000004100 */
[----:B------:R-:W-:Y:S02]  /*0b40*/  HADD2.F32 R205, -RZ, R16.H1_H1 ;  /* 0x30000010ffcd7230 */ /* 0x000fe40000004100 */
[----:B------:R-:W-:-:S02]  /*0b50*/  HADD2.F32 R16, -RZ, R144.H0_H0 ;  /* 0x20000090ff107230 */ /* 0x000fc40000004100 */
[----:B------:R-:W-:Y:S01]  /*0b60*/  FADD.FTZ R100, R100, R26 ;  /* 0x0000001a64647221 */ /* 0x000fe20000010000 */
[----:B------:R-:W-:Y:S02]  /*0b70*/  HADD2.F32 R207, -RZ, R17.H0_H0 ;  /* 0x20000011ffcf7230 */ /* 0x000fe40000004100 */
[----:B------:R-:W-:Y:S01]  /*0b80*/  FADD.FTZ R101, R101, R205 ;  /* 0x000000cd65657221 */ /* 0x000fe20000010000 */
[----:B------:R-:W-:Y:S02]  /*0b90*/  HADD2.F32 R201, -RZ, R20.H0_H0 ;  /* 0x20000014ffc97230 */ /* 0x000fe40000004100 */
[--C-:B------:R-:W-:Y:S02]  /*0ba0*/  HADD2.F32 R213, -RZ, R22.reuse.H0_H0 ;  /* 0x20000016ffd57230 */ /* 0x100fe40000004100 */
[----:B------:R-:W-:Y:S01]  /*0bb0*/  FADD.FTZ R102, R102, R207 ;  /* 0x000000cf66667221 */ /* 0x000fe20000010000 */
[----:B------:R-:W-:Y:S02]  /*0bc0*/  HADD2.F32 R204, -RZ, R22.H1_H1 ;  /* 0x30000016ffcc7230 */ /* 0x000fe40000004100 */
[----:B------:R-:W-:Y:S01]  /*0bd0*/  FMUL.FTZ R16, R16, R201 ;  /* 0x000000c910107220 */ /* 0x000fe20000410000 */
[----:B------:R-:W-:-:S02]  /*0be0*/  HADD2.F32 R208, -RZ, R21.H1_H1 ;  /* 0x30000015ffd07230 */ /* 0x000fc40000004100 */
[----:B------:R-:W-:Y:S01]  /*0bf0*/  FADD.FTZ R52, R52, R201 ;  /* 0x000000c934347221 */ /* 0x000fe20000010000 */
[----:B------:R-:W-:Y:S02]  /*0c00*/  HADD2.F32 R180, -RZ, R17.H1_H1 ;  /* 0x30000011ffb47230 */ /* 0x000fe40000004100 */
[----:B------:R-:W-:Y:S01]  /*0c10*/  FFMA.FTZ R22, R3, R26, R16 ;  /* 0x0000001a03167223 */ /* 0x000fe20000010010 */
[----:B------:R-:W-:Y:S02]  /*0c20*/  HADD2.F32 R16, -RZ, R145.H1_H1 ;  /* 0x30000091ff107230 */ /* 0x000fe40000004100 */
[----:B------:R-:W-:Y:S01]  /*0c30*/  FADD.FTZ R49, R49, R204 ;  /* 0x000000cc31317221 */ /* 0x000fe20000010000 */
[----:B------:R-:W-:Y:S02]  /*0c40*/  HADD2.F32 R206, -RZ, R20.H1_H1 ;  /* 0x30000014ffce7230 */ /* 0x000fe40000004100 */
[----:B------:R-:W-:Y:S01]  /*0c50*/  FADD.FTZ R103, R103, R180 ;  /* 0x000000b467677221 */ /* 0x000fe20000010000 */
[----:B------:R-:W-:-:S02]  /*0c60*/  HADD2.F32 R3, -RZ, R144.H1_H1 ;  /* 0x30000090ff037230 */ /* 0x000fc40000004100 */
[----:B------:R-:W-:Y:S01]  /*0c70*/  FMUL.FTZ R16, R16, R208 ;  /* 0x000000d010107220 */ /* 0x000fe20000410000 */
[----:B------:R-:W-:Y:S02]  /*0c80*/  HADD2.F32 R17, -RZ, R146.H0_H0 ;  /* 0x20000092ff117230 */ /* 0x000fe40000004100 */
[----:B------:R-:W-:Y:S01]  /*0c90*/  FADD.FTZ R53, R53, R206 ;  /* 0x000000ce35357221 */ /* 0x000fe20000010000 */
[--C-:B------:R-:W-:Y:S02]  /*0ca0*/  HADD2.F32 R25, -RZ, R18.reuse.H0_H0 ;  /* 0x20000012ff197230 */ /* 0x100fe40000004100 */
[----:B------:R-:W-:Y:S01]  /*0cb0*/  FMUL.FTZ R3, R3, R206 ;  /* 0x000000ce03037220 */ /* 0x000fe20000410000 */
[----:B------:R-:W-:Y:S02]  /*0cc0*/  HADD2.F32 R182, -RZ, R18.H1_H1 ;  /* 0x30000012ffb67230 */ /* 0x000fe40000004100 */
[----:B------:R-:W-:Y:S01]  /*0cd0*/  FMUL.FTZ R17, R17, R213 ;  /* 0x000000d511117220 */ /* 0x000fe20000410000 */
[----:B------:R-:W-:-:S02]  /*0ce0*/  HADD2.F32 R209, -RZ, R21.H0_H0 ;  /* 0x20000015ffd17230 */ /* 0x000fc40000004100 */
[----:B------:R-:W-:Y:S01]  /*0cf0*/  FFMA.FTZ R18, R15, R180, R16 ;  /* 0x000000b40f127223 */ /* 0x000fe20000010010 */
[----:B------:R-:W-:Y:S02]  /*0d00*/  HADD2.F32 R20, -RZ, R148.H1_H1 ;  /* 0x30000094ff147230 */ /* 0x000fe40000004100 */
[----:B------:R-:W-:Y:S01]  /*0d10*/  FFMA.FTZ R17, R24, R25, R17 ;  /* 0x0000001918117223 */ /* 0x000fe20000010011 */
[----:B------:R-:W-:Y:S02]  /*0d20*/  HADD2.F32 R15, -RZ, R146.H1_H1 ;  /* 0x30000092ff0f7230 */ /* 0x000fe40000004100 */
[----:B------:R-:W-:Y:S01]  /*0d30*/  FMUL.FTZ R14, R14, R209 ;  /* 0x000000d10e0e7220 */ /* 0x000fe20000410000 */
[--C-:B------:R-:W-:Y:S02]  /*0d40*/  HADD2.F32 R173, -RZ, R19.reuse.H0_H0 ;  /* 0x20000013ffad7230 */ /* 0x100fe40000004100 */
[----:B------:R-:W-:Y:S01]  /*0d50*/  FFMA.FTZ R20, R20, R205, R3 ;  /* 0x000000cd14147223 */ /* 0x000fe20000010003 */
[----:B------:R-:W-:-:S02]  /*0d60*/  HADD2.F32 R172, -RZ, R19.H1_H1 ;  /* 0x30000013ffac7230 */ /* 0x000fc40000004100 */
[----:B------:R-:W-:Y:S01]  /*0d70*/  FMUL.FTZ R16, R15, R204 ;  /* 0x000000cc0f107220 */ /* 0x000fe20000410000 */
[----:B------:R-:W-:Y:S02]  /*0d80*/  HADD2.F32 R19, -RZ, R149.H0_H0 ;  /* 0x20000095ff137230 */ /* 0x000fe40000004100 */
[----:B------:R-:W-:Y:S01]  /*0d90*/  FADD.FTZ R96, R96, R25 ;  /* 0x0000001960607221 */ /* 0x000fe20000010000 */
[--C-:B------:R-:W-:Y:S02]  /*0da0*/  HADD2.F32 R175, -RZ, R23.reuse.H0_H0 ;  /* 0x20000017ffaf7230 */ /* 0x100fe40000004100 */
[----:B------:R-:W-:Y:S01]  /*0db0*/  FADD.FTZ R97, R97, R182 ;  /* 0x000000b661617221 */ /* 0x000fe20000010000 */
[----:B------:R-:W-:Y:S02]  /*0dc0*/  HADD2.F32 R174, -RZ, R23.H1_H1 ;  /* 0x30000017ffae7230 */ /* 0x000fe40000004100 */
[----:B------:R-:W-:Y:S01]  /*0dd0*/  FFMA.FTZ R19, R19, R207, R14 ;  /* 0x000000cf13137223 */ /* 0x000fe2000001000e */
[----:B------:R-:W-:-:S02]  /*0de0*/  HADD2.F32 R24, -RZ, R147.H0_H0 ;  /* 0x20000093ff187230 */ /* 0x000fc40000004100 */
[----:B------:R-:W-:Y:S01]  /*0df0*/  FADD.FTZ R54, R54, R209 ;  /* 0x000000d136367221 */ /* 0x000fe20000010000 */
[----:B------:R-:W-:Y:S02]  /*0e00*/  HADD2.F32 R3, -RZ, R150.H1_H1 ;  /* 0x30000096ff037230 */ /* 0x000fe40000004100 */
[----:B------:R-:W-:Y:S01]  /*0e10*/  FADD.FTZ R55, R55, R208 ;  /* 0x000000d037377221 */ /* 0x000fe20000010000 */
[----:B------:R-:W-:Y:S02]  /*0e20*/  HADD2.F32 R23, -RZ, R147.H1_H1 ;  /* 0x30000093ff177230 */ /* 0x000fe40000004100 */
[----:B------:R-:W-:Y:S01]  /*0e30*/  FMUL.FTZ R15, R24, R175 ;  /* 0x000000af180f7220 */ /* 0x000fe20000410000 */
[--C-:B------:R-:W-:Y:S02]  /*0e40*/  HADD2.F32 R14, -RZ, R151.reuse.H0_H0 ;  /* 0x20000097ff0e7230 */ /* 0x100fe40000004100 */
[----:B------:R-:W-:Y:S01]  /*0e50*/  FFMA.FTZ R16, R3, R182, R16 ;  /* 0x000000b603107223 */ /* 0x000fe20000010010 */
[----:B------:R-:W-:-:S02]  /*0e60*/  HADD2.F32 R21, -RZ, R151.H1_H1 ;  /* 0x30000097ff157230 */ /* 0x000fc40000004100 */
[----:B------:R-:W-:Y:S01]  /*0e70*/  FMUL.FTZ R24, R23, R174 ;  /* 0x000000ae17187220 */ /* 0x000fe20000410000 */
[----:B----4-:R-:W-:Y:S02]  /*0e80*/  HADD2.F32 R3, -RZ, R168.H0_H0 ;  /* 0x200000a8ff037230 */ /* 0x010fe40000004100 */
[----:B------:R-:W-:Y:S01]  /*0e90*/  FFMA.FTZ R15, R14, R173, R15 ;  /* 0x000000ad0e0f7223 */ /* 0x000fe2000001000f */
[----:B------:R-:W-:Y:S02]  /*0ea0*/  HADD2.F32 R211, -RZ, R170.H0_H0 ;  /* 0x200000aaffd37230 */ /* 0x000fe40000004100 */
[----:B------:R-:W-:Y:S01]  /*0eb0*/  FFMA.FTZ R14, R21, R172, R24 ;  /* 0x000000ac150e7223 */ /* 0x000fe20000010018 */
[----:B------:R-:W-:Y:S02]  /*0ec0*/  HADD2.F32 R23, -RZ, R169.H0_H0 ;  /* 0x200000a9ff177230 */ /* 0x000fe40000004100 */
[----:B------:R-:W-:Y:S01]  /*0ed0*/  FADD.FTZ R24, -R200, R3 ;  /* 0x00000003c8187221 */ /* 0x000fe20000010100 */
[----:B------:R-:W-:-:S02]  /*0ee0*/  HADD2.F32 R21, -RZ, R168.H1_H1 ;  /* 0x300000a8ff157230 */ /* 0x000fc40000004100 */
[C---:B------:R-:W-:Y:S01]  /*0ef0*/  FADD.FTZ R168, -R200.reuse, R211 ;  /* 0x000000d3c8a87221 */ /* 0x040fe20000010100 */
[----:B------:R-:W-:Y:S02]  /*0f00*/  HADD2.F32 R169, -RZ, R169.H1_H1 ;  /* 0x300000a9ffa97230 */ /* 0x000fe40000004100 */
[----:B-----5:R-:W-:Y:S01]  /*0f10*/  FMUL.FTZ R3, R27, R24 ;  /* 0x000000181b037220 */ /* 0x020fe20000410000 */
[----:B------:R-:W-:Y:S02]  /*0f20*/  HADD2.F32 R215, -RZ, R170.H1_H1 ;  /* 0x300000aaffd77230 */ /* 0x000fe40000004100 */
[C---:B------:R-:W-:Y:S01]  /*0f30*/  FADD.FTZ R24, -R200.reuse, R21 ;  /* 0x00000015c8187221 */ /* 0x040fe20000010100 */
[--C-:B------:R-:W-:Y:S02]  /*0f40*/  HADD2.F32 R217, -RZ, R171.reuse.H0_H0 ;  /* 0x200000abffd97230 */ /* 0x100fe40000004100 */
[----:B------:R-:W-:Y:S01]  /*0f50*/  FFMA.FTZ R124, R3, R26, R124 ;  /* 0x0000001a037c7223 */ /* 0x000fe2000001007c */
[----:B------:R-:W-:Y:S01]  /*0f60*/  FADD.FTZ R26, -R200, R23 ;  /* 0x00000017c81a7221 */ /* 0x000fe20000010100 */
[C---:B------:R-:W-:Y:S01]  /*0f70*/  FMUL.FTZ R23, R27.reuse, R168 ;  /* 0x000000a81b177220 */ /* 0x040fe20000410000 */
[----:B------:R-:W-:Y:S01]  /*0f80*/  FMUL.FTZ R24, R27, R24 ;  /* 0x000000181b187220 */ /* 0x000fe20000410000 */
[----:B------:R-:W-:-:S02]  /*0f90*/  HADD2.F32 R219, -RZ, R171.H1_H1 ;  /* 0x300000abffdb7230 */ /* 0x000fc40000004100 */
[----:B------:R-:W-:Y:S01]  /*0fa0*/  FMUL.FTZ R21, R27, R26 ;  /* 0x0000001a1b157220 */ /* 0x000fe20000410000 */
[----:B------:R-:W-:Y:S01]  /*0fb0*/  FADD.FTZ R26, -R200, R169 ;  /* 0x000000a9c81a7221 */ /* 0x000fe20000010100 */
[----:B------:R-:W-:Y:S01]  /*0fc0*/  FFMA.FTZ R120, R23, R25, R120 ;  /* 0x0000001917787223 */ /* 0x000fe20000010078 */
[----:B------:R-:W-:Y:S01]  /*0fd0*/  FADD.FTZ R25, RZ, R22 ;  /* 0x00000016ff197221 */ /* 0x000fe20000010000 */
[----:B------:R-:W-:Y:S01]  /*0fe0*/  FFMA.FTZ R169, R3, R22, RZ ;  /* 0x0000001603a97223 */ /* 0x000fe200000100ff */
[----:B------:R-:W-:Y:S01]  /*0ff0*/  FMUL.FTZ R26, R27, R26 ;  /* 0x0000001a1b1a7220 */ /* 0x000fe20000410000 */
[----:B------:R-:W-:Y:S01]  /*1000*/  FFMA.FTZ R76, R3, R201, R76 ;  /* 0x000000c9034c7223 */ /* 0x000fe2000001004c */
[----:B------:R-:W-:Y:S01]  /*1010*/  FADD.FTZ R168, R25, R20 ;  /* 0x0000001419a87221 */ /* 0x000fe20000010000 */
[----:B------:R-:W-:Y:S01]  /*1020*/  FFMA.FTZ R170, R24, R20, R169 ;  /* 0x0000001418aa7223 */ /* 0x000fe200000100a9 */
[----:B------:R-:W-:Y:S01]  /*1030*/  FFMA.FTZ R127, R26, R180, R127 ;  /* 0x000000b41a7f7223 */ /* 0x000fe2000001007f */
[----:B------:R-:W-:Y:S01]  /*1040*/  FADD.FTZ R180, -R200, R215 ;  /* 0x000000d7c8b47221 */ /* 0x000fe20000010100 */
[----:B------:R-:W-:Y:S01]  /*1050*/  FADD.FTZ R169, R168, R19 ;  /* 0x00000013a8a97221 */ /* 0x000fe20000010000 */
[----:B------:R-:W-:Y:S01]  /*1060*/  FFMA.FTZ R171, R21, R19, R170 ;  /* 0x0000001315ab7223 */ /* 0x000fe200000100aa */
[----:B------:R-:W-:Y:S01]  /*1070*/  FFMA.FTZ R77, R24, R206, R77 ;  /* 0x000000ce184d7223 */ /* 0x000fe2000001004d */
[----:B------:R-:W-:Y:S01]  /*1080*/  FMUL.FTZ R180, R27, R180 ;  /* 0x000000b41bb47220 */ /* 0x000fe20000410000 */
[----:B------:R-:W-:Y:S01]  /*1090*/  FADD.FTZ R168, R169, R18 ;  /* 0x00000012a9a87221 */ /* 0x000fe20000010000 */
[----:B------:R-:W-:Y:S01]  /*10a0*/  FFMA.FTZ R170, R26, R18, R171 ;  /* 0x000000121aaa7223 */ /* 0x000fe200000100ab */
[----:B------:R-:W-:Y:S01]  /*10b0*/  FFMA.FTZ R125, R24, R205, R125 ;  /* 0x000000cd187d7223 */ /* 0x000fe2000001007d */
[----:B------:R-:W-:Y:S01]  /*10c0*/  FFMA.FTZ R121, R180, R182, R121 ;  /* 0x000000b6b4797223 */ /* 0x000fe20000010079 */
[----:B------:R-:W-:Y:S01]  /*10d0*/  FADD.FTZ R182, -R200, R217 ;  /* 0x000000d9c8b67221 */ /* 0x000fe20000010100 */
[----:B------:R-:W-:Y:S01]  /*10e0*/  FADD.FTZ R169, R168, R17 ;  /* 0x00000011a8a97221 */ /* 0x000fe20000010000 */
[----:B------:R-:W-:Y:S01]  /*10f0*/  FFMA.FTZ R171, R23, R17, R170 ;  /* 0x0000001117ab7223 */ /* 0x000fe200000100aa */
[----:B------:R-:W-:Y:S01]  /*1100*/  FFMA.FTZ R73, R180, R204, R73 ;  /* 0x000000ccb4497223 */ /* 0x000fe20000010049 */
[----:B------:R-:W-:Y:S01]  /*1110*/  FMUL.FTZ R25, R27, R182 ;  /* 0x000000b61b197220 */ /* 0x000fe20000410000 */
        /* <DEDUP_REMOVED lines=19> */
[----:B------:R-:W-:Y:S01]  /*1250*/  IADD3 R201, PT, PT, R4, 0x80, RZ ;  /* 0x0000008004c97810 */ /* 0x000fe20007ffe0ff */
[----:B------:R-:W-:Y:S01]  /*1260*/  FADD.FTZ R204, R169, R14 ;  /* 0x0000000ea9cc7221 */ /* 0x000fe20000010000 */
[----:B------:R-:W-:-:S07]  /*1270*/  FFMA.FTZ R206, R182, R14, R171 ;  /* 0x0000000eb6ce7223 */ /* 0x000fce00000100ab */
.L_x_324:
[----:B--23--:R-:W-:Y:S05]  /*1280*/  BSYNC.RECONVERGENT B0 ;  /* 0x0000000000007941 */ /* 0x00cfea0003800200 */
.L_x_323:
        /* <DEDUP_REMOVED lines=14> */
[----:B------:R-:W-:Y:S02]  /*1370*/  HADD2.F32 R189, -RZ, R140.H0_H0 ;  /* 0x2000008cffbd7230 */ /* 0x000fe40000004100 */
[----:B------:R-:W-:Y:S02]  /*1380*/  HADD2.F32 R181, -RZ, R137.H0_H0 ;  /* 0x20000089ffb57230 */ /* 0x000fe40000004100 */
[----:B------:R-:W-:Y:S02]  /*1390*/  HADD2.F32 R214, -RZ, R138.H0_H0 ;  /* 0x2000008affd67230 */ /* 0x000fe40000004100 */
[----:B0-----:R-:W-:-:S05]  /*13a0*/  @P0 IMAD.WIDE.U32 R184, R201, 0x10, R184 ;  /* 0x00000010c9b80825 */ /* 0x001fca00078e00b8 */
[----:B------:R0:W5:Y:S01]  /*13b0*/  @P0 LDG.E.128 R152, desc[UR12][R184.64] ;  /* 0x0000000cb8980981 */ /* 0x000162000c1e1d00 */
[----:B------:R-:W-:Y:S01]  /*13c0*/  HADD2.F32 R183, -RZ, R141.H1_H1 ;  /* 0x3000008dffb77230 */ /* 0x000fe20000004100 */
[----:B------:R-:W-:Y:S01]  /*13d0*/  IADD3 R201, PT, PT, R201, 0x80, RZ ;  /* 0x00000080c9c97810 */ /* 0x000fe20007ffe0ff */
[----:B------:R-:W-:Y:S02]  /*13e0*/  HADD2.F32 R211, -RZ, R139.H1_H1 ;  /* 0x3000008bffd37230 */ /* 0x000fe40000004100 */
[----:B------:R-:W-:Y:S02]  /*13f0*/  HADD2.F32 R212, -RZ, R142.H0_H0 ;  /* 0x2000008effd47230 */ /* 0x000fe40000004100 */
[----:B0-----:R-:W-:Y:S02]  /*1400*/  HADD2.F32 R185, -RZ, R137.H1_H1 ;  /* 0x30000089ffb97230 */ /* 0x001fe40000004100 */
[--C-:B---3--:R-:W-:Y:S02]  /*1410*/  HADD2.F32 R191, -RZ, R169.reuse.H0_H0 ;  /* 0x200000a9ffbf7230 */ /* 0x108fe40000004100 */
[----:B------:R-:W-:-:S02]  /*1420*/  HADD2.F32 R190, -RZ, R169.H1_H1 ;  /* 0x300000a9ffbe7230 */ /* 0x000fc40000004100 */
[----:B------:R-:W-:Y:S02]  /*1430*/  HADD2.F32 R169, -RZ, R136.H0_H0 ;  /* 0x20000088ffa97230 */ /* 0x000fe40000004100 */
[----:B------:R-:W-:Y:S01]  /*1440*/  FADD.FTZ R94, R94, R191 ;  /* 0x000000bf5e5e7221 */ /* 0x000fe20000010000 */
[----:B------:R-:W-:Y:S02]  /*1450*/  HADD2.F32 R193, -RZ, R170.H0_H0 ;  /* 0x200000aaffc17230 */ /* 0x000fe40000004100 */
[----:B------:R-:W-:Y:S01]  /*1460*/  FADD.FTZ R95, R95, R190 ;  /* 0x000000be5f5f7221 */ /* 0x000fe20000010000 */
[----:B----4-:R-:W-:Y:S02]  /*1470*/  HADD2.F32 R209, -RZ, R172.H0_H0 ;  /* 0x200000acffd17230 */ /* 0x010fe40000004100 */
[----:B------:R-:W-:Y:S02]  /*1480*/  HADD2.F32 R192, -RZ, R170.H1_H1 ;  /* 0x300000aaffc07230 */ /* 0x000fe40000004100 */
[----:B------:R-:W-:Y:S01]  /*1490*/  FADD.FTZ R88, R88, R193 ;  /* 0x000000c158587221 */ /* 0x000fe20000010000 */
[----:B------:R-:W-:-:S02]  /*14a0*/  HADD2.F32 R207, -RZ, R168.H0_H0 ;  /* 0x200000a8ffcf7230 */ /* 0x000fc40000004100 */
[----:B------:R-:W-:Y:S01]  /*14b0*/  FMUL.FTZ R184, R169, R209 ;  /* 0x000000d1a9b87220 */ /* 0x000fe20000410000 */
[--C-:B------:R-:W-:Y:S02]  /*14c0*/  HADD2.F32 R169, -RZ, R175.reuse.H0_H0 ;  /* 0x200000afffa97230 */ /* 0x100fe40000004100 */
[----:B------:R-:W-:Y:S01]  /*14d0*/  FADD.FTZ R89, R89, R192 ;  /* 0x000000c059597221 */ /* 0x000fe20000010000 */
[----:B------:R-:W-:Y:S02]  /*14e0*/  HADD2.F32 R170, -RZ, R175.H1_H1 ;  /* 0x300000afffaa7230 */ /* 0x000fe40000004100 */
[----:B------:R-:W-:Y:S01]  /*14f0*/  FFMA.FTZ R189, R189, R207, R184 ;  /* 0x000000cfbdbd7223 */ /* 0x000fe200000100b8 */
[----:B------:R-:W-:Y:S02]  /*1500*/  HADD2.F32 R210, -RZ, R172.H1_H1 ;  /* 0x300000acffd27230 */ /* 0x000fe40000004100 */
[----:B------:R-:W-:Y:S01]  /*1510*/  FADD.FTZ R92, R92, R207 ;  /* 0x000000cf5c5c7221 */ /* 0x000fe20000010000 */
[----:B------:R-:W-:-:S02]  /*1520*/  HADD2.F32 R175, -RZ, R136.H1_H1 ;  /* 0x30000088ffaf7230 */ /* 0x000fc40000004100 */
[----:B------:R-:W-:Y:S01]  /*1530*/  FADD.FTZ R44, R44, R209 ;  /* 0x000000d12c2c7221 */ /* 0x000fe20000010000 */
[--C-:B------:R-:W-:Y:S02]  /*1540*/  HADD2.F32 R213, -RZ, R173.reuse.H0_H0 ;  /* 0x200000adffd57230 */ /* 0x100fe40000004100 */
[----:B------:R-:W-:Y:S01]  /*1550*/  FADD.FTZ R45, R45, R210 ;  /* 0x000000d22d2d7221 */ /* 0x000fe20000010000 */
[----:B------:R-:W-:Y:S02]  /*1560*/  HADD2.F32 R208, -RZ, R168.H1_H1 ;  /* 0x300000a8ffd07230 */ /* 0x000fe40000004100 */
[----:B------:R-:W-:Y:S01]  /*1570*/  FMUL.FTZ R188, R175, R210 ;  /* 0x000000d2afbc7220 */ /* 0x000fe20000410000 */
[----:B------:R-:W-:Y:S02]  /*1580*/  HADD2.F32 R172, -RZ, R173.H1_H1 ;  /* 0x300000adffac7230 */ /* 0x000fe40000004100 */
[----:B------:R-:W-:Y:S01]  /*1590*/  FMUL.FTZ R181, R181, R213 ;  /* 0x000000d5b5b57220 */ /* 0x000fe20000410000 */
[----:B------:R-:W-:-:S02]  /*15a0*/  HADD2.F32 R205, -RZ, R171.H0_H0 ;  /* 0x200000abffcd7230 */ /* 0x000fc40000004100 */
[----:B------:R-:W-:Y:S01]  /*15b0*/  FADD.FTZ R93, R93, R208 ;  /* 0x000000d05d5d7221 */ /* 0x000fe20000010000 */
[----:B------:R-:W-:Y:S02]  /*15c0*/  HADD2.F32 R168, -RZ, R171.H1_H1 ;  /* 0x300000abffa87230 */ /* 0x000fe40000004100 */
[----:B------:R-:W-:Y:S01]  /*15d0*/  FMUL.FTZ R186, R185, R172 ;  /* 0x000000acb9ba7220 */ /* 0x000fe20000410000 */
[----:B------:R-:W-:Y:S02]  /*15e0*/  HADD2.F32 R173, -RZ, R140.H1_H1 ;  /* 0x3000008cffad7230 */ /* 0x000fe40000004100 */
[----:B------:R-:W-:Y:S01]  /*15f0*/  FADD.FTZ R47, R47, R172 ;  /* 0x000000ac2f2f7221 */ /* 0x000fe20000010000 */
[----:B------:R-:W-:Y:S02]  /*1600*/  HADD2.F32 R171, -RZ, R174.H0_H0 ;  /* 0x200000aeffab7230 */ /* 0x000fe40000004100 */
[----:B------:R-:W-:Y:S01]  /*1610*/  FFMA.FTZ R186, R183, R190, R186 ;  /* 0x000000beb7ba7223 */ /* 0x000fe200000100ba */
[----:B------:R-:W-:-:S02]  /*1620*/  HADD2.F32 R184, -RZ, R141.H0_H0 ;  /* 0x2000008dffb87230 */ /* 0x000fc40000004100 */
[----:B------:R-:W-:Y:S01]  /*1630*/  FFMA.FTZ R188, R173, R208, R188 ;  /* 0x000000d0adbc7223 */ /* 0x000fe200000100bc */
[----:B------:R-:W-:Y:S02]  /*1640*/  HADD2.F32 R174, -RZ, R174.H1_H1 ;  /* 0x300000aeffae7230 */ /* 0x000fe40000004100 */
[----:B------:R-:W-:Y:S01]  /*1650*/  FMUL.FTZ R185, R214, R171 ;  /* 0x000000abd6b97220 */ /* 0x000fe20000410000 */
[----:B------:R-:W-:Y:S02]  /*1660*/  HADD2.F32 R175, -RZ, R138.H1_H1 ;  /* 0x3000008affaf7230 */ /* 0x000fe40000004100 */
[----:B------:R-:W-:Y:S01]  /*1670*/  FFMA.FTZ R187, R184, R191, R181 ;  /* 0x000000bfb8bb7223 */ /* 0x000fe200000100b5 */
[----:B------:R-:W-:Y:S02]  /*1680*/  HADD2.F32 R173, -RZ, R142.H1_H1 ;  /* 0x3000008effad7230 */ /* 0x000fe40000004100 */
[----:B------:R-:W-:Y:S01]  /*1690*/  FADD.FTZ R40, R40, R171 ;  /* 0x000000ab28287221 */ /* 0x000fe20000010000 */
[----:B------:R-:W-:-:S02]  /*16a0*/  HADD2.F32 R214, -RZ, R139.H0_H0 ;  /* 0x2000008bffd67230 */ /* 0x000fc40000004100 */
[----:B------:R-:W-:Y:S01]  /*16b0*/  FMUL.FTZ R184, R175, R174 ;  /* 0x000000aeafb87220 */ /* 0x000fe20000410000 */
[--C-:B--2---:R-:W-:Y:S02]  /*16c0*/  HADD2.F32 R175, -RZ, R176.reuse.H1_H1 ;  /* 0x300000b0ffaf7230 */ /* 0x104fe40000004100 */
[----:B------:R-:W-:Y:S01]  /*16d0*/  FADD.FTZ R41, R41, R174 ;  /* 0x000000ae29297221 */ /* 0x000fe20000010000 */
[--C-:B------:R-:W-:Y:S02]  /*16e0*/  HADD2.F32 R215, -RZ, R177.reuse.H1_H1 ;  /* 0x300000b1ffd77230 */ /* 0x100fe40000004100 */
[----:B------:R-:W-:Y:S01]  /*16f0*/  FFMA.FTZ R184, R173, R192, R184 ;  /* 0x000000c0adb87223 */ /* 0x000fe200000100b8 */
[----:B------:R-:W-:Y:S02]  /*1700*/  HADD2.F32 R173, -RZ, R176.H0_H0 ;  /* 0x200000b0ffad7230 */ /* 0x000fe40000004100 */
[----:B------:R-:W-:Y:S01]  /*1710*/  FMUL.FTZ R183, R214, R169 ;  /* 0x000000a9d6b77220 */ /* 0x000fe20000410000 */
[----:B------:R-:W-:Y:S01]  /*1720*/  FMUL.FTZ R214, R211, R170 ;  /* 0x000000aad3d67220 */ /* 0x000fe20000410000 */
[----:B------:R-:W-:-:S02]  /*1730*/  HADD2.F32 R211, -RZ, R177.H0_H0 ;  /* 0x200000b1ffd37230 */ /* 0x000fc40000004100 */
[----:B------:R-:W-:Y:S01]  /*1740*/  FFMA.FTZ R185, R212, R193, R185 ;  /* 0x000000c1d4b97223 */ /* 0x000fe200000100b9 */
[C---:B------:R-:W-:Y:S01]  /*1750*/  FADD.FTZ R176, -R200.reuse, R173 ;  /* 0x000000adc8b07221 */ /* 0x040fe20000010100 */
[--C-:B------:R-:W-:Y:S02]  /*1760*/  HADD2.F32 R173, -RZ, R178.reuse.H0_H0 ;  /* 0x200000b2ffad7230 */ /* 0x100fe40000004100 */
[----:B------:R-:W-:Y:S01]  /*1770*/  FADD.FTZ R91, R91, R168 ;  /* 0x000000a85b5b7221 */ /* 0x000fe20000010000 */
[----:B------:R-:W-:Y:S02]  /*1780*/  HADD2.F32 R217, -RZ, R178.H1_H1 ;  /* 0x300000b2ffd97230 */ /* 0x000fe40000004100 */
[----:B-----5:R-:W-:Y:S01]  /*1790*/  FMUL.FTZ R177, R27, R176 ;  /* 0x000000b01bb17220 */ /* 0x020fe20000410000 */
[C---:B------:R-:W-:Y:S01]  /*17a0*/  FADD.FTZ R178, -R200.reuse, R211 ;  /* 0x000000d3c8b27221 */ /* 0x040fe20000010100 */
[----:B------:R-:W-:Y:S01]  /*17b0*/  FADD.FTZ R176, -R200, R175 ;  /* 0x000000afc8b07221 */ /* 0x000fe20000010100 */
[----:B------:R-:W-:-:S02]  /*17c0*/  HADD2.F32 R219, -RZ, R179.H0_H0 ;  /* 0x200000b3ffdb7230 */ /* 0x000fc40000004100 */
[----:B------:R-:W-:Y:S01]  /*17d0*/  FFMA.FTZ R116, R177, R207, R116 ;  /* 0x000000cfb1747223 */ /* 0x000fe20000010074 */
[----:B------:R-:W-:Y:S02]  /*17e0*/  HADD2.F32 R221, -RZ, R179.H1_H1 ;  /* 0x300000b3ffdd7230 */ /* 0x000fe40000004100 */
[C---:B------:R-:W-:Y:S01]  /*17f0*/  FMUL.FTZ R179, R27.reuse, R178 ;  /* 0x000000b21bb37220 */ /* 0x040fe20000410000 */
[----:B------:R-:W-:Y:S01]  /*1800*/  FMUL.FTZ R176, R27, R176 ;  /* 0x000000b01bb07220 */ /* 0x000fe20000410000 */
[----:B------:R-:W-:Y:S01]  /*1810*/  FADD.FTZ R178, -R200, R215 ;  /* 0x000000d7c8b27221 */ /* 0x000fe20000010100 */
[--C-:B------:R-:W-:Y:S02]  /*1820*/  HADD2.F32 R181, -RZ, R143.reuse.H1_H1 ;  /* 0x3000008fffb57230 */ /* 0x100fe40000004100 */
[----:B------:R-:W-:Y:S01]  /*1830*/  FFMA.FTZ R118, R179, R191, R118 ;  /* 0x000000bfb3767223 */ /* 0x000fe20000010076 */
[----:B------:R-:W-:Y:S01]  /*1840*/  FFMA.FTZ R117, R176, R208, R117 ;  /* 0x000000d0b0757223 */ /* 0x000fe20000010075 */
[----:B------:R-:W-:Y:S01]  /*1850*/  FMUL.FTZ R178, R27, R178 ;  /* 0x000000b21bb27220 */ /* 0x000fe20000410000 */
[----:B------:R-:W-:Y:S01]  /*1860*/  FADD.FTZ R208, -R200, R173 ;  /* 0x000000adc8d07221 */ /* 0x000fe20000010100 */
[----:B------:R-:W-:Y:S01]  /*1870*/  FFMA.FTZ R173, R177, R189, R206 ;  /* 0x000000bdb1ad7223 */ /* 0x000fe200000100ce */
[----:B------:R-:W-:-:S02]  /*1880*/  HADD2.F32 R212, -RZ, R143.H0_H0 ;  /* 0x2000008fffd47230 */ /* 0x000fc40000004100 */
[----:B------:R-:W-:Y:S01]  /*1890*/  FFMA.FTZ R119, R178, R190, R119 ;  /* 0x000000beb2777223 */ /* 0x000fe20000010077 */
[----:B------:R-:W-:Y:S01]  /*18a0*/  FADD.FTZ R190, -R200, R217 ;  /* 0x000000d9c8be7221 */ /* 0x000fe20000010100 */
[----:B------:R-:W-:Y:S01]  /*18b0*/  FMUL.FTZ R191, R27, R208 ;  /* 0x000000d01bbf7220 */ /* 0x000fe20000410000 */
[----:B------:R-:W-:Y:S01]  /*18c0*/  FFMA.FTZ R71, R178, R172, R71 ;  /* 0x000000acb2477223 */ /* 0x000fe20000010047 */
[----:B------:R-:W-:Y:S01]  /*18d0*/  FFMA.FTZ R181, R181, R168, R214 ;  /* 0x000000a8b5b57223 */ /* 0x000fe200000100d6 */
[----:B------:R-:W-:Y:S01]  /*18e0*/  FMUL.FTZ R190, R27, R190 ;  /* 0x000000be1bbe7220 */ /* 0x000fe20000410000 */
[----:B------:R-:W-:Y:S01]  /*18f0*/  FFMA.FTZ R64, R191, R171, R64 ;  /* 0x000000abbf407223 */ /* 0x000fe20000010040 */
[----:B------:R-:W-:Y:S01]  /*1900*/  FADD.FTZ R171, R204, R189 ;  /* 0x000000bdccab7221 */ /* 0x000fe20000010000 */
[----:B------:R-:W-:Y:S01]  /*1910*/  FADD.FTZ R204, -R200, R221 ;  /* 0x000000ddc8cc7221 */ /* 0x000fe20000010100 */
[----:B------:R-:W-:Y:S01]  /*1920*/  FFMA.FTZ R65, R190, R174, R65 ;  /* 0x000000aebe417223 */ /* 0x000fe20000010041 */
[----:B------:R-:W-:Y:S01]  /*1930*/  FFMA.FTZ R174, R176, R188, R173 ;  /* 0x000000bcb0ae7223 */ /* 0x000fe200000100ad */
[----:B------:R-:W-:Y:S01]  /*1940*/  FADD.FTZ R172, R171, R188 ;  /* 0x000000bcabac7221 */ /* 0x000fe20000010000 */
[----:B------:R-:W-:Y:S01]  /*1950*/  FFMA.FTZ R113, R190, R192, R113 ;  /* 0x000000c0be717223 */ /* 0x000fe20000010071 */
[----:B------:R-:W-:Y:S01]  /*1960*/  FADD.FTZ R192, -R200, R219 ;  /* 0x000000dbc8c07221 */ /* 0x000fe20000010100 */
[----:B------:R-:W-:Y:S01]  /*1970*/  FFMA.FTZ R173, R179, R187, R174 ;  /* 0x000000bbb3ad7223 */ /* 0x000fe200000100ae */
[----:B------:R-:W-:Y:S01]  /*1980*/  FADD.FTZ R171, R172, R187 ;  /* 0x000000bbacab7221 */ /* 0x000fe20000010000 */
[----:B------:R-:W-:Y:S01]  /*1990*/  FFMA.FTZ R112, R191, R193, R112 ;  /* 0x000000c1bf707223 */ /* 0x000fe20000010070 */
[----:B------:R-:W-:Y:S01]  /*19a0*/  FMUL.FTZ R193, R27, R192 ;  /* 0x000000c01bc17220 */ /* 0x000fe20000410000 */
[----:B------:R-:W-:Y:S01]  /*19b0*/  FFMA.FTZ R174, R178, R186, R173 ;  /* 0x000000bab2ae7223 */ /* 0x000fe200000100ad */
[----:B------:R-:W-:Y:S01]  /*19c0*/  FADD.FTZ R172, R171, R186 ;  /* 0x000000baabac7221 */ /* 0x000fe20000010000 */
[----:B------:R-:W-:Y:S01]  /*19d0*/  FMUL.FTZ R192, R27, R204 ;  /* 0x000000cc1bc07220 */ /* 0x000fe20000410000 */
[----:B------:R-:W-:Y:S01]  /*19e0*/  FFMA.FTZ R183, R212, R205, R183 ;  /* 0x000000cdd4b77223 */ /* 0x000fe200000100b7 */
[----:B------:R-:W-:Y:S01]  /*19f0*/  FFMA.FTZ R173, R191, R185, R174 ;  /* 0x000000b9bfad7223 */ /* 0x000fe200000100ae */
[----:B------:R-:W-:Y:S01]  /*1a00*/  FADD.FTZ R171, R172, R185 ;  /* 0x000000b9acab7221 */ /* 0x000fe20000010000 */
[----:B------:R-:W-:Y:S01]  /*1a10*/  FFMA.FTZ R115, R192, R168, R115 ;  /* 0x000000a8c0737223 */ /* 0x000fe20000010073 */
[----:B------:R-:W-:Y:S01]  /*1a20*/  FFMA.FTZ R68, R177, R209, R68 ;  /* 0x000000d1b1447223 */ /* 0x000fe20000010044 */
        /* <DEDUP_REMOVED lines=14> */
[----:B------:R-:W-:-:S07]  /*1b10*/  FFMA.FTZ R206, R192, R181, R172 ;  /* 0x000000b5c0ce7223 */ /* 0x000fce00000100ac */
.L_x_326:
[----:B------:R-:W-:Y:S05]  /*1b20*/  BSYNC.RECONVERGENT B0 ;  /* 0x0000000000007941 */ /* 0x000fea0003800200 */
.L_x_325:
        /* <DEDUP_REMOVED lines=14> */
[--C-:B------:R-:W-:Y:S02]  /*1c10*/  HADD2.F32 R194, -RZ, R129.reuse.H0_H0 ;  /* 0x20000081ffc27230 */ /* 0x100fe40000004100 */
[----:B------:R-:W-:Y:S02]  /*1c20*/  HADD2.F32 R195, -RZ, R129.H1_H1 ;  /* 0x30000081ffc37230 */ /* 0x000fe40000004100 */
[--C-:B------:R-:W-:Y:S02]  /*1c30*/  HADD2.F32 R214, -RZ, R131.reuse.H0_H0 ;  /* 0x20000083ffd67230 */ /* 0x100fe40000004100 */
[----:B------:R-:W-:Y:S02]  /*1c40*/  HADD2.F32 R211, -RZ, R131.H1_H1 ;  /* 0x30000083ffd37230 */ /* 0x000fe40000004100 */
[----:B0-----:R-:W-:-:S05]  /*1c50*/  @P0 IMAD.WIDE.U32 R6, R201, 0x10, R6 ;  /* 0x00000010c9060825 */ /* 0x001fca00078e0006 */
[----:B------:R0:W5:Y:S02]  /*1c60*/  @P0 LDG.E.128 R156, desc[UR12][R6.64] ;  /* 0x0000000c069c0981 */ /* 0x000164000c1e1d00 */
[--C-:B0-----:R-:W-:Y:S02]  /*1c70*/  HADD2.F32 R7, -RZ, R132.reuse.H1_H1 ;  /* 0x30000084ff077230 */ /* 0x101fe40000004100 */
[----:B------:R-:W-:Y:S02]  /*1c80*/  HADD2.F32 R6, -RZ, R132.H0_H0 ;  /* 0x20000084ff067230 */ /* 0x000fe40000004100 */
[--C-:B---3--:R-:W-:Y:S02]  /*1c90*/  HADD2.F32 R197, -RZ, R8.reuse.H0_H0 ;  /* 0x20000008ffc57230 */ /* 0x108fe40000004100 */
[----:B------:R-:W-:Y:S02]  /*1ca0*/  HADD2.F32 R196, -RZ, R8.H1_H1 ;  /* 0x30000008ffc47230 */ /* 0x000fe40000004100 */
[----:B------:R-:W-:-:S02]  /*1cb0*/  HADD2.F32 R8, -RZ, R128.H0_H0 ;  /* 0x20000080ff087230 */ /* 0x000fc40000004100 */
[----:B------:R-:W-:Y:S01]  /*1cc0*/  FADD.FTZ R84, R84, R197 ;  /* 0x000000c554547221 */ /* 0x000fe20000010000 */
[----:B------:R-:W-:Y:S02]  /*1cd0*/  HADD2.F32 R203, -RZ, R10.H0_H0 ;  /* 0x2000000affcb7230 */ /* 0x000fe40000004100 */
[----:B------:R-:W-:Y:S01]  /*1ce0*/  FADD.FTZ R85, R85, R196 ;  /* 0x000000c455557221 */ /* 0x000fe20000010000 */
[----:B----4-:R-:W-:Y:S02]  /*1cf0*/  HADD2.F32 R209, -RZ, R172.H0_H0 ;  /* 0x200000acffd17230 */ /* 0x010fe40000004100 */
[--C-:B------:R-:W-:Y:S02]  /*1d00*/  HADD2.F32 R207, -RZ, R173.reuse.H0_H0 ;  /* 0x200000adffcf7230 */ /* 0x100fe40000004100 */
[----:B------:R-:W-:Y:S01]  /*1d10*/  FADD.FTZ R80, R80, R203 ;  /* 0x000000cb50507221 */ /* 0x000fe20000010000 */
[----:B------:R-:W-:Y:S02]  /*1d20*/  HADD2.F32 R210, -RZ, R173.H1_H1 ;  /* 0x300000adffd27230 */ /* 0x000fe40000004100 */
[----:B------:R-:W-:Y:S01]  /*1d30*/  FMUL.FTZ R13, R8, R209 ;  /* 0x000000d1080d7220 */ /* 0x000fe20000410000 */
[----:B------:R-:W-:-:S02]  /*1d40*/  HADD2.F32 R202, -RZ, R10.H1_H1 ;  /* 0x3000000affca7230 */ /* 0x000fc40000004100 */
[----:B------:R-:W-:Y:S01]  /*1d50*/  FADD.FTZ R36, R36, R209 ;  /* 0x000000d124247221 */ /* 0x000fe20000010000 */
[----:B------:R-:W-:Y:S02]  /*1d60*/  HADD2.F32 R212, -RZ, R172.H1_H1 ;  /* 0x300000acffd47230 */ /* 0x000fe40000004100 */
[----:B------:R-:W-:Y:S01]  /*1d70*/  FMUL.FTZ R8, R195, R210 ;  /* 0x000000d2c3087220 */ /* 0x000fe20000410000 */
[----:B------:R-:W-:Y:S02]  /*1d80*/  HADD2.F32 R199, -RZ, R9.H0_H0 ;  /* 0x20000009ffc77230 */ /* 0x000fe40000004100 */
[----:B------:R-:W-:Y:S01]  /*1d90*/  FFMA.FTZ R13, R6, R197, R13 ;  /* 0x000000c5060d7223 */ /* 0x000fe2000001000d */
[--C-:B------:R-:W-:Y:S02]  /*1da0*/  HADD2.F32 R201, -RZ, R11.reuse.H0_H0 ;  /* 0x2000000bffc97230 */ /* 0x100fe40000004100 */
[----:B------:R-:W-:Y:S01]  /*1db0*/  FADD.FTZ R81, R81, R202 ;  /* 0x000000ca51517221 */ /* 0x000fe20000010000 */
[----:B------:R-:W-:-:S02]  /*1dc0*/  HADD2.F32 R208, -RZ, R11.H1_H1 ;  /* 0x3000000bffd07230 */ /* 0x000fc40000004100 */
[----:B------:R-:W-:Y:S01]  /*1dd0*/  FMUL.FTZ R11, R194, R207 ;  /* 0x000000cfc20b7220 */ /* 0x000fe20000410000 */
[--C-:B------:R-:W-:Y:S02]  /*1de0*/  HADD2.F32 R173, -RZ, R175.reuse.H0_H0 ;  /* 0x200000afffad7230 */ /* 0x100fe40000004100 */
[----:B------:R-:W-:Y:S01]  /*1df0*/  FADD.FTZ R86, R86, R199 ;  /* 0x000000c756567221 */ /* 0x000fe20000010000 */
[----:B------:R-:W-:Y:S02]  /*1e00*/  HADD2.F32 R172, -RZ, R175.H1_H1 ;  /* 0x300000afffac7230 */ /* 0x000fe40000004100 */
[----:B------:R-:W-:Y:S01]  /*1e10*/  FADD.FTZ R37, R37, R212 ;  /* 0x000000d425257221 */ /* 0x000fe20000010000 */
[----:B------:R-:W-:Y:S02]  /*1e20*/  HADD2.F32 R10, -RZ, R133.H0_H0 ;  /* 0x20000085ff0a7230 */ /* 0x000fe40000004100 */
[----:B------:R-:W-:Y:S01]  /*1e30*/  FADD.FTZ R38, R38, R207 ;  /* 0x000000cf26267221 */ /* 0x000fe20000010000 */
[----:B------:R-:W-:-:S02]  /*1e40*/  HADD2.F32 R198, -RZ, R9.H1_H1 ;  /* 0x30000009ffc67230 */ /* 0x000fc40000004100 */
[----:B------:R-:W-:Y:S01]  /*1e50*/  FADD.FTZ R39, R39, R210 ;  /* 0x000000d227277221 */ /* 0x000fe20000010000 */
[----:B------:R-:W-:Y:S02]  /*1e60*/  HADD2.F32 R175, -RZ, R133.H1_H1 ;  /* 0x30000085ffaf7230 */ /* 0x000fe40000004100 */
[----:B------:R-:W-:Y:S01]  /*1e70*/  FFMA.FTZ R11, R10, R199, R11 ;  /* 0x000000c70a0b7223 */ /* 0x000fe2000001000b */
[----:B------:R-:W-:Y:S02]  /*1e80*/  HADD2.F32 R9, -RZ, R128.H1_H1 ;  /* 0x30000080ff097230 */ /* 0x000fe40000004100 */
[----:B------:R-:W-:Y:S01]  /*1e90*/  FADD.FTZ R87, R87, R198 ;  /* 0x000000c657577221 */ /* 0x000fe20000010000 */
[----:B------:R-:W-:Y:S02]  /*1ea0*/  HADD2.F32 R205, -RZ, R174.H0_H0 ;  /* 0x200000aeffcd7230 */ /* 0x000fe40000004100 */
[----:B------:R-:W-:Y:S01]  /*1eb0*/  FFMA.FTZ R10, R175, R198, R8 ;  /* 0x000000c6af0a7223 */ /* 0x000fe20000010008 */
[----:B------:R-:W-:-:S02]  /*1ec0*/  HADD2.F32 R8, -RZ, R130.H0_H0 ;  /* 0x20000082ff087230 */ /* 0x000fc40000004100 */
[----:B------:R-:W-:Y:S01]  /*1ed0*/  FMUL.FTZ R12, R9, R212 ;  /* 0x000000d4090c7220 */ /* 0x000fe20000410000 */
[----:B------:R-:W-:Y:S02]  /*1ee0*/  HADD2.F32 R174, -RZ, R174.H1_H1 ;  /* 0x300000aeffae7230 */ /* 0x000fe40000004100 */
[----:B------:R-:W-:Y:S01]  /*1ef0*/  FADD.FTZ R32, R32, R205 ;  /* 0x000000cd20207221 */ /* 0x000fe20000010000 */
[----:B------:R-:W-:Y:S02]  /*1f00*/  HADD2.F32 R175, -RZ, R130.H1_H1 ;  /* 0x30000082ffaf7230 */ /* 0x000fe40000004100 */
[----:B------:R-:W-:Y:S01]  /*1f10*/  FFMA.FTZ R12, R7, R196, R12 ;  /* 0x000000c4070c7223 */ /* 0x000fe2000001000c */
[----:B------:R-:W-:Y:S02]  /*1f20*/  HADD2.F32 R7, -RZ, R134.H1_H1 ;  /* 0x30000086ff077230 */ /* 0x000fe40000004100 */
[----:B------:R-:W-:Y:S01]  /*1f30*/  FMUL.FTZ R9, R8, R205 ;  /* 0x000000cd08097220 */ /* 0x000fe20000410000 */
[----:B------:R-:W-:-:S02]  /*1f40*/  HADD2.F32 R194, -RZ, R135.H0_H0 ;  /* 0x20000087ffc27230 */ /* 0x000fc40000004100 */
[----:B------:R-:W-:Y:S01]  /*1f50*/  FMUL.FTZ R8, R175, R174 ;  /* 0x000000aeaf087220 */ /* 0x000fe20000410000 */
[----:B------:R-:W-:Y:S01]  /*1f60*/  FMUL.FTZ R175, R214, R173 ;  /* 0x000000add6af7220 */ /* 0x000fe20000410000 */
[----:B------:R-:W-:Y:S02]  /*1f70*/  HADD2.F32 R6, -RZ, R134.H0_H0 ;  /* 0x20000086ff067230 */ /* 0x000fe40000004100 */
[----:B------:R-:W-:Y:S01]  /*1f80*/  FMUL.FTZ R214, R211, R172 ;  /* 0x000000acd3d67220 */ /* 0x000fe20000410000 */
[----:B------:R-:W-:Y:S02]  /*1f90*/  HADD2.F32 R195, -RZ, R135.H1_H1 ;  /* 0x30000087ffc37230 */ /* 0x000fe40000004100 */
[----:B------:R-:W-:Y:S01]  /*1fa0*/  FFMA.FTZ R8, R7, R202, R8 ;  /* 0x000000ca07087223 */ /* 0x000fe20000010008 */
[----:B------:R-:W-:Y:S01]  /*1fb0*/  FFMA.FTZ R7, R194, R201, R175 ;  /* 0x000000c9c2077223 */ /* 0x000fe200000100af */
[--C-:B--2---:R-:W-:Y:S02]  /*1fc0*/  HADD2.F32 R175, -RZ, R168.reuse.H0_H0 ;  /* 0x200000a8ffaf7230 */ /* 0x104fe40000004100 */
[----:B------:R-:W-:Y:S01]  /*1fd0*/  FFMA.FTZ R9, R6, R203, R9 ;  /* 0x000000cb06097223 */ /* 0x000fe20000010009 */
[----:B------:R-:W-:Y:S01]  /*1fe0*/  FFMA.FTZ R6, R195, R208, R214 ;  /* 0x000000d0c3067223 */ /* 0x000fe200000100d6 */
[----:B------:R-:W-:-:S02]  /*1ff0*/  HADD2.F32 R195, -RZ, R168.H1_H1 ;  /* 0x300000a8ffc37230 */ /* 0x000fc40000004100 */
[----:B------:R-:W-:Y:S01]  /*2000*/  FADD.FTZ R33, R33, R174 ;  /* 0x000000ae21217221 */ /* 0x000fe20000010000 */
[--C-:B------:R-:W-:Y:S02]  /*2010*/  HADD2.F32 R211, -RZ, R169.reuse.H0_H0 ;  /* 0x200000a9ffd37230 */ /* 0x100fe40000004100 */
[C---:B------:R-:W-:Y:S01]  /*2020*/  FADD.FTZ R168, -R200.reuse, R175 ;  /* 0x000000afc8a87221 */ /* 0x040fe20000010100 */
[----:B------:R-:W-:Y:S02]  /*2030*/  HADD2.F32 R169, -RZ, R169.H1_H1 ;  /* 0x300000a9ffa97230 */ /* 0x000fe40000004100 */
[----:B------:R-:W-:Y:S01]  /*2040*/  FADD.FTZ R194, -R200, R195 ;  /* 0x000000c3c8c27221 */ /* 0x000fe20000010100 */
[--C-:B------:R-:W-:Y:S02]  /*2050*/  HADD2.F32 R213, -RZ, R170.reuse.H0_H0 ;  /* 0x200000aaffd57230 */ /* 0x100fe40000004100 */
[----:B-----5:R-:W-:Y:S01]  /*2060*/  FMUL.FTZ R195, R27, R168 ;  /* 0x000000a81bc37220 */ /* 0x020fe20000410000 */
[----:B------:R-:W-:-:S02]  /*2070*/  HADD2.F32 R215, -RZ, R170.H1_H1 ;  /* 0x300000aaffd77230 */ /* 0x000fc40000004100 */
[C---:B------:R-:W-:Y:S01]  /*2080*/  FADD.FTZ R170, -R200.reuse, R211 ;  /* 0x000000d3c8aa7221 */ /* 0x040fe20000010100 */
[--C-:B------:R-:W-:Y:S02]  /*2090*/  HADD2.F32 R217, -RZ, R171.reuse.H0_H0 ;  /* 0x200000abffd97230 */ /* 0x100fe40000004100 */
[C---:B------:R-:W-:Y:S01]  /*20a0*/  FADD.FTZ R214, -R200.reuse, R169 ;  /* 0x000000a9c8d67221 */ /* 0x040fe20000010100 */
[----:B------:R-:W-:Y:S02]  /*20b0*/  HADD2.F32 R171, -RZ, R171.H1_H1 ;  /* 0x300000abffab7230 */ /* 0x000fe40000004100 */
[C---:B------:R-:W-:Y:S01]  /*20c0*/  FADD.FTZ R216, -R200.reuse, R213 ;  /* 0x000000d5c8d87221 */ /* 0x040fe20000010100 */
[C---:B------:R-:W-:Y:S01]  /*20d0*/  FADD.FTZ R218, -R200.reuse, R215 ;  /* 0x000000d7c8da7221 */ /* 0x040fe20000010100 */
[C---:B------:R-:W-:Y:S01]  /*20e0*/  FADD.FTZ R220, -R200.reuse, R217 ;  /* 0x000000d9c8dc7221 */ /* 0x040fe20000010100 */
[----:B------:R-:W-:Y:S01]  /*20f0*/  FMUL.FTZ R194, R27, R194 ;  /* 0x000000c21bc27220 */ /* 0x000fe20000410000 */
[----:B------:R-:W-:Y:S01]  /*2100*/  FADD.FTZ R200, -R200, R171 ;  /* 0x000000abc8c87221 */ /* 0x000fe20000010100 */
[----:B------:R-:W-:Y:S01]  /*2110*/  FADD.FTZ R169, R204, R13 ;  /* 0x0000000dcca97221 */ /* 0x000fe20000010000 */
[C---:B------:R-:W-:Y:S01]  /*2120*/  FFMA.FTZ R171, R195.reuse, R13, R206 ;  /* 0x0000000dc3ab7223 */ /* 0x040fe200000100ce */
[----:B------:R-:W-:Y:S01]  /*2130*/  FFMA.FTZ R108, R195, R197, R108 ;  /* 0x000000c5c36c7223 */ /* 0x000fe2000001006c */
[----:B------:R-:W-:Y:S01]  /*2140*/  FMUL.FTZ R197, R27, R170 ;  /* 0x000000aa1bc57220 */ /* 0x000fe20000410000 */
        /* <DEDUP_REMOVED lines=21> */
[----:B------:R-:W-:Y:S01]  /*22a0*/  FFMA.FTZ R171, R203, R7, R170 ;  /* 0x00000007cbab7223 */ /* 0x000fe200000100aa */
[----:B------:R-:W-:Y:S01]  /*22b0*/  FFMA.FTZ R60, R195, R209, R60 ;  /* 0x000000d1c33c7223 */ /* 0x000fe2000001003c */
[----:B------:R-:W-:Y:S01]  /*22c0*/  FFMA.FTZ R61, R194, R212, R61 ;  /* 0x000000d4c23d7223 */ /* 0x000fe2000001003d */
[----:B------:R-:W-:Y:S01]  /*22d0*/  FFMA.FTZ R62, R197, R207, R62 ;  /* 0x000000cfc53e7223 */ /* 0x000fe2000001003e */
[----:B------:R-:W-:Y:S01]  /*22e0*/  FFMA.FTZ R63, R196, R210, R63 ;  /* 0x000000d2c43f7223 */ /* 0x000fe2000001003f */
[----:B------:R-:W-:Y:S01]  /*22f0*/  FFMA.FTZ R56, R199, R205, R56 ;  /* 0x000000cdc7387223 */ /* 0x000fe20000010038 */
        /* <DEDUP_REMOVED lines=11> */
.L_x_328:
[----:B------:R-:W-:Y:S05]  /*23b0*/  BSYNC.RECONVERGENT B0 ;  /* 0x0000000000007941 */ /* 0x000fea0003800200 */
.L_x_327:
[----:B------:R-:W0:Y:S01]  /*23c0*/  SHFL.DOWN PT, R169, R204, 0x10, 0x1f ;  /* 0x0a001f00cca97f89 */ /* 0x000e2200000e0000 */
[----:B------:R-:W-:Y:S03]  /*23d0*/  BSSY.RECONVERGENT B0, `(.L_x_329) ;  /* 0x000001f000007945 */ /* 0x000fe60003800200 */
[----:B------:R-:W1:Y:S01]  /*23e0*/  SHFL.DOWN PT, R171, R206, 0x10, 0x1f ;  /* 0x0a001f00ceab7f89 */ /* 0x000e6200000e0000 */
[----:B0-----:R-:W-:Y:S02]  /*23f0*/  FADD.FTZ R169, R169, R204 ;  /* 0x000000cca9a97221 */ /* 0x001fe40000010000 */
[----:B------:R-:W0:Y:S01]  /*2400*/  S2R R204, SR_TID.X ;  /* 0x0000000000cc7919 */ /* 0x000e220000002100 */
[----:B-1----:R-:W-:Y:S02]  /*2410*/  FADD.FTZ R171, R171, R206 ;  /* 0x000000ceabab7221 */ /* 0x002fe40000010000 */
[----:B------:R-:W1:Y:S04]  /*2420*/  SHFL.DOWN PT, R168, R169, 0x8, 0x1f ;  /* 0x09001f00a9a87f89 */ /* 0x000e6800000e0000 */
[----:B------:R-:W2:Y:S01]  /*2430*/  SHFL.DOWN PT, R170, R171, 0x8, 0x1f ;  /* 0x09001f00abaa7f89 */ /* 0x000ea200000e0000 */
[----:B-1----:R-:W-:Y:S01]  /*2440*/  FADD.FTZ R168, R169, R168 ;  /* 0x000000a8a9a87221 */ /* 0x002fe20000010000 */
[----:B--2---:R-:W-:-:S04]  /*2450*/  FADD.FTZ R170, R171, R170 ;  /* 0x000000aaabaa7221 */ /* 0x004fc80000010000 */
[----:B------:R-:W1:Y:S01]  /*2460*/  SHFL.DOWN PT, R173, R168, 0x4, 0x1f ;  /* 0x08801f00a8ad7f89 */ /* 0x000e6200000e0000 */
[----:B0-----:R-:W-:-:S03]  /*2470*/  LOP3.LUT P0, RZ, R204, 0x1f, RZ, 0xc0, !PT ;  /* 0x0000001fccff7812 */ /* 0x001fc6000780c0ff */
[----:B------:R-:W0:Y:S01]  /*2480*/  SHFL.DOWN PT, R175, R170, 0x4, 0x1f ;  /* 0x08801f00aaaf7f89 */ /* 0x000e2200000e0000 */
[----:B-1----:R-:W-:Y:S01]  /*2490*/  FADD.FTZ R173, R168, R173 ;  /* 0x000000ada8ad7221 */ /* 0x002fe20000010000 */
[----:B0-----:R-:W-:-:S04]  /*24a0*/  FADD.FTZ R175, R170, R175 ;  /* 0x000000afaaaf7221 */ /* 0x001fc80000010000 */
        /* <DEDUP_REMOVED lines=17> */
.L_x_330:
[----:B------:R-:W-:Y:S05]  /*25c0*/  BSYNC.RECONVERGENT B0 ;  /* 0x0000000000007941 */ /* 0x000fea0003800200 */
.L_x_329:
        /* <DEDUP_REMOVED lines=64> */
[----:B------:R-:W-:-:S02]  /*29d0*/  F2FP.F16.F32.PACK_AB R168, R169, R168 ;  /* 0x000000a8a9a8723e */ /* 0x000fc400000000ff */
[----:B------:R-:W-:Y:S02]  /*29e0*/  F2FP.F16.F32.PACK_AB R169, R171, R172 ;  /* 0x000000acaba9723e */ /* 0x000fe400000000ff */
[----:B------:R-:W-:Y:S02]  /*29f0*/  F2FP.F16.F32.PACK_AB R170, R173, R170 ;  /* 0x000000aaadaa723e */ /* 0x000fe400000000ff */
[----:B------:R-:W-:Y:S01]  /*2a00*/  F2FP.F16.F32.PACK_AB R171, R175, R210 ;  /* 0x000000d2afab723e */ /* 0x000fe200000000ff */
[----:B------:R-:W-:Y:S06]  /*2a10*/  BRA `(.L_x_336) ;  /* 0x0000001000607947 */ /* 0x000fec0003800000 */
.L_x_335:
        /* <DEDUP_REMOVED lines=27> */
[----:B------:R-:W-:Y:S02]  /*2bd0*/  F2FP.F16.F32.PACK_AB R168, R161, R160 ;  /* 0x000000a0a1a8723e */ /* 0x000fe400000000ff */
[----:B------:R-:W-:Y:S02]  /*2be0*/  MOV R163, R171 ;  /* 0x000000ab00a37202 */ /* 0x000fe40000000f00 */
[----:B------:R-:W-:Y:S02]  /*2bf0*/  MOV R162, R170 ;  /* 0x000000aa00a27202 */ /* 0x000fe40000000f00 */
[----:B------:R-:W-:-:S02]  /*2c00*/  MOV R161, R169 ;  /* 0x000000a900a17202 */ /* 0x000fc40000000f00 */
[----:B------:R-:W-:Y:S01]  /*2c10*/  MOV R160, R168 ;  /* 0x000000a800a07202 */ /* 0x000fe20000000f00 */
[----:B------:R-:W-:Y:S06]  /*2c20*/  BRA `(.L_x_336) ;  /* 0x0000000c00dc7947 */ /* 0x000fec0003800000 */
.L_x_334:
        /* <DEDUP_REMOVED lines=36> */
.L_x_337:
        /* <DEDUP_REMOVED lines=37> */
.L_x_333:
        /* <DEDUP_REMOVED lines=11> */
[----:B------:R-:W-:Y:S02]  /*3170*/  HADD2.F32 R174, -RZ, R31.H1_H1 ;  /* 0x3000001fffae7230 */ /* 0x000fe40000004100 */
[----:B------:R-:W-:Y:S01]  /*3180*/  FFMA.FTZ R200, R23, R205, R206 ;  /* 0x000000cd17c87223 */ /* 0x000fe200000100ce */
[--C-:B------:R-:W-:Y:S02]  /*3190*/  HADD2.F32 R170, -RZ, R30.reuse.H1_H1 ;  /* 0x3000001effaa7230 */ /* 0x100fe40000004100 */
[----:B------:R-:W-:Y:S01]  /*31a0*/  FADD.FTZ R173, R14, -R173 ;  /* 0x800000ad0ead7221 */ /* 0x000fe20000010000 */
[----:B------:R-:W-:Y:S01]  /*31b0*/  FADD.FTZ R169, R16, -R169 ;  /* 0x800000a910a97221 */ /* 0x000fe20000010000 */
[----:B------:R-:W-:-:S02]  /*31c0*/  HADD2.F32 R168, -RZ, R30.H0_H0 ;  /* 0x2000001effa87230 */ /* 0x000fc40000004100 */
[----:B------:R-:W-:Y:S01]  /*31d0*/  FADD.FTZ R171, R15, -R208 ;  /* 0x800000d00fab7221 */ /* 0x000fe20000010000 */
[----:B------:R-:W-:Y:S02]  /*31e0*/  HADD2.F32 R172, -RZ, R31.H0_H0 ;  /* 0x2000001fffac7230 */ /* 0x000fe40000004100 */
        /* <DEDUP_REMOVED lines=8> */
[----:B------:R-:W-:Y:S01]  /*3270*/  FFMA.FTZ R171, R27, R171, R172 ;  /* 0x000000ab1bab7223 */ /* 0x000fe200000100ac */
[----:B------:R-:W-:-:S02]  /*3280*/  HADD2.F32 R168, -RZ, R28.H0_H0 ;  /* 0x2000001cffa87230 */ /* 0x000fc40000004100 */
[----:B------:R-:W-:Y:S01]  /*3290*/  FADD.FTZ R207, R18, -R173 ;  /* 0x800000ad12cf7221 */ /* 0x000fe20000010000 */
[--C-:B------:R-:W-:Y:S02]  /*32a0*/  HADD2.F32 R172, -RZ, R29.reuse.H0_H0 ;  /* 0x2000001dffac7230 */ /* 0x100fe40000004100 */
[----:B------:R-:W-:Y:S01]  /*32b0*/  FADD.FTZ R173, R22, -R169 ;  /* 0x800000a916ad7221 */ /* 0x000fe20000010000 */
[----:B------:R-:W-:Y:S02]  /*32c0*/  HADD2.F32 R174, -RZ, R29.H1_H1 ;  /* 0x3000001dffae7230 */ /* 0x000fe40000004100 */
[----:B------:R-:W-:Y:S01]  /*32d0*/  FADD.FTZ R210, R19, -R210 ;  /* 0x800000d213d27221 */ /* 0x000fe20000010000 */
[----:B------:R-:W-:Y:S02]  /*32e0*/  HADD2.F32 R170, -RZ, R28.H1_H1 ;  /* 0x3000001cffaa7230 */ /* 0x000fe40000004100 */
[----:B------:R-:W-:Y:S01]  /*32f0*/  FADD.FTZ R201, R20, -R201 ;  /* 0x800000c914c97221 */ /* 0x000fe20000010000 */
[C---:B------:R-:W-:Y:S01]  /*3300*/  FFMA.FTZ R168, R27.reuse, R173, R168 ;  /* 0x000000ad1ba87223 */ /* 0x040fe200000100a8 */
[C---:B------:R-:W-:Y:S01]  /*3310*/  FFMA.FTZ R169, R27.reuse, R210, R172 ;  /* 0x000000d21ba97223 */ /* 0x040fe200000100ac */
[C---:B------:R-:W-:Y:S01]  /*3320*/  FFMA.FTZ R174, R27.reuse, R207, R174 ;  /* 0x000000cf1bae7223 */ /* 0x040fe200000100ae */
[----:B------:R-:W-:Y:S01]  /*3330*/  FFMA.FTZ R173, R27, R201, R170 ;  /* 0x000000c91bad7223 */ /* 0x000fe200000100aa */
[----:B------:R-:W-:-:S02]  /*3340*/  F2FP.F16.F32.PACK_AB R171, R208, R171 ;  /* 0x000000abd0ab723e */ /* 0x000fc400000000ff */
[----:B------:R-:W-:Y:S02]  /*3350*/  F2FP.F16.F32.PACK_AB R170, R200, R175 ;  /* 0x000000afc8aa723e */ /* 0x000fe400000000ff */
[----:B------:R-:W-:Y:S02]  /*3360*/  F2FP.F16.F32.PACK_AB R169, R174, R169 ;  /* 0x000000a9aea9723e */ /* 0x000fe400000000ff */
[----:B------:R-:W-:Y:S01]  /*3370*/  F2FP.F16.F32.PACK_AB R168, R173, R168 ;  /* 0x000000a8ada8723e */ /* 0x000fe200000000ff */
[----:B------:R-:W-:Y:S06]  /*3380*/  BRA `(.L_x_336) ;  /* 0x0000000800047947 */ /* 0x000fec0003800000 */
.L_x_339:
[-CC-:B------:R-:W-:Y:S01]  /*3390*/  FFMA.FTZ R170, R23, R205.reuse, R206.reuse ;  /* 0x000000cd17aa7223 */ /* 0x180fe200000100ce */
[----:B------:R-:W-:Y:S02]  /*33a0*/  HADD2.F32 R169, -RZ, R30.H0_H0 ;  /* 0x2000001effa97230 */ /* 0x000fe40000004100 */
[-CC-:B------:R-:W-:Y:S01]  /*33b0*/  FFMA.FTZ R172, R25, R205.reuse, R206.reuse ;  /* 0x000000cd19ac7223 */ /* 0x180fe200000100ce */
[-C--:B------:R-:W-:Y:S01]  /*33c0*/  FFMA.FTZ R168, R21, R205.reuse, R206 ;  /* 0x000000cd15a87223 */ /* 0x080fe200000100ce */
[----:B------:R-:W-:Y:S01]  /*33d0*/  FADD.FTZ R170, R17, -R170 ;  /* 0x800000aa11aa7221 */ /* 0x000fe20000010000 */
[----:B------:R-:W-:Y:S01]  /*33e0*/  FFMA.FTZ R161, R3, R205, R206 ;  /* 0x000000cd03a17223 */ /* 0x000fe200000100ce */
[----:B------:R-:W-:Y:S02]  /*33f0*/  HADD2.F32 R171, -RZ, R31.H0_H0 ;  /* 0x2000001fffab7230 */ /* 0x000fe40000004100 */
[----:B------:R-:W-:Y:S01]  /*3400*/  FADD.FTZ R174, R15, -R172 ;  /* 0x800000ac0fae7221 */ /* 0x000fe20000010000 */
[----:B------:R-:W-:-:S02]  /*3410*/  HADD2.F32 R163, -RZ, R29.H0_H0 ;  /* 0x2000001dffa37230 */ /* 0x000fc40000004100 */
[----:B------:R-:W-:Y:S01]  /*3420*/  FADD.FTZ R168, R19, -R168 ;  /* 0x800000a813a87221 */ /* 0x000fe20000010000 */
[----:B------:R-:W-:Y:S02]  /*3430*/  HADD2.F32 R162, -RZ, R28.H0_H0 ;  /* 0x2000001cffa27230 */ /* 0x000fe40000004100 */
[C---:B-----5:R-:W-:Y:S01]  /*3440*/  FFMA.FTZ R172, R27.reuse, R170, R169 ;  /* 0x000000aa1bac7223 */ /* 0x060fe200000100a9 */
[----:B------:R-:W-:Y:S01]  /*3450*/  FADD.FTZ R160, R22, -R161 ;  /* 0x800000a116a07221 */ /* 0x000fe20000010000 */
[-CC-:B------:R-:W-:Y:S01]  /*3460*/  FFMA.FTZ R169, R26, R205.reuse, R206.reuse ;  /* 0x000000cd1aa97223 */ /* 0x180fe200000100ce */
[-CC-:B------:R-:W-:Y:S01]  /*3470*/  FFMA.FTZ R161, R24, R205.reuse, R206.reuse ;  /* 0x000000cd18a17223 */ /* 0x180fe200000100ce */
[-CC-:B------:R-:W-:Y:S01]  /*3480*/  FFMA.FTZ R201, R182, R205.reuse, R206.reuse ;  /* 0x000000cdb6c97223 */ /* 0x180fe200000100ce */
[----:B------:R-:W-:Y:S01]  /*3490*/  FFMA.FTZ R173, R180, R205, R206 ;  /* 0x000000cdb4ad7223 */ /* 0x000fe200000100ce */
[C---:B------:R-:W-:Y:S01]  /*34a0*/  FFMA.FTZ R200, R27.reuse, R174, R171 ;  /* 0x000000ae1bc87223 */ /* 0x040fe200000100ab */
[----:B------:R-:W-:Y:S01]  /*34b0*/  FFMA.FTZ R168, R27, R168, R163 ;  /* 0x000000a81ba87223 */ /* 0x000fe200000100a3 */
[----:B------:R-:W-:-:S02]  /*34c0*/  HADD2.F32 R171, -RZ, R29.H1_H1 ;  /* 0x3000001dffab7230 */ /* 0x000fc40000004100 */
[C---:B------:R-:W-:Y:S01]  /*34d0*/  FFMA.FTZ R160, R27.reuse, R160, R162 ;  /* 0x000000a01ba07223 */ /* 0x040fe200000100a2 */
[----:B------:R-:W-:Y:S02]  /*34e0*/  HADD2.F32 R163, -RZ, R28.H1_H1 ;  /* 0x3000001cffa37230 */ /* 0x000fe40000004100 */
[----:B------:R-:W-:Y:S01]  /*34f0*/  FADD.FTZ R170, R18, -R169 ;  /* 0x800000a912aa7221 */ /* 0x000fe20000010000 */
[----:B------:R-:W-:Y:S02]  /*3500*/  HADD2.F32 R175, -RZ, R30.H1_H1 ;  /* 0x3000001effaf7230 */ /* 0x000fe40000004100 */
[----:B------:R-:W-:Y:S01]  /*3510*/  FADD.FTZ R208, R14, -R201 ;  /* 0x800000c90ed07221 */ /* 0x000fe20000010000 */
[----:B------:R-:W-:Y:S02]  /*3520*/  HADD2.F32 R210, -RZ, R31.H1_H1 ;  /* 0x3000001fffd27230 */ /* 0x000fe40000004100 */
[----:B------:R-:W-:Y:S01]  /*3530*/  FADD.FTZ R174, R16, -R173 ;  /* 0x800000ad10ae7221 */ /* 0x000fe20000010000 */
[----:B------:R-:W-:Y:S01]  /*3540*/  FADD.FTZ R162, R20, -R161 ;  /* 0x800000a114a27221 */ /* 0x000fe20000010000 */
[C---:B------:R-:W-:Y:S01]  /*3550*/  FFMA.FTZ R169, R27.reuse, R170, R171 ;  /* 0x000000aa1ba97223 */ /* 0x040fe200000100ab */
[C---:B------:R-:W-:Y:S01]  /*3560*/  FFMA.FTZ R161, R27.reuse, R208, R210 ;  /* 0x000000d01ba17223 */ /* 0x040fe200000100d2 */
[C---:B------:R-:W-:Y:S01]  /*3570*/  FFMA.FTZ R175, R27.reuse, R174, R175 ;  /* 0x000000ae1baf7223 */ /* 0x040fe200000100af */
[----:B------:R-:W-:-:S02]  /*3580*/  FFMA.FTZ R163, R27, R162, R163 ;  /* 0x000000a21ba37223 */ /* 0x000fc400000100a3 */
[----:B------:R-:W-:Y:S02]  /*3590*/  F2FP.F16.F32.PACK_AB R169, R169, R168 ;  /* 0x000000a8a9a9723e */ /* 0x000fe400000000ff */
[----:B------:R-:W-:Y:S02]  /*35a0*/  F2FP.F16.F32.PACK_AB R171, R161, R200 ;  /* 0x000000c8a1ab723e */ /* 0x000fe400000000ff */
[----:B------:R-:W-:Y:S02]  /*35b0*/  F2FP.F16.F32.PACK_AB R170, R175, R172 ;  /* 0x000000acafaa723e */ /* 0x000fe400000000ff */
[----:B------:R-:W-:Y:S02]  /*35c0*/  F2FP.F16.F32.PACK_AB R168, R163, R160 ;  /* 0x000000a0a3a8723e */ /* 0x000fe400000000ff */
[----:B------:R-:W-:Y:S02]  /*35d0*/  MOV R163, R171 ;  /* 0x000000ab00a37202 */ /* 0x000fe40000000f00 */
[----:B------:R-:W-:-:S02]  /*35e0*/  MOV R162, R170 ;  /* 0x000000aa00a27202 */ /* 0x000fc40000000f00 */
[----:B------:R-:W-:Y:S02]  /*35f0*/  MOV R161, R169 ;  /* 0x000000a900a17202 */ /* 0x000fe40000000f00 */
[----:B------:R-:W-:Y:S01]  /*3600*/  MOV R160, R168 ;  /* 0x000000a800a07202 */ /* 0x000fe20000000f00 */
[----:B------:R-:W-:Y:S06]  /*3610*/  BRA `(.L_x_336) ;  /* 0x0000000400607947 */ /* 0x000fec0003800000 */
.L_x_338:
[----:B------:R-:W-:-:S04]  /*3620*/  UISETP.NE.U32.AND UP0, UPT, UR6, URZ, UPT ;  /* 0x000000ff0600728c */ /* 0x000fc8000bf05070 */
[----:B------:R-:W-:-:S09]  /*3630*/  UISETP.NE.AND.EX UP0, UPT, UR7, URZ, UPT, UP0 ;  /* 0x000000ff0700728c */ /* 0x000fd2000bf05300 */
[----:B------:R-:W-:Y:S05]  /*3640*/  BRA.U UP0, `(.L_x_340) ;  /* 0x0000000100a47547 */ /* 0x000fea000b800000 */
        /* <DEDUP_REMOVED lines=41> */
.L_x_340:
[-CC-:B------:R-:W-:Y:S01]  /*38e0*/  FFMA.FTZ R166, R23, R205.reuse, R206.reuse ;  /* 0x000000cd17a67223 */ /* 0x180fe200000100ce */
[-CC-:B------:R-:W-:Y:S01]  /*38f0*/  FFMA.FTZ R164, R21, R205.reuse, R206.reuse ;  /* 0x000000cd15a47223 */ /* 0x180fe200000100ce */
[----:B------:R-:W-:Y:S02]  /*3900*/  HADD2.F32 R165, -RZ, R30.H0_H0 ;  /* 0x2000001effa57230 */ /* 0x000fe40000004100 */
[-CC-:B------:R-:W-:Y:S01]  /*3910*/  FFMA.FTZ R168, R25, R205.reuse, R206.reuse ;  /* 0x000000cd19a87223 */ /* 0x180fe200000100ce */
[----:B------:R-:W-:Y:S01]  /*3920*/  FFMA.FTZ R161, R3, R205, R206 ;  /* 0x000000cd03a17223 */ /* 0x000fe200000100ce */
[----:B------:R-:W-:Y:S01]  /*3930*/  FADD.FTZ R166, R17, -R166 ;  /* 0x800000a611a67221 */ /* 0x000fe20000010000 */
[----:B------:R-:W-:Y:S02]  /*3940*/  HADD2.F32 R163, -RZ, R29.H0_H0 ;  /* 0x2000001dffa37230 */ /* 0x000fe40000004100 */
[----:B------:R-:W-:Y:S01]  /*3950*/  FADD.FTZ R164, R19, -R164 ;  /* 0x800000a413a47221 */ /* 0x000fe20000010000 */
[----:B------:R-:W-:-:S02]  /*3960*/  HADD2.F32 R167, -RZ, R31.H0_H0 ;  /* 0x2000001fffa77230 */ /* 0x000fc40000004100 */
[----:B------:R-:W-:Y:S01]  /*3970*/  FADD.FTZ R168, R15, -R168 ;  /* 0x800000a80fa87221 */ /* 0x000fe20000010000 */
[--C-:B------:R-:W-:Y:S02]  /*3980*/  HADD2.F32 R162, -RZ, R28.reuse.H0_H0 ;  /* 0x2000001cffa27230 */ /* 0x100fe40000004100 */
[----:B------:R-:W-:Y:S01]  /*3990*/  FADD.FTZ R160, R22, -R161 ;  /* 0x800000a116a07221 */ /* 0x000fe20000010000 */
[C---:B-----5:R-:W-:Y:S01]  /*39a0*/  FFMA.FTZ R170, R27.reuse, R166, R165 ;  /* 0x000000a61baa7223 */ /* 0x060fe200000100a5 */
[-CC-:B------:R-:W-:Y:S01]  /*39b0*/  FFMA.FTZ R161, R24, R205.reuse, R206.reuse ;  /* 0x000000cd18a17223 */ /* 0x180fe200000100ce */
[-CC-:B------:R-:W-:Y:S01]  /*39c0*/  FFMA.FTZ R165, R26, R205.reuse, R206.reuse ;  /* 0x000000cd1aa57223 */ /* 0x180fe200000100ce */
[-CC-:B------:R-:W-:Y:S01]  /*39d0*/  FFMA.FTZ R173, R182, R205.reuse, R206.reuse ;  /* 0x000000cdb6ad7223 */ /* 0x180fe200000100ce */
[----:B------:R-:W-:Y:S01]  /*39e0*/  FFMA.FTZ R169, R180, R205, R206 ;  /* 0x000000cdb4a97223 */ /* 0x000fe200000100ce */
[C---:B------:R-:W-:Y:S01]  /*39f0*/  FFMA.FTZ R164, R27.reuse, R164, R163 ;  /* 0x000000a41ba47223 */ /* 0x040fe200000100a3 */
[C---:B------:R-:W-:Y:S01]  /*3a00*/  FFMA.FTZ R172, R27.reuse, R168, R167 ;  /* 0x000000a81bac7223 */ /* 0x040fe200000100a7 */
[----:B------:R-:W-:Y:S01]  /*3a10*/  FFMA.FTZ R160, R27, R160, R162 ;  /* 0x000000a01ba07223 */ /* 0x000fe200000100a2 */
[----:B------:R-:W-:-:S02]  /*3a20*/  HADD2.F32 R163, -RZ, R28.H1_H1 ;  /* 0x3000001cffa37230 */ /* 0x000fc40000004100 */
[----:B------:R-:W-:Y:S01]  /*3a30*/  FADD.FTZ R174, R14, -R173 ;  /* 0x800000ad0eae7221 */ /* 0x000fe20000010000 */
[----:B------:R-:W-:Y:S02]  /*3a40*/  HADD2.F32 R167, -RZ, R29.H1_H1 ;  /* 0x3000001dffa77230 */ /* 0x000fe40000004100 */
        /* <DEDUP_REMOVED lines=21> */
.L_x_336:
        /* <DEDUP_REMOVED lines=14> */
.L_x_332:
[----:B------:R-:W-:Y:S05]  /*3c80*/  BSYNC.RECONVERGENT B0 ;  /* 0x0000000000007941 */ /* 0x000fea0003800200 */
.L_x_331:
        /* <DEDUP_REMOVED lines=16> */
[----:B------:R-:W-:Y:S02]  /*3d90*/  HADD2.F32 R162, -RZ, R152.H0_H0 ;  /* 0x20000098ffa27230 */ /* 0x000fe40000004100 */
[----:B------:R-:W-:Y:S01]  /*3da0*/  FFMA.FTZ R166, R191, R205, R206 ;  /* 0x000000cdbfa67223 */ /* 0x000fe200000100ce */
[----:B------:R-:W-:Y:S02]  /*3db0*/  HADD2.F32 R161, -RZ, R153.H0_H0 ;  /* 0x20000099ffa17230 */ /* 0x000fe40000004100 */
[----:B------:R-:W-:Y:S01]  /*3dc0*/  FADD.FTZ R160, R189, -R160 ;  /* 0x800000a0bda07221 */ /* 0x000fe20000010000 */
[----:B------:R-:W-:Y:S02]  /*3dd0*/  HADD2.F32 R165, -RZ, R155.H0_H0 ;  /* 0x2000009bffa57230 */ /* 0x000fe40000004100 */
[----:B------:R-:W-:Y:S01]  /*3de0*/  FADD.FTZ R164, R187, -R164 ;  /* 0x800000a4bba47221 */ /* 0x000fe20000010000 */
[----:B------:R-:W-:Y:S01]  /*3df0*/  FADD.FTZ R168, R183, -R168 ;  /* 0x800000a8b7a87221 */ /* 0x000fe20000010000 */
[----:B------:R-:W-:-:S02]  /*3e00*/  HADD2.F32 R163, -RZ, R154.H0_H0 ;  /* 0x2000009affa37230 */ /* 0x000fc40000004100 */
[----:B------:R-:W-:Y:S01]  /*3e10*/  FADD.FTZ R166, R185, -R166 ;  /* 0x800000a6b9a67221 */ /* 0x000fe20000010000 */
[C---:B-----5:R-:W-:Y:S01]  /*3e20*/  FFMA.FTZ R160, R27.reuse, R160, R162 ;  /* 0x000000a01ba07223 */ /* 0x060fe200000100a2 */
[C---:B------:R-:W-:Y:S01]  /*3e30*/  FFMA.FTZ R164, R27.reuse, R164, R161 ;  /* 0x000000a41ba47223 */ /* 0x040fe200000100a1 */
[C---:B------:R-:W-:Y:S01]  /*3e40*/  FFMA.FTZ R172, R27.reuse, R168, R165 ;  /* 0x000000a81bac7223 */ /* 0x040fe200000100a5 */
[-CC-:B------:R-:W-:Y:S01]  /*3e50*/  FFMA.FTZ R162, R192, R205.reuse, R206.reuse ;  /* 0x000000cdc0a27223 */ /* 0x180fe200000100ce */
[-CC-:B------:R-:W-:Y:S01]  /*3e60*/  FFMA.FTZ R161, R176, R205.reuse, R206.reuse ;  /* 0x000000cdb0a17223 */ /* 0x180fe200000100ce */
[-CC-:B------:R-:W-:Y:S01]  /*3e70*/  FFMA.FTZ R165, R178, R205.reuse, R206.reuse ;  /* 0x000000cdb2a57223 */ /* 0x180fe200000100ce */
[----:B------:R-:W-:Y:S01]  /*3e80*/  FFMA.FTZ R169, R190, R205, R206 ;  /* 0x000000cdbea97223 */ /* 0x000fe200000100ce */
[----:B------:R-:W-:Y:S01]  /*3e90*/  FFMA.FTZ R170, R27, R166, R163 ;  /* 0x000000a61baa7223 */ /* 0x000fe200000100a3 */
[----:B------:R-:W-:Y:S02]  /*3ea0*/  HADD2.F32 R163, -RZ, R152.H1_H1 ;  /* 0x30000098ffa37230 */ /* 0x000fe40000004100 */
[----:B------:R-:W-:Y:S01]  /*3eb0*/  FADD.FTZ R174, R181, -R162 ;  /* 0x800000a2b5ae7221 */ /* 0x000fe20000010000 */
[----:B------:R-:W-:-:S02]  /*3ec0*/  HADD2.F32 R167, -RZ, R153.H1_H1 ;  /* 0x30000099ffa77230 */ /* 0x000fc40000004100 */
        /* <DEDUP_REMOVED lines=22> */
.L_x_345:
        /* <DEDUP_REMOVED lines=41> */
.L_x_344:
[----:B0-----:R-:W0:Y:S02]  /*42c0*/  LDC.64 R168, c[0x0][0x470] ;  /* 0x00011c00ffa87b82 */ /* 0x001e240000000a00 */
[----:B0-----:R-:W-:-:S04]  /*42d0*/  ISETP.NE.U32.AND P1, PT, R168, RZ, PT ;  /* 0x000000ffa800720c */ /* 0x001fc80003f25070 */
[----:B------:R-:W-:-:S13]  /*42e0*/  ISETP.NE.AND.EX P1, PT, R169, RZ, PT, P1 ;  /* 0x000000ffa900720c */ /* 0x000fda0003f25310 */
[----:B------:R-:W-:Y:S05]  /*42f0*/  @!P1 BRA `(.L_x_347) ;  /* 0x0000000000a49947 */ /* 0x000fea0003800000 */
[-CC-:B------:R-:W-:Y:S01]  /*4300*/  FFMA.FTZ R160, R177, R205.reuse, R206.reuse ;  /* 0x000000cdb1a07223 */ /* 0x180fe200000100ce */
        /* <DEDUP_REMOVED lines=40> */
.L_x_347:
[-CC-:B------:R-:W-:Y:S01]  /*4590*/  FFMA.FTZ R170, R193, R205.reuse, R206.reuse ;  /* 0x000000cdc1aa7223 */ /* 0x180fe200000100ce */
[-CC-:B------:R-:W-:Y:S01]  /*45a0*/  FFMA.FTZ R171, R190, R205.reuse, R206.reuse ;  /* 0x000000cdbeab7223 */ /* 0x180fe200000100ce */
[-CC-:B------:R-:W-:Y:S01]  /*45b0*/  FFMA.FTZ R200, R192, R205.reuse, R206.reuse ;  /* 0x000000cdc0c87223 */ /* 0x180fe200000100ce */
[----:B------:R-:W-:Y:S01]  /*45c0*/  FFMA.FTZ R168, R191, R205, R206 ;  /* 0x000000cdbfa87223 */ /* 0x000fe200000100ce */
[--C-:B------:R-:W-:Y:S02]  /*45d0*/  HADD2.F32 R173, -RZ, R154.reuse.H1_H1 ;  /* 0x3000009affad7230 */ /* 0x100fe40000004100 */
[----:B------:R-:W-:Y:S01]  /*45e0*/  FADD.FTZ R172, R183, -R170 ;  /* 0x800000aab7ac7221 */ /* 0x000fe20000010000 */
[----:B------:R-:W-:Y:S02]  /*45f0*/  HADD2.F32 R175, -RZ, R155.H1_H1 ;  /* 0x3000009bffaf7230 */ /* 0x000fe40000004100 */
[----:B------:R-:W-:Y:S01]  /*4600*/  FADD.FTZ R170, R184, -R171 ;  /* 0x800000abb8aa7221 */ /* 0x000fe20000010000 */
[----:B------:R-:W-:-:S02]  /*4610*/  HADD2.F32 R169, -RZ, R154.H0_H0 ;  /* 0x2000009affa97230 */ /* 0x000fc40000004100 */
[----:B------:R-:W-:Y:S01]  /*4620*/  FADD.FTZ R200, R181, -R200 ;  /* 0x800000c8b5c87221 */ /* 0x000fe20000010000 */
[----:B------:R-:W-:Y:S01]  /*4630*/  FADD.FTZ R168, R185, -R168 ;  /* 0x800000a8b9a87221 */ /* 0x000fe20000010000 */
[----:B------:R-:W-:Y:S02]  /*4640*/  HADD2.F32 R174, -RZ, R155.H0_H0 ;  /* 0x2000009bffae7230 */ /* 0x000fe40000004100 */
        /* <DEDUP_REMOVED lines=8> */
[----:B------:R-:W-:-:S02]  /*46d0*/  HADD2.F32 R174, -RZ, R153.H0_H0 ;  /* 0x20000099ffae7230 */ /* 0x000fc40000004100 */
[----:B------:R-:W-:Y:S01]  /*46e0*/  FADD.FTZ R172, R187, -R170 ;  /* 0x800000aabbac7221 */ /* 0x000fe20000010000 */
[----:B------:R-:W-:Y:S02]  /*46f0*/  HADD2.F32 R201, -RZ, R153.H1_H1 ;  /* 0x30000099ffc97230 */ /* 0x000fe40000004100 */
[----:B------:R-:W-:Y:S01]  /*4700*/  FADD.FTZ R200, R186, -R175 ;  /* 0x800000afbac87221 */ /* 0x000fe20000010000 */
[--C-:B------:R-:W-:Y:S02]  /*4710*/  HADD2.F32 R169, -RZ, R152.reuse.H0_H0 ;  /* 0x20000098ffa97230 */ /* 0x100fe40000004100 */
        /* <DEDUP_REMOVED lines=12> */
.L_x_343:
        /* <DEDUP_REMOVED lines=45> */
.L_x_349:
        /* <DEDUP_REMOVED lines=33> */
.L_x_348:
        /* <DEDUP_REMOVED lines=37> */
.L_x_350:
        /* <DEDUP_REMOVED lines=27> */
[----:B------:R-:W-:-:S07]  /*50c0*/  F2FP.F16.F32.PACK_AB R171, R175, R210 ;  /* 0x000000d2afab723e */ /* 0x000fce00000000ff */
.L_x_346:
        /* <DEDUP_REMOVED lines=10> */
.L_x_342:
[----:B------:R-:W-:Y:S05]  /*5170*/  BSYNC.RECONVERGENT B0 ;  /* 0x0000000000007941 */ /* 0x000fea0003800200 */
.L_x_341:
        /* <DEDUP_REMOVED lines=16> */
[----:B------:R-:W-:Y:S01]  /*5280*/  FFMA.FTZ R171, R202, R205, R206 ;  /* 0x000000cdcaab7223 */ /* 0x000fe200000100ce */
[----:B------:R-:W-:Y:S02]  /*5290*/  HADD2.F32 R163, -RZ, R157.H0_H0 ;  /* 0x2000009dffa37230 */ /* 0x000fe40000004100 */
[----:B------:R-:W-:Y:S01]  /*52a0*/  FADD.FTZ R164, R11, -R164 ;  /* 0x800000a40ba47221 */ /* 0x000fe20000010000 */
[----:B------:R-:W-:Y:S02]  /*52b0*/  HADD2.F32 R167, -RZ, R158.H0_H0 ;  /* 0x2000009effa77230 */ /* 0x000fe40000004100 */
[----:B------:R-:W-:Y:S01]  /*52c0*/  FADD.FTZ R166, R9, -R166 ;  /* 0x800000a609a67221 */ /* 0x000fe20000010000 */
[----:B------:R-:W-:-:S02]  /*52d0*/  HADD2.F32 R162, -RZ, R156.H0_H0 ;  /* 0x2000009cffa27230 */ /* 0x000fc40000004100 */
[-CC-:B------:R-:W-:Y:S01]  /*52e0*/  FFMA.FTZ R161, R194, R205.reuse, R206.reuse ;  /* 0x000000cdc2a17223 */ /* 0x180fe200000100ce */
[----:B------:R-:W-:Y:S02]  /*52f0*/  HADD2.F32 R173, -RZ, R159.H1_H1 ;  /* 0x3000009fffad7230 */ /* 0x000fe40000004100 */
[-CC-:B------:R-:W-:Y:S01]  /*5300*/  FFMA.FTZ R165, R196, R205.reuse, R206.reuse ;  /* 0x000000cdc4a57223 */ /* 0x180fe200000100ce */
[-C--:B------:R-:W-:Y:S01]  /*5310*/  FFMA.FTZ R169, R198, R205.reuse, R206 ;  /* 0x000000cdc6a97223 */ /* 0x080fe200000100ce */
[----:B------:R-:W-:Y:S01]  /*5320*/  FADD.FTZ R160, R13, -R160 ;  /* 0x800000a00da07221 */ /* 0x000fe20000010000 */
[----:B------:R-:W-:Y:S01]  /*5330*/  FADD.FTZ R168, R6, -R171 ;  /* 0x800000ab06a87221 */ /* 0x000fe20000010000 */
[----:B------:R-:W-:Y:S01]  /*5340*/  FFMA.FTZ R206, R203, R205, R206 ;  /* 0x000000cdcbce7223 */ /* 0x000fe200000100ce */
[C---:B-----5:R-:W-:Y:S01]  /*5350*/  FFMA.FTZ R164, R27.reuse, R164, R163 ;  /* 0x000000a41ba47223 */ /* 0x060fe200000100a3 */
        /* <DEDUP_REMOVED lines=9> */
[----:B------:R-:W-:Y:S02]  /*53f0*/  HADD2.F32 R172, -RZ, R159.H0_H0 ;  /* 0x2000009fffac7230 */ /* 0x000fe40000004100 */
        /* <DEDUP_REMOVED lines=18> */
.L_x_355:
        /* <DEDUP_REMOVED lines=17> */
[----:B------:R-:W-:Y:S01]  /*5630*/  FFMA.FTZ R168, R27, R168, R167 ;  /* 0x000000a81ba87223 */ /* 0x000fe200000100a7 */
[----:B------:R-:W-:-:S02]  /*5640*/  HADD2.F32 R171, -RZ, R157.H1_H1 ;  /* 0x3000009dffab7230 */ /* 0x000fc40000004100 */
[C---:B------:R-:W-:Y:S01]  /*5650*/  FFMA.FTZ R164, R27.reuse, R164, R166 ;  /* 0x000000a41ba47223 */ /* 0x040fe200000100a6 */
[----:B------:R-:W-:Y:S01]  /*5660*/  FFMA.FTZ R201, R27, R174, R201 ;  /* 0x000000ae1bc97223 */ /* 0x000fe200000100c9 */
[----:B------:R-:W-:Y:S02]  /*5670*/  HADD2.F32 R167, -RZ, R156.H1_H1 ;  /* 0x3000009cffa77230 */ /* 0x000fe40000004100 */
[----:B------:R-:W-:Y:S01]  /*5680*/  FADD.FTZ R170, R10, -R169 ;  /* 0x800000a90aaa7221 */ /* 0x000fe20000010000 */
[----:B------:R-:W-:Y:S02]  /*5690*/  HADD2.F32 R175, -RZ, R158.H1_H1 ;  /* 0x3000009effaf7230 */ /* 0x000fe40000004100 */
[----:B------:R-:W-:Y:S01]  /*56a0*/  FADD.FTZ R206, R7, -R206 ;  /* 0x800000ce07ce7221 */ /* 0x000fe20000010000 */
[----:B------:R-:W-:Y:S02]  /*56b0*/  HADD2.F32 R200, -RZ, R159.H0_H0 ;  /* 0x2000009fffc87230 */ /* 0x000fe40000004100 */
        /* <DEDUP_REMOVED lines=15> */
.L_x_354:
[----:B0--3--:R-:W0:Y:S02]  /*57b0*/  LDC.64 R168, c[0x0][0x470] ;  /* 0x00011c00ffa87b82 */ /* 0x009e240000000a00 */
[----:B0-----:R-:W-:-:S04]  /*57c0*/  ISETP.NE.U32.AND P1, PT, R168, RZ, PT ;  /* 0x000000ffa800720c */ /* 0x001fc80003f25070 */
[----:B------:R-:W-:-:S13]  /*57d0*/  ISETP.NE.AND.EX P1, PT, R169, RZ, PT, P1 ;  /* 0x000000ffa900720c */ /* 0x000fda0003f25310 */
[----:B------:R-:W-:Y:S05]  /*57e0*/  @!P1 BRA `(.L_x_357) ;  /* 0x0000000000a49947 */ /* 0x000fea0003800000 */
[-CC-:B------:R-:W-:Y:S01]  /*57f0*/  FFMA.FTZ R170, R199, R205.reuse, R206.reuse ;  /* 0x000000cdc7aa7223 */ /* 0x180fe200000100ce */
        /* <DEDUP_REMOVED lines=40> */
.L_x_357:
        /* <DEDUP_REMOVED lines=8> */
[--C-:B------:R-:W-:Y:S02]  /*5b00*/  HADD2.F32 R208, -RZ, R159.reuse.H1_H1 ;  /* 0x3000009fffd07230 */ /* 0x100fe40000004100 */
[----:B------:R-:W-:Y:S01]  /*5b10*/  FADD.FTZ R206, R6, -R207 ;  /* 0x800000cf06ce7221 */ /* 0x000fe20000010000 */
[----:B------:R-:W-:-:S02]  /*5b20*/  HADD2.F32 R201, -RZ, R159.H0_H0 ;  /* 0x2000009fffc97230 */ /* 0x000fc40000004100 */
[----:B------:R-:W-:Y:S01]  /*5b30*/  FADD.FTZ R200, R7, -R174 ;  /* 0x800000ae07c87221 */ /* 0x000fe20000010000 */
[--C-:B------:R-:W-:Y:S02]  /*5b40*/  HADD2.F32 R169, -RZ, R158.reuse.H0_H0 ;  /* 0x2000009effa97230 */ /* 0x100fe40000004100 */
[----:B------:R-:W-:Y:S01]  /*5b50*/  FADD.FTZ R172, R9, -R172 ;  /* 0x800000ac09ac7221 */ /* 0x000fe20000010000 */
[----:B------:R-:W-:Y:S02]  /*5b60*/  HADD2.F32 R175, -RZ, R158.H1_H1 ;  /* 0x3000009effaf7230 */ /* 0x000fe40000004100 */
[----:B------:R-:W-:Y:S01]  /*5b70*/  FADD.FTZ R174, R8, -R171 ;  /* 0x800000ab08ae7221 */ /* 0x000fe20000010000 */
[C---:B-----5:R-:W-:Y:S01]  /*5b80*/  FFMA.FTZ R208, R27.reuse, R206, R208 ;  /* 0x000000ce1bd07223 */ /* 0x060fe200000100d0 */
[C---:B------:R-:W-:Y:S01]  /*5b90*/  FFMA.FTZ R207, R27.reuse, R200, R201 ;  /* 0x000000c81bcf7223 */ /* 0x040fe200000100c9 */
[C---:B------:R-:W-:Y:S01]  /*5ba0*/  FFMA.FTZ R201, R27.reuse, R172, R169 ;  /* 0x000000ac1bc97223 */ /* 0x040fe200000100a9 */
        /* <DEDUP_REMOVED lines=18> */
.L_x_353:
        /* <DEDUP_REMOVED lines=45> */
.L_x_359:
        /* <DEDUP_REMOVED lines=33> */
.L_x_358:
        /* <DEDUP_REMOVED lines=37> */
.L_x_360:
        /* <DEDUP_REMOVED lines=28> */
.L_x_356:
        /* <DEDUP_REMOVED lines=9> */
.L_x_352:
[----:B------:R-:W-:Y:S05]  /*6650*/  BSYNC.RECONVERGENT B0 ;  /* 0x0000000000007941 */ /* 0x000fea0003800200 */
.L_x_351:
[----:B------:R-:W-:Y:S01]  /*6660*/  UPLOP3.LUT UP1, UPT, UPT, UPT, UP1, 0x40, 0x4 ;  /* 0x000000000004789c */ /* 0x000fe20003f2e810 */
[----:B------:R-:W-:Y:S10]  /*6670*/  @!P2 BRA `(.L_x_361) ;  /* 0xffffffa00098a947 */ /* 0x000ff4000383ffff */
.L_x_322:
        /* <DEDUP_REMOVED lines=22> */
.L_x_363:
[----:B------:R-:W-:Y:S05]  /*67e0*/  BSYNC.RECONVERGENT B0 ;  /* 0x0000000000007941 */ /* 0x000fea0003800200 */
.L_x_362:
        /* <DEDUP_REMOVED lines=19> */
.L_x_365:
[----:B------:R-:W-:Y:S05]  /*6920*/  BSYNC.RECONVERGENT B0 ;  /* 0x0000000000007941 */ /* 0x000fea0003800200 */
.L_x_364:
        /* <DEDUP_REMOVED lines=18> */
.L_x_366:
        /* <DEDUP_REMOVED lines=11> */
.L_x_3784:


//--------------------- .text._ZN10layer_norm31ln_parallel_residual_bwd_kernelINS_13Kernel_traitsI6__halfS2_S2_S2_fjLj3072ELj1ELj1ELj4ELj16ENS_18Kernel_traits_baseILj3072ES2_S2_S2_S2_fjLj128EEEEELb0ELb0ELb1EEEvNS_9BwdParamsE --------------------------
	.section	.text._ZN10layer_norm31ln_parallel_residual_bwd_kernelINS_13Kernel_traitsI6__halfS2_S2_S2_fjLj3072ELj1ELj1ELj4ELj16ENS_18Kernel_traits_baseILj3072ES2_S2_S2_S2_fjLj128EEEEELb0ELb0ELb1EEEvNS_9BwdParamsE,"ax",@progbits
	.align	128
        .global         _ZN10layer_norm31ln_parallel_residual_bwd_kernelINS_13Kernel_traitsI6__halfS2_S2_S2_fjLj3072ELj1ELj1ELj4ELj16ENS_18Kernel_traits_baseILj3072ES2_S2_S2_S2_fjLj128EEEEELb0ELb0ELb1EEEvNS_9BwdParamsE
        .type           _ZN10layer_norm31ln_parallel_residual_bwd_kernelINS_13Kernel_traitsI6__halfS2_S2_S2_fjLj3072ELj1ELj1ELj4ELj16ENS_18Kernel_traits_baseILj3072ES2_S2_S2_S2_fjLj128EEEEELb0ELb0ELb1EEEvNS_9BwdParamsE,@function
        .size           _ZN10layer_norm31ln_parallel_residual_bwd_kernelINS_13Kernel_traitsI6__halfS2_S2_S2_fjLj3072ELj1ELj1ELj4ELj16ENS_18Kernel_traits_baseILj3072ES2_S2_S2_S2_fjLj128EEEEELb0ELb0ELb1EEEvNS_9BwdParamsE,(.L_x_3785 - _ZN10layer_norm31ln_parallel_residual_bwd_kernelINS_13Kernel_traitsI6__halfS2_S2_S2_fjLj3072ELj1ELj1ELj4ELj16ENS_18Kernel_traits_baseILj3072ES2_S2_S2_S2_fjLj128EEEEELb0ELb0ELb1EEEvNS_9BwdParamsE)
        .other          _ZN10layer_norm31ln_parallel_residual_bwd_kernelINS_13Kernel_traitsI6__halfS2_S2_S2_fjLj3072ELj1ELj1ELj4ELj16ENS_18Kernel_traits_baseILj3072ES2_S2_S2_S2_fjLj128EEEEELb0ELb0ELb1EEEvNS_9BwdParamsE,@"STO_CUDA_ENTRY STV_DEFAULT"
_ZN10layer_norm31ln_parallel_residual_bwd_kernelINS_13Kernel_traitsI6__halfS2_S2_S2_fjLj3072ELj1ELj1ELj4ELj16ENS_18Kernel_traits_baseILj3072ES2_S2_S2_S2_fjLj128EEEEELb0ELb0ELb1EEEvNS_9BwdParamsE:
.text._ZN10layer_norm31ln_parallel_residual_bwd_kernelINS_13Kernel_traitsI6__halfS2_S2_S2_fjLj3072ELj1ELj1ELj4ELj16ENS_18Kernel_traits_baseILj3072ES2_S2_S2_S2_fjLj128EEEEELb0ELb0ELb1EEEvNS_9BwdParamsE:
        /* <DEDUP_REMOVED lines=110> */
[----:B---3--:R-:W-:-:S02]  /*06e0*/  HADD2.F32 R203, -RZ, R28.H0_H0 ;  /* 0x2000001cffcb7230 */ /* 0x008fc40000004100 */
[----:B------:R-:W-:Y:S02]  /*06f0*/  HADD2.F32 R202, -RZ, R28.H1_H1 ;  /* 0x3000001cffca7230 */ /* 0x000fe40000004100 */
[--C-:B------:R-:W-:Y:S02]  /*0700*/  HADD2.F32 R201, -RZ, R29.reuse.H0_H0 ;  /* 0x2000001dffc97230 */ /* 0x100fe40000004100 */
[----:B------:R-:W-:Y:S01]  /*0710*/  HADD2.F32 R200, -RZ, R29.H1_H1 ;  /* 0x3000001dffc87230 */ /* 0x000fe20000004100 */
[----:B------:R-:W-:Y:S01]  /*0720*/  CS2R R28, SRZ ;  /* 0x00000000001c7805 */ /* 0x000fe2000001ff00 */
[--C-:B------:R-:W-:Y:S02]  /*0730*/  HADD2.F32 R199, -RZ, R30.reuse.H0_H0 ;  /* 0x2000001effc77230 */ /* 0x100fe40000004100 */
[----:B------:R-:W-:Y:S02]  /*0740*/  HADD2.F32 R198, -RZ, R30.H1_H1 ;  /* 0x3000001effc67230 */ /* 0x000fe40000004100 */
[----:B------:R-:W-:-:S02]  /*0750*/  HADD2.F32 R197, -RZ, R31.H0_H0 ;  /* 0x2000001fffc57230 */ /* 0x000fc40000004100 */
[----:B------:R-:W-:Y:S01]  /*0760*/  HADD2.F32 R196, -RZ, R31.H1_H1 ;  /* 0x3000001fffc47230 */ /* 0x000fe20000004100 */
[----:B------:R-:W-:Y:S01]  /*0770*/  CS2R R30, SRZ ;  /* 0x00000000001e7805 */ /* 0x000fe2000001ff00 */
[--C-:B----4-:R-:W-:Y:S02]  /*0780*/  HADD2.F32 R195, -RZ, R24.reuse.H0_H0 ;  /* 0x20000018ffc37230 */ /* 0x110fe40000004100 */
[----:B------:R-:W-:Y:S02]  /*0790*/  HADD2.F32 R194, -RZ, R24.H1_H1 ;  /* 0x30000018ffc27230 */ /* 0x000fe40000004100 */
[--C-:B------:R-:W-:Y:S02]  /*07a0*/  HADD2.F32 R193, -RZ, R25.reuse.H0_H0 ;  /* 0x20000019ffc17230 */ /* 0x100fe40000004100 */
[----:B------:R-:W-:Y:S01]  /*07b0*/  HADD2.F32 R192, -RZ, R25.H1_H1 ;  /* 0x30000019ffc07230 */ /* 0x000fe20000004100 */
[----:B------:R-:W-:Y:S01]  /*07c0*/  CS2R R24, SRZ ;  /* 0x0000000000187805 */ /* 0x000fe2000001ff00 */
[----:B------:R-:W-:-:S02]  /*07d0*/  HADD2.F32 R191, -RZ, R26.H0_H0 ;  /* 0x2000001affbf7230 */ /* 0x000fc40000004100 */
[----:B------:R-:W-:Y:S02]  /*07e0*/  HADD2.F32 R190, -RZ, R26.H1_H1 ;  /* 0x3000001affbe7230 */ /* 0x000fe40000004100 */
[--C-:B------:R-:W-:Y:S02]  /*07f0*/  HADD2.F32 R189, -RZ, R27.reuse.H0_H0 ;  /* 0x2000001bffbd7230 */ /* 0x100fe40000004100 */
[----:B------:R-:W-:Y:S01]  /*0800*/  HADD2.F32 R188, -RZ, R27.H1_H1 ;  /* 0x3000001bffbc7230 */ /* 0x000fe20000004100 */
[----:B------:R-:W-:Y:S01]  /*0810*/  CS2R R26, SRZ ;  /* 0x00000000001a7805 */ /* 0x000fe2000001ff00 */
[--C-:B--2---:R-:W-:Y:S02]  /*0820*/  HADD2.F32 R187, -RZ, R20.reuse.H0_H0 ;  /* 0x20000014ffbb7230 */ /* 0x104fe40000004100 */
[----:B------:R-:W-:Y:S02]  /*0830*/  HADD2.F32 R186, -RZ, R20.H1_H1 ;  /* 0x30000014ffba7230 */ /* 0x000fe40000004100 */
[----:B------:R-:W-:-:S02]  /*0840*/  HADD2.F32 R185, -RZ, R21.H0_H0 ;  /* 0x20000015ffb97230 */ /* 0x000fc40000004100 */
[----:B------:R-:W-:Y:S01]  /*0850*/  HADD2.F32 R184, -RZ, R21.H1_H1 ;  /* 0x30000015ffb87230 */ /* 0x000fe20000004100 */
[----:B------:R-:W-:Y:S01]  /*0860*/  CS2R R20, SRZ ;  /* 0x0000000000147805 */ /* 0x000fe2000001ff00 */
[--C-:B------:R-:W-:Y:S02]  /*0870*/  HADD2.F32 R183, -RZ, R22.reuse.H0_H0 ;  /* 0x20000016ffb77230 */ /* 0x100fe40000004100 */
[----:B------:R-:W-:Y:S02]  /*0880*/  HADD2.F32 R182, -RZ, R22.H1_H1 ;  /* 0x30000016ffb67230 */ /* 0x000fe40000004100 */
[--C-:B------:R-:W-:Y:S02]  /*0890*/  HADD2.F32 R181, -RZ, R23.reuse.H0_H0 ;  /* 0x20000017ffb57230 */ /* 0x100fe40000004100 */
[----:B------:R-:W-:Y:S01]  /*08a0*/  HADD2.F32 R180, -RZ, R23.H1_H1 ;  /* 0x30000017ffb47230 */ /* 0x000fe20000004100 */
[----:B------:R-:W-:Y:S01]  /*08b0*/  CS2R R22, SRZ ;  /* 0x0000000000167805 */ /* 0x000fe2000001ff00 */
[----:B-----5:R-:W-:-:S02]  /*08c0*/  HADD2.F32 R179, -RZ, R16.H0_H0 ;  /* 0x20000010ffb37230 */ /* 0x020fc40000004100 */
        /* <DEDUP_REMOVED lines=28> */
[----:B01----:R-:W-:-:S07]  /*0a90*/  CS2R R10, SRZ ;  /* 0x00000000000a7805 */ /* 0x003fce000001ff00 */
.L_x_394:
        /* <DEDUP_REMOVED lines=17> */
[----:B0-----:R-:W-:Y:S01]  /*0bb0*/  IMAD.WIDE R90, R154, 0x4, R72 ;  /* 0x000000049a5a7825 */ /* 0x001fe200078e0248 */
[----:B------:R-:W-:-:S04]  /*0bc0*/  IADD3 R204, PT, PT, R206, 0x80, RZ ;  /* 0x00000080cecc7810 */ /* 0x000fc80007ffe0ff */
[----:B------:R-:W3:Y:S01]  /*0bd0*/  LDG.E R205, desc[UR12][R90.64] ;  /* 0x0000000c5acd7981 */ /* 0x000ee2000c1e1900 */
        /* <DEDUP_REMOVED lines=16> */
[----:B------:R-:W0:Y:S08]  /*0ce0*/  @P1 LDC.64 R230, c[0x0][0x438] ;  /* 0x00010e00ffe61b82 */ /* 0x000e300000000a00 */
[----:B------:R-:W1:Y:S01]  /*0cf0*/  @P1 LDC.64 R228, c[0x0][0x438] ;  /* 0x00010e00ffe41b82 */ /* 0x000e620000000a00 */
[----:B0-----:R-:W-:-:S05]  /*0d00*/  @P1 IMAD.WIDE.U32 R230, R206, 0x10, R230 ;  /* 0x00000010cee61825 */ /* 0x001fca00078e00e6 */
[----:B-----5:R-:W5:Y:S01]  /*0d10*/  @P1 LDG.E.128 R52, desc[UR12][R230.64] ;  /* 0x0000000ce6341981 */ /* 0x020f62000c1e1d00 */
[----:B-1----:R-:W-:-:S05]  /*0d20*/  @P1 IMAD.WIDE.U32 R228, R204, 0x10, R228 ;  /* 0x00000010cce41825 */ /* 0x002fca00078e00e4 */
[----:B------:R-:W5:Y:S01]  /*0d30*/  @P1 LDG.E.128 R56, desc[UR12][R228.64] ;  /* 0x0000000ce4381981 */ /* 0x000f62000c1e1d00 */
[--C-:B----4-:R-:W-:Y:S02]  /*0d40*/  HADD2.F32 R0, -RZ, R96.reuse.H0_H0 ;  /* 0x20000060ff007230 */ /* 0x110fe40000004100 */
[--C-:B------:R-:W-:Y:S02]  /*0d50*/  HADD2.F32 R222, -RZ, R99.reuse.H0_H0 ;  /* 0x20000063ffde7230 */ /* 0x100fe40000004100 */
[----:B------:R-:W-:Y:S01]  /*0d60*/  HADD2.F32 R226, -RZ, R99.H1_H1 ;  /* 0x30000063ffe27230 */ /* 0x000fe20000004100 */
[----:B------:R-:W-:Y:S01]  /*0d70*/  FSEL R217, R217, RZ, !P0 ;  /* 0x000000ffd9d97208 */ /* 0x000fe20004000000 */
[----:B------:R-:W-:-:S04]  /*0d80*/  HADD2.F32 R208, -RZ, R96.H1_H1 ;  /* 0x30000060ffd07230 */ /* 0x000fc80000004100 */
[C---:B------:R-:W-:Y:S01]  /*0d90*/  FADD.FTZ R0, -R217.reuse, R0 ;  /* 0x00000000d9007221 */ /* 0x040fe20000010100 */
[--C-:B--2---:R-:W-:Y:S02]  /*0da0*/  HADD2.F32 R207, -RZ, R100.reuse.H0_H0 ;  /* 0x20000064ffcf7230 */ /* 0x104fe40000004100 */
[----:B------:R-:W-:Y:S02]  /*0db0*/  HADD2.F32 R99, -RZ, R100.H1_H1 ;  /* 0x30000064ff637230 */ /* 0x000fe40000004100 */
[--C-:B------:R-:W-:Y:S02]  /*0dc0*/  HADD2.F32 R210, -RZ, R97.reuse.H0_H0 ;  /* 0x20000061ffd27230 */ /* 0x100fe40000004100 */
[----:B---3--:R-:W-:Y:S02]  /*0dd0*/  HADD2.F32 R100, -RZ, R104.H0_H0 ;  /* 0x20000068ff647230 */ /* 0x008fe40000004100 */
[----:B------:R-:W-:Y:S01]  /*0de0*/  FADD.FTZ R208, -R217, R208 ;  /* 0x000000d0d9d07221 */ /* 0x000fe20000010100 */
[----:B------:R-:W-:-:S02]  /*0df0*/  HADD2.F32 R214, -RZ, R97.H1_H1 ;  /* 0x30000061ffd67230 */ /* 0x000fc40000004100 */
[----:B------:R-:W-:Y:S02]  /*0e00*/  HADD2.F32 R211, -RZ, R105.H0_H0 ;  /* 0x20000069ffd37230 */ /* 0x000fe40000004100 */
[----:B------:R-:W-:Y:S01]  /*0e10*/  FMUL.FTZ R96, R195, R100 ;  /* 0x00000064c3607220 */ /* 0x000fe20000410000 */
[----:B------:R-:W-:Y:S01]  /*0e20*/  FMUL.FTZ R0, R205, R0 ;  /* 0x00000000cd007220 */ /* 0x000fe20000410000 */
[----:B------:R-:W-:Y:S02]  /*0e30*/  HADD2.F32 R213, -RZ, R104.H1_H1 ;  /* 0x30000068ffd57230 */ /* 0x000fe40000004100 */
[----:B------:R-:W-:Y:S01]  /*0e40*/  FADD.FTZ R152, R207, R152 ;  /* 0x00000098cf987221 */ /* 0x000fe20000010000 */
[--C-:B------:R-:W-:Y:S02]  /*0e50*/  HADD2.F32 R220, -RZ, R98.reuse.H1_H1 ;  /* 0x30000062ffdc7230 */ /* 0x100fe40000004100 */
[----:B------:R-:W-:Y:S01]  /*0e60*/  FFMA.FTZ R155, R0, R207, R155 ;  /* 0x000000cf009b7223 */ /* 0x000fe2000001009b */
[----:B------:R-:W-:-:S02]  /*0e70*/  HADD2.F32 R216, -RZ, R98.H0_H0 ;  /* 0x20000062ffd87230 */ /* 0x000fc40000004100 */
[----:B------:R-:W-:Y:S01]  /*0e80*/  FADD.FTZ R210, -R217, R210 ;  /* 0x000000d2d9d27221 */ /* 0x000fe20000010100 */
[----:B------:R-:W-:Y:S02]  /*0e90*/  HADD2.F32 R98, -RZ, R101.H0_H0 ;  /* 0x20000065ff627230 */ /* 0x000fe40000004100 */
[----:B------:R-:W-:Y:S01]  /*0ea0*/  FFMA.FTZ R207, R203, R207, R96 ;  /* 0x000000cfcbcf7223 */ /* 0x000fe20000010060 */
[----:B------:R-:W-:Y:S02]  /*0eb0*/  HADD2.F32 R215, -RZ, R105.H1_H1 ;  /* 0x30000069ffd77230 */ /* 0x000fe40000004100 */
[----:B------:R-:W-:Y:S01]  /*0ec0*/  FMUL.FTZ R212, R205, R208 ;  /* 0x000000d0cdd47220 */ /* 0x000fe20000410000 */
[----:B------:R-:W-:Y:S02]  /*0ed0*/  HADD2.F32 R219, -RZ, R106.H0_H0 ;  /* 0x2000006affdb7230 */ /* 0x000fe40000004100 */
[----:B------:R-:W-:Y:S01]  /*0ee0*/  FMUL.FTZ R96, R193, R211 ;  /* 0x000000d3c1607220 */ /* 0x000fe20000410000 */
[----:B------:R-:W-:-:S02]  /*0ef0*/  HADD2.F32 R224, -RZ, R107.H0_H0 ;  /* 0x2000006bffe07230 */ /* 0x000fc40000004100 */
[----:B------:R-:W-:Y:S01]  /*0f00*/  FADD.FTZ R208, -R217, R214 ;  /* 0x000000d6d9d07221 */ /* 0x000fe20000010100 */
[----:B------:R-:W-:Y:S02]  /*0f10*/  HADD2.F32 R225, -RZ, R107.H1_H1 ;  /* 0x3000006bffe17230 */ /* 0x000fe40000004100 */
[----:B------:R-:W-:Y:S01]  /*0f20*/  FMUL.FTZ R107, R194, R213 ;  /* 0x000000d5c26b7220 */ /* 0x000fe20000410000 */
[----:B------:R-:W-:Y:S02]  /*0f30*/  HADD2.F32 R223, -RZ, R106.H1_H1 ;  /* 0x3000006affdf7230 */ /* 0x000fe40000004100 */
[----:B------:R-:W-:Y:S01]  /*0f40*/  FMUL.FTZ R210, R205, R210 ;  /* 0x000000d2cdd27220 */ /* 0x000fe20000410000 */
[----:B------:R-:W-:Y:S01]  /*0f50*/  FADD.FTZ R104, -R217, R220 ;  /* 0x000000dcd9687221 */ /* 0x000fe20000010100 */
[----:B------:R-:W-:Y:S02]  /*0f60*/  HADD2.F32 R101, -RZ, R101.H1_H1 ;  /* 0x30000065ff657230 */ /* 0x000fe40000004100 */
[----:B------:R-:W-:Y:S01]  /*0f70*/  FFMA.FTZ R105, R201, R98, R96 ;  /* 0x00000062c9697223 */ /* 0x000fe20000010060 */
[----:B------:R-:W-:-:S02]  /*0f80*/  HADD2.F32 R97, -RZ, R103.H0_H0 ;  /* 0x20000067ff617230 */ /* 0x000fc40000004100 */
[----:B------:R-:W-:Y:S01]  /*0f90*/  FMUL.FTZ R208, R205, R208 ;  /* 0x000000d0cdd07220 */ /* 0x000fe20000410000 */
[----:B------:R-:W-:Y:S02]  /*0fa0*/  HADD2.F32 R209, -RZ, R103.H1_H1 ;  /* 0x30000067ffd17230 */ /* 0x000fe40000004100 */
[----:B------:R-:W-:Y:S01]  /*0fb0*/  FMUL.FTZ R103, R192, R215 ;  /* 0x000000d7c0677220 */ /* 0x000fe20000410000 */
[--C-:B------:R-:W-:Y:S02]  /*0fc0*/  HADD2.F32 R218, -RZ, R102.reuse.H0_H0 ;  /* 0x20000066ffda7230 */ /* 0x100fe40000004100 */
[----:B------:R-:W-:Y:S01]  /*0fd0*/  FADD.FTZ R148, R99, R148 ;  /* 0x0000009463947221 */ /* 0x000fe20000010000 */
[----:B------:R-:W-:Y:S02]  /*0fe0*/  HADD2.F32 R221, -RZ, R102.H1_H1 ;  /* 0x30000066ffdd7230 */ /* 0x000fe40000004100 */
[-C--:B------:R-:W-:Y:S01]  /*0ff0*/  FFMA.FTZ R149, R212, R99.reuse, R149 ;  /* 0x00000063d4957223 */ /* 0x080fe20000010095 */
[----:B------:R-:W-:Y:S01]  /*1000*/  FFMA.FTZ R107, R202, R99, R107 ;  /* 0x00000063ca6b7223 */ /* 0x000fe2000001006b */
[----:B------:R-:W-:Y:S01]  /*1010*/  FMUL.FTZ R96, R191, R219 ;  /* 0x000000dbbf607220 */ /* 0x000fe20000410000 */
[----:B------:R-:W-:Y:S01]  /*1020*/  FADD.FTZ R102, -R217, R222 ;  /* 0x000000ded9667221 */ /* 0x000fe20000010100 */
[----:B------:R-:W-:Y:S01]  /*1030*/  FADD.FTZ R144, R98, R144 ;  /* 0x0000009062907221 */ /* 0x000fe20000010000 */
[----:B------:R-:W-:Y:S01]  /*1040*/  FFMA.FTZ R145, R210, R98, R145 ;  /* 0x00000062d2917223 */ /* 0x000fe20000010091 */
[----:B------:R-:W-:Y:S01]  /*1050*/  FMUL.FTZ R104, R205, R104 ;  /* 0x00000068cd687220 */ /* 0x000fe20000410000 */
[----:B------:R-:W-:Y:S01]  /*1060*/  FMUL.FTZ R99, R190, R223 ;  /* 0x000000dfbe637220 */ /* 0x000fe20000410000 */
[C---:B------:R-:W-:Y:S01]  /*1070*/  FADD.FTZ R98, -R217.reuse, R226 ;  /* 0x000000e2d9627221 */ /* 0x040fe20000010100 */
[----:B------:R-:W-:Y:S01]  /*1080*/  FADD.FTZ R106, -R217, R216 ;  /* 0x000000d8d96a7221 */ /* 0x000fe20000010100 */
[----:B------:R-:W-:Y:S01]  /*1090*/  FADD.FTZ R140, R101, R140 ;  /* 0x0000008c658c7221 */ /* 0x000fe20000010000 */
[-C--:B------:R-:W-:Y:S01]  /*10a0*/  FFMA.FTZ R141, R208, R101.reuse, R141 ;  /* 0x00000065d08d7223 */ /* 0x080fe2000001008d */
[----:B------:R-:W-:Y:S01]  /*10b0*/  FFMA.FTZ R103, R200, R101, R103 ;  /* 0x00000065c8677223 */ /* 0x000fe20000010067 */
[----:B------:R-:W-:-:S02]  /*10c0*/  HADD2.F32 R214, -RZ, R72.H0_H0 ;  /* 0x20000048ffd67230 */ /* 0x000fc40000004100 */
[----:B------:R-:W-:Y:S01]  /*10d0*/  FFMA.FTZ R101, R199, R218, R96 ;  /* 0x000000dac7657223 */ /* 0x000fe20000010060 */
[----:B------:R-:W-:Y:S01]  /*10e0*/  FMUL.FTZ R102, R205, R102 ;  /* 0x00000066cd667220 */ /* 0x000fe20000410000 */
[----:B------:R-:W-:Y:S01]  /*10f0*/  FADD.FTZ R132, R221, R132 ;  /* 0x00000084dd847221 */ /* 0x000fe20000010000 */
[-C--:B------:R-:W-:Y:S01]  /*1100*/  FFMA.FTZ R133, R104, R221.reuse, R133 ;  /* 0x000000dd68857223 */ /* 0x080fe20000010085 */
[----:B------:R-:W-:Y:S01]  /*1110*/  FFMA.FTZ R99, R198, R221, R99 ;  /* 0x000000ddc6637223 */ /* 0x000fe20000010063 */
[----:B------:R-:W-:Y:S01]  /*1120*/  FMUL.FTZ R96, R189, R224 ;  /* 0x000000e0bd607220 */ /* 0x000fe20000410000 */
[----:B------:R-:W-:Y:S01]  /*1130*/  FMUL.FTZ R221, R188, R225 ;  /* 0x000000e1bcdd7220 */ /* 0x000fe20000410000 */
[----:B------:R-:W-:Y:S01]  /*1140*/  FMUL.FTZ R98, R205, R98 ;  /* 0x00000062cd627220 */ /* 0x000fe20000410000 */
[----:B------:R-:W-:Y:S01]  /*1150*/  FADD.FTZ R146, R213, R146 ;  /* 0x00000092d5927221 */ /* 0x000fe20000010000 */
[----:B------:R-:W-:Y:S01]  /*1160*/  FFMA.FTZ R147, R212, R213, R147 ;  /* 0x000000d5d4937223 */ /* 0x000fe20000010093 */
[----:B------:R-:W-:-:S02]  /*1170*/  HADD2.F32 R226, -RZ, R73.H0_H0 ;  /* 0x20000049ffe27230 */ /* 0x000fc40000004100 */
[----:B------:R-:W-:Y:S01]  /*1180*/  FMUL.FTZ R106, R205, R106 ;  /* 0x0000006acd6a7220 */ /* 0x000fe20000410000 */
[----:B------:R-:W-:Y:S02]  /*1190*/  HADD2.F32 R222, -RZ, R73.H1_H1 ;  /* 0x30000049ffde7230 */ /* 0x000fe40000004100 */
[----:B------:R-:W-:Y:S01]  /*11a0*/  FADD.FTZ R128, R97, R128 ;  /* 0x0000008061807221 */ /* 0x000fe20000010000 */
[--C-:B------:R-:W-:Y:S02]  /*11b0*/  HADD2.F32 R213, -RZ, R77.reuse.H0_H0 ;  /* 0x2000004dffd57230 */ /* 0x100fe40000004100 */
[----:B------:R-:W-:Y:S01]  /*11c0*/  FFMA.FTZ R129, R102, R97, R129 ;  /* 0x0000006166817223 */ /* 0x000fe20000010081 */
[----:B------:R-:W-:Y:S02]  /*11d0*/  HADD2.F32 R73, -RZ, R77.H1_H1 ;  /* 0x3000004dff497230 */ /* 0x000fe40000004100 */
[----:B------:R-:W-:Y:S01]  /*11e0*/  FADD.FTZ R214, -R217, R214 ;  /* 0x000000d6d9d67221 */ /* 0x000fe20000010100 */
[----:B------:R-:W-:-:S02]  /*11f0*/  HADD2.F32 R77, -RZ, R80.H0_H0 ;  /* 0x20000050ff4d7230 */ /* 0x000fc40000004100 */
[----:B------:R-:W-:Y:S01]  /*1200*/  FFMA.FTZ R97, R197, R97, R96 ;  /* 0x00000061c5617223 */ /* 0x000fe20000010060 */
[----:B------:R-:W-:Y:S01]  /*1210*/  FADD.FTZ R124, R209, R124 ;  /* 0x0000007cd17c7221 */ /* 0x000fe20000010000 */
[-C--:B------:R-:W-:Y:S01]  /*1220*/  FFMA.FTZ R125, R98, R209.reuse, R125 ;  /* 0x000000d1627d7223 */ /* 0x080fe2000001007d */
[----:B------:R-:W-:Y:S01]  /*1230*/  FFMA.FTZ R96, R196, R209, R221 ;  /* 0x000000d1c4607223 */ /* 0x000fe200000100dd */
[----:B------:R-:W-:Y:S01]  /*1240*/  FADD.FTZ R150, R100, R150 ;  /* 0x0000009664967221 */ /* 0x000fe20000010000 */
[----:B------:R-:W-:Y:S01]  /*1250*/  FFMA.FTZ R151, R0, R100, R151 ;  /* 0x0000006400977223 */ /* 0x000fe20000010097 */
[----:B------:R-:W-:Y:S02]  /*1260*/  HADD2.F32 R216, -RZ, R72.H1_H1 ;  /* 0x30000048ffd87230 */ /* 0x000fe40000004100 */
[----:B------:R-:W-:Y:S01]  /*1270*/  FADD.FTZ R136, R218, R136 ;  /* 0x00000088da887221 */ /* 0x000fe20000010000 */
[----:B------:R-:W-:Y:S01]  /*1280*/  FFMA.FTZ R137, R106, R218, R137 ;  /* 0x000000da6a897223 */ /* 0x000fe20000010089 */
[----:B------:R-:W-:Y:S01]  /*1290*/  FADD.FTZ R138, R215, R138 ;  /* 0x0000008ad78a7221 */ /* 0x000fe20000010000 */
[----:B------:R-:W-:Y:S01]  /*12a0*/  FFMA.FTZ R139, R208, R215, R139 ;  /* 0x000000d7d08b7223 */ /* 0x000fe2000001008b */
[----:B------:R-:W-:-:S02]  /*12b0*/  HADD2.F32 R220, -RZ, R74.H0_H0 ;  /* 0x2000004affdc7230 */ /* 0x000fc40000004100 */
[----:B------:R-:W-:Y:S01]  /*12c0*/  FMUL.FTZ R218, R205, R214 ;  /* 0x000000d6cdda7220 */ /* 0x000fe20000410000 */
[----:B------:R-:W-:Y:S02]  /*12d0*/  HADD2.F32 R100, -RZ, R74.H1_H1 ;  /* 0x3000004aff647230 */ /* 0x000fe40000004100 */
[--C-:B------:R-:W-:Y:S02]  /*12e0*/  HADD2.F32 R232, -RZ, R75.reuse.H0_H0 ;  /* 0x2000004bffe87230 */ /* 0x100fe40000004100 */
[----:B------:R-:W-:Y:S02]  /*12f0*/  HADD2.F32 R72, -RZ, R75.H1_H1 ;  /* 0x3000004bff487230 */ /* 0x000fe40000004100 */
[----:B------:R-:W-:Y:S02]  /*1300*/  HADD2.F32 R209, -RZ, R76.H0_H0 ;  /* 0x2000004cffd17230 */ /* 0x000fe40000004100 */
[--C-:B------:R-:W-:Y:S02]  /*1310*/  HADD2.F32 R74, -RZ, R78.reuse.H0_H0 ;  /* 0x2000004eff4a7230 */ /* 0x100fe40000004100 */
[----:B------:R-:W-:-:S02]  /*1320*/  HADD2.F32 R75, -RZ, R78.H1_H1 ;  /* 0x3000004eff4b7230 */ /* 0x000fc40000004100 */
[----:B------:R-:W-:Y:S02]  /*1330*/  HADD2.F32 R215, -RZ, R80.H1_H1 ;  /* 0x30000050ffd77230 */ /* 0x000fe40000004100 */
[----:B------:R-:W-:Y:S01]  /*1340*/  FMUL.FTZ R80, R179, R77 ;  /* 0x0000004db3507220 */ /* 0x000fe20000410000 */
[----:B------:R-:W-:Y:S02]  /*1350*/  HADD2.F32 R78, -RZ, R81.H0_H0 ;  /* 0x20000051ff4e7230 */ /* 0x000fe40000004100 */
[----:B------:R-:W-:Y:S01]  /*1360*/  FADD.FTZ R214, -R217, R226 ;  /* 0x000000e2d9d67221 */ /* 0x000fe20000010100 */
[----:B------:R-:W-:Y:S01]  /*1370*/  FADD.FTZ R126, R224, R126 ;  /* 0x0000007ee07e7221 */ /* 0x000fe20000010000 */
[----:B------:R-:W-:Y:S01]  /*1380*/  FFMA.FTZ R127, R102, R224, R127 ;  /* 0x000000e0667f7223 */ /* 0x000fe2000001007f */
[----:B------:R-:W-:Y:S01]  /*1390*/  FADD.FTZ R120, R209, R120 ;  /* 0x00000078d1787221 */ /* 0x000fe20000010000 */
[----:B------:R-:W-:Y:S01]  /*13a0*/  FFMA.FTZ R121, R218, R209, R121 ;  /* 0x000000d1da797223 */ /* 0x000fe20000010079 */
[----:B------:R-:W-:-:S02]  /*13b0*/  HADD2.F32 R224, -RZ, R82.H0_H0 ;  /* 0x20000052ffe07230 */ /* 0x000fc40000004100 */
[----:B------:R-:W-:Y:S01]  /*13c0*/  FFMA.FTZ R209, R187, R209, R80 ;  /* 0x000000d1bbd17223 */ /* 0x000fe20000010050 */
[----:B------:R-:W-:Y:S02]  /*13d0*/  HADD2.F32 R237, -RZ, R82.H1_H1 ;  /* 0x30000052ffed7230 */ /* 0x000fe40000004100 */
[----:B------:R-:W-:Y:S01]  /*13e0*/  FMUL.FTZ R82, R177, R78 ;  /* 0x0000004eb1527220 */ /* 0x000fe20000410000 */
[----:B------:R-:W-:Y:S01]  /*13f0*/  FMUL.FTZ R214, R205, R214 ;  /* 0x000000d6cdd67220 */ /* 0x000fe20000410000 */
[----:B------:R-:W-:Y:S02]  /*1400*/  HADD2.F32 R80, -RZ, R84.H0_H0 ;  /* 0x20000054ff507230 */ /* 0x000fe40000004100 */
[----:B------:R-:W-:Y:S01]  /*1410*/  FADD.FTZ R112, R213, R112 ;  /* 0x00000070d5707221 */ /* 0x000fe20000010000 */
[-C--:B------:R-:W-:Y:S01]  /*1420*/  FFMA.FTZ R82, R185, R213.reuse, R82 ;  /* 0x000000d5b9527223 */ /* 0x080fe20000010052 */
[----:B------:R-:W-:Y:S01]  /*1430*/  FFMA.FTZ R113, R214, R213, R113 ;  /* 0x000000d5d6717223 */ /* 0x000fe20000010071 */
[----:B------:R-:W0:Y:S01]  /*1440*/  @P1 LDC.64 R226, c[0x0][0x438] ;  /* 0x00010e00ffe21b82 */ /* 0x000e220000000a00 */
[----:B------:R-:W-:Y:S01]  /*1450*/  FADD.FTZ R213, -R217, R80 ;  /* 0x00000050d9d57221 */ /* 0x000fe20000010100 */
[----:B------:R-:W-:Y:S01]  /*1460*/  FADD.FTZ R80, RZ, R207 ;  /* 0x000000cfff507221 */ /* 0x000fe20000010000 */
[----:B------:R-:W-:-:S03]  /*1470*/  HADD2.F32 R246, -RZ, R88.H0_H0 ;  /* 0x20000058fff67230 */ /* 0x000fc60000004100 */
[----:B------:R-:W-:Y:S01]  /*1480*/  FADD.FTZ R80, R107, R80 ;  /* 0x000000506b507221 */ /* 0x000fe20000010000 */
[----:B------:R-:W-:-:S03]  /*1490*/  HADD2.F32 R247, -RZ, R88.H1_H1 ;  /* 0x30000058fff77230 */ /* 0x000fc60000004100 */
[----:B------:R-:W-:Y:S01]  /*14a0*/  FADD.FTZ R88, R105, R80 ;  /* 0x0000005069587221 */ /* 0x000fe20000010000 */
[----:B------:R-:W-:Y:S01]  /*14b0*/  FADD.FTZ R216, -R217, R216 ;  /* 0x000000d8d9d87221 */ /* 0x000fe20000010100 */
[----:B------:R-:W-:Y:S02]  /*14c0*/  FADD.FTZ R142, R211, R142 ;  /* 0x0000008ed38e7221 */ /* 0x000fe40000010000 */
[----:B------:R-:W-:Y:S01]  /*14d0*/  FADD.FTZ R88, R103, R88 ;  /* 0x0000005867587221 */ /* 0x000fe20000010000 */
[----:B------:R-:W-:Y:S01]  /*14e0*/  FFMA.FTZ R143, R210, R211, R143 ;  /* 0x000000d3d28f7223 */ /* 0x000fe2000001008f */
[----:B------:R-:W-:Y:S02]  /*14f0*/  HADD2.F32 R211, -RZ, R76.H1_H1 ;  /* 0x3000004cffd37230 */ /* 0x000fe40000004100 */
[----:B------:R-:W-:Y:S01]  /*1500*/  FMUL.FTZ R216, R205, R216 ;  /* 0x000000d8cdd87220 */ /* 0x000fe20000410000 */
[--C-:B------:R-:W-:Y:S02]  /*1510*/  HADD2.F32 R236, -RZ, R83.reuse.H0_H0 ;  /* 0x20000053ffec7230 */ /* 0x100fe40000004100 */
[----:B------:R-:W-:Y:S01]  /*1520*/  FADD.FTZ R88, R101, R88 ;  /* 0x0000005865587221 */ /* 0x000fe20000010000 */
[----:B------:R-:W-:-:S02]  /*1530*/  HADD2.F32 R241, -RZ, R83.H1_H1 ;  /* 0x30000053fff17230 */ /* 0x000fc40000004100 */
[----:B------:R-:W-:Y:S01]  /*1540*/  FMUL.FTZ R83, R178, R215 ;  /* 0x000000d7b2537220 */ /* 0x000fe20000410000 */
[----:B------:R-:W-:Y:S02]  /*1550*/  HADD2.F32 R84, -RZ, R84.H1_H1 ;  /* 0x30000054ff547230 */ /* 0x000fe40000004100 */
[----:B------:R-:W-:Y:S02]  /*1560*/  HADD2.F32 R234, -RZ, R86.H0_H0 ;  /* 0x20000056ffea7230 */ /* 0x000fe40000004100 */
[----:B------:R-:W-:Y:S01]  /*1570*/  FADD.FTZ R116, R211, R116 ;  /* 0x00000074d3747221 */ /* 0x000fe20000010000 */
[-C--:B------:R-:W-:Y:S01]  /*1580*/  FFMA.FTZ R117, R216, R211.reuse, R117 ;  /* 0x000000d3d8757223 */ /* 0x080fe20000010075 */
[----:B------:R-:W-:Y:S01]  /*1590*/  FFMA.FTZ R83, R186, R211, R83 ;  /* 0x000000d3ba537223 */ /* 0x000fe20000010053 */
[--C-:B------:R-:W-:Y:S02]  /*15a0*/  HADD2.F32 R240, -RZ, R87.reuse.H0_H0 ;  /* 0x20000057fff07230 */ /* 0x100fe40000004100 */
[----:B------:R-:W-:Y:S01]  /*15b0*/  FADD.FTZ R88, R99, R88 ;  /* 0x0000005863587221 */ /* 0x000fe20000010000 */
[----:B------:R-:W-:-:S02]  /*15c0*/  HADD2.F32 R242, -RZ, R87.H1_H1 ;  /* 0x30000057fff27230 */ /* 0x000fc40000004100 */
[C---:B------:R-:W-:Y:S01]  /*15d0*/  FADD.FTZ R87, -R217.reuse, R220 ;  /* 0x000000dcd9577221 */ /* 0x040fe20000010100 */
[--C-:B------:R-:W-:Y:S02]  /*15e0*/  HADD2.F32 R252, -RZ, R85.reuse.H0_H0 ;  /* 0x20000055fffc7230 */ /* 0x100fe40000004100 */
[C---:B------:R-:W-:Y:S01]  /*15f0*/  FADD.FTZ R211, -R217.reuse, R84 ;  /* 0x00000054d9d37221 */ /* 0x040fe20000010100 */
[----:B------:R-:W-:Y:S02]  /*1600*/  HADD2.F32 R250, -RZ, R85.H1_H1 ;  /* 0x30000055fffa7230 */ /* 0x000fe40000004100 */
[----:B------:R-:W-:Y:S01]  /*1610*/  FADD.FTZ R220, -R217, R234 ;  /* 0x000000ead9dc7221 */ /* 0x000fe20000010100 */
[----:B0-----:R-:W-:-:S04]  /*1620*/  @P1 IMAD.WIDE.U32 R84, R153, 0x10, R226 ;  /* 0x0000001099541825 */ /* 0x001fc800078e00e2 */
[--C-:B------:R-:W-:Y:S01]  /*1630*/  HADD2.F32 R234, -RZ, R91.reuse.H0_H0 ;  /* 0x2000005bffea7230 */ /* 0x100fe20000004100 */
[----:B------:R0:W5:Y:S01]  /*1640*/  @P1 LDG.E.128 R60, desc[UR12][R84.64] ;  /* 0x0000000c543c1981 */ /* 0x000162000c1e1d00 */
[----:B------:R-:W-:Y:S02]  /*1650*/  HADD2.F32 R239, -RZ, R91.H1_H1 ;  /* 0x3000005bffef7230 */ /* 0x000fe40000004100 */
[----:B------:R-:W-:Y:S01]  /*1660*/  FADD.FTZ R91, R97, R88 ;  /* 0x00000058615b7221 */ /* 0x000fe20000010000 */
[--C-:B------:R-:W-:Y:S02]  /*1670*/  HADD2.F32 R248, -RZ, R89.reuse.H0_H0 ;  /* 0x20000059fff87230 */ /* 0x100fe40000004100 */
[----:B------:R-:W-:Y:S02]  /*1680*/  HADD2.F32 R245, -RZ, R89.H1_H1 ;  /* 0x30000059fff57230 */ /* 0x000fe40000004100 */
[----:B------:R-:W-:Y:S01]  /*1690*/  FFMA.FTZ R89, R0, R207, RZ ;  /* 0x000000cf00597223 */ /* 0x000fe200000100ff */
[----:B------:R-:W-:-:S02]  /*16a0*/  HADD2.F32 R81, -RZ, R81.H1_H1 ;  /* 0x30000051ff517230 */ /* 0x000fc40000004100 */
[----:B0-----:R-:W-:Y:S01]  /*16b0*/  FADD.FTZ R84, R96, R91 ;  /* 0x0000005b60547221 */ /* 0x001fe20000010000 */
[----:B------:R-:W-:Y:S01]  /*16c0*/  FFMA.FTZ R89, R212, R107, R89 ;  /* 0x0000006bd4597223 */ /* 0x000fe20000010059 */
[----:B------:R-:W-:Y:S02]  /*16d0*/  FADD.FTZ R221, -R217, R222 ;  /* 0x000000ded9dd7221 */ /* 0x000fe40000010100 */
[----:B------:R-:W-:Y:S01]  /*16e0*/  FADD.FTZ R84, R209, R84 ;  /* 0x00000054d1547221 */ /* 0x000fe20000010000 */
[----:B------:R-:W-:Y:S01]  /*16f0*/  FFMA.FTZ R89, R210, R105, R89 ;  /* 0x00000069d2597223 */ /* 0x000fe20000010059 */
[----:B------:R-:W-:Y:S01]  /*1700*/  FMUL.FTZ R226, R205, R221 ;  /* 0x000000ddcde27220 */ /* 0x000fe20000410000 */
[----:B------:R-:W-:Y:S01]  /*1710*/  FMUL.FTZ R221, R176, R81 ;  /* 0x00000051b0dd7220 */ /* 0x000fe20000410000 */
[----:B------:R-:W-:Y:S01]  /*1720*/  FADD.FTZ R85, R83, R84 ;  /* 0x0000005453557221 */ /* 0x000fe20000010000 */
[----:B------:R-:W-:Y:S01]  /*1730*/  FFMA.FTZ R89, R208, R103, R89 ;  /* 0x00000067d0597223 */ /* 0x000fe20000010059 */
[----:B------:R-:W-:Y:S01]  /*1740*/  FMUL.FTZ R84, R175, R224 ;  /* 0x000000e0af547220 */ /* 0x000fe20000410000 */
[----:B------:R-:W-:Y:S01]  /*1750*/  FFMA.FTZ R221, R184, R73, R221 ;  /* 0x00000049b8dd7223 */ /* 0x000fe200000100dd */
[----:B------:R-:W-:Y:S01]  /*1760*/  FADD.FTZ R88, R82, R85 ;  /* 0x0000005552587221 */ /* 0x000fe20000010000 */
[----:B------:R-:W-:Y:S01]  /*1770*/  FFMA.FTZ R89, R106, R101, R89 ;  /* 0x000000656a597223 */ /* 0x000fe20000010059 */
[----:B------:R-:W-:Y:S01]  /*1780*/  FADD.FTZ R130, R223, R130 ;  /* 0x00000082df827221 */ /* 0x000fe20000010000 */
[----:B------:R-:W-:Y:S01]  /*1790*/  FFMA.FTZ R131, R104, R223, R131 ;  /* 0x000000df68837223 */ /* 0x000fe20000010083 */
[----:B------:R-:W-:Y:S01]  /*17a0*/  FMUL.FTZ R85, R174, R237 ;  /* 0x000000edae557220 */ /* 0x000fe20000410000 */
[----:B------:R-:W-:Y:S01]  /*17b0*/  FFMA.FTZ R223, R183, R74, R84 ;  /* 0x0000004ab7df7223 */ /* 0x000fe20000010054 */
[----:B------:R-:W-:Y:S01]  /*17c0*/  FADD.FTZ R88, R221, R88 ;  /* 0x00000058dd587221 */ /* 0x000fe20000010000 */
[----:B------:R-:W-:-:S02]  /*17d0*/  HADD2.F32 R238, -RZ, R86.H1_H1 ;  /* 0x30000056ffee7230 */ /* 0x000fc40000004100 */
[----:B------:R-:W-:Y:S01]  /*17e0*/  FFMA.FTZ R89, R104, R99, R89 ;  /* 0x0000006368597223 */ /* 0x000fe20000010059 */
[--C-:B------:R-:W-:Y:S02]  /*17f0*/  HADD2.F32 R76, -RZ, R79.reuse.H0_H0 ;  /* 0x2000004fff4c7230 */ /* 0x100fe40000004100 */
[----:B------:R-:W-:Y:S01]  /*1800*/  FFMA.FTZ R230, R182, R75, R85 ;  /* 0x0000004bb6e67223 */ /* 0x000fe20000010055 */
[----:B------:R-:W-:Y:S01]  /*1810*/  FADD.FTZ R134, R219, R134 ;  /* 0x00000086db867221 */ /* 0x000fe20000010000 */
[----:B------:R-:W-:Y:S01]  /*1820*/  FFMA.FTZ R135, R106, R219, R135 ;  /* 0x000000db6a877223 */ /* 0x000fe20000010087 */
[----:B------:R-:W-:Y:S01]  /*1830*/  FMUL.FTZ R84, R173, R236 ;  /* 0x000000ecad547220 */ /* 0x000fe20000410000 */
[----:B------:R-:W-:Y:S01]  /*1840*/  FADD.FTZ R85, R223, R88 ;  /* 0x00000058df557221 */ /* 0x000fe20000010000 */
[C---:B------:R-:W-:Y:S01]  /*1850*/  FADD.FTZ R219, -R217.reuse, R100 ;  /* 0x00000064d9db7221 */ /* 0x040fe20000010100 */
[C---:B------:R-:W-:Y:S01]  /*1860*/  FADD.FTZ R86, -R217.reuse, R72 ;  /* 0x00000048d9567221 */ /* 0x040fe20000010100 */
[----:B------:R-:W-:Y:S01]  /*1870*/  FFMA.FTZ R89, R102, R97, R89 ;  /* 0x0000006166597223 */ /* 0x000fe20000010059 */
[C---:B------:R-:W-:Y:S01]  /*1880*/  FADD.FTZ R232, -R217.reuse, R232 ;  /* 0x000000e8d9e87221 */ /* 0x040fe20000010100 */
[C---:B------:R-:W-:Y:S01]  /*1890*/  FADD.FTZ R252, -R217.reuse, R252 ;  /* 0x000000fcd9fc7221 */ /* 0x040fe20000010100 */
[C---:B------:R-:W-:Y:S01]  /*18a0*/  FADD.FTZ R250, -R217.reuse, R250 ;  /* 0x000000fad9fa7221 */ /* 0x040fe20000010100 */
[C---:B------:R-:W-:Y:S01]  /*18b0*/  FADD.FTZ R100, -R217.reuse, R238 ;  /* 0x000000eed9647221 */ /* 0x040fe20000010100 */
[C---:B------:R-:W-:Y:S01]  /*18c0*/  FADD.FTZ R222, -R217.reuse, R240 ;  /* 0x000000f0d9de7221 */ /* 0x040fe20000010100 */
[----:B------:R-:W-:Y:S01]  /*18d0*/  FADD.FTZ R72, -R217, R242 ;  /* 0x000000f2d9487221 */ /* 0x000fe20000010100 */
[----:B------:R-:W-:Y:S01]  /*18e0*/  FADD.FTZ R122, R225, R122 ;  /* 0x0000007ae17a7221 */ /* 0x000fe20000010000 */
[----:B------:R-:W-:Y:S01]  /*18f0*/  FFMA.FTZ R123, R98, R225, R123 ;  /* 0x000000e1627b7223 */ /* 0x000fe2000001007b */
[----:B------:R-:W-:-:S02]  /*1900*/  HADD2.F32 R79, -RZ, R79.H1_H1 ;  /* 0x3000004fff4f7230 */ /* 0x000fc40000004100 */
[----:B------:R-:W-:Y:S01]  /*1910*/  FFMA.FTZ R225, R181, R76, R84 ;  /* 0x0000004cb5e17223 */ /* 0x000fe20000010054 */
[--C-:B------:R-:W-:Y:S02]  /*1920*/  HADD2.F32 R217, -RZ, R92.reuse.H0_H0 ;  /* 0x2000005cffd97230 */ /* 0x100fe40000004100 */
[----:B------:R-:W-:Y:S01]  /*1930*/  FADD.FTZ R88, R230, R85 ;  /* 0x00000055e6587221 */ /* 0x000fe20000010000 */
[----:B------:R-:W-:Y:S01]  /*1940*/  FMUL.FTZ R227, R172, R241 ;  /* 0x000000f1ace37220 */ /* 0x000fe20000410000 */
[----:B------:R-:W-:Y:S01]  /*1950*/  FFMA.FTZ R89, R98, R96, R89 ;  /* 0x0000006062597223 */ /* 0x000fe20000010059 */
[----:B------:R-:W-:Y:S02]  /*1960*/  HADD2.F32 R233, -RZ, R92.H1_H1 ;  /* 0x3000005cffe97230 */ /* 0x000fe40000004100 */
[----:B------:R-:W-:Y:S01]  /*1970*/  FMUL.FTZ R84, R163, R217 ;  /* 0x000000d9a3547220 */ /* 0x000fe20000410000 */
[----:B------:R-:W-:Y:S01]  /*1980*/  FFMA.FTZ R227, R180, R79, R227 ;  /* 0x0000004fb4e37223 */ /* 0x000fe200000100e3 */
[----:B------:R-:W-:Y:S01]  /*1990*/  FADD.FTZ R88, R225, R88 ;  /* 0x00000058e1587221 */ /* 0x000fe20000010000 */
[----:B------:R-:W-:Y:S01]  /*19a0*/  FFMA.FTZ R89, R218, R209, R89 ;  /* 0x000000d1da597223 */ /* 0x000fe20000010059 */
[----:B------:R-:W-:-:S02]  /*19b0*/  HADD2.F32 R231, -RZ, R93.H0_H0 ;  /* 0x2000005dffe77230 */ /* 0x000fc40000004100 */
[----:B------:R-:W-:Y:S01]  /*19c0*/  FMUL.FTZ R228, R205, R87 ;  /* 0x00000057cde47220 */ /* 0x000fe20000410000 */
[----:B------:R-:W-:Y:S01]  /*19d0*/  FFMA.FTZ R84, R171, R246, R84 ;  /* 0x000000f6ab547223 */ /* 0x000fe20000010054 */
[----:B------:R-:W-:Y:S01]  /*19e0*/  FMUL.FTZ R85, R162, R233 ;  /* 0x000000e9a2557220 */ /* 0x000fe20000410000 */
[----:B------:R-:W-:Y:S01]  /*19f0*/  FADD.FTZ R87, R227, R88 ;  /* 0x00000058e3577221 */ /* 0x000fe20000010000 */
[----:B------:R-:W-:Y:S01]  /*1a00*/  FFMA.FTZ R89, R216, R83, R89 ;  /* 0x00000053d8597223 */ /* 0x000fe20000010059 */
[----:B------:R-:W-:Y:S02]  /*1a10*/  HADD2.F32 R240, -RZ, R93.H1_H1 ;  /* 0x3000005dfff07230 */ /* 0x000fe40000004100 */
[----:B------:R-:W-:Y:S01]  /*1a20*/  FMUL.FTZ R229, R205, R86 ;  /* 0x00000056cde57220 */ /* 0x000fe20000410000 */
[----:B------:R-:W-:Y:S01]  /*1a30*/  FFMA.FTZ R85, R170, R247, R85 ;  /* 0x000000f7aa557223 */ /* 0x000fe20000010055 */
[----:B------:R-:W-:Y:S01]  /*1a40*/  FADD.FTZ R88, R84, R87 ;  /* 0x0000005754587221 */ /* 0x000fe20000010000 */
[----:B------:R-:W-:Y:S01]  /*1a50*/  FMUL.FTZ R86, R161, R231 ;  /* 0x000000e7a1567220 */ /* 0x000fe20000410000 */
[----:B------:R-:W-:Y:S01]  /*1a60*/  FFMA.FTZ R89, R214, R82, R89 ;  /* 0x00000052d6597223 */ /* 0x000fe20000010059 */
[----:B------:R-:W-:-:S02]  /*1a70*/  HADD2.F32 R238, -RZ, R94.H0_H0 ;  /* 0x2000005effee7230 */ /* 0x000fc40000004100 */
[----:B------:R-:W-:Y:S01]  /*1a80*/  FMUL.FTZ R87, R160, R240 ;  /* 0x000000f0a0577220 */ /* 0x000fe20000410000 */
[----:B------:R-:W-:Y:S01]  /*1a90*/  FFMA.FTZ R86, R169, R248, R86 ;  /* 0x000000f8a9567223 */ /* 0x000fe20000010056 */
[----:B------:R-:W-:Y:S01]  /*1aa0*/  FADD.FTZ R91, R88, R85 ;  /* 0x00000055585b7221 */ /* 0x000fe20000010000 */
[----:B------:R-:W-:Y:S01]  /*1ab0*/  FFMA.FTZ R89, R226, R221, R89 ;  /* 0x000000dde2597223 */ /* 0x000fe20000010059 */
[----:B------:R-:W-:Y:S02]  /*1ac0*/  HADD2.F32 R80, -RZ, R90.H0_H0 ;  /* 0x2000005aff507230 */ /* 0x000fe40000004100 */
[----:B------:R-:W-:Y:S02]  /*1ad0*/  HADD2.F32 R243, -RZ, R94.H1_H1 ;  /* 0x3000005efff37230 */ /* 0x000fe40000004100 */
[----:B------:R-:W-:Y:S01]  /*1ae0*/  FMUL.FTZ R94, R159, R238 ;  /* 0x000000ee9f5e7220 */ /* 0x000fe20000410000 */
[----:B------:R-:W-:Y:S02]  /*1af0*/  HADD2.F32 R235, -RZ, R90.H1_H1 ;  /* 0x3000005affeb7230 */ /* 0x000fe40000004100 */
[----:B------:R-:W-:Y:S01]  /*1b00*/  FFMA.FTZ R87, R168, R245, R87 ;  /* 0x000000f5a8577223 */ /* 0x000fe20000010057 */
[----:B------:R-:W-:Y:S01]  /*1b10*/  FADD.FTZ R92, R91, R86 ;  /* 0x000000565b5c7221 */ /* 0x000fe20000010000 */
[----:B------:R-:W-:Y:S01]  /*1b20*/  FMUL.FTZ R219, R205, R219 ;  /* 0x000000dbcddb7220 */ /* 0x000fe20000410000 */
[----:B------:R-:W-:Y:S01]  /*1b30*/  FFMA.FTZ R90, R228, R223, R89 ;  /* 0x000000dfe45a7223 */ /* 0x000fe20000010059 */
[----:B------:R-:W-:-:S02]  /*1b40*/  HADD2.F32 R242, -RZ, R95.H0_H0 ;  /* 0x2000005ffff27230 */ /* 0x000fc40000004100 */
[----:B------:R-:W-:Y:S01]  /*1b50*/  FFMA.FTZ R89, R167, R80, R94 ;  /* 0x00000050a7597223 */ /* 0x000fe2000001005e */
[----:B------:R-:W-:Y:S01]  /*1b60*/  FMUL.FTZ R93, R158, R243 ;  /* 0x000000f39e5d7220 */ /* 0x000fe20000410000 */
        /* <DEDUP_REMOVED lines=8> */
[----:B------:R-:W-:Y:S01]  /*1bf0*/  FFMA.FTZ R91, R165, R234, R95 ;  /* 0x000000eaa55b7223 */ /* 0x000fe2000001005f */
[----:B------:R-:W-:Y:S01]  /*1c00*/  FMUL.FTZ R88, R205, R213 ;  /* 0x000000d5cd587220 */ /* 0x000fe20000410000 */
[----:B------:R-:W-:Y:S01]  /*1c10*/  FMUL.FTZ R95, R156, R244 ;  /* 0x000000f49c5f7220 */ /* 0x000fe20000410000 */
[----:B------:R-:W-:Y:S01]  /*1c20*/  FADD.FTZ R94, R93, R90 ;  /* 0x0000005a5d5e7221 */ /* 0x000fe20000010000 */
[----:B------:R-:W-:Y:S01]  /*1c30*/  FFMA.FTZ R213, R229, R227, R92 ;  /* 0x000000e3e5d57223 */ /* 0x000fe2000001005c */
[C---:B------:R-:W-:Y:S01]  /*1c40*/  FMUL.FTZ R93, R205.reuse, R211 ;  /* 0x000000d3cd5d7220 */ /* 0x040fe20000410000 */
[----:B------:R-:W-:Y:S01]  /*1c50*/  FFMA.FTZ R92, R164, R239, R95 ;  /* 0x000000efa45c7223 */ /* 0x000fe2000001005f */
[----:B------:R-:W-:Y:S01]  /*1c60*/  FADD.FTZ R249, R94, R91 ;  /* 0x0000005b5ef97221 */ /* 0x000fe20000010000 */
[----:B------:R-:W-:Y:S01]  /*1c70*/  FFMA.FTZ R95, R88, R84, R213 ;  /* 0x00000054585f7223 */ /* 0x000fe200000100d5 */
[----:B------:R-:W-:-:S02]  /*1c80*/  FMUL.FTZ R94, R205, R252 ;  /* 0x000000fccd5e7220 */ /* 0x000fc40000410000 */
[----:B------:R-:W-:Y:S01]  /*1c90*/  FADD.FTZ R249, R249, R92 ;  /* 0x0000005cf9f97221 */ /* 0x000fe20000010000 */
[----:B------:R-:W-:Y:S01]  /*1ca0*/  FFMA.FTZ R211, R93, R85, R95 ;  /* 0x000000555dd37223 */ /* 0x000fe2000001005f */
[----:B------:R-:W-:-:S03]  /*1cb0*/  FMUL.FTZ R95, R205, R250 ;  /* 0x000000facd5f7220 */ /* 0x000fc60000410000 */
[----:B------:R-:W-:Y:S01]  /*1cc0*/  FFMA.FTZ R252, R94, R86, R211 ;  /* 0x000000565efc7223 */ /* 0x000fe200000100d3 */
[----:B------:R-:W0:Y:S01]  /*1cd0*/  SHFL.DOWN PT, R250, R249, 0x10, 0x1f ;  /* 0x0a001f00f9fa7f89 */ /* 0x000e2200000e0000 */
[----:B------:R-:W-:Y:S02]  /*1ce0*/  FMUL.FTZ R220, R205, R220 ;  /* 0x000000dccddc7220 */ /* 0x000fe40000410000 */
        /* <DEDUP_REMOVED lines=23> */
[----:B------:R-:W-:Y:S02]  /*1e60*/  FFMA.FTZ R109, R226, R73, R109 ;  /* 0x00000049e26d7223 */ /* 0x000fe4000001006d */
[----:B------:R-:W1:Y:S01]  /*1e70*/  SHFL.DOWN PT, R73, R249, 0x1, 0x1f ;  /* 0x08201f00f9497f89 */ /* 0x000e6200000e0000 */
[----:B0-----:R-:W-:Y:S02]  /*1e80*/  FADD.FTZ R250, R100, R72 ;  /* 0x0000004864fa7221 */ /* 0x001fe40000010000 */
[----:B------:R-:W0:Y:S01]  /*1e90*/  S2R R100, SR_TID.X ;  /* 0x0000000000647919 */ /* 0x000e220000002100 */
[----:B-1----:R-:W-:Y:S02]  /*1ea0*/  FADD.FTZ R72, R249, R73 ;  /* 0x00000049f9487221 */ /* 0x002fe40000010000 */
[----:B------:R-:W1:Y:S01]  /*1eb0*/  SHFL.DOWN PT, R73, R250, 0x1, 0x1f ;  /* 0x08201f00fa497f89 */ /* 0x000e6200000e0000 */
[----:B------:R-:W-:Y:S01]  /*1ec0*/  BSSY.RECONVERGENT B0, `(.L_x_368) ;  /* 0x000000c000007945 */ /* 0x000fe20003800200 */
[----:B0-----:R-:W-:Y:S01]  /*1ed0*/  LOP3.LUT P2, RZ, R100, 0x1f, RZ, 0xc0, !PT ;  /* 0x0000001f64ff7812 */ /* 0x001fe2000784c0ff */
[----:B-1----:R-:W-:-:S12]  /*1ee0*/  FADD.FTZ R73, R250, R73 ;  /* 0x00000049fa497221 */ /* 0x002fd80000010000 */
        /* <DEDUP_REMOVED lines=9> */
.L_x_369:
[----:B------:R-:W-:Y:S05]  /*1f80*/  BSYNC.RECONVERGENT B0 ;  /* 0x0000000000007941 */ /* 0x000fea0003800200 */
.L_x_368:
        /* <DEDUP_REMOVED lines=42> */
[----:B------:R-:W-:Y:S01]  /*2230*/  FADD.FTZ R32, R247, R32 ;  /* 0x00000020f7207221 */ /* 0x000fe20000010000 */
[----:B------:R-:W1:Y:S01]  /*2240*/  LDS.128 R76, [UR10] ;  /* 0x0000000aff4c7984 */ /* 0x000e620008000c00 */
[----:B--2---:R-:W-:Y:S01]  /*2250*/  IADD3 R154, PT, PT, R154, R80, RZ ;  /* 0x000000509a9a7210 */ /* 0x004fe20007ffe0ff */
        /* <DEDUP_REMOVED lines=73> */
[----:B------:R-:W-:Y:S01]  /*26f0*/  F2FP.F16.F32.PACK_AB R72, R77, R0 ;  /* 0x000000004d48723e */ /* 0x000fe200000000ff */
[----:B------:R-:W-:Y:S06]  /*2700*/  BRA `(.L_x_373) ;  /* 0x0000001000607947 */ /* 0x000fec0003800000 */
.L_x_372:
        /* <DEDUP_REMOVED lines=33> */
.L_x_371:
        /* <DEDUP_REMOVED lines=36> */
.L_x_374:
        /* <DEDUP_REMOVED lines=37> */
.L_x_370:
        /* <DEDUP_REMOVED lines=12> */
[----:B------:R-:W-:Y:S01]  /*2e70*/  FADD.FTZ R207, R207, -R0 ;  /* 0x80000000cfcf7221 */ /* 0x000fe20000010000 */
[--C-:B-----5:R-:W-:Y:S02]  /*2e80*/  HADD2.F32 R72, -RZ, R55.reuse.H0_H0 ;  /* 0x20000037ff487230 */ /* 0x120fe40000004100 */
[----:B------:R-:W-:Y:S01]  /*2e90*/  FADD.FTZ R75, R97, -R102 ;  /* 0x80000066614b7221 */ /* 0x000fe20000010000 */
[----:B------:R-:W-:Y:S02]  /*2ea0*/  HADD2.F32 R74, -RZ, R55.H1_H1 ;  /* 0x30000037ff4a7230 */ /* 0x000fe40000004100 */
[----:B------:R-:W-:Y:S01]  /*2eb0*/  FADD.FTZ R81, R96, -R79 ;  /* 0x8000004f60517221 */ /* 0x000fe20000010000 */
[----:B------:R-:W-:-:S02]  /*2ec0*/  HADD2.F32 R0, -RZ, R54.H0_H0 ;  /* 0x20000036ff007230 */ /* 0x000fc40000004100 */
[----:B------:R-:W-:Y:S01]  /*2ed0*/  FADD.FTZ R101, R101, -R106 ;  /* 0x8000006a65657221 */ /* 0x000fe20000010000 */
[-CC-:B------:R-:W-:Y:S01]  /*2ee0*/  FFMA.FTZ R212, R212, R215.reuse, R217.reuse ;  /* 0x000000d7d4d47223 */ /* 0x180fe200000100d9 */
[-CC-:B------:R-:W-:Y:S01]  /*2ef0*/  FFMA.FTZ R210, R210, R215.reuse, R217.reuse ;  /* 0x000000d7d2d27223 */ /* 0x180fe200000100d9 */
[-CC-:B------:R-:W-:Y:S01]  /*2f00*/  FFMA.FTZ R208, R208, R215.reuse, R217.reuse ;  /* 0x000000d7d0d07223 */ /* 0x180fe200000100d9 */
[----:B------:R-:W-:Y:S01]  /*2f10*/  FFMA.FTZ R104, R104, R215, R217 ;  /* 0x000000d768687223 */ /* 0x000fe200000100d9 */
[C---:B------:R-:W-:Y:S01]  /*2f20*/  FFMA.FTZ R75, R205.reuse, R75, R72 ;  /* 0x0000004bcd4b7223 */ /* 0x040fe20000010048 */
[C---:B------:R-:W-:Y:S01]  /*2f30*/  FFMA.FTZ R96, R205.reuse, R81, R74 ;  /* 0x00000051cd607223 */ /* 0x040fe2000001004a */
[----:B------:R-:W-:Y:S01]  /*2f40*/  FFMA.FTZ R78, R205, R101, R0 ;  /* 0x00000065cd4e7223 */ /* 0x000fe20000010000 */
[----:B------:R-:W-:Y:S02]  /*2f50*/  HADD2.F32 R80, -RZ, R54.H1_H1 ;  /* 0x30000036ff507230 */ /* 0x000fe40000004100 */
[----:B------:R-:W-:Y:S01]  /*2f60*/  FADD.FTZ R77, R107, -R212 ;  /* 0x800000d46b4d7221 */ /* 0x000fe20000010000 */
[----:B------:R-:W-:-:S02]  /*2f70*/  HADD2.F32 R74, -RZ, R53.H0_H0 ;  /* 0x20000035ff4a7230 */ /* 0x000fc40000004100 */
[----:B------:R-:W-:Y:S01]  /*2f80*/  FADD.FTZ R73, R105, -R210 ;  /* 0x800000d269497221 */ /* 0x000fe20000010000 */
[----:B------:R-:W-:Y:S02]  /*2f90*/  HADD2.F32 R76, -RZ, R53.H1_H1 ;  /* 0x30000035ff4c7230 */ /* 0x000fe40000004100 */
[----:B------:R-:W-:Y:S01]  /*2fa0*/  FADD.FTZ R103, R103, -R208 ;  /* 0x800000d067677221 */ /* 0x000fe20000010000 */
[--C-:B------:R-:W-:Y:S02]  /*2fb0*/  HADD2.F32 R0, -RZ, R52.reuse.H0_H0 ;  /* 0x20000034ff007230 */ /* 0x100fe40000004100 */
[----:B------:R-:W-:Y:S01]  /*2fc0*/  FADD.FTZ R79, R99, -R104 ;  /* 0x80000068634f7221 */ /* 0x000fe20000010000 */
[----:B------:R-:W-:Y:S02]  /*2fd0*/  HADD2.F32 R72, -RZ, R52.H1_H1 ;  /* 0x30000034ff487230 */ /* 0x000fe40000004100 */
[C---:B------:R-:W-:Y:S01]  /*2fe0*/  FFMA.FTZ R73, R205.reuse, R73, R74 ;  /* 0x00000049cd497223 */ /* 0x040fe2000001004a */
        /* <DEDUP_REMOVED lines=9> */
.L_x_376:
[-CC-:B------:R-:W-:Y:S01]  /*3080*/  FFMA.FTZ R0, R0, R215.reuse, R217.reuse ;  /* 0x000000d700007223 */ /* 0x180fe200000100d9 */
[-CC-:B------:R-:W-:Y:S01]  /*3090*/  FFMA.FTZ R210, R210, R215.reuse, R217.reuse ;  /* 0x000000d7d2d27223 */ /* 0x180fe200000100d9 */
[-CC-:B------:R-:W-:Y:S01]  /*30a0*/  FFMA.FTZ R106, R106, R215.reuse, R217.reuse ;  /* 0x000000d76a6a7223 */ /* 0x180fe200000100d9 */
[----:B------:R-:W-:Y:S01]  /*30b0*/  FFMA.FTZ R73, R98, R215, R217 ;  /* 0x000000d762497223 */ /* 0x000fe200000100d9 */
[----:B-----5:R-:W-:Y:S02]  /*30c0*/  HADD2.F32 R68, -RZ, R52.H0_H0 ;  /* 0x20000034ff447230 */ /* 0x020fe40000004100 */
[----:B------:R-:W-:Y:S01]  /*30d0*/  FADD.FTZ R0, R207, -R0 ;  /* 0x80000000cf007221 */ /* 0x000fe20000010000 */
[----:B------:R-:W-:Y:S02]  /*30e0*/  HADD2.F32 R69, -RZ, R53.H0_H0 ;  /* 0x20000035ff457230 */ /* 0x000fe40000004100 */
[----:B------:R-:W-:Y:S01]  /*30f0*/  FADD.FTZ R210, R105, -R210 ;  /* 0x800000d269d27221 */ /* 0x000fe20000010000 */
[----:B------:R-:W-:-:S02]  /*3100*/  HADD2.F32 R71, -RZ, R54.H0_H0 ;  /* 0x20000036ff477230 */ /* 0x000fc40000004100 */
[----:B------:R-:W-:Y:S01]  /*3110*/  FADD.FTZ R106, R101, -R106 ;  /* 0x8000006a656a7221 */ /* 0x000fe20000010000 */
[-CC-:B------:R-:W-:Y:S01]  /*3120*/  FFMA.FTZ R212, R212, R215.reuse, R217.reuse ;  /* 0x000000d7d4d47223 */ /* 0x180fe200000100d9 */
[-CC-:B------:R-:W-:Y:S01]  /*3130*/  FFMA.FTZ R208, R208, R215.reuse, R217.reuse ;  /* 0x000000d7d0d07223 */ /* 0x180fe200000100d9 */
[-CC-:B------:R-:W-:Y:S01]  /*3140*/  FFMA.FTZ R104, R104, R215.reuse, R217.reuse ;  /* 0x000000d768687223 */ /* 0x180fe200000100d9 */
[----:B------:R-:W-:Y:S01]  /*3150*/  FFMA.FTZ R102, R102, R215, R217 ;  /* 0x000000d766667223 */ /* 0x000fe200000100d9 */
[----:B------:R-:W-:Y:S01]  /*3160*/  FADD.FTZ R96, R96, -R73 ;  /* 0x8000004960607221 */ /* 0x000fe20000010000 */
[C---:B------:R-:W-:Y:S01]  /*3170*/  FFMA.FTZ R0, R205.reuse, R0, R68 ;  /* 0x00000000cd007223 */ /* 0x040fe20000010044 */
[C---:B------:R-:W-:Y:S01]  /*3180*/  FFMA.FTZ R73, R205.reuse, R210, R69 ;  /* 0x000000d2cd497223 */ /* 0x040fe20000010045 */
[----:B------:R-:W-:Y:S01]  /*3190*/  FFMA.FTZ R74, R205, R106, R71 ;  /* 0x0000006acd4a7223 */ /* 0x000fe20000010047 */
[--C-:B------:R-:W-:Y:S02]  /*31a0*/  HADD2.F32 R77, -RZ, R55.reuse.H1_H1 ;  /* 0x30000037ff4d7230 */ /* 0x100fe40000004100 */
[----:B------:R-:W-:Y:S01]  /*31b0*/  FADD.FTZ R212, R107, -R212 ;  /* 0x800000d46bd47221 */ /* 0x000fe20000010000 */
[----:B------:R-:W-:-:S02]  /*31c0*/  HADD2.F32 R68, -RZ, R55.H0_H0 ;  /* 0x20000037ff447230 */ /* 0x000fc40000004100 */
[----:B------:R-:W-:Y:S01]  /*31d0*/  FADD.FTZ R208, R103, -R208 ;  /* 0x800000d067d07221 */ /* 0x000fe20000010000 */
[----:B------:R-:W-:Y:S02]  /*31e0*/  HADD2.F32 R75, -RZ, R54.H1_H1 ;  /* 0x30000036ff4b7230 */ /* 0x000fe40000004100 */
[----:B------:R-:W-:Y:S01]  /*31f0*/  FADD.FTZ R104, R99, -R104 ;  /* 0x8000006863687221 */ /* 0x000fe20000010000 */
[----:B------:R-:W-:Y:S02]  /*3200*/  HADD2.F32 R71, -RZ, R53.H1_H1 ;  /* 0x30000035ff477230 */ /* 0x000fe40000004100 */
[----:B------:R-:W-:Y:S01]  /*3210*/  FADD.FTZ R102, R97, -R102 ;  /* 0x8000006661667221 */ /* 0x000fe20000010000 */
[----:B------:R-:W-:Y:S02]  /*3220*/  HADD2.F32 R69, -RZ, R52.H1_H1 ;  /* 0x30000034ff457230 */ /* 0x000fe40000004100 */
[C---:B------:R-:W-:Y:S01]  /*3230*/  FFMA.FTZ R79, R205.reuse, R96, R77 ;  /* 0x00000060cd4f7223 */ /* 0x040fe2000001004d */
        /* <DEDUP_REMOVED lines=13> */
.L_x_375:
[----:B------:R-:W-:-:S04]  /*3310*/  UISETP.NE.U32.AND UP0, UPT, UR6, URZ, UPT ;  /* 0x000000ff0600728c */ /* 0x000fc8000bf05070 */
[----:B------:R-:W-:-:S09]  /*3320*/  UISETP.NE.AND.EX UP0, UPT, UR7, URZ, UPT, UP0 ;  /* 0x000000ff0700728c */ /* 0x000fd2000bf05300 */
[----:B------:R-:W-:Y:S05]  /*3330*/  BRA.U UP0, `(.L_x_377) ;  /* 0x0000000100a47547 */ /* 0x000fea000b800000 */
        /* <DEDUP_REMOVED lines=41> */
.L_x_377:
[-CC-:B------:R-:W-:Y:S01]  /*35d0*/  FFMA.FTZ R0, R0, R215.reuse, R217.reuse ;  /* 0x000000d700007223 */ /* 0x180fe200000100d9 */
[-CC-:B------:R-:W-:Y:S01]  /*35e0*/  FFMA.FTZ R210, R210, R215.reuse, R217.reuse ;  /* 0x000000d7d2d27223 */ /* 0x180fe200000100d9 */
[-CC-:B------:R-:W-:Y:S01]  /*35f0*/  FFMA.FTZ R106, R106, R215.reuse, R217.reuse ;  /* 0x000000d76a6a7223 */ /* 0x180fe200000100d9 */
[----:B-----5:R-:W-:Y:S02]  /*3600*/  HADD2.F32 R64, -RZ, R52.H0_H0 ;  /* 0x20000034ff407230 */ /* 0x020fe40000004100 */
[----:B------:R-:W-:Y:S01]  /*3610*/  FADD.FTZ R0, R207, -R0 ;  /* 0x80000000cf007221 */ /* 0x000fe20000010000 */
[----:B------:R-:W-:Y:S02]  /*3620*/  HADD2.F32 R65, -RZ, R53.H0_H0 ;  /* 0x20000035ff417230 */ /* 0x000fe40000004100 */
[----:B------:R-:W-:Y:S01]  /*3630*/  FADD.FTZ R210, R105, -R210 ;  /* 0x800000d269d27221 */ /* 0x000fe20000010000 */
[----:B------:R-:W-:Y:S02]  /*3640*/  HADD2.F32 R67, -RZ, R54.H0_H0 ;  /* 0x20000036ff437230 */ /* 0x000fe40000004100 */
        /* <DEDUP_REMOVED lines=10> */
[----:B------:R-:W-:-:S02]  /*36f0*/  HADD2.F32 R64, -RZ, R55.H0_H0 ;  /* 0x20000037ff407230 */ /* 0x000fc40000004100 */
[----:B------:R-:W-:Y:S01]  /*3700*/  FADD.FTZ R212, R107, -R212 ;  /* 0x800000d46bd47221 */ /* 0x000fe20000010000 */
[----:B------:R-:W-:Y:S02]  /*3710*/  HADD2.F32 R71, -RZ, R55.H1_H1 ;  /* 0x30000037ff477230 */ /* 0x000fe40000004100 */
[----:B------:R-:W-:Y:S01]  /*3720*/  FADD.FTZ R208, R103, -R208 ;  /* 0x800000d067d07221 */ /* 0x000fe20000010000 */
[----:B------:R-:W-:Y:S02]  /*3730*/  HADD2.F32 R69, -RZ, R54.H1_H1 ;  /* 0x30000036ff457230 */ /* 0x000fe40000004100 */
[----:B------:R-:W-:Y:S01]  /*3740*/  FADD.FTZ R104, R99, -R104 ;  /* 0x8000006863687221 */ /* 0x000fe20000010000 */
[----:B------:R-:W-:Y:S02]  /*3750*/  HADD2.F32 R67, -RZ, R53.H1_H1 ;  /* 0x30000035ff437230 */ /* 0x000fe40000004100 */
[----:B------:R-:W-:Y:S01]  /*3760*/  FADD.FTZ R102, R97, -R102 ;  /* 0x8000006661667221 */ /* 0x000fe20000010000 */
[----:B------:R-:W-:-:S02]  /*3770*/  HADD2.F32 R65, -RZ, R52.H1_H1 ;  /* 0x30000034ff417230 */ /* 0x000fc40000004100 */
[C---:B------:R-:W-:Y:S01]  /*3780*/  FFMA.FTZ R71, R205.reuse, R96, R71 ;  /* 0x00000060cd477223 */ /* 0x040fe20000010047 */
[C---:B------:R-:W-:Y:S01]  /*3790*/  FFMA.FTZ R69, R205.reuse, R104, R69 ;  /* 0x00000068cd457223 */ /* 0x040fe20000010045 */
[C---:B------:R-:W-:Y:S01]  /*37a0*/  FFMA.FTZ R64, R205.reuse, R102, R64 ;  /* 0x00000066cd407223 */ /* 0x040fe20000010040 */
[C---:B------:R-:W-:Y:S01]  /*37b0*/  FFMA.FTZ R208, R205.reuse, R208, R67 ;  /* 0x000000d0cdd07223 */ /* 0x040fe20000010043 */
[----:B------:R-:W-:Y:S02]  /*37c0*/  FFMA.FTZ R65, R205, R212, R65 ;  /* 0x000000d4cd417223 */ /* 0x000fe40000010041 */
[----:B------:R-:W-:Y:S02]  /*37d0*/  F2FP.F16.F32.PACK_AB R74, R69, R74 ;  /* 0x0000004a454a723e */ /* 0x000fe400000000ff */
[----:B------:R-:W-:Y:S02]  /*37e0*/  F2FP.F16.F32.PACK_AB R75, R71, R64 ;  /* 0x00000040474b723e */ /* 0x000fe400000000ff */
[----:B------:R-:W-:-:S02]  /*37f0*/  F2FP.F16.F32.PACK_AB R73, R208, R73 ;  /* 0x00000049d049723e */ /* 0x000fc400000000ff */
[----:B------:R-:W-:Y:S02]  /*3800*/  F2FP.F16.F32.PACK_AB R72, R65, R0 ;  /* 0x000000004148723e */ /* 0x000fe400000000ff */
        /* <DEDUP_REMOVED lines=8> */
.L_x_373:
        /* <DEDUP_REMOVED lines=18> */
[----:B-----5:R-:W-:Y:S02]  /*39b0*/  HADD2.F32 R67, -RZ, R58.H0_H0 ;  /* 0x2000003aff437230 */ /* 0x020fe40000004100 */
[-C--:B------:R-:W-:Y:S01]  /*39c0*/  FFMA.FTZ R64, R229, R215.reuse, R217 ;  /* 0x000000d7e5407223 */ /* 0x080fe200000100d9 */
        /* <DEDUP_REMOVED lines=19> */
[----:B------:R-:W-:-:S02]  /*3b00*/  HADD2.F32 R67, -RZ, R57.H1_H1 ;  /* 0x30000039ff437230 */ /* 0x000fc40000004100 */
[----:B------:R-:W-:Y:S01]  /*3b10*/  FADD.FTZ R232, R225, -R232 ;  /* 0x800000e8e1e87221 */ /* 0x000fe20000010000 */
[----:B------:R-:W-:Y:S02]  /*3b20*/  HADD2.F32 R65, -RZ, R56.H1_H1 ;  /* 0x30000038ff417230 */ /* 0x000fe40000004100 */
[C---:B------:R-:W-:Y:S01]  /*3b30*/  FFMA.FTZ R0, R205.reuse, R218, R0 ;  /* 0x000000dacd007223 */ /* 0x040fe20000010000 */
[C---:B------:R-:W-:Y:S01]  /*3b40*/  FFMA.FTZ R71, R205.reuse, R66, R71 ;  /* 0x00000042cd477223 */ /* 0x040fe20000010047 */
[C---:B------:R-:W-:Y:S01]  /*3b50*/  FFMA.FTZ R64, R205.reuse, R232, R64 ;  /* 0x000000e8cd407223 */ /* 0x040fe20000010040 */
[C---:B------:R-:W-:Y:S01]  /*3b60*/  FFMA.FTZ R69, R205.reuse, R230, R69 ;  /* 0x000000e6cd457223 */ /* 0x040fe20000010045 */
[C---:B------:R-:W-:Y:S01]  /*3b70*/  FFMA.FTZ R226, R205.reuse, R226, R67 ;  /* 0x000000e2cde27223 */ /* 0x040fe20000010043 */
[----:B------:R-:W-:Y:S02]  /*3b80*/  FFMA.FTZ R65, R205, R216, R65 ;  /* 0x000000d8cd417223 */ /* 0x000fe40000010041 */
        /* <DEDUP_REMOVED lines=13> */
.L_x_380:
        /* <DEDUP_REMOVED lines=15> */
[----:B------:R-:W-:-:S02]  /*3d50*/  HADD2.F32 R79, -RZ, R59.H1_H1 ;  /* 0x3000003bff4f7230 */ /* 0x000fc40000004100 */
[----:B------:R-:W-:Y:S01]  /*3d60*/  FADD.FTZ R218, R209, -R218 ;  /* 0x800000dad1da7221 */ /* 0x000fe20000010000 */
[----:B------:R-:W-:Y:S02]  /*3d70*/  HADD2.F32 R0, -RZ, R56.H0_H0 ;  /* 0x20000038ff007230 */ /* 0x000fe40000004100 */
[----:B------:R-:W-:Y:S01]  /*3d80*/  FADD.FTZ R216, R83, -R216 ;  /* 0x800000d853d87221 */ /* 0x000fe20000010000 */
[----:B------:R-:W-:Y:S02]  /*3d90*/  HADD2.F32 R64, -RZ, R59.H0_H0 ;  /* 0x2000003bff407230 */ /* 0x000fe40000004100 */
        /* <DEDUP_REMOVED lines=21> */
.L_x_379:
        /* <DEDUP_REMOVED lines=42> */
.L_x_382:
[-CC-:B0-----:R-:W-:Y:S01]  /*4190*/  FFMA.FTZ R73, R214, R215.reuse, R217.reuse ;  /* 0x000000d7d6497223 */ /* 0x181fe200000100d9 */
[-CC-:B------:R-:W-:Y:S01]  /*41a0*/  FFMA.FTZ R0, R229, R215.reuse, R217.reuse ;  /* 0x000000d7e5007223 */ /* 0x180fe200000100d9 */
[-CC-:B------:R-:W-:Y:S01]  /*41b0*/  FFMA.FTZ R232, R232, R215.reuse, R217.reuse ;  /* 0x000000d7e8e87223 */ /* 0x180fe200000100d9 */
[----:B------:R-:W-:Y:S01]  /*41c0*/  FFMA.FTZ R228, R228, R215, R217 ;  /* 0x000000d7e4e47223 */ /* 0x000fe200000100d9 */
[----:B------:R-:W-:Y:S01]  /*41d0*/  FADD.FTZ R82, R82, -R73 ;  /* 0x8000004952527221 */ /* 0x000fe20000010000 */
[----:B------:R-:W-:Y:S01]  /*41e0*/  FADD.FTZ R72, R227, -R0 ;  /* 0x80000000e3487221 */ /* 0x000fe20000010000 */
[--C-:B-----5:R-:W-:Y:S02]  /*41f0*/  HADD2.F32 R0, -RZ, R59.reuse.H0_H0 ;  /* 0x2000003bff007230 */ /* 0x120fe40000004100 */
[----:B------:R-:W-:Y:S01]  /*4200*/  FADD.FTZ R232, R225, -R232 ;  /* 0x800000e8e1e87221 */ /* 0x000fe20000010000 */
[----:B------:R-:W-:Y:S02]  /*4210*/  HADD2.F32 R75, -RZ, R59.H1_H1 ;  /* 0x3000003bff4b7230 */ /* 0x000fe40000004100 */
[----:B------:R-:W-:Y:S01]  /*4220*/  FADD.FTZ R228, R223, -R228 ;  /* 0x800000e4dfe47221 */ /* 0x000fe20000010000 */
[----:B------:R-:W-:-:S02]  /*4230*/  HADD2.F32 R73, -RZ, R58.H0_H0 ;  /* 0x2000003aff497230 */ /* 0x000fc40000004100 */
[-CC-:B------:R-:W-:Y:S01]  /*4240*/  FFMA.FTZ R218, R218, R215.reuse, R217.reuse ;  /* 0x000000d7dada7223 */ /* 0x180fe200000100d9 */
[-CC-:B------:R-:W-:Y:S01]  /*4250*/  FFMA.FTZ R216, R216, R215.reuse, R217.reuse ;  /* 0x000000d7d8d87223 */ /* 0x180fe200000100d9 */
[-CC-:B------:R-:W-:Y:S01]  /*4260*/  FFMA.FTZ R226, R226, R215.reuse, R217.reuse ;  /* 0x000000d7e2e27223 */ /* 0x180fe200000100d9 */
[----:B------:R-:W-:Y:S01]  /*4270*/  FFMA.FTZ R219, R219, R215, R217 ;  /* 0x000000d7dbdb7223 */ /* 0x000fe200000100d9 */
[C---:B------:R-:W-:Y:S01]  /*4280*/  FFMA.FTZ R232, R205.reuse, R232, R0 ;  /* 0x000000e8cde87223 */ /* 0x040fe20000010000 */
[C---:B------:R-:W-:Y:S01]  /*4290*/  FFMA.FTZ R97, R205.reuse, R72, R75 ;  /* 0x00000048cd617223 */ /* 0x040fe2000001004b */
[----:B------:R-:W-:Y:S01]  /*42a0*/  FFMA.FTZ R74, R205, R228, R73 ;  /* 0x000000e4cd4a7223 */ /* 0x000fe20000010049 */
[----:B------:R-:W-:Y:S02]  /*42b0*/  HADD2.F32 R79, -RZ, R57.H0_H0 ;  /* 0x20000039ff4f7230 */ /* 0x000fe40000004100 */
[----:B------:R-:W-:Y:S01]  /*42c0*/  FADD.FTZ R218, R209, -R218 ;  /* 0x800000dad1da7221 */ /* 0x000fe20000010000 */
[----:B------:R-:W-:-:S02]  /*42d0*/  HADD2.F32 R0, -RZ, R58.H1_H1 ;  /* 0x3000003aff007230 */ /* 0x000fc40000004100 */
        /* <DEDUP_REMOVED lines=16> */
.L_x_378:
[----:B------:R-:W-:Y:S05]  /*43e0*/  @!P0 BRA `(.L_x_383) ;  /* 0x00000004001c8947 */ /* 0x000fea0003800000 */
[----:B------:R-:W-:Y:S05]  /*43f0*/  @!P2 BRA `(.L_x_384) ;  /* 0x000000000094a947 */ /* 0x000fea0003800000 */
[-CC-:B------:R-:W-:Y:S01]  /*4400*/  FFMA.FTZ R218, R218, R215.reuse, R217.reuse ;  /* 0x000000d7dada7223 */ /* 0x180fe200000100d9 */
[-CC-:B------:R-:W-:Y:S01]  /*4410*/  FFMA.FTZ R216, R216, R215.reuse, R217.reuse ;  /* 0x000000d7d8d87223 */ /* 0x180fe200000100d9 */
[-CC-:B0-----:R-:W-:Y:S01]  /*4420*/  FFMA.FTZ R65, R214, R215.reuse, R217.reuse ;  /* 0x000000d7d6417223 */ /* 0x181fe200000100d9 */
        /* <DEDUP_REMOVED lines=34> */
.L_x_384:
        /* <DEDUP_REMOVED lines=33> */
.L_x_383:
        /* <DEDUP_REMOVED lines=34> */
.L_x_385:
        /* <DEDUP_REMOVED lines=27> */
[----:B------:R-:W-:-:S07]  /*4c30*/  F2FP.F16.F32.PACK_AB R72, R79, R72 ;  /* 0x000000484f48723e */ /* 0x000fce00000000ff */
.L_x_381:
        /* <DEDUP_REMOVED lines=17> */
[----:B-----5:R-:W-:Y:S02]  /*4d50*/  HADD2.F32 R65, -RZ, R61.H0_H0 ;  /* 0x2000003dff417230 */ /* 0x020fe40000004100 */
[----:B------:R-:W-:Y:S01]  /*4d60*/  FADD.FTZ R220, R89, -R220 ;  /* 0x800000dc59dc7221 */ /* 0x000fe20000010000 */
[----:B------:R-:W-:Y:S02]  /*4d70*/  HADD2.F32 R67, -RZ, R62.H0_H0 ;  /* 0x2000003eff437230 */ /* 0x000fe40000004100 */
        /* <DEDUP_REMOVED lines=9> */
[--C-:B------:R-:W-:Y:S02]  /*4e10*/  HADD2.F32 R68, -RZ, R63.reuse.H1_H1 ;  /* 0x3000003fff447230 */ /* 0x100fe40000004100 */
[----:B------:R-:W-:Y:S01]  /*4e20*/  FADD.FTZ R90, R90, -R211 ;  /* 0x800000d35a5a7221 */ /* 0x000fe20000010000 */
[----:B------:R-:W-:Y:S02]  /*4e30*/  HADD2.F32 R71, -RZ, R63.H0_H0 ;  /* 0x2000003fff477230 */ /* 0x000fe40000004100 */
[----:B------:R-:W-:Y:S01]  /*4e40*/  FADD.FTZ R222, R91, -R222 ;  /* 0x800000de5bde7221 */ /* 0x000fe20000010000 */
[----:B------:R-:W-:Y:S02]  /*4e50*/  HADD2.F32 R69, -RZ, R62.H1_H1 ;  /* 0x3000003eff457230 */ /* 0x000fe40000004100 */
[----:B------:R-:W-:Y:S01]  /*4e60*/  FADD.FTZ R92, R92, -R213 ;  /* 0x800000d55c5c7221 */ /* 0x000fe20000010000 */
[----:B------:R-:W-:-:S02]  /*4e70*/  HADD2.F32 R67, -RZ, R61.H1_H1 ;  /* 0x3000003dff437230 */ /* 0x000fc40000004100 */
[C---:B------:R-:W-:Y:S01]  /*4e80*/  FFMA.FTZ R0, R205.reuse, R84, R0 ;  /* 0x00000054cd007223 */ /* 0x040fe20000010000 */
[----:B------:R-:W-:Y:S02]  /*4e90*/  HADD2.F32 R65, -RZ, R60.H1_H1 ;  /* 0x3000003cff417230 */ /* 0x000fe40000004100 */
[C---:B------:R-:W-:Y:S01]  /*4ea0*/  FFMA.FTZ R68, R205.reuse, R92, R68 ;  /* 0x0000005ccd447223 */ /* 0x040fe20000010044 */
[C---:B------:R-:W-:Y:S01]  /*4eb0*/  FFMA.FTZ R71, R205.reuse, R222, R71 ;  /* 0x000000decd477223 */ /* 0x040fe20000010047 */
[C---:B------:R-:W-:Y:S01]  /*4ec0*/  FFMA.FTZ R69, R205.reuse, R90, R69 ;  /* 0x0000005acd457223 */ /* 0x040fe20000010045 */
[C---:B------:R-:W-:Y:S01]  /*4ed0*/  FFMA.FTZ R66, R205.reuse, R66, R67 ;  /* 0x00000042cd427223 */ /* 0x040fe20000010043 */
[----:B------:R-:W-:Y:S02]  /*4ee0*/  FFMA.FTZ R65, R205, R64, R65 ;  /* 0x00000040cd417223 */ /* 0x000fe40000010041 */
[----:B------:R-:W-:Y:S02]  /*4ef0*/  F2FP.F16.F32.PACK_AB R75, R68, R71 ;  /* 0x00000047444b723e */ /* 0x000fe400000000ff */
[----:B------:R-:W-:-:S02]  /*4f00*/  F2FP.F16.F32.PACK_AB R74, R69, R74 ;  /* 0x0000004a454a723e */ /* 0x000fc400000000ff */
[----:B------:R-:W-:Y:S02]  /*4f10*/  F2FP.F16.F32.PACK_AB R73, R66, R73 ;  /* 0x000000494249723e */ /* 0x000fe400000000ff */
[----:B------:R-:W-:Y:S02]  /*4f20*/  F2FP.F16.F32.PACK_AB R72, R65, R0 ;  /* 0x000000004148723e */ /* 0x000fe400000000ff */
        /* <DEDUP_REMOVED lines=9> */
.L_x_388:
        /* <DEDUP_REMOVED lines=18> */
[----:B------:R-:W-:Y:S02]  /*50e0*/  HADD2.F32 R0, -RZ, R60.H0_H0 ;  /* 0x2000003cff007230 */ /* 0x000fe40000004100 */
[----:B------:R-:W-:Y:S01]  /*50f0*/  FADD.FTZ R66, R87, -R66 ;  /* 0x8000004257427221 */ /* 0x000fe20000010000 */
[----:B------:R-:W-:Y:S02]  /*5100*/  HADD2.F32 R72, -RZ, R63.H1_H1 ;  /* 0x3000003fff487230 */ /* 0x000fe40000004100 */
        /* <DEDUP_REMOVED lines=18> */
[----:B------:R-:W-:Y:S01]  /*5230*/  MOV R64, R72 ;  /* 0x0000004800407202 */ /* 0x000fe20000000f00 */
[----:B------:R-:W-:Y:S06]  /*5240*/  BRA `(.L_x_389) ;  /* 0x0000000c00547947 */ /* 0x000fec0003800000 */
.L_x_387:
        /* <DEDUP_REMOVED lines=42> */
.L_x_390:
[-CC-:B0-----:R-:W-:Y:S01]  /*54f0*/  FFMA.FTZ R73, R88, R215.reuse, R217.reuse ;  /* 0x000000d758497223 */ /* 0x181fe200000100d9 */
[-CC-:B------:R-:W-:Y:S01]  /*5500*/  FFMA.FTZ R75, R94, R215.reuse, R217.reuse ;  /* 0x000000d75e4b7223 */ /* 0x180fe200000100d9 */
[-CC-:B------:R-:W-:Y:S01]  /*5510*/  FFMA.FTZ R213, R213, R215.reuse, R217.reuse ;  /* 0x000000d7d5d57223 */ /* 0x180fe200000100d9 */
[-CC-:B------:R-:W-:Y:S01]  /*5520*/  FFMA.FTZ R220, R220, R215.reuse, R217.reuse ;  /* 0x000000d7dcdc7223 */ /* 0x180fe200000100d9 */
[-CC-:B------:R-:W-:Y:S01]  /*5530*/  FFMA.FTZ R222, R222, R215.reuse, R217.reuse ;  /* 0x000000d7dede7223 */ /* 0x180fe200000100d9 */
[----:B------:R-:W-:Y:S01]  /*5540*/  FFMA.FTZ R0, R93, R215, R217 ;  /* 0x000000d75d007223 */ /* 0x000fe200000100d9 */
[----:B------:R-:W-:Y:S01]  /*5550*/  FADD.FTZ R84, R84, -R73 ;  /* 0x8000004954547221 */ /* 0x000fe20000010000 */
[----:B-----5:R-:W-:Y:S02]  /*5560*/  HADD2.F32 R74, -RZ, R63.H1_H1 ;  /* 0x3000003fff4a7230 */ /* 0x020fe40000004100 */
[----:B------:R-:W-:Y:S01]  /*5570*/  FADD.FTZ R86, R86, -R75 ;  /* 0x8000004b56567221 */ /* 0x000fe20000010000 */
[----:B------:R-:W-:Y:S01]  /*5580*/  FADD.FTZ R92, R92, -R213 ;  /* 0x800000d55c5c7221 */ /* 0x000fe20000010000 */
[----:B------:R-:W-:-:S02]  /*5590*/  HADD2.F32 R73, -RZ, R62.H0_H0 ;  /* 0x2000003eff497230 */ /* 0x000fc40000004100 */
[-CC-:B------:R-:W-:Y:S01]  /*55a0*/  FFMA.FTZ R211, R211, R215.reuse, R217.reuse ;  /* 0x000000d7d3d37223 */ /* 0x180fe200000100d9 */
[----:B------:R-:W-:Y:S02]  /*55b0*/  HADD2.F32 R75, -RZ, R63.H0_H0 ;  /* 0x2000003fff4b7230 */ /* 0x000fe40000004100 */
[----:B------:R-:W-:Y:S01]  /*55c0*/  FADD.FTZ R220, R89, -R220 ;  /* 0x800000dc59dc7221 */ /* 0x000fe20000010000 */
[----:B------:R-:W-:Y:S01]  /*55d0*/  FFMA.FTZ R72, R95, R215, R217 ;  /* 0x000000d75f487223 */ /* 0x000fe200000100d9 */
[----:B------:R-:W-:Y:S01]  /*55e0*/  FADD.FTZ R222, R91, -R222 ;  /* 0x800000de5bde7221 */ /* 0x000fe20000010000 */
[----:B------:R-:W-:Y:S01]  /*55f0*/  FADD.FTZ R0, R85, -R0 ;  /* 0x8000000055007221 */ /* 0x000fe20000010000 */
[C---:B------:R-:W-:Y:S01]  /*5600*/  FFMA.FTZ R85, R205.reuse, R92, R74 ;  /* 0x0000005ccd557223 */ /* 0x040fe2000001004a */
[----:B------:R-:W-:Y:S02]  /*5610*/  HADD2.F32 R78, -RZ, R62.H1_H1 ;  /* 0x3000003eff4e7230 */ /* 0x000fe40000004100 */
[----:B------:R-:W-:Y:S01]  /*5620*/  FADD.FTZ R90, R90, -R211 ;  /* 0x800000d35a5a7221 */ /* 0x000fe20000010000 */
[----:B------:R-:W-:Y:S01]  /*5630*/  FFMA.FTZ R74, R205, R220, R73 ;  /* 0x000000dccd4a7223 */ /* 0x000fe20000010049 */
[----:B------:R-:W-:-:S02]  /*5640*/  HADD2.F32 R81, -RZ, R61.H1_H1 ;  /* 0x3000003dff517230 */ /* 0x000fc40000004100 */
[----:B------:R-:W-:Y:S01]  /*5650*/  FADD.FTZ R72, R87, -R72 ;  /* 0x8000004857487221 */ /* 0x000fe20000010000 */
[C---:B------:R-:W-:Y:S01]  /*5660*/  FFMA.FTZ R222, R205.reuse, R222, R75 ;  /* 0x000000decdde7223 */ /* 0x040fe2000001004b */
[----:B------:R-:W-:Y:S02]  /*5670*/  HADD2.F32 R79, -RZ, R61.H0_H0 ;  /* 0x2000003dff4f7230 */ /* 0x000fe40000004100 */
[C---:B------:R-:W-:Y:S01]  /*5680*/  FFMA.FTZ R83, R205.reuse, R90, R78 ;  /* 0x0000005acd537223 */ /* 0x040fe2000001004e */
[--C-:B------:R-:W-:Y:S02]  /*5690*/  HADD2.F32 R73, -RZ, R60.reuse.H0_H0 ;  /* 0x2000003cff497230 */ /* 0x100fe40000004100 */
[C---:B------:R-:W-:Y:S01]  /*56a0*/  FFMA.FTZ R78, R205.reuse, R72, R81 ;  /* 0x00000048cd4e7223 */ /* 0x040fe20000010051 */
[----:B------:R-:W-:Y:S02]  /*56b0*/  HADD2.F32 R75, -RZ, R60.H1_H1 ;  /* 0x3000003cff4b7230 */ /* 0x000fe40000004100 */
[----:B------:R-:W-:Y:S01]  /*56c0*/  FFMA.FTZ R79, R205, R86, R79 ;  /* 0x00000056cd4f7223 */ /* 0x000fe2000001004f */
[----:B------:R-:W-:Y:S01]  /*56d0*/  F2FP.F16.F32.PACK_AB R74, R83, R74 ;  /* 0x0000004a534a723e */ /* 0x000fe200000000ff */
[C---:B------:R-:W-:Y:S01]  /*56e0*/  FFMA.FTZ R72, R205.reuse, R84, R73 ;  /* 0x00000054cd487223 */ /* 0x040fe20000010049 */
[----:B------:R-:W-:Y:S01]  /*56f0*/  FFMA.FTZ R205, R205, R0, R75 ;  /* 0x00000000cdcd7223 */ /* 0x000fe2000001004b */
[----:B------:R-:W-:-:S02]  /*5700*/  F2FP.F16.F32.PACK_AB R75, R85, R222 ;  /* 0x000000de554b723e */ /* 0x000fc400000000ff */
[----:B------:R-:W-:Y:S02]  /*5710*/  F2FP.F16.F32.PACK_AB R73, R78, R79 ;  /* 0x0000004f4e49723e */ /* 0x000fe400000000ff */
[----:B------:R-:W-:Y:S01]  /*5720*/  F2FP.F16.F32.PACK_AB R72, R205, R72 ;  /* 0x00000048cd48723e */ /* 0x000fe200000000ff */
[----:B------:R-:W-:Y:S06]  /*5730*/  BRA `(.L_x_389) ;  /* 0x0000000800187947 */ /* 0x000fec0003800000 */
.L_x_386:
        /* <DEDUP_REMOVED lines=39> */
.L_x_392:
        /* <DEDUP_REMOVED lines=33> */
.L_x_391:
        /* <DEDUP_REMOVED lines=34> */
.L_x_393:
        /* <DEDUP_REMOVED lines=28> */
.L_x_389:
        /* <DEDUP_REMOVED lines=12> */
[----:B-----5:R-:W-:Y:S02]  /*6060*/  MOV R59, R125 ;  /* 0x0000007d003b7202 */ /* 0x020fe40000000f00 */
[----:B0-----:R-:W-:Y:S02]  /*6070*/  MOV R71, R124 ;  /* 0x0000007c00477202 */ /* 0x001fe40000000f00 */
        /* <DEDUP_REMOVED lines=92> */
.L_x_367:
        /* <DEDUP_REMOVED lines=37> */
.L_x_395:
        /* <DEDUP_REMOVED lines=15> */
.L_x_3785:


//--------------------- .text._ZN10layer_norm31ln_parallel_residual_bwd_kernelINS_13Kernel_traitsI6__halfS2_S2_S2_fjLj3072ELj1ELj1ELj4ELj16ENS_18Kernel_traits_baseILj3072ES2_S2_S2_S2_fjLj128EEEEELb0ELb1ELb0EEEvNS_9BwdParamsE --------------------------
	.section	.text._ZN10layer_norm31ln_parallel_residual_bwd_kernelINS_13Kernel_traitsI6__halfS2_S2_S2_fjLj3072ELj1ELj1ELj4ELj16ENS_18Kernel_traits_baseILj3072ES2_S2_S2_S2_fjLj128EEEEELb0ELb1ELb0EEEvNS_9BwdParamsE,"ax",@progbits
	.align	128
        .global         _ZN10layer_norm31ln_parallel_residual_bwd_kernelINS_13Kernel_traitsI6__halfS2_S2_S2_fjLj3072ELj1ELj1ELj4ELj16ENS_18Kernel_traits_baseILj3072ES2_S2_S2_S2_fjLj128EEEEELb0ELb1ELb0EEEvNS_9BwdParamsE
        .type           _ZN10layer_norm31ln_parallel_residual_bwd_kernelINS_13Kernel_traitsI6__halfS2_S2_S2_fjLj3072ELj1ELj1ELj4ELj16ENS_18Kernel_traits_baseILj3072ES2_S2_S2_S2_fjLj128EEEEELb0ELb1ELb0EEEvNS_9BwdParamsE,@function
        .size           _ZN10layer_norm31ln_parallel_residual_bwd_kernelINS_13Kernel_traitsI6__halfS2_S2_S2_fjLj3072ELj1ELj1ELj4ELj16ENS_18Kernel_traits_baseILj3072ES2_S2_S2_S2_fjLj128EEEEELb0ELb1ELb0EEEvNS_9BwdParamsE,(.L_x_3786 - _ZN10layer_norm31ln_parallel_residual_bwd_kernelINS_13Kernel_traitsI6__halfS2_S2_S2_fjLj3072ELj1ELj1ELj4ELj16ENS_18Kernel_traits_baseILj3072ES2_S2_S2_S2_fjLj128EEEEELb0ELb1ELb0EEEvNS_9BwdParamsE)
        .other          _ZN10layer_norm31ln_parallel_residual_bwd_kernelINS_13Kernel_traitsI6__halfS2_S2_S2_fjLj3072ELj1ELj1ELj4ELj16ENS_18Kernel_traits_baseILj3072ES2_S2_S2_S2_fjLj128EEEEELb0ELb1ELb0EEEvNS_9BwdParamsE,@"STO_CUDA_ENTRY STV_DEFAULT"
_ZN10layer_norm31ln_parallel_residual_bwd_kernelINS_13Kernel_traitsI6__halfS2_S2_S2_fjLj3072ELj1ELj1ELj4ELj16ENS_18Kernel_traits_baseILj3072ES2_S2_S2_S2_fjLj128EEEEELb0ELb1ELb0EEEvNS_9BwdParamsE:
.text._ZN10layer_norm31ln_parallel_residual_bwd_kernelINS_13Kernel_traitsI6__halfS2_S2_S2_fjLj3072ELj1ELj1ELj4ELj16ENS_18Kernel_traits_baseILj3072ES2_S2_S2_S2_fjLj128EEEEELb0ELb1ELb0EEEvNS_9BwdParamsE:
        /* <DEDUP_REMOVED lines=76> */
[----:B------:R-:W-:Y:S02]  /*04c0*/  PLOP3.LUT P0, PT, PT, PT, UP0, 0x80, 0x8 ;  /* 0x000000000008781c */ /* 0x000fe40003f0f008 */
        /* <DEDUP_REMOVED lines=10> */
.L_x_433:
[----:B0-23--:R-:W4:Y:S01]  /*0570*/  LDC.64 R100, c[0x0][0x3c0] ;  /* 0x0000f000ff647b82 */ /* 0x00df220000000a00 */
[----:B------:R-:W-:-:S07]  /*0580*/  ISETP.NE.AND P4, PT, R104, RZ, PT ;  /* 0x000000ff6800720c */ /* 0x000fce0003f85270 */
        /* <DEDUP_REMOVED lines=20> */
[----:B0-----:R-:W-:-:S06]  /*06d0*/  IMAD.WIDE.U32 R100, R0, 0x10, R100 ;  /* 0x0000001000647825 */ /* 0x001fcc00078e0064 */
[----:B------:R-:W4:Y:S01]  /*06e0*/  LDG.E.128 R100, desc[UR8][R100.64] ;  /* 0x0000000864647981 */ /* 0x000f22000c1e1d00 */
[----:B--2---:R-:W-:-:S06]  /*06f0*/  IMAD.WIDE.U32 R104, R0, 0x10, R104 ;  /* 0x0000001000687825 */ /* 0x004fcc00078e0068 */
[----:B------:R-:W2:Y:S01]  /*0700*/  LDG.E.128 R104, desc[UR8][R104.64] ;  /* 0x0000000868687981 */ /* 0x000ea2000c1e1d00 */
[----:B------:R-:W-:-:S04]  /*0710*/  ISETP.NE.U32.AND P1, PT, RZ, UR12, PT ;  /* 0x0000000cff007c0c */ /* 0x000fc8000bf25070 */
[----:B------:R-:W-:-:S13]  /*0720*/  ISETP.NE.AND.EX P1, PT, RZ, UR13, PT, P1 ;  /* 0x0000000dff007c0c */ /* 0x000fda000bf25310 */
[----:B------:R-:W0:Y:S01]  /*0730*/  @P1 LDC.64 R134, c[0x0][0x438] ;  /* 0x00010e00ff861b82 */ /* 0x000e220000000a00 */
[--C-:B------:R-:W-:Y:S02]  /*0740*/  HADD2.F32 R145, -RZ, R28.reuse.H0_H0 ;  /* 0x2000001cff917230 */ /* 0x100fe40000004100 */
[--C-:B------:R-:W-:Y:S02]  /*0750*/  HADD2.F32 R140, -RZ, R29.reuse.H1_H1 ;  /* 0x3000001dff8c7230 */ /* 0x100fe40000004100 */
[----:B------:R-:W-:Y:S02]  /*0760*/  HADD2.F32 R144, -RZ, R28.H1_H1 ;  /* 0x3000001cff907230 */ /* 0x000fe40000004100 */
[----:B------:R-:W-:Y:S02]  /*0770*/  HADD2.F32 R141, -RZ, R29.H0_H0 ;  /* 0x2000001dff8d7230 */ /* 0x000fe40000004100 */
[----:B------:R-:W-:Y:S02]  /*0780*/  HADD2.F32 R136, -RZ, R30.H1_H1 ;  /* 0x3000001eff887230 */ /* 0x000fe40000004100 */
[----:B0-----:R-:W-:-:S05]  /*0790*/  @P1 IMAD.WIDE.U32 R134, R0, 0x10, R134 ;  /* 0x0000001000861825 */ /* 0x001fca00078e0086 */
[----:B------:R0:W5:Y:S02]  /*07a0*/  @P1 LDG.E.128 R84, desc[UR8][R134.64] ;  /* 0x0000000886541981 */ /* 0x000164000c1e1d00 */
[----:B0-----:R-:W-:Y:S02]  /*07b0*/  HADD2.F32 R135, -RZ, R31.H1_H1 ;  /* 0x3000001fff877230 */ /* 0x001fe40000004100 */
[----:B----4-:R-:W-:Y:S02]  /*07c0*/  HADD2.F32 R131, -RZ, R100.H0_H0 ;  /* 0x20000064ff837230 */ /* 0x010fe40000004100 */
[----:B------:R-:W-:Y:S02]  /*07d0*/  HADD2.F32 R139, -RZ, R101.H1_H1 ;  /* 0x30000065ff8b7230 */ /* 0x000fe40000004100 */
[--C-:B------:R-:W-:Y:S02]  /*07e0*/  HADD2.F32 R149, -RZ, R102.reuse.H0_H0 ;  /* 0x20000066ff957230 */ /* 0x100fe40000004100 */
[----:B------:R-:W-:-:S02]  /*07f0*/  HADD2.F32 R151, -RZ, R102.H1_H1 ;  /* 0x30000066ff977230 */ /* 0x000fc40000004100 */
[C---:B------:R-:W-:Y:S01]  /*0800*/  FADD.FTZ R102, -R128.reuse, R131 ;  /* 0x0000008380667221 */ /* 0x040fe20000010100 */
[----:B------:R-:W-:Y:S02]  /*0810*/  HADD2.F32 R137, -RZ, R101.H0_H0 ;  /* 0x20000065ff897230 */ /* 0x000fe40000004100 */
[C---:B------:R-:W-:Y:S01]  /*0820*/  FADD.FTZ R142, -R128.reuse, R139 ;  /* 0x0000008b808e7221 */ /* 0x040fe20000010100 */
[----:B------:R-:W-:Y:S02]  /*0830*/  HADD2.F32 R133, -RZ, R100.H1_H1 ;  /* 0x30000064ff857230 */ /* 0x000fe40000004100 */
[----:B-----5:R-:W-:Y:S01]  /*0840*/  FMUL.FTZ R147, R111, R102 ;  /* 0x000000666f937220 */ /* 0x020fe20000410000 */
[----:B--2---:R-:W-:Y:S02]  /*0850*/  HADD2.F32 R112, -RZ, R104.H0_H0 ;  /* 0x20000068ff707230 */ /* 0x004fe40000004100 */
[----:B------:R-:W-:Y:S01]  /*0860*/  FADD.FTZ R102, -R128, R137 ;  /* 0x0000008980667221 */ /* 0x000fe20000010100 */
[----:B------:R-:W-:-:S02]  /*0870*/  HADD2.F32 R114, -RZ, R105.H0_H0 ;  /* 0x20000069ff727230 */ /* 0x000fc40000004100 */
[C---:B------:R-:W-:Y:S01]  /*0880*/  FADD.FTZ R146, -R128.reuse, R133 ;  /* 0x0000008580927221 */ /* 0x040fe20000010100 */
[----:B------:R-:W-:Y:S02]  /*0890*/  HADD2.F32 R105, -RZ, R105.H1_H1 ;  /* 0x30000069ff697230 */ /* 0x000fe40000004100 */
[----:B------:R-:W-:Y:S01]  /*08a0*/  FMUL.FTZ R142, R111, R142 ;  /* 0x0000008e6f8e7220 */ /* 0x000fe20000410000 */
[----:B------:R-:W-:Y:S02]  /*08b0*/  HADD2.F32 R104, -RZ, R104.H1_H1 ;  /* 0x30000068ff687230 */ /* 0x000fe40000004100 */
[----:B------:R-:W-:Y:S01]  /*08c0*/  FMUL.FTZ R145, R145, R112 ;  /* 0x0000007091917220 */ /* 0x000fe20000410000 */
[C---:B------:R-:W-:Y:S01]  /*08d0*/  FMUL.FTZ R143, R111.reuse, R102 ;  /* 0x000000666f8f7220 */ /* 0x040fe20000410000 */
[----:B------:R-:W-:Y:S01]  /*08e0*/  FADD.FTZ R138, -R128, R151 ;  /* 0x00000097808a7221 */ /* 0x000fe20000010100 */
[--C-:B------:R-:W-:Y:S02]  /*08f0*/  HADD2.F32 R101, -RZ, R107.reuse.H0_H0 ;  /* 0x2000006bff657230 */ /* 0x100fe40000004100 */
[----:B------:R-:W-:Y:S01]  /*0900*/  FMUL.FTZ R146, R111, R146 ;  /* 0x000000926f927220 */ /* 0x000fe20000410000 */
[----:B------:R-:W-:-:S02]  /*0910*/  HADD2.F32 R100, -RZ, R107.H1_H1 ;  /* 0x3000006bff647230 */ /* 0x000fc40000004100 */
[----:B------:R-:W-:Y:S01]  /*0920*/  FADD.FTZ R102, -R128, R149 ;  /* 0x0000009580667221 */ /* 0x000fe20000010100 */
[-C--:B------:R-:W-:Y:S01]  /*0930*/  FMUL.FTZ R140, R140, R105.reuse ;  /* 0x000000698c8c7220 */ /* 0x080fe20000410000 */
[----:B------:R-:W-:Y:S01]  /*0940*/  FADD.FTZ R59, R59, R105 ;  /* 0x000000693b3b7221 */ /* 0x000fe20000010000 */
[----:B------:R-:W-:Y:S01]  /*0950*/  FFMA.FTZ R39, R142, R105, R39 ;  /* 0x000000698e277223 */ /* 0x000fe20000010027 */
[--C-:B------:R-:W-:Y:S02]  /*0960*/  HADD2.F32 R134, -RZ, R106.reuse.H0_H0 ;  /* 0x2000006aff867230 */ /* 0x100fe40000004100 */
[----:B------:R-:W-:Y:S01]  /*0970*/  FMUL.FTZ R144, R144, R104 ;  /* 0x0000006890907220 */ /* 0x000fe20000410000 */
[----:B------:R-:W-:Y:S01]  /*0980*/  FADD.FTZ R105, RZ, R145 ;  /* 0x00000091ff697221 */ /* 0x000fe20000010000 */
[----:B------:R-:W-:Y:S01]  /*0990*/  FFMA.FTZ R107, R147, R145, RZ ;  /* 0x00000091936b7223 */ /* 0x000fe200000100ff */
[----:B------:R-:W-:Y:S02]  /*09a0*/  HADD2.F32 R106, -RZ, R106.H1_H1 ;  /* 0x3000006aff6a7230 */ /* 0x000fe40000004100 */
[----:B------:R-:W-:Y:S01]  /*09b0*/  FMUL.FTZ R138, R111, R138 ;  /* 0x0000008a6f8a7220 */ /* 0x000fe20000410000 */
[----:B------:R-:W-:-:S02]  /*09c0*/  HADD2.F32 R129, -RZ, R103.H0_H0 ;  /* 0x20000067ff817230 */ /* 0x000fc40000004100 */
[----:B------:R-:W-:Y:S01]  /*09d0*/  FADD.FTZ R57, R57, R104 ;  /* 0x0000006839397221 */ /* 0x000fe20000010000 */
[C---:B------:R-:W-:Y:S01]  /*09e0*/  FFMA.FTZ R37, R146.reuse, R104, R37 ;  /* 0x0000006892257223 */ /* 0x040fe20000010025 */
[----:B------:R-:W-:Y:S01]  /*09f0*/  FMUL.FTZ R139, R111, R102 ;  /* 0x000000666f8b7220 */ /* 0x000fe20000410000 */
[----:B------:R-:W-:Y:S01]  /*0a00*/  FMUL.FTZ R141, R141, R114 ;  /* 0x000000728d8d7220 */ /* 0x000fe20000410000 */
[----:B------:R-:W-:Y:S01]  /*0a10*/  FADD.FTZ R102, R105, R144 ;  /* 0x0000009069667221 */ /* 0x000fe20000010000 */
[----:B------:R-:W-:Y:S01]  /*0a20*/  FFMA.FTZ R104, R146, R144, R107 ;  /* 0x0000009092687223 */ /* 0x000fe2000001006b */
[-C--:B------:R-:W-:Y:S01]  /*0a30*/  FMUL.FTZ R136, R136, R106.reuse ;  /* 0x0000006a88887220 */ /* 0x080fe20000410000 */
[----:B------:R-:W-:Y:S01]  /*0a40*/  FADD.FTZ R61, R61, R106 ;  /* 0x0000006a3d3d7221 */ /* 0x000fe20000010000 */
[----:B------:R-:W-:Y:S01]  /*0a50*/  FFMA.FTZ R41, R138, R106, R41 ;  /* 0x0000006a8a297223 */ /* 0x000fe20000010029 */
[----:B------:R-:W-:Y:S02]  /*0a60*/  HADD2.F32 R137, -RZ, R30.H0_H0 ;  /* 0x2000001eff897230 */ /* 0x000fe40000004100 */
[----:B------:R-:W-:Y:S01]  /*0a70*/  FADD.FTZ R106, -R128, R129 ;  /* 0x00000081806a7221 */ /* 0x000fe20000010100 */
[----:B------:R-:W-:Y:S01]  /*0a80*/  FADD.FTZ R105, R102, R141 ;  /* 0x0000008d66697221 */ /* 0x000fe20000010000 */
[----:B------:R-:W-:Y:S01]  /*0a90*/  FFMA.FTZ R107, R143, R141, R104 ;  /* 0x0000008d8f6b7223 */ /* 0x000fe20000010068 */
[----:B------:R-:W-:Y:S01]  /*0aa0*/  FADD.FTZ R56, R56, R112 ;  /* 0x0000007038387221 */ /* 0x000fe20000010000 */
[----:B------:R-:W-:Y:S01]  /*0ab0*/  FFMA.FTZ R36, R147, R112, R36 ;  /* 0x0000007093247223 */ /* 0x000fe20000010024 */
[----:B------:R-:W-:-:S02]  /*0ac0*/  HADD2.F32 R112, -RZ, R31.H0_H0 ;  /* 0x2000001fff707230 */ /* 0x000fc40000004100 */
[----:B------:R-:W-:Y:S01]  /*0ad0*/  FMUL.FTZ R133, R111, R106 ;  /* 0x0000006a6f857220 */ /* 0x000fe20000410000 */
[----:B------:R-:W-:Y:S01]  /*0ae0*/  FMUL.FTZ R137, R137, R134 ;  /* 0x0000008689897220 */ /* 0x000fe20000410000 */
[----:B------:R-:W-:Y:S01]  /*0af0*/  FADD.FTZ R102, R105, R140 ;  /* 0x0000008c69667221 */ /* 0x000fe20000010000 */
[----:B------:R-:W-:Y:S01]  /*0b00*/  FFMA.FTZ R104, R142, R140, R107 ;  /* 0x0000008c8e687223 */ /* 0x000fe2000001006b */
[----:B------:R-:W-:Y:S02]  /*0b10*/  HADD2.F32 R103, -RZ, R103.H1_H1 ;  /* 0x30000067ff677230 */ /* 0x000fe40000004100 */
[-C--:B------:R-:W-:Y:S01]  /*0b20*/  FMUL.FTZ R131, R112, R101.reuse ;  /* 0x0000006570837220 */ /* 0x080fe20000410000 */
[----:B------:R-:W-:Y:S01]  /*0b30*/  FADD.FTZ R62, R62, R101 ;  /* 0x000000653e3e7221 */ /* 0x000fe20000010000 */
[----:B------:R-:W-:Y:S01]  /*0b40*/  FFMA.FTZ R42, R133, R101, R42 ;  /* 0x00000065852a7223 */ /* 0x000fe2000001002a */
[----:B------:R-:W-:Y:S01]  /*0b50*/  FADD.FTZ R101, R102, R137 ;  /* 0x0000008966657221 */ /* 0x000fe20000010000 */
[----:B------:R-:W-:Y:S01]  /*0b60*/  FFMA.FTZ R105, R139, R137, R104 ;  /* 0x000000898b697223 */ /* 0x000fe20000010068 */
[----:B------:R-:W-:Y:S01]  /*0b70*/  FADD.FTZ R58, R58, R114 ;  /* 0x000000723a3a7221 */ /* 0x000fe20000010000 */
[----:B------:R-:W-:Y:S01]  /*0b80*/  FFMA.FTZ R38, R143, R114, R38 ;  /* 0x000000728f267223 */ /* 0x000fe20000010026 */
[----:B------:R-:W-:Y:S01]  /*0b90*/  FADD.FTZ R114, -R128, R103 ;  /* 0x0000006780727221 */ /* 0x000fe20000010100 */
        /* <DEDUP_REMOVED lines=9> */
[----:B------:R-:W-:Y:S01]  /*0c30*/  FFMA.FTZ R43, R114, R100, R43 ;  /* 0x00000064722b7223 */ /* 0x000fe2000001002b */
[----:B------:R-:W-:Y:S01]  /*0c40*/  IADD3 R135, PT, PT, R0, 0x80, RZ ;  /* 0x0000008000877810 */ /* 0x000fe20007ffe0ff */
[----:B------:R-:W-:Y:S01]  /*0c50*/  FADD.FTZ R129, R129, R112 ;  /* 0x0000007081817221 */ /* 0x000fe20000010000 */
[----:B------:R-:W-:-:S07]  /*0c60*/  FFMA.FTZ R134, R114, R112, R101 ;  /* 0x0000007072867223 */ /* 0x000fce0000010065 */
.L_x_398:
[----:B-1-3--:R-:W-:Y:S05]  /*0c70*/  BSYNC.RECONVERGENT B0 ;  /* 0x0000000000007941 */ /* 0x00afea0003800200 */
.L_x_397:
        /* <DEDUP_REMOVED lines=13> */
[----:B------:R-:W-:Y:S01]  /*0d50*/  HADD2.F32 R108, -RZ, R27.H0_H0 ;  /* 0x2000001bff6c7230 */ /* 0x000fe20000004100 */
[----:B------:R-:W-:Y:S01]  /*0d60*/  IADD3 R135, PT, PT, R135, 0x80, RZ ;  /* 0x0000008087877810 */ /* 0x000fe20007ffe0ff */
[--C-:B--2---:R-:W-:Y:S02]  /*0d70*/  HADD2.F32 R7, -RZ, R8.reuse.H0_H0 ;  /* 0x20000008ff077230 */ /* 0x104fe40000004100 */
[----:B------:R-:W-:Y:S02]  /*0d80*/  HADD2.F32 R105, -RZ, R8.H1_H1 ;  /* 0x30000008ff697230 */ /* 0x000fe40000004100 */
[--C-:B------:R-:W-:Y:S02]  /*0d90*/  HADD2.F32 R107, -RZ, R9.reuse.H0_H0 ;  /* 0x20000009ff6b7230 */ /* 0x100fe40000004100 */
[----:B------:R-:W-:Y:S01]  /*0da0*/  FADD.FTZ R8, -R128, R7 ;  /* 0x0000000780087221 */ /* 0x000fe20000010100 */
[----:B------:R-:W-:-:S02]  /*0db0*/  HADD2.F32 R109, -RZ, R9.H1_H1 ;  /* 0x30000009ff6d7230 */ /* 0x000fc40000004100 */
[--C-:B------:R-:W-:Y:S02]  /*0dc0*/  HADD2.F32 R149, -RZ, R10.reuse.H0_H0 ;  /* 0x2000000aff957230 */ /* 0x100fe40000004100 */
[----:B-----5:R-:W-:Y:S01]  /*0dd0*/  FMUL.FTZ R7, R111, R8 ;  /* 0x000000086f077220 */ /* 0x020fe20000410000 */
[----:B------:R-:W-:Y:S02]  /*0de0*/  HADD2.F32 R151, -RZ, R10.H1_H1 ;  /* 0x3000000aff977230 */ /* 0x000fe40000004100 */
[----:B------:R-:W-:Y:S02]  /*0df0*/  HADD2.F32 R9, -RZ, R24.H0_H0 ;  /* 0x20000018ff097230 */ /* 0x000fe40000004100 */
[--C-:B---3--:R-:W-:Y:S02]  /*0e00*/  HADD2.F32 R10, -RZ, R12.reuse.H0_H0 ;  /* 0x2000000cff0a7230 */ /* 0x108fe40000004100 */
[----:B0-----:R-:W-:Y:S02]  /*0e10*/  HADD2.F32 R16, -RZ, R12.H1_H1 ;  /* 0x3000000cff107230 */ /* 0x001fe40000004100 */
[----:B------:R-:W-:Y:S01]  /*0e20*/  FADD.FTZ R12, -R128, R105 ;  /* 0x00000069800c7221 */ /* 0x000fe20000010100 */
[----:B------:R-:W-:-:S02]  /*0e30*/  HADD2.F32 R19, -RZ, R11.H0_H0 ;  /* 0x2000000bff137230 */ /* 0x000fc40000004100 */
[-C--:B------:R-:W-:Y:S01]  /*0e40*/  FMUL.FTZ R8, R9, R10.reuse ;  /* 0x0000000a09087220 */ /* 0x080fe20000410000 */
[----:B------:R-:W-:Y:S02]  /*0e50*/  HADD2.F32 R101, -RZ, R11.H1_H1 ;  /* 0x3000000bff657230 */ /* 0x000fe40000004100 */
[----:B------:R-:W-:Y:S01]  /*0e60*/  FADD.FTZ R64, R64, R10 ;  /* 0x0000000a40407221 */ /* 0x000fe20000010000 */
[----:B------:R-:W-:Y:S02]  /*0e70*/  HADD2.F32 R11, -RZ, R24.H1_H1 ;  /* 0x30000018ff0b7230 */ /* 0x000fe40000004100 */
[----:B------:R-:W-:Y:S01]  /*0e80*/  FFMA.FTZ R44, R7, R10, R44 ;  /* 0x0000000a072c7223 */ /* 0x000fe2000001002c */
[----:B------:R-:W-:Y:S01]  /*0e90*/  FMUL.FTZ R10, R111, R12 ;  /* 0x0000000c6f0a7220 */ /* 0x000fe20000410000 */
[----:B------:R-:W-:Y:S01]  /*0ea0*/  FADD.FTZ R12, -R128, R107 ;  /* 0x0000006b800c7221 */ /* 0x000fe20000010100 */
[--C-:B------:R-:W-:Y:S02]  /*0eb0*/  HADD2.F32 R104, -RZ, R14.reuse.H0_H0 ;  /* 0x2000000eff687230 */ /* 0x100fe40000004100 */
[----:B------:R-:W-:Y:S01]  /*0ec0*/  FMUL.FTZ R9, R11, R16 ;  /* 0x000000100b097220 */ /* 0x000fe20000410000 */
[----:B------:R-:W-:-:S02]  /*0ed0*/  HADD2.F32 R102, -RZ, R14.H1_H1 ;  /* 0x3000000eff667230 */ /* 0x000fc40000004100 */
[----:B------:R-:W-:Y:S01]  /*0ee0*/  FADD.FTZ R14, -R128, R109 ;  /* 0x0000006d800e7221 */ /* 0x000fe20000010100 */
[--C-:B------:R-:W-:Y:S02]  /*0ef0*/  HADD2.F32 R17, -RZ, R13.reuse.H0_H0 ;  /* 0x2000000dff117230 */ /* 0x100fe40000004100 */
[----:B------:R-:W-:Y:S01]  /*0f00*/  FMUL.FTZ R11, R111, R12 ;  /* 0x0000000c6f0b7220 */ /* 0x000fe20000410000 */
[----:B------:R-:W-:Y:S02]  /*0f10*/  HADD2.F32 R18, -RZ, R13.H1_H1 ;  /* 0x3000000dff127230 */ /* 0x000fe40000004100 */
[----:B------:R-:W-:Y:S01]  /*0f20*/  FADD.FTZ R65, R65, R16 ;  /* 0x0000001041417221 */ /* 0x000fe20000010000 */
[----:B------:R-:W-:Y:S02]  /*0f30*/  HADD2.F32 R13, -RZ, R25.H0_H0 ;  /* 0x20000019ff0d7230 */ /* 0x000fe40000004100 */
[----:B------:R-:W-:Y:S01]  /*0f40*/  FFMA.FTZ R45, R10, R16, R45 ;  /* 0x000000100a2d7223 */ /* 0x000fe2000001002d */
[----:B------:R-:W-:-:S02]  /*0f50*/  HADD2.F32 R103, -RZ, R15.H0_H0 ;  /* 0x2000000fff677230 */ /* 0x000fc40000004100 */
[----:B------:R-:W-:Y:S01]  /*0f60*/  FMUL.FTZ R14, R111, R14 ;  /* 0x0000000e6f0e7220 */ /* 0x000fe20000410000 */
[----:B------:R-:W-:Y:S02]  /*0f70*/  HADD2.F32 R100, -RZ, R15.H1_H1 ;  /* 0x3000000fff647230 */ /* 0x000fe40000004100 */
[----:B------:R-:W-:Y:S01]  /*0f80*/  FADD.FTZ R16, -R128, R149 ;  /* 0x0000009580107221 */ /* 0x000fe20000010100 */
[----:B------:R-:W-:Y:S02]  /*0f90*/  HADD2.F32 R15, -RZ, R25.H1_H1 ;  /* 0x30000019ff0f7230 */ /* 0x000fe40000004100 */
[-C--:B------:R-:W-:Y:S01]  /*0fa0*/  FMUL.FTZ R12, R13, R17.reuse ;  /* 0x000000110d0c7220 */ /* 0x080fe20000410000 */
[----:B------:R-:W-:Y:S01]  /*0fb0*/  FADD.FTZ R66, R66, R17 ;  /* 0x0000001142427221 */ /* 0x000fe20000010000 */
[----:B------:R-:W-:Y:S01]  /*0fc0*/  FFMA.FTZ R46, R11, R17, R46 ;  /* 0x000000110b2e7223 */ /* 0x000fe2000001002e */
[--C-:B------:R-:W-:Y:S02]  /*0fd0*/  HADD2.F32 R17, -RZ, R26.reuse.H0_H0 ;  /* 0x2000001aff117230 */ /* 0x100fe40000004100 */
[-C--:B------:R-:W-:Y:S01]  /*0fe0*/  FMUL.FTZ R13, R15, R18.reuse ;  /* 0x000000120f0d7220 */ /* 0x080fe20000410000 */
[----:B------:R-:W-:Y:S01]  /*0ff0*/  FADD.FTZ R67, R67, R18 ;  /* 0x0000001243437221 */ /* 0x000fe20000010000 */
[----:B------:R-:W-:Y:S01]  /*1000*/  FFMA.FTZ R47, R14, R18, R47 ;  /* 0x000000120e2f7223 */ /* 0x000fe2000001002f */
[----:B------:R-:W-:-:S02]  /*1010*/  HADD2.F32 R105, -RZ, R26.H1_H1 ;  /* 0x3000001aff697230 */ /* 0x000fc40000004100 */
[----:B------:R-:W-:Y:S01]  /*1020*/  FMUL.FTZ R15, R111, R16 ;  /* 0x000000106f0f7220 */ /* 0x000fe20000410000 */
[----:B------:R-:W-:Y:S01]  /*1030*/  FADD.FTZ R18, -R128, R151 ;  /* 0x0000009780127221 */ /* 0x000fe20000010100 */
[-C--:B------:R-:W-:Y:S01]  /*1040*/  FMUL.FTZ R16, R17, R104.reuse ;  /* 0x0000006811107220 */ /* 0x080fe20000410000 */
        /* <DEDUP_REMOVED lines=10> */
[----:B------:R-:W-:Y:S01]  /*10f0*/  FADD.FTZ R106, -R128, R19 ;  /* 0x00000013806a7221 */ /* 0x000fe20000010100 */
[----:B------:R-:W-:Y:S01]  /*1100*/  FMUL.FTZ R19, R108, R103 ;  /* 0x000000676c137220 */ /* 0x000fe20000410000 */
[----:B------:R-:W-:Y:S01]  /*1110*/  FADD.FTZ R104, R107, R12 ;  /* 0x0000000c6b687221 */ /* 0x000fe20000010000 */
[----:B------:R-:W-:Y:S01]  /*1120*/  FFMA.FTZ R105, R11, R12, R102 ;  /* 0x0000000c0b697223 */ /* 0x000fe20000010066 */
[----:B------:R-:W-:Y:S01]  /*1130*/  FMUL.FTZ R109, R111, R106 ;  /* 0x0000006a6f6d7220 */ /* 0x000fe20000410000 */
[----:B------:R-:W-:Y:S01]  /*1140*/  FADD.FTZ R70, R70, R103 ;  /* 0x0000006746467221 */ /* 0x000fe20000010000 */
[----:B------:R-:W-:Y:S01]  /*1150*/  FADD.FTZ R107, R104, R13 ;  /* 0x0000000d686b7221 */ /* 0x000fe20000010000 */
[----:B------:R-:W-:Y:S01]  /*1160*/  FFMA.FTZ R102, R14, R13, R105 ;  /* 0x0000000d0e667223 */ /* 0x000fe20000010069 */
[----:B------:R-:W-:Y:S01]  /*1170*/  FFMA.FTZ R50, R109, R103, R50 ;  /* 0x000000676d327223 */ /* 0x000fe20000010032 */
[----:B------:R-:W-:-:S02]  /*1180*/  HADD2.F32 R129, -RZ, R27.H1_H1 ;  /* 0x3000001bff817230 */ /* 0x000fc40000004100 */
[----:B------:R-:W-:Y:S01]  /*1190*/  FADD.FTZ R104, R107, R16 ;  /* 0x000000106b687221 */ /* 0x000fe20000010000 */
[----:B------:R-:W-:Y:S01]  /*11a0*/  FFMA.FTZ R103, R15, R16, R102 ;  /* 0x000000100f677223 */ /* 0x000fe20000010066 */
[----:B------:R-:W-:Y:S01]  /*11b0*/  FADD.FTZ R110, -R128, R101 ;  /* 0x00000065806e7221 */ /* 0x000fe20000010100 */
[----:B------:R-:W-:Y:S01]  /*11c0*/  FADD.FTZ R71, R71, R100 ;  /* 0x0000006447477221 */ /* 0x000fe20000010000 */
[----:B------:R-:W-:Y:S01]  /*11d0*/  FADD.FTZ R104, R104, R17 ;  /* 0x0000001168687221 */ /* 0x000fe20000010000 */
[----:B------:R-:W-:Y:S01]  /*11e0*/  FFMA.FTZ R102, R18, R17, R103 ;  /* 0x0000001112667223 */ /* 0x000fe20000010067 */
[----:B------:R-:W-:Y:S01]  /*11f0*/  FMUL.FTZ R108, R129, R100 ;  /* 0x00000064816c7220 */ /* 0x000fe20000410000 */
[----:B------:R-:W-:Y:S01]  /*1200*/  FMUL.FTZ R110, R111, R110 ;  /* 0x0000006e6f6e7220 */ /* 0x000fe20000410000 */
[----:B------:R-:W-:Y:S01]  /*1210*/  FADD.FTZ R129, R104, R19 ;  /* 0x0000001368817221 */ /* 0x000fe20000010000 */
[----:B------:R-:W-:Y:S02]  /*1220*/  FFMA.FTZ R101, R109, R19, R102 ;  /* 0x000000136d657223 */ /* 0x000fe40000010066 */
[C---:B------:R-:W-:Y:S01]  /*1230*/  FFMA.FTZ R51, R110.reuse, R100, R51 ;  /* 0x000000646e337223 */ /* 0x040fe20000010033 */
[----:B------:R-:W-:Y:S01]  /*1240*/  FADD.FTZ R129, R129, R108 ;  /* 0x0000006c81817221 */ /* 0x000fe20000010000 */
[----:B------:R-:W-:-:S07]  /*1250*/  FFMA.FTZ R134, R110, R108, R101 ;  /* 0x0000006c6e867223 */ /* 0x000fce0000010065 */
.L_x_400:
[----:B------:R-:W-:Y:S05]  /*1260*/  BSYNC.RECONVERGENT B0 ;  /* 0x0000000000007941 */ /* 0x000fea0003800200 */
.L_x_399:
        /* <DEDUP_REMOVED lines=12> */
[----:B------:R0:W5:Y:S02]  /*1330*/  @P1 LDG.E.128 R20, desc[UR8][R116.64] ;  /* 0x0000000874141981 */ /* 0x000164000c1e1d00 */
[----:B0-----:R-:W-:Y:S02]  /*1340*/  HADD2.F32 R116, -RZ, R32.H0_H0 ;  /* 0x20000020ff747230 */ /* 0x001fe40000004100 */
[--C-:B--2---:R-:W-:Y:S02]  /*1350*/  HADD2.F32 R113, -RZ, R100.reuse.H0_H0 ;  /* 0x20000064ff717230 */ /* 0x104fe40000004100 */
[--C-:B------:R-:W-:Y:S02]  /*1360*/  HADD2.F32 R125, -RZ, R103.reuse.H0_H0 ;  /* 0x20000067ff7d7230 */ /* 0x100fe40000004100 */
[----:B------:R-:W-:Y:S02]  /*1370*/  HADD2.F32 R103, -RZ, R103.H1_H1 ;  /* 0x30000067ff677230 */ /* 0x000fe40000004100 */
[----:B------:R-:W-:Y:S01]  /*1380*/  FADD.FTZ R118, -R128, R113 ;  /* 0x0000007180767221 */ /* 0x000fe20000010100 */
[----:B------:R-:W-:-:S02]  /*1390*/  HADD2.F32 R115, -RZ, R100.H1_H1 ;  /* 0x30000064ff737230 */ /* 0x000fc40000004100 */
[C---:B------:R-:W-:Y:S01]  /*13a0*/  FADD.FTZ R100, -R128.reuse, R125 ;  /* 0x0000007d80647221 */ /* 0x040fe20000010100 */
        /* <DEDUP_REMOVED lines=8> */
[--C-:B---3--:R-:W-:Y:S02]  /*1430*/  HADD2.F32 R103, -RZ, R104.reuse.H0_H0 ;  /* 0x20000068ff677230 */ /* 0x108fe40000004100 */
[C---:B------:R-:W-:Y:S01]  /*1440*/  FADD.FTZ R124, -R128.reuse, R101 ;  /* 0x00000065807c7221 */ /* 0x040fe20000010100 */
[----:B------:R-:W-:Y:S01]  /*1450*/  FMUL.FTZ R118, R111, R120 ;  /* 0x000000786f767220 */ /* 0x000fe20000410000 */
[C---:B------:R-:W-:Y:S01]  /*1460*/  FADD.FTZ R130, -R128.reuse, R121 ;  /* 0x0000007980827221 */ /* 0x040fe20000010100 */
[----:B------:R-:W-:Y:S01]  /*1470*/  FADD.FTZ R126, -R128, R123 ;  /* 0x0000007b807e7221 */ /* 0x000fe20000010100 */
[----:B------:R-:W-:Y:S02]  /*1480*/  HADD2.F32 R104, -RZ, R104.H1_H1 ;  /* 0x30000068ff687230 */ /* 0x000fe40000004100 */
[----:B------:R-:W-:Y:S01]  /*1490*/  FMUL.FTZ R116, R116, R103 ;  /* 0x0000006774747220 */ /* 0x000fe20000410000 */
[----:B------:R-:W-:-:S02]  /*14a0*/  HADD2.F32 R119, -RZ, R105.H0_H0 ;  /* 0x20000069ff777230 */ /* 0x000fc40000004100 */
[----:B------:R-:W-:Y:S01]  /*14b0*/  FADD.FTZ R92, R92, R103 ;  /* 0x000000675c5c7221 */ /* 0x000fe20000010000 */
[----:B------:R-:W-:Y:S02]  /*14c0*/  HADD2.F32 R115, -RZ, R32.H1_H1 ;  /* 0x30000020ff737230 */ /* 0x000fe40000004100 */
[----:B------:R-:W-:Y:S01]  /*14d0*/  FFMA.FTZ R72, R113, R103, R72 ;  /* 0x0000006771487223 */ /* 0x000fe20000010048 */
[----:B------:R-:W-:Y:S02]  /*14e0*/  HADD2.F32 R120, -RZ, R33.H0_H0 ;  /* 0x20000021ff787230 */ /* 0x000fe40000004100 */
[C---:B------:R-:W-:Y:S01]  /*14f0*/  FMUL.FTZ R117, R111.reuse, R122 ;  /* 0x0000007a6f757220 */ /* 0x040fe20000410000 */
[----:B------:R-:W-:Y:S02]  /*1500*/  HADD2.F32 R128, -RZ, R105.H1_H1 ;  /* 0x30000069ff807230 */ /* 0x000fe40000004100 */
[----:B------:R-:W-:Y:S01]  /*1510*/  FMUL.FTZ R122, R111, R124 ;  /* 0x0000007c6f7a7220 */ /* 0x000fe20000410000 */
[----:B------:R-:W-:-:S02]  /*1520*/  HADD2.F32 R103, -RZ, R33.H1_H1 ;  /* 0x30000021ff677230 */ /* 0x000fc40000004100 */
[-C--:B------:R-:W-:Y:S01]  /*1530*/  FMUL.FTZ R115, R115, R104.reuse ;  /* 0x0000006873737220 */ /* 0x080fe20000410000 */
[----:B------:R-:W-:Y:S02]  /*1540*/  HADD2.F32 R105, -RZ, R106.H0_H0 ;  /* 0x2000006aff697230 */ /* 0x000fe40000004100 */
[----:B------:R-:W-:Y:S01]  /*1550*/  FADD.FTZ R93, R93, R104 ;  /* 0x000000685d5d7221 */ /* 0x000fe20000010000 */
[----:B------:R-:W-:Y:S02]  /*1560*/  HADD2.F32 R124, -RZ, R34.H0_H0 ;  /* 0x20000022ff7c7230 */ /* 0x000fe40000004100 */
[----:B------:R-:W-:Y:S01]  /*1570*/  FFMA.FTZ R73, R118, R104, R73 ;  /* 0x0000006876497223 */ /* 0x000fe20000010049 */
[-C--:B------:R-:W-:Y:S01]  /*1580*/  FMUL.FTZ R120, R120, R119.reuse ;  /* 0x0000007778787220 */ /* 0x080fe20000410000 */
[----:B------:R-:W-:Y:S01]  /*1590*/  FADD.FTZ R94, R94, R119 ;  /* 0x000000775e5e7221 */ /* 0x000fe20000010000 */
[----:B------:R-:W-:Y:S01]  /*15a0*/  FFMA.FTZ R74, R117, R119, R74 ;  /* 0x00000077754a7223 */ /* 0x000fe2000001004a */
[----:B------:R-:W-:Y:S01]  /*15b0*/  FMUL.FTZ R121, R111, R130 ;  /* 0x000000826f797220 */ /* 0x000fe20000410000 */
[----:B------:R-:W-:Y:S01]  /*15c0*/  FMUL.FTZ R119, R103, R128 ;  /* 0x0000008067777220 */ /* 0x000fe20000410000 */
[----:B------:R-:W-:Y:S01]  /*15d0*/  FADD.FTZ R104, R129, R116 ;  /* 0x0000007481687221 */ /* 0x000fe20000010000 */
[----:B------:R-:W-:Y:S01]  /*15e0*/  FFMA.FTZ R103, R113, R116, R134 ;  /* 0x0000007471677223 */ /* 0x000fe20000010086 */
[-C--:B------:R-:W-:Y:S01]  /*15f0*/  FMUL.FTZ R124, R124, R105.reuse ;  /* 0x000000697c7c7220 */ /* 0x080fe20000410000 */
[----:B------:R-:W-:Y:S01]  /*1600*/  FADD.FTZ R96, R96, R105 ;  /* 0x0000006960607221 */ /* 0x000fe20000010000 */
[----:B------:R-:W-:Y:S01]  /*1610*/  FFMA.FTZ R76, R121, R105, R76 ;  /* 0x00000069794c7223 */ /* 0x000fe2000001004c */
[----:B------:R-:W-:Y:S01]  /*1620*/  FADD.FTZ R105, R104, R115 ;  /* 0x0000007368697221 */ /* 0x000fe20000010000 */
[----:B------:R-:W-:Y:S01]  /*1630*/  FFMA.FTZ R104, R118, R115, R103 ;  /* 0x0000007376687223 */ /* 0x000fe20000010067 */
[----:B------:R-:W-:-:S02]  /*1640*/  HADD2.F32 R148, -RZ, R106.H1_H1 ;  /* 0x3000006aff947230 */ /* 0x000fc40000004100 */
[----:B------:R-:W-:Y:S01]  /*1650*/  FADD.FTZ R95, R95, R128 ;  /* 0x000000805f5f7221 */ /* 0x000fe20000010000 */
[----:B------:R-:W-:Y:S01]  /*1660*/  FADD.FTZ R106, R105, R120 ;  /* 0x00000078696a7221 */ /* 0x000fe20000010000 */
[----:B------:R-:W-:Y:S01]  /*1670*/  FFMA.FTZ R103, R117, R120, R104 ;  /* 0x0000007875677223 */ /* 0x000fe20000010068 */
[----:B------:R-:W-:Y:S02]  /*1680*/  HADD2.F32 R123, -RZ, R34.H1_H1 ;  /* 0x30000022ff7b7230 */ /* 0x000fe40000004100 */
[----:B------:R-:W-:Y:S01]  /*1690*/  FFMA.FTZ R75, R122, R128, R75 ;  /* 0x000000807a4b7223 */ /* 0x000fe2000001004b */
[----:B------:R-:W-:Y:S01]  /*16a0*/  FADD.FTZ R105, R106, R119 ;  /* 0x000000776a697221 */ /* 0x000fe20000010000 */
[----:B------:R-:W-:Y:S01]  /*16b0*/  FFMA.FTZ R104, R122, R119, R103 ;  /* 0x000000777a687223 */ /* 0x000fe20000010067 */
[----:B------:R-:W-:Y:S02]  /*16c0*/  HADD2.F32 R101, -RZ, R107.H0_H0 ;  /* 0x2000006bff657230 */ /* 0x000fe40000004100 */
[----:B------:R-:W-:Y:S01]  /*16d0*/  FMUL.FTZ R127, R111, R100 ;  /* 0x000000646f7f7220 */ /* 0x000fe20000410000 */
[----:B------:R-:W-:-:S02]  /*16e0*/  HADD2.F32 R128, -RZ, R35.H0_H0 ;  /* 0x20000023ff807230 */ /* 0x000fc40000004100 */
[----:B------:R-:W-:Y:S01]  /*16f0*/  FMUL.FTZ R123, R123, R148 ;  /* 0x000000947b7b7220 */ /* 0x000fe20000410000 */
[----:B------:R-:W-:Y:S01]  /*1700*/  FMUL.FTZ R126, R111, R126 ;  /* 0x0000007e6f7e7220 */ /* 0x000fe20000410000 */
[----:B------:R-:W-:Y:S01]  /*1710*/  FADD.FTZ R100, R105, R124 ;  /* 0x0000007c69647221 */ /* 0x000fe20000010000 */
[----:B------:R-:W-:Y:S01]  /*1720*/  FFMA.FTZ R103, R121, R124, R104 ;  /* 0x0000007c79677223 */ /* 0x000fe20000010068 */
[----:B------:R-:W-:Y:S02]  /*1730*/  HADD2.F32 R102, -RZ, R107.H1_H1 ;  /* 0x3000006bff667230 */ /* 0x000fe40000004100 */
[----:B------:R-:W-:Y:S01]  /*1740*/  FMUL.FTZ R125, R128, R101 ;  /* 0x00000065807d7220 */ /* 0x000fe20000410000 */
[----:B------:R-:W-:Y:S02]  /*1750*/  HADD2.F32 R107, -RZ, R35.H1_H1 ;  /* 0x30000023ff6b7230 */ /* 0x000fe40000004100 */
[----:B------:R-:W-:Y:S01]  /*1760*/  FADD.FTZ R100, R100, R123 ;  /* 0x0000007b64647221 */ /* 0x000fe20000010000 */
[----:B------:R-:W-:Y:S01]  /*1770*/  FFMA.FTZ R104, R126, R123, R103 ;  /* 0x0000007b7e687223 */ /* 0x000fe20000010067 */
        /* <DEDUP_REMOVED lines=12> */
.L_x_402:
[----:B------:R-:W-:Y:S05]  /*1840*/  BSYNC.RECONVERGENT B0 ;  /* 0x0000000000007941 */ /* 0x000fea0003800200 */
.L_x_401:
[----:B------:R-:W0:Y:S01]  /*1850*/  SHFL.DOWN PT, R100, R129, 0x10, 0x1f ;  /* 0x0a001f0081647f89 */ /* 0x000e2200000e0000 */
[----:B------:R-:W-:Y:S01]  /*1860*/  LOP3.LUT P4, RZ, R6, 0x1f, RZ, 0xc0, !PT ;  /* 0x0000001f06ff7812 */ /* 0x000fe2000788c0ff */
[----:B------:R-:W-:Y:S01]  /*1870*/  BSSY.RECONVERGENT B0, `(.L_x_403) ;  /* 0x0000181000007945 */ /* 0x000fe20003800200 */
[----:B------:R-:W-:Y:S01]  /*1880*/  PLOP3.LUT P1, PT, PT, PT, PT, 0x80, 0x8 ;  /* 0x000000000008781c */ /* 0x000fe20003f2f070 */
[----:B------:R-:W1:Y:S01]  /*1890*/  SHFL.DOWN PT, R101, R134, 0x10, 0x1f ;  /* 0x0a001f0086657f89 */ /* 0x000e6200000e0000 */
[----:B------:R-:W-:-:S09]  /*18a0*/  ISETP.NE.AND P5, PT, RZ, UR11, PT ;  /* 0x0000000bff007c0c */ /* 0x000fd2000bfa5270 */
[----:B------:R-:W-:Y:S01]  /*18b0*/  @!P4 PLOP3.LUT P1, PT, P3, PT, PT, 0x80, 0x8 ;  /* 0x000000000008c81c */ /* 0x000fe20001f2f070 */
[----:B0-----:R-:W-:Y:S02]  /*18c0*/  FADD.FTZ R100, R100, R129 ;  /* 0x0000008164647221 */ /* 0x001fe40000010000 */
[----:B------:R-:W0:Y:S01]  /*18d0*/  S2R R129, SR_CgaCtaId ;  /* 0x0000000000817919 */ /* 0x000e220000008800 */
[----:B-1----:R-:W-:Y:S02]  /*18e0*/  FADD.FTZ R101, R101, R134 ;  /* 0x0000008665657221 */ /* 0x002fe40000010000 */
[----:B------:R-:W1:Y:S04]  /*18f0*/  SHFL.DOWN PT, R103, R100, 0x8, 0x1f ;  /* 0x09001f0064677f89 */ /* 0x000e6800000e0000 */
[----:B------:R-:W2:Y:S01]  /*1900*/  SHFL.DOWN PT, R102, R101, 0x8, 0x1f ;  /* 0x09001f0065667f89 */ /* 0x000ea200000e0000 */
[----:B-1----:R-:W-:Y:S01]  /*1910*/  FADD.FTZ R103, R100, R103 ;  /* 0x0000006764677221 */ /* 0x002fe20000010000 */
[----:B------:R-:W-:Y:S01]  /*1920*/  MOV R100, 0x400 ;  /* 0x0000040000647802 */ /* 0x000fe20000000f00 */
[----:B--2---:R-:W-:-:S03]  /*1930*/  FADD.FTZ R102, R101, R102 ;  /* 0x0000006665667221 */ /* 0x004fc60000010000 */
[----:B------:R-:W1:Y:S01]  /*1940*/  SHFL.DOWN PT, R104, R103, 0x4, 0x1f ;  /* 0x08801f0067687f89 */ /* 0x000e6200000e0000 */
[----:B0-----:R-:W-:-:S03]  /*1950*/  LEA R128, R129, R100, 0x18 ;  /* 0x0000006481807211 */ /* 0x001fc600078ec0ff */
[----:B------:R-:W0:Y:S01]  /*1960*/  SHFL.DOWN PT, R105, R102, 0x4, 0x1f ;  /* 0x08801f0066697f89 */ /* 0x000e2200000e0000 */
[----:B------:R-:W-:-:S04]  /*1970*/  IADD3 R101, PT, PT, R128, 0x3020, RZ ;  /* 0x0000302080657810 */ /* 0x000fc80007ffe0ff */
[----:B------:R-:W-:Y:S02]  /*1980*/  @!P4 MOV R100, R101 ;  /* 0x000000650064c202 */ /* 0x000fe40000000f00 */
[C---:B------:R-:W-:Y:S02]  /*1990*/  @!P1 IADD3 R100, PT, PT, R128.reuse, 0x3000, RZ ;  /* 0x0000300080649810 */ /* 0x040fe40007ffe0ff */
[----:B------:R-:W-:Y:S02]  /*19a0*/  @!P3 IADD3 R101, PT, PT, R128, 0x3000, RZ ;  /* 0x000030008065b810 */ /* 0x000fe40007ffe0ff */
[----:B------:R-:W-:Y:S02]  /*19b0*/  @!P4 LEA R148, R3, R100, 0x3 ;  /* 0x000000640394c211 */ /* 0x000fe400078e18ff */
[----:B------:R-:W-:Y:S01]  /*19c0*/  ISETP.GE.U32.AND P1, PT, R4, 0x80, PT ;  /* 0x000000800400780c */ /* 0x000fe20003f26070 */
[----:B-1----:R-:W-:Y:S01]  /*19d0*/  FADD.FTZ R104, R103, R104 ;  /* 0x0000006867687221 */ /* 0x002fe20000010000 */
[----:B0-----:R-:W-:-:S04]  /*19e0*/  FADD.FTZ R105, R102, R105 ;  /* 0x0000006966697221 */ /* 0x001fc80000010000 */
[----:B------:R-:W0:Y:S04]  /*19f0*/  SHFL.DOWN PT, R107, R104, 0x2, 0x1f ;  /* 0x08401f00686b7f89 */ /* 0x000e2800000e0000 */
[----:B------:R-:W1:Y:S01]  /*1a00*/  SHFL.DOWN PT, R106, R105, 0x2, 0x1f ;  /* 0x08401f00696a7f89 */ /* 0x000e6200000e0000 */
[----:B0-----:R-:W-:Y:S01]  /*1a10*/  FADD.FTZ R107, R104, R107 ;  /* 0x0000006b686b7221 */ /* 0x001fe20000010000 */
[C---:B------:R-:W-:Y:S02]  /*1a20*/  IADD3 R104, PT, PT, R128.reuse, 0x3030, RZ ;  /* 0x0000303080687810 */ /* 0x040fe40007ffe0ff */
[----:B------:R-:W-:Y:S01]  /*1a30*/  @!P3 IADD3 R104, PT, PT, R128, 0x3010, RZ ;  /* 0x000030108068b810 */ /* 0x000fe20007ffe0ff */
[----:B-1----:R-:W-:Y:S01]  /*1a40*/  FADD.FTZ R106, R105, R106 ;  /* 0x0000006a696a7221 */ /* 0x002fe20000010000 */
[----:B------:R-:W0:Y:S01]  /*1a50*/  SHFL.DOWN PT, R134, R107, 0x1, 0x1f ;  /* 0x08201f006b867f89 */ /* 0x000e2200000e0000 */
[----:B------:R-:W1:Y:S03]  /*1a60*/  LDC.64 R128, c[0x0][0x380] ;  /* 0x0000e000ff807b82 */ /* 0x000e660000000a00 */
[----:B------:R-:W2:Y:S01]  /*1a70*/  SHFL.DOWN PT, R135, R106, 0x1, 0x1f ;  /* 0x08201f006a877f89 */ /* 0x000ea200000e0000 */
[----:B0-----:R-:W-:Y:S01]  /*1a80*/  FADD.FTZ R134, R107, R134 ;  /* 0x000000866b867221 */ /* 0x001fe20000010000 */
[----:B-1----:R-:W-:Y:S01]  /*1a90*/  IADD3 R2, PT, PT, R2, R128, RZ ;  /* 0x0000008002027210 */ /* 0x002fe20007ffe0ff */
[----:B--2---:R-:W-:-:S03]  /*1aa0*/  FADD.FTZ R135, R106, R135 ;  /* 0x000000876a877221 */ /* 0x004fc60000010000 */
[----:B------:R-:W-:Y:S02]  /*1ab0*/  ISETP.GE.AND P6, PT, R2, R129, PT ;  /* 0x000000810200720c */ /* 0x000fe40003fc6270 */
[----:B------:R-:W-:Y:S01]  /*1ac0*/  @!P4 STS.64 [R148], R134 ;  /* 0x000000869400c388 */ /* 0x000fe20000000a00 */
[----:B------:R-:W-:Y:S06]  /*1ad0*/  BAR.SYNC.DEFER_BLOCKING 0x0 ;  /* 0x0000000000007b1d */ /* 0x000fec0000010000 */
[----:B------:R-:W0:Y:S04]  /*1ae0*/  LDS.128 R100, [R101] ;  /* 0x0000000065647984 */ /* 0x000e280000000c00 */
[----:B------:R-:W1:Y:S01]  /*1af0*/  LDS.128 R104, [R104] ;  /* 0x0000000068687984 */ /* 0x000e620000000c00 */
[----:B0-----:R-:W-:Y:S01]  /*1b00*/  FADD.FTZ R149, RZ, R100 ;  /* 0x00000064ff957221 */ /* 0x001fe20000010000 */
[----:B------:R-:W-:Y:S01]  /*1b10*/  FADD.FTZ R100, RZ, R101 ;  /* 0x00000065ff647221 */ /* 0x000fe20000010000 */
[----:B------:R-:W-:-:S02]  /*1b20*/  P2R R101, PR, RZ, 0x40 ;  /* 0x00000040ff657803 */ /* 0x000fc40000000000 */
[----:B------:R-:W-:Y:S01]  /*1b30*/  FADD.FTZ R149, R102, R149 ;  /* 0x0000009566957221 */ /* 0x000fe20000010000 */
[----:B------:R-:W-:-:S03]  /*1b40*/  FADD.FTZ R100, R103, R100 ;  /* 0x0000006467647221 */ /* 0x000fc60000010000 */
[----:B-1----:R-:W-:Y:S01]  /*1b50*/  FADD.FTZ R149, R149, R104 ;  /* 0x0000006895957221 */ /* 0x002fe20000010000 */
[----:B------:R-:W-:Y:S01]  /*1b60*/  FADD.FTZ R100, R100, R105 ;  /* 0x0000006964647221 */ /* 0x000fe20000010000 */
[----:B------:R-:W-:Y:S02]  /*1b70*/  P2R R104, PR, RZ, 0x20 ;  /* 0x00000020ff687803 */ /* 0x000fe40000000000 */
        /* <DEDUP_REMOVED lines=44> */
.L_x_407:
        /* <DEDUP_REMOVED lines=33> */
.L_x_406:
        /* <DEDUP_REMOVED lines=36> */
.L_x_409:
        /* <DEDUP_REMOVED lines=37> */
.L_x_405:
        /* <DEDUP_REMOVED lines=11> */
[----:B------:R-:W-:Y:S01]  /*2590*/  FADD.FTZ R107, R112, -R107 ;  /* 0x8000006b706b7221 */ /* 0x000fe20000010000 */
[--C-:B------:R-:W-:Y:S02]  /*25a0*/  HADD2.F32 R102, -RZ, R86.reuse.H1_H1 ;  /* 0x30000056ff667230 */ /* 0x100fe40000004100 */
[----:B------:R-:W-:Y:S01]  /*25b0*/  FADD.FTZ R101, R136, -R101 ;  /* 0x8000006588657221 */ /* 0x000fe20000010000 */
[----:B------:R-:W-:-:S02]  /*25c0*/  HADD2.F32 R100, -RZ, R86.H0_H0 ;  /* 0x20000056ff647230 */ /* 0x000fc40000004100 */
[----:B------:R-:W-:Y:S01]  /*25d0*/  FADD.FTZ R103, R131, -R150 ;  /* 0x8000009683677221 */ /* 0x000fe20000010000 */
[----:B------:R-:W-:Y:S02]  /*25e0*/  HADD2.F32 R106, -RZ, R87.H0_H0 ;  /* 0x20000057ff6a7230 */ /* 0x000fe40000004100 */
[----:B------:R-:W-:Y:S01]  /*25f0*/  FADD.FTZ R129, R137, -R148 ;  /* 0x8000009489817221 */ /* 0x000fe20000010000 */
[C---:B-----5:R-:W-:Y:S01]  /*2600*/  FFMA.FTZ R150, R111.reuse, R107, R134 ;  /* 0x0000006b6f967223 */ /* 0x060fe20000010086 */
[----:B------:R-:W-:Y:S01]  /*2610*/  FFMA.FTZ R107, R142, R105, R128 ;  /* 0x000000698e6b7223 */ /* 0x000fe20000010080 */
[----:B------:R-:W-:Y:S01]  /*2620*/  FFMA.FTZ R148, R111, R101, R102 ;  /* 0x000000656f947223 */ /* 0x000fe20000010066 */
        /* <DEDUP_REMOVED lines=22> */
.L_x_411:
[-CC-:B------:R-:W-:Y:S01]  /*2790*/  FFMA.FTZ R106, R133, R105.reuse, R128.reuse ;  /* 0x00000069856a7223 */ /* 0x180fe20000010080 */
[-CC-:B------:R-:W-:Y:S01]  /*27a0*/  FFMA.FTZ R100, R143, R105.reuse, R128.reuse ;  /* 0x000000698f647223 */ /* 0x180fe20000010080 */
[----:B------:R-:W-:Y:S02]  /*27b0*/  HADD2.F32 R101, -RZ, R87.H0_H0 ;  /* 0x20000057ff657230 */ /* 0x000fe40000004100 */
[-C--:B------:R-:W-:Y:S01]  /*27c0*/  FFMA.FTZ R102, R139, R105.reuse, R128 ;  /* 0x000000698b667223 */ /* 0x080fe20000010080 */
[----:B------:R-:W-:Y:S02]  /*27d0*/  HADD2.F32 R53, -RZ, R85.H0_H0 ;  /* 0x20000055ff357230 */ /* 0x000fe40000004100 */
[----:B------:R-:W-:Y:S01]  /*27e0*/  FADD.FTZ R134, R131, -R106 ;  /* 0x8000006a83867221 */ /* 0x000fe20000010000 */
[----:B------:R-:W-:Y:S01]  /*27f0*/  FFMA.FTZ R52, R147, R105, R128 ;  /* 0x0000006993347223 */ /* 0x000fe20000010080 */
[----:B------:R-:W-:Y:S01]  /*2800*/  FADD.FTZ R100, R141, -R100 ;  /* 0x800000648d647221 */ /* 0x000fe20000010000 */
[----:B------:R-:W-:-:S02]  /*2810*/  HADD2.F32 R55, -RZ, R86.H0_H0 ;  /* 0x20000056ff377230 */ /* 0x000fc40000004100 */
[----:B------:R-:W-:Y:S01]  /*2820*/  FADD.FTZ R102, R137, -R102 ;  /* 0x8000006689667221 */ /* 0x000fe20000010000 */
[----:B------:R-:W-:Y:S02]  /*2830*/  HADD2.F32 R54, -RZ, R84.H0_H0 ;  /* 0x20000054ff367230 */ /* 0x000fe40000004100 */
[----:B-----5:R-:W-:Y:S01]  /*2840*/  FFMA.FTZ R135, R111, R134, R101 ;  /* 0x000000866f877223 */ /* 0x020fe20000010065 */
[----:B------:R-:W-:Y:S01]  /*2850*/  FADD.FTZ R52, R145, -R52 ;  /* 0x8000003491347221 */ /* 0x000fe20000010000 */
[C---:B------:R-:W-:Y:S01]  /*2860*/  FFMA.FTZ R100, R111.reuse, R100, R53 ;  /* 0x000000646f647223 */ /* 0x040fe20000010035 */
[-CC-:B------:R-:W-:Y:S01]  /*2870*/  FFMA.FTZ R101, R142, R105.reuse, R128.reuse ;  /* 0x000000698e657223 */ /* 0x180fe20000010080 */
[-CC-:B------:R-:W-:Y:S01]  /*2880*/  FFMA.FTZ R53, R146, R105.reuse, R128.reuse ;  /* 0x0000006992357223 */ /* 0x180fe20000010080 */
[-CC-:B------:R-:W-:Y:S01]  /*2890*/  FFMA.FTZ R149, R114, R105.reuse, R128.reuse ;  /* 0x0000006972957223 */ /* 0x180fe20000010080 */
[----:B------:R-:W-:Y:S01]  /*28a0*/  FFMA.FTZ R107, R138, R105, R128 ;  /* 0x000000698a6b7223 */ /* 0x000fe20000010080 */
        /* <DEDUP_REMOVED lines=23> */
.L_x_410:
[----:B------:R-:W-:-:S04]  /*2a20*/  UISETP.NE.U32.AND UP0, UPT, UR6, URZ, UPT ;  /* 0x000000ff0600728c */ /* 0x000fc8000bf05070 */
[----:B------:R-:W-:-:S09]  /*2a30*/  UISETP.NE.AND.EX UP0, UPT, UR7, URZ, UPT, UP0 ;  /* 0x000000ff0700728c */ /* 0x000fd2000bf05300 */
[----:B------:R-:W-:Y:S05]  /*2a40*/  BRA.U UP0, `(.L_x_412) ;  /* 0x0000000100a47547 */ /* 0x000fea000b800000 */
        /* <DEDUP_REMOVED lines=41> */
.L_x_412:
[-CC-:B------:R-:W-:Y:S01]  /*2ce0*/  FFMA.FTZ R80, R143, R105.reuse, R128.reuse ;  /* 0x000000698f507223 */ /* 0x180fe20000010080 */
[-CC-:B------:R-:W-:Y:S01]  /*2cf0*/  FFMA.FTZ R100, R133, R105.reuse, R128.reuse ;  /* 0x0000006985647223 */ /* 0x180fe20000010080 */
[----:B------:R-:W-:Y:S02]  /*2d00*/  HADD2.F32 R53, -RZ, R85.H0_H0 ;  /* 0x20000055ff357230 */ /* 0x000fe40000004100 */
[-CC-:B------:R-:W-:Y:S01]  /*2d10*/  FFMA.FTZ R82, R139, R105.reuse, R128.reuse ;  /* 0x000000698b527223 */ /* 0x180fe20000010080 */
[----:B------:R-:W-:Y:S02]  /*2d20*/  HADD2.F32 R81, -RZ, R87.H0_H0 ;  /* 0x20000057ff517230 */ /* 0x000fe40000004100 */
[----:B------:R-:W-:Y:S01]  /*2d30*/  FFMA.FTZ R52, R147, R105, R128 ;  /* 0x0000006993347223 */ /* 0x000fe20000010080 */
[----:B------:R-:W-:Y:S01]  /*2d40*/  FADD.FTZ R80, R141, -R80 ;  /* 0x800000508d507221 */ /* 0x000fe20000010000 */
[----:B------:R-:W-:Y:S01]  /*2d50*/  FADD.FTZ R100, R131, -R100 ;  /* 0x8000006483647221 */ /* 0x000fe20000010000 */
[----:B------:R-:W-:-:S02]  /*2d60*/  HADD2.F32 R55, -RZ, R86.H0_H0 ;  /* 0x20000056ff377230 */ /* 0x000fc40000004100 */
[----:B------:R-:W-:Y:S01]  /*2d70*/  FADD.FTZ R82, R137, -R82 ;  /* 0x8000005289527221 */ /* 0x000fe20000010000 */
[--C-:B------:R-:W-:Y:S02]  /*2d80*/  HADD2.F32 R54, -RZ, R84.reuse.H0_H0 ;  /* 0x20000054ff367230 */ /* 0x100fe40000004100 */
[----:B------:R-:W-:Y:S01]  /*2d90*/  FADD.FTZ R52, R145, -R52 ;  /* 0x8000003491347221 */ /* 0x000fe20000010000 */
[C---:B-----5:R-:W-:Y:S01]  /*2da0*/  FFMA.FTZ R80, R111.reuse, R80, R53 ;  /* 0x000000506f507223 */ /* 0x060fe20000010035 */
[C---:B------:R-:W-:Y:S01]  /*2db0*/  FFMA.FTZ R106, R111.reuse, R100, R81 ;  /* 0x000000646f6a7223 */ /* 0x040fe20000010051 */
[-CC-:B------:R-:W-:Y:S01]  /*2dc0*/  FFMA.FTZ R53, R146, R105.reuse, R128.reuse ;  /* 0x0000006992357223 */ /* 0x180fe20000010080 */
[-CC-:B------:R-:W-:Y:S01]  /*2dd0*/  FFMA.FTZ R81, R142, R105.reuse, R128.reuse ;  /* 0x000000698e517223 */ /* 0x180fe20000010080 */
[-CC-:B------:R-:W-:Y:S01]  /*2de0*/  FFMA.FTZ R107, R114, R105.reuse, R128.reuse ;  /* 0x00000069726b7223 */ /* 0x180fe20000010080 */
[----:B------:R-:W-:Y:S01]  /*2df0*/  FFMA.FTZ R101, R138, R105, R128 ;  /* 0x000000698a657223 */ /* 0x000fe20000010080 */
        /* <DEDUP_REMOVED lines=26> */
.L_x_408:
        /* <DEDUP_REMOVED lines=14> */
.L_x_404:
[----:B------:R-:W-:Y:S05]  /*3080*/  BSYNC.RECONVERGENT B0 ;  /* 0x0000000000007941 */ /* 0x000fea0003800200 */
.L_x_403:
        /* <DEDUP_REMOVED lines=22> */
[----:B------:R-:W-:Y:S01]  /*31f0*/  FADD.FTZ R82, R16, -R83 ;  /* 0x8000005310527221 */ /* 0x000fe20000010000 */
[----:B------:R-:W-:Y:S02]  /*3200*/  HADD2.F32 R81, -RZ, R89.H0_H0 ;  /* 0x20000059ff517230 */ /* 0x000fe40000004100 */
[----:B------:R-:W-:Y:S01]  /*3210*/  FADD.FTZ R80, R12, -R55 ;  /* 0x800000370c507221 */ /* 0x000fe20000010000 */
[C---:B-----5:R-:W-:Y:S01]  /*3220*/  FFMA.FTZ R103, R111.reuse, R100, R103 ;  /* 0x000000646f677223 */ /* 0x060fe20000010067 */
[-C--:B------:R-:W-:Y:S01]  /*3230*/  FFMA.FTZ R83, R110, R105.reuse, R128 ;  /* 0x000000696e537223 */ /* 0x080fe20000010080 */
[C---:B------:R-:W-:Y:S01]  /*3240*/  FFMA.FTZ R52, R111.reuse, R52, R54 ;  /* 0x000000346f347223 */ /* 0x040fe20000010036 */
[C---:B------:R-:W-:Y:S01]  /*3250*/  FFMA.FTZ R101, R111.reuse, R82, R101 ;  /* 0x000000526f657223 */ /* 0x040fe20000010065 */
[-CC-:B------:R-:W-:Y:S01]  /*3260*/  FFMA.FTZ R100, R18, R105.reuse, R128.reuse ;  /* 0x0000006912647223 */ /* 0x180fe20000010080 */
[-CC-:B------:R-:W-:Y:S01]  /*3270*/  FFMA.FTZ R54, R10, R105.reuse, R128.reuse ;  /* 0x000000690a367223 */ /* 0x180fe20000010080 */
[----:B------:R-:W-:Y:S01]  /*3280*/  FFMA.FTZ R82, R14, R105, R128 ;  /* 0x000000690e527223 */ /* 0x000fe20000010080 */
        /* <DEDUP_REMOVED lines=26> */
.L_x_417:
        /* <DEDUP_REMOVED lines=13> */
[C---:B------:R-:W-:Y:S01]  /*3500*/  FFMA.FTZ R80, R111.reuse, R80, R82 ;  /* 0x000000506f507223 */ /* 0x040fe20000010052 */
[C---:B------:R-:W-:Y:S01]  /*3510*/  FFMA.FTZ R102, R111.reuse, R102, R107 ;  /* 0x000000666f667223 */ /* 0x040fe2000001006b */
[----:B------:R-:W-:Y:S01]  /*3520*/  FFMA.FTZ R129, R111, R106, R129 ;  /* 0x0000006a6f817223 */ /* 0x000fe20000010081 */
[-CC-:B------:R-:W-:Y:S01]  /*3530*/  FFMA.FTZ R100, R14, R105.reuse, R128.reuse ;  /* 0x000000690e647223 */ /* 0x180fe20000010080 */
[-CC-:B------:R-:W-:Y:S01]  /*3540*/  FFMA.FTZ R82, R10, R105.reuse, R128.reuse ;  /* 0x000000690a527223 */ /* 0x180fe20000010080 */
[-CC-:B------:R-:W-:Y:S01]  /*3550*/  FFMA.FTZ R107, R110, R105.reuse, R128.reuse ;  /* 0x000000696e6b7223 */ /* 0x180fe20000010080 */
        /* <DEDUP_REMOVED lines=22> */
.L_x_416:
        /* <DEDUP_REMOVED lines=45> */
.L_x_419:
[-CC-:B------:R-:W-:Y:S01]  /*3990*/  FFMA.FTZ R100, R109, R105.reuse, R128.reuse ;  /* 0x000000696d647223 */ /* 0x180fe20000010080 */
[-CC-:B------:R-:W-:Y:S01]  /*39a0*/  FFMA.FTZ R101, R15, R105.reuse, R128.reuse ;  /* 0x000000690f657223 */ /* 0x180fe20000010080 */
[-C--:B------:R-:W-:Y:S01]  /*39b0*/  FFMA.FTZ R102, R18, R105.reuse, R128 ;  /* 0x0000006912667223 */ /* 0x080fe20000010080 */
[--C-:B------:R-:W-:Y:S02]  /*39c0*/  HADD2.F32 R103, -RZ, R90.reuse.H0_H0 ;  /* 0x2000005aff677230 */ /* 0x100fe40000004100 */
[----:B------:R-:W-:Y:S01]  /*39d0*/  FADD.FTZ R106, R19, -R100 ;  /* 0x80000064136a7221 */ /* 0x000fe20000010000 */
[----:B------:R-:W-:Y:S01]  /*39e0*/  FFMA.FTZ R129, R110, R105, R128 ;  /* 0x000000696e817223 */ /* 0x000fe20000010080 */
[----:B------:R-:W-:Y:S02]  /*39f0*/  HADD2.F32 R107, -RZ, R90.H1_H1 ;  /* 0x3000005aff6b7230 */ /* 0x000fe40000004100 */
[----:B------:R-:W-:Y:S01]  /*3a00*/  FADD.FTZ R100, R16, -R101 ;  /* 0x8000006510647221 */ /* 0x000fe20000010000 */
[----:B------:R-:W-:Y:S01]  /*3a10*/  FADD.FTZ R102, R17, -R102 ;  /* 0x8000006611667221 */ /* 0x000fe20000010000 */
[----:B------:R-:W-:-:S02]  /*3a20*/  HADD2.F32 R134, -RZ, R91.H0_H0 ;  /* 0x2000005bff867230 */ /* 0x000fc40000004100 */
[----:B------:R-:W-:Y:S01]  /*3a30*/  FADD.FTZ R148, R108, -R129 ;  /* 0x800000816c947221 */ /* 0x000fe20000010000 */
[----:B------:R-:W-:Y:S02]  /*3a40*/  HADD2.F32 R135, -RZ, R91.H1_H1 ;  /* 0x3000005bff877230 */ /* 0x000fe40000004100 */
        /* <DEDUP_REMOVED lines=25> */
.L_x_415:
        /* <DEDUP_REMOVED lines=45> */
.L_x_421:
        /* <DEDUP_REMOVED lines=33> */
.L_x_420:
        /* <DEDUP_REMOVED lines=37> */
.L_x_422:
        /* <DEDUP_REMOVED lines=28> */
.L_x_418:
        /* <DEDUP_REMOVED lines=10> */
.L_x_414:
[----:B------:R-:W-:Y:S05]  /*4570*/  BSYNC.RECONVERGENT B0 ;  /* 0x0000000000007941 */ /* 0x000fea0003800200 */
.L_x_413:
        /* <DEDUP_REMOVED lines=15> */
[----:B------:R-:W-:Y:S02]  /*4670*/  HADD2.F32 R54, -RZ, R20.H0_H0 ;  /* 0x20000014ff367230 */ /* 0x000fe40000004100 */
[-CC-:B------:R-:W-:Y:S01]  /*4680*/  FFMA.FTZ R83, R121, R105.reuse, R128.reuse ;  /* 0x0000006979537223 */ /* 0x180fe20000010080 */
[----:B------:R-:W-:Y:S01]  /*4690*/  FADD.FTZ R52, R116, -R53 ;  /* 0x8000003574347221 */ /* 0x000fe20000010000 */
[-CC-:B------:R-:W-:Y:S01]  /*46a0*/  FFMA.FTZ R80, R118, R105.reuse, R128.reuse ;  /* 0x0000006976507223 */ /* 0x180fe20000010080 */
[-CC-:B------:R-:W-:Y:S01]  /*46b0*/  FFMA.FTZ R100, R122, R105.reuse, R128.reuse ;  /* 0x000000697a647223 */ /* 0x180fe20000010080 */
[-CC-:B------:R-:W-:Y:S01]  /*46c0*/  FFMA.FTZ R106, R126, R105.reuse, R128.reuse ;  /* 0x000000697e6a7223 */ /* 0x180fe20000010080 */
[-CC-:B------:R-:W-:Y:S01]  /*46d0*/  FFMA.FTZ R103, R132, R105.reuse, R128.reuse ;  /* 0x0000006984677223 */ /* 0x180fe20000010080 */
[----:B------:R-:W-:Y:S01]  /*46e0*/  FFMA.FTZ R128, R127, R105, R128 ;  /* 0x000000697f807223 */ /* 0x000fe20000010080 */
[----:B------:R-:W-:Y:S01]  /*46f0*/  FADD.FTZ R82, R120, -R55 ;  /* 0x8000003778527221 */ /* 0x000fe20000010000 */
[----:B------:R-:W-:-:S02]  /*4700*/  HADD2.F32 R81, -RZ, R21.H0_H0 ;  /* 0x20000015ff517230 */ /* 0x000fc40000004100 */
[----:B------:R-:W-:Y:S01]  /*4710*/  FADD.FTZ R102, R124, -R83 ;  /* 0x800000537c667221 */ /* 0x000fe20000010000 */
[----:B-----5:R-:W-:Y:S01]  /*4720*/  FFMA.FTZ R52, R111, R52, R54 ;  /* 0x000000346f347223 */ /* 0x020fe20000010036 */
[----:B------:R-:W-:Y:S02]  /*4730*/  HADD2.F32 R55, -RZ, R21.H1_H1 ;  /* 0x30000015ff377230 */ /* 0x000fe40000004100 */
        /* <DEDUP_REMOVED lines=8> */
[----:B------:R-:W-:Y:S01]  /*47c0*/  FADD.FTZ R80, R115, -R80 ;  /* 0x8000005073507221 */ /* 0x000fe20000010000 */
[----:B------:R-:W-:Y:S02]  /*47d0*/  HADD2.F32 R54, -RZ, R23.H0_H0 ;  /* 0x20000017ff367230 */ /* 0x000fe40000004100 */
[C---:B------:R-:W-:Y:S01]  /*47e0*/  FFMA.FTZ R81, R111.reuse, R82, R81 ;  /* 0x000000526f517223 */ /* 0x040fe20000010051 */
[C---:B------:R-:W-:Y:S01]  /*47f0*/  FFMA.FTZ R100, R111.reuse, R100, R55 ;  /* 0x000000646f647223 */ /* 0x040fe20000010037 */
        /* <DEDUP_REMOVED lines=18> */
.L_x_427:
[-CC-:B0--3--:R-:W-:Y:S01]  /*4920*/  FFMA.FTZ R81, R113, R105.reuse, R128.reuse ;  /* 0x0000006971517223 */ /* 0x189fe20000010080 */
[----:B------:R-:W-:Y:S02]  /*4930*/  HADD2.F32 R82, -RZ, R20.H0_H0 ;  /* 0x20000014ff527230 */ /* 0x000fe40000004100 */
[-CC-:B------:R-:W-:Y:S01]  /*4940*/  FFMA.FTZ R83, R117, R105.reuse, R128.reuse ;  /* 0x0000006975537223 */ /* 0x180fe20000010080 */
[-CC-:B------:R-:W-:Y:S01]  /*4950*/  FFMA.FTZ R103, R121, R105.reuse, R128.reuse ;  /* 0x0000006979677223 */ /* 0x180fe20000010080 */
[----:B------:R-:W-:Y:S01]  /*4960*/  FADD.FTZ R80, R116, -R81 ;  /* 0x8000005174507221 */ /* 0x000fe20000010000 */
[-CC-:B------:R-:W-:Y:S01]  /*4970*/  FFMA.FTZ R100, R118, R105.reuse, R128.reuse ;  /* 0x0000006976647223 */ /* 0x180fe20000010080 */
[-CC-:B------:R-:W-:Y:S01]  /*4980*/  FFMA.FTZ R106, R122, R105.reuse, R128.reuse ;  /* 0x000000697a6a7223 */ /* 0x180fe20000010080 */
[-CC-:B------:R-:W-:Y:S01]  /*4990*/  FFMA.FTZ R134, R126, R105.reuse, R128.reuse ;  /* 0x000000697e867223 */ /* 0x180fe20000010080 */
[-CC-:B------:R-:W-:Y:S01]  /*49a0*/  FFMA.FTZ R107, R132, R105.reuse, R128.reuse ;  /* 0x00000069846b7223 */ /* 0x180fe20000010080 */
[----:B------:R-:W-:Y:S01]  /*49b0*/  FFMA.FTZ R148, R127, R105, R128 ;  /* 0x000000697f947223 */ /* 0x000fe20000010080 */
[----:B------:R-:W-:-:S02]  /*49c0*/  HADD2.F32 R101, -RZ, R21.H0_H0 ;  /* 0x20000015ff657230 */ /* 0x000fc40000004100 */
[----:B------:R-:W-:Y:S01]  /*49d0*/  FADD.FTZ R102, R120, -R83 ;  /* 0x8000005378667221 */ /* 0x000fe20000010000 */
[----:B------:R-:W-:Y:S02]  /*49e0*/  HADD2.F32 R105, -RZ, R22.H0_H0 ;  /* 0x20000016ff697230 */ /* 0x000fe40000004100 */
[----:B------:R-:W-:Y:S01]  /*49f0*/  FADD.FTZ R128, R124, -R103 ;  /* 0x800000677c807221 */ /* 0x000fe20000010000 */
[----:B-----5:R-:W-:Y:S01]  /*4a00*/  FFMA.FTZ R80, R111, R80, R82 ;  /* 0x000000506f507223 */ /* 0x020fe20000010052 */
[----:B------:R-:W-:Y:S02]  /*4a10*/  HADD2.F32 R129, -RZ, R23.H1_H1 ;  /* 0x30000017ff817230 */ /* 0x000fe40000004100 */
        /* <DEDUP_REMOVED lines=25> */
.L_x_426:
[----:B0--3--:R-:W0:Y:S02]  /*4bb0*/  LDC.64 R100, c[0x0][0x470] ;  /* 0x00011c00ff647b82 */ /* 0x009e240000000a00 */
[----:B0-----:R-:W-:-:S04]  /*4bc0*/  ISETP.NE.U32.AND P5, PT, R100, RZ, PT ;  /* 0x000000ff6400720c */ /* 0x001fc80003fa5070 */
[----:B------:R-:W-:-:S13]  /*4bd0*/  ISETP.NE.AND.EX P5, PT, R101, RZ, PT, P5 ;  /* 0x000000ff6500720c */ /* 0x000fda0003fa5350 */
[----:B------:R-:W-:Y:S05]  /*4be0*/  @!P5 BRA `(.L_x_429) ;  /* 0x0000000000a4d947 */ /* 0x000fea0003800000 */
[-CC-:B------:R-:W-:Y:S01]  /*4bf0*/  FFMA.FTZ R53, R113, R105.reuse, R128.reuse ;  /* 0x0000006971357223 */ /* 0x180fe20000010080 */
        /* <DEDUP_REMOVED lines=40> */
.L_x_429:
        /* <DEDUP_REMOVED lines=37> */
.L_x_425:
        /* <DEDUP_REMOVED lines=45> */
.L_x_431:
        /* <DEDUP_REMOVED lines=33> */
.L_x_430:
        /* <DEDUP_REMOVED lines=37> */
.L_x_432:
        /* <DEDUP_REMOVED lines=28> */
.L_x_428:
[----:B------:R-:W0:Y:S08]  /*59c0*/  @P4 LDC.64 R106, c[0x0][0x478] ;  /* 0x00011e00ff6a4b82 */ /* 0x000e300000000a00 */
[----:B------:R-:W1:Y:S01]  /*59d0*/  LDC.64 R128, c[0x0][0x468] ;  /* 0x00011a00ff807b82 */ /* 0x000e620000000a00 */
[----:B0-----:R-:W-:-:S07]  /*59e0*/  @P4 IMAD.WIDE.U32 R134, R0, 0x10, R106 ;  /* 0x0000001000864825 */ /* 0x001fce00078e006a */
[----:B------:R-:W0:Y:S01]  /*59f0*/  @P5 LDC.64 R106, c[0x0][0x470] ;  /* 0x00011c00ff6a5b82 */ /* 0x000e220000000a00 */
[----:B------:R2:W-:Y:S01]  /*5a00*/  @P4 STG.E.128 desc[UR8][R134.64], R80 ;  /* 0x0000005086004986 */ /* 0x0005e2000c101d08 */
[----:B-1----:R-:W-:-:S05]  /*5a10*/  IMAD.WIDE.U32 R128, R0, 0x10, R128 ;  /* 0x0000001000807825 */ /* 0x002fca00078e0080 */
[----:B------:R2:W-:Y:S01]  /*5a20*/  STG.E.128 desc[UR8][R128.64], R100 ;  /* 0x0000006480007986 */ /* 0x0005e2000c101d08 */
[----:B0-----:R-:W-:-:S05]  /*5a30*/  @P5 IMAD.WIDE.U32 R106, R0, 0x10, R106 ;  /* 0x00000010006a5825 */ /* 0x001fca00078e006a */
[----:B------:R2:W-:Y:S02]  /*5a40*/  @P5 STG.E.128 desc[UR8][R106.64], R52 ;  /* 0x000000346a005986 */ /* 0x0005e4000c101d08 */
.L_x_424:
[----:B------:R-:W-:Y:S05]  /*5a50*/  BSYNC.RECONVERGENT B0 ;  /* 0x0000000000007941 */ /* 0x000fea0003800200 */
.L_x_423:
[----:B------:R-:W-:Y:S01]  /*5a60*/  PLOP3.LUT P3, PT, P3, PT, PT, 0x8, 0x80 ;  /* 0x000000000080781c */ /* 0x000fe20001f6e170 */
[----:B------:R-:W-:-:S12]  /*5a70*/  @!P6 BRA `(.L_x_433) ;  /* 0xffffffa800bce947 */ /* 0x000fd8000383ffff */
.L_x_396:
[----:B------:R-:W1:Y:S01]  /*5a80*/  LDC.64 R2, c[0x0][0x440] ;  /* 0x00011000ff027b82 */ /* 0x000e620000000a00 */
[----:B------:R-:W-:-:S05]  /*5a90*/  IMAD R5, R5, UR10, RZ ;  /* 0x0000000a05057c24 */ /* 0x000fca000f8e02ff */
[----:B------:R-:W-:Y:S02]  /*5aa0*/  LEA.HI R7, R5, R6, RZ, 0x1d ;  /* 0x0000000605077211 */ /* 0x000fe400078fe8ff */
[----:B------:R-:W4:Y:S08]  /*5ab0*/  LDC.64 R8, c[0x0][0x448] ;  /* 0x00011200ff087b82 */ /* 0x000f300000000a00 */
[----:B------:R-:W0:Y:S08]  /*5ac0*/  LDC.64 R10, c[0x0][0x440] ;  /* 0x00011000ff0a7b82 */ /* 0x000e300000000a00 */
[----:B------:R-:W2:Y:S01]  /*5ad0*/  LDC.64 R12, c[0x0][0x448] ;  /* 0x00011200ff0c7b82 */ /* 0x000ea20000000a00 */
[----:B-1----:R-:W-:-:S05]  /*5ae0*/  @P1 IMAD.WIDE.U32 R2, R7, 0x20, R2 ;  /* 0x0000002007021825 */ /* 0x002fca00078e0002 */
[----:B------:R1:W-:Y:S01]  /*5af0*/  @P1 STG.E.128 desc[UR8][R2.64], R56 ;  /* 0x0000003802001986 */ /* 0x0003e2000c101d08 */
[C---:B----4-:R-:W-:Y:S01]  /*5b00*/  @P1 IMAD.WIDE.U32 R4, R7.reuse, 0x20, R8 ;  /* 0x0000002007041825 */ /* 0x050fe200078e0008 */
[----:B------:R-:W-:Y:S02]  /*5b10*/  @P1 IADD3 R7, PT, PT, R7, 0x80, RZ ;  /* 0x0000008007071810 */ /* 0x000fe40007ffe0ff */
[----:B------:R1:W-:Y:S04]  /*5b20*/  @P1 STG.E.128 desc[UR8][R2.64+0x10], R60 ;  /* 0x0000103c02001986 */ /* 0x0003e8000c101d08 */
[----:B------:R1:W-:Y:S01]  /*5b30*/  @P1 STG.E.128 desc[UR8][R4.64], R36 ;  /* 0x0000002404001986 */ /* 0x0003e2000c101d08 */
[----:B0-----:R-:W-:-:S03]  /*5b40*/  @P0 IMAD.WIDE.U32 R10, R7, 0x20, R10 ;  /* 0x00000020070a0825 */ /* 0x001fc600078e000a */
[----:B------:R1:W-:Y:S04]  /*5b50*/  @P1 STG.E.128 desc[UR8][R4.64+0x10], R40 ;  /* 0x0000102804001986 */ /* 0x0003e8000c101d08 */
[----:B------:R1:W-:Y:S01]  /*5b60*/  @P0 STG.E.128 desc[UR8][R10.64], R64 ;  /* 0x000000400a000986 */ /* 0x0003e2000c101d08 */
[----:B--2---:R-:W-:-:S03]  /*5b70*/  @P0 IMAD.WIDE.U32 R12, R7, 0x20, R12 ;  /* 0x00000020070c0825 */ /* 0x004fc600078e000c */
        /* <DEDUP_REMOVED lines=14> */
.L_x_434:
        /* <DEDUP_REMOVED lines=10> */
.L_x_3786:


//--------------------- .text._ZN10layer_norm31ln_parallel_residual_bwd_kernelINS_13Kernel_traitsI6__halfS2_S2_S2_fjLj3072ELj1ELj1ELj4ELj16ENS_18Kernel_traits_baseILj3072ES2_S2_S2_S2_fjLj128EEEEELb0ELb1ELb1EEEvNS_9BwdParamsE --------------------------
	.section	.text._ZN10layer_norm31ln_parallel_residual_bwd_kernelINS_13Kernel_traitsI6__halfS2_S2_S2_fjLj3072ELj1ELj1ELj4ELj16ENS_18Kernel_traits_baseILj3072ES2_S2_S2_S2_fjLj128EEEEELb0ELb1ELb1EEEvNS_9BwdParamsE,"ax",@progbits
	.align	128
        .global         _ZN10layer_norm31ln_parallel_residual_bwd_kernelINS_13Kernel_traitsI6__halfS2_S2_S2_fjLj3072ELj1ELj1ELj4ELj16ENS_18Kernel_traits_baseILj3072ES2_S2_S2_S2_fjLj128EEEEELb0ELb1ELb1EEEvNS_9BwdParamsE
        .type           _ZN10layer_norm31ln_parallel_residual_bwd_kernelINS_13Kernel_traitsI6__halfS2_S2_S2_fjLj3072ELj1ELj1ELj4ELj16ENS_18Kernel_traits_baseILj3072ES2_S2_S2_S2_fjLj128EEEEELb0ELb1ELb1EEEvNS_9BwdParamsE,@function
        .size           _ZN10layer_norm31ln_parallel_residual_bwd_kernelINS_13Kernel_traitsI6__halfS2_S2_S2_fjLj3072ELj1ELj1ELj4ELj16ENS_18Kernel_traits_baseILj3072ES2_S2_S2_S2_fjLj128EEEEELb0ELb1ELb1EEEvNS_9BwdParamsE,(.L_x_3787 - _ZN10layer_norm31ln_parallel_residual_bwd_kernelINS_13Kernel_traitsI6__halfS2_S2_S2_fjLj3072ELj1ELj1ELj4ELj16ENS_18Kernel_traits_baseILj3072ES2_S2_S2_S2_fjLj128EEEEELb0ELb1ELb1EEEvNS_9BwdParamsE)
        .other          _ZN10layer_norm31ln_parallel_residual_bwd_kernelINS_13Kernel_traitsI6__halfS2_S2_S2_fjLj3072ELj1ELj1ELj4ELj16ENS_18Kernel_traits_baseILj3072ES2_S2_S2_S2_fjLj128EEEEELb0ELb1ELb1EEEvNS_9BwdParamsE,@"STO_CUDA_ENTRY STV_DEFAULT"
_ZN10layer_norm31ln_parallel_residual_bwd_kernelINS_13Kernel_traitsI6__halfS2_S2_S2_fjLj3072ELj1ELj1ELj4ELj16ENS_18Kernel_traits_baseILj3072ES2_S2_S2_S2_fjLj128EEEEELb0ELb1ELb1EEEvNS_9BwdParamsE:
.text._ZN10layer_norm31ln_parallel_residual_bwd_kernelINS_13Kernel_traitsI6__halfS2_S2_S2_fjLj3072ELj1ELj1ELj4ELj16ENS_18Kernel_traits_baseILj3072ES2_S2_S2_S2_fjLj128EEEEELb0ELb1ELb1EEEvNS_9BwdParamsE:
        /* <DEDUP_REMOVED lines=53> */
[----:B------:R-:W-:Y:S01]  /*0350*/  CS2R R16, SRZ ;  /* 0x0000000000107805 */ /* 0x000fe2000001ff00 */
[----:B------:R-:W1:Y:S03]  /*0360*/  LDCU UR21, c[0x0][0x388] ;  /* 0x00007100ff1577ac */ /* 0x000e660008000800 */
[----:B0-----:R-:W4:Y:S01]  /*0370*/  LDG.E.128 R12, desc[UR18][R2.64] ;  /* 0x00000012020c7981 */ /* 0x001f22000c1e1d00 */
[----:B------:R-:W0:Y:S03]  /*0380*/  LDCU UR24, c[0x0][0x400] ;  /* 0x00008000ff1877ac */ /* 0x000e260008000800 */
[----:B------:R-:W5:Y:S01]  /*0390*/  LDG.E.128 R8, desc[UR18][R2.64+0x800] ;  /* 0x0008001202087981 */ /* 0x000f62000c1e1d00 */
[----:B------:R-:W0:Y:S03]  /*03a0*/  LDCU.64 UR8, c[0x0][0x470] ;  /* 0x00008e00ff0877ac */ /* 0x000e260008000a00 */
[----:B------:R1:W5:Y:S01]  /*03b0*/  LDG.E.128 R4, desc[UR18][R2.64+0x1000] ;  /* 0x0010001202047981 */ /* 0x000362000c1e1d00 */
[----:B--2---:R-:W-:Y:S01]  /*03c0*/  UISETP.NE.U32.AND UP0, UPT, UR4, URZ, UPT ;  /* 0x000000ff0400728c */ /* 0x004fe2000bf05070 */
[----:B------:R-:W-:Y:S01]  /*03d0*/  MOV R95, RZ ;  /* 0x000000ff005f7202 */ /* 0x000fe20000000f00 */
[----:B---3--:R-:W-:-:S02]  /*03e0*/  UISETP.NE.AND UP1, UPT, UR20, URZ, UPT ;  /* 0x000000ff1400728c */ /* 0x008fc4000bf25270 */
[----:B------:R-:W-:Y:S01]  /*03f0*/  UISETP.NE.AND.EX UP0, UPT, UR5, URZ, UPT, UP0 ;  /* 0x000000ff0500728c */ /* 0x000fe2000bf05300 */
[----:B------:R-:W2:Y:S03]  /*0400*/  LDCU.64 UR26, c[0x0][0x438] ;  /* 0x00008700ff1a77ac */ /* 0x000ea60008000a00 */
[----:B------:R-:W-:Y:S02]  /*0410*/  PLOP3.LUT P4, PT, PT, PT, UP1, 0x80, 0x8 ;  /* 0x000000000008781c */ /* 0x000fe40003f8f018 */
[----:B-1----:R-:W-:Y:S02]  /*0420*/  CS2R R2, SRZ ;  /* 0x0000000000027805 */ /* 0x002fe4000001ff00 */
[----:B------:R-:W-:Y:S01]  /*0430*/  PLOP3.LUT P1, PT, PT, PT, UP0, 0x80, 0x8 ;  /* 0x000000000008781c */ /* 0x000fe20003f2f008 */
[----:B------:R-:W1:Y:S01]  /*0440*/  LDCU.64 UR10, c[0x0][0x478] ;  /* 0x00008f00ff0a77ac */ /* 0x000e620008000a00 */
[----:B------:R-:W3:Y:S01]  /*0450*/  LDCU.128 UR12, c[0x0][0x3c0] ;  /* 0x00007800ff0c77ac */ /* 0x000ee20008000c00 */
[----:B------:R-:W0:Y:S01]  /*0460*/  LDCU.64 UR22, c[0x0][0x380] ;  /* 0x00007000ff1677ac */ /* 0x000e220008000a00 */
[----:B------:R-:W-:Y:S01]  /*0470*/  UMOV UR4, UR7 ;  /* 0x0000000700047c82 */ /* 0x000fe20008000000 */
[----:B----4-:R-:W-:-:S02]  /*0480*/  HADD2.F32 R120, -RZ, R12.H0_H0 ;  /* 0x2000000cff787230 */ /* 0x010fc40000004100 */
        /* <DEDUP_REMOVED lines=9> */
[--C-:B-----5:R-:W-:Y:S02]  /*0520*/  HADD2.F32 R112, -RZ, R8.reuse.H0_H0 ;  /* 0x20000008ff707230 */ /* 0x120fe40000004100 */
        /* <DEDUP_REMOVED lines=18> */
[----:B0123--:R-:W-:-:S07]  /*0650*/  CS2R R6, SRZ ;  /* 0x0000000000067805 */ /* 0x00ffce000001ff00 */
.L_x_460:
[----:B0-----:R-:W0:Y:S01]  /*0660*/  LDC.64 R52, c[0x0][0x428] ;  /* 0x00010a00ff347b82 */ /* 0x001e220000000a00 */
[----:B------:R-:W-:Y:S02]  /*0670*/  UIMAD UR5, UR4, UR21, URZ ;  /* 0x00000015040572a4 */ /* 0x000fe4000f8e02ff */
[----:B------:R-:W-:Y:S02]  /*0680*/  UIMAD.WIDE UR16, UR4, 0x4, UR14 ;  /* 0x00000004041078a5 */ /* 0x000fe4000f8e020e */
[----:B------:R-:W-:-:S03]  /*0690*/  USHF.R.S32.HI UR6, URZ, 0x1f, UR5 ;  /* 0x0000001fff067899 */ /* 0x000fc60008011405 */
[----:B------:R-:W1:Y:S01]  /*06a0*/  LDC.64 R54, c[0x0][0x3a8] ;  /* 0x0000ea00ff367b82 */ /* 0x000e620000000a00 */
[----:B------:R-:W-:Y:S01]  /*06b0*/  ULEA.HI UR6, UR6, UR5, URZ, 0x3 ;  /* 0x0000000506067291 */ /* 0x000fe2000f8f18ff */
[----:B------:R-:W-:Y:S02]  /*06c0*/  MOV R72, UR16 ;  /* 0x0000001000487c02 */ /* 0x000fe40008000f00 */
[----:B------:R-:W-:-:S03]  /*06d0*/  MOV R73, UR17 ;  /* 0x0000001100497c02 */ /* 0x000fc60008000f00 */
[----:B------:R-:W-:Y:S01]  /*06e0*/  MOV R57, UR6 ;  /* 0x0000000600397c02 */ /* 0x000fe20008000f00 */
[----:B------:R-:W-:Y:S01]  /*06f0*/  UIMAD.WIDE UR16, UR4, 0x4, UR12 ;  /* 0x00000004041078a5 */ /* 0x000fe2000f8e020c */
[----:B------:R2:W3:Y:S02]  /*0700*/  LDG.E R0, desc[UR18][R72.64] ;  /* 0x0000001248007981 */ /* 0x0004e4000c1e1900 */
[----:B------:R-:W-:-:S03]  /*0710*/  LEA.HI.SX32 R122, R57, R78, 0x1d ;  /* 0x0000004e397a7211 */ /* 0x000fc600078feaff */
[----:B------:R-:W-:Y:S02]  /*0720*/  MOV R124, UR16 ;  /* 0x00000010007c7c02 */ /* 0x000fe40008000f00 */
[C---:B0-----:R-:W-:Y:S01]  /*0730*/  IMAD.WIDE.U32 R60, R122.reuse, 0x10, R52 ;  /* 0x000000107a3c7825 */ /* 0x041fe200078e0034 */
[----:B------:R-:W-:Y:S02]  /*0740*/  MOV R125, UR17 ;  /* 0x00000011007d7c02 */ /* 0x000fe40008000f00 */
[----:B------:R-:W-:-:S03]  /*0750*/  IADD3 R121, PT, PT, R122, 0x80, RZ ;  /* 0x000000807a797810 */ /* 0x000fc60007ffe0ff */
[----:B------:R-:W4:Y:S01]  /*0760*/  LDG.E.128 R60, desc[UR18][R60.64] ;  /* 0x000000123c3c7981 */ /* 0x000f22000c1e1d00 */
[C-C-:B-1----:R-:W-:Y:S01]  /*0770*/  IMAD.WIDE.U32 R56, R122.reuse, 0x10, R54.reuse ;  /* 0x000000107a387825 */ /* 0x142fe200078e0036 */
[----:B------:R-:W-:Y:S02]  /*0780*/  IADD3 R94, PT, PT, R122, 0x100, RZ ;  /* 0x000001007a5e7810 */ /* 0x000fe40007ffe0ff */
[----:B------:R-:W4:Y:S04]  /*0790*/  LDG.E R124, desc[UR18][R124.64] ;  /* 0x000000127c7c7981 */ /* 0x000f28000c1e1900 */
[----:B------:R-:W4:Y:S01]  /*07a0*/  LDG.E.128 R56, desc[UR18][R56.64] ;  /* 0x0000001238387981 */ /* 0x000f22000c1e1d00 */
[----:B------:R-:W-:-:S04]  /*07b0*/  IMAD.WIDE.U32 R64, R121, 0x10, R54 ;  /* 0x0000001079407825 */ /* 0x000fc800078e0036 */
[----:B------:R-:W-:Y:S02]  /*07c0*/  IMAD.WIDE.U32 R68, R121, 0x10, R52 ;  /* 0x0000001079447825 */ /* 0x000fe400078e0034 */
[----:B------:R-:W4:Y:S02]  /*07d0*/  LDG.E.128 R64, desc[UR18][R64.64] ;  /* 0x0000001240407981 */ /* 0x000f24000c1e1d00 */
[C---:B--2---:R-:W-:Y:S02]  /*07e0*/  IMAD.WIDE.U32 R72, R94.reuse, 0x10, R54 ;  /* 0x000000105e487825 */ /* 0x044fe400078e0036 */
[----:B------:R-:W2:Y:S04]  /*07f0*/  LDG.E.128 R68, desc[UR18][R68.64] ;  /* 0x0000001244447981 */ /* 0x000ea8000c1e1d00 */
[----:B------:R-:W2:Y:S01]  /*0800*/  LDG.E.128 R72, desc[UR18][R72.64] ;  /* 0x0000001248487981 */ /* 0x000ea2000c1e1d00 */
[----:B------:R-:W-:-:S06]  /*0810*/  IMAD.WIDE.U32 R52, R94, 0x10, R52 ;  /* 0x000000105e347825 */ /* 0x000fcc00078e0034 */
[----:B------:R-:W2:Y:S01]  /*0820*/  LDG.E.128 R52, desc[UR18][R52.64] ;  /* 0x0000001234347981 */ /* 0x000ea2000c1e1d00 */
[----:B---3--:R-:W-:Y:S01]  /*0830*/  R2UR UR16, R0 ;  /* 0x00000000001072ca */ /* 0x008fe200000e0000 */
[--C-:B----4-:R-:W-:Y:S02]  /*0840*/  HADD2.F32 R146, -RZ, R62.reuse.H0_H0 ;  /* 0x2000003eff927230 */ /* 0x110fe40000004100 */
[----:B------:R-:W-:Y:S01]  /*0850*/  HADD2.F32 R148, -RZ, R62.H1_H1 ;  /* 0x3000003eff947230 */ /* 0x000fe20000004100 */
[----:B------:R-:W-:Y:S01]  /*0860*/  FSEL R62, R124, RZ, !P4 ;  /* 0x000000ff7c3e7208 */ /* 0x000fe20006000000 */
[--C-:B------:R-:W-:Y:S02]  /*0870*/  HADD2.F32 R123, -RZ, R56.reuse.H0_H0 ;  /* 0x20000038ff7b7230 */ /* 0x100fe40000004100 */
[----:B------:R-:W-:-:S03]  /*0880*/  HADD2.F32 R127, -RZ, R56.H1_H1 ;  /* 0x30000038ff7f7230 */ /* 0x000fc60000004100 */
[C---:B------:R-:W-:Y:S01]  /*0890*/  FADD.FTZ R0, -R62.reuse, R123 ;  /* 0x0000007b3e007221 */ /* 0x040fe20000010100 */
[--C-:B------:R-:W-:Y:S02]  /*08a0*/  HADD2.F32 R143, -RZ, R57.reuse.H0_H0 ;  /* 0x20000039ff8f7230 */ /* 0x100fe40000004100 */
[----:B------:R-:W-:Y:S01]  /*08b0*/  FADD.FTZ R139, -R62, R127 ;  /* 0x0000007f3e8b7221 */ /* 0x000fe20000010100 */
[----:B------:R-:W-:Y:S02]  /*08c0*/  HADD2.F32 R141, -RZ, R60.H0_H0 ;  /* 0x2000003cff8d7230 */ /* 0x000fe40000004100 */
[----:B------:R-:W-:Y:S01]  /*08d0*/  FMUL.FTZ R0, R0, UR16 ;  /* 0x0000001000007c20 */ /* 0x000fe20008410000 */
[----:B------:R-:W-:Y:S02]  /*08e0*/  HADD2.F32 R145, -RZ, R57.H1_H1 ;  /* 0x30000039ff917230 */ /* 0x000fe40000004100 */
[--C-:B------:R-:W-:Y:S02]  /*08f0*/  HADD2.F32 R142, -RZ, R61.reuse.H0_H0 ;  /* 0x2000003dff8e7230 */ /* 0x100fe40000004100 */
[----:B------:R-:W-:-:S02]  /*0900*/  HADD2.F32 R144, -RZ, R61.H1_H1 ;  /* 0x3000003dff907230 */ /* 0x000fc40000004100 */
[----:B------:R-:W-:Y:S02]  /*0910*/  HADD2.F32 R61, -RZ, R67.H1_H1 ;  /* 0x30000043ff3d7230 */ /* 0x000fe40000004100 */
[--C-:B--2---:R-:W-:Y:S02]  /*0920*/  HADD2.F32 R57, -RZ, R71.reuse.H0_H0 ;  /* 0x20000047ff397230 */ /* 0x104fe40000004100 */
[----:B------:R-:W-:Y:S02]  /*0930*/  HADD2.F32 R56, -RZ, R71.H1_H1 ;  /* 0x30000047ff387230 */ /* 0x000fe40000004100 */
[----:B------:R-:W-:Y:S01]  /*0940*/  FADD.FTZ R143, -R62, R143 ;  /* 0x0000008f3e8f7221 */ /* 0x000fe20000010100 */
[----:B------:R-:W-:Y:S02]  /*0950*/  HADD2.F32 R140, -RZ, R60.H1_H1 ;  /* 0x3000003cff8c7230 */ /* 0x000fe40000004100 */
[----:B------:R-:W-:Y:S01]  /*0960*/  FADD.FTZ R93, R141, R93 ;  /* 0x0000005d8d5d7221 */ /* 0x000fe20000010000 */
[----:B------:R-:W-:-:S02]  /*0970*/  HADD2.F32 R71, -RZ, R75.H0_H0 ;  /* 0x2000004bff477230 */ /* 0x000fc40000004100 */
[----:B------:R-:W-:Y:S01]  /*0980*/  FMUL.FTZ R139, R139, UR16 ;  /* 0x000000108b8b7c20 */ /* 0x000fe20008410000 */
[-C--:B------:R-:W-:Y:S01]  /*0990*/  FFMA.FTZ R95, R0, R141.reuse, R95 ;  /* 0x0000008d005f7223 */ /* 0x080fe2000001005f */
[----:B------:R-:W-:Y:S01]  /*09a0*/  FMUL.FTZ R141, R120, R141 ;  /* 0x0000008d788d7220 */ /* 0x000fe20000410000 */
[--C-:B------:R-:W-:Y:S02]  /*09b0*/  HADD2.F32 R147, -RZ, R58.reuse.H0_H0 ;  /* 0x2000003aff937230 */ /* 0x100fe40000004100 */
[C---:B------:R-:W-:Y:S01]  /*09c0*/  FADD.FTZ R136, -R62.reuse, R61 ;  /* 0x0000003d3e887221 */ /* 0x040fe20000010100 */
[C---:B------:R-:W-:Y:S01]  /*09d0*/  FADD.FTZ R145, -R62.reuse, R145 ;  /* 0x000000913e917221 */ /* 0x040fe20000010100 */
[----:B------:R-:W-:Y:S01]  /*09e0*/  FADD.FTZ R61, -R62, R71 ;  /* 0x000000473e3d7221 */ /* 0x000fe20000010100 */
[----:B------:R-:W-:Y:S01]  /*09f0*/  FADD.FTZ R91, R140, R91 ;  /* 0x0000005b8c5b7221 */ /* 0x000fe20000010000 */
[----:B------:R-:W-:Y:S01]  /*0a00*/  FMUL.FTZ R143, R143, UR16 ;  /* 0x000000108f8f7c20 */ /* 0x000fe20008410000 */
[-C--:B------:R-:W-:Y:S01]  /*0a10*/  FFMA.FTZ R92, R139, R140.reuse, R92 ;  /* 0x0000008c8b5c7223 */ /* 0x080fe2000001005c */
[----:B------:R-:W-:Y:S01]  /*0a20*/  FMUL.FTZ R140, R119, R140 ;  /* 0x0000008c778c7220 */ /* 0x000fe20000410000 */
[----:B------:R-:W-:Y:S01]  /*0a30*/  FADD.FTZ R71, RZ, R141 ;  /* 0x0000008dff477221 */ /* 0x000fe20000010000 */
[----:B------:R-:W-:-:S02]  /*0a40*/  HADD2.F32 R149, -RZ, R58.H1_H1 ;  /* 0x3000003aff957230 */ /* 0x000fc40000004100 */
[----:B------:R-:W-:Y:S01]  /*0a50*/  FADD.FTZ R147, -R62, R147 ;  /* 0x000000933e937221 */ /* 0x000fe20000010100 */
[----:B------:R-:W-:Y:S01]  /*0a60*/  FADD.FTZ R89, R142, R89 ;  /* 0x000000598e597221 */ /* 0x000fe20000010000 */
[----:B------:R-:W-:Y:S01]  /*0a70*/  FMUL.FTZ R145, R145, UR16 ;  /* 0x0000001091917c20 */ /* 0x000fe20008410000 */
[-C--:B------:R-:W-:Y:S01]  /*0a80*/  FFMA.FTZ R90, R143, R142.reuse, R90 ;  /* 0x0000008e8f5a7223 */ /* 0x080fe2000001005a */
[----:B------:R-:W-:Y:S01]  /*0a90*/  FMUL.FTZ R142, R118, R142 ;  /* 0x0000008e768e7220 */ /* 0x000fe20000410000 */
[----:B------:R-:W-:Y:S01]  /*0aa0*/  FADD.FTZ R71, R71, R140 ;  /* 0x0000008c47477221 */ /* 0x000fe20000010000 */
[--C-:B------:R-:W-:Y:S02]  /*0ab0*/  HADD2.F32 R151, -RZ, R59.reuse.H0_H0 ;  /* 0x2000003bff977230 */ /* 0x100fe40000004100 */
[----:B------:R-:W-:Y:S01]  /*0ac0*/  FADD.FTZ R149, -R62, R149 ;  /* 0x000000953e957221 */ /* 0x000fe20000010100 */
[----:B------:R-:W-:Y:S01]  /*0ad0*/  FADD.FTZ R87, R144, R87 ;  /* 0x0000005790577221 */ /* 0x000fe20000010000 */
[----:B------:R-:W-:Y:S01]  /*0ae0*/  FMUL.FTZ R147, R147, UR16 ;  /* 0x0000001093937c20 */ /* 0x000fe20008410000 */
[-C--:B------:R-:W-:Y:S01]  /*0af0*/  FFMA.FTZ R88, R145, R144.reuse, R88 ;  /* 0x0000009091587223 */ /* 0x080fe20000010058 */
[----:B------:R-:W-:Y:S01]  /*0b00*/  FMUL.FTZ R144, R117, R144 ;  /* 0x0000009075907220 */ /* 0x000fe20000410000 */
[----:B------:R-:W-:Y:S01]  /*0b10*/  FADD.FTZ R71, R71, R142 ;  /* 0x0000008e47477221 */ /* 0x000fe20000010000 */
        /* <DEDUP_REMOVED lines=10> */
[-C--:B------:R-:W-:Y:S01]  /*0bc0*/  FFMA.FTZ R84, R149, R148.reuse, R84 ;  /* 0x0000009495547223 */ /* 0x080fe20000010054 */
[----:B------:R-:W-:Y:S01]  /*0bd0*/  FMUL.FTZ R151, R151, UR16 ;  /* 0x0000001097977c20 */ /* 0x000fe20008410000 */
[----:B------:R-:W-:Y:S01]  /*0be0*/  FMUL.FTZ R148, R115, R148 ;  /* 0x0000009473947220 */ /* 0x000fe20000410000 */
[----:B------:R-:W-:Y:S01]  /*0bf0*/  FADD.FTZ R71, R71, R146 ;  /* 0x0000009247477221 */ /* 0x000fe20000010000 */
[----:B------:R-:W-:-:S02]  /*0c00*/  HADD2.F32 R152, -RZ, R63.H1_H1 ;  /* 0x3000003fff987230 */ /* 0x000fc40000004100 */
[----:B------:R-:W-:Y:S01]  /*0c10*/  FADD.FTZ R81, R150, R81 ;  /* 0x0000005196517221 */ /* 0x000fe20000010000 */
[----:B------:R-:W-:Y:S01]  /*0c20*/  FMUL.FTZ R153, R153, UR16 ;  /* 0x0000001099997c20 */ /* 0x000fe20008410000 */
[-C--:B------:R-:W-:Y:S01]  /*0c30*/  FFMA.FTZ R82, R151, R150.reuse, R82 ;  /* 0x0000009697527223 */ /* 0x080fe20000010052 */
[----:B------:R-:W-:Y:S01]  /*0c40*/  FMUL.FTZ R150, R114, R150 ;  /* 0x0000009672967220 */ /* 0x000fe20000410000 */
[----:B------:R-:W-:Y:S01]  /*0c50*/  FADD.FTZ R71, R71, R148 ;  /* 0x0000009447477221 */ /* 0x000fe20000010000 */
[----:B------:R-:W-:Y:S02]  /*0c60*/  HADD2.F32 R129, -RZ, R64.H1_H1 ;  /* 0x30000040ff817230 */ /* 0x000fe40000004100 */
[----:B------:R-:W-:Y:S01]  /*0c70*/  FADD.FTZ R79, R152, R79 ;  /* 0x0000004f984f7221 */ /* 0x000fe20000010000 */
[----:B------:R-:W-:Y:S02]  /*0c80*/  HADD2.F32 R131, -RZ, R65.H0_H0 ;  /* 0x20000041ff837230 */ /* 0x000fe40000004100 */
[----:B------:R-:W-:Y:S01]  /*0c90*/  FFMA.FTZ R80, R153, R152, R80 ;  /* 0x0000009899507223 */ /* 0x000fe20000010050 */
[----:B------:R-:W-:-:S02]  /*0ca0*/  HADD2.F32 R135, -RZ, R67.H0_H0 ;  /* 0x20000043ff877230 */ /* 0x000fc40000004100 */
[--C-:B------:R-:W-:Y:S02]  /*0cb0*/  HADD2.F32 R161, -RZ, R70.reuse.H0_H0 ;  /* 0x20000046ffa17230 */ /* 0x100fe40000004100 */
[----:B------:R-:W-:Y:S02]  /*0cc0*/  HADD2.F32 R58, -RZ, R70.H1_H1 ;  /* 0x30000046ff3a7230 */ /* 0x000fe40000004100 */
[----:B------:R-:W-:Y:S01]  /*0cd0*/  FFMA.FTZ R70, R0, R141, RZ ;  /* 0x0000008d00467223 */ /* 0x000fe200000100ff */
[----:B------:R-:W-:Y:S02]  /*0ce0*/  HADD2.F32 R67, -RZ, R68.H0_H0 ;  /* 0x20000044ff437230 */ /* 0x000fe40000004100 */
[----:B------:R-:W-:Y:S01]  /*0cf0*/  FMUL.FTZ R152, R113, R152 ;  /* 0x0000009871987220 */ /* 0x000fe20000410000 */
[----:B------:R-:W-:Y:S01]  /*0d00*/  FADD.FTZ R71, R71, R150 ;  /* 0x0000009647477221 */ /* 0x000fe20000010000 */
[----:B------:R-:W-:Y:S02]  /*0d10*/  HADD2.F32 R125, -RZ, R64.H0_H0 ;  /* 0x20000040ff7d7230 */ /* 0x000fe40000004100 */
[----:B------:R-:W-:Y:S01]  /*0d20*/  FADD.FTZ R124, -R62, R129 ;  /* 0x000000813e7c7221 */ /* 0x000fe20000010100 */
[----:B------:R-:W-:-:S02]  /*0d30*/  HADD2.F32 R65, -RZ, R65.H1_H1 ;  /* 0x30000041ff417230 */ /* 0x000fc40000004100 */
[----:B------:R-:W-:Y:S01]  /*0d40*/  FADD.FTZ R127, -R62, R131 ;  /* 0x000000833e7f7221 */ /* 0x000fe20000010100 */
[----:B------:R-:W-:Y:S02]  /*0d50*/  HADD2.F32 R128, -RZ, R68.H1_H1 ;  /* 0x30000044ff807230 */ /* 0x000fe40000004100 */
[----:B------:R-:W-:Y:S01]  /*0d60*/  FFMA.FTZ R70, R139, R140, R70 ;  /* 0x0000008c8b467223 */ /* 0x000fe20000010046 */
[----:B------:R-:W-:Y:S01]  /*0d70*/  FMUL.FTZ R126, R112, R67 ;  /* 0x00000043707e7220 */ /* 0x000fe20000410000 */
[----:B------:R-:W-:Y:S01]  /*0d80*/  FADD.FTZ R71, R71, R152 ;  /* 0x0000009847477221 */ /* 0x000fe20000010000 */
[--C-:B------:R-:W-:Y:S02]  /*0d90*/  HADD2.F32 R59, -RZ, R69.reuse.H0_H0 ;  /* 0x20000045ff3b7230 */ /* 0x100fe40000004100 */
[----:B------:R-:W-:Y:S01]  /*0da0*/  FMUL.FTZ R124, R124, UR16 ;  /* 0x000000107c7c7c20 */ /* 0x000fe20008410000 */
[----:B------:R-:W-:Y:S02]  /*0db0*/  HADD2.F32 R60, -RZ, R69.H1_H1 ;  /* 0x30000045ff3c7230 */ /* 0x000fe40000004100 */
[----:B------:R-:W-:Y:S01]  /*0dc0*/  FADD.FTZ R123, -R62, R125 ;  /* 0x0000007d3e7b7221 */ /* 0x000fe20000010100 */
[----:B------:R-:W-:-:S02]  /*0dd0*/  HADD2.F32 R69, -RZ, R72.H0_H0 ;  /* 0x20000048ff457230 */ /* 0x000fc40000004100 */
[----:B------:R-:W-:Y:S01]  /*0de0*/  FADD.FTZ R130, -R62, R65 ;  /* 0x000000413e827221 */ /* 0x000fe20000010100 */
[----:B------:R-:W-:Y:S02]  /*0df0*/  HADD2.F32 R133, -RZ, R72.H1_H1 ;  /* 0x30000048ff857230 */ /* 0x000fe40000004100 */
[----:B------:R-:W-:Y:S01]  /*0e00*/  FMUL.FTZ R127, R127, UR16 ;  /* 0x000000107f7f7c20 */ /* 0x000fe20008410000 */
[----:B------:R-:W-:Y:S01]  /*0e10*/  FFMA.FTZ R70, R143, R142, R70 ;  /* 0x0000008e8f467223 */ /* 0x000fe20000010046 */
[-C--:B------:R-:W-:Y:S01]  /*0e20*/  FMUL.FTZ R125, R111, R128.reuse ;  /* 0x000000806f7d7220 */ /* 0x080fe20000410000 */
[----:B------:R-:W-:Y:S01]  /*0e30*/  FADD.FTZ R72, R71, R126 ;  /* 0x0000007e47487221 */ /* 0x000fe20000010000 */
[----:B------:R-:W-:Y:S01]  /*0e40*/  FADD.FTZ R19, R128, R19 ;  /* 0x0000001380137221 */ /* 0x000fe20000010000 */
[----:B------:R-:W-:Y:S01]  /*0e50*/  FFMA.FTZ R3, R124, R128, R3 ;  /* 0x000000807c037223 */ /* 0x000fe20000010003 */
[----:B------:R-:W-:Y:S01]  /*0e60*/  FADD.FTZ R20, R59, R20 ;  /* 0x000000143b147221 */ /* 0x000fe20000010000 */
[-C--:B------:R-:W-:Y:S01]  /*0e70*/  FFMA.FTZ R4, R127, R59.reuse, R4 ;  /* 0x0000003b7f047223 */ /* 0x080fe20000010004 */
[----:B------:R-:W-:Y:S01]  /*0e80*/  FMUL.FTZ R128, R110, R59 ;  /* 0x0000003b6e807220 */ /* 0x000fe20000410000 */
[----:B------:R-:W-:Y:S01]  /*0e90*/  FMUL.FTZ R130, R130, UR16 ;  /* 0x0000001082827c20 */ /* 0x000fe20008410000 */
[----:B------:R-:W-:Y:S01]  /*0ea0*/  FFMA.FTZ R70, R145, R144, R70 ;  /* 0x0000009091467223 */ /* 0x000fe20000010046 */
[----:B------:R-:W-:Y:S01]  /*0eb0*/  FADD.FTZ R59, R72, R125 ;  /* 0x0000007d483b7221 */ /* 0x000fe20000010000 */
[----:B------:R-:W-:Y:S01]  /*0ec0*/  FADD.FTZ R21, R60, R21 ;  /* 0x000000153c157221 */ /* 0x000fe20000010000 */
[-C--:B------:R-:W-:Y:S01]  /*0ed0*/  FFMA.FTZ R5, R130, R60.reuse, R5 ;  /* 0x0000003c82057223 */ /* 0x080fe20000010005 */
[----:B------:R-:W-:Y:S01]  /*0ee0*/  FMUL.FTZ R129, R109, R60 ;  /* 0x0000003c6d817220 */ /* 0x000fe20000410000 */
[----:B------:R-:W-:Y:S01]  /*0ef0*/  FFMA.FTZ R70, R147, R146, R70 ;  /* 0x0000009293467223 */ /* 0x000fe20000010046 */
[----:B------:R-:W-:Y:S01]  /*0f00*/  FADD.FTZ R60, R59, R128 ;  /* 0x000000803b3c7221 */ /* 0x000fe20000010000 */
[----:B------:R-:W-:Y:S01]  /*0f10*/  FMUL.FTZ R123, R123, UR16 ;  /* 0x000000107b7b7c20 */ /* 0x000fe20008410000 */
[----:B------:R-:W-:Y:S01]  /*0f20*/  FMUL.FTZ R131, R108, R161 ;  /* 0x000000a16c837220 */ /* 0x000fe20000410000 */
[----:B------:R-:W-:Y:S01]  /*0f30*/  FFMA.FTZ R70, R149, R148, R70 ;  /* 0x0000009495467223 */ /* 0x000fe20000010046 */
[----:B------:R-:W-:Y:S01]  /*0f40*/  FADD.FTZ R60, R60, R129 ;  /* 0x000000813c3c7221 */ /* 0x000fe20000010000 */
[----:B------:R-:W-:Y:S01]  /*0f50*/  FADD.FTZ R18, R67, R18 ;  /* 0x0000001243127221 */ /* 0x000fe20000010000 */
[----:B------:R-:W-:Y:S01]  /*0f60*/  FFMA.FTZ R2, R123, R67, R2 ;  /* 0x000000437b027223 */ /* 0x000fe20000010002 */
[----:B------:R-:W-:Y:S01]  /*0f70*/  FFMA.FTZ R70, R151, R150, R70 ;  /* 0x0000009697467223 */ /* 0x000fe20000010046 */
[----:B------:R-:W-:-:S02]  /*0f80*/  HADD2.F32 R155, -RZ, R73.H0_H0 ;  /* 0x20000049ff9b7230 */ /* 0x000fc40000004100 */
[----:B------:R-:W-:Y:S01]  /*0f90*/  FMUL.FTZ R132, R107, R58 ;  /* 0x0000003a6b847220 */ /* 0x000fe20000410000 */
[----:B------:R-:W-:Y:S01]  /*0fa0*/  FADD.FTZ R67, R60, R131 ;  /* 0x000000833c437221 */ /* 0x000fe20000010000 */
[----:B------:R-:W-:Y:S01]  /*0fb0*/  FADD.FTZ R68, -R62, R133 ;  /* 0x000000853e447221 */ /* 0x000fe20000010100 */
[--C-:B------:R-:W-:Y:S02]  /*0fc0*/  HADD2.F32 R59, -RZ, R52.reuse.H0_H0 ;  /* 0x20000034ff3b7230 */ /* 0x100fe40000004100 */
[----:B------:R-:W-:Y:S01]  /*0fd0*/  FFMA.FTZ R70, R153, R152, R70 ;  /* 0x0000009899467223 */ /* 0x000fe20000010046 */
[----:B------:R-:W-:Y:S02]  /*0fe0*/  HADD2.F32 R154, -RZ, R52.H1_H1 ;  /* 0x30000034ff9a7230 */ /* 0x000fe40000004100 */
[----:B------:R-:W-:Y:S01]  /*0ff0*/  FMUL.FTZ R133, R106, R57 ;  /* 0x000000396a857220 */ /* 0x000fe20000410000 */
[----:B------:R-:W-:Y:S01]  /*1000*/  FADD.FTZ R52, R67, R132 ;  /* 0x0000008443347221 */ /* 0x000fe20000010000 */
[----:B------:R-:W-:Y:S01]  /*1010*/  FADD.FTZ R65, -R62, R155 ;  /* 0x0000009b3e417221 */ /* 0x000fe20000010100 */
[----:B------:R-:W-:-:S02]  /*1020*/  HADD2.F32 R155, -RZ, R53.H0_H0 ;  /* 0x20000035ff9b7230 */ /* 0x000fc40000004100 */
[----:B------:R-:W-:Y:S02]  /*1030*/  HADD2.F32 R156, -RZ, R53.H1_H1 ;  /* 0x30000035ff9c7230 */ /* 0x000fe40000004100 */
[----:B------:R-:W-:Y:S01]  /*1040*/  FFMA.FTZ R53, R123, R126, R70 ;  /* 0x0000007e7b357223 */ /* 0x000fe20000010046 */
[--C-:B------:R-:W-:Y:S02]  /*1050*/  HADD2.F32 R63, -RZ, R66.reuse.H1_H1 ;  /* 0x30000042ff3f7230 */ /* 0x100fe40000004100 */
[----:B------:R-:W-:Y:S01]  /*1060*/  FMUL.FTZ R134, R105, R56 ;  /* 0x0000003869867220 */ /* 0x000fe20000410000 */
[----:B------:R-:W-:Y:S01]  /*1070*/  FADD.FTZ R67, R52, R133 ;  /* 0x0000008534437221 */ /* 0x000fe20000010000 */
[----:B------:R-:W-:Y:S02]  /*1080*/  HADD2.F32 R137, -RZ, R66.H0_H0 ;  /* 0x20000042ff897230 */ /* 0x000fe40000004100 */
[----:B------:R-:W-:Y:S02]  /*1090*/  HADD2.F32 R73, -RZ, R73.H1_H1 ;  /* 0x30000049ff497230 */ /* 0x000fe40000004100 */
[----:B------:R-:W-:-:S02]  /*10a0*/  HADD2.F32 R157, -RZ, R74.H0_H0 ;  /* 0x2000004aff9d7230 */ /* 0x000fc40000004100 */
[----:B------:R-:W-:Y:S02]  /*10b0*/  HADD2.F32 R159, -RZ, R74.H1_H1 ;  /* 0x3000004aff9f7230 */ /* 0x000fe40000004100 */
[----:B------:R-:W-:Y:S01]  /*10c0*/  FFMA.FTZ R52, R124, R125, R53 ;  /* 0x0000007d7c347223 */ /* 0x000fe20000010035 */
[----:B------:R-:W-:Y:S02]  /*10d0*/  HADD2.F32 R75, -RZ, R75.H1_H1 ;  /* 0x3000004bff4b7230 */ /* 0x000fe40000004100 */
[----:B------:R-:W-:Y:S01]  /*10e0*/  FADD.FTZ R67, R67, R134 ;  /* 0x0000008643437221 */ /* 0x000fe20000010000 */
[----:B------:R-:W-:Y:S01]  /*10f0*/  FMUL.FTZ R60, R104, R59 ;  /* 0x0000003b683c7220 */ /* 0x000fe20000410000 */
        /* <DEDUP_REMOVED lines=8> */
[----:B------:R-:W-:-:S02]  /*1180*/  HADD2.F32 R157, -RZ, R54.H0_H0 ;  /* 0x20000036ff9d7230 */ /* 0x000fc40000004100 */
[----:B------:R-:W-:Y:S01]  /*1190*/  FFMA.FTZ R53, R127, R128, R52 ;  /* 0x000000807f357223 */ /* 0x000fe20000010034 */
[----:B------:R-:W-:Y:S02]  /*11a0*/  HADD2.F32 R158, -RZ, R54.H1_H1 ;  /* 0x30000036ff9e7230 */ /* 0x000fe40000004100 */
[----:B------:R-:W-:Y:S01]  /*11b0*/  FADD.FTZ R54, R67, R60 ;  /* 0x0000003c43367221 */ /* 0x000fe20000010000 */
[----:B------:R-:W-:Y:S01]  /*11c0*/  FMUL.FTZ R75, R103, R154 ;  /* 0x0000009a674b7220 */ /* 0x000fe20000410000 */
[--C-:B------:R-:W-:Y:S02]  /*11d0*/  HADD2.F32 R159, -RZ, R55.reuse.H0_H0 ;  /* 0x20000037ff9f7230 */ /* 0x100fe40000004100 */
[----:B------:R-:W-:Y:S01]  /*11e0*/  FMUL.FTZ R137, R137, UR16 ;  /* 0x0000001089897c20 */ /* 0x000fe20008410000 */
[----:B------:R-:W-:Y:S02]  /*11f0*/  HADD2.F32 R160, -RZ, R55.H1_H1 ;  /* 0x30000037ffa07230 */ /* 0x000fe40000004100 */
[----:B------:R-:W-:Y:S01]  /*1200*/  FFMA.FTZ R52, R130, R129, R53 ;  /* 0x0000008182347223 */ /* 0x000fe20000010035 */
[----:B------:R-:W-:Y:S01]  /*1210*/  FADD.FTZ R55, R54, R75 ;  /* 0x0000004b36377221 */ /* 0x000fe20000010000 */
[----:B------:R-:W-:Y:S01]  /*1220*/  FMUL.FTZ R74, R102, R155 ;  /* 0x0000009b664a7220 */ /* 0x000fe20000410000 */
[----:B------:R-:W-:Y:S01]  /*1230*/  FMUL.FTZ R138, R138, UR16 ;  /* 0x000000108a8a7c20 */ /* 0x000fe20008410000 */
[----:B------:R-:W-:Y:S01]  /*1240*/  FFMA.FTZ R53, R137, R131, R52 ;  /* 0x0000008389357223 */ /* 0x000fe20000010034 */
[----:B------:R-:W-:Y:S01]  /*1250*/  FMUL.FTZ R73, R101, R156 ;  /* 0x0000009c65497220 */ /* 0x000fe20000410000 */
[----:B------:R-:W-:Y:S01]  /*1260*/  FADD.FTZ R54, R55, R74 ;  /* 0x0000004a37367221 */ /* 0x000fe20000010000 */
[----:B------:R-:W-:Y:S01]  /*1270*/  FMUL.FTZ R135, R135, UR16 ;  /* 0x0000001087877c20 */ /* 0x000fe20008410000 */
[----:B------:R-:W-:Y:S01]  /*1280*/  FFMA.FTZ R52, R138, R132, R53 ;  /* 0x000000848a347223 */ /* 0x000fe20000010035 */
[----:B------:R-:W-:Y:S01]  /*1290*/  FMUL.FTZ R72, R100, R157 ;  /* 0x0000009d64487220 */ /* 0x000fe20000410000 */
[----:B------:R-:W-:Y:S01]  /*12a0*/  FADD.FTZ R55, R54, R73 ;  /* 0x0000004936377221 */ /* 0x000fe20000010000 */
[----:B------:R-:W-:Y:S01]  /*12b0*/  FMUL.FTZ R71, R99, R158 ;  /* 0x0000009e63477220 */ /* 0x000fe20000410000 */
[----:B------:R-:W-:Y:S01]  /*12c0*/  FFMA.FTZ R53, R135, R133, R52 ;  /* 0x0000008587357223 */ /* 0x000fe20000010034 */
[----:B------:R-:W-:Y:S01]  /*12d0*/  FMUL.FTZ R136, R136, UR16 ;  /* 0x0000001088887c20 */ /* 0x000fe20008410000 */
[----:B------:R-:W-:Y:S01]  /*12e0*/  FADD.FTZ R52, R55, R72 ;  /* 0x0000004837347221 */ /* 0x000fe20000010000 */
[----:B------:R-:W-:Y:S01]  /*12f0*/  FMUL.FTZ R70, R98, R159 ;  /* 0x0000009f62467220 */ /* 0x000fe20000410000 */
[----:B------:R-:W-:Y:S01]  /*1300*/  FMUL.FTZ R69, R69, UR16 ;  /* 0x0000001045457c20 */ /* 0x000fe20008410000 */
[----:B------:R-:W-:Y:S01]  /*1310*/  FFMA.FTZ R54, R136, R134, R53 ;  /* 0x0000008688367223 */ /* 0x000fe20000010035 */
[----:B------:R-:W-:Y:S01]  /*1320*/  FADD.FTZ R55, R52, R71 ;  /* 0x0000004734377221 */ /* 0x000fe20000010000 */
[----:B------:R-:W-:Y:S01]  /*1330*/  FMUL.FTZ R67, R97, R160 ;  /* 0x000000a061437220 */ /* 0x000fe20000410000 */
[----:B------:R-:W-:Y:S01]  /*1340*/  FMUL.FTZ R68, R68, UR16 ;  /* 0x0000001044447c20 */ /* 0x000fe20008410000 */
[----:B------:R-:W-:Y:S01]  /*1350*/  FFMA.FTZ R53, R69, R60, R54 ;  /* 0x0000003c45357223 */ /* 0x000fe20000010036 */
[----:B------:R-:W-:Y:S01]  /*1360*/  FADD.FTZ R52, R55, R70 ;  /* 0x0000004637347221 */ /* 0x000fe20000010000 */
[----:B------:R-:W-:-:S02]  /*1370*/  FMUL.FTZ R65, R65, UR16 ;  /* 0x0000001041417c20 */ /* 0x000fc40008410000 */
[----:B------:R-:W-:Y:S01]  /*1380*/  FFMA.FTZ R54, R68, R75, R53 ;  /* 0x0000004b44367223 */ /* 0x000fe20000010035 */
[----:B------:R-:W-:Y:S01]  /*1390*/  FADD.FTZ R52, R52, R67 ;  /* 0x0000004334347221 */ /* 0x000fe20000010000 */
[----:B------:R-:W-:Y:S02]  /*13a0*/  FMUL.FTZ R66, R66, UR16 ;  /* 0x0000001042427c20 */ /* 0x000fe40008410000 */
[----:B------:R-:W-:Y:S02]  /*13b0*/  FFMA.FTZ R55, R65, R74, R54 ;  /* 0x0000004a41377223 */ /* 0x000fe40000010036 */
[----:B------:R-:W0:Y:S01]  /*13c0*/  SHFL.DOWN PT, R53, R52, 0x10, 0x1f ;  /* 0x0a001f0034357f89 */ /* 0x000e2200000e0000 */
[----:B------:R-:W-:Y:S01]  /*13d0*/  FMUL.FTZ R63, R63, UR16 ;  /* 0x000000103f3f7c20 */ /* 0x000fe20008410000 */
[----:B------:R-:W-:Y:S01]  /*13e0*/  FFMA.FTZ R54, R66, R73, R55 ;  /* 0x0000004942367223 */ /* 0x000fe20000010037 */
[----:B------:R-:W-:-:S03]  /*13f0*/  FMUL.FTZ R64, R64, UR16 ;  /* 0x0000001040407c20 */ /* 0x000fc60008410000 */
[----:B------:R-:W-:Y:S01]  /*1400*/  FFMA.FTZ R55, R63, R72, R54 ;  /* 0x000000483f377223 */ /* 0x000fe20000010036 */
[----:B------:R-:W-:-:S03]  /*1410*/  FMUL.FTZ R61, R61, UR16 ;  /* 0x000000103d3d7c20 */ /* 0x000fc60008410000 */
[----:B------:R-:W-:Y:S01]  /*1420*/  FFMA.FTZ R54, R64, R71, R55 ;  /* 0x0000004740367223 */ /* 0x000fe20000010037 */
[----:B------:R-:W-:-:S03]  /*1430*/  FMUL.FTZ R62, R62, UR16 ;  /* 0x000000103e3e7c20 */ /* 0x000fc60008410000 */
[----:B------:R-:W-:-:S04]  /*1440*/  FFMA.FTZ R55, R61, R70, R54 ;  /* 0x000000463d377223 */ /* 0x000fc80000010036 */
[----:B------:R-:W-:Y:S01]  /*1450*/  FFMA.FTZ R55, R62, R67, R55 ;  /* 0x000000433e377223 */ /* 0x000fe20000010037 */
[----:B0-----:R-:W-:-:S04]  /*1460*/  FADD.FTZ R53, R52, R53 ;  /* 0x0000003534357221 */ /* 0x001fc80000010000 */
[----:B------:R-:W0:Y:S04]  /*1470*/  SHFL.DOWN PT, R52, R55, 0x10, 0x1f ;  /* 0x0a001f0037347f89 */ /* 0x000e2800000e0000 */
[----:B------:R-:W1:Y:S01]  /*1480*/  SHFL.DOWN PT, R54, R53, 0x8, 0x1f ;  /* 0x09001f0035367f89 */ /* 0x000e6200000e0000 */
[----:B0-----:R-:W-:-:S05]  /*1490*/  FADD.FTZ R52, R55, R52 ;  /* 0x0000003437347221 */ /* 0x001fca0000010000 */
[----:B------:R-:W0:Y:S01]  /*14a0*/  SHFL.DOWN PT, R163, R52, 0x8, 0x1f ;  /* 0x09001f0034a37f89 */ /* 0x000e2200000e0000 */
[----:B-1----:R-:W-:-:S05]  /*14b0*/  FADD.FTZ R54, R53, R54 ;  /* 0x0000003635367221 */ /* 0x002fca0000010000 */
[----:B------:R-:W1:Y:S01]  /*14c0*/  SHFL.DOWN PT, R165, R54, 0x4, 0x1f ;  /* 0x08801f0036a57f89 */ /* 0x000e6200000e0000 */
[----:B0-----:R-:W-:-:S05]  /*14d0*/  FADD.FTZ R163, R52, R163 ;  /* 0x000000a334a37221 */ /* 0x001fca0000010000 */
[----:B------:R-:W0:Y:S01]  /*14e0*/  SHFL.DOWN PT, R162, R163, 0x4, 0x1f ;  /* 0x08801f00a3a27f89 */ /* 0x000e2200000e0000 */
[----:B-1----:R-:W-:-:S05]  /*14f0*/  FADD.FTZ R165, R54, R165 ;  /* 0x000000a536a57221 */ /* 0x002fca0000010000 */
[----:B------:R-:W1:Y:S01]  /*1500*/  SHFL.DOWN PT, R164, R165, 0x2, 0x1f ;  /* 0x08401f00a5a47f89 */ /* 0x000e6200000e0000 */
[----:B0-----:R-:W-:-:S05]  /*1510*/  FADD.FTZ R162, R163, R162 ;  /* 0x000000a2a3a27221 */ /* 0x001fca0000010000 */
[----:B------:R-:W0:Y:S01]  /*1520*/  SHFL.DOWN PT, R53, R162, 0x2, 0x1f ;  /* 0x08401f00a2357f89 */ /* 0x000e2200000e0000 */
[----:B------:R-:W-:Y:S01]  /*1530*/  FADD.FTZ R22, R161, R22 ;  /* 0x00000016a1167221 */ /* 0x000fe20000010000 */
[----:B------:R-:W-:Y:S02]  /*1540*/  FFMA.FTZ R6, R137, R161, R6 ;  /* 0x000000a189067223 */ /* 0x000fe40000010006 */
[----:B------:R-:W2:Y:S01]  /*1550*/  S2R R161, SR_CgaCtaId ;  /* 0x0000000000a17919 */ /* 0x000ea20000008800 */
[----:B-1----:R-:W-:Y:S01]  /*1560*/  FADD.FTZ R164, R165, R164 ;  /* 0x000000a4a5a47221 */ /* 0x002fe20000010000 */
[----:B------:R-:W-:Y:S01]  /*1570*/  LOP3.LUT P2, RZ, R78, 0x1f, RZ, 0xc0, !PT ;  /* 0x0000001f4eff7812 */ /* 0x000fe2000784c0ff */
[----:B------:R-:W-:Y:S01]  /*1580*/  FADD.FTZ R23, R58, R23 ;  /* 0x000000173a177221 */ /* 0x000fe20000010000 */
[----:B0-----:R-:W-:Y:S02]  /*1590*/  FADD.FTZ R55, R162, R53 ;  /* 0x00000035a2377221 */ /* 0x001fe40000010000 */
[----:B------:R-:W0:Y:S04]  /*15a0*/  SHFL.DOWN PT, R53, R164, 0x1, 0x1f ;  /* 0x08201f00a4357f89 */ /* 0x000e2800000e0000 */
[----:B------:R-:W1:Y:S01]  /*15b0*/  SHFL.DOWN PT, R54, R55, 0x1, 0x1f ;  /* 0x08201f0037367f89 */ /* 0x000e6200000e0000 */
[----:B------:R-:W-:Y:S01]  /*15c0*/  FFMA.FTZ R7, R138, R58, R7 ;  /* 0x0000003a8a077223 */ /* 0x000fe20000010007 */
[----:B------:R-:W-:-:S02]  /*15d0*/  PLOP3.LUT P0, PT, PT, PT, PT, 0x80, 0x8 ;  /* 0x000000000008781c */ /* 0x000fc40003f0f070 */
[----:B------:R-:W-:Y:S02]  /*15e0*/  MOV R58, 0x400 ;  /* 0x00000400003a7802 */ /* 0x000fe40000000f00 */
[----:B------:R-:W-:Y:S02]  /*15f0*/  @!P2 PLOP3.LUT P0, PT, P3, PT, PT, 0x80, 0x8 ;  /* 0x000000000008a81c */ /* 0x000fe40001f0f070 */
[----:B--2---:R-:W-:-:S04]  /*1600*/  LEA R58, R161, R58, 0x18 ;  /* 0x0000003aa13a7211 */ /* 0x004fc800078ec0ff */
[----:B------:R-:W-:Y:S01]  /*1610*/  IADD3 R161, PT, PT, R58, 0x3020, RZ ;  /* 0x000030203aa17810 */ /* 0x000fe20007ffe0ff */
[----:B0-----:R-:W-:Y:S01]  /*1620*/  FADD.FTZ R52, R164, R53 ;  /* 0x00000035a4347221 */ /* 0x001fe20000010000 */
[----:B-1----:R-:W-:Y:S02]  /*1630*/  FADD.FTZ R53, R55, R54 ;  /* 0x0000003637357221 */ /* 0x002fe40000010000 */
[----:B------:R-:W-:-:S03]  /*1640*/  @!P2 MOV R54, R161 ;  /* 0x000000a10036a202 */ /* 0x000fc60000000f00 */
[----:B------:R-:W-:-:S04]  /*1650*/  @!P0 IADD3 R54, PT, PT, R58, 0x3000, RZ ;  /* 0x000030003a368810 */ /* 0x000fc80007ffe0ff */
[----:B------:R-:W-:Y:S02]  /*1660*/  @!P2 LEA R164, R96, R54, 0x3 ;  /* 0x0000003660a4a211 */ /* 0x000fe400078e18ff */
[----:B------:R-:W0:Y:S02]  /*1670*/  @P1 LDC.64 R54, c[0x0][0x438] ;  /* 0x00010e00ff361b82 */ /* 0x000e240000000a00 */
[----:B0-----:R-:W-:-:S06]  /*1680*/  @P1 IMAD.WIDE.U32 R162, R122, 0x10, R54 ;  /* 0x000000107aa21825 */ /* 0x001fcc00078e0036 */
[----:B------:R-:W0:Y:S01]  /*1690*/  @P1 LDC.64 R54, c[0x0][0x438] ;  /* 0x00010e00ff361b82 */ /* 0x000e220000000a00 */
[----:B------:R0:W-:Y:S04]  /*16a0*/  @!P2 STS.64 [R164], R52 ;  /* 0x00000034a400a388 */ /* 0x0001e80000000a00 */
[----:B-----5:R1:W5:Y:S01]  /*16b0*/  @P1 LDG.E.128 R40, desc[UR18][R162.64] ;  /* 0x00000012a2281981 */ /* 0x020362000c1e1d00 */
[----:B0-----:R-:W-:Y:S02]  /*16c0*/  @P1 IMAD.WIDE.U32 R164, R121, 0x10, R54 ;  /* 0x0000001079a41825 */ /* 0x001fe400078e0036 */
[----:B------:R-:W1:Y:S03]  /*16d0*/  @P1 LDC.64 R54, c[0x0][0x438] ;  /* 0x00010e00ff361b82 */ /* 0x000e660000000a00 */
[----:B------:R0:W5:Y:S01]  /*16e0*/  @P1 LDG.E.128 R36, desc[UR18][R164.64] ;  /* 0x00000012a4241981 */ /* 0x000162000c1e1d00 */
[----:B-1----:R-:W-:-:S05]  /*16f0*/  @P1 IMAD.WIDE.U32 R162, R94, 0x10, R54 ;  /* 0x000000105ea21825 */ /* 0x002fca00078e0036 */
[----:B------:R1:W5:Y:S01]  /*1700*/  @P1 LDG.E.128 R48, desc[UR18][R162.64] ;  /* 0x00000012a2301981 */ /* 0x000362000c1e1d00 */
[C---:B------:R-:W-:Y:S01]  /*1710*/  @!P3 IADD3 R161, PT, PT, R58.reuse, 0x3000, RZ ;  /* 0x000030003aa1b810 */ /* 0x040fe20007ffe0ff */
[----:B------:R-:W-:Y:S01]  /*1720*/  BAR.SYNC.DEFER_BLOCKING 0x0 ;  /* 0x0000000000007b1d */ /* 0x000fe20000010000 */
[C---:B0-----:R-:W-:Y:S02]  /*1730*/  IADD3 R165, PT, PT, R58.reuse, 0x3030, RZ ;  /* 0x000030303aa57810 */ /* 0x041fe40007ffe0ff */
[----:B------:R-:W-:Y:S01]  /*1740*/  @!P3 IADD3 R165, PT, PT, R58, 0x3010, RZ ;  /* 0x000030103aa5b810 */ /* 0x000fe20007ffe0ff */
[----:B------:R-:W-:Y:S01]  /*1750*/  FADD.FTZ R24, R57, R24 ;  /* 0x0000001839187221 */ /* 0x000fe20000010000 */
[----:B------:R-:W-:Y:S01]  /*1760*/  FFMA.FTZ R8, R135, R57, R8 ;  /* 0x0000003987087223 */ /* 0x000fe20000010008 */
[----:B------:R-:W-:Y:S01]  /*1770*/  FADD.FTZ R25, R56, R25 ;  /* 0x0000001938197221 */ /* 0x000fe20000010000 */
[----:B------:R-:W-:Y:S01]  /*1780*/  FFMA.FTZ R9, R136, R56, R9 ;  /* 0x0000003888097223 */ /* 0x000fe20000010009 */
[----:B------:R-:W-:Y:S01]  /*1790*/  FADD.FTZ R26, R59, R26 ;  /* 0x0000001a3b1a7221 */ /* 0x000fe20000010000 */
[----:B------:R-:W-:Y:S01]  /*17a0*/  FFMA.FTZ R10, R69, R59, R10 ;  /* 0x0000003b450a7223 */ /* 0x000fe2000001000a */
[----:B------:R-:W0:Y:S04]  /*17b0*/  LDS.128 R52, [R161] ;  /* 0x00000000a1347984 */ /* 0x000e280000000c00 */
[----:B------:R-:W2:Y:S01]  /*17c0*/  LDS.128 R56, [R165] ;  /* 0x00000000a5387984 */ /* 0x000ea20000000c00 */
[----:B------:R-:W-:Y:S01]  /*17d0*/  FADD.FTZ R27, R154, R27 ;  /* 0x0000001b9a1b7221 */ /* 0x000fe20000010000 */
[----:B------:R-:W-:Y:S01]  /*17e0*/  FFMA.FTZ R11, R68, R154, R11 ;  /* 0x0000009a440b7223 */ /* 0x000fe2000001000b */
[----:B------:R-:W-:-:S04]  /*17f0*/  UISETP.NE.U32.AND UP0, UPT, UR26, URZ, UPT ;  /* 0x000000ff1a00728c */ /* 0x000fc8000bf05070 */
[----:B------:R-:W-:Y:S01]  /*1800*/  UISETP.NE.AND.EX UP0, UPT, UR27, URZ, UPT, UP0 ;  /* 0x000000ff1b00728c */ /* 0x000fe2000bf05300 */
[----:B------:R-:W-:Y:S01]  /*1810*/  ISETP.NE.AND P4, PT, RZ, UR20, PT ;  /* 0x00000014ff007c0c */ /* 0x000fe2000bf85270 */
[----:B0-----:R-:W-:-:S04]  /*1820*/  FADD.FTZ R154, RZ, R53 ;  /* 0x00000035ff9a7221 */ /* 0x001fc80000010000 */
[----:B------:R-:W-:Y:S01]  /*1830*/  FADD.FTZ R154, R55, R154 ;  /* 0x0000009a379a7221 */ /* 0x000fe20000010000 */
[----:B------:R-:W-:-:S03]  /*1840*/  FADD.FTZ R53, RZ, R52 ;  /* 0x00000034ff357221 */ /* 0x000fc60000010000 */
[----:B--2---:R-:W-:Y:S01]  /*1850*/  FADD.FTZ R154, R154, R57 ;  /* 0x000000399a9a7221 */ /* 0x004fe20000010000 */
[----:B------:R-:W-:-:S03]  /*1860*/  FADD.FTZ R53, R54, R53 ;  /* 0x0000003536357221 */ /* 0x000fc60000010000 */
[----:B------:R-:W-:Y:S01]  /*1870*/  FADD.FTZ R59, R59, R154 ;  /* 0x0000009a3b3b7221 */ /* 0x000fe20000010000 */
[----:B------:R-:W-:-:S03]  /*1880*/  FADD.FTZ R53, R53, R56 ;  /* 0x0000003835357221 */ /* 0x000fc60000010000 */
[----:B------:R-:W-:Y:S01]  /*1890*/  FMUL.FTZ R59, R59, UR24 ;  /* 0x000000183b3b7c20 */ /* 0x000fe20008410000 */
[----:B------:R-:W-:-:S04]  /*18a0*/  FADD.FTZ R53, R58, R53 ;  /* 0x000000353a357221 */ /* 0x000fc80000010000 */
[----:B------:R-:W-:Y:S01]  /*18b0*/  R2UR UR17, R59 ;  /* 0x000000003b1172ca */ /* 0x000fe200000e0000 */
[----:B------:R-:W-:Y:S01]  /*18c0*/  FMUL.FTZ R53, R53, UR24 ;  /* 0x0000001835357c20 */ /* 0x000fe20008410000 */
[----:B------:R-:W-:Y:S01]  /*18d0*/  UIADD3 UR4, UPT, UPT, UR4, UR22, URZ ;  /* 0x0000001604047290 */ /* 0x000fe2000fffe0ff */
        /* <DEDUP_REMOVED lines=12> */
[----:B------:R-:W-:Y:S01]  /*19a0*/  FSEL R154, R53, RZ, !P4 ;  /* 0x000000ff359a7208 */ /* 0x000fe20006000000 */
[----:B------:R-:W-:Y:S01]  /*19b0*/  UISETP.GE.AND UP1, UPT, UR4, UR23, UPT ;  /* 0x000000170400728c */ /* 0x000fe2000bf26270 */
[----:B-1----:R-:W-:Y:S10]  /*19c0*/  BRA.U UP0, `(.L_x_436) ;  /* 0x00000009003c7547 */ /* 0x002ff4000b800000 */
        /* <DEDUP_REMOVED lines=8> */
[--C-:B------:R-:W-:Y:S01]  /*1a50*/  FFMA.FTZ R143, R143, UR17, R154.reuse ;  /* 0x000000118f8f7c23 */ /* 0x100fe2000801009a */
[--C-:B------:R-:W-:Y:S01]  /*1a60*/  FFMA.FTZ R145, R145, UR17, R154.reuse ;  /* 0x0000001191917c23 */ /* 0x100fe2000801009a */
[--C-:B------:R-:W-:Y:S01]  /*1a70*/  FFMA.FTZ R0, R0, UR17, R154.reuse ;  /* 0x0000001100007c23 */ /* 0x100fe2000801009a */
[--C-:B------:R-:W-:Y:S01]  /*1a80*/  FFMA.FTZ R139, R139, UR17, R154.reuse ;  /* 0x000000118b8b7c23 */ /* 0x100fe2000801009a */
[--C-:B------:R-:W-:Y:S01]  /*1a90*/  FFMA.FTZ R147, R147, UR17, R154.reuse ;  /* 0x0000001193937c23 */ /* 0x100fe2000801009a */
[--C-:B------:R-:W-:Y:S01]  /*1aa0*/  FFMA.FTZ R149, R149, UR17, R154.reuse ;  /* 0x0000001195957c23 */ /* 0x100fe2000801009a */
[--C-:B------:R-:W-:Y:S01]  /*1ab0*/  FFMA.FTZ R151, R151, UR17, R154.reuse ;  /* 0x0000001197977c23 */ /* 0x100fe2000801009a */
[----:B------:R-:W-:Y:S01]  /*1ac0*/  FFMA.FTZ R153, R153, UR17, R154 ;  /* 0x0000001199997c23 */ /* 0x000fe2000801009a */
        /* <DEDUP_REMOVED lines=8> */
[----:B------:R-:W-:Y:S01]  /*1b50*/  FMUL.FTZ R53, R143, UR16 ;  /* 0x000000108f357c20 */ /* 0x000fe20008410000 */
[----:B------:R-:W-:Y:S01]  /*1b60*/  FMUL.FTZ R52, R145, UR16 ;  /* 0x0000001091347c20 */ /* 0x000fe20008410000 */
[----:B------:R-:W-:Y:S01]  /*1b70*/  FMUL.FTZ R0, R0, UR16 ;  /* 0x0000001000007c20 */ /* 0x000fe20008410000 */
[----:B------:R-:W-:Y:S01]  /*1b80*/  FMUL.FTZ R54, R147, UR16 ;  /* 0x0000001093367c20 */ /* 0x000fe20008410000 */
[----:B------:R-:W-:Y:S01]  /*1b90*/  FMUL.FTZ R55, R151, UR16 ;  /* 0x0000001097377c20 */ /* 0x000fe20008410000 */
[----:B------:R-:W-:Y:S01]  /*1ba0*/  FMUL.FTZ R56, R153, UR16 ;  /* 0x0000001099387c20 */ /* 0x000fe20008410000 */
[----:B------:R-:W-:Y:S01]  /*1bb0*/  FMUL.FTZ R149, R149, UR16 ;  /* 0x0000001095957c20 */ /* 0x000fe20008410000 */
[----:B------:R-:W-:Y:S01]  /*1bc0*/  FMUL.FTZ R139, R139, UR16 ;  /* 0x000000108b8b7c20 */ /* 0x000fe20008410000 */
[----:B------:R-:W-:-:S02]  /*1bd0*/  F2FP.F16.F32.PACK_AB R53, R52, R53 ;  /* 0x000000353435723e */ /* 0x000fc400000000ff */
[----:B------:R-:W-:Y:S02]  /*1be0*/  F2FP.F16.F32.PACK_AB R55, R56, R55 ;  /* 0x000000373837723e */ /* 0x000fe400000000ff */
[----:B------:R-:W-:Y:S02]  /*1bf0*/  F2FP.F16.F32.PACK_AB R54, R149, R54 ;  /* 0x000000369536723e */ /* 0x000fe400000000ff */
[----:B------:R-:W-:Y:S01]  /*1c00*/  F2FP.F16.F32.PACK_AB R52, R139, R0 ;  /* 0x000000008b34723e */ /* 0x000fe200000000ff */
[----:B------:R-:W-:Y:S06]  /*1c10*/  BRA `(.L_x_439) ;  /* 0x0000001000607947 */ /* 0x000fec0003800000 */
.L_x_438:
        /* <DEDUP_REMOVED lines=23> */
[----:B------:R-:W-:-:S02]  /*1d90*/  FMUL.FTZ R139, R139, UR16 ;  /* 0x000000108b8b7c20 */ /* 0x000fc40008410000 */
        /* <DEDUP_REMOVED lines=9> */
.L_x_437:
        /* <DEDUP_REMOVED lines=36> */
.L_x_440:
        /* <DEDUP_REMOVED lines=37> */
.L_x_436:
        /* <DEDUP_REMOVED lines=11> */
[----:B------:R-:W-:Y:S01]  /*2370*/  FFMA.FTZ R147, R147, UR17, R154 ;  /* 0x0000001193937c23 */ /* 0x000fe2000801009a */
[----:B------:R-:W-:Y:S01]  /*2380*/  FADD.FTZ R141, R141, -R0 ;  /* 0x800000008d8d7221 */ /* 0x000fe20000010000 */
[--C-:B-----5:R-:W-:Y:S02]  /*2390*/  HADD2.F32 R52, -RZ, R43.reuse.H0_H0 ;  /* 0x2000002bff347230 */ /* 0x120fe40000004100 */
[----:B------:R-:W-:Y:S01]  /*23a0*/  FFMA.FTZ R143, R143, UR17, R154 ;  /* 0x000000118f8f7c23 */ /* 0x000fe2000801009a */
[----:B------:R-:W-:Y:S01]  /*23b0*/  FADD.FTZ R151, R150, -R151 ;  /* 0x8000009796977221 */ /* 0x000fe20000010000 */
[----:B------:R-:W-:Y:S02]  /*23c0*/  HADD2.F32 R53, -RZ, R43.H1_H1 ;  /* 0x3000002bff357230 */ /* 0x000fe40000004100 */
[----:B------:R-:W-:Y:S01]  /*23d0*/  FADD.FTZ R152, R152, -R153 ;  /* 0x8000009998987221 */ /* 0x000fe20000010000 */
[----:B------:R-:W-:-:S02]  /*23e0*/  HADD2.F32 R0, -RZ, R42.H0_H0 ;  /* 0x2000002aff007230 */ /* 0x000fc40000004100 */
[----:B------:R-:W-:Y:S01]  /*23f0*/  FADD.FTZ R147, R146, -R147 ;  /* 0x8000009392937221 */ /* 0x000fe20000010000 */
[--C-:B------:R-:W-:Y:S01]  /*2400*/  FFMA.FTZ R145, R145, UR17, R154.reuse ;  /* 0x0000001191917c23 */ /* 0x100fe2000801009a */
[--C-:B------:R-:W-:Y:S01]  /*2410*/  FFMA.FTZ R139, R139, UR17, R154.reuse ;  /* 0x000000118b8b7c23 */ /* 0x100fe2000801009a */
[----:B------:R-:W-:Y:S01]  /*2420*/  FFMA.FTZ R149, R149, UR17, R154 ;  /* 0x0000001195957c23 */ /* 0x000fe2000801009a */
[----:B------:R-:W-:Y:S01]  /*2430*/  FADD.FTZ R57, R142, -R143 ;  /* 0x8000008f8e397221 */ /* 0x000fe20000010000 */
[----:B------:R-:W-:Y:S01]  /*2440*/  FFMA.FTZ R58, R151, UR16, R52 ;  /* 0x00000010973a7c23 */ /* 0x000fe20008010034 */
[----:B------:R-:W-:Y:S01]  /*2450*/  FFMA.FTZ R143, R152, UR16, R53 ;  /* 0x00000010988f7c23 */ /* 0x000fe20008010035 */
[----:B------:R-:W-:Y:S01]  /*2460*/  FFMA.FTZ R56, R147, UR16, R0 ;  /* 0x0000001093387c23 */ /* 0x000fe20008010000 */
[--C-:B------:R-:W-:Y:S02]  /*2470*/  HADD2.F32 R52, -RZ, R41.reuse.H0_H0 ;  /* 0x20000029ff347230 */ /* 0x100fe40000004100 */
[----:B------:R-:W-:Y:S01]  /*2480*/  FADD.FTZ R59, R144, -R145 ;  /* 0x80000091903b7221 */ /* 0x000fe20000010000 */
[----:B------:R-:W-:-:S02]  /*2490*/  HADD2.F32 R54, -RZ, R41.H1_H1 ;  /* 0x30000029ff367230 */ /* 0x000fc40000004100 */
[----:B------:R-:W-:Y:S01]  /*24a0*/  FADD.FTZ R140, R140, -R139 ;  /* 0x8000008b8c8c7221 */ /* 0x000fe20000010000 */
[----:B------:R-:W-:Y:S02]  /*24b0*/  HADD2.F32 R55, -RZ, R42.H1_H1 ;  /* 0x3000002aff377230 */ /* 0x000fe40000004100 */
[----:B------:R-:W-:Y:S01]  /*24c0*/  FADD.FTZ R148, R148, -R149 ;  /* 0x8000009594947221 */ /* 0x000fe20000010000 */
[--C-:B------:R-:W-:Y:S02]  /*24d0*/  HADD2.F32 R0, -RZ, R40.reuse.H0_H0 ;  /* 0x20000028ff007230 */ /* 0x100fe40000004100 */
[----:B------:R-:W-:Y:S01]  /*24e0*/  FFMA.FTZ R52, R57, UR16, R52 ;  /* 0x0000001039347c23 */ /* 0x000fe20008010034 */
[----:B------:R-:W-:Y:S02]  /*24f0*/  HADD2.F32 R53, -RZ, R40.H1_H1 ;  /* 0x30000028ff357230 */ /* 0x000fe40000004100 */
[----:B------:R-:W-:Y:S01]  /*2500*/  FFMA.FTZ R59, R59, UR16, R54 ;  /* 0x000000103b3b7c23 */ /* 0x000fe20008010036 */
[----:B------:R-:W-:Y:S01]  /*2510*/  FFMA.FTZ R139, R148, UR16, R55 ;  /* 0x00000010948b7c23 */ /* 0x000fe20008010037 */
[----:B------:R-:W-:Y:S01]  /*2520*/  FFMA.FTZ R0, R141, UR16, R0 ;  /* 0x000000108d007c23 */ /* 0x000fe20008010000 */
[----:B------:R-:W-:Y:S01]  /*2530*/  F2FP.F16.F32.PACK_AB R55, R143, R58 ;  /* 0x0000003a8f37723e */ /* 0x000fe200000000ff */
[----:B------:R-:W-:Y:S01]  /*2540*/  FFMA.FTZ R57, R140, UR16, R53 ;  /* 0x000000108c397c23 */ /* 0x000fe20008010035 */
[----:B------:R-:W-:-:S02]  /*2550*/  F2FP.F16.F32.PACK_AB R53, R59, R52 ;  /* 0x000000343b35723e */ /* 0x000fc400000000ff */
[----:B------:R-:W-:Y:S02]  /*2560*/  F2FP.F16.F32.PACK_AB R54, R139, R56 ;  /* 0x000000388b36723e */ /* 0x000fe400000000ff */
[----:B------:R-:W-:Y:S01]  /*2570*/  F2FP.F16.F32.PACK_AB R52, R57, R0 ;  /* 0x000000003934723e */ /* 0x000fe200000000ff */
[----:B------:R-:W-:Y:S06]  /*2580*/  BRA `(.L_x_439) ;  /* 0x0000000800047947 */ /* 0x000fec0003800000 */
.L_x_442:
[--C-:B------:R-:W-:Y:S01]  /*2590*/  FFMA.FTZ R0, R0, UR17, R154.reuse ;  /* 0x0000001100007c23 */ /* 0x100fe2000801009a */
[--C-:B------:R-:W-:Y:S01]  /*25a0*/  FFMA.FTZ R147, R147, UR17, R154.reuse ;  /* 0x0000001193937c23 */ /* 0x100fe2000801009a */
[----:B-----5:R-:W-:Y:S02]  /*25b0*/  HADD2.F32 R45, -RZ, R40.H0_H0 ;  /* 0x20000028ff2d7230 */ /* 0x020fe40000004100 */
[----:B------:R-:W-:Y:S01]  /*25c0*/  FFMA.FTZ R139, R139, UR17, R154 ;  /* 0x000000118b8b7c23 */ /* 0x000fe2000801009a */
[----:B------:R-:W-:Y:S02]  /*25d0*/  HADD2.F32 R46, -RZ, R42.H0_H0 ;  /* 0x2000002aff2e7230 */ /* 0x000fe40000004100 */
[----:B------:R-:W-:Y:S01]  /*25e0*/  FADD.FTZ R0, R141, -R0 ;  /* 0x800000008d007221 */ /* 0x000fe20000010000 */
[----:B------:R-:W-:Y:S01]  /*25f0*/  FADD.FTZ R147, R146, -R147 ;  /* 0x8000009392937221 */ /* 0x000fe20000010000 */
[--C-:B------:R-:W-:Y:S01]  /*2600*/  FFMA.FTZ R143, R143, UR17, R154.reuse ;  /* 0x000000118f8f7c23 */ /* 0x100fe2000801009a */
[--C-:B------:R-:W-:Y:S01]  /*2610*/  FFMA.FTZ R145, R145, UR17, R154.reuse ;  /* 0x0000001191917c23 */ /* 0x100fe2000801009a */
[--C-:B------:R-:W-:Y:S01]  /*2620*/  FFMA.FTZ R149, R149, UR17, R154.reuse ;  /* 0x0000001195957c23 */ /* 0x100fe2000801009a */
[--C-:B------:R-:W-:Y:S01]  /*2630*/  FFMA.FTZ R151, R151, UR17, R154.reuse ;  /* 0x0000001197977c23 */ /* 0x100fe2000801009a */
[----:B------:R-:W-:Y:S01]  /*2640*/  FFMA.FTZ R153, R153, UR17, R154 ;  /* 0x0000001199997c23 */ /* 0x000fe2000801009a */
[----:B------:R-:W-:Y:S01]  /*2650*/  FFMA.FTZ R0, R0, UR16, R45 ;  /* 0x0000001000007c23 */ /* 0x000fe2000801002d */
[----:B------:R-:W-:Y:S01]  /*2660*/  FFMA.FTZ R54, R147, UR16, R46 ;  /* 0x0000001093367c23 */ /* 0x000fe2000801002e */
        /* <DEDUP_REMOVED lines=12> */
[----:B------:R-:W-:Y:S01]  /*2730*/  FFMA.FTZ R44, R143, UR16, R44 ;  /* 0x000000108f2c7c23 */ /* 0x000fe2000801002c */
[----:B------:R-:W-:Y:S01]  /*2740*/  FFMA.FTZ R55, R151, UR16, R56 ;  /* 0x0000001097377c23 */ /* 0x000fe20008010038 */
[----:B------:R-:W-:Y:S01]  /*2750*/  FFMA.FTZ R149, R149, UR16, R52 ;  /* 0x0000001095957c23 */ /* 0x000fe20008010034 */
[----:B------:R-:W-:Y:S01]  /*2760*/  FFMA.FTZ R58, R153, UR16, R58 ;  /* 0x00000010993a7c23 */ /* 0x000fe2000801003a */
[----:B------:R-:W-:Y:S01]  /*2770*/  FFMA.FTZ R53, R145, UR16, R46 ;  /* 0x0000001091357c23 */ /* 0x000fe2000801002e */
[----:B------:R-:W-:Y:S02]  /*2780*/  FFMA.FTZ R45, R140, UR16, R45 ;  /* 0x000000108c2d7c23 */ /* 0x000fe4000801002d */
        /* <DEDUP_REMOVED lines=9> */
.L_x_441:
[----:B------:R-:W-:-:S04]  /*2820*/  UISETP.NE.U32.AND UP0, UPT, UR8, URZ, UPT ;  /* 0x000000ff0800728c */ /* 0x000fc8000bf05070 */
[----:B------:R-:W-:-:S09]  /*2830*/  UISETP.NE.AND.EX UP0, UPT, UR9, URZ, UPT, UP0 ;  /* 0x000000ff0900728c */ /* 0x000fd2000bf05300 */
[----:B------:R-:W-:Y:S05]  /*2840*/  BRA.U UP0, `(.L_x_443) ;  /* 0x0000000100a47547 */ /* 0x000fea000b800000 */
        /* <DEDUP_REMOVED lines=41> */
.L_x_443:
[--C-:B------:R-:W-:Y:S01]  /*2ae0*/  FFMA.FTZ R143, R143, UR17, R154.reuse ;  /* 0x000000118f8f7c23 */ /* 0x100fe2000801009a */
[--C-:B------:R-:W-:Y:S01]  /*2af0*/  FFMA.FTZ R147, R147, UR17, R154.reuse ;  /* 0x0000001193937c23 */ /* 0x100fe2000801009a */
[----:B-----5:R-:W-:Y:S02]  /*2b00*/  HADD2.F32 R32, -RZ, R41.H0_H0 ;  /* 0x20000029ff207230 */ /* 0x020fe40000004100 */
[--C-:B------:R-:W-:Y:S01]  /*2b10*/  FFMA.FTZ R0, R0, UR17, R154.reuse ;  /* 0x0000001100007c23 */ /* 0x100fe2000801009a */
        /* <DEDUP_REMOVED lines=39> */
[----:B------:R-:W-:-:S07]  /*2d90*/  MOV R32, R52 ;  /* 0x0000003400207202 */ /* 0x000fce0000000f00 */
.L_x_439:
[----:B------:R-:W-:Y:S01]  /*2da0*/  ISETP.NE.U32.AND P0, PT, RZ, UR5, PT ;  /* 0x00000005ff007c0c */ /* 0x000fe2000bf05070 */
[----:B------:R-:W0:Y:S01]  /*2db0*/  LDC.64 R56, c[0x0][0x468] ;  /* 0x00011a00ff387b82 */ /* 0x000e220000000a00 */
[----:B------:R-:W-:Y:S02]  /*2dc0*/  ISETP.NE.U32.AND P2, PT, RZ, UR8, PT ;  /* 0x00000008ff007c0c */ /* 0x000fe4000bf45070 */
[----:B------:R-:W-:Y:S02]  /*2dd0*/  ISETP.NE.AND.EX P0, PT, RZ, UR6, PT, P0 ;  /* 0x00000006ff007c0c */ /* 0x000fe4000bf05300 */
[----:B------:R-:W-:Y:S02]  /*2de0*/  ISETP.NE.AND.EX P2, PT, RZ, UR9, PT, P2 ;  /* 0x00000009ff007c0c */ /* 0x000fe4000bf45320 */
[----:B------:R-:W-:-:S04]  /*2df0*/  ISETP.NE.U32.AND P1, PT, RZ, UR26, PT ;  /* 0x0000001aff007c0c */ /* 0x000fc8000bf25070 */
[----:B------:R-:W-:-:S05]  /*2e00*/  ISETP.NE.AND.EX P1, PT, RZ, UR27, PT, P1 ;  /* 0x0000001bff007c0c */ /* 0x000fca000bf25310 */
        /* <DEDUP_REMOVED lines=11> */
[--C-:B0-----:R-:W-:Y:S01]  /*2ec0*/  FFMA.FTZ R33, R138, UR17, R154.reuse ;  /* 0x000000118a217c23 */ /* 0x101fe2000801009a */
[--C-:B------:R-:W-:Y:S01]  /*2ed0*/  FFMA.FTZ R0, R137, UR17, R154.reuse ;  /* 0x0000001189007c23 */ /* 0x100fe2000801009a */
[--C-:B------:R-:W-:Y:S01]  /*2ee0*/  FFMA.FTZ R44, R135, UR17, R154.reuse ;  /* 0x00000011872c7c23 */ /* 0x100fe2000801009a */
[--C-:B------:R-:W-:Y:S01]  /*2ef0*/  FFMA.FTZ R123, R123, UR17, R154.reuse ;  /* 0x000000117b7b7c23 */ /* 0x100fe2000801009a */
[----:B------:R-:W-:Y:S01]  /*2f00*/  FADD.FTZ R132, R132, -R33 ;  /* 0x8000002184847221 */ /* 0x000fe20000010000 */
[--C-:B------:R-:W-:Y:S01]  /*2f10*/  FFMA.FTZ R33, R136, UR17, R154.reuse ;  /* 0x0000001188217c23 */ /* 0x100fe2000801009a */
[--C-:B------:R-:W-:Y:S01]  /*2f20*/  FFMA.FTZ R124, R124, UR17, R154.reuse ;  /* 0x000000117c7c7c23 */ /* 0x100fe2000801009a */
[--C-:B------:R-:W-:Y:S01]  /*2f30*/  FFMA.FTZ R127, R127, UR17, R154.reuse ;  /* 0x000000117f7f7c23 */ /* 0x100fe2000801009a */
[----:B------:R-:W-:Y:S01]  /*2f40*/  FFMA.FTZ R130, R130, UR17, R154 ;  /* 0x0000001182827c23 */ /* 0x000fe2000801009a */
[----:B------:R-:W-:Y:S01]  /*2f50*/  FADD.FTZ R131, R131, -R0 ;  /* 0x8000000083837221 */ /* 0x000fe20000010000 */
[----:B------:R-:W-:Y:S01]  /*2f60*/  FADD.FTZ R134, R134, -R33 ;  /* 0x8000002186867221 */ /* 0x000fe20000010000 */
[----:B-----5:R-:W-:-:S02]  /*2f70*/  HADD2.F32 R47, -RZ, R39.H0_H0 ;  /* 0x20000027ff2f7230 */ /* 0x020fc40000004100 */
[----:B------:R-:W-:Y:S01]  /*2f80*/  FADD.FTZ R44, R133, -R44 ;  /* 0x8000002c852c7221 */ /* 0x000fe20000010000 */
[----:B------:R-:W-:Y:S02]  /*2f90*/  HADD2.F32 R53, -RZ, R39.H1_H1 ;  /* 0x30000027ff357230 */ /* 0x000fe40000004100 */
[----:B------:R-:W-:Y:S01]  /*2fa0*/  FADD.FTZ R123, R126, -R123 ;  /* 0x8000007b7e7b7221 */ /* 0x000fe20000010000 */
[----:B------:R-:W-:Y:S02]  /*2fb0*/  HADD2.F32 R0, -RZ, R36.H0_H0 ;  /* 0x20000024ff007230 */ /* 0x000fe40000004100 */
[----:B------:R-:W-:Y:S01]  /*2fc0*/  FADD.FTZ R124, R125, -R124 ;  /* 0x8000007c7d7c7221 */ /* 0x000fe20000010000 */
[----:B------:R-:W-:Y:S02]  /*2fd0*/  HADD2.F32 R32, -RZ, R37.H0_H0 ;  /* 0x20000025ff207230 */ /* 0x000fe40000004100 */
[----:B------:R-:W-:Y:S01]  /*2fe0*/  FADD.FTZ R127, R128, -R127 ;  /* 0x8000007f807f7221 */ /* 0x000fe20000010000 */
[----:B------:R-:W-:-:S02]  /*2ff0*/  HADD2.F32 R34, -RZ, R38.H0_H0 ;  /* 0x20000026ff227230 */ /* 0x000fc40000004100 */
[----:B------:R-:W-:Y:S01]  /*3000*/  FADD.FTZ R130, R129, -R130 ;  /* 0x8000008281827221 */ /* 0x000fe20000010000 */
[----:B------:R-:W-:Y:S02]  /*3010*/  HADD2.F32 R45, -RZ, R38.H1_H1 ;  /* 0x30000026ff2d7230 */ /* 0x000fe40000004100 */
[----:B------:R-:W-:Y:S01]  /*3020*/  FFMA.FTZ R44, R44, UR16, R47 ;  /* 0x000000102c2c7c23 */ /* 0x000fe2000801002f */
[----:B------:R-:W-:Y:S02]  /*3030*/  HADD2.F32 R35, -RZ, R37.H1_H1 ;  /* 0x30000025ff237230 */ /* 0x000fe40000004100 */
[----:B------:R-:W-:Y:S01]  /*3040*/  FFMA.FTZ R53, R134, UR16, R53 ;  /* 0x0000001086357c23 */ /* 0x000fe20008010035 */
[----:B------:R-:W-:Y:S02]  /*3050*/  HADD2.F32 R33, -RZ, R36.H1_H1 ;  /* 0x30000024ff217230 */ /* 0x000fe40000004100 */
[----:B------:R-:W-:Y:S01]  /*3060*/  FFMA.FTZ R0, R123, UR16, R0 ;  /* 0x000000107b007c23 */ /* 0x000fe20008010000 */
[----:B------:R-:W-:Y:S01]  /*3070*/  FFMA.FTZ R32, R127, UR16, R32 ;  /* 0x000000107f207c23 */ /* 0x000fe20008010020 */
[----:B------:R-:W-:Y:S01]  /*3080*/  FFMA.FTZ R34, R131, UR16, R34 ;  /* 0x0000001083227c23 */ /* 0x000fe20008010022 */
[----:B------:R-:W-:Y:S01]  /*3090*/  FFMA.FTZ R45, R132, UR16, R45 ;  /* 0x00000010842d7c23 */ /* 0x000fe2000801002d */
[----:B------:R-:W-:Y:S01]  /*30a0*/  FFMA.FTZ R35, R130, UR16, R35 ;  /* 0x0000001082237c23 */ /* 0x000fe20008010023 */
[----:B------:R-:W-:Y:S01]  /*30b0*/  FFMA.FTZ R33, R124, UR16, R33 ;  /* 0x000000107c217c23 */ /* 0x000fe20008010021 */
        /* <DEDUP_REMOVED lines=13> */
.L_x_446:
        /* <DEDUP_REMOVED lines=21> */
[----:B------:R-:W-:Y:S01]  /*32e0*/  FADD.FTZ R52, R133, -R52 ;  /* 0x8000003485347221 */ /* 0x000fe20000010000 */
        /* <DEDUP_REMOVED lines=19> */
.L_x_445:
        /* <DEDUP_REMOVED lines=42> */
.L_x_448:
[--C-:B------:R-:W-:Y:S01]  /*36c0*/  FFMA.FTZ R0, R135, UR17, R154.reuse ;  /* 0x0000001187007c23 */ /* 0x100fe2000801009a */
[--C-:B0-----:R-:W-:Y:S01]  /*36d0*/  FFMA.FTZ R53, R136, UR17, R154.reuse ;  /* 0x0000001188357c23 */ /* 0x101fe2000801009a */
[--C-:B-----5:R-:W-:Y:S02]  /*36e0*/  HADD2.F32 R52, -RZ, R39.reuse.H0_H0 ;  /* 0x20000027ff347230 */ /* 0x120fe40000004100 */
[----:B------:R-:W-:Y:S01]  /*36f0*/  FFMA.FTZ R55, R138, UR17, R154 ;  /* 0x000000118a377c23 */ /* 0x000fe2000801009a */
[----:B------:R-:W-:Y:S01]  /*3700*/  FADD.FTZ R133, R133, -R0 ;  /* 0x8000000085857221 */ /* 0x000fe20000010000 */
[--C-:B------:R-:W-:Y:S01]  /*3710*/  FFMA.FTZ R0, R137, UR17, R154.reuse ;  /* 0x0000001189007c23 */ /* 0x100fe2000801009a */
[----:B------:R-:W-:Y:S01]  /*3720*/  FADD.FTZ R134, R134, -R53 ;  /* 0x8000003586867221 */ /* 0x000fe20000010000 */
[----:B------:R-:W-:Y:S02]  /*3730*/  HADD2.F32 R59, -RZ, R39.H1_H1 ;  /* 0x30000027ff3b7230 */ /* 0x000fe40000004100 */
[----:B------:R-:W-:Y:S01]  /*3740*/  FFMA.FTZ R127, R127, UR17, R154 ;  /* 0x000000117f7f7c23 */ /* 0x000fe2000801009a */
        /* <DEDUP_REMOVED lines=26> */
[----:B------:R-:W-:Y:S01]  /*38f0*/  F2FP.F16.F32.PACK_AB R52, R59, R0 ;  /* 0x000000003b34723e */ /* 0x000fe200000000ff */
[----:B------:R-:W-:Y:S06]  /*3900*/  BRA `(.L_x_447) ;  /* 0x0000000800187947 */ /* 0x000fec0003800000 */
.L_x_444:
[----:B------:R-:W-:Y:S05]  /*3910*/  @!P0 BRA `(.L_x_449) ;  /* 0x00000004001c8947 */ /* 0x000fea0003800000 */
[----:B------:R-:W-:Y:S05]  /*3920*/  @!P2 BRA `(.L_x_450) ;  /* 0x000000000094a947 */ /* 0x000fea0003800000 */
[--C-:B0-----:R-:W-:Y:S01]  /*3930*/  FFMA.FTZ R32, R137, UR17, R154.reuse ;  /* 0x0000001189207c23 */ /* 0x101fe2000801009a */
        /* <DEDUP_REMOVED lines=36> */
.L_x_450:
        /* <DEDUP_REMOVED lines=33> */
.L_x_449:
        /* <DEDUP_REMOVED lines=34> */
.L_x_451:
[--C-:B------:R-:W-:Y:S01]  /*3fb0*/  FFMA.FTZ R123, R123, UR17, R154.reuse ;  /* 0x000000117b7b7c23 */ /* 0x100fe2000801009a */
[--C-:B------:R-:W-:Y:S01]  /*3fc0*/  FFMA.FTZ R124, R124, UR17, R154.reuse ;  /* 0x000000117c7c7c23 */ /* 0x100fe2000801009a */
[--C-:B------:R-:W-:Y:S01]  /*3fd0*/  FFMA.FTZ R127, R127, UR17, R154.reuse ;  /* 0x000000117f7f7c23 */ /* 0x100fe2000801009a */
[--C-:B------:R-:W-:Y:S01]  /*3fe0*/  FFMA.FTZ R130, R130, UR17, R154.reuse ;  /* 0x0000001182827c23 */ /* 0x100fe2000801009a */
[--C-:B------:R-:W-:Y:S01]  /*3ff0*/  FFMA.FTZ R0, R137, UR17, R154.reuse ;  /* 0x0000001189007c23 */ /* 0x100fe2000801009a */
[--C-:B0-----:R-:W-:Y:S01]  /*4000*/  FFMA.FTZ R53, R138, UR17, R154.reuse ;  /* 0x000000118a357c23 */ /* 0x101fe2000801009a */
        /* <DEDUP_REMOVED lines=21> */
[----:B------:R-:W-:-:S07]  /*4160*/  F2FP.F16.F32.PACK_AB R52, R59, R52 ;  /* 0x000000343b34723e */ /* 0x000fce00000000ff */
.L_x_447:
        /* <DEDUP_REMOVED lines=19> */
[----:B-----5:R-:W-:Y:S02]  /*42a0*/  HADD2.F32 R0, -RZ, R48.H0_H0 ;  /* 0x20000030ff007230 */ /* 0x020fe40000004100 */
[----:B------:R-:W-:Y:S01]  /*42b0*/  FADD.FTZ R69, R60, -R69 ;  /* 0x800000453c457221 */ /* 0x000fe20000010000 */
[----:B0-----:R-:W-:-:S02]  /*42c0*/  HADD2.F32 R32, -RZ, R49.H0_H0 ;  /* 0x20000031ff207230 */ /* 0x001fc40000004100 */
[----:B------:R-:W-:Y:S01]  /*42d0*/  FADD.FTZ R68, R75, -R68 ;  /* 0x800000444b447221 */ /* 0x000fe20000010000 */
[--C-:B------:R-:W-:Y:S02]  /*42e0*/  HADD2.F32 R34, -RZ, R50.reuse.H0_H0 ;  /* 0x20000032ff227230 */ /* 0x100fe40000004100 */
[----:B------:R-:W-:Y:S01]  /*42f0*/  FADD.FTZ R65, R74, -R65 ;  /* 0x800000414a417221 */ /* 0x000fe20000010000 */
[--C-:B------:R-:W-:Y:S02]  /*4300*/  HADD2.F32 R44, -RZ, R51.reuse.H0_H0 ;  /* 0x20000033ff2c7230 */ /* 0x100fe40000004100 */
[----:B------:R-:W-:Y:S01]  /*4310*/  FADD.FTZ R66, R73, -R66 ;  /* 0x8000004249427221 */ /* 0x000fe20000010000 */
        /* <DEDUP_REMOVED lines=13> */
[----:B------:R-:W-:Y:S01]  /*43f0*/  FFMA.FTZ R45, R64, UR16, R45 ;  /* 0x00000010402d7c23 */ /* 0x000fe2000801002d */
[----:B------:R-:W-:Y:S01]  /*4400*/  FFMA.FTZ R35, R66, UR16, R35 ;  /* 0x0000001042237c23 */ /* 0x000fe20008010023 */
[----:B------:R-:W-:-:S02]  /*4410*/  FFMA.FTZ R33, R68, UR16, R33 ;  /* 0x0000001044217c23 */ /* 0x000fc40008010021 */
        /* <DEDUP_REMOVED lines=13> */
.L_x_454:
        /* <DEDUP_REMOVED lines=8> */
[----:B0----5:R-:W-:Y:S02]  /*4570*/  HADD2.F32 R34, -RZ, R50.H0_H0 ;  /* 0x20000032ff227230 */ /* 0x021fe40000004100 */
[----:B------:R-:W-:Y:S01]  /*4580*/  FADD.FTZ R63, R72, -R63 ;  /* 0x8000003f483f7221 */ /* 0x000fe20000010000 */
[----:B------:R-:W-:-:S02]  /*4590*/  HADD2.F32 R52, -RZ, R51.H0_H0 ;  /* 0x20000033ff347230 */ /* 0x000fc40000004100 */
[----:B------:R-:W-:Y:S01]  /*45a0*/  FADD.FTZ R64, R71, -R64 ;  /* 0x8000004047407221 */ /* 0x000fe20000010000 */
[----:B------:R-:W-:Y:S02]  /*45b0*/  HADD2.F32 R55, -RZ, R51.H1_H1 ;  /* 0x30000033ff377230 */ /* 0x000fe40000004100 */
[----:B------:R-:W-:Y:S01]  /*45c0*/  FADD.FTZ R61, R70, -R61 ;  /* 0x8000003d463d7221 */ /* 0x000fe20000010000 */
[----:B------:R-:W-:Y:S02]  /*45d0*/  HADD2.F32 R53, -RZ, R50.H1_H1 ;  /* 0x30000032ff357230 */ /* 0x000fe40000004100 */
        /* <DEDUP_REMOVED lines=26> */
.L_x_453:
        /* <DEDUP_REMOVED lines=42> */
.L_x_456:
[--C-:B------:R-:W-:Y:S01]  /*4a20*/  FFMA.FTZ R61, R61, UR17, R154.reuse ;  /* 0x000000113d3d7c23 */ /* 0x100fe2000801009a */
[--C-:B------:R-:W-:Y:S01]  /*4a30*/  FFMA.FTZ R63, R63, UR17, R154.reuse ;  /* 0x000000113f3f7c23 */ /* 0x100fe2000801009a */
[----:B------:R-:W-:Y:S01]  /*4a40*/  FFMA.FTZ R62, R62, UR17, R154 ;  /* 0x000000113e3e7c23 */ /* 0x000fe2000801009a */
[--C-:B0----5:R-:W-:Y:S02]  /*4a50*/  HADD2.F32 R52, -RZ, R51.reuse.H0_H0 ;  /* 0x20000033ff347230 */ /* 0x121fe40000004100 */
[----:B------:R-:W-:Y:S01]  /*4a60*/  FADD.FTZ R61, R70, -R61 ;  /* 0x8000003d463d7221 */ /* 0x000fe20000010000 */
[----:B------:R-:W-:Y:S02]  /*4a70*/  HADD2.F32 R53, -RZ, R51.H1_H1 ;  /* 0x30000033ff357230 */ /* 0x000fe40000004100 */
[----:B------:R-:W-:Y:S01]  /*4a80*/  FADD.FTZ R62, R67, -R62 ;  /* 0x8000003e433e7221 */ /* 0x000fe20000010000 */
[--C-:B------:R-:W-:Y:S02]  /*4a90*/  HADD2.F32 R0, -RZ, R50.reuse.H0_H0 ;  /* 0x20000032ff007230 */ /* 0x100fe40000004100 */
        /* <DEDUP_REMOVED lines=8> */
[----:B------:R-:W-:Y:S01]  /*4b20*/  FFMA.FTZ R54, R63, UR16, R0 ;  /* 0x000000103f367c23 */ /* 0x000fe20008010000 */
[----:B------:R-:W-:-:S02]  /*4b30*/  HADD2.F32 R59, -RZ, R50.H1_H1 ;  /* 0x30000032ff3b7230 */ /* 0x000fc40000004100 */
[----:B------:R-:W-:Y:S01]  /*4b40*/  FADD.FTZ R65, R74, -R65 ;  /* 0x800000414a417221 */ /* 0x000fe20000010000 */
[--C-:B------:R-:W-:Y:S02]  /*4b50*/  HADD2.F32 R52, -RZ, R49.reuse.H0_H0 ;  /* 0x20000031ff347230 */ /* 0x100fe40000004100 */
[----:B------:R-:W-:Y:S01]  /*4b60*/  FADD.FTZ R66, R73, -R66 ;  /* 0x8000004249427221 */ /* 0x000fe20000010000 */
[----:B------:R-:W-:Y:S02]  /*4b70*/  HADD2.F32 R55, -RZ, R49.H1_H1 ;  /* 0x30000031ff377230 */ /* 0x000fe40000004100 */
[----:B------:R-:W-:Y:S01]  /*4b80*/  FADD.FTZ R64, R71, -R64 ;  /* 0x8000004047407221 */ /* 0x000fe20000010000 */
[--C-:B------:R-:W-:Y:S02]  /*4b90*/  HADD2.F32 R0, -RZ, R48.reuse.H0_H0 ;  /* 0x20000030ff007230 */ /* 0x100fe40000004100 */
[----:B------:R-:W-:Y:S01]  /*4ba0*/  FADD.FTZ R69, R60, -R69 ;  /* 0x800000453c457221 */ /* 0x000fe20000010000 */
[----:B------:R-:W-:-:S02]  /*4bb0*/  HADD2.F32 R53, -RZ, R48.H1_H1 ;  /* 0x30000030ff357230 */ /* 0x000fc40000004100 */
[----:B------:R-:W-:Y:S01]  /*4bc0*/  FADD.FTZ R68, R75, -R68 ;  /* 0x800000444b447221 */ /* 0x000fe20000010000 */
[----:B------:R-:W-:Y:S01]  /*4bd0*/  FFMA.FTZ R63, R64, UR16, R59 ;  /* 0x00000010403f7c23 */ /* 0x000fe2000801003b */
[----:B------:R-:W-:Y:S01]  /*4be0*/  FFMA.FTZ R52, R65, UR16, R52 ;  /* 0x0000001041347c23 */ /* 0x000fe20008010034 */
[----:B------:R-:W-:Y:S01]  /*4bf0*/  FFMA.FTZ R61, R66, UR16, R55 ;  /* 0x00000010423d7c23 */ /* 0x000fe20008010037 */
[----:B------:R-:W-:Y:S01]  /*4c00*/  FFMA.FTZ R0, R69, UR16, R0 ;  /* 0x0000001045007c23 */ /* 0x000fe20008010000 */
[----:B------:R-:W-:Y:S01]  /*4c10*/  FFMA.FTZ R59, R68, UR16, R53 ;  /* 0x00000010443b7c23 */ /* 0x000fe20008010035 */
[----:B------:R-:W-:Y:S02]  /*4c20*/  F2FP.F16.F32.PACK_AB R55, R67, R58 ;  /* 0x0000003a4337723e */ /* 0x000fe400000000ff */
[----:B------:R-:W-:Y:S02]  /*4c30*/  F2FP.F16.F32.PACK_AB R53, R61, R52 ;  /* 0x000000343d35723e */ /* 0x000fe400000000ff */
[----:B------:R-:W-:-:S02]  /*4c40*/  F2FP.F16.F32.PACK_AB R54, R63, R54 ;  /* 0x000000363f36723e */ /* 0x000fc400000000ff */
[----:B------:R-:W-:Y:S01]  /*4c50*/  F2FP.F16.F32.PACK_AB R52, R59, R0 ;  /* 0x000000003b34723e */ /* 0x000fe200000000ff */
[----:B------:R-:W-:Y:S06]  /*4c60*/  BRA `(.L_x_455) ;  /* 0x0000000800187947 */ /* 0x000fec0003800000 */
.L_x_452:
        /* <DEDUP_REMOVED lines=10> */
[----:B0-----:R-:W-:Y:S01]  /*4d10*/  FADD.FTZ R52, R60, -R69 ;  /* 0x800000453c347221 */ /* 0x001fe20000010000 */
        /* <DEDUP_REMOVED lines=28> */
.L_x_458:
        /* <DEDUP_REMOVED lines=16> */
[----:B0-----:R-:W-:Y:S01]  /*4fe0*/  FMUL.FTZ R52, R69, UR16 ;  /* 0x0000001045347c20 */ /* 0x001fe20008410000 */
        /* <DEDUP_REMOVED lines=16> */
.L_x_457:
        /* <DEDUP_REMOVED lines=34> */
.L_x_459:
        /* <DEDUP_REMOVED lines=28> */
.L_x_455:
        /* <DEDUP_REMOVED lines=9> */
[----:B------:R-:W-:Y:S05]  /*5560*/  BRA.U !UP1, `(.L_x_460) ;  /* 0xffffffb1093c7547 */ /* 0x000fea000b83ffff */
[----:B0-----:R-:W-:Y:S02]  /*5570*/  MOV R54, R20 ;  /* 0x0000001400367202 */ /* 0x001fe40000000f00 */
[----:B------:R-:W-:Y:S02]  /*5580*/  MOV R55, R21 ;  /* 0x0000001500377202 */ /* 0x000fe40000000f00 */
[----:B------:R-:W-:Y:S02]  /*5590*/  MOV R20, R22 ;  /* 0x0000001600147202 */ /* 0x000fe40000000f00 */
[----:B------:R-:W-:Y:S02]  /*55a0*/  MOV R21, R23 ;  /* 0x0000001700157202 */ /* 0x000fe40000000f00 */
[----:B------:R-:W-:Y:S02]  /*55b0*/  MOV R22, R24 ;  /* 0x0000001800167202 */ /* 0x000fe40000000f00 */
[----:B------:R-:W-:-:S02]  /*55c0*/  MOV R23, R25 ;  /* 0x0000001900177202 */ /* 0x000fc40000000f00 */
[----:B------:R-:W-:Y:S02]  /*55d0*/  MOV R24, R26 ;  /* 0x0000001a00187202 */ /* 0x000fe40000000f00 */
[----:B------:R-:W-:Y:S02]  /*55e0*/  MOV R25, R27 ;  /* 0x0000001b00197202 */ /* 0x000fe40000000f00 */
[----:B-----5:R-:W-:Y:S02]  /*55f0*/  MOV R50, R4 ;  /* 0x0000000400327202 */ /* 0x020fe40000000f00 */
        /* <DEDUP_REMOVED lines=39> */
.L_x_435:
        /* <DEDUP_REMOVED lines=20> */
.L_x_461:
        /* <DEDUP_REMOVED lines=13> */
.L_x_3787:


//--------------------- .text._ZN10layer_norm31ln_parallel_residual_bwd_kernelINS_13Kernel_traitsI6__halfS2_S2_S2_fjLj3072ELj1ELj1ELj4ELj16ENS_18Kernel_traits_baseILj3072ES2_S2_S2_S2_fjLj128EEEEELb1ELb0ELb0EEEvNS_9BwdParamsE --------------------------
	.section	.text._ZN10layer_norm31ln_parallel_residual_bwd_kernelINS_13Kernel_traitsI6__halfS2_S2_S2_fjLj3072ELj1ELj1ELj4ELj16ENS_18Kernel_traits_baseILj3072ES2_S2_S2_S2_fjLj128EEEEELb1ELb0ELb0EEEvNS_9BwdParamsE,"ax",@progbits
	.align	128
        .global         _ZN10layer_norm31ln_parallel_residual_bwd_kernelINS_13Kernel_traitsI6__halfS2_S2_S2_fjLj3072ELj1ELj1ELj4ELj16ENS_18Kernel_traits_baseILj3072ES2_S2_S2_S2_fjLj128EEEEELb1ELb0ELb0EEEvNS_9BwdParamsE
        .type           _ZN10layer_norm31ln_parallel_residual_bwd_kernelINS_13Kernel_traitsI6__halfS2_S2_S2_fjLj3072ELj1ELj1ELj4ELj16ENS_18Kernel_traits_baseILj3072ES2_S2_S2_S2_fjLj128EEEEELb1ELb0ELb0EEEvNS_9BwdParamsE,@function
        .size           _ZN10layer_norm31ln_parallel_residual_bwd_kernelINS_13Kernel_traitsI6__halfS2_S2_S2_fjLj3072ELj1ELj1ELj4ELj16ENS_18Kernel_traits_baseILj3072ES2_S2_S2_S2_fjLj128EEEEELb1ELb0ELb0EEEvNS_9BwdParamsE,(.L_x_3788 - _ZN10layer_norm31ln_parallel_residual_bwd_kernelINS_13Kernel_traitsI6__halfS2_S2_S2_fjLj3072ELj1ELj1ELj4ELj16ENS_18Kernel_traits_baseILj3072ES2_S2_S2_S2_fjLj128EEEEELb1ELb0ELb0EEEvNS_9BwdParamsE)
        .other          _ZN10layer_norm31ln_parallel_residual_bwd_kernelINS_13Kernel_traitsI6__halfS2_S2_S2_fjLj3072ELj1ELj1ELj4ELj16ENS_18Kernel_traits_baseILj3072ES2_S2_S2_S2_fjLj128EEEEELb1ELb0ELb0EEEvNS_9BwdParamsE,@"STO_CUDA_ENTRY STV_DEFAULT"
_ZN10layer_norm31ln_parallel_residual_bwd_kernelINS_13Kernel_traitsI6__halfS2_S2_S2_fjLj3072ELj1ELj1ELj4ELj16ENS_18Kernel_traits_baseILj3072ES2_S2_S2_S2_fjLj128EEEEELb1ELb0ELb0EEEvNS_9BwdParamsE:
.text._ZN10layer_norm31ln_parallel_residual_bwd_kernelINS_13Kernel_traitsI6__halfS2_S2_S2_fjLj3072ELj1ELj1ELj4ELj16ENS_18Kernel_traits_baseILj3072ES2_S2_S2_S2_fjLj128EEEEELb1ELb0ELb0EEEvNS_9BwdParamsE:
        /* <DEDUP_REMOVED lines=139> */
[----:B------:R-:W1:Y:S01]  /*08b0*/  LDCU UR9, c[0x0][0x400] ;  /* 0x00008000ff0977ac */ /* 0x000e620008000800 */
[----:B------:R-:W2:Y:S01]  /*08c0*/  LDCU.64 UR6, c[0x0][0x478] ;  /* 0x00008f00ff0677ac */ /* 0x000ea20008000a00 */
[----:B------:R-:W3:Y:S01]  /*08d0*/  LDCU.64 UR16, c[0x0][0x438] ;  /* 0x00008700ff1077ac */ /* 0x000ee20008000a00 */
[----:B------:R-:W4:Y:S06]  /*08e0*/  LDCU.64 UR12, c[0x0][0x470] ;  /* 0x00008e00ff0c77ac */ /* 0x000f2c0008000a00 */
.L_x_501:
[----:B0--34-:R-:W0:Y:S08]  /*08f0*/  LDC.64 R168, c[0x0][0x3c0] ;  /* 0x0000f000ffa87b82 */ /* 0x019e300000000a00 */
[----:B------:R-:W1:Y:S01]  /*0900*/  LDC R5, c[0x0][0x388] ;  /* 0x0000e200ff057b82 */ /* 0x000e620000000800 */
[----:B0-----:R-:W-:-:S07]  /*0910*/  IMAD.WIDE R170, R2, 0x4, R168 ;  /* 0x0000000402aa7825 */ /* 0x001fce00078e02a8 */
[----:B------:R-:W0:Y:S01]  /*0920*/  LDC.64 R168, c[0x0][0x3c8] ;  /* 0x0000f200ffa87b82 */ /* 0x000e220000000a00 */
[----:B------:R-:W2:Y:S01]  /*0930*/  LDG.E R170, desc[UR10][R170.64] ;  /* 0x0000000aaaaa7981 */ /* 0x000ea2000c1e1900 */
[----:B0-----:R-:W-:-:S05]  /*0940*/  IMAD.WIDE R168, R2, 0x4, R168 ;  /* 0x0000000402a87825 */ /* 0x001fca00078e02a8 */
[----:B-----5:R0:W5:Y:S01]  /*0950*/  LDG.E R181, desc[UR10][R168.64] ;  /* 0x0000000aa8b57981 */ /* 0x020162000c1e1900 */
[----:B-1----:R-:W-:Y:S01]  /*0960*/  IMAD R0, R2, R5, RZ ;  /* 0x0000000502007224 */ /* 0x002fe200078e02ff */
[----:B------:R-:W-:Y:S01]  /*0970*/  BSSY.RECONVERGENT B0, `(.L_x_463) ;  /* 0x0000099000007945 */ /* 0x000fe20003800200 */
[C---:B------:R-:W-:Y:S02]  /*0980*/  ISETP.GE.U32.AND P2, PT, R4.reuse, 0x100, PT ;  /* 0x000001000400780c */ /* 0x040fe40003f46070 */
[----:B------:R-:W-:Y:S02]  /*0990*/  ISETP.GE.U32.AND P3, PT, R4, 0x180, PT ;  /* 0x000001800400780c */ /* 0x000fe40003f66070 */
[----:B------:R-:W-:-:S04]  /*09a0*/  SHF.R.S32.HI R173, RZ, 0x1f, R0 ;  /* 0x0000001fffad7819 */ /* 0x000fc80000011400 */
[----:B------:R-:W-:-:S04]  /*09b0*/  LEA.HI R173, R173, R0, RZ, 0x3 ;  /* 0x00000000adad7211 */ /* 0x000fc800078f18ff */
[----:B------:R-:W-:Y:S02]  /*09c0*/  LEA.HI.SX32 R0, R173, R216, 0x1d ;  /* 0x000000d8ad007211 */ /* 0x000fe400078feaff */
[----:B------:R-:W-:Y:S02]  /*09d0*/  CS2R R216, SRZ ;  /* 0x0000000000d87805 */ /* 0x000fe4000001ff00 */
[----:B------:R-:W-:Y:S02]  /*09e0*/  MOV R201, R0 ;  /* 0x0000000000c97202 */ /* 0x000fe40000000f00 */
[----:B--2---:R-:W-:Y:S01]  /*09f0*/  FSEL R200, R170, RZ, !P4 ;  /* 0x000000ffaac87208 */ /* 0x004fe20006000000 */
[----:B0-----:R-:W-:Y:S06]  /*0a00*/  @!P1 BRA `(.L_x_464) ;  /* 0x00000008003c9947 */ /* 0x001fec0003800000 */
[----:B------:R-:W0:Y:S08]  /*0a10*/  LDC.64 R8, c[0x0][0x428] ;  /* 0x00010a00ff087b82 */ /* 0x000e300000000a00 */
[----:B------:R-:W1:Y:S08]  /*0a20*/  LDC.64 R168, c[0x0][0x430] ;  /* 0x00010c00ffa87b82 */ /* 0x000e700000000a00 */
[----:B------:R-:W2:Y:S01]  /*0a30*/  LDC.64 R24, c[0x0][0x3a8] ;  /* 0x0000ea00ff187b82 */ /* 0x000ea20000000a00 */
[----:B0-----:R-:W-:-:S07]  /*0a40*/  IMAD.WIDE.U32 R8, R0, 0x10, R8 ;  /* 0x0000001000087825 */ /* 0x001fce00078e0008 */
[----:B------:R-:W0:Y:S01]  /*0a50*/  LDC.64 R208, c[0x0][0x3b0] ;  /* 0x0000ec00ffd07b82 */ /* 0x000e220000000a00 */
[----:B------:R-:W4:Y:S01]  /*0a60*/  LDG.E.128 R8, desc[UR10][R8.64] ;  /* 0x0000000a08087981 */ /* 0x000f22000c1e1d00 */
[----:B-1----:R-:W-:-:S06]  /*0a70*/  IMAD.WIDE.U32 R168, R0, 0x10, R168 ;  /* 0x0000001000a87825 */ /* 0x002fcc00078e00a8 */
[----:B------:R-:W4:Y:S01]  /*0a80*/  LDG.E.128 R168, desc[UR10][R168.64] ;  /* 0x0000000aa8a87981 */ /* 0x000f22000c1e1d00 */
[----:B--2---:R-:W-:-:S06]  /*0a90*/  IMAD.WIDE.U32 R24, R0, 0x10, R24 ;  /* 0x0000001000187825 */ /* 0x004fcc00078e0018 */
[----:B------:R-:W2:Y:S01]  /*0aa0*/  LDG.E.128 R24, desc[UR10][R24.64] ;  /* 0x0000000a18187981 */ /* 0x000ea2000c1e1d00 */
[----:B---3--:R-:W-:Y:S01]  /*0ab0*/  ISETP.NE.U32.AND P0, PT, RZ, UR16, PT ;  /* 0x00000010ff007c0c */ /* 0x008fe2000bf05070 */
[C---:B0-----:R-:W-:Y:S01]  /*0ac0*/  IMAD.WIDE.U32 R208, R0.reuse, 0x8, R208 ;  /* 0x0000000800d07825 */ /* 0x041fe200078e00d0 */
[----:B----4-:R-:W-:Y:S02]  /*0ad0*/  ISETP.NE.U32.AND P1, PT, RZ, UR12, PT ;  /* 0x0000000cff007c0c */ /* 0x010fe4000bf25070 */
[----:B------:R-:W-:Y:S02]  /*0ae0*/  ISETP.NE.AND.EX P0, PT, RZ, UR17, PT, P0 ;  /* 0x00000011ff007c0c */ /* 0x000fe4000bf05300 */
[----:B------:R-:W-:Y:S01]  /*0af0*/  ISETP.NE.AND.EX P1, PT, RZ, UR13, PT, P1 ;  /* 0x0000000dff007c0c */ /* 0x000fe2000bf25310 */
[----:B------:R-:W5:Y:S10]  /*0b00*/  LDG.E.64 R208, desc[UR10][R208.64] ;  /* 0x0000000ad0d07981 */ /* 0x000f74000c1e1b00 */
[----:B------:R-:W0:Y:S08]  /*0b10*/  @P0 LDC.64 R6, c[0x0][0x438] ;  /* 0x00010e00ff060b82 */ /* 0x000e300000000a00 */
[----:B------:R-:W1:Y:S01]  /*0b20*/  @P1 LDC.64 R12, c[0x0][0x3b8] ;  /* 0x0000ee00ff0c1b82 */ /* 0x000e620000000a00 */
[----:B0-----:R-:W-:-:S05]  /*0b30*/  @P0 IMAD.WIDE.U32 R6, R0, 0x10, R6 ;  /* 0x0000001000060825 */ /* 0x001fca00078e0006 */
[----:B------:R0:W5:Y:S01]  /*0b40*/  @P0 LDG.E.128 R28, desc[UR10][R6.64] ;  /* 0x0000000a061c0981 */ /* 0x000162000c1e1d00 */
[----:B-1----:R-:W-:-:S05]  /*0b50*/  @P1 IMAD.WIDE.U32 R12, R0, 0x8, R12 ;  /* 0x00000008000c1825 */ /* 0x002fca00078e000c */
[----:B------:R1:W5:Y:S01]  /*0b60*/  @P1 LDG.E.64 R214, desc[UR10][R12.64] ;  /* 0x0000000a0cd61981 */ /* 0x000362000c1e1b00 */
[--C-:B0-----:R-:W-:Y:S02]  /*0b70*/  HADD2.F32 R6, -RZ, R148.reuse.H0_H0 ;  /* 0x20000094ff067230 */ /* 0x101fe40000004100 */
[----:B------:R-:W-:Y:S02]  /*0b80*/  HADD2.F32 R7, -RZ, R148.H1_H1 ;  /* 0x30000094ff077230 */ /* 0x000fe40000004100 */
[----:B------:R-:W-:Y:S02]  /*0b90*/  HADD2.F32 R222, -RZ, R146.H0_H0 ;  /* 0x20000092ffde7230 */ /* 0x000fe40000004100 */
[----:B-1----:R-:W-:Y:S02]  /*0ba0*/  HADD2.F32 R12, -RZ, R145.H0_H0 ;  /* 0x20000091ff0c7230 */ /* 0x002fe40000004100 */
[----:B------:R-:W-:Y:S02]  /*0bb0*/  HADD2.F32 R180, -RZ, R150.H0_H0 ;  /* 0x20000096ffb47230 */ /* 0x000fe40000004100 */
[----:B------:R-:W-:-:S02]  /*0bc0*/  HADD2.F32 R13, -RZ, R151.H1_H1 ;  /* 0x30000097ff0d7230 */ /* 0x000fc40000004100 */
[--C-:B------:R-:W-:Y:S02]  /*0bd0*/  HADD2.F32 R217, -RZ, R8.reuse.H0_H0 ;  /* 0x20000008ffd97230 */ /* 0x100fe40000004100 */
[----:B------:R-:W-:Y:S02]  /*0be0*/  HADD2.F32 R218, -RZ, R8.H1_H1 ;  /* 0x30000008ffda7230 */ /* 0x000fe40000004100 */
[----:B------:R-:W-:Y:S02]  /*0bf0*/  HADD2.F32 R8, -RZ, R144.H0_H0 ;  /* 0x20000090ff087230 */ /* 0x000fe40000004100 */
[----:B------:R-:W-:-:S05]  /*0c00*/  HADD2.F32 R221, -RZ, R168.H0_H0 ;  /* 0x200000a8ffdd7230 */ /* 0x000fca0000004100 */
[----:B------:R-:W-:Y:S01]  /*0c10*/  FMUL.FTZ R3, R8, R221 ;  /* 0x000000dd08037220 */ /* 0x000fe20000410000 */
[----:B------:R-:W-:-:S03]  /*0c20*/  HADD2.F32 R220, -RZ, R168.H1_H1 ;  /* 0x300000a8ffdc7230 */ /* 0x000fc60000004100 */
[----:B------:R-:W-:Y:S01]  /*0c30*/  FFMA.FTZ R6, R6, R217, R3 ;  /* 0x000000d906067223 */ /* 0x000fe20000010003 */
[----:B------:R-:W-:Y:S02]  /*0c40*/  HADD2.F32 R3, -RZ, R144.H1_H1 ;  /* 0x30000090ff037230 */ /* 0x000fe40000004100 */
[----:B------:R-:W-:Y:S02]  /*0c50*/  HADD2.F32 R219, -RZ, R169.H0_H0 ;  /* 0x200000a9ffdb7230 */ /* 0x000fe40000004100 */
[--C-:B------:R-:W-:Y:S02]  /*0c60*/  HADD2.F32 R173, -RZ, R11.reuse.H0_H0 ;  /* 0x2000000bffad7230 */ /* 0x100fe40000004100 */
[----:B------:R-:W-:Y:S02]  /*0c70*/  HADD2.F32 R172, -RZ, R11.H1_H1 ;  /* 0x3000000bffac7230 */ /* 0x000fe40000004100 */
[----:B------:R-:W-:Y:S01]  /*0c80*/  FMUL.FTZ R8, R3, R220 ;  /* 0x000000dc03087220 */ /* 0x000fe20000410000 */
[----:B------:R-:W-:-:S02]  /*0c90*/  HADD2.F32 R23, -RZ, R10.H0_H0 ;  /* 0x2000000aff177230 */ /* 0x000fc40000004100 */
[----:B------:R-:W-:Y:S02]  /*0ca0*/  HADD2.F32 R22, -RZ, R10.H1_H1 ;  /* 0x3000000aff167230 */ /* 0x000fe40000004100 */
[----:B------:R-:W-:Y:S02]  /*0cb0*/  HADD2.F32 R216, -RZ, R169.H1_H1 ;  /* 0x300000a9ffd87230 */ /* 0x000fe40000004100 */
[----:B------:R-:W-:Y:S02]  /*0cc0*/  HADD2.F32 R11, -RZ, R145.H1_H1 ;  /* 0x30000091ff0b7230 */ /* 0x000fe40000004100 */
[----:B------:R-:W-:Y:S01]  /*0cd0*/  FMUL.FTZ R3, R12, R219 ;  /* 0x000000db0c037220 */ /* 0x000fe20000410000 */
[----:B------:R-:W-:Y:S02]  /*0ce0*/  HADD2.F32 R175, -RZ, R9.H0_H0 ;  /* 0x20000009ffaf7230 */ /* 0x000fe40000004100 */
[----:B------:R-:W-:Y:S02]  /*0cf0*/  HADD2.F32 R201, -RZ, R170.H0_H0 ;  /* 0x200000aaffc97230 */ /* 0x000fe40000004100 */
[----:B------:R-:W-:-:S02]  /*0d00*/  HADD2.F32 R10, -RZ, R149.H0_H0 ;  /* 0x20000095ff0a7230 */ /* 0x000fc40000004100 */
[----:B------:R-:W-:Y:S01]  /*0d10*/  FMUL.FTZ R12, R11, R216 ;  /* 0x000000d80b0c7220 */ /* 0x000fe20000410000 */
[----:B------:R-:W-:Y:S02]  /*0d20*/  HADD2.F32 R174, -RZ, R9.H1_H1 ;  /* 0x30000009ffae7230 */ /* 0x000fe40000004100 */
[----:B------:R-:W-:Y:S01]  /*0d30*/  FFMA.FTZ R7, R7, R218, R8 ;  /* 0x000000da07077223 */ /* 0x000fe20000010008 */
[----:B------:R-:W-:Y:S02]  /*0d40*/  HADD2.F32 R9, -RZ, R149.H1_H1 ;  /* 0x30000095ff097230 */ /* 0x000fe40000004100 */
[----:B------:R-:W-:Y:S01]  /*0d50*/  FMUL.FTZ R11, R222, R201 ;  /* 0x000000c9de0b7220 */ /* 0x000fe20000410000 */
[----:B------:R-:W-:Y:S01]  /*0d60*/  FFMA.FTZ R8, R10, R175, R3 ;  /* 0x000000af0a087223 */ /* 0x000fe20000010003 */
[----:B------:R-:W-:Y:S02]  /*0d70*/  HADD2.F32 R170, -RZ, R170.H1_H1 ;  /* 0x300000aaffaa7230 */ /* 0x000fe40000004100 */
[----:B------:R-:W-:-:S02]  /*0d80*/  HADD2.F32 R3, -RZ, R146.H1_H1 ;  /* 0x30000092ff037230 */ /* 0x000fc40000004100 */
[----:B------:R-:W-:Y:S02]  /*0d90*/  HADD2.F32 R169, -RZ, R171.H0_H0 ;  /* 0x200000abffa97230 */ /* 0x000fe40000004100 */
[----:B------:R-:W-:Y:S02]  /*0da0*/  HADD2.F32 R222, -RZ, R147.H0_H0 ;  /* 0x20000093ffde7230 */ /* 0x000fe40000004100 */
[----:B------:R-:W-:Y:S01]  /*0db0*/  FFMA.FTZ R10, R180, R23, R11 ;  /* 0x00000017b40a7223 */ /* 0x000fe2000001000b */
[----:B------:R-:W-:Y:S01]  /*0dc0*/  FFMA.FTZ R9, R9, R174, R12 ;  /* 0x000000ae09097223 */ /* 0x000fe2000001000c */
[----:B------:R-:W-:Y:S02]  /*0dd0*/  HADD2.F32 R11, -RZ, R150.H1_H1 ;  /* 0x30000096ff0b7230 */ /* 0x000fe40000004100 */
[----:B------:R-:W-:Y:S01]  /*0de0*/  FMUL.FTZ R12, R3, R170 ;  /* 0x000000aa030c7220 */ /* 0x000fe20000410000 */
[----:B------:R-:W-:Y:S02]  /*0df0*/  HADD2.F32 R180, -RZ, R151.H0_H0 ;  /* 0x20000097ffb47230 */ /* 0x000fe40000004100 */
[----:B------:R-:W-:Y:S01]  /*0e00*/  FMUL.FTZ R3, R222, R169 ;  /* 0x000000a9de037220 */ /* 0x000fe20000410000 */
[----:B------:R-:W-:-:S02]  /*0e10*/  HADD2.F32 R168, -RZ, R171.H1_H1 ;  /* 0x300000abffa87230 */ /* 0x000fc40000004100 */
[----:B------:R-:W-:Y:S01]  /*0e20*/  FFMA.FTZ R11, R11, R22, R12 ;  /* 0x000000160b0b7223 */ /* 0x000fe2000001000c */
[----:B------:R-:W-:Y:S02]  /*0e30*/  HADD2.F32 R171, -RZ, R147.H1_H1 ;  /* 0x30000093ffab7230 */ /* 0x000fe40000004100 */
[----:B------:R-:W-:Y:S01]  /*0e40*/  FFMA.FTZ R12, R180, R173, R3 ;  /* 0x000000adb40c7223 */ /* 0x000fe20000010003 */
[--C-:B--2---:R-:W-:Y:S02]  /*0e50*/  HADD2.F32 R3, -RZ, R24.reuse.H0_H0 ;  /* 0x20000018ff037230 */ /* 0x104fe40000004100 */
[--C-:B------:R-:W-:Y:S02]  /*0e60*/  HADD2.F32 R223, -RZ, R25.reuse.H0_H0 ;  /* 0x20000019ffdf7230 */ /* 0x100fe40000004100 */
[----:B------:R-:W-:Y:S01]  /*0e70*/  FMUL.FTZ R222, R171, R168 ;  /* 0x000000a8abde7220 */ /* 0x000fe20000410000 */
[----:B------:R-:W-:Y:S02]  /*0e80*/  HADD2.F32 R25, -RZ, R25.H1_H1 ;  /* 0x30000019ff197230 */ /* 0x000fe40000004100 */
[----:B------:R-:W-:-:S02]  /*0e90*/  HADD2.F32 R171, -RZ, R24.H1_H1 ;  /* 0x30000018ffab7230 */ /* 0x000fc40000004100 */
[C---:B------:R-:W-:Y:S01]  /*0ea0*/  FADD.FTZ R24, -R200.reuse, R3 ;  /* 0x00000003c8187221 */ /* 0x040fe20000010100 */
[--C-:B------:R-:W-:Y:S02]  /*0eb0*/  HADD2.F32 R225, -RZ, R26.reuse.H0_H0 ;  /* 0x2000001affe17230 */ /* 0x100fe40000004100 */
[----:B------:R-:W-:Y:S02]  /*0ec0*/  HADD2.F32 R227, -RZ, R26.H1_H1 ;  /* 0x3000001affe37230 */ /* 0x000fe40000004100 */
[C---:B------:R-:W-:Y:S01]  /*0ed0*/  FADD.FTZ R26, -R200.reuse, R25 ;  /* 0x00000019c81a7221 */ /* 0x040fe20000010100 */
[C---:B-----5:R-:W-:Y:S01]  /*0ee0*/  FMUL.FTZ R3, R181.reuse, R24 ;  /* 0x00000018b5037220 */ /* 0x060fe20000410000 */
[----:B------:R-:W-:Y:S02]  /*0ef0*/  FADD.FTZ R24, -R200, R223 ;  /* 0x000000dfc8187221 */ /* 0x000fe40000010100 */
[----:B------:R-:W-:Y:S01]  /*0f00*/  FMUL.FTZ R26, R181, R26 ;  /* 0x0000001ab51a7220 */ /* 0x000fe20000410000 */
[----:B------:R-:W-:-:S02]  /*0f10*/  HADD2.F32 R229, -RZ, R27.H0_H0 ;  /* 0x2000001bffe57230 */ /* 0x000fc40000004100 */
[----:B------:R-:W-:Y:S02]  /*0f20*/  HADD2.F32 R231, -RZ, R27.H1_H1 ;  /* 0x3000001bffe77230 */ /* 0x000fe40000004100 */
[----:B------:R-:W-:Y:S01]  /*0f30*/  FMUL.FTZ R27, R181, R24 ;  /* 0x00000018b51b7220 */ /* 0x000fe20000410000 */
[----:B------:R-:W-:Y:S01]  /*0f40*/  FADD.FTZ R24, -R200, R225 ;  /* 0x000000e1c8187221 */ /* 0x000fe20000010100 */
[----:B------:R-:W-:Y:S01]  /*0f50*/  FADD.FTZ R103, R103, R174 ;  /* 0x000000ae67677221 */ /* 0x000fe20000010000 */
[----:B------:R-:W-:Y:S01]  /*0f60*/  FFMA.FTZ R127, R26, R174, R127 ;  /* 0x000000ae1a7f7223 */ /* 0x000fe2000001007f */
[C---:B------:R-:W-:Y:S01]  /*0f70*/  FADD.FTZ R174, -R200.reuse, R227 ;  /* 0x000000e3c8ae7221 */ /* 0x040fe20000010100 */
[C---:B------:R-:W-:Y:S01]  /*0f80*/  FMUL.FTZ R25, R181.reuse, R24 ;  /* 0x00000018b5197220 */ /* 0x040fe20000410000 */
[----:B------:R-:W-:Y:S02]  /*0f90*/  FADD.FTZ R180, -R200, R171 ;  /* 0x000000abc8b47221 */ /* 0x000fe40000010100 */
[----:B------:R-:W-:Y:S01]  /*0fa0*/  FMUL.FTZ R24, R181, R174 ;  /* 0x000000aeb5187220 */ /* 0x000fe20000410000 */
[----:B------:R-:W-:Y:S01]  /*0fb0*/  FADD.FTZ R97, R97, R22 ;  /* 0x0000001661617221 */ /* 0x000fe20000010000 */
[----:B------:R-:W-:Y:S01]  /*0fc0*/  FADD.FTZ R96, R96, R23 ;  /* 0x0000001760607221 */ /* 0x000fe20000010000 */
[----:B------:R-:W-:Y:S01]  /*0fd0*/  FFMA.FTZ R120, R25, R23, R120 ;  /* 0x0000001719787223 */ /* 0x000fe20000010078 */
[----:B------:R-:W-:Y:S01]  /*0fe0*/  FFMA.FTZ R121, R24, R22, R121 ;  /* 0x0000001618797223 */ /* 0x000fe20000010079 */
[----:B------:R-:W-:Y:S01]  /*0ff0*/  FADD.FTZ R22, RZ, R6 ;  /* 0x00000006ff167221 */ /* 0x000fe20000010000 */
[----:B------:R-:W-:Y:S01]  /*1000*/  FMUL.FTZ R180, R181, R180 ;  /* 0x000000b4b5b47220 */ /* 0x000fe20000410000 */
[----:B------:R-:W-:Y:S01]  /*1010*/  FFMA.FTZ R23, R3, R6, RZ ;  /* 0x0000000603177223 */ /* 0x000fe200000100ff */
[----:B------:R-:W-:Y:S01]  /*1020*/  FADD.FTZ R174, -R200, R229 ;  /* 0x000000e5c8ae7221 */ /* 0x000fe20000010100 */
[----:B------:R-:W-:-:S02]  /*1030*/  FADD.FTZ R171, R22, R7 ;  /* 0x0000000716ab7221 */ /* 0x000fc40000010000 */
[----:B------:R-:W-:Y:S01]  /*1040*/  FFMA.FTZ R22, R180, R7, R23 ;  /* 0x00000007b4167223 */ /* 0x000fe20000010017 */
[----:B------:R-:W-:Y:S01]  /*1050*/  FADD.FTZ R49, R49, R170 ;  /* 0x000000aa31317221 */ /* 0x000fe20000010000 */
[----:B------:R-:W-:Y:S01]  /*1060*/  FFMA.FTZ R73, R24, R170, R73 ;  /* 0x000000aa18497223 */ /* 0x000fe20000010049 */
[----:B------:R-:W-:Y:S01]  /*1070*/  FMUL.FTZ R23, R181, R174 ;  /* 0x000000aeb5177220 */ /* 0x000fe20000410000 */
[----:B------:R-:W-:Y:S01]  /*1080*/  FADD.FTZ R170, R171, R8 ;  /* 0x00000008abaa7221 */ /* 0x000fe20000010000 */
[----:B------:R-:W-:Y:S01]  /*1090*/  FFMA.FTZ R171, R27, R8, R22 ;  /* 0x000000081bab7223 */ /* 0x000fe20000010016 */
[----:B------:R-:W-:Y:S01]  /*10a0*/  FADD.FTZ R98, R98, R173 ;  /* 0x000000ad62627221 */ /* 0x000fe20000010000 */
[C---:B------:R-:W-:Y:S01]  /*10b0*/  FFMA.FTZ R122, R23.reuse, R173, R122 ;  /* 0x000000ad177a7223 */ /* 0x040fe2000001007a */
[----:B------:R-:W-:Y:S01]  /*10c0*/  FADD.FTZ R173, R170, R9 ;  /* 0x00000009aaad7221 */ /* 0x000fe20000010000 */
[----:B------:R-:W-:Y:S01]  /*10d0*/  FFMA.FTZ R22, R26, R9, R171 ;  /* 0x000000091a167223 */ /* 0x000fe200000100ab */
[----:B------:R-:W-:Y:S01]  /*10e0*/  FADD.FTZ R174, -R200, R231 ;  /* 0x000000e7c8ae7221 */ /* 0x000fe20000010100 */
[----:B------:R-:W-:Y:S01]  /*10f0*/  FADD.FTZ R50, R50, R169 ;  /* 0x000000a932327221 */ /* 0x000fe20000010000 */
[----:B------:R-:W-:Y:S01]  /*1100*/  FFMA.FTZ R74, R23, R169, R74 ;  /* 0x000000a9174a7223 */ /* 0x000fe2000001004a */
[----:B------:R-:W-:Y:S01]  /*1110*/  FADD.FTZ R170, R173, R10 ;  /* 0x0000000aadaa7221 */ /* 0x000fe20000010000 */
[----:B------:R-:W-:Y:S01]  /*1120*/  FFMA.FTZ R169, R25, R10, R22 ;  /* 0x0000000a19a97223 */ /* 0x000fe20000010016 */
[----:B------:R-:W-:-:S02]  /*1130*/  FMUL.FTZ R22, R181, R174 ;  /* 0x000000aeb5167220 */ /* 0x000fc40000410000 */
[----:B------:R-:W-:Y:S01]  /*1140*/  FADD.FTZ R171, R170, R11 ;  /* 0x0000000baaab7221 */ /* 0x000fe20000010000 */
[----:B------:R-:W-:Y:S01]  /*1150*/  FFMA.FTZ R170, R24, R11, R169 ;  /* 0x0000000b18aa7223 */ /* 0x000fe200000100a9 */
[-C--:B------:R-:W-:Y:S01]  /*1160*/  FFMA.FTZ R13, R13, R172.reuse, R222 ;  /* 0x000000ac0d0d7223 */ /* 0x080fe200000100de */
        /* <DEDUP_REMOVED lines=22> */
[----:B------:R-:W-:Y:S01]  /*12d0*/  IADD3 R201, PT, PT, R0, 0x80, RZ ;  /* 0x0000008000c97810 */ /* 0x000fe20007ffe0ff */
[----:B------:R-:W-:Y:S01]  /*12e0*/  FADD.FTZ R217, R172, R13 ;  /* 0x0000000dacd97221 */ /* 0x000fe20000010000 */
[----:B------:R-:W-:-:S07]  /*12f0*/  FFMA.FTZ R216, R22, R13, R170 ;  /* 0x0000000d16d87223 */ /* 0x000fce00000100aa */
.L_x_464:
[----:B---34-:R-:W-:Y:S05]  /*1300*/  BSYNC.RECONVERGENT B0 ;  /* 0x0000000000007941 */ /* 0x018fea0003800200 */
.L_x_463:
        /* <DEDUP_REMOVED lines=13> */
[----:B------:R-:W-:Y:S02]  /*13e0*/  ISETP.NE.AND.EX P1, PT, RZ, UR13, PT, P1 ;  /* 0x0000000dff007c0c */ /* 0x000fe4000bf25310 */
[----:B------:R-:W-:Y:S01]  /*13f0*/  ISETP.NE.U32.AND P0, PT, RZ, UR16, PT ;  /* 0x00000010ff007c0c */ /* 0x000fe2000bf05070 */
[----:B0-----:R-:W-:-:S03]  /*1400*/  IMAD.WIDE.U32 R14, R201, 0x8, R14 ;  /* 0x00000008c90e7825 */ /* 0x001fc600078e000e */
[----:B------:R-:W-:Y:S02]  /*1410*/  ISETP.NE.AND.EX P0, PT, RZ, UR17, PT, P0 ;  /* 0x00000011ff007c0c */ /* 0x000fe4000bf05300 */
[----:B------:R-:W5:Y:S05]  /*1420*/  LDG.E.64 R206, desc[UR10][R14.64] ;  /* 0x0000000a0ece7981 */ /* 0x000f6a000c1e1b00 */
[----:B------:R-:W0:Y:S08]  /*1430*/  @P1 LDC.64 R20, c[0x0][0x3b8] ;  /* 0x0000ee00ff141b82 */ /* 0x000e300000000a00 */
[----:B------:R-:W1:Y:S01]  /*1440*/  @P0 LDC.64 R192, c[0x0][0x438] ;  /* 0x00010e00ffc00b82 */ /* 0x000e620000000a00 */
[----:B------:R-:W-:-:S02]  /*1450*/  HADD2.F32 R224, -RZ, R138.H0_H0 ;  /* 0x2000008affe07230 */ /* 0x000fc40000004100 */
[----:B0-----:R-:W-:-:S05]  /*1460*/  @P1 IMAD.WIDE.U32 R20, R201, 0x8, R20 ;  /* 0x00000008c9141825 */ /* 0x001fca00078e0014 */
[----:B------:R0:W5:Y:S01]  /*1470*/  @P1 LDG.E.64 R212, desc[UR10][R20.64] ;  /* 0x0000000a14d41981 */ /* 0x000162000c1e1b00 */
[----:B-1----:R-:W-:-:S05]  /*1480*/  @P0 IMAD.WIDE.U32 R192, R201, 0x10, R192 ;  /* 0x00000010c9c00825 */ /* 0x002fca00078e00c0 */
[----:B------:R1:W5:Y:S01]  /*1490*/  @P0 LDG.E.128 R152, desc[UR10][R192.64] ;  /* 0x0000000ac0980981 */ /* 0x000362000c1e1d00 */
[--C-:B0-----:R-:W-:Y:S02]  /*14a0*/  HADD2.F32 R20, -RZ, R137.reuse.H0_H0 ;  /* 0x20000089ff147230 */ /* 0x101fe40000004100 */
[----:B------:R-:W-:Y:S02]  /*14b0*/  HADD2.F32 R21, -RZ, R137.H1_H1 ;  /* 0x30000089ff157230 */ /* 0x000fe40000004100 */
[----:B-1----:R-:W-:Y:S02]  /*14c0*/  HADD2.F32 R192, -RZ, R142.H0_H0 ;  /* 0x2000008effc07230 */ /* 0x002fe40000004100 */
[----:B------:R-:W-:Y:S01]  /*14d0*/  HADD2.F32 R193, -RZ, R143.H1_H1 ;  /* 0x3000008fffc17230 */ /* 0x000fe20000004100 */
[----:B------:R-:W-:Y:S01]  /*14e0*/  IADD3 R201, PT, PT, R201, 0x80, RZ ;  /* 0x00000080c9c97810 */ /* 0x000fe20007ffe0ff */
[--C-:B---3--:R-:W-:Y:S02]  /*14f0*/  HADD2.F32 R199, -RZ, R18.reuse.H0_H0 ;  /* 0x20000012ffc77230 */ /* 0x108fe40000004100 */
[----:B------:R-:W-:-:S02]  /*1500*/  HADD2.F32 R198, -RZ, R18.H1_H1 ;  /* 0x30000012ffc67230 */ /* 0x000fc40000004100 */
[----:B------:R-:W-:Y:S02]  /*1510*/  HADD2.F32 R18, -RZ, R136.H0_H0 ;  /* 0x20000088ff127230 */ /* 0x000fe40000004100 */
[----:B----4-:R-:W-:Y:S02]  /*1520*/  HADD2.F32 R225, -RZ, R172.H0_H0 ;  /* 0x200000acffe17230 */ /* 0x010fe40000004100 */
[--C-:B------:R-:W-:Y:S02]  /*1530*/  HADD2.F32 R195, -RZ, R16.reuse.H0_H0 ;  /* 0x20000010ffc37230 */ /* 0x100fe40000004100 */
[----:B------:R-:W-:Y:S02]  /*1540*/  HADD2.F32 R194, -RZ, R16.H1_H1 ;  /* 0x30000010ffc27230 */ /* 0x000fe40000004100 */
[----:B------:R-:W-:Y:S01]  /*1550*/  FMUL.FTZ R15, R18, R225 ;  /* 0x000000e1120f7220 */ /* 0x000fe20000410000 */
[--C-:B------:R-:W-:Y:S02]  /*1560*/  HADD2.F32 R197, -RZ, R17.reuse.H0_H0 ;  /* 0x20000011ffc57230 */ /* 0x100fe40000004100 */
[----:B------:R-:W-:-:S02]  /*1570*/  HADD2.F32 R196, -RZ, R17.H1_H1 ;  /* 0x30000011ffc47230 */ /* 0x000fc40000004100 */
[----:B------:R-:W-:Y:S02]  /*1580*/  HADD2.F32 R16, -RZ, R140.H0_H0 ;  /* 0x2000008cff107230 */ /* 0x000fe40000004100 */
[----:B------:R-:W-:Y:S02]  /*1590*/  HADD2.F32 R222, -RZ, R172.H1_H1 ;  /* 0x300000acffde7230 */ /* 0x000fe40000004100 */
[----:B------:R-:W-:Y:S02]  /*15a0*/  HADD2.F32 R17, -RZ, R136.H1_H1 ;  /* 0x30000088ff117230 */ /* 0x000fe40000004100 */
[--C-:B------:R-:W-:Y:S02]  /*15b0*/  HADD2.F32 R223, -RZ, R173.reuse.H0_H0 ;  /* 0x200000adffdf7230 */ /* 0x100fe40000004100 */
[----:B------:R-:W-:Y:S02]  /*15c0*/  HADD2.F32 R220, -RZ, R173.H1_H1 ;  /* 0x300000adffdc7230 */ /* 0x000fe40000004100 */
[----:B------:R-:W-:Y:S01]  /*15d0*/  FFMA.FTZ R14, R16, R195, R15 ;  /* 0x000000c3100e7223 */ /* 0x000fe2000001000f */
[----:B------:R-:W-:-:S02]  /*15e0*/  HADD2.F32 R221, -RZ, R174.H0_H0 ;  /* 0x200000aeffdd7230 */ /* 0x000fc40000004100 */
[----:B------:R-:W-:Y:S01]  /*15f0*/  FMUL.FTZ R16, R17, R222 ;  /* 0x000000de11107220 */ /* 0x000fe20000410000 */
[----:B------:R-:W-:Y:S02]  /*1600*/  HADD2.F32 R15, -RZ, R140.H1_H1 ;  /* 0x3000008cff0f7230 */ /* 0x000fe40000004100 */
[----:B------:R-:W-:Y:S01]  /*1610*/  FMUL.FTZ R17, R20, R223 ;  /* 0x000000df14117220 */ /* 0x000fe20000410000 */
[----:B------:R-:W-:Y:S02]  /*1620*/  HADD2.F32 R18, -RZ, R141.H0_H0 ;  /* 0x2000008dff127230 */ /* 0x000fe40000004100 */
[----:B------:R-:W-:Y:S01]  /*1630*/  FMUL.FTZ R20, R21, R220 ;  /* 0x000000dc15147220 */ /* 0x000fe20000410000 */
[----:B------:R-:W-:Y:S01]  /*1640*/  FMUL.FTZ R21, R224, R221 ;  /* 0x000000dde0157220 */ /* 0x000fe20000410000 */
[----:B------:R-:W-:Y:S01]  /*1650*/  FFMA.FTZ R15, R15, R194, R16 ;  /* 0x000000c20f0f7223 */ /* 0x000fe20000010010 */
[--C-:B------:R-:W-:Y:S02]  /*1660*/  HADD2.F32 R219, -RZ, R19.reuse.H0_H0 ;  /* 0x20000013ffdb7230 */ /* 0x100fe40000004100 */
[----:B------:R-:W-:Y:S01]  /*1670*/  FFMA.FTZ R16, R18, R197, R17 ;  /* 0x000000c512107223 */ /* 0x000fe20000010011 */
[----:B------:R-:W-:-:S02]  /*1680*/  HADD2.F32 R218, -RZ, R19.H1_H1 ;  /* 0x30000013ffda7230 */ /* 0x000fc40000004100 */
[----:B------:R-:W-:Y:S01]  /*1690*/  FFMA.FTZ R18, R192, R199, R21 ;  /* 0x000000c7c0127223 */ /* 0x000fe20000010015 */
[----:B------:R-:W-:Y:S02]  /*16a0*/  HADD2.F32 R19, -RZ, R141.H1_H1 ;  /* 0x3000008dff137230 */ /* 0x000fe40000004100 */
[----:B------:R-:W-:Y:S02]  /*16b0*/  HADD2.F32 R174, -RZ, R174.H1_H1 ;  /* 0x300000aeffae7230 */ /* 0x000fe40000004100 */
[----:B------:R-:W-:Y:S02]  /*16c0*/  HADD2.F32 R21, -RZ, R138.H1_H1 ;  /* 0x3000008aff157230 */ /* 0x000fe40000004100 */
[--C-:B------:R-:W-:Y:S02]  /*16d0*/  HADD2.F32 R173, -RZ, R175.reuse.H0_H0 ;  /* 0x200000afffad7230 */ /* 0x100fe40000004100 */
[----:B------:R-:W-:Y:S02]  /*16e0*/  HADD2.F32 R172, -RZ, R175.H1_H1 ;  /* 0x300000afffac7230 */ /* 0x000fe40000004100 */
[----:B------:R-:W-:-:S02]  /*16f0*/  HADD2.F32 R224, -RZ, R139.H0_H0 ;  /* 0x2000008bffe07230 */ /* 0x000fc40000004100 */
[----:B------:R-:W-:Y:S02]  /*1700*/  HADD2.F32 R175, -RZ, R139.H1_H1 ;  /* 0x3000008bffaf7230 */ /* 0x000fe40000004100 */
[----:B------:R-:W-:Y:S01]  /*1710*/  FFMA.FTZ R17, R19, R196, R20 ;  /* 0x000000c413117223 */ /* 0x000fe20000010014 */
[----:B------:R-:W-:Y:S01]  /*1720*/  FMUL.FTZ R20, R21, R174 ;  /* 0x000000ae15147220 */ /* 0x000fe20000410000 */
[----:B------:R-:W-:Y:S01]  /*1730*/  FMUL.FTZ R21, R224, R173 ;  /* 0x000000ade0157220 */ /* 0x000fe20000410000 */
[----:B------:R-:W-:Y:S01]  /*1740*/  FMUL.FTZ R224, R175, R172 ;  /* 0x000000acafe07220 */ /* 0x000fe20000410000 */
[----:B--2---:R-:W-:Y:S02]  /*1750*/  HADD2.F32 R175, -RZ, R168.H0_H0 ;  /* 0x200000a8ffaf7230 */ /* 0x004fe40000004100 */
[----:B------:R-:W-:Y:S02]  /*1760*/  HADD2.F32 R19, -RZ, R142.H1_H1 ;  /* 0x3000008eff137230 */ /* 0x000fe40000004100 */
[----:B------:R-:W-:-:S02]  /*1770*/  HADD2.F32 R192, -RZ, R143.H0_H0 ;  /* 0x2000008fffc07230 */ /* 0x000fc40000004100 */
[----:B------:R-:W-:Y:S02]  /*1780*/  HADD2.F32 R227, -RZ, R168.H1_H1 ;  /* 0x300000a8ffe37230 */ /* 0x000fe40000004100 */
[----:B------:R-:W-:Y:S01]  /*1790*/  FADD.FTZ R168, -R200, R175 ;  /* 0x000000afc8a87221 */ /* 0x000fe20000010100 */
[--C-:B------:R-:W-:Y:S02]  /*17a0*/  HADD2.F32 R229, -RZ, R169.reuse.H0_H0 ;  /* 0x200000a9ffe57230 */ /* 0x100fe40000004100 */
[----:B------:R-:W-:Y:S01]  /*17b0*/  FFMA.FTZ R19, R19, R198, R20 ;  /* 0x000000c613137223 */ /* 0x000fe20000010014 */
[----:B------:R-:W-:Y:S01]  /*17c0*/  FFMA.FTZ R20, R192, R219, R21 ;  /* 0x000000dbc0147223 */ /* 0x000fe20000010015 */
[----:B------:R-:W-:Y:S01]  /*17d0*/  FFMA.FTZ R21, R193, R218, R224 ;  /* 0x000000dac1157223 */ /* 0x000fe200000100e0 */
[----:B-----5:R-:W-:Y:S01]  /*17e0*/  FMUL.FTZ R193, R181, R168 ;  /* 0x000000a8b5c17220 */ /* 0x020fe20000410000 */
[----:B------:R-:W-:Y:S02]  /*17f0*/  HADD2.F32 R175, -RZ, R170.H0_H0 ;  /* 0x200000aaffaf7230 */ /* 0x000fe40000004100 */
[C---:B------:R-:W-:Y:S01]  /*1800*/  FADD.FTZ R168, -R200.reuse, R229 ;  /* 0x000000e5c8a87221 */ /* 0x040fe20000010100 */
[----:B------:R-:W-:Y:S01]  /*1810*/  FADD.FTZ R192, -R200, R227 ;  /* 0x000000e3c8c07221 */ /* 0x000fe20000010100 */
[----:B------:R-:W-:Y:S01]  /*1820*/  FADD.FTZ R92, R92, R195 ;  /* 0x000000c35c5c7221 */ /* 0x000fe20000010000 */
[----:B------:R-:W-:Y:S01]  /*1830*/  FFMA.FTZ R116, R193, R195, R116 ;  /* 0x000000c3c1747223 */ /* 0x000fe20000010074 */
[----:B------:R-:W-:Y:S01]  /*1840*/  FMUL.FTZ R195, R181, R168 ;  /* 0x000000a8b5c37220 */ /* 0x000fe20000410000 */
[----:B------:R-:W-:-:S02]  /*1850*/  HADD2.F32 R169, -RZ, R169.H1_H1 ;  /* 0x300000a9ffa97230 */ /* 0x000fc40000004100 */
[----:B------:R-:W-:Y:S01]  /*1860*/  FMUL.FTZ R192, R181, R192 ;  /* 0x000000c0b5c07220 */ /* 0x000fe20000410000 */
[----:B------:R-:W-:Y:S01]  /*1870*/  FADD.FTZ R168, -R200, R175 ;  /* 0x000000afc8a87221 */ /* 0x000fe20000010100 */
[----:B------:R-:W-:Y:S01]  /*1880*/  FADD.FTZ R94, R94, R197 ;  /* 0x000000c55e5e7221 */ /* 0x000fe20000010000 */
[----:B------:R-:W-:Y:S01]  /*1890*/  FFMA.FTZ R118, R195, R197, R118 ;  /* 0x000000c5c3767223 */ /* 0x000fe20000010076 */
[----:B------:R-:W-:Y:S02]  /*18a0*/  HADD2.F32 R233, -RZ, R171.H0_H0 ;  /* 0x200000abffe97230 */ /* 0x000fe40000004100 */
[----:B------:R-:W-:Y:S01]  /*18b0*/  FADD.FTZ R93, R93, R194 ;  /* 0x000000c25d5d7221 */ /* 0x000fe20000010000 */
[----:B------:R-:W-:Y:S01]  /*18c0*/  FFMA.FTZ R117, R192, R194, R117 ;  /* 0x000000c2c0757223 */ /* 0x000fe20000010075 */
[----:B------:R-:W-:Y:S01]  /*18d0*/  FMUL.FTZ R197, R181, R168 ;  /* 0x000000a8b5c57220 */ /* 0x000fe20000410000 */
[----:B------:R-:W-:Y:S01]  /*18e0*/  FADD.FTZ R194, -R200, R169 ;  /* 0x000000a9c8c27221 */ /* 0x000fe20000010100 */
[----:B------:R-:W-:Y:S01]  /*18f0*/  FADD.FTZ R168, R217, R14 ;  /* 0x0000000ed9a87221 */ /* 0x000fe20000010000 */
[----:B------:R-:W-:Y:S01]  /*1900*/  FFMA.FTZ R169, R193, R14, R216 ;  /* 0x0000000ec1a97223 */ /* 0x000fe200000100d8 */
[----:B------:R-:W-:-:S02]  /*1910*/  HADD2.F32 R231, -RZ, R170.H1_H1 ;  /* 0x300000aaffe77230 */ /* 0x000fc40000004100 */
[----:B------:R-:W-:Y:S01]  /*1920*/  FADD.FTZ R170, -R200, R233 ;  /* 0x000000e9c8aa7221 */ /* 0x000fe20000010100 */
[----:B------:R-:W-:Y:S02]  /*1930*/  HADD2.F32 R235, -RZ, R171.H1_H1 ;  /* 0x300000abffeb7230 */ /* 0x000fe40000004100 */
[----:B------:R-:W-:Y:S01]  /*1940*/  FADD.FTZ R171, R168, R15 ;  /* 0x0000000fa8ab7221 */ /* 0x000fe20000010000 */
[----:B------:R-:W-:Y:S01]  /*1950*/  FFMA.FTZ R168, R192, R15, R169 ;  /* 0x0000000fc0a87223 */ /* 0x000fe200000100a9 */
[----:B------:R-:W-:Y:S01]  /*1960*/  FMUL.FTZ R194, R181, R194 ;  /* 0x000000c2b5c27220 */ /* 0x000fe20000410000 */
[----:B------:R-:W-:Y:S01]  /*1970*/  FADD.FTZ R88, R88, R199 ;  /* 0x000000c758587221 */ /* 0x000fe20000010000 */
[----:B------:R-:W-:Y:S01]  /*1980*/  FFMA.FTZ R112, R197, R199, R112 ;  /* 0x000000c7c5707223 */ /* 0x000fe20000010070 */
[----:B------:R-:W-:Y:S01]  /*1990*/  FMUL.FTZ R199, R181, R170 ;  /* 0x000000aab5c77220 */ /* 0x000fe20000410000 */
[----:B------:R-:W-:Y:S01]  /*19a0*/  FADD.FTZ R170, R171, R16 ;  /* 0x00000010abaa7221 */ /* 0x000fe20000010000 */
[----:B------:R-:W-:Y:S01]  /*19b0*/  FFMA.FTZ R169, R195, R16, R168 ;  /* 0x00000010c3a97223 */ /* 0x000fe200000100a8 */
[----:B------:R-:W-:Y:S01]  /*19c0*/  FADD.FTZ R95, R95, R196 ;  /* 0x000000c45f5f7221 */ /* 0x000fe20000010000 */
[----:B------:R-:W-:Y:S01]  /*19d0*/  FFMA.FTZ R119, R194, R196, R119 ;  /* 0x000000c4c2777223 */ /* 0x000fe20000010077 */
[----:B------:R-:W-:Y:S01]  /*19e0*/  FADD.FTZ R196, -R200, R231 ;  /* 0x000000e7c8c47221 */ /* 0x000fe20000010100 */
[----:B------:R-:W-:Y:S01]  /*19f0*/  FADD.FTZ R171, R170, R17 ;  /* 0x00000011aaab7221 */ /* 0x000fe20000010000 */
[----:B------:R-:W-:-:S02]  /*1a00*/  FFMA.FTZ R168, R194, R17, R169 ;  /* 0x00000011c2a87223 */ /* 0x000fc400000100a9 */
[----:B------:R-:W-:Y:S01]  /*1a10*/  FMUL.FTZ R196, R181, R196 ;  /* 0x000000c4b5c47220 */ /* 0x000fe20000410000 */
[----:B------:R-:W-:Y:S01]  /*1a20*/  FADD.FTZ R170, R171, R18 ;  /* 0x00000012abaa7221 */ /* 0x000fe20000010000 */
[----:B------:R-:W-:Y:S01]  /*1a30*/  FFMA.FTZ R169, R197, R18, R168 ;  /* 0x00000012c5a97223 */ /* 0x000fe200000100a8 */
[----:B------:R-:W-:Y:S01]  /*1a40*/  FADD.FTZ R89, R89, R198 ;  /* 0x000000c659597221 */ /* 0x000fe20000010000 */
[----:B------:R-:W-:Y:S01]  /*1a50*/  FFMA.FTZ R113, R196, R198, R113 ;  /* 0x000000c6c4717223 */ /* 0x000fe20000010071 */
[----:B------:R-:W-:Y:S01]  /*1a60*/  FADD.FTZ R198, -R200, R235 ;  /* 0x000000ebc8c67221 */ /* 0x000fe20000010100 */
[----:B------:R-:W-:Y:S01]  /*1a70*/  FADD.FTZ R171, R170, R19 ;  /* 0x00000013aaab7221 */ /* 0x000fe20000010000 */
[----:B------:R-:W-:Y:S02]  /*1a80*/  FFMA.FTZ R169, R196, R19, R169 ;  /* 0x00000013c4a97223 */ /* 0x000fe400000100a9 */
        /* <DEDUP_REMOVED lines=25> */
.L_x_466:
[----:B------:R-:W-:Y:S05]  /*1c20*/  BSYNC.RECONVERGENT B0 ;  /* 0x0000000000007941 */ /* 0x000fea0003800200 */
.L_x_465:
        /* <DEDUP_REMOVED lines=14> */
[----:B------:R-:W-:-:S04]  /*1d10*/  ISETP.NE.U32.AND P0, PT, RZ, UR16, PT ;  /* 0x00000010ff007c0c */ /* 0x000fc8000bf05070 */
[----:B------:R-:W-:-:S07]  /*1d20*/  ISETP.NE.AND.EX P0, PT, RZ, UR17, PT, P0 ;  /* 0x00000011ff007c0c */ /* 0x000fce000bf05300 */
[----:B------:R-:W1:Y:S08]  /*1d30*/  @P1 LDC.64 R184, c[0x0][0x3b8] ;  /* 0x0000ee00ffb81b82 */ /* 0x000e700000000a00 */
[----:B------:R-:W1:Y:S01]  /*1d40*/  @P0 LDC.64 R188, c[0x0][0x438] ;  /* 0x00010e00ffbc0b82 */ /* 0x000e620000000a00 */
[----:B0-----:R-:W-:-:S04]  /*1d50*/  IMAD.WIDE.U32 R182, R201, 0x8, R182 ;  /* 0x00000008c9b67825 */ /* 0x001fc800078e00b6 */
[--C-:B------:R-:W-:Y:S01]  /*1d60*/  HADD2.F32 R190, -RZ, R129.reuse.H0_H0 ;  /* 0x20000081ffbe7230 */ /* 0x100fe20000004100 */
[----:B------:R0:W5:Y:S01]  /*1d70*/  LDG.E.64 R186, desc[UR10][R182.64] ;  /* 0x0000000ab6ba7981 */ /* 0x000162000c1e1b00 */
[----:B------:R-:W-:Y:S02]  /*1d80*/  HADD2.F32 R191, -RZ, R129.H1_H1 ;  /* 0x30000081ffbf7230 */ /* 0x000fe40000004100 */
[----:B-1----:R-:W-:-:S05]  /*1d90*/  @P1 IMAD.WIDE.U32 R184, R201, 0x8, R184 ;  /* 0x00000008c9b81825 */ /* 0x002fca00078e00b8 */
[----:B------:R1:W5:Y:S01]  /*1da0*/  @P1 LDG.E.64 R210, desc[UR10][R184.64] ;  /* 0x0000000ab8d21981 */ /* 0x000362000c1e1b00 */
[----:B------:R-:W-:-:S04]  /*1db0*/  @P0 IMAD.WIDE.U32 R188, R201, 0x10, R188 ;  /* 0x00000010c9bc0825 */ /* 0x000fc800078e00bc */
[----:B0-----:R-:W-:Y:S01]  /*1dc0*/  HADD2.F32 R183, -RZ, R132.H1_H1 ;  /* 0x30000084ffb77230 */ /* 0x001fe20000004100 */
[----:B------:R0:W5:Y:S01]  /*1dd0*/  @P0 LDG.E.128 R156, desc[UR10][R188.64] ;  /* 0x0000000abc9c0981 */ /* 0x000162000c1e1d00 */
[--C-:B-1----:R-:W-:Y:S02]  /*1de0*/  HADD2.F32 R184, -RZ, R128.reuse.H0_H0 ;  /* 0x20000080ffb87230 */ /* 0x102fe40000004100 */
[----:B------:R-:W-:Y:S02]  /*1df0*/  HADD2.F32 R185, -RZ, R128.H1_H1 ;  /* 0x30000080ffb97230 */ /* 0x000fe40000004100 */
[--C-:B0-----:R-:W-:Y:S02]  /*1e00*/  HADD2.F32 R188, -RZ, R133.reuse.H0_H0 ;  /* 0x20000085ffbc7230 */ /* 0x101fe40000004100 */
[----:B------:R-:W-:Y:S02]  /*1e10*/  HADD2.F32 R189, -RZ, R133.H1_H1 ;  /* 0x30000085ffbd7230 */ /* 0x000fe40000004100 */
[----:B------:R-:W-:-:S02]  /*1e20*/  HADD2.F32 R182, -RZ, R132.H0_H0 ;  /* 0x20000084ffb67230 */ /* 0x000fc40000004100 */
[--C-:B------:R-:W-:Y:S02]  /*1e30*/  HADD2.F32 R224, -RZ, R131.reuse.H0_H0 ;  /* 0x20000083ffe07230 */ /* 0x100fe40000004100 */
[----:B------:R-:W-:Y:S02]  /*1e40*/  HADD2.F32 R225, -RZ, R131.H1_H1 ;  /* 0x30000083ffe17230 */ /* 0x000fe40000004100 */
[--C-:B------:R-:W-:Y:S02]  /*1e50*/  HADD2.F32 R222, -RZ, R135.reuse.H0_H0 ;  /* 0x20000087ffde7230 */ /* 0x100fe40000004100 */
[----:B------:R-:W-:Y:S02]  /*1e60*/  HADD2.F32 R223, -RZ, R135.H1_H1 ;  /* 0x30000087ffdf7230 */ /* 0x000fe40000004100 */
[--C-:B---3--:R-:W-:Y:S02]  /*1e70*/  HADD2.F32 R221, -RZ, R172.reuse.H0_H0 ;  /* 0x200000acffdd7230 */ /* 0x108fe40000004100 */
[----:B------:R-:W-:-:S02]  /*1e80*/  HADD2.F32 R220, -RZ, R172.H1_H1 ;  /* 0x300000acffdc7230 */ /* 0x000fc40000004100 */
[--C-:B------:R-:W-:Y:S02]  /*1e90*/  HADD2.F32 R219, -RZ, R173.reuse.H0_H0 ;  /* 0x200000adffdb7230 */ /* 0x100fe40000004100 */
[----:B------:R-:W-:Y:S02]  /*1ea0*/  HADD2.F32 R172, -RZ, R173.H1_H1 ;  /* 0x300000adffac7230 */ /* 0x000fe40000004100 */
[--C-:B----4-:R-:W-:Y:S02]  /*1eb0*/  HADD2.F32 R205, -RZ, R168.reuse.H0_H0 ;  /* 0x200000a8ffcd7230 */ /* 0x110fe40000004100 */
[----:B------:R-:W-:Y:S02]  /*1ec0*/  HADD2.F32 R218, -RZ, R168.H1_H1 ;  /* 0x300000a8ffda7230 */ /* 0x000fe40000004100 */
[--C-:B------:R-:W-:Y:S02]  /*1ed0*/  HADD2.F32 R203, -RZ, R169.reuse.H0_H0 ;  /* 0x200000a9ffcb7230 */ /* 0x100fe40000004100 */
[----:B------:R-:W-:-:S02]  /*1ee0*/  HADD2.F32 R202, -RZ, R169.H1_H1 ;  /* 0x300000a9ffca7230 */ /* 0x000fc40000004100 */
[--C-:B------:R-:W-:Y:S02]  /*1ef0*/  HADD2.F32 R201, -RZ, R170.reuse.H0_H0 ;  /* 0x200000aaffc97230 */ /* 0x100fe40000004100 */
[----:B------:R-:W-:Y:S02]  /*1f00*/  HADD2.F32 R204, -RZ, R170.H1_H1 ;  /* 0x300000aaffcc7230 */ /* 0x000fe40000004100 */
[--C-:B------:R-:W-:Y:S02]  /*1f10*/  HADD2.F32 R169, -RZ, R171.reuse.H0_H0 ;  /* 0x200000abffa97230 */ /* 0x100fe40000004100 */
[----:B------:R-:W-:Y:S02]  /*1f20*/  HADD2.F32 R168, -RZ, R171.H1_H1 ;  /* 0x300000abffa87230 */ /* 0x000fe40000004100 */
[--C-:B------:R-:W-:Y:S02]  /*1f30*/  HADD2.F32 R171, -RZ, R175.reuse.H0_H0 ;  /* 0x200000afffab7230 */ /* 0x100fe40000004100 */
[----:B------:R-:W-:-:S02]  /*1f40*/  HADD2.F32 R170, -RZ, R175.H1_H1 ;  /* 0x300000afffaa7230 */ /* 0x000fc40000004100 */
[----:B------:R-:W-:Y:S01]  /*1f50*/  FMUL.FTZ R175, R184, R221 ;  /* 0x000000ddb8af7220 */ /* 0x000fe20000410000 */
[----:B------:R-:W-:Y:S01]  /*1f60*/  FMUL.FTZ R184, R185, R220 ;  /* 0x000000dcb9b87220 */ /* 0x000fe20000410000 */
[----:B------:R-:W-:Y:S01]  /*1f70*/  FMUL.FTZ R185, R190, R219 ;  /* 0x000000dbbeb97220 */ /* 0x000fe20000410000 */
[----:B------:R-:W-:Y:S02]  /*1f80*/  FMUL.FTZ R190, R191, R172 ;  /* 0x000000acbfbe7220 */ /* 0x000fe40000410000 */
[----:B------:R-:W-:Y:S01]  /*1f90*/  FFMA.FTZ R183, R183, R218, R184 ;  /* 0x000000dab7b77223 */ /* 0x000fe200000100b8 */
[----:B------:R-:W-:Y:S01]  /*1fa0*/  FFMA.FTZ R184, R188, R203, R185 ;  /* 0x000000cbbcb87223 */ /* 0x000fe200000100b9 */
[----:B------:R-:W-:Y:S01]  /*1fb0*/  FFMA.FTZ R185, R189, R202, R190 ;  /* 0x000000cabdb97223 */ /* 0x000fe200000100be */
[----:B------:R-:W-:Y:S02]  /*1fc0*/  HADD2.F32 R173, -RZ, R174.H0_H0 ;  /* 0x200000aeffad7230 */ /* 0x000fe40000004100 */
[----:B------:R-:W-:-:S02]  /*1fd0*/  HADD2.F32 R190, -RZ, R130.H0_H0 ;  /* 0x20000082ffbe7230 */ /* 0x000fc40000004100 */
[----:B------:R-:W-:Y:S02]  /*1fe0*/  HADD2.F32 R174, -RZ, R174.H1_H1 ;  /* 0x300000aeffae7230 */ /* 0x000fe40000004100 */
[----:B------:R-:W-:Y:S02]  /*1ff0*/  HADD2.F32 R191, -RZ, R130.H1_H1 ;  /* 0x30000082ffbf7230 */ /* 0x000fe40000004100 */
[----:B------:R-:W-:Y:S01]  /*2000*/  FFMA.FTZ R182, R182, R205, R175 ;  /* 0x000000cdb6b67223 */ /* 0x000fe200000100af */
[--C-:B------:R-:W-:Y:S02]  /*2010*/  HADD2.F32 R189, -RZ, R134.reuse.H1_H1 ;  /* 0x30000086ffbd7230 */ /* 0x100fe40000004100 */
[----:B------:R-:W-:Y:S01]  /*2020*/  FMUL.FTZ R175, R190, R173 ;  /* 0x000000adbeaf7220 */ /* 0x000fe20000410000 */
[----:B------:R-:W-:Y:S02]  /*2030*/  HADD2.F32 R188, -RZ, R134.H0_H0 ;  /* 0x20000086ffbc7230 */ /* 0x000fe40000004100 */
[----:B------:R-:W-:Y:S01]  /*2040*/  FMUL.FTZ R190, R191, R174 ;  /* 0x000000aebfbe7220 */ /* 0x000fe20000410000 */
[----:B------:R-:W-:Y:S01]  /*2050*/  FMUL.FTZ R191, R224, R171 ;  /* 0x000000abe0bf7220 */ /* 0x000fe20000410000 */
[----:B------:R-:W-:Y:S01]  /*2060*/  FMUL.FTZ R224, R225, R170 ;  /* 0x000000aae1e07220 */ /* 0x000fe20000410000 */
[----:B--2---:R-:W-:-:S02]  /*2070*/  HADD2.F32 R225, -RZ, R177.H0_H0 ;  /* 0x200000b1ffe17230 */ /* 0x004fc40000004100 */
[----:B------:R-:W-:Y:S01]  /*2080*/  FFMA.FTZ R189, R189, R204, R190 ;  /* 0x000000ccbdbd7223 */ /* 0x000fe200000100be */
[----:B------:R-:W-:Y:S01]  /*2090*/  FFMA.FTZ R190, R222, R169, R191 ;  /* 0x000000a9debe7223 */ /* 0x000fe200000100bf */
[----:B------:R-:W-:Y:S01]  /*20a0*/  FFMA.FTZ R188, R188, R201, R175 ;  /* 0x000000c9bcbc7223 */ /* 0x000fe200000100af */
[----:B------:R-:W-:Y:S01]  /*20b0*/  FFMA.FTZ R191, R223, R168, R224 ;  /* 0x000000a8dfbf7223 */ /* 0x000fe200000100e0 */
[--C-:B------:R-:W-:Y:S02]  /*20c0*/  HADD2.F32 R175, -RZ, R176.reuse.H0_H0 ;  /* 0x200000b0ffaf7230 */ /* 0x100fe40000004100 */
[----:B------:R-:W-:Y:S02]  /*20d0*/  HADD2.F32 R223, -RZ, R176.H1_H1 ;  /* 0x300000b0ffdf7230 */ /* 0x000fe40000004100 */
[----:B------:R-:W-:Y:S02]  /*20e0*/  HADD2.F32 R177, -RZ, R177.H1_H1 ;  /* 0x300000b1ffb17230 */ /* 0x000fe40000004100 */
[----:B------:R-:W-:-:S02]  /*20f0*/  HADD2.F32 R227, -RZ, R178.H0_H0 ;  /* 0x200000b2ffe37230 */ /* 0x000fc40000004100 */
[----:B------:R-:W-:Y:S02]  /*2100*/  HADD2.F32 R229, -RZ, R178.H1_H1 ;  /* 0x300000b2ffe57230 */ /* 0x000fe40000004100 */
[--C-:B------:R-:W-:Y:S02]  /*2110*/  HADD2.F32 R231, -RZ, R179.reuse.H0_H0 ;  /* 0x200000b3ffe77230 */ /* 0x100fe40000004100 */
[----:B------:R-:W-:Y:S02]  /*2120*/  HADD2.F32 R179, -RZ, R179.H1_H1 ;  /* 0x300000b3ffb37230 */ /* 0x000fe40000004100 */
        /* <DEDUP_REMOVED lines=8> */
[C---:B-----5:R-:W-:Y:S01]  /*21b0*/  FMUL.FTZ R179, R181.reuse, R222 ;  /* 0x000000deb5b37220 */ /* 0x060fe20000410000 */
[C---:B------:R-:W-:Y:S01]  /*21c0*/  FMUL.FTZ R177, R181.reuse, R176 ;  /* 0x000000b0b5b17220 */ /* 0x040fe20000410000 */
[----:B------:R-:W-:Y:S01]  /*21d0*/  FMUL.FTZ R176, R181, R178 ;  /* 0x000000b2b5b07220 */ /* 0x000fe20000410000 */
[----:B------:R-:W-:Y:S01]  /*21e0*/  FADD.FTZ R86, R86, R203 ;  /* 0x000000cb56567221 */ /* 0x000fe20000010000 */
[----:B------:R-:W-:Y:S01]  /*21f0*/  FFMA.FTZ R110, R179, R203, R110 ;  /* 0x000000cbb36e7223 */ /* 0x000fe2000001006e */
[C---:B------:R-:W-:Y:S01]  /*2200*/  FMUL.FTZ R178, R181.reuse, R224 ;  /* 0x000000e0b5b27220 */ /* 0x040fe20000410000 */
[----:B------:R-:W-:Y:S01]  /*2210*/  FMUL.FTZ R203, R181, R226 ;  /* 0x000000e2b5cb7220 */ /* 0x000fe20000410000 */
[----:B------:R-:W-:Y:S01]  /*2220*/  FADD.FTZ R39, R39, R172 ;  /* 0x000000ac27277221 */ /* 0x000fe20000010000 */
[----:B------:R-:W-:Y:S01]  /*2230*/  FADD.FTZ R32, R32, R173 ;  /* 0x000000ad20207221 */ /* 0x000fe20000010000 */
[C---:B------:R-:W-:Y:S01]  /*2240*/  FFMA.FTZ R63, R178.reuse, R172, R63 ;  /* 0x000000acb23f7223 */ /* 0x040fe2000001003f */
[----:B------:R-:W-:Y:S01]  /*2250*/  FFMA.FTZ R56, R203, R173, R56 ;  /* 0x000000adcb387223 */ /* 0x000fe20000010038 */
        /* <DEDUP_REMOVED lines=45> */
.L_x_468:
[----:B------:R-:W-:Y:S05]  /*2530*/  BSYNC.RECONVERGENT B0 ;  /* 0x0000000000007941 */ /* 0x000fea0003800200 */
.L_x_467:
[----:B------:R-:W0:Y:S01]  /*2540*/  SHFL.DOWN PT, R168, R217, 0x10, 0x1f ;  /* 0x0a001f00d9a87f89 */ /* 0x000e2200000e0000 */
[----:B------:R-:W-:Y:S03]  /*2550*/  BSSY.RECONVERGENT B0, `(.L_x_469) ;  /* 0x000001f000007945 */ /* 0x000fe60003800200 */
[----:B------:R-:W1:Y:S01]  /*2560*/  SHFL.DOWN PT, R169, R216, 0x10, 0x1f ;  /* 0x0a001f00d8a97f89 */ /* 0x000e6200000e0000 */
[----:B0-----:R-:W-:Y:S01]  /*2570*/  FADD.FTZ R168, R168, R217 ;  /* 0x000000d9a8a87221 */ /* 0x001fe20000010000 */
[----:B-1----:R-:W-:-:S04]  /*2580*/  FADD.FTZ R169, R169, R216 ;  /* 0x000000d8a9a97221 */ /* 0x002fc80000010000 */
[----:B------:R-:W0:Y:S04]  /*2590*/  SHFL.DOWN PT, R171, R168, 0x8, 0x1f ;  /* 0x09001f00a8ab7f89 */ /* 0x000e2800000e0000 */
        /* <DEDUP_REMOVED lines=26> */
.L_x_470:
[----:B------:R-:W-:Y:S05]  /*2740*/  BSYNC.RECONVERGENT B0 ;  /* 0x0000000000007941 */ /* 0x000fea0003800200 */
.L_x_469:
        /* <DEDUP_REMOVED lines=24> */
[----:B------:R-:W-:Y:S01]  /*28d0*/  FADD.FTZ R168, R175, R168 ;  /* 0x000000a8afa87221 */ /* 0x000fe20000010000 */
[----:B------:R-:W-:Y:S02]  /*28e0*/  P2R R217, PR, RZ, 0x1 ;  /* 0x00000001ffd97803 */ /* 0x000fe40000000000 */
        /* <DEDUP_REMOVED lines=17> */
[----:B------:R-:W-:Y:S01]  /*2a00*/  FFMA.FTZ R169, R25, R218, R219 ;  /* 0x000000da19a97223 */ /* 0x000fe200000100db */
[----:B------:R-:W-:Y:S01]  /*2a10*/  LOP3.LUT P5, RZ, R209, 0xff0000, RZ, 0xc0, !PT ;  /* 0x00ff0000d1ff7812 */ /* 0x000fe200078ac0ff */
[----:B------:R-:W-:Y:S01]  /*2a20*/  FADD.FTZ R170, R12, -R171 ;  /* 0x800000ab0caa7221 */ /* 0x000fe20000010000 */
[----:B------:R-:W-:Y:S01]  /*2a30*/  FADD.FTZ R172, R13, -R168 ;  /* 0x800000a80dac7221 */ /* 0x000fe20000010000 */
[----:B------:R-:W-:Y:S01]  /*2a40*/  FADD.FTZ R168, R10, -R169 ;  /* 0x800000a90aa87221 */ /* 0x000fe20000010000 */
[----:B------:R-:W-:Y:S01]  /*2a50*/  ISETP.GE.U32.AND P0, PT, R208, RZ, PT ;  /* 0x000000ffd000720c */ /* 0x000fe20003f06070 */
[C---:B-----5:R-:W-:Y:S01]  /*2a60*/  FMUL.FTZ R170, R181.reuse, R170 ;  /* 0x000000aab5aa7220 */ /* 0x060fe20000410000 */
[C---:B------:R-:W-:Y:S01]  /*2a70*/  FMUL.FTZ R172, R181.reuse, R172 ;  /* 0x000000acb5ac7220 */ /* 0x040fe20000410000 */
[----:B------:R-:W-:Y:S01]  /*2a80*/  FMUL.FTZ R168, R181, R168 ;  /* 0x000000a8b5a87220 */ /* 0x000fe20000410000 */
[----:B------:R-:W-:Y:S01]  /*2a90*/  ISETP.GE.U32.AND.EX P0, PT, R209, 0x1000000, PT, P0 ;  /* 0x01000000d100780c */ /* 0x000fe20003f06100 */
[----:B------:R-:W-:Y:S01]  /*2aa0*/  FMUL.FTZ R170, R170, UR14 ;  /* 0x0000000eaaaa7c20 */ /* 0x000fe20008410000 */
[----:B------:R-:W-:Y:S01]  /*2ab0*/  FMUL.FTZ R172, R172, UR14 ;  /* 0x0000000eacac7c20 */ /* 0x000fe20008410000 */
[----:B------:R-:W-:Y:S01]  /*2ac0*/  FMUL.FTZ R168, R168, UR14 ;  /* 0x0000000ea8a87c20 */ /* 0x000fe20008410000 */
[----:B------:R-:W-:-:S02]  /*2ad0*/  FFMA.FTZ R169, R27, R218, R219 ;  /* 0x000000da1ba97223 */ /* 0x000fc400000100db */
[----:B------:R-:W-:Y:S01]  /*2ae0*/  FSEL R201, R170, RZ, P5 ;  /* 0x000000ffaac97208 */ /* 0x000fe20002800000 */
[-CC-:B------:R-:W-:Y:S01]  /*2af0*/  FFMA.FTZ R170, R24, R218.reuse, R219.reuse ;  /* 0x000000da18aa7223 */ /* 0x180fe200000100db */
[----:B------:R-:W-:Y:S02]  /*2b00*/  LOP3.LUT P5, RZ, R209, 0xff, RZ, 0xc0, !PT ;  /* 0x000000ffd1ff7812 */ /* 0x000fe400078ac0ff */
[----:B------:R-:W-:Y:S01]  /*2b10*/  FSEL R220, R172, RZ, P0 ;  /* 0x000000ffacdc7208 */ /* 0x000fe20000000000 */
[----:B------:R-:W-:Y:S01]  /*2b20*/  FADD.FTZ R200, R11, -R170 ;  /* 0x800000aa0bc87221 */ /* 0x000fe20000010000 */
[----:B------:R-:W-:Y:S01]  /*2b30*/  FFMA.FTZ R172, R26, R218, R219 ;  /* 0x000000da1aac7223 */ /* 0x000fe200000100db */
[----:B------:R-:W-:Y:S01]  /*2b40*/  FSEL R174, R168, RZ, P5 ;  /* 0x000000ffa8ae7208 */ /* 0x000fe20002800000 */
[----:B------:R-:W-:Y:S01]  /*2b50*/  FADD.FTZ R170, R8, -R169 ;  /* 0x800000a908aa7221 */ /* 0x000fe20000010000 */
[----:B------:R-:W-:Y:S01]  /*2b60*/  FMUL.FTZ R200, R181, R200 ;  /* 0x000000c8b5c87220 */ /* 0x000fe20000410000 */
[-CC-:B------:R-:W-:Y:S01]  /*2b70*/  FFMA.FTZ R168, R180, R218.reuse, R219.reuse ;  /* 0x000000dab4a87223 */ /* 0x180fe200000100db */
[----:B------:R-:W-:Y:S01]  /*2b80*/  FADD.FTZ R172, R9, -R172 ;  /* 0x800000ac09ac7221 */ /* 0x000fe20000010000 */
[----:B------:R-:W-:Y:S01]  /*2b90*/  FFMA.FTZ R169, R3, R218, R219 ;  /* 0x000000da03a97223 */ /* 0x000fe200000100db */
[----:B------:R-:W-:Y:S01]  /*2ba0*/  FMUL.FTZ R171, R181, R170 ;  /* 0x000000aab5ab7220 */ /* 0x000fe20000410000 */
[----:B------:R-:W-:Y:S01]  /*2bb0*/  FMUL.FTZ R200, R200, UR14 ;  /* 0x0000000ec8c87c20 */ /* 0x000fe20008410000 */
[----:B------:R-:W-:Y:S01]  /*2bc0*/  LOP3.LUT P0, RZ, R209, 0xff00, RZ, 0xc0, !PT ;  /* 0x0000ff00d1ff7812 */ /* 0x000fe2000780c0ff */
[----:B------:R-:W-:Y:S01]  /*2bd0*/  FADD.FTZ R170, R7, -R168 ;  /* 0x800000a807aa7221 */ /* 0x000fe20000010000 */
[----:B------:R-:W-:Y:S01]  /*2be0*/  FMUL.FTZ R172, R181, R172 ;  /* 0x000000acb5ac7220 */ /* 0x000fe20000410000 */
[----:B------:R-:W-:Y:S01]  /*2bf0*/  FADD.FTZ R168, R6, -R169 ;  /* 0x800000a906a87221 */ /* 0x000fe20000010000 */
[----:B------:R-:W-:Y:S01]  /*2c00*/  FMUL.FTZ R171, R171, UR14 ;  /* 0x0000000eabab7c20 */ /* 0x000fe20008410000 */
[----:B------:R-:W-:Y:S01]  /*2c10*/  FSEL R175, R200, RZ, P0 ;  /* 0x000000ffc8af7208 */ /* 0x000fe20000000000 */
[----:B------:R-:W-:Y:S01]  /*2c20*/  FMUL.FTZ R172, R172, UR14 ;  /* 0x0000000eacac7c20 */ /* 0x000fe20008410000 */
[C---:B------:R-:W-:Y:S01]  /*2c30*/  LOP3.LUT P5, RZ, R208.reuse, 0xff0000, RZ, 0xc0, !PT ;  /* 0x00ff0000d0ff7812 */ /* 0x040fe200078ac0ff */
[C---:B------:R-:W-:Y:S01]  /*2c40*/  FMUL.FTZ R170, R181.reuse, R170 ;  /* 0x000000aab5aa7220 */ /* 0x040fe20000410000 */
[----:B------:R-:W-:Y:S01]  /*2c50*/  LOP3.LUT P0, RZ, R208, 0xff000000, RZ, 0xc0, !PT ;  /* 0xff000000d0ff7812 */ /* 0x000fe2000780c0ff */
[----:B------:R-:W-:Y:S01]  /*2c60*/  FMUL.FTZ R168, R181, R168 ;  /* 0x000000a8b5a87220 */ /* 0x000fe20000410000 */
[----:B------:R-:W-:Y:S01]  /*2c70*/  FSEL R169, R171, RZ, P5 ;  /* 0x000000ffaba97208 */ /* 0x000fe20002800000 */
[----:B------:R-:W-:Y:S01]  /*2c80*/  FMUL.FTZ R170, R170, UR14 ;  /* 0x0000000eaaaa7c20 */ /* 0x000fe20008410000 */
[----:B------:R-:W-:Y:S01]  /*2c90*/  FSEL R172, R172, RZ, P0 ;  /* 0x000000ffacac7208 */ /* 0x000fe20000000000 */
[----:B------:R-:W-:Y:S01]  /*2ca0*/  FMUL.FTZ R168, R168, UR14 ;  /* 0x0000000ea8a87c20 */ /* 0x000fe20008410000 */
[----:B------:R-:W-:-:S02]  /*2cb0*/  LOP3.LUT P5, RZ, R208, 0xff00, RZ, 0xc0, !PT ;  /* 0x0000ff00d0ff7812 */ /* 0x000fc400078ac0ff */
[----:B------:R-:W-:Y:S02]  /*2cc0*/  LOP3.LUT P0, RZ, R208, 0xff, RZ, 0xc0, !PT ;  /* 0x000000ffd0ff7812 */ /* 0x000fe4000780c0ff */
[----:B------:R-:W-:Y:S02]  /*2cd0*/  FSEL R173, R170, RZ, P5 ;  /* 0x000000ffaaad7208 */ /* 0x000fe40002800000 */
[----:B------:R-:W-:Y:S02]  /*2ce0*/  FSEL R168, R168, RZ, P0 ;  /* 0x000000ffa8a87208 */ /* 0x000fe40000000000 */
[----:B------:R-:W-:Y:S02]  /*2cf0*/  F2FP.F16.F32.PACK_AB R171, R220, R201 ;  /* 0x000000c9dcab723e */ /* 0x000fe400000000ff */
[----:B------:R-:W-:Y:S02]  /*2d00*/  F2FP.F16.F32.PACK_AB R170, R175, R174 ;  /* 0x000000aeafaa723e */ /* 0x000fe400000000ff */
[----:B------:R-:W-:-:S02]  /*2d10*/  F2FP.F16.F32.PACK_AB R169, R172, R169 ;  /* 0x000000a9aca9723e */ /* 0x000fc400000000ff */
[----:B------:R-:W-:Y:S01]  /*2d20*/  F2FP.F16.F32.PACK_AB R168, R173, R168 ;  /* 0x000000a8ada8723e */ /* 0x000fe200000000ff */
[----:B------:R-:W-:Y:S06]  /*2d30*/  BRA `(.L_x_476) ;  /* 0x00000020003c7947 */ /* 0x000fec0003800000 */
.L_x_475:
[-CC-:B------:R-:W-:Y:S01]  /*2d40*/  FFMA.FTZ R161, R23, R218.reuse, R219.reuse ;  /* 0x000000da17a17223 */ /* 0x180fe200000100db */
[-C--:B------:R-:W-:Y:S01]  /*2d50*/  FFMA.FTZ R162, R22, R218.reuse, R219 ;  /* 0x000000da16a27223 */ /* 0x080fe200000100db */
[----:B------:R-:W-:Y:S02]  /*2d60*/  ISETP.GE.U32.AND P0, PT, R208, RZ, PT ;  /* 0x000000ffd000720c */ /* 0x000fe40003f06070 */
[----:B------:R-:W-:Y:S01]  /*2d70*/  FADD.FTZ R160, R12, -R161 ;  /* 0x800000a10ca07221 */ /* 0x000fe20000010000 */
[----:B------:R-:W-:Y:S01]  /*2d80*/  FADD.FTZ R162, R13, -R162 ;  /* 0x800000a20da27221 */ /* 0x000fe20000010000 */
[----:B------:R-:W-:Y:S01]  /*2d90*/  FFMA.FTZ R161, R25, R218, R219 ;  /* 0x000000da19a17223 */ /* 0x000fe200000100db */
[----:B------:R-:W-:Y:S01]  /*2da0*/  ISETP.GE.U32.AND.EX P0, PT, R209, 0x1000000, PT, P0 ;  /* 0x01000000d100780c */ /* 0x000fe20003f06100 */
[C---:B-----5:R-:W-:Y:S01]  /*2db0*/  FMUL.FTZ R163, R181.reuse, R160 ;  /* 0x000000a0b5a37220 */ /* 0x060fe20000410000 */
[----:B------:R-:W-:Y:S01]  /*2dc0*/  FMUL.FTZ R162, R181, R162 ;  /* 0x000000a2b5a27220 */ /* 0x000fe20000410000 */
[----:B------:R-:W-:Y:S01]  /*2dd0*/  FADD.FTZ R160, R10, -R161 ;  /* 0x800000a10aa07221 */ /* 0x000fe20000010000 */
[----:B------:R-:W-:Y:S01]  /*2de0*/  LOP3.LUT P5, RZ, R209, 0xff0000, RZ, 0xc0, !PT ;  /* 0x00ff0000d1ff7812 */ /* 0x000fe200078ac0ff */
[----:B------:R-:W-:Y:S01]  /*2df0*/  FMUL.FTZ R161, R163, UR14 ;  /* 0x0000000ea3a17c20 */ /* 0x000fe20008410000 */
[C---:B------:R-:W-:Y:S01]  /*2e00*/  FMUL.FTZ R168, R162.reuse, UR14 ;  /* 0x0000000ea2a87c20 */ /* 0x040fe20008410000 */
[----:B------:R-:W-:Y:S01]  /*2e10*/  F2FP.F16.F32.PACK_AB R163, R162, R163 ;  /* 0x000000a3a2a3723e */ /* 0x000fe200000000ff */
[--C-:B------:R-:W-:Y:S01]  /*2e20*/  FFMA.FTZ R162, R24, R218, R219.reuse ;  /* 0x000000da18a27223 */ /* 0x100fe200000100db */
[----:B------:R-:W-:Y:S01]  /*2e30*/  FMUL.FTZ R169, R181, R160 ;  /* 0x000000a0b5a97220 */ /* 0x000fe20000410000 */
[----:B------:R-:W-:Y:S01]  /*2e40*/  FSEL R220, R161, RZ, P5 ;  /* 0x000000ffa1dc7208 */ /* 0x000fe20002800000 */
[-CC-:B------:R-:W-:Y:S01]  /*2e50*/  FFMA.FTZ R161, R27, R218.reuse, R219.reuse ;  /* 0x000000da1ba17223 */ /* 0x180fe200000100db */
[----:B------:R-:W-:Y:S01]  /*2e60*/  FSEL R221, R168, RZ, P0 ;  /* 0x000000ffa8dd7208 */ /* 0x000fe20000000000 */
[----:B------:R-:W-:Y:S01]  /*2e70*/  FADD.FTZ R168, R11, -R162 ;  /* 0x800000a20ba87221 */ /* 0x000fe20000010000 */
[----:B------:R-:W-:Y:S01]  /*2e80*/  FMUL.FTZ R160, R169, UR14 ;  /* 0x0000000ea9a07c20 */ /* 0x000fe20008410000 */
[----:B------:R-:W-:Y:S01]  /*2e90*/  LOP3.LUT P5, RZ, R209, 0xff, RZ, 0xc0, !PT ;  /* 0x000000ffd1ff7812 */ /* 0x000fe200078ac0ff */
[--C-:B------:R-:W-:Y:S01]  /*2ea0*/  FFMA.FTZ R162, R26, R218, R219.reuse ;  /* 0x000000da1aa27223 */ /* 0x100fe200000100db */
[----:B------:R-:W-:Y:S01]  /*2eb0*/  FMUL.FTZ R172, R181, R168 ;  /* 0x000000a8b5ac7220 */ /* 0x000fe20000410000 */
[-C--:B------:R-:W-:Y:S01]  /*2ec0*/  FFMA.FTZ R168, R180, R218.reuse, R219 ;  /* 0x000000dab4a87223 */ /* 0x080fe200000100db */
[----:B------:R-:W-:Y:S01]  /*2ed0*/  FSEL R200, R160, RZ, P5 ;  /* 0x000000ffa0c87208 */ /* 0x000fe20002800000 */
[----:B------:R-:W-:Y:S01]  /*2ee0*/  FADD.FTZ R160, R8, -R161 ;  /* 0x800000a108a07221 */ /* 0x000fe20000010000 */
[----:B------:R-:W-:Y:S01]  /*2ef0*/  FADD.FTZ R170, R9, -R162 ;  /* 0x800000a209aa7221 */ /* 0x000fe20000010000 */
[----:B------:R-:W-:Y:S01]  /*2f00*/  FFMA.FTZ R161, R3, R218, R219 ;  /* 0x000000da03a17223 */ /* 0x000fe200000100db */
[C---:B------:R-:W-:Y:S01]  /*2f10*/  F2FP.F16.F32.PACK_AB R162, R172.reuse, R169 ;  /* 0x000000a9aca2723e */ /* 0x040fe200000000ff */
[----:B------:R-:W-:Y:S01]  /*2f20*/  FMUL.FTZ R172, R172, UR14 ;  /* 0x0000000eacac7c20 */ /* 0x000fe20008410000 */
[----:B------:R-:W-:Y:S01]  /*2f30*/  LOP3.LUT P0, RZ, R209, 0xff00, RZ, 0xc0, !PT ;  /* 0x0000ff00d1ff7812 */ /* 0x000fe2000780c0ff */
[C---:B------:R-:W-:Y:S01]  /*2f40*/  FMUL.FTZ R171, R181.reuse, R160 ;  /* 0x000000a0b5ab7220 */ /* 0x040fe20000410000 */
[----:B------:R-:W-:Y:S01]  /*2f50*/  FMUL.FTZ R174, R181, R170 ;  /* 0x000000aab5ae7220 */ /* 0x000fe20000410000 */
[----:B------:R-:W-:Y:S01]  /*2f60*/  FADD.FTZ R160, R6, -R161 ;  /* 0x800000a106a07221 */ /* 0x000fe20000010000 */
        /* <DEDUP_REMOVED lines=19> */
[----:B------:R-:W-:Y:S02]  /*30a0*/  F2FP.F16.F32.PACK_AB R170, R201, R200 ;  /* 0x000000c8c9aa723e */ /* 0x000fe400000000ff */
[----:B------:R-:W-:Y:S02]  /*30b0*/  F2FP.F16.F32.PACK_AB R169, R175, R172 ;  /* 0x000000acafa9723e */ /* 0x000fe400000000ff */
[----:B------:R-:W-:Y:S01]  /*30c0*/  F2FP.F16.F32.PACK_AB R168, R173, R168 ;  /* 0x000000a8ada8723e */ /* 0x000fe200000000ff */
[----:B------:R-:W-:Y:S06]  /*30d0*/  BRA `(.L_x_476) ;  /* 0x0000001c00547947 */ /* 0x000fec0003800000 */
.L_x_474:
        /* <DEDUP_REMOVED lines=8> */
[--C-:B------:R-:W-:Y:S02]  /*3160*/  HADD2.F32 R172, -RZ, R31.reuse.H0_H0 ;  /* 0x2000001fffac7230 */ /* 0x100fe40000004100 */
[-C--:B------:R-:W-:Y:S01]  /*3170*/  FFMA.FTZ R174, R24, R218.reuse, R219 ;  /* 0x000000da18ae7223 */ /* 0x080fe200000100db */
[----:B------:R-:W-:Y:S02]  /*3180*/  HADD2.F32 R200, -RZ, R31.H1_H1 ;  /* 0x3000001fffc87230 */ /* 0x000fe40000004100 */
[----:B------:R-:W-:Y:S01]  /*3190*/  FADD.FTZ R171, R12, -R171 ;  /* 0x800000ab0cab7221 */ /* 0x000fe20000010000 */
[--C-:B------:R-:W-:Y:S02]  /*31a0*/  HADD2.F32 R168, -RZ, R30.reuse.H0_H0 ;  /* 0x2000001effa87230 */ /* 0x100fe40000004100 */
[----:B------:R-:W-:Y:S01]  /*31b0*/  FADD.FTZ R175, R13, -R220 ;  /* 0x800000dc0daf7221 */ /* 0x000fe20000010000 */
[----:B------:R-:W-:Y:S01]  /*31c0*/  FADD.FTZ R169, R10, -R169 ;  /* 0x800000a90aa97221 */ /* 0x000fe20000010000 */
[----:B------:R-:W-:Y:S01]  /*31d0*/  FADD.FTZ R173, R11, -R174 ;  /* 0x800000ae0bad7221 */ /* 0x000fe20000010000 */
[C---:B-----5:R-:W-:Y:S01]  /*31e0*/  FFMA.FTZ R174, R181.reuse, R171, R172 ;  /* 0x000000abb5ae7223 */ /* 0x060fe200000100ac */
[C---:B------:R-:W-:Y:S01]  /*31f0*/  FFMA.FTZ R200, R181.reuse, R175, R200 ;  /* 0x000000afb5c87223 */ /* 0x040fe200000100c8 */
[----:B------:R-:W-:Y:S01]  /*3200*/  FFMA.FTZ R171, R181, R169, R168 ;  /* 0x000000a9b5ab7223 */ /* 0x000fe200000100a8 */
[-CC-:B------:R-:W-:Y:S01]  /*3210*/  FFMA.FTZ R175, R27, R218.reuse, R219.reuse ;  /* 0x000000da1baf7223 */ /* 0x180fe200000100db */
[----:B------:R-:W-:Y:S01]  /*3220*/  FFMA.FTZ R169, R3, R218, R219 ;  /* 0x000000da03a97223 */ /* 0x000fe200000100db */
[----:B------:R-:W-:Y:S01]  /*3230*/  HADD2.F32 R170, -RZ, R30.H1_H1 ;  /* 0x3000001effaa7230 */ /* 0x000fe20000004100 */
[----:B------:R-:W-:Y:S01]  /*3240*/  ISETP.GE.U32.AND P0, PT, R208, RZ, PT ;  /* 0x000000ffd000720c */ /* 0x000fe20003f06070 */
[----:B------:R-:W-:Y:S01]  /*3250*/  FADD.FTZ R201, R8, -R175 ;  /* 0x800000af08c97221 */ /* 0x000fe20000010000 */
[----:B------:R-:W-:-:S02]  /*3260*/  HADD2.F32 R168, -RZ, R28.H0_H0 ;  /* 0x2000001cffa87230 */ /* 0x000fc40000004100 */
[----:B------:R-:W-:Y:S01]  /*3270*/  FADD.FTZ R175, R6, -R169 ;  /* 0x800000a906af7221 */ /* 0x000fe20000010000 */
[C---:B------:R-:W-:Y:S01]  /*3280*/  FFMA.FTZ R173, R181.reuse, R173, R170 ;  /* 0x000000adb5ad7223 */ /* 0x040fe200000100aa */
[-CC-:B------:R-:W-:Y:S01]  /*3290*/  FFMA.FTZ R220, R26, R218.reuse, R219.reuse ;  /* 0x000000da1adc7223 */ /* 0x180fe200000100db */
[--C-:B------:R-:W-:Y:S02]  /*32a0*/  HADD2.F32 R170, -RZ, R29.reuse.H0_H0 ;  /* 0x2000001dffaa7230 */ /* 0x100fe40000004100 */
[----:B------:R-:W-:Y:S01]  /*32b0*/  FFMA.FTZ R168, R181, R175, R168 ;  /* 0x000000afb5a87223 */ /* 0x000fe200000100a8 */
[----:B------:R-:W-:Y:S01]  /*32c0*/  FMUL.FTZ R174, R174, UR14 ;  /* 0x0000000eaeae7c20 */ /* 0x000fe20008410000 */
[----:B------:R-:W-:Y:S01]  /*32d0*/  FMUL.FTZ R175, R200, UR14 ;  /* 0x0000000ec8af7c20 */ /* 0x000fe20008410000 */
[----:B------:R-:W-:Y:S01]  /*32e0*/  HADD2.F32 R172, -RZ, R29.H1_H1 ;  /* 0x3000001dffac7230 */ /* 0x000fe20000004100 */
[----:B------:R-:W-:Y:S01]  /*32f0*/  LOP3.LUT P5, RZ, R209, 0xff0000, RZ, 0xc0, !PT ;  /* 0x00ff0000d1ff7812 */ /* 0x000fe200078ac0ff */
[----:B------:R-:W-:Y:S01]  /*3300*/  FADD.FTZ R221, R9, -R220 ;  /* 0x800000dc09dd7221 */ /* 0x000fe20000010000 */
[----:B------:R-:W-:Y:S01]  /*3310*/  ISETP.GE.U32.AND.EX P0, PT, R209, 0x1000000, PT, P0 ;  /* 0x01000000d100780c */ /* 0x000fe20003f06100 */
[----:B------:R-:W-:Y:S01]  /*3320*/  FFMA.FTZ R220, R180, R218, R219 ;  /* 0x000000dab4dc7223 */ /* 0x000fe200000100db */
[----:B------:R-:W-:Y:S01]  /*3330*/  FFMA.FTZ R169, R181, R201, R170 ;  /* 0x000000c9b5a97223 */ /* 0x000fe200000100aa */
[----:B------:R-:W-:Y:S01]  /*3340*/  FSEL R200, R174, RZ, P5 ;  /* 0x000000ffaec87208 */ /* 0x000fe20002800000 */
[----:B------:R-:W-:Y:S01]  /*3350*/  FMUL.FTZ R171, R171, UR14 ;  /* 0x0000000eabab7c20 */ /* 0x000fe20008410000 */
[----:B------:R-:W-:Y:S01]  /*3360*/  FMUL.FTZ R173, R173, UR14 ;  /* 0x0000000eadad7c20 */ /* 0x000fe20008410000 */
[----:B------:R-:W-:Y:S01]  /*3370*/  FSEL R201, R175, RZ, P0 ;  /* 0x000000ffafc97208 */ /* 0x000fe20000000000 */
[----:B------:R-:W-:Y:S01]  /*3380*/  FFMA.FTZ R172, R181, R221, R172 ;  /* 0x000000ddb5ac7223 */ /* 0x000fe200000100ac */
[----:B------:R-:W-:Y:S01]  /*3390*/  HADD2.F32 R170, -RZ, R28.H1_H1 ;  /* 0x3000001cffaa7230 */ /* 0x000fe20000004100 */
[----:B------:R-:W-:Y:S01]  /*33a0*/  LOP3.LUT P5, RZ, R209, 0xff, RZ, 0xc0, !PT ;  /* 0x000000ffd1ff7812 */ /* 0x000fe200078ac0ff */
[----:B------:R-:W-:Y:S01]  /*33b0*/  FADD.FTZ R220, R7, -R220 ;  /* 0x800000dc07dc7221 */ /* 0x000fe20000010000 */
[----:B------:R-:W-:Y:S01]  /*33c0*/  LOP3.LUT P0, RZ, R209, 0xff00, RZ, 0xc0, !PT ;  /* 0x0000ff00d1ff7812 */ /* 0x000fe2000780c0ff */
[----:B------:R-:W-:Y:S01]  /*33d0*/  FMUL.FTZ R169, R169, UR14 ;  /* 0x0000000ea9a97c20 */ /* 0x000fe20008410000 */
[----:B------:R-:W-:Y:S01]  /*33e0*/  FSEL R174, R171, RZ, P5 ;  /* 0x000000ffabae7208 */ /* 0x000fe20002800000 */
[----:B------:R-:W-:Y:S01]  /*33f0*/  FMUL.FTZ R172, R172, UR14 ;  /* 0x0000000eacac7c20 */ /* 0x000fe20008410000 */
[----:B------:R-:W-:Y:S01]  /*3400*/  FSEL R175, R173, RZ, P0 ;  /* 0x000000ffadaf7208 */ /* 0x000fe20000000000 */
[----:B------:R-:W-:Y:S01]  /*3410*/  FFMA.FTZ R170, R181, R220, R170 ;  /* 0x000000dcb5aa7223 */ /* 0x000fe200000100aa */
[----:B------:R-:W-:Y:S01]  /*3420*/  LOP3.LUT P5, RZ, R208, 0xff0000, RZ, 0xc0, !PT ;  /* 0x00ff0000d0ff7812 */ /* 0x000fe200078ac0ff */
[----:B------:R-:W-:Y:S01]  /*3430*/  FMUL.FTZ R168, R168, UR14 ;  /* 0x0000000ea8a87c20 */ /* 0x000fe20008410000 */
[----:B------:R-:W-:Y:S01]  /*3440*/  LOP3.LUT P0, RZ, R208, 0xff000000, RZ, 0xc0, !PT ;  /* 0xff000000d0ff7812 */ /* 0x000fe2000780c0ff */
[----:B------:R-:W-:Y:S01]  /*3450*/  FMUL.FTZ R170, R170, UR14 ;  /* 0x0000000eaaaa7c20 */ /* 0x000fe20008410000 */
[----:B------:R-:W-:-:S02]  /*3460*/  FSEL R169, R169, RZ, P5 ;  /* 0x000000ffa9a97208 */ /* 0x000fc40002800000 */
[----:B------:R-:W-:Y:S02]  /*3470*/  FSEL R172, R172, RZ, P0 ;  /* 0x000000ffacac7208 */ /* 0x000fe40000000000 */
[C---:B------:R-:W-:Y:S02]  /*3480*/  LOP3.LUT P5, RZ, R208.reuse, 0xff00, RZ, 0xc0, !PT ;  /* 0x0000ff00d0ff7812 */ /* 0x040fe400078ac0ff */
[----:B------:R-:W-:Y:S02]  /*3490*/  LOP3.LUT P0, RZ, R208, 0xff, RZ, 0xc0, !PT ;  /* 0x000000ffd0ff7812 */ /* 0x000fe4000780c0ff */
[----:B------:R-:W-:Y:S02]  /*34a0*/  FSEL R173, R170, RZ, P5 ;  /* 0x000000ffaaad7208 */ /* 0x000fe40002800000 */
[----:B------:R-:W-:Y:S02]  /*34b0*/  FSEL R168, R168, RZ, P0 ;  /* 0x000000ffa8a87208 */ /* 0x000fe40000000000 */
[----:B------:R-:W-:-:S02]  /*34c0*/  F2FP.F16.F32.PACK_AB R171, R201, R200 ;  /* 0x000000c8c9ab723e */ /* 0x000fc400000000ff */
[----:B------:R-:W-:Y:S02]  /*34d0*/  F2FP.F16.F32.PACK_AB R170, R175, R174 ;  /* 0x000000aeafaa723e */ /* 0x000fe400000000ff */
[----:B------:R-:W-:Y:S02]  /*34e0*/  F2FP.F16.F32.PACK_AB R169, R172, R169 ;  /* 0x000000a9aca9723e */ /* 0x000fe400000000ff */
[----:B------:R-:W-:Y:S01]  /*34f0*/  F2FP.F16.F32.PACK_AB R168, R173, R168 ;  /* 0x000000a8ada8723e */ /* 0x000fe200000000ff */
[----:B------:R-:W-:Y:S06]  /*3500*/  BRA `(.L_x_476) ;  /* 0x0000001800487947 */ /* 0x000fec0003800000 */
.L_x_477:
[-CC-:B------:R-:W-:Y:S01]  /*3510*/  FFMA.FTZ R161, R23, R218.reuse, R219.reuse ;  /* 0x000000da17a17223 */ /* 0x180fe200000100db */
[--C-:B------:R-:W-:Y:S02]  /*3520*/  HADD2.F32 R162, -RZ, R31.reuse.H0_H0 ;  /* 0x2000001fffa27230 */ /* 0x100fe40000004100 */
[-CC-:B------:R-:W-:Y:S01]  /*3530*/  FFMA.FTZ R168, R22, R218.reuse, R219.reuse ;  /* 0x000000da16a87223 */ /* 0x180fe200000100db */
[-C--:B------:R-:W-:Y:S01]  /*3540*/  FFMA.FTZ R169, R25, R218.reuse, R219 ;  /* 0x000000da19a97223 */ /* 0x080fe200000100db */
[----:B------:R-:W-:Y:S01]  /*3550*/  FADD.FTZ R160, R12, -R161 ;  /* 0x800000a10ca07221 */ /* 0x000fe20000010000 */
[--C-:B------:R-:W-:Y:S01]  /*3560*/  FFMA.FTZ R161, R27, R218, R219.reuse ;  /* 0x000000da1ba17223 */ /* 0x100fe200000100db */
[----:B------:R-:W-:Y:S02]  /*3570*/  HADD2.F32 R172, -RZ, R31.H1_H1 ;  /* 0x3000001fffac7230 */ /* 0x000fe40000004100 */
[----:B------:R-:W-:Y:S01]  /*3580*/  FADD.FTZ R170, R13, -R168 ;  /* 0x800000a80daa7221 */ /* 0x000fe20000010000 */
[----:B-----5:R-:W-:Y:S01]  /*3590*/  FFMA.FTZ R175, R181, R160, R162 ;  /* 0x000000a0b5af7223 */ /* 0x020fe200000100a2 */
[----:B------:R-:W-:Y:S01]  /*35a0*/  FFMA.FTZ R160, R24, R218, R219 ;  /* 0x000000da18a07223 */ /* 0x000fe200000100db */
[----:B------:R-:W-:-:S02]  /*35b0*/  HADD2.F32 R171, -RZ, R30.H0_H0 ;  /* 0x2000001effab7230 */ /* 0x000fc40000004100 */
[----:B------:R-:W-:Y:S01]  /*35c0*/  FADD.FTZ R162, R10, -R169 ;  /* 0x800000a90aa27221 */ /* 0x000fe20000010000 */
[----:B------:R-:W-:Y:S02]  /*35d0*/  HADD2.F32 R163, -RZ, R29.H0_H0 ;  /* 0x2000001dffa37230 */ /* 0x000fe40000004100 */
[----:B------:R-:W-:Y:S01]  /*35e0*/  FADD.FTZ R168, R11, -R160 ;  /* 0x800000a00ba87221 */ /* 0x000fe20000010000 */
[----:B------:R-:W-:Y:S01]  /*35f0*/  FADD.FTZ R160, R8, -R161 ;  /* 0x800000a108a07221 */ /* 0x000fe20000010000 */
[C---:B------:R-:W-:Y:S01]  /*3600*/  FFMA.FTZ R200, R181.reuse, R170, R172 ;  /* 0x000000aab5c87223 */ /* 0x040fe200000100ac */
[----:B------:R-:W-:Y:S02]  /*3610*/  HADD2.F32 R173, -RZ, R30.H1_H1 ;  /* 0x3000001effad7230 */ /* 0x000fe40000004100 */
[C---:B------:R-:W-:Y:S01]  /*3620*/  FFMA.FTZ R172, R181.reuse, R162, R171 ;  /* 0x000000a2b5ac7223 */ /* 0x040fe200000100ab */
[----:B------:R-:W-:Y:S01]  /*3630*/  FFMA.FTZ R171, R181, R160, R163 ;  /* 0x000000a0b5ab7223 */ /* 0x000fe200000100a3 */
[-CC-:B------:R-:W-:Y:S01]  /*3640*/  FFMA.FTZ R160, R26, R218.reuse, R219.reuse ;  /* 0x000000da1aa07223 */ /* 0x180fe200000100db */
[----:B------:R-:W-:Y:S01]  /*3650*/  FFMA.FTZ R161, R3, R218, R219 ;  /* 0x000000da03a17223 */ /* 0x000fe200000100db */
[----:B------:R-:W-:Y:S01]  /*3660*/  FFMA.FTZ R173, R181, R168, R173 ;  /* 0x000000a8b5ad7223 */ /* 0x000fe200000100ad */
[----:B------:R-:W-:-:S02]  /*3670*/  HADD2.F32 R163, -RZ, R28.H0_H0 ;  /* 0x2000001cffa37230 */ /* 0x000fc40000004100 */
[----:B------:R-:W-:Y:S01]  /*3680*/  FADD.FTZ R168, R9, -R160 ;  /* 0x800000a009a87221 */ /* 0x000fe20000010000 */
[----:B------:R-:W-:Y:S01]  /*3690*/  FADD.FTZ R160, R6, -R161 ;  /* 0x800000a106a07221 */ /* 0x000fe20000010000 */
[----:B------:R-:W-:Y:S01]  /*36a0*/  FFMA.FTZ R162, R180, R218, R219 ;  /* 0x000000dab4a27223 */ /* 0x000fe200000100db */
[----:B------:R-:W-:Y:S01]  /*36b0*/  HADD2.F32 R169, -RZ, R28.H1_H1 ;  /* 0x3000001cffa97230 */ /* 0x000fe20000004100 */
[----:B------:R-:W-:Y:S01]  /*36c0*/  ISETP.GE.U32.AND P0, PT, R208, RZ, PT ;  /* 0x000000ffd000720c */ /* 0x000fe20003f06070 */
[----:B------:R-:W-:Y:S01]  /*36d0*/  FFMA.FTZ R160, R181, R160, R163 ;  /* 0x000000a0b5a07223 */ /* 0x000fe200000100a3 */
[----:B------:R-:W-:Y:S01]  /*36e0*/  FADD.FTZ R162, R7, -R162 ;  /* 0x800000a207a27221 */ /* 0x000fe20000010000 */
[C---:B------:R-:W-:Y:S01]  /*36f0*/  F2FP.F16.F32.PACK_AB R163, R200.reuse, R175 ;  /* 0x000000afc8a3723e */ /* 0x040fe200000000ff */
[----:B------:R-:W-:Y:S02]  /*3700*/  HADD2.F32 R170, -RZ, R29.H1_H1 ;  /* 0x3000001dffaa7230 */ /* 0x000fe40000004100 */
[----:B------:R-:W-:Y:S01]  /*3710*/  FMUL.FTZ R175, R175, UR14 ;  /* 0x0000000eafaf7c20 */ /* 0x000fe20008410000 */
[----:B------:R-:W-:Y:S01]  /*3720*/  FMUL.FTZ R161, R200, UR14 ;  /* 0x0000000ec8a17c20 */ /* 0x000fe20008410000 */
[----:B------:R-:W-:Y:S01]  /*3730*/  LOP3.LUT P5, RZ, R209, 0xff0000, RZ, 0xc0, !PT ;  /* 0x00ff0000d1ff7812 */ /* 0x000fe200078ac0ff */
[----:B------:R-:W-:Y:S01]  /*3740*/  FFMA.FTZ R169, R181, R162, R169 ;  /* 0x000000a2b5a97223 */ /* 0x000fe200000100a9 */
[----:B------:R-:W-:Y:S01]  /*3750*/  ISETP.GE.U32.AND.EX P0, PT, R209, 0x1000000, PT, P0 ;  /* 0x01000000d100780c */ /* 0x000fe20003f06100 */
[----:B------:R-:W-:Y:S01]  /*3760*/  FFMA.FTZ R174, R181, R168, R170 ;  /* 0x000000a8b5ae7223 */ /* 0x000fe200000100aa */
[C---:B------:R-:W-:Y:S01]  /*3770*/  F2FP.F16.F32.PACK_AB R162, R173.reuse, R172 ;  /* 0x000000acada2723e */ /* 0x040fe200000000ff */
        /* <DEDUP_REMOVED lines=8> */
[----:B------:R-:W-:Y:S01]  /*3800*/  FSEL R201, R173, RZ, P5 ;  /* 0x000000ffadc97208 */ /* 0x000fe20002800000 */
[----:B------:R-:W-:Y:S01]  /*3810*/  FMUL.FTZ R173, R174, UR14 ;  /* 0x0000000eaead7c20 */ /* 0x000fe20008410000 */
[----:B------:R-:W-:Y:S01]  /*3820*/  FSEL R200, R168, RZ, P0 ;  /* 0x000000ffa8c87208 */ /* 0x000fe20000000000 */
[----:B------:R-:W-:Y:S01]  /*3830*/  FMUL.FTZ R168, R160, UR14 ;  /* 0x0000000ea0a87c20 */ /* 0x000fe20008410000 */
[C---:B------:R-:W-:Y:S02]  /*3840*/  LOP3.LUT P0, RZ, R208.reuse, 0xff0000, RZ, 0xc0, !PT ;  /* 0x00ff0000d0ff7812 */ /* 0x040fe4000780c0ff */
[----:B------:R-:W-:Y:S02]  /*3850*/  LOP3.LUT P5, RZ, R208, 0xff000000, RZ, 0xc0, !PT ;  /* 0xff000000d0ff7812 */ /* 0x000fe400078ac0ff */
[----:B------:R-:W-:Y:S02]  /*3860*/  FSEL R172, R161, RZ, P0 ;  /* 0x000000ffa1ac7208 */ /* 0x000fe40000000000 */
[----:B------:R-:W-:-:S02]  /*3870*/  FSEL R175, R173, RZ, P5 ;  /* 0x000000ffadaf7208 */ /* 0x000fc40002800000 */
[C---:B------:R-:W-:Y:S02]  /*3880*/  LOP3.LUT P0, RZ, R208.reuse, 0xff, RZ, 0xc0, !PT ;  /* 0x000000ffd0ff7812 */ /* 0x040fe4000780c0ff */
[----:B------:R-:W-:Y:S02]  /*3890*/  LOP3.LUT P5, RZ, R208, 0xff00, RZ, 0xc0, !PT ;  /* 0x0000ff00d0ff7812 */ /* 0x000fe400078ac0ff */
[----:B------:R-:W-:Y:S02]  /*38a0*/  FSEL R168, R168, RZ, P0 ;  /* 0x000000ffa8a87208 */ /* 0x000fe40000000000 */
[----:B------:R-:W-:Y:S02]  /*38b0*/  FSEL R173, R170, RZ, P5 ;  /* 0x000000ffaaad7208 */ /* 0x000fe40002800000 */
[----:B------:R-:W-:Y:S02]  /*38c0*/  F2FP.F16.F32.PACK_AB R161, R174, R171 ;  /* 0x000000abaea1723e */ /* 0x000fe400000000ff */
[----:B------:R-:W-:-:S02]  /*38d0*/  F2FP.F16.F32.PACK_AB R160, R169, R160 ;  /* 0x000000a0a9a0723e */ /* 0x000fc400000000ff */
[----:B------:R-:W-:Y:S02]  /*38e0*/  F2FP.F16.F32.PACK_AB R171, R221, R220 ;  /* 0x000000dcddab723e */ /* 0x000fe400000000ff */
[----:B------:R-:W-:Y:S02]  /*38f0*/  F2FP.F16.F32.PACK_AB R170, R201, R200 ;  /* 0x000000c8c9aa723e */ /* 0x000fe400000000ff */
[----:B------:R-:W-:Y:S02]  /*3900*/  F2FP.F16.F32.PACK_AB R169, R175, R172 ;  /* 0x000000acafa9723e */ /* 0x000fe400000000ff */
[----:B------:R-:W-:Y:S01]  /*3910*/  F2FP.F16.F32.PACK_AB R168, R173, R168 ;  /* 0x000000a8ada8723e */ /* 0x000fe200000000ff */
[----:B------:R-:W-:Y:S06]  /*3920*/  BRA `(.L_x_476) ;  /* 0x0000001400407947 */ /* 0x000fec0003800000 */
.L_x_473:
        /* <DEDUP_REMOVED lines=10> */
[----:B------:R-:W-:Y:S01]  /*39d0*/  LOP3.LUT P5, RZ, R209, 0xff0000, RZ, 0xc0, !PT ;  /* 0x00ff0000d1ff7812 */ /* 0x000fe200078ac0ff */
[-C--:B------:R-:W-:Y:S01]  /*39e0*/  FFMA.FTZ R173, R3, R218.reuse, R219 ;  /* 0x000000da03ad7223 */ /* 0x080fe200000100db */
[----:B------:R-:W-:Y:S01]  /*39f0*/  FADD.FTZ R164, R12, -R165 ;  /* 0x800000a50ca47221 */ /* 0x000fe20000010000 */
[----:B------:R-:W-:Y:S01]  /*3a00*/  FADD.FTZ R166, R13, -R166 ;  /* 0x800000a60da67221 */ /* 0x000fe20000010000 */
[----:B------:R-:W-:Y:S01]  /*3a10*/  LOP3.LUT P0, RZ, R215, 0xff0000, RZ, 0xc0, !PT ;  /* 0x00ff0000d7ff7812 */ /* 0x000fe2000780c0ff */
[----:B------:R-:W-:Y:S01]  /*3a20*/  FFMA.FTZ R165, R25, R218, R219 ;  /* 0x000000da19a57223 */ /* 0x000fe200000100db */
[C---:B-----5:R-:W-:Y:S01]  /*3a30*/  FMUL.FTZ R164, R181.reuse, R164 ;  /* 0x000000a4b5a47220 */ /* 0x060fe20000410000 */
[----:B------:R-:W-:-:S03]  /*3a40*/  FMUL.FTZ R166, R181, R166 ;  /* 0x000000a6b5a67220 */ /* 0x000fc60000410000 */
[----:B------:R-:W-:Y:S01]  /*3a50*/  FMUL.FTZ R164, R164, UR14 ;  /* 0x0000000ea4a47c20 */ /* 0x000fe20008410000 */
[----:B------:R-:W-:Y:S01]  /*3a60*/  FMUL.FTZ R168, R166, UR14 ;  /* 0x0000000ea6a87c20 */ /* 0x000fe20008410000 */
[----:B------:R-:W-:Y:S01]  /*3a70*/  FADD.FTZ R166, R10, -R165 ;  /* 0x800000a50aa67221 */ /* 0x000fe20000010000 */
[----:B------:R-:W-:Y:S02]  /*3a80*/  FFMA.FTZ R165, R27, R218, R219 ;  /* 0x000000da1ba57223 */ /* 0x000fe400000100db */
[C---:B------:R-:W-:Y:S01]  /*3a90*/  FSEL R171, R164.reuse, RZ, P5 ;  /* 0x000000ffa4ab7208 */ /* 0x040fe20002800000 */
[----:B------:R-:W-:Y:S01]  /*3aa0*/  FMUL.FTZ R166, R181, R166 ;  /* 0x000000a6b5a67220 */ /* 0x000fe20000410000 */
[----:B------:R-:W-:Y:S02]  /*3ab0*/  FSEL R167, R164, RZ, P0 ;  /* 0x000000ffa4a77208 */ /* 0x000fe40000000000 */
[----:B------:R-:W-:Y:S01]  /*3ac0*/  ISETP.GE.U32.AND P5, PT, R214, RZ, PT ;  /* 0x000000ffd600720c */ /* 0x000fe20003fa6070 */
[----:B------:R-:W-:Y:S01]  /*3ad0*/  FMUL.FTZ R166, R166, UR14 ;  /* 0x0000000ea6a67c20 */ /* 0x000fe20008410000 */
[----:B------:R-:W-:-:S02]  /*3ae0*/  ISETP.GE.U32.AND P0, PT, R208, RZ, PT ;  /* 0x000000ffd000720c */ /* 0x000fc40003f06070 */
[----:B------:R-:W-:Y:S02]  /*3af0*/  ISETP.GE.U32.AND.EX P5, PT, R215, 0x1000000, PT, P5 ;  /* 0x01000000d700780c */ /* 0x000fe40003fa6150 */
[C---:B------:R-:W-:Y:S02]  /*3b00*/  ISETP.GE.U32.AND.EX P0, PT, R209.reuse, 0x1000000, PT, P0 ;  /* 0x01000000d100780c */ /* 0x040fe40003f06100 */
[C---:B------:R-:W-:Y:S02]  /*3b10*/  FSEL R164, R168.reuse, RZ, P5 ;  /* 0x000000ffa8a47208 */ /* 0x040fe40002800000 */
[----:B------:R-:W-:Y:S01]  /*3b20*/  FSEL R170, R168, RZ, P0 ;  /* 0x000000ffa8aa7208 */ /* 0x000fe20000000000 */
[----:B------:R-:W-:Y:S01]  /*3b30*/  FFMA.FTZ R168, R24, R218, R219 ;  /* 0x000000da18a87223 */ /* 0x000fe200000100db */
[----:B------:R-:W-:Y:S01]  /*3b40*/  F2FP.F16.F32.PACK_AB R167, R164, R167 ;  /* 0x000000a7a4a7723e */ /* 0x000fe200000000ff */
[----:B------:R-:W-:Y:S01]  /*3b50*/  FADD.FTZ R164, R8, -R165 ;  /* 0x800000a508a47221 */ /* 0x000fe20000010000 */
[----:B------:R-:W-:Y:S01]  /*3b60*/  LOP3.LUT P0, RZ, R209, 0xff, RZ, 0xc0, !PT ;  /* 0x000000ffd1ff7812 */ /* 0x000fe2000780c0ff */
[----:B------:R-:W-:Y:S01]  /*3b70*/  FADD.FTZ R168, R11, -R168 ;  /* 0x800000a80ba87221 */ /* 0x000fe20000010000 */
[----:B------:R-:W-:Y:S01]  /*3b80*/  LOP3.LUT P5, RZ, R215, 0xff, RZ, 0xc0, !PT ;  /* 0x000000ffd7ff7812 */ /* 0x000fe200078ac0ff */
[C---:B------:R-:W-:Y:S01]  /*3b90*/  FMUL.FTZ R165, R181.reuse, R164 ;  /* 0x000000a4b5a57220 */ /* 0x040fe20000410000 */
[----:B------:R-:W-:Y:S01]  /*3ba0*/  FSEL R200, R166, RZ, P0 ;  /* 0x000000ffa6c87208 */ /* 0x000fe20000000000 */
[----:B------:R-:W-:Y:S01]  /*3bb0*/  FMUL.FTZ R168, R181, R168 ;  /* 0x000000a8b5a87220 */ /* 0x000fe20000410000 */
[----:B------:R-:W-:Y:S01]  /*3bc0*/  LOP3.LUT P0, RZ, R209, 0xff00, RZ, 0xc0, !PT ;  /* 0x0000ff00d1ff7812 */ /* 0x000fe2000780c0ff */
[-CC-:B------:R-:W-:Y:S01]  /*3bd0*/  FFMA.FTZ R164, R180, R218.reuse, R219.reuse ;  /* 0x000000dab4a47223 */ /* 0x180fe200000100db */
[----:B------:R-:W-:Y:S01]  /*3be0*/  FSEL R166, R166, RZ, P5 ;  /* 0x000000ffa6a67208 */ /* 0x000fe20002800000 */
[----:B------:R-:W-:Y:S01]  /*3bf0*/  FMUL.FTZ R169, R168, UR14 ;  /* 0x0000000ea8a97c20 */ /* 0x000fe20008410000 */
[----:B------:R-:W-:Y:S01]  /*3c00*/  FFMA.FTZ R168, R26, R218, R219 ;  /* 0x000000da1aa87223 */ /* 0x000fe200000100db */
[----:B------:R-:W-:Y:S01]  /*3c10*/  LOP3.LUT P5, RZ, R215, 0xff00, RZ, 0xc0, !PT ;  /* 0x0000ff00d7ff7812 */ /* 0x000fe200078ac0ff */
[----:B------:R-:W-:Y:S01]  /*3c20*/  FMUL.FTZ R165, R165, UR14 ;  /* 0x0000000ea5a57c20 */ /* 0x000fe20008410000 */
[----:B------:R-:W-:Y:S01]  /*3c30*/  F2FP.F16.F32.PACK_AB R171, R170, R171 ;  /* 0x000000abaaab723e */ /* 0x000fe200000000ff */
[----:B------:R-:W-:Y:S01]  /*3c40*/  FADD.FTZ R168, R9, -R168 ;  /* 0x800000a809a87221 */ /* 0x000fe20000010000 */
[----:B------:R-:W-:Y:S01]  /*3c50*/  FSEL R221, R169, RZ, P0 ;  /* 0x000000ffa9dd7208 */ /* 0x000fe20000000000 */
[----:B------:R-:W-:Y:S01]  /*3c60*/  FADD.FTZ R164, R7, -R164 ;  /* 0x800000a407a47221 */ /* 0x000fe20000010000 */
[----:B------:R-:W-:Y:S01]  /*3c70*/  LOP3.LUT P0, RZ, R208, 0xff0000, RZ, 0xc0, !PT ;  /* 0x00ff0000d0ff7812 */ /* 0x000fe2000780c0ff */
[----:B------:R-:W-:Y:S01]  /*3c80*/  FMUL.FTZ R170, R181, R168 ;  /* 0x000000a8b5aa7220 */ /* 0x000fe20000410000 */
[----:B------:R-:W-:Y:S01]  /*3c90*/  FSEL R169, R169, RZ, P5 ;  /* 0x000000ffa9a97208 */ /* 0x000fe20002800000 */
[----:B------:R-:W-:Y:S01]  /*3ca0*/  FMUL.FTZ R168, R181, R164 ;  /* 0x000000a4b5a87220 */ /* 0x000fe20000410000 */
[----:B------:R-:W-:Y:S01]  /*3cb0*/  LOP3.LUT P5, RZ, R214, 0xff0000, RZ, 0xc0, !PT ;  /* 0x00ff0000d6ff7812 */ /* 0x000fe200078ac0ff */
[----:B------:R-:W-:Y:S01]  /*3cc0*/  FMUL.FTZ R170, R170, UR14 ;  /* 0x0000000eaaaa7c20 */ /* 0x000fe20008410000 */
[C---:B------:R-:W-:Y:S01]  /*3cd0*/  FSEL R174, R165.reuse, RZ, P0 ;  /* 0x000000ffa5ae7208 */ /* 0x040fe20000000000 */
[----:B------:R-:W-:Y:S01]  /*3ce0*/  FADD.FTZ R164, R6, -R173 ;  /* 0x800000ad06a47221 */ /* 0x000fe20000010000 */
[----:B------:R-:W-:Y:S01]  /*3cf0*/  LOP3.LUT P0, RZ, R208, 0xff000000, RZ, 0xc0, !PT ;  /* 0xff000000d0ff7812 */ /* 0x000fe2000780c0ff */
[----:B------:R-:W-:Y:S01]  /*3d00*/  FMUL.FTZ R173, R168, UR14 ;  /* 0x0000000ea8ad7c20 */ /* 0x000fe20008410000 */
[----:B------:R-:W-:Y:S01]  /*3d10*/  FSEL R165, R165, RZ, P5 ;  /* 0x000000ffa5a57208 */ /* 0x000fe20002800000 */
[----:B------:R-:W-:Y:S01]  /*3d20*/  FMUL.FTZ R164, R181, R164 ;  /* 0x000000a4b5a47220 */ /* 0x000fe20000410000 */
[----:B------:R-:W-:-:S02]  /*3d30*/  LOP3.LUT P5, RZ, R214, 0xff000000, RZ, 0xc0, !PT ;  /* 0xff000000d6ff7812 */ /* 0x000fc400078ac0ff */
[----:B------:R-:W-:Y:S01]  /*3d40*/  FSEL R201, R170, RZ, P0 ;  /* 0x000000ffaac97208 */ /* 0x000fe20000000000 */
[----:B------:R-:W-:Y:S01]  /*3d50*/  FMUL.FTZ R172, R164, UR14 ;  /* 0x0000000ea4ac7c20 */ /* 0x000fe20008410000 */
[----:B------:R-:W-:Y:S02]  /*3d60*/  LOP3.LUT P0, RZ, R208, 0xff00, RZ, 0xc0, !PT ;  /* 0x0000ff00d0ff7812 */ /* 0x000fe4000780c0ff */
[----:B------:R-:W-:Y:S02]  /*3d70*/  FSEL R168, R170, RZ, P5 ;  /* 0x000000ffaaa87208 */ /* 0x000fe40002800000 */
[C---:B------:R-:W-:Y:S02]  /*3d80*/  LOP3.LUT P5, RZ, R214.reuse, 0xff00, RZ, 0xc0, !PT ;  /* 0x0000ff00d6ff7812 */ /* 0x040fe400078ac0ff */
[----:B------:R-:W-:Y:S02]  /*3d90*/  FSEL R175, R173, RZ, P0 ;  /* 0x000000ffadaf7208 */ /* 0x000fe40000000000 */
[----:B------:R-:W-:-:S02]  /*3da0*/  LOP3.LUT P0, RZ, R214, 0xff, RZ, 0xc0, !PT ;  /* 0x000000ffd6ff7812 */ /* 0x000fc4000780c0ff */
[----:B------:R-:W-:Y:S02]  /*3db0*/  FSEL R173, R173, RZ, P5 ;  /* 0x000000ffadad7208 */ /* 0x000fe40002800000 */
[----:B------:R-:W-:Y:S02]  /*3dc0*/  LOP3.LUT P5, RZ, R208, 0xff, RZ, 0xc0, !PT ;  /* 0x000000ffd0ff7812 */ /* 0x000fe400078ac0ff */
[C---:B------:R-:W-:Y:S02]  /*3dd0*/  FSEL R164, R172.reuse, RZ, P0 ;  /* 0x000000ffaca47208 */ /* 0x040fe40000000000 */
        /* <DEDUP_REMOVED lines=8> */
.L_x_479:
[-CC-:B------:R-:W-:Y:S01]  /*3e60*/  FFMA.FTZ R161, R23, R218.reuse, R219.reuse ;  /* 0x000000da17a17223 */ /* 0x180fe200000100db */
[-CC-:B------:R-:W-:Y:S01]  /*3e70*/  FFMA.FTZ R162, R22, R218.reuse, R219.reuse ;  /* 0x000000da16a27223 */ /* 0x180fe200000100db */
[----:B------:R-:W-:Y:S01]  /*3e80*/  LOP3.LUT P5, RZ, R209, 0xff0000, RZ, 0xc0, !PT ;  /* 0x00ff0000d1ff7812 */ /* 0x000fe200078ac0ff */
[----:B------:R-:W-:Y:S01]  /*3e90*/  FFMA.FTZ R164, R24, R218, R219 ;  /* 0x000000da18a47223 */ /* 0x000fe200000100db */
[----:B------:R-:W-:Y:S01]  /*3ea0*/  FADD.FTZ R160, R12, -R161 ;  /* 0x800000a10ca07221 */ /* 0x000fe20000010000 */
[----:B------:R-:W-:Y:S01]  /*3eb0*/  FADD.FTZ R162, R13, -R162 ;  /* 0x800000a20da27221 */ /* 0x000fe20000010000 */
[----:B------:R-:W-:Y:S02]  /*3ec0*/  LOP3.LUT P0, RZ, R215, 0xff0000, RZ, 0xc0, !PT ;  /* 0x00ff0000d7ff7812 */ /* 0x000fe4000780c0ff */
[C---:B-----5:R-:W-:Y:S01]  /*3ed0*/  FMUL.FTZ R160, R181.reuse, R160 ;  /* 0x000000a0b5a07220 */ /* 0x060fe20000410000 */
[----:B------:R-:W-:-:S03]  /*3ee0*/  FMUL.FTZ R163, R181, R162 ;  /* 0x000000a2b5a37220 */ /* 0x000fc60000410000 */
[----:B------:R-:W-:Y:S01]  /*3ef0*/  FMUL.FTZ R161, R160, UR14 ;  /* 0x0000000ea0a17c20 */ /* 0x000fe20008410000 */
[C---:B------:R-:W-:Y:S01]  /*3f00*/  FMUL.FTZ R162, R163.reuse, UR14 ;  /* 0x0000000ea3a27c20 */ /* 0x040fe20008410000 */
[----:B------:R-:W-:-:S03]  /*3f10*/  F2FP.F16.F32.PACK_AB R163, R163, R160 ;  /* 0x000000a0a3a3723e */ /* 0x000fc600000000ff */
[C---:B------:R-:W-:Y:S02]  /*3f20*/  FSEL R171, R161.reuse, RZ, P5 ;  /* 0x000000ffa1ab7208 */ /* 0x040fe40002800000 */
[----:B------:R-:W-:Y:S01]  /*3f30*/  FSEL R167, R161, RZ, P0 ;  /* 0x000000ffa1a77208 */ /* 0x000fe20000000000 */
[-C--:B------:R-:W-:Y:S01]  /*3f40*/  FFMA.FTZ R161, R25, R218.reuse, R219 ;  /* 0x000000da19a17223 */ /* 0x080fe200000100db */
[----:B------:R-:W-:Y:S02]  /*3f50*/  ISETP.GE.U32.AND P5, PT, R214, RZ, PT ;  /* 0x000000ffd600720c */ /* 0x000fe40003fa6070 */
[----:B------:R-:W-:Y:S01]  /*3f60*/  ISETP.GE.U32.AND P0, PT, R208, RZ, PT ;  /* 0x000000ffd000720c */ /* 0x000fe20003f06070 */
[----:B------:R-:W-:Y:S01]  /*3f70*/  FADD.FTZ R160, R10, -R161 ;  /* 0x800000a10aa07221 */ /* 0x000fe20000010000 */
[----:B------:R-:W-:Y:S01]  /*3f80*/  ISETP.GE.U32.AND.EX P5, PT, R215, 0x1000000, PT, P5 ;  /* 0x01000000d700780c */ /* 0x000fe20003fa6150 */
[----:B------:R-:W-:Y:S01]  /*3f90*/  FFMA.FTZ R161, R27, R218, R219 ;  /* 0x000000da1ba17223 */ /* 0x000fe200000100db */
[----:B------:R-:W-:-:S02]  /*3fa0*/  ISETP.GE.U32.AND.EX P0, PT, R209, 0x1000000, PT, P0 ;  /* 0x01000000d100780c */ /* 0x000fc40003f06100 */
[C---:B------:R-:W-:Y:S02]  /*3fb0*/  FSEL R168, R162.reuse, RZ, P5 ;  /* 0x000000ffa2a87208 */ /* 0x040fe40002800000 */
[----:B------:R-:W-:Y:S01]  /*3fc0*/  FSEL R166, R162, RZ, P0 ;  /* 0x000000ffa2a67208 */ /* 0x000fe20000000000 */
[----:B------:R-:W-:Y:S01]  /*3fd0*/  FMUL.FTZ R162, R181, R160 ;  /* 0x000000a0b5a27220 */ /* 0x000fe20000410000 */
[----:B------:R-:W-:Y:S01]  /*3fe0*/  FADD.FTZ R160, R11, -R164 ;  /* 0x800000a40ba07221 */ /* 0x000fe20000010000 */
[----:B------:R-:W-:Y:S02]  /*3ff0*/  LOP3.LUT P0, RZ, R209, 0xff, RZ, 0xc0, !PT ;  /* 0x000000ffd1ff7812 */ /* 0x000fe4000780c0ff */
[----:B------:R-:W-:Y:S01]  /*4000*/  FMUL.FTZ R164, R162, UR14 ;  /* 0x0000000ea2a47c20 */ /* 0x000fe20008410000 */
[----:B------:R-:W-:Y:S01]  /*4010*/  LOP3.LUT P5, RZ, R215, 0xff, RZ, 0xc0, !PT ;  /* 0x000000ffd7ff7812 */ /* 0x000fe200078ac0ff */
[----:B------:R-:W-:Y:S01]  /*4020*/  FMUL.FTZ R165, R181, R160 ;  /* 0x000000a0b5a57220 */ /* 0x000fe20000410000 */
[----:B------:R-:W-:Y:S01]  /*4030*/  F2FP.F16.F32.PACK_AB R167, R168, R167 ;  /* 0x000000a7a8a7723e */ /* 0x000fe200000000ff */
[----:B------:R-:W-:Y:S01]  /*4040*/  FADD.FTZ R160, R8, -R161 ;  /* 0x800000a108a07221 */ /* 0x000fe20000010000 */
[----:B------:R-:W-:-:S02]  /*4050*/  FSEL R170, R164, RZ, P0 ;  /* 0x000000ffa4aa7208 */ /* 0x000fc40000000000 */
[----:B------:R-:W-:Y:S01]  /*4060*/  FSEL R168, R164, RZ, P5 ;  /* 0x000000ffa4a87208 */ /* 0x000fe20002800000 */
[--C-:B------:R-:W-:Y:S01]  /*4070*/  FFMA.FTZ R164, R26, R218, R219.reuse ;  /* 0x000000da1aa47223 */ /* 0x100fe200000100db */
[----:B------:R-:W-:Y:S01]  /*4080*/  F2FP.F16.F32.PACK_AB R171, R166, R171 ;  /* 0x000000aba6ab723e */ /* 0x000fe200000000ff */
[----:B------:R-:W-:Y:S01]  /*4090*/  FMUL.FTZ R161, R181, R160 ;  /* 0x000000a0b5a17220 */ /* 0x000fe20000410000 */
[C---:B------:R-:W-:Y:S01]  /*40a0*/  F2FP.F16.F32.PACK_AB R162, R165.reuse, R162 ;  /* 0x000000a2a5a2723e */ /* 0x040fe200000000ff */
[----:B------:R-:W-:Y:S01]  /*40b0*/  FMUL.FTZ R165, R165, UR14 ;  /* 0x0000000ea5a57c20 */ /* 0x000fe20008410000 */
[----:B------:R-:W-:Y:S01]  /*40c0*/  FADD.FTZ R166, R9, -R164 ;  /* 0x800000a409a67221 */ /* 0x000fe20000010000 */
[----:B------:R-:W-:Y:S01]  /*40d0*/  LOP3.LUT P0, RZ, R209, 0xff00, RZ, 0xc0, !PT ;  /* 0x0000ff00d1ff7812 */ /* 0x000fe2000780c0ff */
[--C-:B------:R-:W-:Y:S01]  /*40e0*/  FFMA.FTZ R160, R180, R218, R219.reuse ;  /* 0x000000dab4a07223 */ /* 0x100fe200000100db */
[----:B------:R-:W-:Y:S01]  /*40f0*/  LOP3.LUT P5, RZ, R215, 0xff00, RZ, 0xc0, !PT ;  /* 0x0000ff00d7ff7812 */ /* 0x000fe200078ac0ff */
[----:B------:R-:W-:Y:S01]  /*4100*/  FMUL.FTZ R166, R181, R166 ;  /* 0x000000a6b5a67220 */ /* 0x000fe20000410000 */
[----:B------:R-:W-:Y:S01]  /*4110*/  FSEL R223, R165, RZ, P0 ;  /* 0x000000ffa5df7208 */ /* 0x000fe20000000000 */
[----:B------:R-:W-:Y:S01]  /*4120*/  FMUL.FTZ R164, R161, UR14 ;  /* 0x0000000ea1a47c20 */ /* 0x000fe20008410000 */
[----:B------:R-:W-:Y:S01]  /*4130*/  FSEL R225, R165, RZ, P5 ;  /* 0x000000ffa5e17208 */ /* 0x000fe20002800000 */
[----:B------:R-:W-:Y:S01]  /*4140*/  FADD.FTZ R160, R7, -R160 ;  /* 0x800000a007a07221 */ /* 0x000fe20000010000 */
[----:B------:R-:W-:Y:S01]  /*4150*/  LOP3.LUT P0, RZ, R208, 0xff0000, RZ, 0xc0, !PT ;  /* 0x00ff0000d0ff7812 */ /* 0x000fe2000780c0ff */
[----:B------:R-:W-:Y:S01]  /*4160*/  FFMA.FTZ R165, R3, R218, R219 ;  /* 0x000000da03a57223 */ /* 0x000fe200000100db */
[----:B------:R-:W-:Y:S01]  /*4170*/  LOP3.LUT P5, RZ, R214, 0xff0000, RZ, 0xc0, !PT ;  /* 0x00ff0000d6ff7812 */ /* 0x000fe200078ac0ff */
[----:B------:R-:W-:Y:S01]  /*4180*/  FMUL.FTZ R169, R181, R160 ;  /* 0x000000a0b5a97220 */ /* 0x000fe20000410000 */
[C---:B------:R-:W-:Y:S01]  /*4190*/  F2FP.F16.F32.PACK_AB R161, R166.reuse, R161 ;  /* 0x000000a1a6a1723e */ /* 0x040fe200000000ff */
[----:B------:R-:W-:Y:S01]  /*41a0*/  FMUL.FTZ R166, R166, UR14 ;  /* 0x0000000ea6a67c20 */ /* 0x000fe20008410000 */
[----:B------:R-:W-:Y:S01]  /*41b0*/  FSEL R174, R164, RZ, P0 ;  /* 0x000000ffa4ae7208 */ /* 0x000fe20000000000 */
[----:B------:R-:W-:Y:S01]  /*41c0*/  FADD.FTZ R160, R6, -R165 ;  /* 0x800000a506a07221 */ /* 0x000fe20000010000 */
[----:B------:R-:W-:Y:S01]  /*41d0*/  FSEL R200, R164, RZ, P5 ;  /* 0x000000ffa4c87208 */ /* 0x000fe20002800000 */
[----:B------:R-:W-:Y:S01]  /*41e0*/  FMUL.FTZ R165, R169, UR14 ;  /* 0x0000000ea9a57c20 */ /* 0x000fe20008410000 */
[----:B------:R-:W-:Y:S01]  /*41f0*/  LOP3.LUT P0, RZ, R208, 0xff000000, RZ, 0xc0, !PT ;  /* 0xff000000d0ff7812 */ /* 0x000fe2000780c0ff */
[----:B------:R-:W-:Y:S01]  /*4200*/  FMUL.FTZ R164, R181, R160 ;  /* 0x000000a0b5a47220 */ /* 0x000fe20000410000 */
[----:B------:R-:W-:-:S02]  /*4210*/  LOP3.LUT P5, RZ, R214, 0xff000000, RZ, 0xc0, !PT ;  /* 0xff000000d6ff7812 */ /* 0x000fc400078ac0ff */
[C---:B------:R-:W-:Y:S02]  /*4220*/  FSEL R201, R166.reuse, RZ, P0 ;  /* 0x000000ffa6c97208 */ /* 0x040fe40000000000 */
[----:B------:R-:W-:Y:S02]  /*4230*/  FSEL R221, R166, RZ, P5 ;  /* 0x000000ffa6dd7208 */ /* 0x000fe40002800000 */
[----:B------:R-:W-:Y:S02]  /*4240*/  LOP3.LUT P0, RZ, R208, 0xff00, RZ, 0xc0, !PT ;  /* 0x0000ff00d0ff7812 */ /* 0x000fe4000780c0ff */
[----:B------:R-:W-:Y:S02]  /*4250*/  LOP3.LUT P5, RZ, R214, 0xff00, RZ, 0xc0, !PT ;  /* 0x0000ff00d6ff7812 */ /* 0x000fe400078ac0ff */
[----:B------:R-:W-:Y:S01]  /*4260*/  F2FP.F16.F32.PACK_AB R160, R169, R164 ;  /* 0x000000a4a9a0723e */ /* 0x000fe200000000ff */
[----:B------:R-:W-:Y:S01]  /*4270*/  FMUL.FTZ R164, R164, UR14 ;  /* 0x0000000ea4a47c20 */ /* 0x000fe20008410000 */
[----:B------:R-:W-:-:S02]  /*4280*/  FSEL R173, R165, RZ, P0 ;  /* 0x000000ffa5ad7208 */ /* 0x000fc40000000000 */
[----:B------:R-:W-:Y:S02]  /*4290*/  FSEL R175, R165, RZ, P5 ;  /* 0x000000ffa5af7208 */ /* 0x000fe40002800000 */
[----:B------:R-:W-:Y:S02]  /*42a0*/  LOP3.LUT P0, RZ, R214, 0xff, RZ, 0xc0, !PT ;  /* 0x000000ffd6ff7812 */ /* 0x000fe4000780c0ff */
[----:B------:R-:W-:Y:S02]  /*42b0*/  LOP3.LUT P5, RZ, R208, 0xff, RZ, 0xc0, !PT ;  /* 0x000000ffd0ff7812 */ /* 0x000fe400078ac0ff */
[----:B------:R-:W-:Y:S02]  /*42c0*/  F2FP.F16.F32.PACK_AB R166, R225, R168 ;  /* 0x000000a8e1a6723e */ /* 0x000fe400000000ff */
[C---:B------:R-:W-:Y:S02]  /*42d0*/  FSEL R172, R164.reuse, RZ, P0 ;  /* 0x000000ffa4ac7208 */ /* 0x040fe40000000000 */
[----:B------:R-:W-:-:S02]  /*42e0*/  FSEL R168, R164, RZ, P5 ;  /* 0x000000ffa4a87208 */ /* 0x000fc40002800000 */
[----:B------:R-:W-:Y:S02]  /*42f0*/  F2FP.F16.F32.PACK_AB R170, R223, R170 ;  /* 0x000000aadfaa723e */ /* 0x000fe400000000ff */
[----:B------:R-:W-:Y:S02]  /*4300*/  F2FP.F16.F32.PACK_AB R165, R221, R200 ;  /* 0x000000c8dda5723e */ /* 0x000fe400000000ff */
[----:B------:R-:W-:Y:S02]  /*4310*/  F2FP.F16.F32.PACK_AB R169, R201, R174 ;  /* 0x000000aec9a9723e */ /* 0x000fe400000000ff */
[----:B------:R-:W-:Y:S02]  /*4320*/  F2FP.F16.F32.PACK_AB R164, R175, R172 ;  /* 0x000000acafa4723e */ /* 0x000fe400000000ff */
[----:B------:R-:W-:Y:S01]  /*4330*/  F2FP.F16.F32.PACK_AB R168, R173, R168 ;  /* 0x000000a8ada8723e */ /* 0x000fe200000000ff */
[----:B------:R-:W-:Y:S06]  /*4340*/  BRA `(.L_x_476) ;  /* 0x0000000800b87947 */ /* 0x000fec0003800000 */
.L_x_478:
        /* <DEDUP_REMOVED lines=8> */
[--C-:B------:R-:W-:Y:S02]  /*43d0*/  HADD2.F32 R168, -RZ, R31.reuse.H0_H0 ;  /* 0x2000001fffa87230 */ /* 0x100fe40000004100 */
[----:B------:R-:W-:Y:S01]  /*43e0*/  FADD.FTZ R170, R13, -R164 ;  /* 0x800000a40daa7221 */ /* 0x000fe20000010000 */
[----:B------:R-:W-:Y:S02]  /*43f0*/  HADD2.F32 R167, -RZ, R30.H0_H0 ;  /* 0x2000001effa77230 */ /* 0x000fe40000004100 */
[----:B------:R-:W-:Y:S01]  /*4400*/  FADD.FTZ R166, R12, -R169 ;  /* 0x800000a90ca67221 */ /* 0x000fe20000010000 */
[----:B------:R-:W-:Y:S01]  /*4410*/  FADD.FTZ R164, R10, -R165 ;  /* 0x800000a50aa47221 */ /* 0x000fe20000010000 */
[----:B------:R-:W-:-:S02]  /*4420*/  HADD2.F32 R171, -RZ, R31.H1_H1 ;  /* 0x3000001fffab7230 */ /* 0x000fc40000004100 */
[----:B------:R-:W-:Y:S01]  /*4430*/  FFMA.FTZ R165, R3, R218, R219 ;  /* 0x000000da03a57223 */ /* 0x000fe200000100db */
[C---:B-----5:R-:W-:Y:S01]  /*4440*/  FFMA.FTZ R175, R181.reuse, R166, R168 ;  /* 0x000000a6b5af7223 */ /* 0x060fe200000100a8 */
[C---:B------:R-:W-:Y:S01]  /*4450*/  FFMA.FTZ R172, R181.reuse, R164, R167 ;  /* 0x000000a4b5ac7223 */ /* 0x040fe200000100a7 */
[-CC-:B------:R-:W-:Y:S01]  /*4460*/  FFMA.FTZ R166, R24, R218.reuse, R219.reuse ;  /* 0x000000da18a67223 */ /* 0x180fe200000100db */
[----:B------:R-:W-:Y:S01]  /*4470*/  FFMA.FTZ R164, R26, R218, R219 ;  /* 0x000000da1aa47223 */ /* 0x000fe200000100db */
[----:B------:R-:W-:Y:S01]  /*4480*/  FFMA.FTZ R200, R181, R170, R171 ;  /* 0x000000aab5c87223 */ /* 0x000fe200000100ab */
[----:B------:R-:W-:Y:S02]  /*4490*/  HADD2.F32 R174, -RZ, R30.H1_H1 ;  /* 0x3000001effae7230 */ /* 0x000fe40000004100 */
[----:B------:R-:W-:Y:S01]  /*44a0*/  FADD.FTZ R170, R11, -R166 ;  /* 0x800000a60baa7221 */ /* 0x000fe20000010000 */
[----:B------:R-:W-:Y:S02]  /*44b0*/  HADD2.F32 R167, -RZ, R28.H0_H0 ;  /* 0x2000001cffa77230 */ /* 0x000fe40000004100 */
[----:B------:R-:W-:Y:S01]  /*44c0*/  FADD.FTZ R168, R9, -R164 ;  /* 0x800000a409a87221 */ /* 0x000fe20000010000 */
[----:B------:R-:W-:Y:S01]  /*44d0*/  FFMA.FTZ R169, R27, R218, R219 ;  /* 0x000000da1ba97223 */ /* 0x000fe200000100db */
[----:B------:R-:W-:Y:S01]  /*44e0*/  FADD.FTZ R164, R6, -R165 ;  /* 0x800000a506a47221 */ /* 0x000fe20000010000 */
[----:B------:R-:W-:Y:S01]  /*44f0*/  ISETP.GE.U32.AND P0, PT, R214, RZ, PT ;  /* 0x000000ffd600720c */ /* 0x000fe20003f06070 */
[----:B------:R-:W-:-:S02]  /*4500*/  HADD2.F32 R171, -RZ, R29.H0_H0 ;  /* 0x2000001dffab7230 */ /* 0x000fc40000004100 */
[C---:B------:R-:W-:Y:S01]  /*4510*/  FFMA.FTZ R174, R181.reuse, R170, R174 ;  /* 0x000000aab5ae7223 */ /* 0x040fe200000100ae */
[----:B------:R-:W-:Y:S01]  /*4520*/  FADD.FTZ R166, R8, -R169 ;  /* 0x800000a908a67221 */ /* 0x000fe20000010000 */
[----:B------:R-:W-:Y:S01]  /*4530*/  FFMA.FTZ R170, R181, R164, R167 ;  /* 0x000000a4b5aa7223 */ /* 0x000fe200000100a7 */
[----:B------:R-:W-:Y:S01]  /*4540*/  FFMA.FTZ R164, R180, R218, R219 ;  /* 0x000000dab4a47223 */ /* 0x000fe200000100db */
[----:B------:R-:W-:Y:S01]  /*4550*/  FMUL.FTZ R200, R200, UR14 ;  /* 0x0000000ec8c87c20 */ /* 0x000fe20008410000 */
[----:B------:R-:W-:Y:S01]  /*4560*/  ISETP.GE.U32.AND.EX P0, PT, R215, 0x1000000, PT, P0 ;  /* 0x01000000d700780c */ /* 0x000fe20003f06100 */
[----:B------:R-:W-:Y:S01]  /*4570*/  FFMA.FTZ R171, R181, R166, R171 ;  /* 0x000000a6b5ab7223 */ /* 0x000fe200000100ab */
[----:B------:R-:W-:Y:S01]  /*4580*/  FMUL.FTZ R175, R175, UR14 ;  /* 0x0000000eafaf7c20 */ /* 0x000fe20008410000 */
[----:B------:R-:W-:Y:S01]  /*4590*/  LOP3.LUT P5, RZ, R215, 0xff0000, RZ, 0xc0, !PT ;  /* 0x00ff0000d7ff7812 */ /* 0x000fe200078ac0ff */
[----:B------:R-:W-:Y:S01]  /*45a0*/  FADD.FTZ R166, R7, -R164 ;  /* 0x800000a407a67221 */ /* 0x000fe20000010000 */
[----:B------:R-:W-:Y:S01]  /*45b0*/  FSEL R164, R200, RZ, P0 ;  /* 0x000000ffc8a47208 */ /* 0x000fe20000000000 */
[----:B------:R-:W-:Y:S01]  /*45c0*/  HADD2.F32 R173, -RZ, R29.H1_H1 ;  /* 0x3000001dffad7230 */ /* 0x000fe20000004100 */
[----:B------:R-:W-:Y:S01]  /*45d0*/  ISETP.GE.U32.AND P0, PT, R208, RZ, PT ;  /* 0x000000ffd000720c */ /* 0x000fe20003f06070 */
[----:B------:R-:W-:Y:S01]  /*45e0*/  FMUL.FTZ R172, R172, UR14 ;  /* 0x0000000eacac7c20 */ /* 0x000fe20008410000 */
[----:B------:R-:W-:Y:S01]  /*45f0*/  FSEL R167, R175, RZ, P5 ;  /* 0x000000ffafa77208 */ /* 0x000fe20002800000 */
[----:B------:R-:W-:Y:S01]  /*4600*/  FMUL.FTZ R174, R174, UR14 ;  /* 0x0000000eaeae7c20 */ /* 0x000fe20008410000 */
[----:B------:R-:W-:Y:S01]  /*4610*/  LOP3.LUT P5, RZ, R209, 0xff0000, RZ, 0xc0, !PT ;  /* 0x00ff0000d1ff7812 */ /* 0x000fe200078ac0ff */
[----:B------:R-:W-:Y:S01]  /*4620*/  FFMA.FTZ R173, R181, R168, R173 ;  /* 0x000000a8b5ad7223 */ /* 0x000fe200000100ad */
[----:B------:R-:W-:Y:S01]  /*4630*/  ISETP.GE.U32.AND.EX P0, PT, R209, 0x1000000, PT, P0 ;  /* 0x01000000d100780c */ /* 0x000fe20003f06100 */
[----:B------:R-:W-:Y:S01]  /*4640*/  HADD2.F32 R168, -RZ, R28.H1_H1 ;  /* 0x3000001cffa87230 */ /* 0x000fe20000004100 */
[----:B------:R-:W-:Y:S01]  /*4650*/  FSEL R175, R175, RZ, P5 ;  /* 0x000000ffafaf7208 */ /* 0x000fe20002800000 */
[----:B------:R-:W-:Y:S01]  /*4660*/  FMUL.FTZ R171, R171, UR14 ;  /* 0x0000000eabab7c20 */ /* 0x000fe20008410000 */
[----:B------:R-:W-:-:S02]  /*4670*/  LOP3.LUT P5, RZ, R209, 0xff, RZ, 0xc0, !PT ;  /* 0x000000ffd1ff7812 */ /* 0x000fc400078ac0ff */
[----:B------:R-:W-:Y:S01]  /*4680*/  FSEL R220, R200, RZ, P0 ;  /* 0x000000ffc8dc7208 */ /* 0x000fe20000000000 */
[----:B------:R-:W-:Y:S01]  /*4690*/  FFMA.FTZ R168, R181, R166, R168 ;  /* 0x000000a6b5a87223 */ /* 0x000fe200000100a8 */
[----:B------:R-:W-:Y:S02]  /*46a0*/  LOP3.LUT P0, RZ, R215, 0xff, RZ, 0xc0, !PT ;  /* 0x000000ffd7ff7812 */ /* 0x000fe4000780c0ff */
[C---:B------:R-:W-:Y:S02]  /*46b0*/  FSEL R200, R172.reuse, RZ, P5 ;  /* 0x000000ffacc87208 */ /* 0x040fe40002800000 */
[----:B------:R-:W-:Y:S02]  /*46c0*/  LOP3.LUT P5, RZ, R209, 0xff00, RZ, 0xc0, !PT ;  /* 0x0000ff00d1ff7812 */ /* 0x000fe400078ac0ff */
[----:B------:R-:W-:Y:S01]  /*46d0*/  FSEL R166, R172, RZ, P0 ;  /* 0x000000ffaca67208 */ /* 0x000fe20000000000 */
[----:B------:R-:W-:Y:S01]  /*46e0*/  FMUL.FTZ R172, R170, UR14 ;  /* 0x0000000eaaac7c20 */ /* 0x000fe20008410000 */
[----:B------:R-:W-:-:S02]  /*46f0*/  LOP3.LUT P0, RZ, R215, 0xff00, RZ, 0xc0, !PT ;  /* 0x0000ff00d7ff7812 */ /* 0x000fc4000780c0ff */
[----:B------:R-:W-:Y:S02]  /*4700*/  FSEL R221, R174, RZ, P5 ;  /* 0x000000ffaedd7208 */ /* 0x000fe40002800000 */
[----:B------:R-:W-:Y:S02]  /*4710*/  LOP3.LUT P5, RZ, R208, 0xff0000, RZ, 0xc0, !PT ;  /* 0x00ff0000d0ff7812 */ /* 0x000fe400078ac0ff */
[----:B------:R-:W-:Y:S02]  /*4720*/  FSEL R169, R174, RZ, P0 ;  /* 0x000000ffaea97208 */ /* 0x000fe40000000000 */
[----:B------:R-:W-:Y:S02]  /*4730*/  LOP3.LUT P0, RZ, R214, 0xff0000, RZ, 0xc0, !PT ;  /* 0x00ff0000d6ff7812 */ /* 0x000fe4000780c0ff */
[----:B------:R-:W-:Y:S01]  /*4740*/  F2FP.F16.F32.PACK_AB R167, R164, R167 ;  /* 0x000000a7a4a7723e */ /* 0x000fe200000000ff */
[----:B------:R-:W-:Y:S01]  /*4750*/  FMUL.FTZ R164, R173, UR14 ;  /* 0x0000000eada47c20 */ /* 0x000fe20008410000 */
[----:B------:R-:W-:Y:S01]  /*4760*/  FSEL R174, R171, RZ, P5 ;  /* 0x000000ffabae7208 */ /* 0x000fe20002800000 */
[----:B------:R-:W-:Y:S01]  /*4770*/  FMUL.FTZ R173, R168, UR14 ;  /* 0x0000000ea8ad7c20 */ /* 0x000fe20008410000 */
[----:B------:R-:W-:-:S02]  /*4780*/  LOP3.LUT P5, RZ, R208, 0xff000000, RZ, 0xc0, !PT ;  /* 0xff000000d0ff7812 */ /* 0x000fc400078ac0ff */
[----:B------:R-:W-:Y:S02]  /*4790*/  FSEL R165, R171, RZ, P0 ;  /* 0x000000ffaba57208 */ /* 0x000fe40000000000 */
[----:B------:R-:W-:Y:S02]  /*47a0*/  LOP3.LUT P0, RZ, R214, 0xff000000, RZ, 0xc0, !PT ;  /* 0xff000000d6ff7812 */ /* 0x000fe4000780c0ff */
[----:B------:R-:W-:Y:S02]  /*47b0*/  FSEL R201, R164, RZ, P5 ;  /* 0x000000ffa4c97208 */ /* 0x000fe40002800000 */
[----:B------:R-:W-:Y:S02]  /*47c0*/  LOP3.LUT P5, RZ, R208, 0xff00, RZ, 0xc0, !PT ;  /* 0x0000ff00d0ff7812 */ /* 0x000fe400078ac0ff */
[----:B------:R-:W-:Y:S02]  /*47d0*/  FSEL R168, R164, RZ, P0 ;  /* 0x000000ffa4a87208 */ /* 0x000fe40000000000 */
[----:B------:R-:W-:-:S02]  /*47e0*/  LOP3.LUT P0, RZ, R214, 0xff00, RZ, 0xc0, !PT ;  /* 0x0000ff00d6ff7812 */ /* 0x000fc4000780c0ff */
[----:B------:R-:W-:Y:S02]  /*47f0*/  F2FP.F16.F32.PACK_AB R171, R220, R175 ;  /* 0x000000afdcab723e */ /* 0x000fe400000000ff */
[C---:B------:R-:W-:Y:S02]  /*4800*/  FSEL R175, R173.reuse, RZ, P5 ;  /* 0x000000ffadaf7208 */ /* 0x040fe40002800000 */
[----:B------:R-:W-:Y:S02]  /*4810*/  LOP3.LUT P5, RZ, R214, 0xff, RZ, 0xc0, !PT ;  /* 0x000000ffd6ff7812 */ /* 0x000fe400078ac0ff */
[----:B------:R-:W-:Y:S02]  /*4820*/  FSEL R173, R173, RZ, P0 ;  /* 0x000000ffadad7208 */ /* 0x000fe40000000000 */
[----:B------:R-:W-:Y:S02]  /*4830*/  LOP3.LUT P0, RZ, R208, 0xff, RZ, 0xc0, !PT ;  /* 0x000000ffd0ff7812 */ /* 0x000fe4000780c0ff */
[----:B------:R-:W-:-:S02]  /*4840*/  FSEL R164, R172, RZ, P5 ;  /* 0x000000ffaca47208 */ /* 0x000fc40002800000 */
[----:B------:R-:W-:Y:S02]  /*4850*/  FSEL R172, R172, RZ, P0 ;  /* 0x000000ffacac7208 */ /* 0x000fe40000000000 */
[----:B------:R-:W-:Y:S02]  /*4860*/  F2FP.F16.F32.PACK_AB R166, R169, R166 ;  /* 0x000000a6a9a6723e */ /* 0x000fe400000000ff */
[----:B------:R-:W-:Y:S02]  /*4870*/  F2FP.F16.F32.PACK_AB R165, R168, R165 ;  /* 0x000000a5a8a5723e */ /* 0x000fe400000000ff */
[----:B------:R-:W-:Y:S02]  /*4880*/  F2FP.F16.F32.PACK_AB R170, R221, R200 ;  /* 0x000000c8ddaa723e */ /* 0x000fe400000000ff */
[----:B------:R-:W-:Y:S02]  /*4890*/  F2FP.F16.F32.PACK_AB R169, R201, R174 ;  /* 0x000000aec9a9723e */ /* 0x000fe400000000ff */
[----:B------:R-:W-:-:S02]  /*48a0*/  F2FP.F16.F32.PACK_AB R164, R173, R164 ;  /* 0x000000a4ada4723e */ /* 0x000fc400000000ff */
[----:B------:R-:W-:Y:S01]  /*48b0*/  F2FP.F16.F32.PACK_AB R168, R175, R172 ;  /* 0x000000acafa8723e */ /* 0x000fe200000000ff */
[----:B------:R-:W-:Y:S06]  /*48c0*/  BRA `(.L_x_476) ;  /* 0x0000000400587947 */ /* 0x000fec0003800000 */
.L_x_480:
[-CC-:B------:R-:W-:Y:S01]  /*48d0*/  FFMA.FTZ R161, R23, R218.reuse, R219.reuse ;  /* 0x000000da17a17223 */ /* 0x180fe200000100db */
[--C-:B------:R-:W-:Y:S02]  /*48e0*/  HADD2.F32 R162, -RZ, R31.reuse.H0_H0 ;  /* 0x2000001fffa27230 */ /* 0x100fe40000004100 */
[-C--:B------:R-:W-:Y:S01]  /*48f0*/  FFMA.FTZ R164, R22, R218.reuse, R219 ;  /* 0x000000da16a47223 */ /* 0x080fe200000100db */
[--C-:B------:R-:W-:Y:S02]  /*4900*/  HADD2.F32 R165, -RZ, R30.reuse.H1_H1 ;  /* 0x3000001effa57230 */ /* 0x100fe40000004100 */
[----:B------:R-:W-:Y:S01]  /*4910*/  FADD.FTZ R160, R12, -R161 ;  /* 0x800000a10ca07221 */ /* 0x000fe20000010000 */
[--C-:B------:R-:W-:Y:S01]  /*4920*/  FFMA.FTZ R161, R25, R218, R219.reuse ;  /* 0x000000da19a17223 */ /* 0x100fe200000100db */
[----:B------:R-:W-:Y:S02]  /*4930*/  HADD2.F32 R163, -RZ, R30.H0_H0 ;  /* 0x2000001effa37230 */ /* 0x000fe40000004100 */
[----:B------:R-:W-:Y:S01]  /*4940*/  FADD.FTZ R164, R13, -R164 ;  /* 0x800000a40da47221 */ /* 0x000fe20000010000 */
[----:B-----5:R-:W-:Y:S01]  /*4950*/  FFMA.FTZ R170, R181, R160, R162 ;  /* 0x000000a0b5aa7223 */ /* 0x020fe200000100a2 */
[----:B------:R-:W-:Y:S01]  /*4960*/  FFMA.FTZ R162, R24, R218, R219 ;  /* 0x000000da18a27223 */ /* 0x000fe200000100db */
[----:B------:R-:W-:Y:S01]  /*4970*/  FADD.FTZ R160, R10, -R161 ;  /* 0x800000a10aa07221 */ /* 0x000fe20000010000 */
[----:B------:R-:W-:-:S02]  /*4980*/  HADD2.F32 R166, -RZ, R31.H1_H1 ;  /* 0x3000001fffa67230 */ /* 0x000fc40000004100 */
[----:B------:R-:W-:Y:S01]  /*4990*/  FFMA.FTZ R161, R27, R218, R219 ;  /* 0x000000da1ba17223 */ /* 0x000fe200000100db */
[----:B------:R-:W-:Y:S01]  /*49a0*/  FADD.FTZ R162, R11, -R162 ;  /* 0x800000a20ba27221 */ /* 0x000fe20000010000 */
[C---:B------:R-:W-:Y:S01]  /*49b0*/  FFMA.FTZ R167, R181.reuse, R160, R163 ;  /* 0x000000a0b5a77223 */ /* 0x040fe200000100a3 */
[----:B------:R-:W-:Y:S02]  /*49c0*/  HADD2.F32 R163, -RZ, R28.H0_H0 ;  /* 0x2000001cffa37230 */ /* 0x000fe40000004100 */
[----:B------:R-:W-:Y:S01]  /*49d0*/  FADD.FTZ R160, R8, -R161 ;  /* 0x800000a108a07221 */ /* 0x000fe20000010000 */
[C---:B------:R-:W-:Y:S01]  /*49e0*/  FFMA.FTZ R168, R181.reuse, R162, R165 ;  /* 0x000000a2b5a87223 */ /* 0x040fe200000100a5 */
[--C-:B------:R-:W-:Y:S02]  /*49f0*/  HADD2.F32 R162, -RZ, R29.reuse.H0_H0 ;  /* 0x2000001dffa27230 */ /* 0x100fe40000004100 */
[----:B------:R-:W-:Y:S01]  /*4a00*/  FFMA.FTZ R173, R181, R164, R166 ;  /* 0x000000a4b5ad7223 */ /* 0x000fe200000100a6 */
[-CC-:B------:R-:W-:Y:S01]  /*4a10*/  FFMA.FTZ R161, R3, R218.reuse, R219.reuse ;  /* 0x000000da03a17223 */ /* 0x180fe200000100db */
[----:B------:R-:W-:Y:S01]  /*4a20*/  FFMA.FTZ R164, R26, R218, R219 ;  /* 0x000000da1aa47223 */ /* 0x000fe200000100db */
[----:B------:R-:W-:-:S02]  /*4a30*/  HADD2.F32 R165, -RZ, R29.H1_H1 ;  /* 0x3000001dffa57230 */ /* 0x000fc40000004100 */
[----:B------:R-:W-:Y:S01]  /*4a40*/  FFMA.FTZ R166, R181, R160, R162 ;  /* 0x000000a0b5a67223 */ /* 0x000fe200000100a2 */
[----:B------:R-:W-:Y:S01]  /*4a50*/  FADD.FTZ R160, R6, -R161 ;  /* 0x800000a106a07221 */ /* 0x000fe20000010000 */
[----:B------:R-:W-:Y:S01]  /*4a60*/  FADD.FTZ R164, R9, -R164 ;  /* 0x800000a409a47221 */ /* 0x000fe20000010000 */
[----:B------:R-:W-:Y:S01]  /*4a70*/  FMUL.FTZ R161, R170, UR14 ;  /* 0x0000000eaaa17c20 */ /* 0x000fe20008410000 */
[----:B------:R-:W-:Y:S01]  /*4a80*/  LOP3.LUT P0, RZ, R209, 0xff0000, RZ, 0xc0, !PT ;  /* 0x00ff0000d1ff7812 */ /* 0x000fe2000780c0ff */
[----:B------:R-:W-:Y:S01]  /*4a90*/  HADD2.F32 R162, -RZ, R28.H1_H1 ;  /* 0x3000001cffa27230 */ /* 0x000fe20000004100 */
[----:B------:R-:W-:Y:S01]  /*4aa0*/  LOP3.LUT P5, RZ, R215, 0xff0000, RZ, 0xc0, !PT ;  /* 0x00ff0000d7ff7812 */ /* 0x000fe200078ac0ff */
[C---:B------:R-:W-:Y:S01]  /*4ab0*/  FFMA.FTZ R169, R181.reuse, R164, R165 ;  /* 0x000000a4b5a97223 */ /* 0x040fe200000100a5 */
[----:B------:R-:W-:Y:S01]  /*4ac0*/  FFMA.FTZ R164, R181, R160, R163 ;  /* 0x000000a0b5a47223 */ /* 0x000fe200000100a3 */
[----:B------:R-:W-:Y:S01]  /*4ad0*/  FSEL R171, R161, RZ, P0 ;  /* 0x000000ffa1ab7208 */ /* 0x000fe20000000000 */
[----:B------:R-:W-:Y:S01]  /*4ae0*/  FFMA.FTZ R160, R180, R218, R219 ;  /* 0x000000dab4a07223 */ /* 0x000fe200000100db */
[----:B------:R-:W-:Y:S01]  /*4af0*/  ISETP.GE.U32.AND P0, PT, R208, RZ, PT ;  /* 0x000000ffd000720c */ /* 0x000fe20003f06070 */
[----:B------:R-:W-:Y:S01]  /*4b00*/  FMUL.FTZ R172, R173, UR14 ;  /* 0x0000000eadac7c20 */ /* 0x000fe20008410000 */
[----:B------:R-:W-:Y:S01]  /*4b10*/  FSEL R161, R161, RZ, P5 ;  /* 0x000000ffa1a17208 */ /* 0x000fe20002800000 */
[----:B------:R-:W-:Y:S01]  /*4b20*/  FADD.FTZ R160, R7, -R160 ;  /* 0x800000a007a07221 */ /* 0x000fe20000010000 */
[----:B------:R-:W-:-:S02]  /*4b30*/  ISETP.GE.U32.AND P5, PT, R214, RZ, PT ;  /* 0x000000ffd600720c */ /* 0x000fc40003fa6070 */
[----:B------:R-:W-:Y:S01]  /*4b40*/  ISETP.GE.U32.AND.EX P0, PT, R209, 0x1000000, PT, P0 ;  /* 0x01000000d100780c */ /* 0x000fe20003f06100 */
[----:B------:R-:W-:Y:S01]  /*4b50*/  FFMA.FTZ R165, R181, R160, R162 ;  /* 0x000000a0b5a57223 */ /* 0x000fe200000100a2 */
[----:B------:R-:W-:Y:S01]  /*4b60*/  ISETP.GE.U32.AND.EX P5, PT, R215, 0x1000000, PT, P5 ;  /* 0x01000000d700780c */ /* 0x000fe20003fa6150 */
[----:B------:R-:W-:Y:S01]  /*4b70*/  FMUL.FTZ R160, R167, UR14 ;  /* 0x0000000ea7a07c20 */ /* 0x000fe20008410000 */
[C---:B------:R-:W-:Y:S02]  /*4b80*/  FSEL R220, R172.reuse, RZ, P0 ;  /* 0x000000ffacdc7208 */ /* 0x040fe40000000000 */
[----:B------:R-:W-:Y:S02]  /*4b90*/  FSEL R172, R172, RZ, P5 ;  /* 0x000000ffacac7208 */ /* 0x000fe40002800000 */
[----:B------:R-:W-:Y:S02]  /*4ba0*/  LOP3.LUT P0, RZ, R209, 0xff, RZ, 0xc0, !PT ;  /* 0x000000ffd1ff7812 */ /* 0x000fe4000780c0ff */
[----:B------:R-:W-:-:S02]  /*4bb0*/  LOP3.LUT P5, RZ, R215, 0xff, RZ, 0xc0, !PT ;  /* 0x000000ffd7ff7812 */ /* 0x000fc400078ac0ff */
[C---:B------:R-:W-:Y:S01]  /*4bc0*/  F2FP.F16.F32.PACK_AB R162, R168.reuse, R167 ;  /* 0x000000a7a8a2723e */ /* 0x040fe200000000ff */
[----:B------:R-:W-:Y:S01]  /*4bd0*/  FMUL.FTZ R168, R168, UR14 ;  /* 0x0000000ea8a87c20 */ /* 0x000fe20008410000 */
[----:B------:R-:W-:Y:S02]  /*4be0*/  F2FP.F16.F32.PACK_AB R163, R173, R170 ;  /* 0x000000aaada3723e */ /* 0x000fe400000000ff */
[----:B------:R-:W-:Y:S02]  /*4bf0*/  F2FP.F16.F32.PACK_AB R167, R172, R161 ;  /* 0x000000a1aca7723e */ /* 0x000fe400000000ff */
[C---:B------:R-:W-:Y:S02]  /*4c00*/  FSEL R170, R160.reuse, RZ, P0 ;  /* 0x000000ffa0aa7208 */ /* 0x040fe40000000000 */
[----:B------:R-:W-:Y:S01]  /*4c10*/  FSEL R172, R160, RZ, P5 ;  /* 0x000000ffa0ac7208 */ /* 0x000fe20002800000 */
[----:B------:R-:W-:Y:S01]  /*4c20*/  FMUL.FTZ R160, R166, UR14 ;  /* 0x0000000ea6a07c20 */ /* 0x000fe20008410000 */
[----:B------:R-:W-:-:S02]  /*4c30*/  LOP3.LUT P0, RZ, R209, 0xff00, RZ, 0xc0, !PT ;  /* 0x0000ff00d1ff7812 */ /* 0x000fc4000780c0ff */
[----:B------:R-:W-:Y:S02]  /*4c40*/  LOP3.LUT P5, RZ, R215, 0xff00, RZ, 0xc0, !PT ;  /* 0x0000ff00d7ff7812 */ /* 0x000fe400078ac0ff */
[C---:B------:R-:W-:Y:S02]  /*4c50*/  FSEL R221, R168.reuse, RZ, P0 ;  /* 0x000000ffa8dd7208 */ /* 0x040fe40000000000 */
[----:B------:R-:W-:Y:S01]  /*4c60*/  FSEL R223, R168, RZ, P5 ;  /* 0x000000ffa8df7208 */ /* 0x000fe20002800000 */
[C---:B------:R-:W-:Y:S01]  /*4c70*/  FMUL.FTZ R168, R169.reuse, UR14 ;  /* 0x0000000ea9a87c20 */ /* 0x040fe20008410000 */
        /* <DEDUP_REMOVED lines=8> */
[C---:B------:R-:W-:Y:S02]  /*4d00*/  FSEL R200, R168.reuse, RZ, P0 ;  /* 0x000000ffa8c87208 */ /* 0x040fe40000000000 */
[----:B------:R-:W-:Y:S02]  /*4d10*/  FSEL R201, R168, RZ, P5 ;  /* 0x000000ffa8c97208 */ /* 0x000fe40002800000 */
[----:B------:R-:W-:-:S02]  /*4d20*/  LOP3.LUT P0, RZ, R208, 0xff00, RZ, 0xc0, !PT ;  /* 0x0000ff00d0ff7812 */ /* 0x000fc4000780c0ff */
[----:B------:R-:W-:Y:S02]  /*4d30*/  LOP3.LUT P5, RZ, R214, 0xff00, RZ, 0xc0, !PT ;  /* 0x0000ff00d6ff7812 */ /* 0x000fe400078ac0ff */
[----:B------:R-:W-:Y:S01]  /*4d40*/  F2FP.F16.F32.PACK_AB R160, R165, R164 ;  /* 0x000000a4a5a0723e */ /* 0x000fe200000000ff */
[----:B------:R-:W-:Y:S01]  /*4d50*/  FMUL.FTZ R164, R164, UR14 ;  /* 0x0000000ea4a47c20 */ /* 0x000fe20008410000 */
[C---:B------:R-:W-:Y:S02]  /*4d60*/  FSEL R173, R166.reuse, RZ, P0 ;  /* 0x000000ffa6ad7208 */ /* 0x040fe40000000000 */
[----:B------:R-:W-:Y:S02]  /*4d70*/  FSEL R175, R166, RZ, P5 ;  /* 0x000000ffa6af7208 */ /* 0x000fe40002800000 */
[----:B------:R-:W-:Y:S02]  /*4d80*/  LOP3.LUT P0, RZ, R214, 0xff, RZ, 0xc0, !PT ;  /* 0x000000ffd6ff7812 */ /* 0x000fe4000780c0ff */
[----:B------:R-:W-:-:S02]  /*4d90*/  LOP3.LUT P5, RZ, R208, 0xff, RZ, 0xc0, !PT ;  /* 0x000000ffd0ff7812 */ /* 0x000fc400078ac0ff */
[----:B------:R-:W-:Y:S02]  /*4da0*/  F2FP.F16.F32.PACK_AB R166, R223, R172 ;  /* 0x000000acdfa6723e */ /* 0x000fe400000000ff */
[C---:B------:R-:W-:Y:S02]  /*4db0*/  FSEL R172, R164.reuse, RZ, P0 ;  /* 0x000000ffa4ac7208 */ /* 0x040fe40000000000 */
[----:B------:R-:W-:Y:S02]  /*4dc0*/  FSEL R168, R164, RZ, P5 ;  /* 0x000000ffa4a87208 */ /* 0x000fe40002800000 */
[----:B------:R-:W-:Y:S02]  /*4dd0*/  F2FP.F16.F32.PACK_AB R171, R220, R171 ;  /* 0x000000abdcab723e */ /* 0x000fe400000000ff */
[----:B------:R-:W-:Y:S02]  /*4de0*/  F2FP.F16.F32.PACK_AB R170, R221, R170 ;  /* 0x000000aaddaa723e */ /* 0x000fe400000000ff */
[----:B------:R-:W-:-:S02]  /*4df0*/  F2FP.F16.F32.PACK_AB R165, R201, R174 ;  /* 0x000000aec9a5723e */ /* 0x000fc400000000ff */
[----:B------:R-:W-:Y:S02]  /*4e00*/  F2FP.F16.F32.PACK_AB R169, R200, R169 ;  /* 0x000000a9c8a9723e */ /* 0x000fe400000000ff */
[----:B------:R-:W-:Y:S02]  /*4e10*/  F2FP.F16.F32.PACK_AB R164, R175, R172 ;  /* 0x000000acafa4723e */ /* 0x000fe400000000ff */
[----:B------:R-:W-:-:S07]  /*4e20*/  F2FP.F16.F32.PACK_AB R168, R173, R168 ;  /* 0x000000a8ada8723e */ /* 0x000fce00000000ff */
.L_x_476:
        /* <DEDUP_REMOVED lines=14> */
.L_x_472:
[----:B------:R-:W-:Y:S05]  /*4f10*/  BSYNC.RECONVERGENT B0 ;  /* 0x0000000000007941 */ /* 0x000fea0003800200 */
.L_x_471:
        /* <DEDUP_REMOVED lines=12> */
[-C--:B0-----:R-:W-:Y:S01]  /*4fe0*/  FFMA.FTZ R161, R199, R218.reuse, R219 ;  /* 0x000000dac7a17223 */ /* 0x081fe200000100db */
[----:B------:R-:W-:Y:S01]  /*4ff0*/  HADD2.F32 R162, -RZ, R155.H0_H0 ;  /* 0x2000009bffa27230 */ /* 0x000fe20000004100 */
[----:B------:R-:W-:Y:S02]  /*5000*/  LOP3.LUT P0, RZ, R207, 0xff0000, RZ, 0xc0, !PT ;  /* 0x00ff0000cfff7812 */ /* 0x000fe4000780c0ff */
[----:B------:R-:W-:Y:S01]  /*5010*/  FADD.FTZ R160, R20, -R161 ;  /* 0x800000a114a07221 */ /* 0x000fe20000010000 */
[----:B------:R-:W-:-:S03]  /*5020*/  FFMA.FTZ R161, R197, R218, R219 ;  /* 0x000000dac5a17223 */ /* 0x000fc600000100db */
[----:B-----5:R-:W-:Y:S01]  /*5030*/  FFMA.FTZ R163, R181, R160, R162 ;  /* 0x000000a0b5a37223 */ /* 0x020fe200000100a2 */
[----:B------:R-:W-:Y:S01]  /*5040*/  FFMA.FTZ R160, R198, R218, R219 ;  /* 0x000000dac6a07223 */ /* 0x000fe200000100db */
[----:B------:R-:W-:Y:S02]  /*5050*/  HADD2.F32 R162, -RZ, R155.H1_H1 ;  /* 0x3000009bffa27230 */ /* 0x000fe40000004100 */
[----:B------:R-:W-:Y:S01]  /*5060*/  FMUL.FTZ R167, R163, UR14 ;  /* 0x0000000ea3a77c20 */ /* 0x000fe20008410000 */
[----:B------:R-:W-:-:S04]  /*5070*/  FADD.FTZ R160, R21, -R160 ;  /* 0x800000a015a07221 */ /* 0x000fc80000010000 */
[----:B------:R-:W-:Y:S01]  /*5080*/  FSEL R164, R167, RZ, P0 ;  /* 0x000000ffa7a47208 */ /* 0x000fe20000000000 */
[----:B------:R-:W-:Y:S01]  /*5090*/  FFMA.FTZ R226, R181, R160, R162 ;  /* 0x000000a0b5e27223 */ /* 0x000fe200000100a2 */
[----:B------:R-:W-:Y:S01]  /*50a0*/  LOP3.LUT P0, RZ, R213, 0xff0000, RZ, 0xc0, !PT ;  /* 0x00ff0000d5ff7812 */ /* 0x000fe2000780c0ff */
[--C-:B------:R-:W-:Y:S02]  /*50b0*/  HADD2.F32 R162, -RZ, R154.reuse.H0_H0 ;  /* 0x2000009affa27230 */ /* 0x100fe40000004100 */
[----:B------:R-:W-:Y:S01]  /*50c0*/  FADD.FTZ R160, R18, -R161 ;  /* 0x800000a112a07221 */ /* 0x000fe20000010000 */
[----:B------:R-:W-:Y:S01]  /*50d0*/  FMUL.FTZ R166, R226, UR14 ;  /* 0x0000000ee2a67c20 */ /* 0x000fe20008410000 */
[----:B------:R-:W-:Y:S01]  /*50e0*/  FSEL R167, R167, RZ, P0 ;  /* 0x000000ffa7a77208 */ /* 0x000fe20000000000 */
[----:B------:R-:W-:Y:S01]  /*50f0*/  FFMA.FTZ R161, R195, R218, R219 ;  /* 0x000000dac3a17223 */ /* 0x000fe200000100db */
[----:B------:R-:W-:Y:S01]  /*5100*/  ISETP.GE.U32.AND P0, PT, R206, RZ, PT ;  /* 0x000000ffce00720c */ /* 0x000fe20003f06070 */
[----:B------:R-:W-:Y:S01]  /*5110*/  FFMA.FTZ R222, R181, R160, R162 ;  /* 0x000000a0b5de7223 */ /* 0x000fe200000100a2 */
[----:B------:R-:W-:Y:S01]  /*5120*/  HADD2.F32 R162, -RZ, R154.H1_H1 ;  /* 0x3000009affa27230 */ /* 0x000fe20000004100 */
[----:B------:R-:W-:-:S02]  /*5130*/  F2FP.F16.F32.PACK_AB R163, R226, R163 ;  /* 0x000000a3e2a3723e */ /* 0x000fc400000000ff */
[----:B------:R-:W-:Y:S01]  /*5140*/  ISETP.GE.U32.AND.EX P0, PT, R207, 0x1000000, PT, P0 ;  /* 0x01000000cf00780c */ /* 0x000fe20003f06100 */
[----:B------:R-:W-:-:S03]  /*5150*/  FMUL.FTZ R160, R222, UR14 ;  /* 0x0000000edea07c20 */ /* 0x000fc60008410000 */
[----:B------:R-:W-:Y:S02]  /*5160*/  FSEL R171, R166, RZ, P0 ;  /* 0x000000ffa6ab7208 */ /* 0x000fe40000000000 */
[----:B------:R-:W-:Y:S02]  /*5170*/  ISETP.GE.U32.AND P0, PT, R212, RZ, PT ;  /* 0x000000ffd400720c */ /* 0x000fe40003f06070 */
[----:B------:R-:W-:Y:S02]  /*5180*/  F2FP.F16.F32.PACK_AB R171, R171, R164 ;  /* 0x000000a4abab723e */ /* 0x000fe400000000ff */
[----:B------:R-:W-:-:S04]  /*5190*/  ISETP.GE.U32.AND.EX P0, PT, R213, 0x1000000, PT, P0 ;  /* 0x01000000d500780c */ /* 0x000fc80003f06100 */
[----:B------:R-:W-:Y:S02]  /*51a0*/  FSEL R166, R166, RZ, P0 ;  /* 0x000000ffa6a67208 */ /* 0x000fe40000000000 */
[----:B------:R-:W-:Y:S02]  /*51b0*/  LOP3.LUT P0, RZ, R207, 0xff, RZ, 0xc0, !PT ;  /* 0x000000ffcfff7812 */ /* 0x000fe4000780c0ff */
[----:B------:R-:W-:Y:S02]  /*51c0*/  F2FP.F16.F32.PACK_AB R167, R166, R167 ;  /* 0x000000a7a6a7723e */ /* 0x000fe400000000ff */
[----:B------:R-:W-:Y:S02]  /*51d0*/  FSEL R170, R160, RZ, P0 ;  /* 0x000000ffa0aa7208 */ /* 0x000fe40000000000 */
[----:B------:R-:W-:-:S04]  /*51e0*/  LOP3.LUT P0, RZ, R213, 0xff, RZ, 0xc0, !PT ;  /* 0x000000ffd5ff7812 */ /* 0x000fc8000780c0ff */
[----:B------:R-:W-:Y:S01]  /*51f0*/  FSEL R223, R160, RZ, P0 ;  /* 0x000000ffa0df7208 */ /* 0x000fe20000000000 */
[----:B------:R-:W-:Y:S01]  /*5200*/  FFMA.FTZ R160, R196, R218, R219 ;  /* 0x000000dac4a07223 */ /* 0x000fe200000100db */
[----:B------:R-:W-:-:S03]  /*5210*/  LOP3.LUT P0, RZ, R207, 0xff00, RZ, 0xc0, !PT ;  /* 0x0000ff00cfff7812 */ /* 0x000fc6000780c0ff */
[----:B------:R-:W-:-:S04]  /*5220*/  FADD.FTZ R160, R19, -R160 ;  /* 0x800000a013a07221 */ /* 0x000fc80000010000 */
[----:B------:R-:W-:Y:S01]  /*5230*/  FFMA.FTZ R225, R181, R160, R162 ;  /* 0x000000a0b5e17223 */ /* 0x000fe200000100a2 */
[----:B------:R-:W-:-:S03]  /*5240*/  HADD2.F32 R162, -RZ, R153.H0_H0 ;  /* 0x20000099ffa27230 */ /* 0x000fc60000004100 */
[----:B------:R-:W-:-:S05]  /*5250*/  FMUL.FTZ R160, R225, UR14 ;  /* 0x0000000ee1a07c20 */ /* 0x000fca0008410000 */
[C---:B------:R-:W-:Y:S02]  /*5260*/  FSEL R227, R160.reuse, RZ, P0 ;  /* 0x000000ffa0e37208 */ /* 0x040fe40000000000 */
[----:B------:R-:W-:Y:S02]  /*5270*/  LOP3.LUT P0, RZ, R213, 0xff00, RZ, 0xc0, !PT ;  /* 0x0000ff00d5ff7812 */ /* 0x000fe4000780c0ff */
[----:B------:R-:W-:Y:S02]  /*5280*/  F2FP.F16.F32.PACK_AB R170, R227, R170 ;  /* 0x000000aae3aa723e */ /* 0x000fe400000000ff */
[----:B------:R-:W-:Y:S01]  /*5290*/  FSEL R224, R160, RZ, P0 ;  /* 0x000000ffa0e07208 */ /* 0x000fe20000000000 */
[----:B------:R-:W-:Y:S01]  /*52a0*/  FADD.FTZ R160, R16, -R161 ;  /* 0x800000a110a07221 */ /* 0x000fe20000010000 */
[----:B------:R-:W-:Y:S01]  /*52b0*/  LOP3.LUT P0, RZ, R206, 0xff0000, RZ, 0xc0, !PT ;  /* 0x00ff0000ceff7812 */ /* 0x000fe2000780c0ff */
[----:B------:R-:W-:Y:S01]  /*52c0*/  FFMA.FTZ R161, R193, R218, R219 ;  /* 0x000000dac1a17223 */ /* 0x000fe200000100db */
[----:B------:R-:W-:Y:S01]  /*52d0*/  F2FP.F16.F32.PACK_AB R166, R224, R223 ;  /* 0x000000dfe0a6723e */ /* 0x000fe200000000ff */
[----:B------:R-:W-:Y:S01]  /*52e0*/  FFMA.FTZ R169, R181, R160, R162 ;  /* 0x000000a0b5a97223 */ /* 0x000fe200000100a2 */
[----:B------:R-:W-:-:S03]  /*52f0*/  HADD2.F32 R162, -RZ, R153.H1_H1 ;  /* 0x30000099ffa27230 */ /* 0x000fc60000004100 */
        /* <DEDUP_REMOVED lines=19> */
[----:B------:R-:W-:Y:S02]  /*5430*/  FSEL R173, R160, RZ, P0 ;  /* 0x000000ffa0ad7208 */ /* 0x000fe40000000000 */
[----:B------:R-:W-:-:S04]  /*5440*/  LOP3.LUT P0, RZ, R212, 0xff00, RZ, 0xc0, !PT ;  /* 0x0000ff00d4ff7812 */ /* 0x000fc8000780c0ff */
[----:B------:R-:W-:Y:S01]  /*5450*/  FSEL R175, R160, RZ, P0 ;  /* 0x000000ffa0af7208 */ /* 0x000fe20000000000 */
[----:B------:R-:W-:Y:S01]  /*5460*/  FADD.FTZ R160, R14, -R161 ;  /* 0x800000a10ea07221 */ /* 0x000fe20000010000 */
[----:B------:R-:W-:-:S03]  /*5470*/  LOP3.LUT P0, RZ, R206, 0xff, RZ, 0xc0, !PT ;  /* 0x000000ffceff7812 */ /* 0x000fc6000780c0ff */
[----:B------:R-:W-:Y:S01]  /*5480*/  FFMA.FTZ R160, R181, R160, R162 ;  /* 0x000000a0b5a07223 */ /* 0x000fe200000100a2 */
[----:B------:R-:W-:-:S03]  /*5490*/  F2FP.F16.F32.PACK_AB R162, R225, R222 ;  /* 0x000000dee1a2723e */ /* 0x000fc600000000ff */
[----:B------:R-:W-:Y:S01]  /*54a0*/  FMUL.FTZ R161, R160, UR14 ;  /* 0x0000000ea0a17c20 */ /* 0x000fe20008410000 */
[----:B------:R-:W-:Y:S02]  /*54b0*/  F2FP.F16.F32.PACK_AB R160, R165, R160 ;  /* 0x000000a0a5a0723e */ /* 0x000fe400000000ff */
[----:B------:R-:W-:Y:S02]  /*54c0*/  F2FP.F16.F32.PACK_AB R165, R221, R200 ;  /* 0x000000c8dda5723e */ /* 0x000fe400000000ff */
[----:B------:R-:W-:Y:S02]  /*54d0*/  FSEL R168, R161, RZ, P0 ;  /* 0x000000ffa1a87208 */ /* 0x000fe40000000000 */
[----:B------:R-:W-:Y:S02]  /*54e0*/  LOP3.LUT P0, RZ, R212, 0xff, RZ, 0xc0, !PT ;  /* 0x000000ffd4ff7812 */ /* 0x000fe4000780c0ff */
[----:B------:R-:W-:Y:S02]  /*54f0*/  F2FP.F16.F32.PACK_AB R168, R173, R168 ;  /* 0x000000a8ada8723e */ /* 0x000fe400000000ff */
[----:B------:R-:W-:-:S02]  /*5500*/  FSEL R172, R161, RZ, P0 ;  /* 0x000000ffa1ac7208 */ /* 0x000fc40000000000 */
[----:B------:R-:W-:Y:S02]  /*5510*/  F2FP.F16.F32.PACK_AB R161, R220, R169 ;  /* 0x000000a9dca1723e */ /* 0x000fe400000000ff */
[----:B------:R-:W-:Y:S02]  /*5520*/  F2FP.F16.F32.PACK_AB R169, R201, R174 ;  /* 0x000000aec9a9723e */ /* 0x000fe400000000ff */
[----:B------:R-:W-:Y:S01]  /*5530*/  F2FP.F16.F32.PACK_AB R164, R175, R172 ;  /* 0x000000acafa4723e */ /* 0x000fe200000000ff */
[----:B------:R-:W-:Y:S06]  /*5540*/  BRA `(.L_x_486) ;  /* 0x0000001c00ac7947 */ /* 0x000fec0003800000 */
.L_x_485:
[----:B0-----:R-:W-:Y:S01]  /*5550*/  FFMA.FTZ R165, R199, R218, R219 ;  /* 0x000000dac7a57223 */ /* 0x001fe200000100db */
[----:B------:R-:W-:Y:S01]  /*5560*/  HADD2.F32 R166, -RZ, R155.H0_H0 ;  /* 0x2000009bffa67230 */ /* 0x000fe20000004100 */
[----:B------:R-:W-:Y:S01]  /*5570*/  LOP3.LUT P0, RZ, R207, 0xff0000, RZ, 0xc0, !PT ;  /* 0x00ff0000cfff7812 */ /* 0x000fe2000780c0ff */
[----:B------:R-:W-:Y:S02]  /*5580*/  HADD2.F32 R168, -RZ, R154.H0_H0 ;  /* 0x2000009affa87230 */ /* 0x000fe40000004100 */
[----:B------:R-:W-:-:S04]  /*5590*/  FADD.FTZ R164, R20, -R165 ;  /* 0x800000a514a47221 */ /* 0x000fc80000010000 */
[----:B-----5:R-:W-:Y:S01]  /*55a0*/  FFMA.FTZ R164, R181, R164, R166 ;  /* 0x000000a4b5a47223 */ /* 0x020fe200000100a6 */
[----:B------:R-:W-:-:S03]  /*55b0*/  HADD2.F32 R166, -RZ, R155.H1_H1 ;  /* 0x3000009bffa67230 */ /* 0x000fc60000004100 */
        /* <DEDUP_REMOVED lines=8> */
[----:B------:R-:W-:-:S04]  /*5640*/  FFMA.FTZ R164, R181, R164, R166 ;  /* 0x000000a4b5a47223 */ /* 0x000fc800000100a6 */
[----:B------:R-:W-:-:S05]  /*5650*/  FMUL.FTZ R165, R164, UR14 ;  /* 0x0000000ea4a57c20 */ /* 0x000fca0008410000 */
[----:B------:R-:W-:Y:S02]  /*5660*/  FSEL R164, R165, RZ, P0 ;  /* 0x000000ffa5a47208 */ /* 0x000fe40000000000 */
[----:B------:R-:W-:Y:S02]  /*5670*/  ISETP.GE.U32.AND P0, PT, R212, RZ, PT ;  /* 0x000000ffd400720c */ /* 0x000fe40003f06070 */
[----:B------:R-:W-:Y:S02]  /*5680*/  F2FP.F16.F32.PACK_AB R171, R164, R171 ;  /* 0x000000aba4ab723e */ /* 0x000fe400000000ff */
[----:B------:R-:W-:-:S04]  /*5690*/  ISETP.GE.U32.AND.EX P0, PT, R213, 0x1000000, PT, P0 ;  /* 0x01000000d500780c */ /* 0x000fc80003f06100 */
[----:B------:R-:W-:Y:S01]  /*56a0*/  FSEL R222, R165, RZ, P0 ;  /* 0x000000ffa5de7208 */ /* 0x000fe20000000000 */
[-C--:B------:R-:W-:Y:S01]  /*56b0*/  FFMA.FTZ R165, R197, R218.reuse, R219 ;  /* 0x000000dac5a57223 */ /* 0x080fe200000100db */
[----:B------:R-:W-:Y:S02]  /*56c0*/  LOP3.LUT P0, RZ, R207, 0xff, RZ, 0xc0, !PT ;  /* 0x000000ffcfff7812 */ /* 0x000fe4000780c0ff */
[----:B------:R-:W-:Y:S01]  /*56d0*/  F2FP.F16.F32.PACK_AB R167, R222, R167 ;  /* 0x000000a7dea7723e */ /* 0x000fe200000000ff */
[----:B------:R-:W-:Y:S01]  /*56e0*/  FADD.FTZ R166, R18, -R165 ;  /* 0x800000a512a67221 */ /* 0x000fe20000010000 */
[----:B------:R-:W-:-:S03]  /*56f0*/  FFMA.FTZ R165, R195, R218, R219 ;  /* 0x000000dac3a57223 */ /* 0x000fc600000100db */
        /* <DEDUP_REMOVED lines=18> */
[----:B------:R-:W-:Y:S02]  /*5820*/  FFMA.FTZ R165, R193, R218, R219 ;  /* 0x000000dac1a57223 */ /* 0x000fe400000100db */
        /* <DEDUP_REMOVED lines=13> */
[----:B------:R-:W-:Y:S02]  /*5900*/  LOP3.LUT P0, RZ, R212, 0xff000000, RZ, 0xc0, !PT ;  /* 0xff000000d4ff7812 */ /* 0x000fe4000780c0ff */
[----:B------:R-:W-:Y:S02]  /*5910*/  F2FP.F16.F32.PACK_AB R169, R200, R169 ;  /* 0x000000a9c8a9723e */ /* 0x000fe400000000ff */
        /* <DEDUP_REMOVED lines=11> */
[----:B------:R-:W-:Y:S02]  /*59d0*/  LOP3.LUT P0, RZ, R206, 0xff, RZ, 0xc0, !PT ;  /* 0x000000ffceff7812 */ /* 0x000fe4000780c0ff */
[----:B------:R-:W-:Y:S01]  /*59e0*/  F2FP.F16.F32.PACK_AB R165, R201, R174 ;  /* 0x000000aec9a5723e */ /* 0x000fe200000000ff */
[----:B------:R-:W-:-:S04]  /*59f0*/  FFMA.FTZ R166, R181, R166, R168 ;  /* 0x000000a6b5a67223 */ /* 0x000fc800000100a8 */
[----:B------:R-:W-:-:S05]  /*5a00*/  FMUL.FTZ R166, R166, UR14 ;  /* 0x0000000ea6a67c20 */ /* 0x000fca0008410000 */
[----:B------:R-:W-:Y:S02]  /*5a10*/  FSEL R168, R166, RZ, P0 ;  /* 0x000000ffa6a87208 */ /* 0x000fe40000000000 */
[----:B------:R-:W-:Y:S02]  /*5a20*/  LOP3.LUT P0, RZ, R212, 0xff, RZ, 0xc0, !PT ;  /* 0x000000ffd4ff7812 */ /* 0x000fe4000780c0ff */
[----:B------:R-:W-:Y:S02]  /*5a30*/  F2FP.F16.F32.PACK_AB R168, R173, R168 ;  /* 0x000000a8ada8723e */ /* 0x000fe400000000ff */
[----:B------:R-:W-:Y:S02]  /*5a40*/  FSEL R172, R166, RZ, P0 ;  /* 0x000000ffa6ac7208 */ /* 0x000fe40000000000 */
[----:B------:R-:W-:Y:S02]  /*5a50*/  F2FP.F16.F32.PACK_AB R166, R223, R220 ;  /* 0x000000dcdfa6723e */ /* 0x000fe400000000ff */
[----:B------:R-:W-:Y:S01]  /*5a60*/  F2FP.F16.F32.PACK_AB R164, R175, R172 ;  /* 0x000000acafa4723e */ /* 0x000fe200000000ff */
[----:B------:R-:W-:Y:S06]  /*5a70*/  BRA `(.L_x_486) ;  /* 0x0000001800607947 */ /* 0x000fec0003800000 */
.L_x_484:
[----:B0-----:R-:W0:Y:S02]  /*5a80*/  LDC.64 R164, c[0x0][0x478] ;  /* 0x00011e00ffa47b82 */ /* 0x001e240000000a00 */
[----:B0-----:R-:W-:-:S04]  /*5a90*/  ISETP.NE.U32.AND P6, PT, R164, RZ, PT ;  /* 0x000000ffa400720c */ /* 0x001fc80003fc5070 */
[----:B------:R-:W-:-:S13]  /*5aa0*/  ISETP.NE.AND.EX P6, PT, R165, RZ, PT, P6 ;  /* 0x000000ffa500720c */ /* 0x000fda0003fc5360 */
[----:B------:R-:W-:Y:S05]  /*5ab0*/  @!P6 BRA `(.L_x_487) ;  /* 0x00000004003ce947 */ /* 0x000fea0003800000 */
[----:B------:R-:W-:Y:S01]  /*5ac0*/  FFMA.FTZ R161, R199, R218, R219 ;  /* 0x000000dac7a17223 */ /* 0x000fe200000100db */
[----:B------:R-:W-:-:S03]  /*5ad0*/  LOP3.LUT P0, RZ, R207, 0xff0000, RZ, 0xc0, !PT ;  /* 0x00ff0000cfff7812 */ /* 0x000fc6000780c0ff */
[----:B------:R-:W-:Y:S01]  /*5ae0*/  FADD.FTZ R160, R20, -R161 ;  /* 0x800000a114a07221 */ /* 0x000fe20000010000 */
[----:B------:R-:W-:-:S03]  /*5af0*/  FFMA.FTZ R161, R197, R218, R219 ;  /* 0x000000dac5a17223 */ /* 0x000fc600000100db */
[----:B-----5:R-:W-:Y:S01]  /*5b00*/  FMUL.FTZ R163, R181, R160 ;  /* 0x000000a0b5a37220 */ /* 0x020fe20000410000 */
[----:B------:R-:W-:Y:S01]  /*5b10*/  FADD.FTZ R162, R18, -R161 ;  /* 0x800000a112a27221 */ /* 0x000fe20000010000 */
[----:B------:R-:W-:Y:S02]  /*5b20*/  FFMA.FTZ R161, R195, R218, R219 ;  /* 0x000000dac3a17223 */ /* 0x000fe400000100db */
[----:B------:R-:W-:Y:S01]  /*5b30*/  FMUL.FTZ R160, R163, UR14 ;  /* 0x0000000ea3a07c20 */ /* 0x000fe20008410000 */
[----:B------:R-:W-:Y:S01]  /*5b40*/  FMUL.FTZ R162, R181, R162 ;  /* 0x000000a2b5a27220 */ /* 0x000fe20000410000 */
[----:B------:R-:W-:Y:S01]  /*5b50*/  FADD.FTZ R166, R16, -R161 ;  /* 0x800000a110a67221 */ /* 0x000fe20000010000 */
[----:B------:R-:W-:Y:S02]  /*5b60*/  FFMA.FTZ R161, R193, R218, R219 ;  /* 0x000000dac1a17223 */ /* 0x000fe400000100db */
[----:B------:R-:W-:Y:S01]  /*5b70*/  FSEL R220, R160, RZ, P0 ;  /* 0x000000ffa0dc7208 */ /* 0x000fe20000000000 */
[----:B------:R-:W-:Y:S01]  /*5b80*/  FMUL.FTZ R166, R181, R166 ;  /* 0x000000a6b5a67220 */ /* 0x000fe20000410000 */
[----:B------:R-:W-:-:S04]  /*5b90*/  LOP3.LUT P0, RZ, R213, 0xff0000, RZ, 0xc0, !PT ;  /* 0x00ff0000d5ff7812 */ /* 0x000fc8000780c0ff */
[----:B------:R-:W-:Y:S01]  /*5ba0*/  FSEL R222, R160, RZ, P0 ;  /* 0x000000ffa0de7208 */ /* 0x000fe20000000000 */
[----:B------:R-:W-:Y:S01]  /*5bb0*/  FFMA.FTZ R160, R198, R218, R219 ;  /* 0x000000dac6a07223 */ /* 0x000fe200000100db */
[----:B------:R-:W-:-:S03]  /*5bc0*/  ISETP.GE.U32.AND P0, PT, R206, RZ, PT ;  /* 0x000000ffce00720c */ /* 0x000fc60003f06070 */
[----:B------:R-:W-:Y:S01]  /*5bd0*/  FADD.FTZ R160, R21, -R160 ;  /* 0x800000a015a07221 */ /* 0x000fe20000010000 */
[----:B------:R-:W-:-:S03]  /*5be0*/  ISETP.GE.U32.AND.EX P0, PT, R207, 0x1000000, PT, P0 ;  /* 0x01000000cf00780c */ /* 0x000fc60003f06100 */
[----:B------:R-:W-:-:S04]  /*5bf0*/  FMUL.FTZ R224, R181, R160 ;  /* 0x000000a0b5e07220 */ /* 0x000fc80000410000 */
[C---:B------:R-:W-:Y:S01]  /*5c00*/  FMUL.FTZ R160, R224.reuse, UR14 ;  /* 0x0000000ee0a07c20 */ /* 0x040fe20008410000 */
[----:B------:R-:W-:-:S04]  /*5c10*/  F2FP.F16.F32.PACK_AB R163, R224, R163 ;  /* 0x000000a3e0a3723e */ /* 0x000fc800000000ff */
[----:B------:R-:W-:Y:S02]  /*5c20*/  FSEL R225, R160, RZ, P0 ;  /* 0x000000ffa0e17208 */ /* 0x000fe40000000000 */
[----:B------:R-:W-:-:S04]  /*5c30*/  ISETP.GE.U32.AND P0, PT, R212, RZ, PT ;  /* 0x000000ffd400720c */ /* 0x000fc80003f06070 */
[----:B------:R-:W-:-:S04]  /*5c40*/  ISETP.GE.U32.AND.EX P0, PT, R213, 0x1000000, PT, P0 ;  /* 0x01000000d500780c */ /* 0x000fc80003f06100 */
        /* <DEDUP_REMOVED lines=11> */
[----:B------:R-:W-:Y:S02]  /*5d00*/  F2FP.F16.F32.PACK_AB R162, R171, R162 ;  /* 0x000000a2aba2723e */ /* 0x000fe400000000ff */
[----:B------:R-:W-:Y:S02]  /*5d10*/  F2FP.F16.F32.PACK_AB R171, R225, R220 ;  /* 0x000000dce1ab723e */ /* 0x000fe400000000ff */
[C---:B------:R-:W-:Y:S02]  /*5d20*/  FSEL R221, R160.reuse, RZ, P0 ;  /* 0x000000ffa0dd7208 */ /* 0x040fe40000000000 */
[----:B------:R-:W-:Y:S02]  /*5d30*/  LOP3.LUT P0, RZ, R213, 0xff00, RZ, 0xc0, !PT ;  /* 0x0000ff00d5ff7812 */ /* 0x000fe4000780c0ff */
[----:B------:R-:W-:Y:S02]  /*5d40*/  F2FP.F16.F32.PACK_AB R170, R221, R170 ;  /* 0x000000aaddaa723e */ /* 0x000fe400000000ff */
        /* <DEDUP_REMOVED lines=23> */
[----:B------:R-:W-:Y:S01]  /*5ec0*/  FADD.FTZ R160, R14, -R161 ;  /* 0x800000a10ea07221 */ /* 0x000fe20000010000 */
[----:B------:R-:W-:-:S03]  /*5ed0*/  LOP3.LUT P0, RZ, R206, 0xff, RZ, 0xc0, !PT ;  /* 0x000000ffceff7812 */ /* 0x000fc6000780c0ff */
[----:B------:R-:W-:-:S04]  /*5ee0*/  FMUL.FTZ R160, R181, R160 ;  /* 0x000000a0b5a07220 */ /* 0x000fc80000410000 */
        /* <DEDUP_REMOVED lines=9> */
[----:B------:R-:W-:Y:S02]  /*5f80*/  F2FP.F16.F32.PACK_AB R166, R223, R200 ;  /* 0x000000c8dfa6723e */ /* 0x000fe400000000ff */
[----:B------:R-:W-:Y:S01]  /*5f90*/  F2FP.F16.F32.PACK_AB R164, R175, R164 ;  /* 0x000000a4afa4723e */ /* 0x000fe200000000ff */
[----:B------:R-:W-:Y:S06]  /*5fa0*/  BRA `(.L_x_486) ;  /* 0x0000001400147947 */ /* 0x000fec0003800000 */
.L_x_487:
[----:B------:R-:W-:Y:S01]  /*5fb0*/  FFMA.FTZ R165, R199, R218, R219 ;  /* 0x000000dac7a57223 */ /* 0x000fe200000100db */
[----:B------:R-:W-:-:S03]  /*5fc0*/  LOP3.LUT P0, RZ, R207, 0xff0000, RZ, 0xc0, !PT ;  /* 0x00ff0000cfff7812 */ /* 0x000fc6000780c0ff */
[----:B------:R-:W-:Y:S01]  /*5fd0*/  FADD.FTZ R164, R20, -R165 ;  /* 0x800000a514a47221 */ /* 0x000fe20000010000 */
[----:B------:R-:W-:-:S03]  /*5fe0*/  FFMA.FTZ R165, R197, R218, R219 ;  /* 0x000000dac5a57223 */ /* 0x000fc600000100db */
        /* <DEDUP_REMOVED lines=9> */
[----:B------:R-:W-:-:S04]  /*6080*/  FMUL.FTZ R164, R181, R164 ;  /* 0x000000a4b5a47220 */ /* 0x000fc80000410000 */
[----:B------:R-:W-:-:S05]  /*6090*/  FMUL.FTZ R164, R164, UR14 ;  /* 0x0000000ea4a47c20 */ /* 0x000fca0008410000 */
[----:B------:R-:W-:Y:S02]  /*60a0*/  FSEL R200, R164, RZ, P0 ;  /* 0x000000ffa4c87208 */ /* 0x000fe40000000000 */
[----:B------:R-:W-:Y:S02]  /*60b0*/  ISETP.GE.U32.AND P0, PT, R212, RZ, PT ;  /* 0x000000ffd400720c */ /* 0x000fe40003f06070 */
[----:B------:R-:W-:Y:S02]  /*60c0*/  F2FP.F16.F32.PACK_AB R171, R200, R171 ;  /* 0x000000abc8ab723e */ /* 0x000fe400000000ff */
[----:B------:R-:W-:-:S04]  /*60d0*/  ISETP.GE.U32.AND.EX P0, PT, R213, 0x1000000, PT, P0 ;  /* 0x01000000d500780c */ /* 0x000fc80003f06100 */
[----:B------:R-:W-:Y:S01]  /*60e0*/  FSEL R220, R164, RZ, P0 ;  /* 0x000000ffa4dc7208 */ /* 0x000fe20000000000 */
[----:B------:R-:W-:Y:S01]  /*60f0*/  FADD.FTZ R164, R18, -R165 ;  /* 0x800000a512a47221 */ /* 0x000fe20000010000 */
[----:B------:R-:W-:Y:S01]  /*6100*/  LOP3.LUT P0, RZ, R207, 0xff, RZ, 0xc0, !PT ;  /* 0x000000ffcfff7812 */ /* 0x000fe2000780c0ff */
[----:B------:R-:W-:Y:S01]  /*6110*/  FFMA.FTZ R165, R195, R218, R219 ;  /* 0x000000dac3a57223 */ /* 0x000fe200000100db */
[----:B------:R-:W-:Y:S01]  /*6120*/  F2FP.F16.F32.PACK_AB R167, R220, R167 ;  /* 0x000000a7dca7723e */ /* 0x000fe200000000ff */
        /* <DEDUP_REMOVED lines=41> */
[----:B------:R-:W-:Y:S02]  /*63c0*/  LOP3.LUT P0, RZ, R206, 0xff, RZ, 0xc0, !PT ;  /* 0x000000ffceff7812 */ /* 0x000fe4000780c0ff */
[----:B------:R-:W-:Y:S01]  /*63d0*/  F2FP.F16.F32.PACK_AB R165, R201, R172 ;  /* 0x000000acc9a5723e */ /* 0x000fe200000000ff */
[----:B------:R-:W-:-:S04]  /*63e0*/  FMUL.FTZ R164, R181, R164 ;  /* 0x000000a4b5a47220 */ /* 0x000fc80000410000 */
[----:B------:R-:W-:-:S05]  /*63f0*/  FMUL.FTZ R164, R164, UR14 ;  /* 0x0000000ea4a47c20 */ /* 0x000fca0008410000 */
[----:B------:R-:W-:Y:S02]  /*6400*/  FSEL R168, R164, RZ, P0 ;  /* 0x000000ffa4a87208 */ /* 0x000fe40000000000 */
[----:B------:R-:W-:Y:S02]  /*6410*/  LOP3.LUT P0, RZ, R212, 0xff, RZ, 0xc0, !PT ;  /* 0x000000ffd4ff7812 */ /* 0x000fe4000780c0ff */
[----:B------:R-:W-:Y:S02]  /*6420*/  F2FP.F16.F32.PACK_AB R168, R173, R168 ;  /* 0x000000a8ada8723e */ /* 0x000fe400000000ff */
[----:B------:R-:W-:-:S04]  /*6430*/  FSEL R164, R164, RZ, P0 ;  /* 0x000000ffa4a47208 */ /* 0x000fc80000000000 */
[----:B------:R-:W-:Y:S01]  /*6440*/  F2FP.F16.F32.PACK_AB R164, R175, R164 ;  /* 0x000000a4afa4723e */ /* 0x000fe200000000ff */
[----:B------:R-:W-:Y:S06]  /*6450*/  BRA `(.L_x_486) ;  /* 0x0000000c00e87947 */ /* 0x000fec0003800000 */
.L_x_483:
[----:B------:R-:W-:-:S04]  /*6460*/  UISETP.NE.U32.AND UP0, UPT, UR16, URZ, UPT ;  /* 0x000000ff1000728c */ /* 0x000fc8000bf05070 */
[----:B------:R-:W-:-:S09]  /*6470*/  UISETP.NE.AND.EX UP0, UPT, UR17, URZ, UPT, UP0 ;  /* 0x000000ff1100728c */ /* 0x000fd2000bf05300 */
[----:B------:R-:W-:Y:S05]  /*6480*/  BRA.U !UP0, `(.L_x_488) ;  /* 0x0000000908107547 */ /* 0x000fea000b800000 */
[----:B0-----:R-:W0:Y:S02]  /*6490*/  LDC.64 R168, c[0x0][0x478] ;  /* 0x00011e00ffa87b82 */ /* 0x001e240000000a00 */
[----:B0-----:R-:W-:-:S04]  /*64a0*/  ISETP.NE.U32.AND P6, PT, R168, RZ, PT ;  /* 0x000000ffa800720c */ /* 0x001fc80003fc5070 */
[----:B------:R-:W-:-:S13]  /*64b0*/  ISETP.NE.AND.EX P6, PT, R169, RZ, PT, P6 ;  /* 0x000000ffa900720c */ /* 0x000fda0003fc5360 */
[----:B------:R-:W-:Y:S05]  /*64c0*/  @!P6 BRA `(.L_x_489) ;  /* 0x000000040008e947 */ /* 0x000fea0003800000 */
[-CC-:B------:R-:W-:Y:S01]  /*64d0*/  FFMA.FTZ R160, R198, R218.reuse, R219.reuse ;  /* 0x000000dac6a07223 */ /* 0x180fe200000100db */
[--C-:B------:R-:W-:Y:S02]  /*64e0*/  HADD2.F32 R162, -RZ, R155.reuse.H1_H1 ;  /* 0x3000009bffa27230 */ /* 0x100fe40000004100 */
[----:B------:R-:W-:Y:S01]  /*64f0*/  FFMA.FTZ R161, R199, R218, R219 ;  /* 0x000000dac7a17223 */ /* 0x000fe200000100db */
[----:B------:R-:W-:Y:S01]  /*6500*/  ISETP.GE.U32.AND P0, PT, R206, RZ, PT ;  /* 0x000000ffce00720c */ /* 0x000fe20003f06070 */
[----:B------:R-:W-:Y:S01]  /*6510*/  FADD.FTZ R160, R21, -R160 ;  /* 0x800000a015a07221 */ /* 0x000fe20000010000 */
[----:B------:R-:W-:Y:S02]  /*6520*/  HADD2.F32 R170, -RZ, R152.H1_H1 ;  /* 0x30000098ffaa7230 */ /* 0x000fe40000004100 */
[----:B------:R-:W-:Y:S01]  /*6530*/  ISETP.GE.U32.AND.EX P0, PT, R207, 0x1000000, PT, P0 ;  /* 0x01000000cf00780c */ /* 0x000fe20003f06100 */
[----:B-----5:R-:W-:Y:S01]  /*6540*/  FFMA.FTZ R224, R181, R160, R162 ;  /* 0x000000a0b5e07223 */ /* 0x020fe200000100a2 */
[----:B------:R-:W-:-:S02]  /*6550*/  HADD2.F32 R162, -RZ, R155.H0_H0 ;  /* 0x2000009bffa27230 */ /* 0x000fc40000004100 */
[----:B------:R-:W-:Y:S01]  /*6560*/  FADD.FTZ R160, R20, -R161 ;  /* 0x800000a114a07221 */ /* 0x000fe20000010000 */
[----:B------:R-:W-:Y:S01]  /*6570*/  FFMA.FTZ R161, R197, R218, R219 ;  /* 0x000000dac5a17223 */ /* 0x000fe200000100db */
[C---:B------:R-:W-:Y:S02]  /*6580*/  FMUL.FTZ R171, R224.reuse, UR14 ;  /* 0x0000000ee0ab7c20 */ /* 0x040fe40008410000 */
[----:B------:R-:W-:Y:S01]  /*6590*/  FFMA.FTZ R163, R181, R160, R162 ;  /* 0x000000a0b5a37223 */ /* 0x000fe200000100a2 */
[----:B------:R-:W-:Y:S02]  /*65a0*/  HADD2.F32 R162, -RZ, R154.H0_H0 ;  /* 0x2000009affa27230 */ /* 0x000fe40000004100 */
[----:B------:R-:W-:Y:S01]  /*65b0*/  FSEL R171, R171, RZ, P0 ;  /* 0x000000ffabab7208 */ /* 0x000fe20000000000 */
[----:B------:R-:W-:Y:S01]  /*65c0*/  FMUL.FTZ R160, R163, UR14 ;  /* 0x0000000ea3a07c20 */ /* 0x000fe20008410000 */
[----:B------:R-:W-:Y:S02]  /*65d0*/  LOP3.LUT P0, RZ, R207, 0xff0000, RZ, 0xc0, !PT ;  /* 0x00ff0000cfff7812 */ /* 0x000fe4000780c0ff */
[----:B------:R-:W-:-:S02]  /*65e0*/  F2FP.F16.F32.PACK_AB R163, R224, R163 ;  /* 0x000000a3e0a3723e */ /* 0x000fc400000000ff */
        /* <DEDUP_REMOVED lines=8> */
[----:B------:R-:W-:Y:S01]  /*6670*/  FSEL R220, R160, RZ, P0 ;  /* 0x000000ffa0dc7208 */ /* 0x000fe20000000000 */
[----:B------:R-:W-:Y:S01]  /*6680*/  FFMA.FTZ R160, R196, R218, R219 ;  /* 0x000000dac4a07223 */ /* 0x000fe200000100db */
[----:B------:R-:W-:-:S03]  /*6690*/  LOP3.LUT P0, RZ, R207, 0xff00, RZ, 0xc0, !PT ;  /* 0x0000ff00cfff7812 */ /* 0x000fc6000780c0ff */
[----:B------:R-:W-:-:S04]  /*66a0*/  FADD.FTZ R160, R19, -R160 ;  /* 0x800000a013a07221 */ /* 0x000fc80000010000 */
[----:B------:R-:W-:Y:S01]  /*66b0*/  FFMA.FTZ R221, R181, R160, R162 ;  /* 0x000000a0b5dd7223 */ /* 0x000fe200000100a2 */
[----:B------:R-:W-:-:S03]  /*66c0*/  HADD2.F32 R162, -RZ, R153.H0_H0 ;  /* 0x20000099ffa27230 */ /* 0x000fc60000004100 */
[----:B------:R-:W-:-:S05]  /*66d0*/  FMUL.FTZ R160, R221, UR14 ;  /* 0x0000000edda07c20 */ /* 0x000fca0008410000 */
[----:B------:R-:W-:Y:S01]  /*66e0*/  FSEL R223, R160, RZ, P0 ;  /* 0x000000ffa0df7208 */ /* 0x000fe20000000000 */
[----:B------:R-:W-:Y:S01]  /*66f0*/  FADD.FTZ R160, R16, -R161 ;  /* 0x800000a110a07221 */ /* 0x000fe20000010000 */
[----:B------:R-:W-:Y:S01]  /*6700*/  LOP3.LUT P0, RZ, R206, 0xff0000, RZ, 0xc0, !PT ;  /* 0x00ff0000ceff7812 */ /* 0x000fe2000780c0ff */
[----:B------:R-:W-:Y:S02]  /*6710*/  FFMA.FTZ R161, R193, R218, R219 ;  /* 0x000000dac1a17223 */ /* 0x000fe400000100db */
        /* <DEDUP_REMOVED lines=12> */
[----:B------:R-:W-:-:S03]  /*67e0*/  LOP3.LUT P0, RZ, R206, 0xff, RZ, 0xc0, !PT ;  /* 0x000000ffceff7812 */ /* 0x000fc6000780c0ff */
[----:B------:R-:W-:Y:S01]  /*67f0*/  FFMA.FTZ R160, R181, R160, R162 ;  /* 0x000000a0b5a07223 */ /* 0x000fe200000100a2 */
[----:B------:R-:W-:-:S03]  /*6800*/  FFMA.FTZ R162, R192, R218, R219 ;  /* 0x000000dac0a27223 */ /* 0x000fc600000100db */
[----:B------:R-:W-:Y:S01]  /*6810*/  FMUL.FTZ R161, R160, UR14 ;  /* 0x0000000ea0a17c20 */ /* 0x000fe20008410000 */
[----:B------:R-:W-:-:S04]  /*6820*/  FADD.FTZ R162, R15, -R162 ;  /* 0x800000a20fa27221 */ /* 0x000fc80000010000 */
[----:B------:R-:W-:Y:S01]  /*6830*/  FFMA.FTZ R169, R181, R162, R170 ;  /* 0x000000a2b5a97223 */ /* 0x000fe200000100aa */
[----:B------:R-:W-:Y:S02]  /*6840*/  FSEL R168, R161, RZ, P0 ;  /* 0x000000ffa1a87208 */ /* 0x000fe40000000000 */
[----:B------:R-:W-:Y:S01]  /*6850*/  LOP3.LUT P0, RZ, R206, 0xff00, RZ, 0xc0, !PT ;  /* 0x0000ff00ceff7812 */ /* 0x000fe2000780c0ff */
[C---:B------:R-:W-:Y:S01]  /*6860*/  FMUL.FTZ R161, R169.reuse, UR14 ;  /* 0x0000000ea9a17c20 */ /* 0x040fe20008410000 */
[----:B------:R-:W-:Y:S02]  /*6870*/  F2FP.F16.F32.PACK_AB R160, R169, R160 ;  /* 0x000000a0a9a0723e */ /* 0x000fe400000000ff */
[----:B------:R-:W-:Y:S02]  /*6880*/  F2FP.F16.F32.PACK_AB R162, R221, R200 ;  /* 0x000000c8dda2723e */ /* 0x000fe400000000ff */
[----:B------:R-:W-:Y:S02]  /*6890*/  FSEL R173, R161, RZ, P0 ;  /* 0x000000ffa1ad7208 */ /* 0x000fe40000000000 */
[----:B------:R-:W-:-:S02]  /*68a0*/  F2FP.F16.F32.PACK_AB R161, R175, R172 ;  /* 0x000000acafa1723e */ /* 0x000fc400000000ff */
[----:B------:R-:W-:Y:S02]  /*68b0*/  F2FP.F16.F32.PACK_AB R170, R223, R220 ;  /* 0x000000dcdfaa723e */ /* 0x000fe400000000ff */
[----:B------:R-:W-:Y:S02]  /*68c0*/  F2FP.F16.F32.PACK_AB R169, R201, R174 ;  /* 0x000000aec9a9723e */ /* 0x000fe400000000ff */
[----:B------:R-:W-:Y:S01]  /*68d0*/  F2FP.F16.F32.PACK_AB R168, R173, R168 ;  /* 0x000000a8ada8723e */ /* 0x000fe200000000ff */
[----:B------:R-:W-:Y:S06]  /*68e0*/  BRA `(.L_x_486) ;  /* 0x0000000800c47947 */ /* 0x000fec0003800000 */
.L_x_489:
[-C--:B------:R-:W-:Y:S01]  /*68f0*/  FFMA.FTZ R169, R199, R218.reuse, R219 ;  /* 0x000000dac7a97223 */ /* 0x080fe200000100db */
[----:B------:R-:W-:Y:S01]  /*6900*/  HADD2.F32 R170, -RZ, R155.H0_H0 ;  /* 0x2000009bffaa7230 */ /* 0x000fe20000004100 */
[----:B------:R-:W-:Y:S02]  /*6910*/  LOP3.LUT P0, RZ, R207, 0xff0000, RZ, 0xc0, !PT ;  /* 0x00ff0000cfff7812 */ /* 0x000fe4000780c0ff */
[----:B------:R-:W-:Y:S01]  /*6920*/  FADD.FTZ R168, R20, -R169 ;  /* 0x800000a914a87221 */ /* 0x000fe20000010000 */
[----:B------:R-:W-:-:S03]  /*6930*/  FFMA.FTZ R169, R197, R218, R219 ;  /* 0x000000dac5a97223 */ /* 0x000fc600000100db */
[----:B-----5:R-:W-:Y:S01]  /*6940*/  FFMA.FTZ R168, R181, R168, R170 ;  /* 0x000000a8b5a87223 */ /* 0x020fe200000100aa */
[----:B------:R-:W-:-:S03]  /*6950*/  HADD2.F32 R170, -RZ, R155.H1_H1 ;  /* 0x3000009bffaa7230 */ /* 0x000fc60000004100 */
[----:B------:R-:W-:-:S05]  /*6960*/  FMUL.FTZ R168, R168, UR14 ;  /* 0x0000000ea8a87c20 */ /* 0x000fca0008410000 */
[----:B------:R-:W-:Y:S01]  /*6970*/  FSEL R171, R168, RZ, P0 ;  /* 0x000000ffa8ab7208 */ /* 0x000fe20000000000 */
[----:B------:R-:W-:Y:S01]  /*6980*/  FFMA.FTZ R168, R198, R218, R219 ;  /* 0x000000dac6a87223 */ /* 0x000fe200000100db */
[----:B------:R-:W-:-:S03]  /*6990*/  ISETP.GE.U32.AND P0, PT, R206, RZ, PT ;  /* 0x000000ffce00720c */ /* 0x000fc60003f06070 */
[----:B------:R-:W-:Y:S01]  /*69a0*/  FADD.FTZ R168, R21, -R168 ;  /* 0x800000a815a87221 */ /* 0x000fe20000010000 */
[----:B------:R-:W-:-:S03]  /*69b0*/  ISETP.GE.U32.AND.EX P0, PT, R207, 0x1000000, PT, P0 ;  /* 0x01000000cf00780c */ /* 0x000fc60003f06100 */
[----:B------:R-:W-:Y:S01]  /*69c0*/  FFMA.FTZ R168, R181, R168, R170 ;  /* 0x000000a8b5a87223 */ /* 0x000fe200000100aa */
[----:B------:R-:W-:-:S03]  /*69d0*/  HADD2.F32 R170, -RZ, R154.H0_H0 ;  /* 0x2000009affaa7230 */ /* 0x000fc60000004100 */
[----:B------:R-:W-:-:S05]  /*69e0*/  FMUL.FTZ R168, R168, UR14 ;  /* 0x0000000ea8a87c20 */ /* 0x000fca0008410000 */
        /* <DEDUP_REMOVED lines=38> */
[----:B------:R-:W-:Y:S02]  /*6c50*/  LOP3.LUT P0, RZ, R206, 0xff, RZ, 0xc0, !PT ;  /* 0x000000ffceff7812 */ /* 0x000fe4000780c0ff */
[----:B------:R-:W-:Y:S01]  /*6c60*/  F2FP.F16.F32.PACK_AB R169, R175, R172 ;  /* 0x000000acafa9723e */ /* 0x000fe200000000ff */
[----:B------:R-:W-:Y:S01]  /*6c70*/  FFMA.FTZ R168, R181, R168, R170 ;  /* 0x000000a8b5a87223 */ /* 0x000fe200000100aa */
[----:B------:R-:W-:-:S03]  /*6c80*/  F2FP.F16.F32.PACK_AB R170, R201, R174 ;  /* 0x000000aec9aa723e */ /* 0x000fc600000000ff */
[----:B------:R-:W-:-:S05]  /*6c90*/  FMUL.FTZ R168, R168, UR14 ;  /* 0x0000000ea8a87c20 */ /* 0x000fca0008410000 */
[----:B------:R-:W-:-:S04]  /*6ca0*/  FSEL R168, R168, RZ, P0 ;  /* 0x000000ffa8a87208 */ /* 0x000fc80000000000 */
[----:B------:R-:W-:Y:S01]  /*6cb0*/  F2FP.F16.F32.PACK_AB R168, R173, R168 ;  /* 0x000000a8ada8723e */ /* 0x000fe200000000ff */
[----:B------:R-:W-:Y:S06]  /*6cc0*/  BRA `(.L_x_486) ;  /* 0x0000000400cc7947 */ /* 0x000fec0003800000 */
.L_x_488:
[----:B0-----:R-:W0:Y:S02]  /*6cd0*/  LDC.64 R168, c[0x0][0x478] ;  /* 0x00011e00ffa87b82 */ /* 0x001e240000000a00 */
[----:B0-----:R-:W-:-:S04]  /*6ce0*/  ISETP.NE.U32.AND P6, PT, R168, RZ, PT ;  /* 0x000000ffa800720c */ /* 0x001fc80003fc5070 */
[----:B------:R-:W-:-:S13]  /*6cf0*/  ISETP.NE.AND.EX P6, PT, R169, RZ, PT, P6 ;  /* 0x000000ffa900720c */ /* 0x000fda0003fc5360 */
[----:B------:R-:W-:Y:S05]  /*6d00*/  @!P6 BRA `(.L_x_490) ;  /* 0x0000000000e8e947 */ /* 0x000fea0003800000 */
[-CC-:B------:R-:W-:Y:S01]  /*6d10*/  FFMA.FTZ R161, R199, R218.reuse, R219.reuse ;  /* 0x000000dac7a17223 */ /* 0x180fe200000100db */
[----:B------:R-:W-:Y:S01]  /*6d20*/  LOP3.LUT P0, RZ, R207, 0xff0000, RZ, 0xc0, !PT ;  /* 0x00ff0000cfff7812 */ /* 0x000fe2000780c0ff */
[-C--:B------:R-:W-:Y:S02]  /*6d30*/  FFMA.FTZ R162, R192, R218.reuse, R219 ;  /* 0x000000dac0a27223 */ /* 0x080fe400000100db */
[----:B------:R-:W-:Y:S01]  /*6d40*/  FADD.FTZ R160, R20, -R161 ;  /* 0x800000a114a07221 */ /* 0x000fe20000010000 */
[----:B------:R-:W-:Y:S01]  /*6d50*/  FFMA.FTZ R161, R197, R218, R219 ;  /* 0x000000dac5a17223 */ /* 0x000fe200000100db */
[----:B------:R-:W-:Y:S02]  /*6d60*/  FADD.FTZ R162, R15, -R162 ;  /* 0x800000a20fa27221 */ /* 0x000fe40000010000 */
[C---:B-----5:R-:W-:Y:S02]  /*6d70*/  FMUL.FTZ R163, R181.reuse, R160 ;  /* 0x000000a0b5a37220 */ /* 0x060fe40000410000 */
[----:B------:R-:W-:-:S02]  /*6d80*/  FMUL.FTZ R169, R181, R162 ;  /* 0x000000a2b5a97220 */ /* 0x000fc40000410000 */
[----:B------:R-:W-:-:S05]  /*6d90*/  FMUL.FTZ R160, R163, UR14 ;  /* 0x0000000ea3a07c20 */ /* 0x000fca0008410000 */
        /* <DEDUP_REMOVED lines=16> */
[----:B------:R-:W-:-:S03]  /*6ea0*/  LOP3.LUT P0, RZ, R207, 0xff00, RZ, 0xc0, !PT ;  /* 0x0000ff00cfff7812 */ /* 0x000fc6000780c0ff */
[----:B------:R-:W-:-:S04]  /*6eb0*/  FADD.FTZ R160, R19, -R160 ;  /* 0x800000a013a07221 */ /* 0x000fc80000010000 */
        /* <DEDUP_REMOVED lines=15> */
[----:B------:R-:W-:Y:S01]  /*6fb0*/  FSEL R175, R160, RZ, P0 ;  /* 0x000000ffa0af7208 */ /* 0x000fe20000000000 */
[----:B------:R-:W-:Y:S01]  /*6fc0*/  FADD.FTZ R160, R14, -R161 ;  /* 0x800000a10ea07221 */ /* 0x000fe20000010000 */
[----:B------:R-:W-:-:S03]  /*6fd0*/  LOP3.LUT P0, RZ, R206, 0xff, RZ, 0xc0, !PT ;  /* 0x000000ffceff7812 */ /* 0x000fc6000780c0ff */
[----:B------:R-:W-:-:S04]  /*6fe0*/  FMUL.FTZ R160, R181, R160 ;  /* 0x000000a0b5a07220 */ /* 0x000fc80000410000 */
[----:B------:R-:W-:Y:S01]  /*6ff0*/  FMUL.FTZ R161, R160, UR14 ;  /* 0x0000000ea0a17c20 */ /* 0x000fe20008410000 */
[----:B------:R-:W-:-:S04]  /*7000*/  F2FP.F16.F32.PACK_AB R160, R169, R160 ;  /* 0x000000a0a9a0723e */ /* 0x000fc800000000ff */
[----:B------:R-:W-:Y:S01]  /*7010*/  FSEL R168, R161, RZ, P0 ;  /* 0x000000ffa1a87208 */ /* 0x000fe20000000000 */
[----:B------:R-:W-:Y:S01]  /*7020*/  FMUL.FTZ R161, R169, UR14 ;  /* 0x0000000ea9a17c20 */ /* 0x000fe20008410000 */
[----:B------:R-:W-:Y:S02]  /*7030*/  LOP3.LUT P0, RZ, R206, 0xff00, RZ, 0xc0, !PT ;  /* 0x0000ff00ceff7812 */ /* 0x000fe4000780c0ff */
[----:B------:R-:W-:Y:S02]  /*7040*/  F2FP.F16.F32.PACK_AB R169, R175, R172 ;  /* 0x000000acafa9723e */ /* 0x000fe400000000ff */
[----:B------:R-:W-:Y:S02]  /*7050*/  FSEL R173, R161, RZ, P0 ;  /* 0x000000ffa1ad7208 */ /* 0x000fe40000000000 */
[----:B------:R-:W-:Y:S02]  /*7060*/  F2FP.F16.F32.PACK_AB R161, R171, R170 ;  /* 0x000000aaaba1723e */ /* 0x000fe400000000ff */
[----:B------:R-:W-:-:S02]  /*7070*/  F2FP.F16.F32.PACK_AB R171, R223, R220 ;  /* 0x000000dcdfab723e */ /* 0x000fc400000000ff */
[----:B------:R-:W-:Y:S02]  /*7080*/  F2FP.F16.F32.PACK_AB R170, R221, R200 ;  /* 0x000000c8ddaa723e */ /* 0x000fe400000000ff */
[----:B------:R-:W-:Y:S01]  /*7090*/  F2FP.F16.F32.PACK_AB R168, R173, R168 ;  /* 0x000000a8ada8723e */ /* 0x000fe200000000ff */
[----:B------:R-:W-:Y:S06]  /*70a0*/  BRA `(.L_x_486) ;  /* 0x0000000000d47947 */ /* 0x000fec0003800000 */
.L_x_490:
[----:B------:R-:W-:Y:S01]  /*70b0*/  FFMA.FTZ R169, R199, R218, R219 ;  /* 0x000000dac7a97223 */ /* 0x000fe200000100db */
[----:B------:R-:W-:-:S03]  /*70c0*/  LOP3.LUT P0, RZ, R207, 0xff0000, RZ, 0xc0, !PT ;  /* 0x00ff0000cfff7812 */ /* 0x000fc6000780c0ff */
[----:B------:R-:W-:Y:S01]  /*70d0*/  FADD.FTZ R168, R20, -R169 ;  /* 0x800000a914a87221 */ /* 0x000fe20000010000 */
[----:B------:R-:W-:-:S03]  /*70e0*/  FFMA.FTZ R169, R197, R218, R219 ;  /* 0x000000dac5a97223 */ /* 0x000fc600000100db */
[----:B-----5:R-:W-:-:S04]  /*70f0*/  FMUL.FTZ R168, R181, R168 ;  /* 0x000000a8b5a87220 */ /* 0x020fc80000410000 */
[----:B------:R-:W-:-:S05]  /*7100*/  FMUL.FTZ R168, R168, UR14 ;  /* 0x0000000ea8a87c20 */ /* 0x000fca0008410000 */
[----:B------:R-:W-:Y:S01]  /*7110*/  FSEL R171, R168, RZ, P0 ;  /* 0x000000ffa8ab7208 */ /* 0x000fe20000000000 */
[----:B------:R-:W-:Y:S01]  /*7120*/  FFMA.FTZ R168, R198, R218, R219 ;  /* 0x000000dac6a87223 */ /* 0x000fe200000100db */
[----:B------:R-:W-:-:S03]  /*7130*/  ISETP.GE.U32.AND P0, PT, R206, RZ, PT ;  /* 0x000000ffce00720c */ /* 0x000fc60003f06070 */
[----:B------:R-:W-:Y:S01]  /*7140*/  FADD.FTZ R168, R21, -R168 ;  /* 0x800000a815a87221 */ /* 0x000fe20000010000 */
[----:B------:R-:W-:-:S03]  /*7150*/  ISETP.GE.U32.AND.EX P0, PT, R207, 0x1000000, PT, P0 ;  /* 0x01000000cf00780c */ /* 0x000fc60003f06100 */
[----:B------:R-:W-:-:S04]  /*7160*/  FMUL.FTZ R168, R181, R168 ;  /* 0x000000a8b5a87220 */ /* 0x000fc80000410000 */
[----:B------:R-:W-:-:S05]  /*7170*/  FMUL.FTZ R168, R168, UR14 ;  /* 0x0000000ea8a87c20 */ /* 0x000fca0008410000 */
[----:B------:R-:W-:Y:S01]  /*7180*/  FSEL R174, R168, RZ, P0 ;  /* 0x000000ffa8ae7208 */ /* 0x000fe20000000000 */
[----:B------:R-:W-:Y:S01]  /*7190*/  FADD.FTZ R168, R18, -R169 ;  /* 0x800000a912a87221 */ /* 0x000fe20000010000 */
[----:B------:R-:W-:Y:S01]  /*71a0*/  LOP3.LUT P0, RZ, R207, 0xff, RZ, 0xc0, !PT ;  /* 0x000000ffcfff7812 */ /* 0x000fe2000780c0ff */
[----:B------:R-:W-:Y:S01]  /*71b0*/  FFMA.FTZ R169, R195, R218, R219 ;  /* 0x000000dac3a97223 */ /* 0x000fe200000100db */
[----:B------:R-:W-:Y:S01]  /*71c0*/  F2FP.F16.F32.PACK_AB R171, R174, R171 ;  /* 0x000000abaeab723e */ /* 0x000fe200000000ff */
        /* <DEDUP_REMOVED lines=29> */
[----:B------:R-:W-:Y:S02]  /*73a0*/  LOP3.LUT P0, RZ, R206, 0xff, RZ, 0xc0, !PT ;  /* 0x000000ffceff7812 */ /* 0x000fe4000780c0ff */
[----:B------:R-:W-:Y:S01]  /*73b0*/  F2FP.F16.F32.PACK_AB R169, R175, R172 ;  /* 0x000000acafa9723e */ /* 0x000fe200000000ff */
[----:B------:R-:W-:-:S04]  /*73c0*/  FMUL.FTZ R168, R181, R168 ;  /* 0x000000a8b5a87220 */ /* 0x000fc80000410000 */
[----:B------:R-:W-:-:S05]  /*73d0*/  FMUL.FTZ R168, R168, UR14 ;  /* 0x0000000ea8a87c20 */ /* 0x000fca0008410000 */
[----:B------:R-:W-:-:S04]  /*73e0*/  FSEL R168, R168, RZ, P0 ;  /* 0x000000ffa8a87208 */ /* 0x000fc80000000000 */
[----:B------:R-:W-:-:S07]  /*73f0*/  F2FP.F16.F32.PACK_AB R168, R173, R168 ;  /* 0x000000a8ada8723e */ /* 0x000fce00000000ff */
.L_x_486:
        /* <DEDUP_REMOVED lines=10> */
.L_x_482:
[----:B------:R-:W-:Y:S05]  /*74a0*/  BSYNC.RECONVERGENT B0 ;  /* 0x0000000000007941 */ /* 0x000fea0003800200 */
.L_x_481:
        /* <DEDUP_REMOVED lines=12> */
[-C--:B0--3--:R-:W-:Y:S01]  /*7570*/  FFMA.FTZ R161, R205, R218.reuse, R219 ;  /* 0x000000dacda17223 */ /* 0x089fe200000100db */
        /* <DEDUP_REMOVED lines=44> */
[----:B------:R-:W-:Y:S02]  /*7840*/  LOP3.LUT P0, RZ, R186, 0xff0000, RZ, 0xc0, !PT ;  /* 0x00ff0000baff7812 */ /* 0x000fe4000780c0ff */
        /* <DEDUP_REMOVED lines=16> */
[-CC-:B------:R-:W-:Y:S01]  /*7950*/  FFMA.FTZ R160, R176, R218.reuse, R219.reuse ;  /* 0x000000dab0a07223 */ /* 0x180fe200000100db */
[----:B------:R-:W-:Y:S01]  /*7960*/  LOP3.LUT P0, RZ, R186, 0xff00, RZ, 0xc0, !PT ;  /* 0x0000ff00baff7812 */ /* 0x000fe2000780c0ff */
[----:B------:R-:W-:Y:S02]  /*7970*/  FFMA.FTZ R219, R177, R218, R219 ;  /* 0x000000dab1db7223 */ /* 0x000fe400000100db */
        /* <DEDUP_REMOVED lines=22> */
.L_x_495:
[----:B0--3--:R-:W-:Y:S01]  /*7ae0*/  FFMA.FTZ R165, R205, R218, R219 ;  /* 0x000000dacda57223 */ /* 0x009fe200000100db */
        /* <DEDUP_REMOVED lines=43> */
[----:B------:R-:W-:-:S03]  /*7da0*/  LOP3.LUT P0, RZ, R186, 0xff0000, RZ, 0xc0, !PT ;  /* 0x00ff0000baff7812 */ /* 0x000fc6000780c0ff */
        /* <DEDUP_REMOVED lines=16> */
[-CC-:B------:R-:W-:Y:S01]  /*7eb0*/  FFMA.FTZ R166, R176, R218.reuse, R219.reuse ;  /* 0x000000dab0a67223 */ /* 0x180fe200000100db */
[----:B------:R-:W-:Y:S01]  /*7ec0*/  LOP3.LUT P0, RZ, R186, 0xff00, RZ, 0xc0, !PT ;  /* 0x0000ff00baff7812 */ /* 0x000fe2000780c0ff */
[----:B------:R-:W-:Y:S01]  /*7ed0*/  FFMA.FTZ R219, R177, R218, R219 ;  /* 0x000000dab1db7223 */ /* 0x000fe200000100db */
[----:B------:R-:W-:Y:S01]  /*7ee0*/  F2FP.F16.F32.PACK_AB R165, R200, R165 ;  /* 0x000000a5c8a5723e */ /* 0x000fe200000000ff */
        /* <DEDUP_REMOVED lines=18> */
.L_x_494:
[----:B0--3--:R-:W0:Y:S02]  /*8010*/  LDC.64 R164, c[0x0][0x478] ;  /* 0x00011e00ffa47b82 */ /* 0x009e240000000a00 */
[----:B0-----:R-:W-:-:S04]  /*8020*/  ISETP.NE.U32.AND P6, PT, R164, RZ, PT ;  /* 0x000000ffa400720c */ /* 0x001fc80003fc5070 */
[----:B------:R-:W-:-:S13]  /*8030*/  ISETP.NE.AND.EX P6, PT, R165, RZ, PT, P6 ;  /* 0x000000ffa500720c */ /* 0x000fda0003fc5360 */
[----:B------:R-:W-:Y:S05]  /*8040*/  @!P6 BRA `(.L_x_497) ;  /* 0x00000004003ce947 */ /* 0x000fea0003800000 */
[-CC-:B------:R-:W-:Y:S01]  /*8050*/  FFMA.FTZ R160, R204, R218.reuse, R219.reuse ;  /* 0x000000dacca07223 */ /* 0x180fe200000100db */
[----:B------:R-:W-:Y:S01]  /*8060*/  ISETP.GE.U32.AND P0, PT, R186, RZ, PT ;  /* 0x000000ffba00720c */ /* 0x000fe20003f06070 */
[----:B------:R-:W-:Y:S02]  /*8070*/  FFMA.FTZ R161, R205, R218, R219 ;  /* 0x000000dacda17223 */ /* 0x000fe400000100db */
[----:B------:R-:W-:Y:S01]  /*8080*/  FADD.FTZ R160, R191, -R160 ;  /* 0x800000a0bfa07221 */ /* 0x000fe20000010000 */
[----:B------:R-:W-:-:S03]  /*8090*/  ISETP.GE.U32.AND.EX P0, PT, R187, 0x1000000, PT, P0 ;  /* 0x01000000bb00780c */ /* 0x000fc60003f06100 */
[----:B-----5:R-:W-:-:S04]  /*80a0*/  FMUL.FTZ R224, R181, R160 ;  /* 0x000000a0b5e07220 */ /* 0x020fc80000410000 */
[----:B------:R-:W-:-:S05]  /*80b0*/  FMUL.FTZ R160, R224, UR14 ;  /* 0x0000000ee0a07c20 */ /* 0x000fca0008410000 */
[----:B------:R-:W-:Y:S02]  /*80c0*/  FSEL R225, R160, RZ, P0 ;  /* 0x000000ffa0e17208 */ /* 0x000fe40000000000 */
[----:B------:R-:W-:-:S04]  /*80d0*/  ISETP.GE.U32.AND P0, PT, R210, RZ, PT ;  /* 0x000000ffd200720c */ /* 0x000fc80003f06070 */
[----:B------:R-:W-:-:S04]  /*80e0*/  ISETP.GE.U32.AND.EX P0, PT, R211, 0x1000000, PT, P0 ;  /* 0x01000000d300780c */ /* 0x000fc80003f06100 */
[----:B------:R-:W-:Y:S01]  /*80f0*/  FSEL R227, R160, RZ, P0 ;  /* 0x000000ffa0e37208 */ /* 0x000fe20000000000 */
[----:B------:R-:W-:Y:S01]  /*8100*/  FADD.FTZ R160, R190, -R161 ;  /* 0x800000a1bea07221 */ /* 0x000fe20000010000 */
[----:B------:R-:W-:Y:S01]  /*8110*/  FFMA.FTZ R161, R203, R218, R219 ;  /* 0x000000dacba17223 */ /* 0x000fe200000100db */
[----:B------:R-:W-:Y:S02]  /*8120*/  LOP3.LUT P0, RZ, R187, 0xff0000, RZ, 0xc0, !PT ;  /* 0x00ff0000bbff7812 */ /* 0x000fe4000780c0ff */
[----:B------:R-:W-:Y:S01]  /*8130*/  FMUL.FTZ R163, R181, R160 ;  /* 0x000000a0b5a37220 */ /* 0x000fe20000410000 */
[----:B------:R-:W-:Y:S01]  /*8140*/  FADD.FTZ R162, R188, -R161 ;  /* 0x800000a1bca27221 */ /* 0x000fe20000010000 */
[----:B------:R-:W-:Y:S02]  /*8150*/  FFMA.FTZ R161, R179, R218, R219 ;  /* 0x000000dab3a17223 */ /* 0x000fe400000100db */
[----:B------:R-:W-:Y:S01]  /*8160*/  FMUL.FTZ R160, R163, UR14 ;  /* 0x0000000ea3a07c20 */ /* 0x000fe20008410000 */
[----:B------:R-:W-:Y:S01]  /*8170*/  FMUL.FTZ R162, R181, R162 ;  /* 0x000000a2b5a27220 */ /* 0x000fe20000410000 */
[----:B------:R-:W-:Y:S01]  /*8180*/  FADD.FTZ R166, R184, -R161 ;  /* 0x800000a1b8a67221 */ /* 0x000fe20000010000 */
[----:B------:R-:W-:-:S02]  /*8190*/  F2FP.F16.F32.PACK_AB R163, R224, R163 ;  /* 0x000000a3e0a3723e */ /* 0x000fc400000000ff */
[----:B------:R-:W-:Y:S01]  /*81a0*/  FSEL R220, R160, RZ, P0 ;  /* 0x000000ffa0dc7208 */ /* 0x000fe20000000000 */
[----:B------:R-:W-:Y:S01]  /*81b0*/  FMUL.FTZ R166, R181, R166 ;  /* 0x000000a6b5a67220 */ /* 0x000fe20000410000 */
[----:B------:R-:W-:-:S04]  /*81c0*/  LOP3.LUT P0, RZ, R211, 0xff0000, RZ, 0xc0, !PT ;  /* 0x00ff0000d3ff7812 */ /* 0x000fc8000780c0ff */
        /* <DEDUP_REMOVED lines=31> */
[-CC-:B------:R-:W-:Y:S01]  /*83c0*/  FFMA.FTZ R160, R176, R218.reuse, R219.reuse ;  /* 0x000000dab0a07223 */ /* 0x180fe200000100db */
[----:B------:R-:W-:Y:S01]  /*83d0*/  LOP3.LUT P0, RZ, R186, 0xff00, RZ, 0xc0, !PT ;  /* 0x0000ff00baff7812 */ /* 0x000fe2000780c0ff */
[----:B------:R-:W-:Y:S02]  /*83e0*/  FFMA.FTZ R219, R177, R218, R219 ;  /* 0x000000dab1db7223 */ /* 0x000fe400000100db */
        /* <DEDUP_REMOVED lines=21> */
.L_x_497:
        /* <DEDUP_REMOVED lines=75> */
.L_x_493:
[----:B------:R-:W-:-:S04]  /*89f0*/  UISETP.NE.U32.AND UP0, UPT, UR16, URZ, UPT ;  /* 0x000000ff1000728c */ /* 0x000fc8000bf05070 */
[----:B------:R-:W-:-:S09]  /*8a00*/  UISETP.NE.AND.EX UP0, UPT, UR17, URZ, UPT, UP0 ;  /* 0x000000ff1100728c */ /* 0x000fd2000bf05300 */
[----:B------:R-:W-:Y:S05]  /*8a10*/  BRA.U !UP0, `(.L_x_498) ;  /* 0x0000000908107547 */ /* 0x000fea000b800000 */
[----:B0--3--:R-:W0:Y:S02]  /*8a20*/  LDC.64 R168, c[0x0][0x478] ;  /* 0x00011e00ffa87b82 */ /* 0x009e240000000a00 */
[----:B0-----:R-:W-:-:S04]  /*8a30*/  ISETP.NE.U32.AND P6, PT, R168, RZ, PT ;  /* 0x000000ffa800720c */ /* 0x001fc80003fc5070 */
[----:B------:R-:W-:-:S13]  /*8a40*/  ISETP.NE.AND.EX P6, PT, R169, RZ, PT, P6 ;  /* 0x000000ffa900720c */ /* 0x000fda0003fc5360 */
[----:B------:R-:W-:Y:S05]  /*8a50*/  @!P6 BRA `(.L_x_499) ;  /* 0x000000040008e947 */ /* 0x000fea0003800000 */
[-CC-:B------:R-:W-:Y:S01]  /*8a60*/  FFMA.FTZ R160, R204, R218.reuse, R219.reuse ;  /* 0x000000dacca07223 */ /* 0x180fe200000100db */
[----:B------:R-:W-:Y:S02]  /*8a70*/  HADD2.F32 R162, -RZ, R159.H1_H1 ;  /* 0x3000009fffa27230 */ /* 0x000fe40000004100 */
[----:B------:R-:W-:Y:S01]  /*8a80*/  FFMA.FTZ R161, R205, R218, R219 ;  /* 0x000000dacda17223 */ /* 0x000fe200000100db */
[----:B------:R-:W-:Y:S01]  /*8a90*/  ISETP.GE.U32.AND P0, PT, R186, RZ, PT ;  /* 0x000000ffba00720c */ /* 0x000fe20003f06070 */
[----:B------:R-:W-:-:S03]  /*8aa0*/  FADD.FTZ R160, R191, -R160 ;  /* 0x800000a0bfa07221 */ /* 0x000fc60000010000 */
[----:B------:R-:W-:Y:S01]  /*8ab0*/  ISETP.GE.U32.AND.EX P0, PT, R187, 0x1000000, PT, P0 ;  /* 0x01000000bb00780c */ /* 0x000fe20003f06100 */
[----:B-----5:R-:W-:Y:S01]  /*8ac0*/  FFMA.FTZ R222, R181, R160, R162 ;  /* 0x000000a0b5de7223 */ /* 0x020fe200000100a2 */
[----:B------:R-:W-:Y:S02]  /*8ad0*/  HADD2.F32 R162, -RZ, R159.H0_H0 ;  /* 0x2000009fffa27230 */ /* 0x000fe40000004100 */
[----:B------:R-:W-:Y:S01]  /*8ae0*/  FADD.FTZ R160, R190, -R161 ;  /* 0x800000a1bea07221 */ /* 0x000fe20000010000 */
[----:B------:R-:W-:Y:S01]  /*8af0*/  FFMA.FTZ R161, R203, R218, R219 ;  /* 0x000000dacba17223 */ /* 0x000fe200000100db */
[----:B------:R-:W-:Y:S02]  /*8b00*/  FMUL.FTZ R171, R222, UR14 ;  /* 0x0000000edeab7c20 */ /* 0x000fe40008410000 */
[----:B------:R-:W-:Y:S01]  /*8b10*/  FFMA.FTZ R163, R181, R160, R162 ;  /* 0x000000a0b5a37223 */ /* 0x000fe200000100a2 */
[----:B------:R-:W-:Y:S02]  /*8b20*/  HADD2.F32 R162, -RZ, R158.H0_H0 ;  /* 0x2000009effa27230 */ /* 0x000fe40000004100 */
[----:B------:R-:W-:Y:S01]  /*8b30*/  FSEL R171, R171, RZ, P0 ;  /* 0x000000ffabab7208 */ /* 0x000fe20000000000 */
[----:B------:R-:W-:Y:S01]  /*8b40*/  FMUL.FTZ R160, R163, UR14 ;  /* 0x0000000ea3a07c20 */ /* 0x000fe20008410000 */
[----:B------:R-:W-:-:S02]  /*8b50*/  LOP3.LUT P0, RZ, R187, 0xff0000, RZ, 0xc0, !PT ;  /* 0x00ff0000bbff7812 */ /* 0x000fc4000780c0ff */
        /* <DEDUP_REMOVED lines=24> */
[-CC-:B------:R-:W-:Y:S01]  /*8ce0*/  FFMA.FTZ R160, R178, R218.reuse, R219.reuse ;  /* 0x000000dab2a07223 */ /* 0x180fe200000100db */
[----:B------:R-:W-:Y:S01]  /*8cf0*/  LOP3.LUT P0, RZ, R186, 0xff000000, RZ, 0xc0, !PT ;  /* 0xff000000baff7812 */ /* 0x000fe2000780c0ff */
[----:B------:R-:W-:Y:S02]  /*8d00*/  FFMA.FTZ R218, R176, R218, R219 ;  /* 0x000000dab0da7223 */ /* 0x000fe400000100db */
[----:B------:R-:W-:Y:S02]  /*8d10*/  FADD.FTZ R160, R185, -R160 ;  /* 0x800000a0b9a07221 */ /* 0x000fe40000010000 */
[----:B------:R-:W-:Y:S02]  /*8d20*/  FADD.FTZ R218, R183, -R218 ;  /* 0x800000dab7da7221 */ /* 0x000fe40000010000 */
[----:B------:R-:W-:Y:S01]  /*8d30*/  FFMA.FTZ R170, R181, R160, R162 ;  /* 0x000000a0b5aa7223 */ /* 0x000fe200000100a2 */
[----:B------:R-:W-:-:S03]  /*8d40*/  HADD2.F32 R162, -RZ, R156.H0_H0 ;  /* 0x2000009cffa27230 */ /* 0x000fc60000004100 */
[----:B------:R-:W-:-:S05]  /*8d50*/  FMUL.FTZ R160, R170, UR14 ;  /* 0x0000000eaaa07c20 */ /* 0x000fca0008410000 */
[----:B------:R-:W-:Y:S01]  /*8d60*/  FSEL R175, R160, RZ, P0 ;  /* 0x000000ffa0af7208 */ /* 0x000fe20000000000 */
[----:B------:R-:W-:Y:S01]  /*8d70*/  FADD.FTZ R160, R182, -R161 ;  /* 0x800000a1b6a07221 */ /* 0x000fe20000010000 */
[----:B------:R-:W-:-:S03]  /*8d80*/  LOP3.LUT P0, RZ, R186, 0xff, RZ, 0xc0, !PT ;  /* 0x000000ffbaff7812 */ /* 0x000fc6000780c0ff */
[----:B------:R-:W-:Y:S01]  /*8d90*/  FFMA.FTZ R160, R181, R160, R162 ;  /* 0x000000a0b5a07223 */ /* 0x000fe200000100a2 */
[----:B------:R-:W-:-:S03]  /*8da0*/  HADD2.F32 R162, -RZ, R156.H1_H1 ;  /* 0x3000009cffa27230 */ /* 0x000fc60000004100 */
[----:B------:R-:W-:Y:S02]  /*8db0*/  FMUL.FTZ R161, R160, UR14 ;  /* 0x0000000ea0a17c20 */ /* 0x000fe40008410000 */
[----:B------:R-:W-:Y:S01]  /*8dc0*/  FFMA.FTZ R181, R181, R218, R162 ;  /* 0x000000dab5b57223 */ /* 0x000fe200000100a2 */
[----:B------:R-:W-:Y:S02]  /*8dd0*/  F2FP.F16.F32.PACK_AB R162, R201, R174 ;  /* 0x000000aec9a2723e */ /* 0x000fe400000000ff */
[----:B------:R-:W-:Y:S01]  /*8de0*/  FSEL R168, R161, RZ, P0 ;  /* 0x000000ffa1a87208 */ /* 0x000fe20000000000 */
[C---:B------:R-:W-:Y:S01]  /*8df0*/  FMUL.FTZ R161, R181.reuse, UR14 ;  /* 0x0000000eb5a17c20 */ /* 0x040fe20008410000 */
        /* <DEDUP_REMOVED lines=8> */
.L_x_499:
        /* <DEDUP_REMOVED lines=57> */
[----:B------:R-:W-:-:S03]  /*9210*/  F2FP.F16.F32.PACK_AB R170, R175, R174 ;  /* 0x000000aeafaa723e */ /* 0x000fc600000000ff */
[----:B------:R-:W-:-:S05]  /*9220*/  FMUL.FTZ R168, R168, UR14 ;  /* 0x0000000ea8a87c20 */ /* 0x000fca0008410000 */
[----:B------:R-:W-:-:S04]  /*9230*/  FSEL R168, R168, RZ, P0 ;  /* 0x000000ffa8a87208 */ /* 0x000fc80000000000 */
[----:B------:R-:W-:Y:S01]  /*9240*/  F2FP.F16.F32.PACK_AB R168, R173, R168 ;  /* 0x000000a8ada8723e */ /* 0x000fe200000000ff */
[----:B------:R-:W-:Y:S06]  /*9250*/  BRA `(.L_x_496) ;  /* 0x0000000400cc7947 */ /* 0x000fec0003800000 */
.L_x_498:
        /* <DEDUP_REMOVED lines=11> */
[----:B------:R-:W-:Y:S01]  /*9310*/  FSEL R221, R160, RZ, P0 ;  /* 0x000000ffa0dd7208 */ /* 0x000fe20000000000 */
[----:B------:R-:W-:Y:S01]  /*9320*/  FADD.FTZ R160, R190, -R161 ;  /* 0x800000a1bea07221 */ /* 0x000fe20000010000 */
[----:B------:R-:W-:Y:S01]  /*9330*/  LOP3.LUT P0, RZ, R187, 0xff0000, RZ, 0xc0, !PT ;  /* 0x00ff0000bbff7812 */ /* 0x000fe2000780c0ff */
[----:B------:R-:W-:Y:S02]  /*9340*/  FFMA.FTZ R161, R203, R218, R219 ;  /* 0x000000dacba17223 */ /* 0x000fe400000100db */
[----:B------:R-:W-:-:S04]  /*9350*/  FMUL.FTZ R163, R181, R160 ;  /* 0x000000a0b5a37220 */ /* 0x000fc80000410000 */
[----:B------:R-:W-:Y:S01]  /*9360*/  FMUL.FTZ R160, R163, UR14 ;  /* 0x0000000ea3a07c20 */ /* 0x000fe20008410000 */
        /* <DEDUP_REMOVED lines=15> */
[----:B------:R-:W-:Y:S01]  /*9460*/  FSEL R201, R160, RZ, P0 ;  /* 0x000000ffa0c97208 */ /* 0x000fe20000000000 */
[----:B------:R-:W-:Y:S01]  /*9470*/  FADD.FTZ R160, R184, -R161 ;  /* 0x800000a1b8a07221 */ /* 0x000fe20000010000 */
[----:B------:R-:W-:Y:S01]  /*9480*/  LOP3.LUT P0, RZ, R186, 0xff0000, RZ, 0xc0, !PT ;  /* 0x00ff0000baff7812 */ /* 0x000fe2000780c0ff */
[----:B------:R-:W-:Y:S02]  /*9490*/  FFMA.FTZ R161, R177, R218, R219 ;  /* 0x000000dab1a17223 */ /* 0x000fe400000100db */
[----:B------:R-:W-:-:S04]  /*94a0*/  FMUL.FTZ R169, R181, R160 ;  /* 0x000000a0b5a97220 */ /* 0x000fc80000410000 */
[----:B------:R-:W-:-:S05]  /*94b0*/  FMUL.FTZ R160, R169, UR14 ;  /* 0x0000000ea9a07c20 */ /* 0x000fca0008410000 */
[----:B------:R-:W-:Y:S01]  /*94c0*/  FSEL R172, R160, RZ, P0 ;  /* 0x000000ffa0ac7208 */ /* 0x000fe20000000000 */
[-CC-:B------:R-:W-:Y:S01]  /*94d0*/  FFMA.FTZ R160, R178, R218.reuse, R219.reuse ;  /* 0x000000dab2a07223 */ /* 0x180fe200000100db */
[----:B------:R-:W-:Y:S01]  /*94e0*/  LOP3.LUT P0, RZ, R186, 0xff000000, RZ, 0xc0, !PT ;  /* 0xff000000baff7812 */ /* 0x000fe2000780c0ff */
[----:B------:R-:W-:Y:S02]  /*94f0*/  FFMA.FTZ R218, R176, R218, R219 ;  /* 0x000000dab0da7223 */ /* 0x000fe400000100db */
[----:B------:R-:W-:Y:S02]  /*9500*/  FADD.FTZ R160, R185, -R160 ;  /* 0x800000a0b9a07221 */ /* 0x000fe40000010000 */
[----:B------:R-:W-:Y:S02]  /*9510*/  FADD.FTZ R218, R183, -R218 ;  /* 0x800000dab7da7221 */ /* 0x000fe40000010000 */
[----:B------:R-:W-:-:S04]  /*9520*/  FMUL.FTZ R170, R181, R160 ;  /* 0x000000a0b5aa7220 */ /* 0x000fc80000410000 */
[----:B------:R-:W-:-:S05]  /*9530*/  FMUL.FTZ R160, R170, UR14 ;  /* 0x0000000eaaa07c20 */ /* 0x000fca0008410000 */
[----:B------:R-:W-:Y:S01]  /*9540*/  FSEL R175, R160, RZ, P0 ;  /* 0x000000ffa0af7208 */ /* 0x000fe20000000000 */
[----:B------:R-:W-:Y:S01]  /*9550*/  FADD.FTZ R160, R182, -R161 ;  /* 0x800000a1b6a07221 */ /* 0x000fe20000010000 */
[----:B------:R-:W-:-:S03]  /*9560*/  LOP3.LUT P0, RZ, R186, 0xff, RZ, 0xc0, !PT ;  /* 0x000000ffbaff7812 */ /* 0x000fc6000780c0ff */
[C---:B------:R-:W-:Y:S01]  /*9570*/  FMUL.FTZ R160, R181.reuse, R160 ;  /* 0x000000a0b5a07220 */ /* 0x040fe20000410000 */
[----:B------:R-:W-:-:S03]  /*9580*/  FMUL.FTZ R181, R181, R218 ;  /* 0x000000dab5b57220 */ /* 0x000fc60000410000 */
[----:B------:R-:W-:Y:S02]  /*9590*/  FMUL.FTZ R161, R160, UR14 ;  /* 0x0000000ea0a17c20 */ /* 0x000fe40008410000 */
[----:B------:R-:W-:-:S03]  /*95a0*/  F2FP.F16.F32.PACK_AB R160, R181, R160 ;  /* 0x000000a0b5a0723e */ /* 0x000fc600000000ff */
[----:B------:R-:W-:Y:S01]  /*95b0*/  FSEL R168, R161, RZ, P0 ;  /* 0x000000ffa1a87208 */ /* 0x000fe20000000000 */
[----:B------:R-:W-:Y:S01]  /*95c0*/  FMUL.FTZ R161, R181, UR14 ;  /* 0x0000000eb5a17c20 */ /* 0x000fe20008410000 */
[----:B------:R-:W-:-:S04]  /*95d0*/  LOP3.LUT P0, RZ, R186, 0xff00, RZ, 0xc0, !PT ;  /* 0x0000ff00baff7812 */ /* 0x000fc8000780c0ff */
[----:B------:R-:W-:Y:S02]  /*95e0*/  FSEL R173, R161, RZ, P0 ;  /* 0x000000ffa1ad7208 */ /* 0x000fe40000000000 */
[----:B------:R-:W-:Y:S02]  /*95f0*/  F2FP.F16.F32.PACK_AB R161, R170, R169 ;  /* 0x000000a9aaa1723e */ /* 0x000fe400000000ff */
[----:B------:R-:W-:Y:S02]  /*9600*/  F2FP.F16.F32.PACK_AB R170, R201, R174 ;  /* 0x000000aec9aa723e */ /* 0x000fe400000000ff */
[----:B------:R-:W-:Y:S02]  /*9610*/  F2FP.F16.F32.PACK_AB R169, R175, R172 ;  /* 0x000000acafa9723e */ /* 0x000fe400000000ff */
[----:B------:R-:W-:Y:S01]  /*9620*/  F2FP.F16.F32.PACK_AB R168, R173, R168 ;  /* 0x000000a8ada8723e */ /* 0x000fe200000000ff */
[----:B------:R-:W-:Y:S06]  /*9630*/  BRA `(.L_x_496) ;  /* 0x0000000000d47947 */ /* 0x000fec0003800000 */
.L_x_500:
        /* <DEDUP_REMOVED lines=46> */
[----:B------:R-:W-:Y:S01]  /*9920*/  FSEL R173, R168, RZ, P0 ;  /* 0x000000ffa8ad7208 */ /* 0x000fe20000000000 */
[----:B------:R-:W-:Y:S01]  /*9930*/  FADD.FTZ R168, R182, -R219 ;  /* 0x800000dbb6a87221 */ /* 0x000fe20000010000 */
[----:B------:R-:W-:-:S03]  /*9940*/  LOP3.LUT P0, RZ, R186, 0xff, RZ, 0xc0, !PT ;  /* 0x000000ffbaff7812 */ /* 0x000fc6000780c0ff */
[----:B------:R-:W-:-:S04]  /*9950*/  FMUL.FTZ R168, R181, R168 ;  /* 0x000000a8b5a87220 */ /* 0x000fc80000410000 */
[----:B------:R-:W-:-:S05]  /*9960*/  FMUL.FTZ R168, R168, UR14 ;  /* 0x0000000ea8a87c20 */ /* 0x000fca0008410000 */
[----:B------:R-:W-:-:S04]  /*9970*/  FSEL R168, R168, RZ, P0 ;  /* 0x000000ffa8a87208 */ /* 0x000fc80000000000 */
[----:B------:R-:W-:-:S07]  /*9980*/  F2FP.F16.F32.PACK_AB R168, R173, R168 ;  /* 0x000000a8ada8723e */ /* 0x000fce00000000ff */
.L_x_496:
        /* <DEDUP_REMOVED lines=9> */
.L_x_492:
[----:B------:R-:W-:Y:S05]  /*9a20*/  BSYNC.RECONVERGENT B0 ;  /* 0x0000000000007941 */ /* 0x000fea0003800200 */
.L_x_491:
[----:B------:R-:W-:Y:S01]  /*9a30*/  ISETP.NE.AND P0, PT, R217, RZ, PT ;  /* 0x000000ffd900720c */ /* 0x000fe20003f05270 */
[----:B------:R-:W-:-:S12]  /*9a40*/  UPLOP3.LUT UP1, UPT, UPT, UPT, UP1, 0x40, 0x4 ;  /* 0x000000000004789c */ /* 0x000fd80003f2e810 */
[----:B------:R-:W-:Y:S05]  /*9a50*/  @!P0 BRA `(.L_x_501) ;  /* 0xffffff6c00a48947 */ /* 0x000fea000383ffff */
.L_x_462:
        /* <DEDUP_REMOVED lines=22> */
.L_x_503:
[----:B------:R-:W-:Y:S05]  /*9bc0*/  BSYNC.RECONVERGENT B0 ;  /* 0x0000000000007941 */ /* 0x000fea0003800200 */
.L_x_502:
        /* <DEDUP_REMOVED lines=19> */
.L_x_505:
[----:B------:R-:W-:Y:S05]  /*9d00*/  BSYNC.RECONVERGENT B0 ;  /* 0x0000000000007941 */ /* 0x000fea0003800200 */
.L_x_504:
        /* <DEDUP_REMOVED lines=18> */
.L_x_506:
        /* <DEDUP_REMOVED lines=13> */
.L_x_3788:


//--------------------- .text._ZN10layer_norm31ln_parallel_residual_bwd_kernelINS_13Kernel_traitsI6__halfS2_S2_S2_fjLj3072ELj1ELj1ELj4ELj16ENS_18Kernel_traits_baseILj3072ES2_S2_S2_S2_fjLj128EEEEELb1ELb0ELb1EEEvNS_9BwdParamsE --------------------------
	.section	.text._ZN10layer_norm31ln_parallel_residual_bwd_kernelINS_13Kernel_traitsI6__halfS2_S2_S2_fjLj3072ELj1ELj1ELj4ELj16ENS_18Kernel_traits_baseILj3072ES2_S2_S2_S2_fjLj128EEEEELb1ELb0ELb1EEEvNS_9BwdParamsE,"ax",@progbits
	.align	128
        .global         _ZN10layer_norm31ln_parallel_residual_bwd_kernelINS_13Kernel_traitsI6__halfS2_S2_S2_fjLj3072ELj1ELj1ELj4ELj16ENS_18Kernel_traits_baseILj3072ES2_S2_S2_S2_fjLj128EEEEELb1ELb0ELb1EEEvNS_9BwdParamsE
        .type           _ZN10layer_norm31ln_parallel_residual_bwd_kernelINS_13Kernel_traitsI6__halfS2_S2_S2_fjLj3072ELj1ELj1ELj4ELj16ENS_18Kernel_traits_baseILj3072ES2_S2_S2_S2_fjLj128EEEEELb1ELb0ELb1EEEvNS_9BwdParamsE,@function
        .size           _ZN10layer_norm31ln_parallel_residual_bwd_kernelINS_13Kernel_traitsI6__halfS2_S2_S2_fjLj3072ELj1ELj1ELj4ELj16ENS_18Kernel_traits_baseILj3072ES2_S2_S2_S2_fjLj128EEEEELb1ELb0ELb1EEEvNS_9BwdParamsE,(.L_x_3789 - _ZN10layer_norm31ln_parallel_residual_bwd_kernelINS_13Kernel_traitsI6__halfS2_S2_S2_fjLj3072ELj1ELj1ELj4ELj16ENS_18Kernel_traits_baseILj3072ES2_S2_S2_S2_fjLj128EEEEELb1ELb0ELb1EEEvNS_9BwdParamsE)
        .other          _ZN10layer_norm31ln_parallel_residual_bwd_kernelINS_13Kernel_traitsI6__halfS2_S2_S2_fjLj3072ELj1ELj1ELj4ELj16ENS_18Kernel_traits_baseILj3072ES2_S2_S2_S2_fjLj128EEEEELb1ELb0ELb1EEEvNS_9BwdParamsE,@"STO_CUDA_ENTRY STV_DEFAULT"
_ZN10layer_norm31ln_parallel_residual_bwd_kernelINS_13Kernel_traitsI6__halfS2_S2_S2_fjLj3072ELj1ELj1ELj4ELj16ENS_18Kernel_traits_baseILj3072ES2_S2_S2_S2_fjLj128EEEEELb1ELb0ELb1EEEvNS_9BwdParamsE:
.text._ZN10layer_norm31ln_parallel_residual_bwd_kernelINS_13Kernel_traitsI6__halfS2_S2_S2_fjLj3072ELj1ELj1ELj4ELj16ENS_18Kernel_traits_baseILj3072ES2_S2_S2_S2_fjLj128EEEEELb1ELb0ELb1EEEvNS_9BwdParamsE:
        /* <DEDUP_REMOVED lines=171> */
.L_x_534:
        /* <DEDUP_REMOVED lines=18> */
[----:B------:R0:W3:Y:S01]  /*0bd0*/  LDG.E R211, desc[UR10][R72.64] ;  /* 0x0000000a48d37981 */ /* 0x0000e2000c1e1900 */
[----:B------:R-:W-:-:S05]  /*0be0*/  IADD3 R210, PT, PT, R212, 0x80, RZ ;  /* 0x00000080d4d27810 */ /* 0x000fca0007ffe0ff */
[----:B0-----:R-:W-:-:S04]  /*0bf0*/  IMAD.WIDE.U32 R72, R210, 0x10, R84 ;  /* 0x00000010d2487825 */ /* 0x001fc800078e0054 */
        /* <DEDUP_REMOVED lines=14> */
[----:B------:R-:W-:Y:S02]  /*0ce0*/  ISETP.NE.AND.EX P0, PT, RZ, UR17, PT, P0 ;  /* 0x00000011ff007c0c */ /* 0x000fe4000bf05300 */
[----:B------:R-:W-:-:S04]  /*0cf0*/  ISETP.NE.U32.AND P2, PT, RZ, UR14, PT ;  /* 0x0000000eff007c0c */ /* 0x000fc8000bf45070 */
[----:B------:R-:W-:-:S07]  /*0d00*/  ISETP.NE.AND.EX P2, PT, RZ, UR15, PT, P2 ;  /* 0x0000000fff007c0c */ /* 0x000fce000bf45320 */
[----:B------:R-:W0:Y:S01]  /*0d10*/  @P0 LDC.64 R238, c[0x0][0x3b8] ;  /* 0x0000ee00ffee0b82 */ /* 0x000e220000000a00 */
[----:B----4-:R-:W-:Y:S02]  /*0d20*/  HADD2.F32 R215, -RZ, R96.H0_H0 ;  /* 0x20000060ffd77230 */ /* 0x010fe40000004100 */
[--C-:B------:R-:W-:Y:S02]  /*0d30*/  HADD2.F32 R233, -RZ, R98.reuse.H0_H0 ;  /* 0x20000062ffe97230 */ /* 0x100fe40000004100 */
[----:B------:R-:W-:Y:S01]  /*0d40*/  HADD2.F32 R213, -RZ, R98.H1_H1 ;  /* 0x30000062ffd57230 */ /* 0x000fe20000004100 */
[----:B------:R-:W-:Y:S01]  /*0d50*/  FSEL R236, R236, RZ, !P3 ;  /* 0x000000ffecec7208 */ /* 0x000fe20005800000 */
[----:B------:R-:W-:Y:S02]  /*0d60*/  HADD2.F32 R219, -RZ, R96.H1_H1 ;  /* 0x30000060ffdb7230 */ /* 0x000fe40000004100 */
[----:B------:R-:W-:Y:S02]  /*0d70*/  HADD2.F32 R231, -RZ, R97.H1_H1 ;  /* 0x30000061ffe77230 */ /* 0x000fe40000004100 */
[----:B------:R-:W-:Y:S01]  /*0d80*/  FADD.FTZ R0, -R236, R215 ;  /* 0x000000d7ec007221 */ /* 0x000fe20000010100 */
[----:B--2---:R-:W-:-:S02]  /*0d90*/  HADD2.F32 R98, -RZ, R104.H0_H0 ;  /* 0x20000068ff627230 */ /* 0x004fc40000004100 */
[----:B------:R-:W-:Y:S02]  /*0da0*/  HADD2.F32 R229, -RZ, R97.H0_H0 ;  /* 0x20000061ffe57230 */ /* 0x000fe40000004100 */
[----:B------:R-:W-:Y:S02]  /*0db0*/  HADD2.F32 R225, -RZ, R106.H1_H1 ;  /* 0x3000006affe17230 */ /* 0x000fe40000004100 */
[----:B------:R-:W-:Y:S01]  /*0dc0*/  FMUL.FTZ R222, R201, R98 ;  /* 0x00000062c9de7220 */ /* 0x000fe20000410000 */
[--C-:B---3--:R-:W-:Y:S02]  /*0dd0*/  HADD2.F32 R218, -RZ, R101.reuse.H0_H0 ;  /* 0x20000065ffda7230 */ /* 0x108fe40000004100 */
[----:B------:R-:W-:Y:S02]  /*0de0*/  HADD2.F32 R216, -RZ, R101.H1_H1 ;  /* 0x30000065ffd87230 */ /* 0x000fe40000004100 */
[----:B------:R-:W-:Y:S02]  /*0df0*/  HADD2.F32 R217, -RZ, R100.H0_H0 ;  /* 0x20000064ffd97230 */ /* 0x000fe40000004100 */
[----:B------:R-:W-:-:S02]  /*0e00*/  HADD2.F32 R214, -RZ, R102.H0_H0 ;  /* 0x20000066ffd67230 */ /* 0x000fc40000004100 */
[----:B------:R-:W-:Y:S01]  /*0e10*/  FMUL.FTZ R0, R211, R0 ;  /* 0x00000000d3007220 */ /* 0x000fe20000410000 */
[----:B------:R-:W-:Y:S02]  /*0e20*/  HADD2.F32 R224, -RZ, R102.H1_H1 ;  /* 0x30000066ffe07230 */ /* 0x000fe40000004100 */
[----:B------:R-:W-:Y:S02]  /*0e30*/  HADD2.F32 R101, -RZ, R104.H1_H1 ;  /* 0x30000068ff657230 */ /* 0x000fe40000004100 */
[C---:B------:R-:W-:Y:S01]  /*0e40*/  FADD.FTZ R104, -R236.reuse, R219 ;  /* 0x000000dbec687221 */ /* 0x040fe20000010100 */
[----:B------:R-:W-:Y:S02]  /*0e50*/  HADD2.F32 R102, -RZ, R106.H0_H0 ;  /* 0x2000006aff667230 */ /* 0x000fe40000004100 */
[----:B------:R-:W-:Y:S01]  /*0e60*/  FADD.FTZ R106, -R236, R231 ;  /* 0x000000e7ec6a7221 */ /* 0x000fe20000010100 */
[----:B------:R-:W-:Y:S02]  /*0e70*/  HADD2.F32 R220, -RZ, R100.H1_H1 ;  /* 0x30000064ffdc7230 */ /* 0x000fe40000004100 */
[----:B------:R-:W-:Y:S01]  /*0e80*/  FADD.FTZ R158, R217, R158 ;  /* 0x0000009ed99e7221 */ /* 0x000fe20000010000 */
[-C--:B------:R-:W-:Y:S01]  /*0e90*/  FFMA.FTZ R160, R0, R217.reuse, R160 ;  /* 0x000000d900a07223 */ /* 0x080fe200000100a0 */
[----:B------:R-:W-:Y:S01]  /*0ea0*/  FFMA.FTZ R222, R209, R217, R222 ;  /* 0x000000d9d1de7223 */ /* 0x000fe200000100de */
[----:B------:R-:W-:Y:S01]  /*0eb0*/  FMUL.FTZ R221, R211, R104 ;  /* 0x00000068d3dd7220 */ /* 0x000fe20000410000 */
[----:B------:R-:W-:-:S02]  /*0ec0*/  HADD2.F32 R100, -RZ, R105.H0_H0 ;  /* 0x20000069ff647230 */ /* 0x000fc40000004100 */
[C---:B------:R-:W-:Y:S01]  /*0ed0*/  FADD.FTZ R104, -R236.reuse, R229 ;  /* 0x000000e5ec687221 */ /* 0x040fe20000010100 */
[C---:B------:R-:W-:Y:S01]  /*0ee0*/  FMUL.FTZ R217, R211.reuse, R106 ;  /* 0x0000006ad3d97220 */ /* 0x040fe20000410000 */
[----:B------:R-:W-:Y:S01]  /*0ef0*/  FADD.FTZ R106, -R236, R213 ;  /* 0x000000d5ec6a7221 */ /* 0x000fe20000010100 */
[----:B------:R-:W-:Y:S02]  /*0f00*/  HADD2.F32 R223, -RZ, R105.H1_H1 ;  /* 0x30000069ffdf7230 */ /* 0x000fe40000004100 */
[----:B------:R-:W-:Y:S01]  /*0f10*/  FMUL.FTZ R105, R200, R101 ;  /* 0x00000065c8697220 */ /* 0x000fe20000410000 */
[----:B------:R-:W-:Y:S02]  /*0f20*/  HADD2.F32 R97, -RZ, R99.H0_H0 ;  /* 0x20000063ff617230 */ /* 0x000fe40000004100 */
[----:B------:R-:W-:Y:S01]  /*0f30*/  FMUL.FTZ R219, R211, R104 ;  /* 0x00000068d3db7220 */ /* 0x000fe20000410000 */
[--C-:B------:R-:W-:Y:S02]  /*0f40*/  HADD2.F32 R227, -RZ, R107.reuse.H0_H0 ;  /* 0x2000006bffe37230 */ /* 0x100fe40000004100 */
[----:B------:R-:W-:Y:S01]  /*0f50*/  FMUL.FTZ R104, R199, R100 ;  /* 0x00000064c7687220 */ /* 0x000fe20000410000 */
[----:B------:R-:W-:-:S02]  /*0f60*/  HADD2.F32 R226, -RZ, R107.H1_H1 ;  /* 0x3000006bffe27230 */ /* 0x000fc40000004100 */
[----:B------:R-:W-:Y:S01]  /*0f70*/  FMUL.FTZ R213, R211, R106 ;  /* 0x0000006ad3d57220 */ /* 0x000fe20000410000 */
[----:B------:R-:W-:Y:S02]  /*0f80*/  HADD2.F32 R99, -RZ, R99.H1_H1 ;  /* 0x30000063ff637230 */ /* 0x000fe40000004100 */
[----:B------:R-:W-:Y:S01]  /*0f90*/  FMUL.FTZ R107, R196, R225 ;  /* 0x000000e1c46b7220 */ /* 0x000fe20000410000 */
[----:B------:R-:W-:Y:S01]  /*0fa0*/  FADD.FTZ R154, R220, R154 ;  /* 0x0000009adc9a7221 */ /* 0x000fe20000010000 */
[-C--:B------:R-:W-:Y:S01]  /*0fb0*/  FFMA.FTZ R155, R221, R220.reuse, R155 ;  /* 0x000000dcdd9b7223 */ /* 0x080fe2000001009b */
[----:B------:R-:W-:Y:S01]  /*0fc0*/  FFMA.FTZ R220, R208, R220, R105 ;  /* 0x000000dcd0dc7223 */ /* 0x000fe20000010069 */
[----:B------:R-:W-:Y:S01]  /*0fd0*/  FADD.FTZ R150, R218, R150 ;  /* 0x00000096da967221 */ /* 0x000fe20000010000 */
[-C--:B------:R-:W-:Y:S01]  /*0fe0*/  FFMA.FTZ R151, R219, R218.reuse, R151 ;  /* 0x000000dadb977223 */ /* 0x080fe20000010097 */
[----:B------:R-:W-:Y:S01]  /*0ff0*/  FFMA.FTZ R218, R207, R218, R104 ;  /* 0x000000dacfda7223 */ /* 0x000fe20000010068 */
[----:B------:R-:W-:Y:S01]  /*1000*/  FMUL.FTZ R105, R198, R223 ;  /* 0x000000dfc6697220 */ /* 0x000fe20000410000 */
[----:B------:R-:W-:Y:S01]  /*1010*/  FADD.FTZ R132, R224, R132 ;  /* 0x00000084e0847221 */ /* 0x000fe20000010000 */
[-C--:B------:R-:W-:Y:S01]  /*1020*/  FFMA.FTZ R133, R213, R224.reuse, R133 ;  /* 0x000000e0d5857223 */ /* 0x080fe20000010085 */
[----:B------:R-:W-:Y:S01]  /*1030*/  FFMA.FTZ R107, R204, R224, R107 ;  /* 0x000000e0cc6b7223 */ /* 0x000fe2000001006b */
[C---:B------:R-:W-:Y:S01]  /*1040*/  FADD.FTZ R104, -R236.reuse, R233 ;  /* 0x000000e9ec687221 */ /* 0x040fe20000010100 */
[----:B------:R-:W-:Y:S01]  /*1050*/  FADD.FTZ R224, -R236, R99 ;  /* 0x00000063ece07221 */ /* 0x000fe20000010100 */
[----:B------:R-:W-:-:S02]  /*1060*/  HADD2.F32 R96, -RZ, R103.H0_H0 ;  /* 0x20000067ff607230 */ /* 0x000fc40000004100 */
[----:B------:R-:W-:Y:S01]  /*1070*/  FADD.FTZ R140, R216, R140 ;  /* 0x0000008cd88c7221 */ /* 0x000fe20000010000 */
[-C--:B------:R-:W-:Y:S01]  /*1080*/  FFMA.FTZ R141, R217, R216.reuse, R141 ;  /* 0x000000d8d98d7223 */ /* 0x080fe2000001008d */
[----:B------:R-:W-:Y:S02]  /*1090*/  HADD2.F32 R103, -RZ, R103.H1_H1 ;  /* 0x30000067ff677230 */ /* 0x000fe40000004100 */
[----:B------:R-:W-:Y:S01]  /*10a0*/  FFMA.FTZ R216, R206, R216, R105 ;  /* 0x000000d8ced87223 */ /* 0x000fe20000010069 */
[C---:B------:R-:W-:Y:S01]  /*10b0*/  FMUL.FTZ R215, R211.reuse, R104 ;  /* 0x00000068d3d77220 */ /* 0x040fe20000410000 */
[----:B------:R-:W-:Y:S01]  /*10c0*/  FADD.FTZ R106, -R236, R97 ;  /* 0x00000061ec6a7221 */ /* 0x000fe20000010100 */
[----:B------:R-:W-:Y:S01]  /*10d0*/  FMUL.FTZ R105, R211, R224 ;  /* 0x000000e0d3697220 */ /* 0x000fe20000410000 */
[----:B------:R-:W-:Y:S01]  /*10e0*/  FMUL.FTZ R104, R197, R102 ;  /* 0x00000066c5687220 */ /* 0x000fe20000410000 */
[----:B------:R-:W-:Y:S01]  /*10f0*/  FMUL.FTZ R97, R194, R226 ;  /* 0x000000e2c2617220 */ /* 0x000fe20000410000 */
[----:B------:R-:W-:Y:S01]  /*1100*/  FADD.FTZ R136, R214, R136 ;  /* 0x00000088d6887221 */ /* 0x000fe20000010000 */
[-C--:B------:R-:W-:Y:S01]  /*1110*/  FFMA.FTZ R137, R215, R214.reuse, R137 ;  /* 0x000000d6d7897223 */ /* 0x080fe20000010089 */
[----:B------:R-:W-:Y:S01]  /*1120*/  FADD.FTZ R124, R103, R124 ;  /* 0x0000007c677c7221 */ /* 0x000fe20000010000 */
[-C--:B------:R-:W-:Y:S01]  /*1130*/  FFMA.FTZ R125, R105, R103.reuse, R125 ;  /* 0x00000067697d7223 */ /* 0x080fe2000001007d */
[----:B------:R-:W-:Y:S01]  /*1140*/  FFMA.FTZ R214, R205, R214, R104 ;  /* 0x000000d6cdd67223 */ /* 0x000fe20000010068 */
[----:B------:R-:W-:Y:S01]  /*1150*/  FFMA.FTZ R103, R202, R103, R97 ;  /* 0x00000067ca677223 */ /* 0x000fe20000010061 */
[----:B------:R-:W-:Y:S01]  /*1160*/  FMUL.FTZ R106, R211, R106 ;  /* 0x0000006ad36a7220 */ /* 0x000fe20000410000 */
[----:B------:R-:W-:Y:S01]  /*1170*/  FMUL.FTZ R104, R195, R227 ;  /* 0x000000e3c3687220 */ /* 0x000fe20000410000 */
[----:B------:R-:W-:-:S02]  /*1180*/  HADD2.F32 R97, -RZ, R72.H0_H0 ;  /* 0x20000048ff617230 */ /* 0x000fc40000004100 */
[----:B------:R-:W-:Y:S02]  /*1190*/  HADD2.F32 R99, -RZ, R72.H1_H1 ;  /* 0x30000048ff637230 */ /* 0x000fe40000004100 */
[----:B------:R-:W-:Y:S01]  /*11a0*/  FADD.FTZ R128, R96, R128 ;  /* 0x0000008060807221 */ /* 0x000fe20000010000 */
[-C--:B------:R-:W-:Y:S01]  /*11b0*/  FFMA.FTZ R129, R106, R96.reuse, R129 ;  /* 0x000000606a817223 */ /* 0x080fe20000010081 */
[----:B------:R-:W-:Y:S01]  /*11c0*/  FFMA.FTZ R104, R203, R96, R104 ;  /* 0x00000060cb687223 */ /* 0x000fe20000010068 */
[----:B------:R-:W-:Y:S01]  /*11d0*/  FADD.FTZ R148, R100, R148 ;  /* 0x0000009464947221 */ /* 0x000fe20000010000 */
[----:B------:R-:W-:Y:S01]  /*11e0*/  FFMA.FTZ R149, R219, R100, R149 ;  /* 0x00000064db957223 */ /* 0x000fe20000010095 */
[----:B------:R-:W-:Y:S01]  /*11f0*/  FADD.FTZ R134, R102, R134 ;  /* 0x0000008666867221 */ /* 0x000fe20000010000 */
[----:B------:R-:W-:Y:S01]  /*1200*/  FFMA.FTZ R135, R215, R102, R135 ;  /* 0x00000066d7877223 */ /* 0x000fe20000010087 */
[--C-:B------:R-:W-:Y:S02]  /*1210*/  HADD2.F32 R100, -RZ, R76.reuse.H0_H0 ;  /* 0x2000004cff647230 */ /* 0x100fe40000004100 */
[----:B------:R-:W-:Y:S01]  /*1220*/  FADD.FTZ R96, -R236, R97 ;  /* 0x00000061ec607221 */ /* 0x000fe20000010100 */
[----:B------:R-:W-:Y:S01]  /*1230*/  FADD.FTZ R138, R223, R138 ;  /* 0x0000008adf8a7221 */ /* 0x000fe20000010000 */
[----:B------:R-:W-:Y:S01]  /*1240*/  FFMA.FTZ R139, R217, R223, R139 ;  /* 0x000000dfd98b7223 */ /* 0x000fe2000001008b */
[----:B------:R-:W-:-:S02]  /*1250*/  HADD2.F32 R231, -RZ, R76.H1_H1 ;  /* 0x3000004cffe77230 */ /* 0x000fc40000004100 */
[----:B------:R-:W-:Y:S01]  /*1260*/  FADD.FTZ R102, -R236, R99 ;  /* 0x00000063ec667221 */ /* 0x000fe20000010100 */
[----:B------:R-:W-:Y:S02]  /*1270*/  HADD2.F32 R223, -RZ, R73.H0_H0 ;  /* 0x20000049ffdf7230 */ /* 0x000fe40000004100 */
[----:B------:R-:W-:Y:S01]  /*1280*/  FADD.FTZ R152, R101, R152 ;  /* 0x0000009865987221 */ /* 0x000fe20000010000 */
[----:B------:R-:W-:Y:S01]  /*1290*/  FFMA.FTZ R153, R221, R101, R153 ;  /* 0x00000065dd997223 */ /* 0x000fe20000010099 */
[--C-:B------:R-:W-:Y:S02]  /*12a0*/  HADD2.F32 R97, -RZ, R80.reuse.H0_H0 ;  /* 0x20000050ff617230 */ /* 0x100fe40000004100 */
[----:B------:R-:W-:Y:S01]  /*12b0*/  FADD.FTZ R156, R98, R156 ;  /* 0x0000009c629c7221 */ /* 0x000fe20000010000 */
[----:B------:R-:W-:Y:S01]  /*12c0*/  FFMA.FTZ R157, R0, R98, R157 ;  /* 0x00000062009d7223 */ /* 0x000fe2000001009d */
[----:B------:R-:W-:Y:S01]  /*12d0*/  FMUL.FTZ R96, R211, R96 ;  /* 0x00000060d3607220 */ /* 0x000fe20000410000 */
[----:B------:R-:W-:-:S02]  /*12e0*/  HADD2.F32 R101, -RZ, R80.H1_H1 ;  /* 0x30000050ff657230 */ /* 0x000fc40000004100 */
[----:B------:R-:W-:Y:S01]  /*12f0*/  FMUL.FTZ R98, R185, R100 ;  /* 0x00000064b9627220 */ /* 0x000fe20000410000 */
[----:B------:R-:W-:Y:S02]  /*1300*/  HADD2.F32 R73, -RZ, R73.H1_H1 ;  /* 0x30000049ff497230 */ /* 0x000fe40000004100 */
[----:B------:R-:W-:Y:S01]  /*1310*/  FMUL.FTZ R102, R211, R102 ;  /* 0x00000066d3667220 */ /* 0x000fe20000410000 */
[----:B------:R-:W-:Y:S01]  /*1320*/  FMUL.FTZ R99, R184, R231 ;  /* 0x000000e7b8637220 */ /* 0x000fe20000410000 */
[--C-:B------:R-:W-:Y:S02]  /*1330*/  HADD2.F32 R80, -RZ, R77.reuse.H0_H0 ;  /* 0x2000004dff507230 */ /* 0x100fe40000004100 */
[----:B------:R-:W-:Y:S01]  /*1340*/  FADD.FTZ R72, -R236, R223 ;  /* 0x000000dfec487221 */ /* 0x000fe20000010100 */
[----:B------:R-:W-:Y:S01]  /*1350*/  FADD.FTZ R122, R226, R122 ;  /* 0x0000007ae27a7221 */ /* 0x000fe20000010000 */
[----:B------:R-:W-:Y:S01]  /*1360*/  FFMA.FTZ R123, R105, R226, R123 ;  /* 0x000000e2697b7223 */ /* 0x000fe2000001007b */
[----:B------:R-:W-:Y:S01]  /*1370*/  FADD.FTZ R120, R97, R120 ;  /* 0x0000007861787221 */ /* 0x000fe20000010000 */
[----:B------:R-:W-:Y:S01]  /*1380*/  FFMA.FTZ R121, R96, R97, R121 ;  /* 0x0000006160797223 */ /* 0x000fe20000010079 */
[----:B------:R-:W-:-:S02]  /*1390*/  HADD2.F32 R235, -RZ, R77.H1_H1 ;  /* 0x3000004dffeb7230 */ /* 0x000fc40000004100 */
[----:B------:R-:W-:Y:S01]  /*13a0*/  FFMA.FTZ R97, R193, R97, R98 ;  /* 0x00000061c1617223 */ /* 0x000fe20000010062 */
[----:B------:R-:W-:Y:S01]  /*13b0*/  FADD.FTZ R116, R101, R116 ;  /* 0x0000007465747221 */ /* 0x000fe20000010000 */
[-C--:B------:R-:W-:Y:S01]  /*13c0*/  FFMA.FTZ R117, R102, R101.reuse, R117 ;  /* 0x0000006566757223 */ /* 0x080fe20000010075 */
[----:B------:R-:W-:Y:S01]  /*13d0*/  FADD.FTZ R226, -R236, R73 ;  /* 0x00000049ece27221 */ /* 0x000fe20000010100 */
[--C-:B------:R-:W-:Y:S02]  /*13e0*/  HADD2.F32 R98, -RZ, R81.reuse.H0_H0 ;  /* 0x20000051ff627230 */ /* 0x100fe40000004100 */
[----:B------:R-:W-:Y:S01]  /*13f0*/  FFMA.FTZ R101, R192, R101, R99 ;  /* 0x00000065c0657223 */ /* 0x000fe20000010063 */
[----:B------:R-:W-:Y:S01]  /*1400*/  FMUL.FTZ R99, R211, R72 ;  /* 0x00000048d3637220 */ /* 0x000fe20000410000 */
[----:B------:R-:W-:Y:S01]  /*1410*/  FMUL.FTZ R72, R183, R80 ;  /* 0x00000050b7487220 */ /* 0x000fe20000410000 */
[----:B------:R-:W-:Y:S02]  /*1420*/  HADD2.F32 R81, -RZ, R81.H1_H1 ;  /* 0x30000051ff517230 */ /* 0x000fe40000004100 */
[----:B------:R-:W-:Y:S01]  /*1430*/  FMUL.FTZ R226, R211, R226 ;  /* 0x000000e2d3e27220 */ /* 0x000fe20000410000 */
[----:B------:R-:W-:-:S02]  /*1440*/  HADD2.F32 R223, -RZ, R74.H0_H0 ;  /* 0x2000004affdf7230 */ /* 0x000fc40000004100 */
[----:B------:R-:W-:Y:S01]  /*1450*/  FMUL.FTZ R73, R182, R235 ;  /* 0x000000ebb6497220 */ /* 0x000fe20000410000 */
[----:B------:R-:W-:Y:S01]  /*1460*/  FADD.FTZ R112, R98, R112 ;  /* 0x0000007062707221 */ /* 0x000fe20000010000 */
[-C--:B------:R-:W-:Y:S01]  /*1470*/  FFMA.FTZ R113, R99, R98.reuse, R113 ;  /* 0x0000006263717223 */ /* 0x080fe20000010071 */
[----:B------:R-:W-:Y:S01]  /*1480*/  FFMA.FTZ R98, R191, R98, R72 ;  /* 0x00000062bf627223 */ /* 0x000fe20000010048 */
[----:B------:R-:W-:Y:S01]  /*1490*/  FADD.FTZ R72, -R236, R223 ;  /* 0x000000dfec487221 */ /* 0x000fe20000010100 */
[----:B------:R-:W-:Y:S01]  /*14a0*/  FADD.FTZ R108, R81, R108 ;  /* 0x0000006c516c7221 */ /* 0x000fe20000010000 */
[-C--:B------:R-:W-:Y:S01]  /*14b0*/  FFMA.FTZ R109, R226, R81.reuse, R109 ;  /* 0x00000051e26d7223 */ /* 0x080fe2000001006d */
[----:B------:R-:W-:Y:S01]  /*14c0*/  FFMA.FTZ R224, R190, R81, R73 ;  /* 0x00000051bee07223 */ /* 0x000fe20000010049 */
[----:B------:R-:W-:Y:S02]  /*14d0*/  HADD2.F32 R232, -RZ, R78.H0_H0 ;  /* 0x2000004effe87230 */ /* 0x000fe40000004100 */
[----:B------:R-:W-:-:S02]  /*14e0*/  HADD2.F32 R81, -RZ, R74.H1_H1 ;  /* 0x3000004aff517230 */ /* 0x000fc40000004100 */
[----:B------:R-:W-:Y:S02]  /*14f0*/  HADD2.F32 R78, -RZ, R78.H1_H1 ;  /* 0x3000004eff4e7230 */ /* 0x000fe40000004100 */
[----:B------:R-:W-:Y:S01]  /*1500*/  FADD.FTZ R130, R225, R130 ;  /* 0x00000082e1827221 */ /* 0x000fe20000010000 */
[----:B------:R-:W-:Y:S01]  /*1510*/  FFMA.FTZ R131, R213, R225, R131 ;  /* 0x000000e1d5837223 */ /* 0x000fe20000010083 */
[----:B------:R-:W-:Y:S01]  /*1520*/  FMUL.FTZ R225, R211, R72 ;  /* 0x00000048d3e17220 */ /* 0x000fe20000410000 */
[----:B------:R-:W-:Y:S01]  /*1530*/  FADD.FTZ R126, R227, R126 ;  /* 0x0000007ee37e7221 */ /* 0x000fe20000010000 */
[----:B------:R-:W-:Y:S01]  /*1540*/  FFMA.FTZ R127, R106, R227, R127 ;  /* 0x000000e36a7f7223 */ /* 0x000fe2000001007f */
[--C-:B------:R-:W-:Y:S01]  /*1550*/  HADD2.F32 R76, -RZ, R82.reuse.H0_H0 ;  /* 0x20000052ff4c7230 */ /* 0x100fe20000004100 */
[----:B------:R-:W1:Y:S01]  /*1560*/  @P0 LDC.64 R72, c[0x0][0x3b8] ;  /* 0x0000ee00ff480b82 */ /* 0x000e620000000a00 */
[----:B------:R-:W-:Y:S01]  /*1570*/  FADD.FTZ R74, -R236, R81 ;  /* 0x00000051ec4a7221 */ /* 0x000fe20000010100 */
[----:B------:R-:W-:Y:S01]  /*1580*/  FMUL.FTZ R228, R181, R232 ;  /* 0x000000e8b5e47220 */ /* 0x000fe20000410000 */
[----:B------:R-:W-:-:S02]  /*1590*/  HADD2.F32 R227, -RZ, R82.H1_H1 ;  /* 0x30000052ffe37230 */ /* 0x000fc40000004100 */
[----:B------:R-:W-:Y:S01]  /*15a0*/  FMUL.FTZ R81, R180, R78 ;  /* 0x0000004eb4517220 */ /* 0x000fe20000410000 */
[----:B------:R-:W-:Y:S01]  /*15b0*/  FADD.FTZ R110, R80, R110 ;  /* 0x0000006e506e7221 */ /* 0x000fe20000010000 */
[----:B------:R-:W-:Y:S01]  /*15c0*/  FFMA.FTZ R223, R189, R76, R228 ;  /* 0x0000004cbddf7223 */ /* 0x000fe200000100e4 */
[----:B------:R-:W-:Y:S01]  /*15d0*/  FFMA.FTZ R111, R99, R80, R111 ;  /* 0x00000050636f7223 */ /* 0x000fe2000001006f */
[----:B------:R-:W-:Y:S02]  /*15e0*/  FFMA.FTZ R228, R188, R227, R81 ;  /* 0x000000e3bce47223 */ /* 0x000fe40000010051 */
[----:B------:R-:W2:Y:S01]  /*15f0*/  @P2 LDC.64 R80, c[0x0][0x438] ;  /* 0x00010e00ff502b82 */ /* 0x000ea20000000a00 */
[--C-:B------:R-:W-:Y:S02]  /*1600*/  HADD2.F32 R237, -RZ, R85.reuse.H0_H0 ;  /* 0x20000055ffed7230 */ /* 0x100fe40000004100 */
[----:B------:R-:W-:Y:S02]  /*1610*/  HADD2.F32 R85, -RZ, R85.H1_H1 ;  /* 0x30000055ff557230 */ /* 0x000fe40000004100 */
[----:B------:R-:W-:Y:S01]  /*1620*/  FADD.FTZ R2, R232, R2 ;  /* 0x00000002e8027221 */ /* 0x000fe20000010000 */
[----:B------:R-:W-:-:S02]  /*1630*/  FFMA.FTZ R25, R225, R232, R25 ;  /* 0x000000e8e1197223 */ /* 0x000fc40000010019 */
[----:B------:R-:W-:Y:S01]  /*1640*/  FADD.FTZ R232, -R236, R85 ;  /* 0x00000055ece87221 */ /* 0x000fe20000010100 */
[----:B------:R-:W-:Y:S01]  /*1650*/  FADD.FTZ R85, RZ, R222 ;  /* 0x000000deff557221 */ /* 0x000fe20000010000 */
[----:B------:R-:W-:Y:S01]  /*1660*/  FMUL.FTZ R229, R211, R74 ;  /* 0x0000004ad3e57220 */ /* 0x000fe20000410000 */
[----:B-1----:R-:W-:-:S04]  /*1670*/  @P0 IMAD.WIDE.U32 R72, R210, 0x8, R72 ;  /* 0x00000008d2480825 */ /* 0x002fc800078e0048 */
[----:B------:R-:W-:Y:S01]  /*1680*/  FADD.FTZ R85, R220, R85 ;  /* 0x00000055dc557221 */ /* 0x000fe20000010000 */
[----:B------:R-:W-:Y:S01]  /*1690*/  FADD.FTZ R114, R231, R114 ;  /* 0x00000072e7727221 */ /* 0x000fe20000010000 */
[----:B------:R-:W-:Y:S01]  /*16a0*/  FFMA.FTZ R115, R102, R231, R115 ;  /* 0x000000e766737223 */ /* 0x000fe20000010073 */
[--C-:B------:R-:W-:Y:S01]  /*16b0*/  HADD2.F32 R82, -RZ, R79.reuse.H0_H0 ;  /* 0x2000004fff527230 */ /* 0x100fe20000004100 */
[----:B------:R1:W5:Y:S01]  /*16c0*/  @P0 LDG.E.64 R144, desc[UR10][R72.64] ;  /* 0x0000000a48900981 */ /* 0x000362000c1e1b00 */
[----:B------:R-:W-:Y:S01]  /*16d0*/  FADD.FTZ R3, R78, R3 ;  /* 0x000000034e037221 */ /* 0x000fe20000010000 */
[----:B------:R-:W-:Y:S01]  /*16e0*/  FFMA.FTZ R24, R229, R78, R24 ;  /* 0x0000004ee5187223 */ /* 0x000fe20000010018 */
[----:B------:R-:W-:Y:S02]  /*16f0*/  HADD2.F32 R231, -RZ, R84.H0_H0 ;  /* 0x20000054ffe77230 */ /* 0x000fe40000004100 */
[----:B------:R-:W-:Y:S01]  /*1700*/  FADD.FTZ R118, R100, R118 ;  /* 0x0000007664767221 */ /* 0x000fe20000010000 */
[----:B------:R-:W-:Y:S01]  /*1710*/  FFMA.FTZ R119, R96, R100, R119 ;  /* 0x0000006460777223 */ /* 0x000fe20000010077 */
[----:B-1----:R-:W-:-:S02]  /*1720*/  HADD2.F32 R72, -RZ, R79.H1_H1 ;  /* 0x3000004fff487230 */ /* 0x002fc40000004100 */
[----:B--2---:R-:W-:-:S04]  /*1730*/  @P2 IMAD.WIDE.U32 R78, R212, 0x10, R80 ;  /* 0x00000010d44e2825 */ /* 0x004fc800078e0050 */
[----:B------:R-:W-:Y:S01]  /*1740*/  FADD.FTZ R81, R218, R85 ;  /* 0x00000055da517221 */ /* 0x000fe20000010000 */
[C---:B------:R-:W-:Y:S01]  /*1750*/  FADD.FTZ R100, -R236.reuse, R231 ;  /* 0x000000e7ec647221 */ /* 0x040fe20000010100 */
[----:B------:R-:W-:Y:S02]  /*1760*/  FADD.FTZ R231, -R236, R237 ;  /* 0x000000edece77221 */ /* 0x000fe40000010100 */
[----:B------:R-:W-:Y:S01]  /*1770*/  FADD.FTZ R237, R216, R81 ;  /* 0x00000051d8ed7221 */ /* 0x000fe20000010000 */
[----:B------:R-:W-:Y:S01]  /*1780*/  FADD.FTZ R37, R76, R37 ;  /* 0x000000254c257221 */ /* 0x000fe20000010000 */
[----:B------:R-:W1:Y:S01]  /*1790*/  LDC.64 R80, c[0x0][0x3b0] ;  /* 0x0000ec00ff507b82 */ /* 0x000e620000000a00 */
[----:B------:R-:W-:Y:S01]  /*17a0*/  FFMA.FTZ R49, R225, R76, R49 ;  /* 0x0000004ce1317223 */ /* 0x000fe20000010031 */
[----:B------:R-:W-:Y:S02]  /*17b0*/  HADD2.F32 R233, -RZ, R75.H0_H0 ;  /* 0x2000004bffe97230 */ /* 0x000fe40000004100 */
[----:B------:R-:W-:Y:S01]  /*17c0*/  FADD.FTZ R36, R227, R36 ;  /* 0x00000024e3247221 */ /* 0x000fe20000010000 */
[----:B------:R-:W-:Y:S01]  /*17d0*/  FFMA.FTZ R48, R229, R227, R48 ;  /* 0x000000e3e5307223 */ /* 0x000fe20000010030 */
[----:B------:R-:W-:-:S02]  /*17e0*/  HADD2.F32 R230, -RZ, R83.H0_H0 ;  /* 0x20000053ffe67230 */ /* 0x000fc40000004100 */
[----:B------:R-:W-:Y:S01]  /*17f0*/  FADD.FTZ R50, R235, R50 ;  /* 0x00000032eb327221 */ /* 0x000fe20000010000 */
[----:B------:R-:W-:Y:S01]  /*1800*/  FFMA.FTZ R51, R226, R235, R51 ;  /* 0x000000ebe2337223 */ /* 0x000fe20000010033 */
[----:B------:R-:W2:Y:S01]  /*1810*/  @P0 LDC.64 R76, c[0x0][0x3b8] ;  /* 0x0000ee00ff4c0b82 */ /* 0x000ea20000000a00 */
[--C-:B------:R-:W-:Y:S02]  /*1820*/  HADD2.F32 R241, -RZ, R86.reuse.H0_H0 ;  /* 0x20000056fff17230 */ /* 0x100fe40000004100 */
[----:B------:R-:W-:Y:S02]  /*1830*/  HADD2.F32 R243, -RZ, R86.H1_H1 ;  /* 0x30000056fff37230 */ /* 0x000fe40000004100 */
[----:B------:R-:W-:Y:S02]  /*1840*/  HADD2.F32 R245, -RZ, R87.H0_H0 ;  /* 0x20000057fff57230 */ /* 0x000fe40000004100 */
[----:B------:R-:W-:Y:S01]  /*1850*/  FADD.FTZ R4, R82, R4 ;  /* 0x0000000452047221 */ /* 0x000fe20000010000 */
[----:B------:R-:W5:Y:S01]  /*1860*/  @P2 LDG.E.128 R56, desc[UR10][R78.64] ;  /* 0x0000000a4e382981 */ /* 0x000f62000c1e1d00 */
[----:B-1----:R-:W-:-:S04]  /*1870*/  IMAD.WIDE.U32 R248, R212, 0x8, R80 ;  /* 0x00000008d4f87825 */ /* 0x002fc800078e0050 */
[--C-:B------:R-:W-:Y:S02]  /*1880*/  IMAD.WIDE.U32 R246, R210, 0x8, R80.reuse ;  /* 0x00000008d2f67825 */ /* 0x100fe400078e0050 */
[----:B------:R-:W5:Y:S02]  /*1890*/  LDG.E.64 R248, desc[UR10][R248.64] ;  /* 0x0000000af8f87981 */ /* 0x000f64000c1e1b00 */
[----:B------:R-:W-:Y:S02]  /*18a0*/  IMAD.WIDE.U32 R80, R159, 0x8, R80 ;  /* 0x000000089f507825 */ /* 0x000fe400078e0050 */
[----:B------:R-:W5:Y:S04]  /*18b0*/  LDG.E.64 R246, desc[UR10][R246.64] ;  /* 0x0000000af6f67981 */ /* 0x000f68000c1e1b00 */
[----:B------:R-:W5:Y:S01]  /*18c0*/  LDG.E.64 R80, desc[UR10][R80.64] ;  /* 0x0000000a50507981 */ /* 0x000f62000c1e1b00 */
[----:B------:R-:W-:Y:S01]  /*18d0*/  FADD.FTZ R74, -R236, R233 ;  /* 0x000000e9ec4a7221 */ /* 0x000fe20000010100 */
[----:B--2---:R-:W-:-:S04]  /*18e0*/  @P0 IMAD.WIDE.U32 R76, R212, 0x8, R76 ;  /* 0x00000008d44c0825 */ /* 0x004fc800078e004c */
[----:B------:R-:W-:Y:S01]  /*18f0*/  FMUL.FTZ R227, R211, R74 ;  /* 0x0000004ad3e37220 */ /* 0x000fe20000410000 */
[----:B------:R-:W-:Y:S01]  /*1900*/  FMUL.FTZ R74, R179, R82 ;  /* 0x00000052b34a7220 */ /* 0x000fe20000410000 */
[----:B------:R-:W-:Y:S01]  /*1910*/  FADD.FTZ R35, R230, R35 ;  /* 0x00000023e6237221 */ /* 0x000fe20000010000 */
[----:B------:R-:W-:Y:S02]  /*1920*/  HADD2.F32 R233, -RZ, R75.H1_H1 ;  /* 0x3000004bffe97230 */ /* 0x000fe40000004100 */
[-C--:B------:R-:W-:Y:S01]  /*1930*/  FFMA.FTZ R47, R227, R230.reuse, R47 ;  /* 0x000000e6e32f7223 */ /* 0x080fe2000001002f */
[----:B------:R-:W-:Y:S01]  /*1940*/  FFMA.FTZ R230, R187, R230, R74 ;  /* 0x000000e6bbe67223 */ /* 0x000fe2000001004a */
[----:B------:R1:W5:Y:S01]  /*1950*/  @P0 LDG.E.64 R142, desc[UR10][R76.64] ;  /* 0x0000000a4c8e0981 */ /* 0x000362000c1e1b00 */
[----:B------:R-:W2:Y:S08]  /*1960*/  @P2 LDC.64 R74, c[0x0][0x438] ;  /* 0x00010e00ff4a2b82 */ /* 0x000eb00000000a00 */
[----:B-1----:R-:W1:Y:S01]  /*1970*/  @P2 LDC.64 R76, c[0x0][0x438] ;  /* 0x00010e00ff4c2b82 */ /* 0x002e620000000a00 */
[----:B------:R-:W-:-:S02]  /*1980*/  HADD2.F32 R235, -RZ, R84.H1_H1 ;  /* 0x30000054ffeb7230 */ /* 0x000fc40000004100 */
[----:B------:R-:W-:Y:S01]  /*1990*/  FFMA.FTZ R23, R227, R82, R23 ;  /* 0x00000052e3177223 */ /* 0x000fe20000010017 */
[----:B------:R-:W-:Y:S02]  /*19a0*/  HADD2.F32 R87, -RZ, R87.H1_H1 ;  /* 0x30000057ff577230 */ /* 0x000fe40000004100 */
[C---:B------:R-:W-:Y:S01]  /*19b0*/  FADD.FTZ R82, -R236.reuse, R233 ;  /* 0x000000e9ec527221 */ /* 0x040fe20000010100 */
[C---:B------:R-:W-:Y:S01]  /*19c0*/  FADD.FTZ R233, -R236.reuse, R241 ;  /* 0x000000f1ece97221 */ /* 0x040fe20000010100 */
[C---:B------:R-:W-:Y:S01]  /*19d0*/  FADD.FTZ R73, -R236.reuse, R235 ;  /* 0x000000ebec497221 */ /* 0x040fe20000010100 */
[C---:B------:R-:W-:Y:S01]  /*19e0*/  FADD.FTZ R234, -R236.reuse, R243 ;  /* 0x000000f3ecea7221 */ /* 0x040fe20000010100 */
[C---:B------:R-:W-:Y:S01]  /*19f0*/  FADD.FTZ R235, -R236.reuse, R245 ;  /* 0x000000f5eceb7221 */ /* 0x040fe20000010100 */
[----:B------:R-:W-:Y:S01]  /*1a00*/  FADD.FTZ R236, -R236, R87 ;  /* 0x00000057ecec7221 */ /* 0x000fe20000010100 */
[----:B------:R-:W-:Y:S02]  /*1a10*/  HADD2.F32 R83, -RZ, R83.H1_H1 ;  /* 0x30000053ff537230 */ /* 0x000fe40000004100 */
[----:B------:R-:W-:Y:S01]  /*1a20*/  FMUL.FTZ R85, R211, R82 ;  /* 0x00000052d3557220 */ /* 0x000fe20000410000 */
[----:B------:R-:W-:Y:S01]  /*1a30*/  FMUL.FTZ R87, R178, R72 ;  /* 0x00000048b2577220 */ /* 0x000fe20000410000 */
[----:B------:R-:W-:Y:S01]  /*1a40*/  FADD.FTZ R82, R214, R237 ;  /* 0x000000edd6527221 */ /* 0x000fe20000010000 */
[----:B------:R-:W-:Y:S01]  /*1a50*/  FADD.FTZ R34, R83, R34 ;  /* 0x0000002253227221 */ /* 0x000fe20000010000 */
[-C--:B------:R-:W-:Y:S01]  /*1a60*/  FFMA.FTZ R46, R85, R83.reuse, R46 ;  /* 0x00000053552e7223 */ /* 0x080fe2000001002e */
[----:B------:R-:W-:Y:S01]  /*1a70*/  FFMA.FTZ R84, R186, R83, R87 ;  /* 0x00000053ba547223 */ /* 0x000fe20000010057 */
[----:B------:R-:W-:Y:S01]  /*1a80*/  FADD.FTZ R83, R107, R82 ;  /* 0x000000526b537221 */ /* 0x000fe20000010000 */
[----:B--2---:R-:W-:-:S04]  /*1a90*/  @P2 IMAD.WIDE.U32 R74, R159, 0x10, R74 ;  /* 0x000000109f4a2825 */ /* 0x004fc800078e004a */
[----:B------:R-:W-:Y:S01]  /*1aa0*/  FFMA.FTZ R82, R0, R222, RZ ;  /* 0x000000de00527223 */ /* 0x000fe200000100ff */
[----:B-1----:R-:W-:-:S04]  /*1ab0*/  @P2 IMAD.WIDE.U32 R76, R210, 0x10, R76 ;  /* 0x00000010d24c2825 */ /* 0x002fc800078e004c */
[----:B------:R-:W-:Y:S01]  /*1ac0*/  FADD.FTZ R86, R104, R83 ;  /* 0x0000005368567221 */ /* 0x000fe20000010000 */
[----:B------:R1:W5:Y:S01]  /*1ad0*/  @P2 LDG.E.128 R64, desc[UR10][R74.64] ;  /* 0x0000000a4a402981 */ /* 0x000362000c1e1d00 */
[----:B------:R-:W-:-:S03]  /*1ae0*/  FFMA.FTZ R82, R221, R220, R82 ;  /* 0x000000dcdd527223 */ /* 0x000fc60000010052 */
[----:B------:R2:W5:Y:S01]  /*1af0*/  @P2 LDG.E.128 R60, desc[UR10][R76.64] ;  /* 0x0000000a4c3c2981 */ /* 0x000562000c1e1d00 */
[--C-:B-1----:R-:W-:Y:S02]  /*1b00*/  HADD2.F32 R74, -RZ, R88.reuse.H0_H0 ;  /* 0x20000058ff4a7230 */ /* 0x102fe40000004100 */
[----:B--2---:R-:W-:Y:S02]  /*1b10*/  HADD2.F32 R76, -RZ, R88.H1_H1 ;  /* 0x30000058ff4c7230 */ /* 0x004fe40000004100 */
[----:B------:R-:W-:Y:S01]  /*1b20*/  FADD.FTZ R88, R103, R86 ;  /* 0x0000005667587221 */ /* 0x000fe20000010000 */
[----:B------:R-:W-:-:S03]  /*1b30*/  FFMA.FTZ R86, R219, R218, R82 ;  /* 0x000000dadb567223 */ /* 0x000fc60000010052 */
[----:B------:R-:W-:Y:S01]  /*1b40*/  FADD.FTZ R88, R97, R88 ;  /* 0x0000005861587221 */ /* 0x000fe20000010000 */
[----:B------:R-:W-:-:S03]  /*1b50*/  FFMA.FTZ R86, R217, R216, R86 ;  /* 0x000000d8d9567223 */ /* 0x000fc60000010056 */
[----:B------:R-:W-:Y:S01]  /*1b60*/  FADD.FTZ R87, R101, R88 ;  /* 0x0000005865577221 */ /* 0x000fe20000010000 */
[--C-:B------:R-:W-:Y:S02]  /*1b70*/  HADD2.F32 R75, -RZ, R89.reuse.H0_H0 ;  /* 0x20000059ff4b7230 */ /* 0x100fe40000004100 */
[----:B------:R-:W-:Y:S01]  /*1b80*/  FFMA.FTZ R86, R215, R214, R86 ;  /* 0x000000d6d7567223 */ /* 0x000fe20000010056 */
[----:B------:R-:W-:Y:S02]  /*1b90*/  HADD2.F32 R78, -RZ, R89.H1_H1 ;  /* 0x30000059ff4e7230 */ /* 0x000fe40000004100 */
[----:B------:R-:W-:Y:S01]  /*1ba0*/  FADD.FTZ R89, R98, R87 ;  /* 0x0000005762597221 */ /* 0x000fe20000010000 */
[----:B------:R-:W-:-:S03]  /*1bb0*/  FFMA.FTZ R87, R213, R107, R86 ;  /* 0x0000006bd5577223 */ /* 0x000fc60000010056 */
[----:B------:R-:W-:Y:S01]  /*1bc0*/  FADD.FTZ R88, R224, R89 ;  /* 0x00000059e0587221 */ /* 0x000fe20000010000 */
[----:B------:R-:W-:-:S03]  /*1bd0*/  FFMA.FTZ R86, R106, R104, R87 ;  /* 0x000000686a567223 */ /* 0x000fc60000010057 */
[----:B------:R-:W-:Y:S01]  /*1be0*/  FADD.FTZ R89, R223, R88 ;  /* 0x00000058df597221 */ /* 0x000fe20000010000 */
[----:B0-----:R-:W-:-:S04]  /*1bf0*/  @P0 IMAD.WIDE.U32 R238, R159, 0x8, R238 ;  /* 0x000000089fee0825 */ /* 0x001fc800078e00ee */
[----:B------:R-:W-:Y:S01]  /*1c00*/  FFMA.FTZ R87, R105, R103, R86 ;  /* 0x0000006769577223 */ /* 0x000fe20000010056 */
[----:B------:R-:W-:Y:S01]  /*1c10*/  FADD.FTZ R89, R228, R89 ;  /* 0x00000059e4597221 */ /* 0x000fe20000010000 */
[----:B------:R-:W-:Y:S01]  /*1c20*/  HADD2.F32 R237, -RZ, R92.H0_H0 ;  /* 0x2000005cffed7230 */ /* 0x000fe20000004100 */
[----:B------:R0:W5:Y:S01]  /*1c30*/  @P0 LDG.E.64 R146, desc[UR10][R238.64] ;  /* 0x0000000aee920981 */ /* 0x000162000c1e1b00 */
[----:B------:R-:W-:Y:S01]  /*1c40*/  FFMA.FTZ R87, R96, R97, R87 ;  /* 0x0000006160577223 */ /* 0x000fe20000010057 */
[----:B------:R-:W-:Y:S02]  /*1c50*/  FADD.FTZ R89, R230, R89 ;  /* 0x00000059e6597221 */ /* 0x000fe40000010000 */
[----:B------:R-:W-:Y:S01]  /*1c60*/  FMUL.FTZ R86, R169, R237 ;  /* 0x000000eda9567220 */ /* 0x000fe20000410000 */
[--C-:B------:R-:W-:Y:S02]  /*1c70*/  HADD2.F32 R82, -RZ, R91.reuse.H0_H0 ;  /* 0x2000005bff527230 */ /* 0x100fe40000004100 */
[----:B------:R-:W-:Y:S01]  /*1c80*/  FFMA.FTZ R88, R102, R101, R87 ;  /* 0x0000006566587223 */ /* 0x000fe20000010057 */
[----:B------:R-:W-:-:S02]  /*1c90*/  HADD2.F32 R83, -RZ, R91.H1_H1 ;  /* 0x3000005bff537230 */ /* 0x000fc40000004100 */
[----:B0-----:R-:W-:Y:S02]  /*1ca0*/  HADD2.F32 R238, -RZ, R92.H1_H1 ;  /* 0x3000005cffee7230 */ /* 0x001fe40000004100 */
[----:B------:R-:W-:Y:S01]  /*1cb0*/  FFMA.FTZ R86, R177, R74, R86 ;  /* 0x0000004ab1567223 */ /* 0x000fe20000010056 */
[--C-:B------:R-:W-:Y:S02]  /*1cc0*/  HADD2.F32 R240, -RZ, R93.reuse.H1_H1 ;  /* 0x3000005dfff07230 */ /* 0x100fe40000004100 */
[----:B------:R-:W-:Y:S01]  /*1cd0*/  FADD.FTZ R91, R84, R89 ;  /* 0x00000059545b7221 */ /* 0x000fe20000010000 */
[----:B------:R-:W-:Y:S02]  /*1ce0*/  HADD2.F32 R239, -RZ, R93.H0_H0 ;  /* 0x2000005dffef7230 */ /* 0x000fe40000004100 */
[----:B------:R-:W-:Y:S01]  /*1cf0*/  FMUL.FTZ R87, R168, R238 ;  /* 0x000000eea8577220 */ /* 0x000fe20000410000 */
[----:B------:R-:W-:Y:S01]  /*1d00*/  FFMA.FTZ R89, R99, R98, R88 ;  /* 0x0000006263597223 */ /* 0x000fe20000010058 */
[----:B------:R-:W-:Y:S01]  /*1d10*/  FADD.FTZ R92, R86, R91 ;  /* 0x0000005b565c7221 */ /* 0x000fe20000010000 */
[----:B------:R-:W-:Y:S01]  /*1d20*/  FMUL.FTZ R91, R166, R240 ;  /* 0x000000f0a65b7220 */ /* 0x000fe20000410000 */
[----:B------:R-:W-:Y:S01]  /*1d30*/  FFMA.FTZ R87, R176, R76, R87 ;  /* 0x0000004cb0577223 */ /* 0x000fe20000010057 */
[----:B------:R-:W-:Y:S01]  /*1d40*/  FMUL.FTZ R88, R167, R239 ;  /* 0x000000efa7587220 */ /* 0x000fe20000410000 */
[----:B------:R-:W-:-:S02]  /*1d50*/  HADD2.F32 R77, -RZ, R90.H0_H0 ;  /* 0x2000005aff4d7230 */ /* 0x000fc40000004100 */
[----:B------:R-:W-:Y:S02]  /*1d60*/  HADD2.F32 R79, -RZ, R90.H1_H1 ;  /* 0x3000005aff4f7230 */ /* 0x000fe40000004100 */
[----:B------:R-:W-:Y:S01]  /*1d70*/  FFMA.FTZ R90, R226, R224, R89 ;  /* 0x000000e0e25a7223 */ /* 0x000fe20000010059 */
[--C-:B------:R-:W-:Y:S02]  /*1d80*/  HADD2.F32 R241, -RZ, R94.reuse.H0_H0 ;  /* 0x2000005efff17230 */ /* 0x100fe40000004100 */
[----:B------:R-:W-:Y:S01]  /*1d90*/  FFMA.FTZ R89, R174, R78, R91 ;  /* 0x0000004eae597223 */ /* 0x000fe2000001005b */
[----:B------:R-:W-:Y:S01]  /*1da0*/  FFMA.FTZ R88, R175, R75, R88 ;  /* 0x0000004baf587223 */ /* 0x000fe20000010058 */
[----:B------:R-:W-:Y:S01]  /*1db0*/  FADD.FTZ R91, R92, R87 ;  /* 0x000000575c5b7221 */ /* 0x000fe20000010000 */
[----:B------:R-:W-:Y:S02]  /*1dc0*/  HADD2.F32 R242, -RZ, R94.H1_H1 ;  /* 0x3000005efff27230 */ /* 0x000fe40000004100 */
[----:B------:R-:W-:Y:S01]  /*1dd0*/  FFMA.FTZ R92, R225, R223, R90 ;  /* 0x000000dfe15c7223 */ /* 0x000fe2000001005a */
[----:B------:R-:W-:Y:S01]  /*1de0*/  FMUL.FTZ R250, R165, R241 ;  /* 0x000000f1a5fa7220 */ /* 0x000fe20000410000 */
[----:B------:R-:W-:Y:S01]  /*1df0*/  FADD.FTZ R94, R91, R88 ;  /* 0x000000585b5e7221 */ /* 0x000fe20000010000 */
[----:B------:R-:W-:-:S02]  /*1e00*/  HADD2.F32 R243, -RZ, R95.H0_H0 ;  /* 0x2000005ffff37230 */ /* 0x000fc40000004100 */
[----:B------:R-:W-:Y:S01]  /*1e10*/  FMUL.FTZ R90, R211, R100 ;  /* 0x00000064d35a7220 */ /* 0x000fe20000410000 */
[----:B------:R-:W-:Y:S01]  /*1e20*/  FFMA.FTZ R92, R229, R228, R92 ;  /* 0x000000e4e55c7223 */ /* 0x000fe2000001005c */
[----:B------:R-:W-:Y:S01]  /*1e30*/  FFMA.FTZ R91, R173, R77, R250 ;  /* 0x0000004dad5b7223 */ /* 0x000fe200000100fa */
[----:B------:R-:W-:Y:S01]  /*1e40*/  FADD.FTZ R100, R94, R89 ;  /* 0x000000595e647221 */ /* 0x000fe20000010000 */
[----:B------:R-:W-:Y:S01]  /*1e50*/  FMUL.FTZ R93, R164, R242 ;  /* 0x000000f2a45d7220 */ /* 0x000fe20000410000 */
[----:B------:R-:W-:Y:S02]  /*1e60*/  HADD2.F32 R244, -RZ, R95.H1_H1 ;  /* 0x3000005ffff47230 */ /* 0x000fe40000004100 */
[----:B------:R-:W-:Y:S01]  /*1e70*/  FFMA.FTZ R94, R227, R230, R92 ;  /* 0x000000e6e35e7223 */ /* 0x000fe2000001005c */
[----:B------:R-:W-:Y:S01]  /*1e80*/  FMUL.FTZ R250, R163, R243 ;  /* 0x000000f3a3fa7220 */ /* 0x000fe20000410000 */
[----:B------:R-:W-:Y:S01]  /*1e90*/  FFMA.FTZ R92, R172, R79, R93 ;  /* 0x0000004fac5c7223 */ /* 0x000fe2000001005d */
[----:B------:R-:W-:Y:S01]  /*1ea0*/  FADD.FTZ R95, R100, R91 ;  /* 0x0000005b645f7221 */ /* 0x000fe20000010000 */
[----:B------:R-:W-:Y:S01]  /*1eb0*/  FFMA.FTZ R251, R85, R84, R94 ;  /* 0x0000005455fb7223 */ /* 0x000fe2000001005e */
[----:B------:R-:W-:Y:S01]  /*1ec0*/  FFMA.FTZ R93, R171, R82, R250 ;  /* 0x00000052ab5d7223 */ /* 0x000fe200000100fa */
[----:B------:R-:W-:Y:S01]  /*1ed0*/  FMUL.FTZ R245, R162, R244 ;  /* 0x000000f4a2f57220 */ /* 0x000fe20000410000 */
[----:B------:R-:W-:Y:S01]  /*1ee0*/  FADD.FTZ R100, R95, R92 ;  /* 0x0000005c5f647221 */ /* 0x000fe20000010000 */
[C---:B------:R-:W-:Y:S01]  /*1ef0*/  FMUL.FTZ R94, R211.reuse, R73 ;  /* 0x00000049d35e7220 */ /* 0x040fe20000410000 */
[----:B------:R-:W-:Y:S01]  /*1f00*/  FFMA.FTZ R73, R90, R86, R251 ;  /* 0x000000565a497223 */ /* 0x000fe200000100fb */
[----:B------:R-:W-:Y:S01]  /*1f10*/  FFMA.FTZ R95, R170, R83, R245 ;  /* 0x00000053aa5f7223 */ /* 0x000fe200000100f5 */
[----:B------:R-:W-:Y:S01]  /*1f20*/  FADD.FTZ R250, R100, R93 ;  /* 0x0000005d64fa7221 */ /* 0x000fe20000010000 */
[----:B------:R-:W-:Y:S01]  /*1f30*/  FMUL.FTZ R231, R211, R231 ;  /* 0x000000e7d3e77220 */ /* 0x000fe20000410000 */
[----:B------:R-:W-:-:S02]  /*1f40*/  FFMA.FTZ R100, R94, R87, R73 ;  /* 0x000000575e647223 */ /* 0x000fc40000010049 */
[----:B------:R-:W-:Y:S01]  /*1f50*/  FADD.FTZ R73, R250, R95 ;  /* 0x0000005ffa497221 */ /* 0x000fe20000010000 */
[----:B------:R-:W-:Y:S01]  /*1f60*/  FMUL.FTZ R232, R211, R232 ;  /* 0x000000e8d3e87220 */ /* 0x000fe20000410000 */
[----:B------:R-:W-:-:S03]  /*1f70*/  FFMA.FTZ R245, R231, R88, R100 ;  /* 0x00000058e7f57223 */ /* 0x000fc60000010064 */
[----:B------:R-:W0:Y:S01]  /*1f80*/  SHFL.DOWN PT, R100, R73, 0x10, 0x1f ;  /* 0x0a001f0049647f89 */ /* 0x000e2200000e0000 */
[C---:B------:R-:W-:Y:S01]  /*1f90*/  FMUL.FTZ R233, R211.reuse, R233 ;  /* 0x000000e9d3e97220 */ /* 0x040fe20000410000 */
        /* <DEDUP_REMOVED lines=19> */
[----:B0-----:R-:W-:-:S05]  /*20d0*/  FADD.FTZ R252, R73, R252 ;  /* 0x000000fc49fc7221 */ /* 0x001fca0000010000 */
[----:B------:R-:W0:Y:S01]  /*20e0*/  SHFL.DOWN PT, R245, R252, 0x2, 0x1f ;  /* 0x08401f00fcf57f89 */ /* 0x000e2200000e0000 */
[----:B-1----:R-:W-:Y:S02]  /*20f0*/  FADD.FTZ R250, R251, R100 ;  /* 0x00000064fbfa7221 */ /* 0x002fe40000010000 */
[----:B------:R-:W1:Y:S01]  /*2100*/  S2R R100, SR_TID.X ;  /* 0x0000000000647919 */ /* 0x000e620000002100 */
[----:B------:R-:W-:Y:S01]  /*2110*/  FADD.FTZ R5, R72, R5 ;  /* 0x0000000548057221 */ /* 0x000fe20000010000 */
[----:B------:R-:W-:Y:S02]  /*2120*/  FFMA.FTZ R22, R85, R72, R22 ;  /* 0x0000004855167223 */ /* 0x000fe40000010016 */
[----:B------:R-:W2:Y:S01]  /*2130*/  SHFL.DOWN PT, R72, R250, 0x1, 0x1f ;  /* 0x08201f00fa487f89 */ /* 0x000ea200000e0000 */
[----:B0-----:R-:W-:-:S05]  /*2140*/  FADD.FTZ R245, R252, R245 ;  /* 0x000000f5fcf57221 */ /* 0x001fca0000010000 */
[----:B------:R-:W0:Y:S01]  /*2150*/  SHFL.DOWN PT, R73, R245, 0x1, 0x1f ;  /* 0x08201f00f5497f89 */ /* 0x000e2200000e0000 */
[----:B-1----:R-:W-:Y:S01]  /*2160*/  LOP3.LUT P1, RZ, R100, 0x1f, RZ, 0xc0, !PT ;  /* 0x0000001f64ff7812 */ /* 0x002fe2000782c0ff */
[----:B------:R-:W-:Y:S01]  /*2170*/  BSSY.RECONVERGENT B0, `(.L_x_508) ;  /* 0x000000c000007945 */ /* 0x000fe20003800200 */
[----:B--2---:R-:W-:Y:S01]  /*2180*/  FADD.FTZ R72, R250, R72 ;  /* 0x00000048fa487221 */ /* 0x004fe20000010000 */
[----:B0-----:R-:W-:-:S10]  /*2190*/  FADD.FTZ R73, R245, R73 ;  /* 0x00000049f5497221 */ /* 0x001fd40000010000 */
        /* <DEDUP_REMOVED lines=9> */
.L_x_509:
[----:B------:R-:W-:Y:S05]  /*2230*/  BSYNC.RECONVERGENT B0 ;  /* 0x0000000000007941 */ /* 0x000fea0003800200 */
.L_x_508:
        /* <DEDUP_REMOVED lines=45> */
[----:B------:R-:W-:-:S03]  /*2510*/  FFMA.FTZ R14, R236, R244, R14 ;  /* 0x000000f4ec0e7223 */ /* 0x000fc6000001000e */
        /* <DEDUP_REMOVED lines=34> */
[----:B-----5:R-:W-:Y:S01]  /*2740*/  ISETP.GE.U32.AND P1, PT, R248, RZ, PT ;  /* 0x000000fff800720c */ /* 0x020fe20003f26070 */
[C---:B------:R-:W-:Y:S01]  /*2750*/  FMUL.FTZ R104, R211.reuse, R104 ;  /* 0x00000068d3687220 */ /* 0x040fe20000410000 */
[C---:B------:R-:W-:Y:S01]  /*2760*/  FMUL.FTZ R214, R211.reuse, R214 ;  /* 0x000000d6d3d67220 */ /* 0x040fe20000410000 */
[----:B------:R-:W-:Y:S01]  /*2770*/  FMUL.FTZ R72, R211, R72 ;  /* 0x00000048d3487220 */ /* 0x000fe20000410000 */
[----:B------:R-:W-:Y:S01]  /*2780*/  FADD.FTZ R220, R220, -R221 ;  /* 0x800000dddcdc7221 */ /* 0x000fe20000010000 */
[----:B------:R-:W-:Y:S01]  /*2790*/  FADD.FTZ R218, R218, -R219 ;  /* 0x800000dbdada7221 */ /* 0x000fe20000010000 */
[----:B------:R-:W-:Y:S01]  /*27a0*/  FADD.FTZ R216, R216, -R217 ;  /* 0x800000d9d8d87221 */ /* 0x000fe20000010000 */
[----:B------:R-:W-:Y:S01]  /*27b0*/  FADD.FTZ R222, R222, -R73 ;  /* 0x80000049dede7221 */ /* 0x000fe20000010000 */
[----:B------:R-:W-:Y:S01]  /*27c0*/  FMUL.FTZ R74, R74, UR6 ;  /* 0x000000064a4a7c20 */ /* 0x000fe20008410000 */
[C---:B------:R-:W-:Y:S01]  /*27d0*/  ISETP.GE.U32.AND.EX P1, PT, R249.reuse, 0x1000000, PT, P1 ;  /* 0x01000000f900780c */ /* 0x040fe20003f26110 */
[----:B------:R-:W-:Y:S01]  /*27e0*/  FMUL.FTZ R104, R104, UR6 ;  /* 0x0000000668687c20 */ /* 0x000fe20008410000 */
[----:B------:R-:W-:Y:S01]  /*27f0*/  FMUL.FTZ R214, R214, UR6 ;  /* 0x00000006d6d67c20 */ /* 0x000fe20008410000 */
[----:B------:R-:W-:Y:S01]  /*2800*/  FMUL.FTZ R72, R72, UR6 ;  /* 0x0000000648487c20 */ /* 0x000fe20008410000 */
[----:B------:R-:W-:Y:S01]  /*2810*/  LOP3.LUT P3, RZ, R249, 0xff0000, RZ, 0xc0, !PT ;  /* 0x00ff0000f9ff7812 */ /* 0x000fe2000786c0ff */
[----:B------:R-:W-:Y:S01]  /*2820*/  FMUL.FTZ R220, R211, R220 ;  /* 0x000000dcd3dc7220 */ /* 0x000fe20000410000 */
[----:B------:R-:W-:Y:S01]  /*2830*/  LOP3.LUT P5, RZ, R249, 0xff, RZ, 0xc0, !PT ;  /* 0x000000fff9ff7812 */ /* 0x000fe200078ac0ff */
[----:B------:R-:W-:Y:S01]  /*2840*/  FMUL.FTZ R218, R211, R218 ;  /* 0x000000dad3da7220 */ /* 0x000fe20000410000 */
[----:B------:R-:W-:Y:S01]  /*2850*/  LOP3.LUT P6, RZ, R249, 0xff00, RZ, 0xc0, !PT ;  /* 0x0000ff00f9ff7812 */ /* 0x000fe200078cc0ff */
[C---:B------:R-:W-:Y:S01]  /*2860*/  FMUL.FTZ R216, R211.reuse, R216 ;  /* 0x000000d8d3d87220 */ /* 0x040fe20000410000 */
        /* <DEDUP_REMOVED lines=17> */
[----:B------:R-:W-:Y:S02]  /*2980*/  F2FP.F16.F32.PACK_AB R75, R0, R75 ;  /* 0x0000004b004b723e */ /* 0x000fe400000000ff */
[----:B------:R-:W-:Y:S02]  /*2990*/  F2FP.F16.F32.PACK_AB R74, R79, R74 ;  /* 0x0000004a4f4a723e */ /* 0x000fe400000000ff */
[----:B------:R-:W-:Y:S02]  /*29a0*/  F2FP.F16.F32.PACK_AB R73, R216, R73 ;  /* 0x00000049d849723e */ /* 0x000fe400000000ff */
[----:B------:R-:W-:Y:S01]  /*29b0*/  F2FP.F16.F32.PACK_AB R72, R77, R72 ;  /* 0x000000484d48723e */ /* 0x000fe200000000ff */
[----:B------:R-:W-:Y:S06]  /*29c0*/  BRA `(.L_x_513) ;  /* 0x00000020003c7947 */ /* 0x000fec0003800000 */
.L_x_512:
[-CC-:B------:R-:W-:Y:S01]  /*29d0*/  FFMA.FTZ R70, R105, R238.reuse, R237.reuse ;  /* 0x000000ee69467223 */ /* 0x180fe200000100ed */
[-CC-:B------:R-:W-:Y:S01]  /*29e0*/  FFMA.FTZ R215, R215, R238.reuse, R237.reuse ;  /* 0x000000eed7d77223 */ /* 0x180fe200000100ed */
[-CC-:B------:R-:W-:Y:S01]  /*29f0*/  FFMA.FTZ R68, R213, R238.reuse, R237.reuse ;  /* 0x000000eed5447223 */ /* 0x180fe200000100ed */
[-C--:B------:R-:W-:Y:S01]  /*2a00*/  FFMA.FTZ R69, R106, R238.reuse, R237 ;  /* 0x000000ee6a457223 */ /* 0x080fe200000100ed */
[----:B------:R-:W-:Y:S01]  /*2a10*/  FADD.FTZ R70, R103, -R70 ;  /* 0x8000004667467221 */ /* 0x000fe20000010000 */
[----:B------:R-:W-:Y:S01]  /*2a20*/  FADD.FTZ R214, R214, -R215 ;  /* 0x800000d7d6d67221 */ /* 0x000fe20000010000 */
[----:B------:R-:W-:Y:S01]  /*2a30*/  FADD.FTZ R68, R107, -R68 ;  /* 0x800000446b447221 */ /* 0x000fe20000010000 */
[-CC-:B------:R-:W-:Y:S01]  /*2a40*/  FFMA.FTZ R219, R219, R238.reuse, R237.reuse ;  /* 0x000000eedbdb7223 */ /* 0x180fe200000100ed */
[-C--:B------:R-:W-:Y:S01]  /*2a50*/  FFMA.FTZ R217, R217, R238.reuse, R237 ;  /* 0x000000eed9d97223 */ /* 0x080fe200000100ed */
[----:B------:R-:W-:Y:S01]  /*2a60*/  FADD.FTZ R104, R104, -R69 ;  /* 0x8000004568687221 */ /* 0x000fe20000010000 */
[-CC-:B------:R-:W-:Y:S01]  /*2a70*/  FFMA.FTZ R221, R221, R238.reuse, R237.reuse ;  /* 0x000000eedddd7223 */ /* 0x180fe200000100ed */
[----:B------:R-:W-:Y:S01]  /*2a80*/  FFMA.FTZ R69, R0, R238, R237 ;  /* 0x000000ee00457223 */ /* 0x000fe200000100ed */
[C---:B------:R-:W-:Y:S01]  /*2a90*/  FMUL.FTZ R76, R211.reuse, R70 ;  /* 0x00000046d34c7220 */ /* 0x040fe20000410000 */
[C---:B------:R-:W-:Y:S01]  /*2aa0*/  FMUL.FTZ R70, R211.reuse, R214 ;  /* 0x000000d6d3467220 */ /* 0x040fe20000410000 */
[C---:B------:R-:W-:Y:S01]  /*2ab0*/  FMUL.FTZ R77, R211.reuse, R68 ;  /* 0x00000044d34d7220 */ /* 0x040fe20000410000 */
[----:B------:R-:W-:Y:S01]  /*2ac0*/  FADD.FTZ R218, R218, -R219 ;  /* 0x800000dbdada7221 */ /* 0x000fe20000010000 */
[----:B------:R-:W-:Y:S01]  /*2ad0*/  FADD.FTZ R216, R216, -R217 ;  /* 0x800000d9d8d87221 */ /* 0x000fe20000010000 */
[C---:B------:R-:W-:Y:S01]  /*2ae0*/  FMUL.FTZ R71, R211.reuse, R104 ;  /* 0x00000068d3477220 */ /* 0x040fe20000410000 */
        /* <DEDUP_REMOVED lines=9> */
[----:B------:R-:W-:Y:S01]  /*2b80*/  F2FP.F16.F32.PACK_AB R70, R77, R70 ;  /* 0x000000464d46723e */ /* 0x000fe200000000ff */
[----:B------:R-:W-:Y:S01]  /*2b90*/  FMUL.FTZ R77, R211, R220 ;  /* 0x000000dcd34d7220 */ /* 0x000fe20000410000 */
[----:B------:R-:W-:Y:S01]  /*2ba0*/  LOP3.LUT P3, RZ, R249, 0xff0000, RZ, 0xc0, !PT ;  /* 0x00ff0000f9ff7812 */ /* 0x000fe2000786c0ff */
[----:B------:R-:W-:Y:S01]  /*2bb0*/  FMUL.FTZ R68, R211, R222 ;  /* 0x000000ded3447220 */ /* 0x000fe20000410000 */
[----:B------:R-:W-:Y:S01]  /*2bc0*/  LOP3.LUT P6, RZ, R249, 0xff, RZ, 0xc0, !PT ;  /* 0x000000fff9ff7812 */ /* 0x000fe200078cc0ff */
[----:B------:R-:W-:Y:S01]  /*2bd0*/  FMUL.FTZ R78, R69, UR6 ;  /* 0x00000006454e7c20 */ /* 0x000fe20008410000 */
[C---:B------:R-:W-:Y:S01]  /*2be0*/  LOP3.LUT P5, RZ, R249.reuse, 0xff00, RZ, 0xc0, !PT ;  /* 0x0000ff00f9ff7812 */ /* 0x040fe200078ac0ff */
[----:B------:R-:W-:Y:S01]  /*2bf0*/  FMUL.FTZ R0, R68, UR6 ;  /* 0x0000000644007c20 */ /* 0x000fe20008410000 */
[----:B------:R-:W-:-:S02]  /*2c00*/  ISETP.GE.U32.AND.EX P1, PT, R249, 0x1000000, PT, P1 ;  /* 0x01000000f900780c */ /* 0x000fc40003f26110 */
[----:B------:R-:W-:Y:S01]  /*2c10*/  F2FP.F16.F32.PACK_AB R71, R76, R71 ;  /* 0x000000474c47723e */ /* 0x000fe200000000ff */
[----:B------:R-:W-:Y:S01]  /*2c20*/  FMUL.FTZ R76, R77, UR6 ;  /* 0x000000064d4c7c20 */ /* 0x000fe20008410000 */
[C---:B------:R-:W-:Y:S01]  /*2c30*/  F2FP.F16.F32.PACK_AB R69, R216.reuse, R69 ;  /* 0x00000045d845723e */ /* 0x040fe200000000ff */
[----:B------:R-:W-:Y:S01]  /*2c40*/  FMUL.FTZ R216, R216, UR6 ;  /* 0x00000006d8d87c20 */ /* 0x000fe20008410000 */
[----:B------:R-:W-:Y:S02]  /*2c50*/  FSEL R75, R75, RZ, P1 ;  /* 0x000000ff4b4b7208 */ /* 0x000fe40000800000 */
[----:B------:R-:W-:Y:S02]  /*2c60*/  FSEL R72, R72, RZ, P3 ;  /* 0x000000ff48487208 */ /* 0x000fe40001800000 */
[----:B------:R-:W-:Y:S02]  /*2c70*/  FSEL R74, R74, RZ, P6 ;  /* 0x000000ff4a4a7208 */ /* 0x000fe40003000000 */
[----:B------:R-:W-:-:S02]  /*2c80*/  FSEL R73, R73, RZ, P5 ;  /* 0x000000ff49497208 */ /* 0x000fc40002800000 */
[C---:B------:R-:W-:Y:S02]  /*2c90*/  LOP3.LUT P1, RZ, R248.reuse, 0xff0000, RZ, 0xc0, !PT ;  /* 0x00ff0000f8ff7812 */ /* 0x040fe4000782c0ff */
[C---:B------:R-:W-:Y:S02]  /*2ca0*/  LOP3.LUT P3, RZ, R248.reuse, 0xff000000, RZ, 0xc0, !PT ;  /* 0xff000000f8ff7812 */ /* 0x040fe4000786c0ff */
[C---:B------:R-:W-:Y:S02]  /*2cb0*/  LOP3.LUT P6, RZ, R248.reuse, 0xff, RZ, 0xc0, !PT ;  /* 0x000000fff8ff7812 */ /* 0x040fe400078cc0ff */
[----:B------:R-:W-:Y:S02]  /*2cc0*/  LOP3.LUT P5, RZ, R248, 0xff00, RZ, 0xc0, !PT ;  /* 0x0000ff00f8ff7812 */ /* 0x000fe400078ac0ff */
[----:B------:R-:W-:Y:S02]  /*2cd0*/  F2FP.F16.F32.PACK_AB R68, R77, R68 ;  /* 0x000000444d44723e */ /* 0x000fe400000000ff */
[----:B------:R-:W-:-:S02]  /*2ce0*/  FSEL R78, R78, RZ, P1 ;  /* 0x000000ff4e4e7208 */ /* 0x000fc40000800000 */
[----:B------:R-:W-:Y:S02]  /*2cf0*/  FSEL R79, R216, RZ, P3 ;  /* 0x000000ffd84f7208 */ /* 0x000fe40001800000 */
[----:B------:R-:W-:Y:S02]  /*2d00*/  FSEL R0, R0, RZ, P6 ;  /* 0x000000ff00007208 */ /* 0x000fe40003000000 */
[----:B------:R-:W-:Y:S02]  /*2d10*/  FSEL R77, R76, RZ, P5 ;  /* 0x000000ff4c4d7208 */ /* 0x000fe40002800000 */
[----:B------:R-:W-:Y:S02]  /*2d20*/  F2FP.F16.F32.PACK_AB R75, R75, R72 ;  /* 0x000000484b4b723e */ /* 0x000fe400000000ff */
[----:B------:R-:W-:Y:S02]  /*2d30*/  F2FP.F16.F32.PACK_AB R74, R73, R74 ;  /* 0x0000004a494a723e */ /* 0x000fe400000000ff */
[----:B------:R-:W-:-:S02]  /*2d40*/  F2FP.F16.F32.PACK_AB R73, R79, R78 ;  /* 0x0000004e4f49723e */ /* 0x000fc400000000ff */
[----:B------:R-:W-:Y:S01]  /*2d50*/  F2FP.F16.F32.PACK_AB R72, R77, R0 ;  /* 0x000000004d48723e */ /* 0x000fe200000000ff */
[----:B------:R-:W-:Y:S06]  /*2d60*/  BRA `(.L_x_513) ;  /* 0x0000001c00547947 */ /* 0x000fec0003800000 */
.L_x_511:
        /* <DEDUP_REMOVED lines=11> */
[----:B------:R-:W-:Y:S01]  /*2e20*/  FFMA.FTZ R73, R0, R238, R237 ;  /* 0x000000ee00497223 */ /* 0x000fe200000100ed */
[--C-:B-----5:R-:W-:Y:S02]  /*2e30*/  HADD2.F32 R74, -RZ, R59.reuse.H1_H1 ;  /* 0x3000003bff4a7230 */ /* 0x120fe40000004100 */
[----:B------:R-:W-:Y:S01]  /*2e40*/  FADD.FTZ R215, R214, -R215 ;  /* 0x800000d7d6d77221 */ /* 0x000fe20000010000 */
[----:B------:R-:W-:-:S02]  /*2e50*/  HADD2.F32 R72, -RZ, R59.H0_H0 ;  /* 0x2000003bff487230 */ /* 0x000fc40000004100 */
[----:B------:R-:W-:Y:S01]  /*2e60*/  FADD.FTZ R77, R107, -R76 ;  /* 0x8000004c6b4d7221 */ /* 0x000fe20000010000 */
[--C-:B------:R-:W-:Y:S02]  /*2e70*/  HADD2.F32 R0, -RZ, R58.reuse.H0_H0 ;  /* 0x2000003aff007230 */ /* 0x100fe40000004100 */
[-CC-:B------:R-:W-:Y:S01]  /*2e80*/  FFMA.FTZ R219, R219, R238.reuse, R237.reuse ;  /* 0x000000eedbdb7223 */ /* 0x180fe200000100ed */
[----:B------:R-:W-:Y:S02]  /*2e90*/  HADD2.F32 R76, -RZ, R58.H1_H1 ;  /* 0x3000003aff4c7230 */ /* 0x000fe40000004100 */
[-CC-:B------:R-:W-:Y:S01]  /*2ea0*/  FFMA.FTZ R217, R217, R238.reuse, R237.reuse ;  /* 0x000000eed9d97223 */ /* 0x180fe200000100ed */
[----:B------:R-:W-:Y:S01]  /*2eb0*/  FFMA.FTZ R221, R221, R238, R237 ;  /* 0x000000eedddd7223 */ /* 0x000fe200000100ed */
[C---:B------:R-:W-:Y:S01]  /*2ec0*/  FFMA.FTZ R79, R211.reuse, R79, R74 ;  /* 0x0000004fd34f7223 */ /* 0x040fe2000001004a */
[C---:B------:R-:W-:Y:S01]  /*2ed0*/  FFMA.FTZ R78, R211.reuse, R75, R72 ;  /* 0x0000004bd34e7223 */ /* 0x040fe20000010048 */
[----:B------:R-:W-:Y:S01]  /*2ee0*/  FFMA.FTZ R74, R211, R215, R0 ;  /* 0x000000d7d34a7223 */ /* 0x000fe20000010000 */
[----:B------:R-:W-:Y:S01]  /*2ef0*/  FADD.FTZ R83, R222, -R73 ;  /* 0x80000049de537221 */ /* 0x000fe20000010000 */
[----:B------:R-:W-:-:S02]  /*2f00*/  HADD2.F32 R75, -RZ, R57.H0_H0 ;  /* 0x20000039ff4b7230 */ /* 0x000fc40000004100 */
[----:B------:R-:W-:Y:S01]  /*2f10*/  FADD.FTZ R218, R218, -R219 ;  /* 0x800000dbdada7221 */ /* 0x000fe20000010000 */
[----:B------:R-:W-:Y:S02]  /*2f20*/  HADD2.F32 R72, -RZ, R57.H1_H1 ;  /* 0x30000039ff487230 */ /* 0x000fe40000004100 */
[----:B------:R-:W-:Y:S01]  /*2f30*/  FADD.FTZ R217, R216, -R217 ;  /* 0x800000d9d8d97221 */ /* 0x000fe20000010000 */
[--C-:B------:R-:W-:Y:S02]  /*2f40*/  HADD2.F32 R0, -RZ, R56.reuse.H0_H0 ;  /* 0x20000038ff007230 */ /* 0x100fe40000004100 */
[----:B------:R-:W-:Y:S01]  /*2f50*/  FFMA.FTZ R77, R211, R77, R76 ;  /* 0x0000004dd34d7223 */ /* 0x000fe2000001004c */
[----:B------:R-:W-:Y:S01]  /*2f60*/  HADD2.F32 R73, -RZ, R56.H1_H1 ;  /* 0x30000038ff497230 */ /* 0x000fe20000004100 */
[----:B------:R-:W-:Y:S01]  /*2f70*/  ISETP.GE.U32.AND P1, PT, R248, RZ, PT ;  /* 0x000000fff800720c */ /* 0x000fe20003f26070 */
[----:B------:R-:W-:Y:S01]  /*2f80*/  FADD.FTZ R220, R220, -R221 ;  /* 0x800000dddcdc7221 */ /* 0x000fe20000010000 */
[----:B------:R-:W-:Y:S01]  /*2f90*/  FMUL.FTZ R74, R74, UR6 ;  /* 0x000000064a4a7c20 */ /* 0x000fe20008410000 */
[----:B------:R-:W-:Y:S01]  /*2fa0*/  LOP3.LUT P5, RZ, R249, 0xff, RZ, 0xc0, !PT ;  /* 0x000000fff9ff7812 */ /* 0x000fe200078ac0ff */
[----:B------:R-:W-:Y:S01]  /*2fb0*/  FMUL.FTZ R79, R79, UR6 ;  /* 0x000000064f4f7c20 */ /* 0x000fe20008410000 */
[----:B------:R-:W-:Y:S01]  /*2fc0*/  FMUL.FTZ R78, R78, UR6 ;  /* 0x000000064e4e7c20 */ /* 0x000fe20008410000 */
[C---:B------:R-:W-:Y:S01]  /*2fd0*/  FFMA.FTZ R75, R211.reuse, R218, R75 ;  /* 0x000000dad34b7223 */ /* 0x040fe2000001004b */
[----:B------:R-:W-:Y:S01]  /*2fe0*/  FFMA.FTZ R72, R211, R217, R72 ;  /* 0x000000d9d3487223 */ /* 0x000fe20000010048 */
[----:B------:R-:W-:Y:S01]  /*2ff0*/  LOP3.LUT P3, RZ, R249, 0xff0000, RZ, 0xc0, !PT ;  /* 0x00ff0000f9ff7812 */ /* 0x000fe2000786c0ff */
[----:B------:R-:W-:Y:S01]  /*3000*/  FMUL.FTZ R77, R77, UR6 ;  /* 0x000000064d4d7c20 */ /* 0x000fe20008410000 */
[----:B------:R-:W-:Y:S01]  /*3010*/  ISETP.GE.U32.AND.EX P1, PT, R249, 0x1000000, PT, P1 ;  /* 0x01000000f900780c */ /* 0x000fe20003f26110 */
[C---:B------:R-:W-:Y:S01]  /*3020*/  FFMA.FTZ R0, R211.reuse, R83, R0 ;  /* 0x00000053d3007223 */ /* 0x040fe20000010000 */
[----:B------:R-:W-:Y:S01]  /*3030*/  FFMA.FTZ R73, R211, R220, R73 ;  /* 0x000000dcd3497223 */ /* 0x000fe20000010049 */
[----:B------:R-:W-:Y:S01]  /*3040*/  LOP3.LUT P6, RZ, R249, 0xff00, RZ, 0xc0, !PT ;  /* 0x0000ff00f9ff7812 */ /* 0x000fe200078cc0ff */
[----:B------:R-:W-:Y:S01]  /*3050*/  FMUL.FTZ R75, R75, UR6 ;  /* 0x000000064b4b7c20 */ /* 0x000fe20008410000 */
[----:B------:R-:W-:Y:S01]  /*3060*/  FSEL R76, R74, RZ, P5 ;  /* 0x000000ff4a4c7208 */ /* 0x000fe20002800000 */
[----:B------:R-:W-:Y:S01]  /*3070*/  FMUL.FTZ R74, R72, UR6 ;  /* 0x00000006484a7c20 */ /* 0x000fe20008410000 */
[----:B------:R-:W-:Y:S01]  /*3080*/  FSEL R103, R79, RZ, P1 ;  /* 0x000000ff4f677208 */ /* 0x000fe20000800000 */
[----:B------:R-:W-:Y:S01]  /*3090*/  FMUL.FTZ R0, R0, UR6 ;  /* 0x0000000600007c20 */ /* 0x000fe20008410000 */
[----:B------:R-:W-:Y:S01]  /*30a0*/  FSEL R78, R78, RZ, P3 ;  /* 0x000000ff4e4e7208 */ /* 0x000fe20001800000 */
[----:B------:R-:W-:Y:S01]  /*30b0*/  FMUL.FTZ R73, R73, UR6 ;  /* 0x0000000649497c20 */ /* 0x000fe20008410000 */
[----:B------:R-:W-:-:S02]  /*30c0*/  LOP3.LUT P1, RZ, R248, 0xff0000, RZ, 0xc0, !PT ;  /* 0x00ff0000f8ff7812 */ /* 0x000fc4000782c0ff */
[C---:B------:R-:W-:Y:S02]  /*30d0*/  LOP3.LUT P3, RZ, R248.reuse, 0xff000000, RZ, 0xc0, !PT ;  /* 0xff000000f8ff7812 */ /* 0x040fe4000786c0ff */
[----:B------:R-:W-:Y:S02]  /*30e0*/  FSEL R83, R77, RZ, P6 ;  /* 0x000000ff4d537208 */ /* 0x000fe40003000000 */
        /* <DEDUP_REMOVED lines=11> */
.L_x_514:
[-CC-:B------:R-:W-:Y:S01]  /*31a0*/  FFMA.FTZ R69, R106, R238.reuse, R237.reuse ;  /* 0x000000ee6a457223 */ /* 0x180fe200000100ed */
[-CC-:B------:R-:W-:Y:S01]  /*31b0*/  FFMA.FTZ R215, R215, R238.reuse, R237.reuse ;  /* 0x000000eed7d77223 */ /* 0x180fe200000100ed */
[-C--:B------:R-:W-:Y:S01]  /*31c0*/  FFMA.FTZ R68, R105, R238.reuse, R237 ;  /* 0x000000ee69447223 */ /* 0x080fe200000100ed */
[--C-:B-----5:R-:W-:Y:S02]  /*31d0*/  HADD2.F32 R70, -RZ, R59.reuse.H0_H0 ;  /* 0x2000003bff467230 */ /* 0x120fe40000004100 */
[----:B------:R-:W-:Y:S01]  /*31e0*/  FADD.FTZ R104, R104, -R69 ;  /* 0x8000004568687221 */ /* 0x000fe20000010000 */
[----:B------:R-:W-:Y:S02]  /*31f0*/  HADD2.F32 R69, -RZ, R58.H0_H0 ;  /* 0x2000003aff457230 */ /* 0x000fe40000004100 */
[----:B------:R-:W-:Y:S01]  /*3200*/  FADD.FTZ R214, R214, -R215 ;  /* 0x800000d7d6d67221 */ /* 0x000fe20000010000 */
[----:B------:R-:W-:Y:S01]  /*3210*/  FADD.FTZ R72, R103, -R68 ;  /* 0x8000004467487221 */ /* 0x000fe20000010000 */
[----:B------:R-:W-:Y:S01]  /*3220*/  FFMA.FTZ R68, R213, R238, R237 ;  /* 0x000000eed5447223 */ /* 0x000fe200000100ed */
[C---:B------:R-:W-:Y:S01]  /*3230*/  FFMA.FTZ R71, R211.reuse, R104, R70 ;  /* 0x00000068d3477223 */ /* 0x040fe20000010046 */
[----:B------:R-:W-:Y:S01]  /*3240*/  FFMA.FTZ R70, R211, R214, R69 ;  /* 0x000000d6d3467223 */ /* 0x000fe20000010045 */
[----:B------:R-:W-:-:S02]  /*3250*/  HADD2.F32 R75, -RZ, R59.H1_H1 ;  /* 0x3000003bff4b7230 */ /* 0x000fc40000004100 */
[-CC-:B------:R-:W-:Y:S01]  /*3260*/  FFMA.FTZ R219, R219, R238.reuse, R237.reuse ;  /* 0x000000eedbdb7223 */ /* 0x180fe200000100ed */
[----:B------:R-:W-:Y:S02]  /*3270*/  HADD2.F32 R73, -RZ, R58.H1_H1 ;  /* 0x3000003aff497230 */ /* 0x000fe40000004100 */
[-CC-:B------:R-:W-:Y:S01]  /*3280*/  FFMA.FTZ R217, R217, R238.reuse, R237.reuse ;  /* 0x000000eed9d97223 */ /* 0x180fe200000100ed */
[-CC-:B------:R-:W-:Y:S01]  /*3290*/  FFMA.FTZ R69, R0, R238.reuse, R237.reuse ;  /* 0x000000ee00457223 */ /* 0x180fe200000100ed */
[----:B------:R-:W-:Y:S01]  /*32a0*/  FADD.FTZ R68, R107, -R68 ;  /* 0x800000446b447221 */ /* 0x000fe20000010000 */
[----:B------:R-:W-:Y:S01]  /*32b0*/  FFMA.FTZ R221, R221, R238, R237 ;  /* 0x000000eedddd7223 */ /* 0x000fe200000100ed */
[--C-:B------:R-:W-:Y:S02]  /*32c0*/  HADD2.F32 R0, -RZ, R57.reuse.H0_H0 ;  /* 0x20000039ff007230 */ /* 0x100fe40000004100 */
[----:B------:R-:W-:Y:S01]  /*32d0*/  FADD.FTZ R218, R218, -R219 ;  /* 0x800000dbdada7221 */ /* 0x000fe20000010000 */
[----:B------:R-:W-:-:S02]  /*32e0*/  HADD2.F32 R79, -RZ, R57.H1_H1 ;  /* 0x30000039ff4f7230 */ /* 0x000fc40000004100 */
[----:B------:R-:W-:Y:S01]  /*32f0*/  FADD.FTZ R216, R216, -R217 ;  /* 0x800000d9d8d87221 */ /* 0x000fe20000010000 */
[----:B------:R-:W-:Y:S01]  /*3300*/  FADD.FTZ R222, R222, -R69 ;  /* 0x80000045dede7221 */ /* 0x000fe20000010000 */
[C---:B------:R-:W-:Y:S01]  /*3310*/  FFMA.FTZ R76, R211.reuse, R72, R75 ;  /* 0x00000048d34c7223 */ /* 0x040fe2000001004b */
[C---:B------:R-:W-:Y:S01]  /*3320*/  FFMA.FTZ R83, R211.reuse, R68, R73 ;  /* 0x00000044d3537223 */ /* 0x040fe20000010049 */
[--C-:B------:R-:W-:Y:S01]  /*3330*/  HADD2.F32 R69, -RZ, R56.reuse.H0_H0 ;  /* 0x20000038ff457230 */ /* 0x100fe20000004100 */
[----:B------:R-:W-:Y:S01]  /*3340*/  ISETP.GE.U32.AND P1, PT, R248, RZ, PT ;  /* 0x000000fff800720c */ /* 0x000fe20003f26070 */
[----:B------:R-:W-:Y:S02]  /*3350*/  HADD2.F32 R77, -RZ, R56.H1_H1 ;  /* 0x30000038ff4d7230 */ /* 0x000fe40000004100 */
[----:B------:R-:W-:Y:S01]  /*3360*/  FADD.FTZ R220, R220, -R221 ;  /* 0x800000dddcdc7221 */ /* 0x000fe20000010000 */
[C---:B------:R-:W-:Y:S01]  /*3370*/  FFMA.FTZ R0, R211.reuse, R218, R0 ;  /* 0x000000dad3007223 */ /* 0x040fe20000010000 */
[----:B------:R-:W-:Y:S01]  /*3380*/  FFMA.FTZ R79, R211, R216, R79 ;  /* 0x000000d8d34f7223 */ /* 0x000fe2000001004f */
[----:B------:R-:W-:Y:S01]  /*3390*/  FMUL.FTZ R75, R76, UR6 ;  /* 0x000000064c4b7c20 */ /* 0x000fe20008410000 */
[----:B------:R-:W-:Y:S01]  /*33a0*/  FMUL.FTZ R72, R71, UR6 ;  /* 0x0000000647487c20 */ /* 0x000fe20008410000 */
[----:B------:R-:W-:Y:S01]  /*33b0*/  FMUL.FTZ R74, R70, UR6 ;  /* 0x00000006464a7c20 */ /* 0x000fe20008410000 */
[----:B------:R-:W-:Y:S01]  /*33c0*/  FMUL.FTZ R73, R83, UR6 ;  /* 0x0000000653497c20 */ /* 0x000fe20008410000 */
[----:B------:R-:W-:Y:S01]  /*33d0*/  LOP3.LUT P3, RZ, R249, 0xff0000, RZ, 0xc0, !PT ;  /* 0x00ff0000f9ff7812 */ /* 0x000fe2000786c0ff */
[----:B------:R-:W-:Y:S01]  /*33e0*/  FFMA.FTZ R68, R211, R222, R69 ;  /* 0x000000ded3447223 */ /* 0x000fe20000010045 */
[----:B------:R-:W-:Y:S01]  /*33f0*/  ISETP.GE.U32.AND.EX P1, PT, R249, 0x1000000, PT, P1 ;  /* 0x01000000f900780c */ /* 0x000fe20003f26110 */
[----:B------:R-:W-:Y:S01]  /*3400*/  FFMA.FTZ R77, R211, R220, R77 ;  /* 0x000000dcd34d7223 */ /* 0x000fe2000001004d */
[C---:B------:R-:W-:Y:S01]  /*3410*/  LOP3.LUT P6, RZ, R249.reuse, 0xff, RZ, 0xc0, !PT ;  /* 0x000000fff9ff7812 */ /* 0x040fe200078cc0ff */
[----:B------:R-:W-:Y:S01]  /*3420*/  FMUL.FTZ R78, R0, UR6 ;  /* 0x00000006004e7c20 */ /* 0x000fe20008410000 */
[----:B------:R-:W-:-:S02]  /*3430*/  LOP3.LUT P5, RZ, R249, 0xff00, RZ, 0xc0, !PT ;  /* 0x0000ff00f9ff7812 */ /* 0x000fc400078ac0ff */
[----:B------:R-:W-:Y:S01]  /*3440*/  F2FP.F16.F32.PACK_AB R71, R76, R71 ;  /* 0x000000474c47723e */ /* 0x000fe200000000ff */
[----:B------:R-:W-:Y:S01]  /*3450*/  FMUL.FTZ R76, R77, UR6 ;  /* 0x000000064d4c7c20 */ /* 0x000fe20008410000 */
[C---:B------:R-:W-:Y:S01]  /*3460*/  F2FP.F16.F32.PACK_AB R69, R79.reuse, R0 ;  /* 0x000000004f45723e */ /* 0x040fe200000000ff */
[----:B------:R-:W-:Y:S01]  /*3470*/  FMUL.FTZ R79, R79, UR6 ;  /* 0x000000064f4f7c20 */ /* 0x000fe20008410000 */
[----:B------:R-:W-:Y:S01]  /*3480*/  FSEL R75, R75, RZ, P1 ;  /* 0x000000ff4b4b7208 */ /* 0x000fe20000800000 */
[----:B------:R-:W-:Y:S01]  /*3490*/  FMUL.FTZ R0, R68, UR6 ;  /* 0x0000000644007c20 */ /* 0x000fe20008410000 */
        /* <DEDUP_REMOVED lines=15> */
[----:B------:R-:W-:Y:S02]  /*3590*/  F2FP.F16.F32.PACK_AB R73, R79, R78 ;  /* 0x0000004e4f49723e */ /* 0x000fe400000000ff */
[----:B------:R-:W-:Y:S01]  /*35a0*/  F2FP.F16.F32.PACK_AB R72, R77, R0 ;  /* 0x000000004d48723e */ /* 0x000fe200000000ff */
[----:B------:R-:W-:Y:S06]  /*35b0*/  BRA `(.L_x_513) ;  /* 0x0000001400407947 */ /* 0x000fec0003800000 */
.L_x_510:
        /* <DEDUP_REMOVED lines=13> */
[----:B------:R-:W-:Y:S01]  /*3690*/  FADD.FTZ R104, R104, -R53 ;  /* 0x8000003568687221 */ /* 0x000fe20000010000 */
[----:B------:R-:W-:Y:S01]  /*36a0*/  FADD.FTZ R214, R214, -R215 ;  /* 0x800000d7d6d67221 */ /* 0x000fe20000010000 */
[----:B-----5:R-:W-:Y:S01]  /*36b0*/  ISETP.GE.U32.AND P1, PT, R248, RZ, PT ;  /* 0x000000fff800720c */ /* 0x020fe20003f26070 */
[----:B------:R-:W-:Y:S01]  /*36c0*/  FMUL.FTZ R54, R211, R54 ;  /* 0x00000036d3367220 */ /* 0x000fe20000410000 */
[----:B------:R-:W-:Y:S01]  /*36d0*/  FFMA.FTZ R219, R219, R238, R237 ;  /* 0x000000eedbdb7223 */ /* 0x000fe200000100ed */
[----:B------:R-:W-:Y:S01]  /*36e0*/  FMUL.FTZ R104, R211, R104 ;  /* 0x00000068d3687220 */ /* 0x000fe20000410000 */
[----:B------:R-:W-:Y:S01]  /*36f0*/  FADD.FTZ R52, R107, -R52 ;  /* 0x800000346b347221 */ /* 0x000fe20000010000 */
[----:B------:R-:W-:Y:S01]  /*3700*/  FMUL.FTZ R54, R54, UR6 ;  /* 0x0000000636367c20 */ /* 0x000fe20008410000 */
[----:B------:R-:W-:Y:S01]  /*3710*/  ISETP.GE.U32.AND.EX P5, PT, R249, 0x1000000, PT, P1 ;  /* 0x01000000f900780c */ /* 0x000fe20003fa6110 */
[----:B------:R-:W-:Y:S01]  /*3720*/  FMUL.FTZ R214, R211, R214 ;  /* 0x000000d6d3d67220 */ /* 0x000fe20000410000 */
[----:B------:R-:W-:Y:S01]  /*3730*/  FADD.FTZ R218, R218, -R219 ;  /* 0x800000dbdada7221 */ /* 0x000fe20000010000 */
[----:B------:R-:W-:Y:S01]  /*3740*/  ISETP.GE.U32.AND P1, PT, R142, RZ, PT ;  /* 0x000000ff8e00720c */ /* 0x000fe20003f26070 */
[----:B------:R-:W-:Y:S01]  /*3750*/  FMUL.FTZ R104, R104, UR6 ;  /* 0x0000000668687c20 */ /* 0x000fe20008410000 */
[----:B------:R-:W-:Y:S01]  /*3760*/  LOP3.LUT P6, RZ, R143, 0xff0000, RZ, 0xc0, !PT ;  /* 0x00ff00008fff7812 */ /* 0x000fe200078cc0ff */
[----:B------:R-:W-:Y:S01]  /*3770*/  FMUL.FTZ R53, R211, R52 ;  /* 0x00000034d3357220 */ /* 0x000fe20000410000 */
[----:B------:R-:W-:Y:S01]  /*3780*/  FSEL R72, R54, RZ, P5 ;  /* 0x000000ff36487208 */ /* 0x000fe20002800000 */
[----:B------:R-:W-:Y:S01]  /*3790*/  FMUL.FTZ R214, R214, UR6 ;  /* 0x00000006d6d67c20 */ /* 0x000fe20008410000 */
[----:B------:R-:W-:Y:S01]  /*37a0*/  LOP3.LUT P3, RZ, R249, 0xff0000, RZ, 0xc0, !PT ;  /* 0x00ff0000f9ff7812 */ /* 0x000fe2000786c0ff */
[----:B------:R-:W-:Y:S01]  /*37b0*/  FMUL.FTZ R218, R211, R218 ;  /* 0x000000dad3da7220 */ /* 0x000fe20000410000 */
[----:B------:R-:W-:Y:S01]  /*37c0*/  LOP3.LUT P5, RZ, R249, 0xff, RZ, 0xc0, !PT ;  /* 0x000000fff9ff7812 */ /* 0x000fe200078ac0ff */
[-CC-:B------:R-:W-:Y:S01]  /*37d0*/  FFMA.FTZ R217, R217, R238.reuse, R237.reuse ;  /* 0x000000eed9d97223 */ /* 0x180fe200000100ed */
[----:B------:R-:W-:Y:S01]  /*37e0*/  ISETP.GE.U32.AND.EX P1, PT, R143, 0x1000000, PT, P1 ;  /* 0x010000008f00780c */ /* 0x000fe20003f26110 */
[----:B------:R-:W-:Y:S01]  /*37f0*/  FMUL.FTZ R53, R53, UR6 ;  /* 0x0000000635357c20 */ /* 0x000fe20008410000 */
[----:B------:R-:W-:Y:S01]  /*3800*/  FSEL R55, R104, RZ, P6 ;  /* 0x000000ff68377208 */ /* 0x000fe20003000000 */
[-C--:B------:R-:W-:Y:S01]  /*3810*/  FFMA.FTZ R73, R0, R238.reuse, R237 ;  /* 0x000000ee00497223 */ /* 0x080fe200000100ed */
[----:B------:R-:W-:Y:S01]  /*3820*/  FSEL R75, R104, RZ, P3 ;  /* 0x000000ff684b7208 */ /* 0x000fe20001800000 */
[----:B------:R-:W-:Y:S01]  /*3830*/  FMUL.FTZ R218, R218, UR6 ;  /* 0x00000006dada7c20 */ /* 0x000fe20008410000 */
[----:B------:R-:W-:Y:S01]  /*3840*/  LOP3.LUT P6, RZ, R249, 0xff00, RZ, 0xc0, !PT ;  /* 0x0000ff00f9ff7812 */ /* 0x000fe200078cc0ff */
[----:B------:R-:W-:Y:S01]  /*3850*/  FADD.FTZ R216, R216, -R217 ;  /* 0x800000d9d8d87221 */ /* 0x000fe20000010000 */
[----:B------:R-:W-:Y:S01]  /*3860*/  FSEL R52, R54, RZ, P1 ;  /* 0x000000ff36347208 */ /* 0x000fe20000800000 */
[----:B------:R-:W-:Y:S01]  /*3870*/  FFMA.FTZ R221, R221, R238, R237 ;  /* 0x000000eedddd7223 */ /* 0x000fe200000100ed */
[----:B------:R-:W-:Y:S01]  /*3880*/  FSEL R74, R214, RZ, P5 ;  /* 0x000000ffd64a7208 */ /* 0x000fe20002800000 */
[----:B------:R-:W-:Y:S01]  /*3890*/  FADD.FTZ R222, R222, -R73 ;  /* 0x80000049dede7221 */ /* 0x000fe20000010000 */
[----:B------:R-:W-:Y:S01]  /*38a0*/  LOP3.LUT P3, RZ, R143, 0xff, RZ, 0xc0, !PT ;  /* 0x000000ff8fff7812 */ /* 0x000fe2000786c0ff */
[----:B------:R-:W-:Y:S01]  /*38b0*/  FMUL.FTZ R216, R211, R216 ;  /* 0x000000d8d3d87220 */ /* 0x000fe20000410000 */
[----:B------:R-:W-:Y:S01]  /*38c0*/  LOP3.LUT P1, RZ, R143, 0xff00, RZ, 0xc0, !PT ;  /* 0x0000ff008fff7812 */ /* 0x000fe2000782c0ff */
[----:B------:R-:W-:Y:S01]  /*38d0*/  FADD.FTZ R220, R220, -R221 ;  /* 0x800000dddcdc7221 */ /* 0x000fe20000010000 */
[----:B------:R-:W-:Y:S01]  /*38e0*/  LOP3.LUT P5, RZ, R248, 0xff0000, RZ, 0xc0, !PT ;  /* 0x00ff0000f8ff7812 */ /* 0x000fe200078ac0ff */
[----:B------:R-:W-:Y:S01]  /*38f0*/  FMUL.FTZ R216, R216, UR6 ;  /* 0x00000006d8d87c20 */ /* 0x000fe20008410000 */
[----:B------:R-:W-:Y:S01]  /*3900*/  FSEL R77, R53, RZ, P6 ;  /* 0x000000ff354d7208 */ /* 0x000fe20003000000 */
[C---:B------:R-:W-:Y:S01]  /*3910*/  FMUL.FTZ R220, R211.reuse, R220 ;  /* 0x000000dcd3dc7220 */ /* 0x040fe20000410000 */
[----:B------:R-:W-:Y:S01]  /*3920*/  FSEL R54, R214, RZ, P3 ;  /* 0x000000ffd6367208 */ /* 0x000fe20001800000 */
[----:B------:R-:W-:Y:S01]  /*3930*/  FMUL.FTZ R222, R211, R222 ;  /* 0x000000ded3de7220 */ /* 0x000fe20000410000 */
[----:B------:R-:W-:Y:S01]  /*3940*/  FSEL R53, R53, RZ, P1 ;  /* 0x000000ff35357208 */ /* 0x000fe20000800000 */
[----:B------:R-:W-:Y:S01]  /*3950*/  FMUL.FTZ R220, R220, UR6 ;  /* 0x00000006dcdc7c20 */ /* 0x000fe20008410000 */
[----:B------:R-:W-:Y:S01]  /*3960*/  FSEL R73, R218, RZ, P5 ;  /* 0x000000ffda497208 */ /* 0x000fe20002800000 */
[----:B------:R-:W-:Y:S01]  /*3970*/  FMUL.FTZ R222, R222, UR6 ;  /* 0x00000006dede7c20 */ /* 0x000fe20008410000 */
[----:B------:R-:W-:-:S02]  /*3980*/  LOP3.LUT P5, RZ, R142, 0xff0000, RZ, 0xc0, !PT ;  /* 0x00ff00008eff7812 */ /* 0x000fc400078ac0ff */
[----:B------:R-:W-:Y:S02]  /*3990*/  F2FP.F16.F32.PACK_AB R54, R53, R54 ;  /* 0x000000363536723e */ /* 0x000fe400000000ff */
[----:B------:R-:W-:Y:S02]  /*39a0*/  FSEL R53, R218, RZ, P5 ;  /* 0x000000ffda357208 */ /* 0x000fe40002800000 */
[----:B------:R-:W-:Y:S02]  /*39b0*/  LOP3.LUT P3, RZ, R248, 0xff000000, RZ, 0xc0, !PT ;  /* 0xff000000f8ff7812 */ /* 0x000fe4000786c0ff */
[----:B------:R-:W-:Y:S02]  /*39c0*/  LOP3.LUT P5, RZ, R142, 0xff000000, RZ, 0xc0, !PT ;  /* 0xff0000008eff7812 */ /* 0x000fe400078ac0ff */
[C---:B------:R-:W-:Y:S02]  /*39d0*/  FSEL R76, R216.reuse, RZ, P3 ;  /* 0x000000ffd84c7208 */ /* 0x040fe40001800000 */
[----:B------:R-:W-:-:S02]  /*39e0*/  FSEL R0, R216, RZ, P5 ;  /* 0x000000ffd8007208 */ /* 0x000fc40002800000 */
[C---:B------:R-:W-:Y:S02]  /*39f0*/  LOP3.LUT P6, RZ, R248.reuse, 0xff00, RZ, 0xc0, !PT ;  /* 0x0000ff00f8ff7812 */ /* 0x040fe400078cc0ff */
[----:B------:R-:W-:Y:S02]  /*3a00*/  LOP3.LUT P1, RZ, R248, 0xff, RZ, 0xc0, !PT ;  /* 0x000000fff8ff7812 */ /* 0x000fe4000782c0ff */
[C---:B------:R-:W-:Y:S02]  /*3a10*/  LOP3.LUT P3, RZ, R142.reuse, 0xff00, RZ, 0xc0, !PT ;  /* 0x0000ff008eff7812 */ /* 0x040fe4000786c0ff */
[----:B------:R-:W-:Y:S02]  /*3a20*/  LOP3.LUT P5, RZ, R142, 0xff, RZ, 0xc0, !PT ;  /* 0x000000ff8eff7812 */ /* 0x000fe400078ac0ff */
[----:B------:R-:W-:Y:S02]  /*3a30*/  F2FP.F16.F32.PACK_AB R55, R52, R55 ;  /* 0x000000373437723e */ /* 0x000fe400000000ff */
[----:B------:R-:W-:-:S02]  /*3a40*/  F2FP.F16.F32.PACK_AB R75, R72, R75 ;  /* 0x0000004b484b723e */ /* 0x000fc400000000ff */
[----:B------:R-:W-:Y:S02]  /*3a50*/  F2FP.F16.F32.PACK_AB R74, R77, R74 ;  /* 0x0000004a4d4a723e */ /* 0x000fe400000000ff */
[C---:B------:R-:W-:Y:S02]  /*3a60*/  FSEL R79, R220.reuse, RZ, P6 ;  /* 0x000000ffdc4f7208 */ /* 0x040fe40003000000 */
[----:B------:R-:W-:Y:S02]  /*3a70*/  FSEL R77, R220, RZ, P3 ;  /* 0x000000ffdc4d7208 */ /* 0x000fe40001800000 */
[C---:B------:R-:W-:Y:S02]  /*3a80*/  FSEL R52, R222.reuse, RZ, P5 ;  /* 0x000000ffde347208 */ /* 0x040fe40002800000 */
[----:B------:R-:W-:Y:S02]  /*3a90*/  FSEL R72, R222, RZ, P1 ;  /* 0x000000ffde487208 */ /* 0x000fe40000800000 */
[----:B------:R-:W-:-:S02]  /*3aa0*/  F2FP.F16.F32.PACK_AB R53, R0, R53 ;  /* 0x000000350035723e */ /* 0x000fc400000000ff */
[----:B------:R-:W-:Y:S02]  /*3ab0*/  F2FP.F16.F32.PACK_AB R73, R76, R73 ;  /* 0x000000494c49723e */ /* 0x000fe400000000ff */
[----:B------:R-:W-:Y:S02]  /*3ac0*/  F2FP.F16.F32.PACK_AB R52, R77, R52 ;  /* 0x000000344d34723e */ /* 0x000fe400000000ff */
[----:B------:R-:W-:Y:S01]  /*3ad0*/  F2FP.F16.F32.PACK_AB R72, R79, R72 ;  /* 0x000000484f48723e */ /* 0x000fe200000000ff */
[----:B------:R-:W-:Y:S06]  /*3ae0*/  BRA `(.L_x_513) ;  /* 0x0000000c00f47947 */ /* 0x000fec0003800000 */
.L_x_516:
[-CC-:B------:R-:W-:Y:S01]  /*3af0*/  FFMA.FTZ R53, R106, R238.reuse, R237.reuse ;  /* 0x000000ee6a357223 */ /* 0x180fe200000100ed */
[-CC-:B------:R-:W-:Y:S01]  /*3b00*/  FFMA.FTZ R54, R105, R238.reuse, R237.reuse ;  /* 0x000000ee69367223 */ /* 0x180fe200000100ed */
[-CC-:B------:R-:W-:Y:S01]  /*3b10*/  FFMA.FTZ R52, R213, R238.reuse, R237.reuse ;  /* 0x000000eed5347223 */ /* 0x180fe200000100ed */
[----:B------:R-:W-:Y:S01]  /*3b20*/  FFMA.FTZ R215, R215, R238, R237 ;  /* 0x000000eed7d77223 */ /* 0x000fe200000100ed */
[----:B------:R-:W-:Y:S01]  /*3b30*/  FADD.FTZ R104, R104, -R53 ;  /* 0x8000003568687221 */ /* 0x000fe20000010000 */
[----:B------:R-:W-:Y:S01]  /*3b40*/  FADD.FTZ R54, R103, -R54 ;  /* 0x8000003667367221 */ /* 0x000fe20000010000 */
[----:B-----5:R-:W-:Y:S01]  /*3b50*/  LOP3.LUT P6, RZ, R249, 0xff0000, RZ, 0xc0, !PT ;  /* 0x00ff0000f9ff7812 */ /* 0x020fe200078cc0ff */
[----:B------:R-:W-:Y:S01]  /*3b60*/  FADD.FTZ R52, R107, -R52 ;  /* 0x800000346b347221 */ /* 0x000fe20000010000 */
[----:B------:R-:W-:Y:S01]  /*3b70*/  FMUL.FTZ R71, R211, R104 ;  /* 0x00000068d3477220 */ /* 0x000fe20000410000 */
[----:B------:R-:W-:Y:S01]  /*3b80*/  LOP3.LUT P5, RZ, R143, 0xff0000, RZ, 0xc0, !PT ;  /* 0x00ff00008fff7812 */ /* 0x000fe200078ac0ff */
[----:B------:R-:W-:Y:S01]  /*3b90*/  FMUL.FTZ R72, R211, R54 ;  /* 0x00000036d3487220 */ /* 0x000fe20000410000 */
[----:B------:R-:W-:Y:S01]  /*3ba0*/  ISETP.GE.U32.AND P1, PT, R248, RZ, PT ;  /* 0x000000fff800720c */ /* 0x000fe20003f26070 */
[----:B------:R-:W-:Y:S01]  /*3bb0*/  FMUL.FTZ R53, R71, UR6 ;  /* 0x0000000647357c20 */ /* 0x000fe20008410000 */
[----:B------:R-:W-:Y:S01]  /*3bc0*/  ISETP.GE.U32.AND P3, PT, R142, RZ, PT ;  /* 0x000000ff8e00720c */ /* 0x000fe20003f66070 */
[----:B------:R-:W-:Y:S01]  /*3bd0*/  FADD.FTZ R214, R214, -R215 ;  /* 0x800000d7d6d67221 */ /* 0x000fe20000010000 */
[----:B------:R-:W-:Y:S01]  /*3be0*/  FFMA.FTZ R219, R219, R238, R237 ;  /* 0x000000eedbdb7223 */ /* 0x000fe200000100ed */
[----:B------:R-:W-:Y:S01]  /*3bf0*/  ISETP.GE.U32.AND.EX P1, PT, R249, 0x1000000, PT, P1 ;  /* 0x01000000f900780c */ /* 0x000fe20003f26110 */
[----:B------:R-:W-:Y:S01]  /*3c00*/  FMUL.FTZ R73, R211, R52 ;  /* 0x00000034d3497220 */ /* 0x000fe20000410000 */
[----:B------:R-:W-:Y:S01]  /*3c10*/  FSEL R75, R53, RZ, P6 ;  /* 0x000000ff354b7208 */ /* 0x000fe20003000000 */
[----:B------:R-:W-:Y:S01]  /*3c20*/  FMUL.FTZ R70, R211, R214 ;  /* 0x000000d6d3467220 */ /* 0x000fe20000410000 */
[----:B------:R-:W-:Y:S01]  /*3c30*/  FSEL R68, R53, RZ, P5 ;  /* 0x000000ff35447208 */ /* 0x000fe20002800000 */
[----:B------:R-:W-:Y:S01]  /*3c40*/  FMUL.FTZ R53, R72, UR6 ;  /* 0x0000000648357c20 */ /* 0x000fe20008410000 */
[----:B------:R-:W-:Y:S01]  /*3c50*/  ISETP.GE.U32.AND.EX P3, PT, R143, 0x1000000, PT, P3 ;  /* 0x010000008f00780c */ /* 0x000fe20003f66130 */
[----:B------:R-:W-:Y:S01]  /*3c60*/  FADD.FTZ R218, R218, -R219 ;  /* 0x800000dbdada7221 */ /* 0x000fe20000010000 */
[----:B------:R-:W-:Y:S01]  /*3c70*/  FMUL.FTZ R55, R73, UR6 ;  /* 0x0000000649377c20 */ /* 0x000fe20008410000 */
[----:B------:R-:W-:Y:S01]  /*3c80*/  FMUL.FTZ R52, R70, UR6 ;  /* 0x0000000646347c20 */ /* 0x000fe20008410000 */
[----:B------:R-:W-:Y:S01]  /*3c90*/  FSEL R76, R53, RZ, P1 ;  /* 0x000000ff354c7208 */ /* 0x000fe20000800000 */
[----:B------:R-:W-:Y:S01]  /*3ca0*/  FFMA.FTZ R217, R217, R238, R237 ;  /* 0x000000eed9d97223 */ /* 0x000fe200000100ed */
[----:B------:R-:W-:Y:S01]  /*3cb0*/  FSEL R79, R53, RZ, P3 ;  /* 0x000000ff354f7208 */ /* 0x000fe20001800000 */
[----:B------:R-:W-:Y:S01]  /*3cc0*/  FMUL.FTZ R69, R211, R218 ;  /* 0x000000dad3457220 */ /* 0x000fe20000410000 */
[----:B------:R-:W-:Y:S01]  /*3cd0*/  LOP3.LUT P1, RZ, R249, 0xff00, RZ, 0xc0, !PT ;  /* 0x0000ff00f9ff7812 */ /* 0x000fe2000782c0ff */
[----:B------:R-:W-:Y:S01]  /*3ce0*/  FADD.FTZ R216, R216, -R217 ;  /* 0x800000d9d8d87221 */ /* 0x000fe20000010000 */
[----:B------:R-:W-:Y:S01]  /*3cf0*/  LOP3.LUT P3, RZ, R143, 0xff00, RZ, 0xc0, !PT ;  /* 0x0000ff008fff7812 */ /* 0x000fe2000786c0ff */
[----:B------:R-:W-:Y:S01]  /*3d00*/  FFMA.FTZ R221, R221, R238, R237 ;  /* 0x000000eedddd7223 */ /* 0x000fe200000100ed */
[----:B------:R-:W-:Y:S01]  /*3d10*/  LOP3.LUT P6, RZ, R249, 0xff, RZ, 0xc0, !PT ;  /* 0x000000fff9ff7812 */ /* 0x000fe200078cc0ff */
[----:B------:R-:W-:Y:S01]  /*3d20*/  FMUL.FTZ R216, R211, R216 ;  /* 0x000000d8d3d87220 */ /* 0x000fe20000410000 */
[C---:B------:R-:W-:Y:S01]  /*3d30*/  FSEL R53, R55.reuse, RZ, P1 ;  /* 0x000000ff37357208 */ /* 0x040fe20000800000 */
[----:B------:R-:W-:Y:S01]  /*3d40*/  FADD.FTZ R220, R220, -R221 ;  /* 0x800000dddcdc7221 */ /* 0x000fe20000010000 */
[----:B------:R-:W-:Y:S01]  /*3d50*/  FSEL R77, R55, RZ, P3 ;  /* 0x000000ff374d7208 */ /* 0x000fe20001800000 */
[----:B------:R-:W-:Y:S01]  /*3d60*/  FFMA.FTZ R55, R0, R238, R237 ;  /* 0x000000ee00377223 */ /* 0x000fe200000100ed */
[----:B------:R-:W-:Y:S01]  /*3d70*/  FSEL R74, R52, RZ, P6 ;  /* 0x000000ff344a7208 */ /* 0x000fe20003000000 */
[----:B------:R-:W-:Y:S01]  /*3d80*/  FMUL.FTZ R0, R69, UR6 ;  /* 0x0000000645007c20 */ /* 0x000fe20008410000 */
[----:B------:R-:W-:Y:S01]  /*3d90*/  LOP3.LUT P6, RZ, R248, 0xff0000, RZ, 0xc0, !PT ;  /* 0x00ff0000f8ff7812 */ /* 0x000fe200078cc0ff */
[----:B------:R-:W-:Y:S01]  /*3da0*/  FADD.FTZ R222, R222, -R55 ;  /* 0x80000037dede7221 */ /* 0x000fe20000010000 */
[----:B------:R-:W-:-:S02]  /*3db0*/  F2FP.F16.F32.PACK_AB R75, R76, R75 ;  /* 0x0000004b4c4b723e */ /* 0x000fc400000000ff */
[----:B------:R-:W-:Y:S01]  /*3dc0*/  FSEL R76, R0, RZ, P6 ;  /* 0x000000ff004c7208 */ /* 0x000fe20003000000 */
[----:B------:R-:W-:Y:S01]  /*3dd0*/  FMUL.FTZ R222, R211, R222 ;  /* 0x000000ded3de7220 */ /* 0x000fe20000410000 */
[----:B------:R-:W-:Y:S02]  /*3de0*/  LOP3.LUT P5, RZ, R143, 0xff, RZ, 0xc0, !PT ;  /* 0x000000ff8fff7812 */ /* 0x000fe400078ac0ff */
[----:B------:R-:W-:Y:S02]  /*3df0*/  LOP3.LUT P6, RZ, R142, 0xff0000, RZ, 0xc0, !PT ;  /* 0x00ff00008eff7812 */ /* 0x000fe400078cc0ff */
[----:B------:R-:W-:Y:S01]  /*3e00*/  F2FP.F16.F32.PACK_AB R70, R73, R70 ;  /* 0x000000464946723e */ /* 0x000fe200000000ff */
[----:B------:R-:W-:Y:S01]  /*3e10*/  FMUL.FTZ R73, R211, R220 ;  /* 0x000000dcd3497220 */ /* 0x000fe20000410000 */
[C---:B------:R-:W-:Y:S01]  /*3e20*/  F2FP.F16.F32.PACK_AB R69, R216.reuse, R69 ;  /* 0x00000045d845723e */ /* 0x040fe200000000ff */
[----:B------:R-:W-:Y:S01]  /*3e30*/  FMUL.FTZ R216, R216, UR6 ;  /* 0x00000006d8d87c20 */ /* 0x000fe20008410000 */
[----:B------:R-:W-:-:S02]  /*3e40*/  FSEL R54, R52, RZ, P5 ;  /* 0x000000ff34367208 */ /* 0x000fc40002800000 */
[----:B------:R-:W-:Y:S01]  /*3e50*/  FSEL R78, R0, RZ, P6 ;  /* 0x000000ff004e7208 */ /* 0x000fe20003000000 */
[----:B------:R-:W-:Y:S01]  /*3e60*/  FMUL.FTZ R0, R73, UR6 ;  /* 0x0000000649007c20 */ /* 0x000fe20008410000 */
[----:B------:R-:W-:Y:S02]  /*3e70*/  LOP3.LUT P5, RZ, R248, 0xff000000, RZ, 0xc0, !PT ;  /* 0xff000000f8ff7812 */ /* 0x000fe400078ac0ff */
[----:B------:R-:W-:Y:S02]  /*3e80*/  LOP3.LUT P6, RZ, R142, 0xff000000, RZ, 0xc0, !PT ;  /* 0xff0000008eff7812 */ /* 0x000fe400078cc0ff */
[----:B------:R-:W-:Y:S02]  /*3e90*/  F2FP.F16.F32.PACK_AB R55, R79, R68 ;  /* 0x000000444f37723e */ /* 0x000fe400000000ff */
[----:B------:R-:W-:Y:S01]  /*3ea0*/  F2FP.F16.F32.PACK_AB R68, R73, R222 ;  /* 0x000000de4944723e */ /* 0x000fe200000000ff */
[----:B------:R-:W-:Y:S01]  /*3eb0*/  FMUL.FTZ R222, R222, UR6 ;  /* 0x00000006dede7c20 */ /* 0x000fe20008410000 */
[----:B------:R-:W-:-:S02]  /*3ec0*/  FSEL R83, R216, RZ, P5 ;  /* 0x000000ffd8537208 */ /* 0x000fc40002800000 */
[----:B------:R-:W-:Y:S02]  /*3ed0*/  FSEL R73, R216, RZ, P6 ;  /* 0x000000ffd8497208 */ /* 0x000fe40003000000 */
[C---:B------:R-:W-:Y:S02]  /*3ee0*/  LOP3.LUT P1, RZ, R248.reuse, 0xff00, RZ, 0xc0, !PT ;  /* 0x0000ff00f8ff7812 */ /* 0x040fe4000782c0ff */
[----:B------:R-:W-:Y:S02]  /*3ef0*/  LOP3.LUT P3, RZ, R248, 0xff, RZ, 0xc0, !PT ;  /* 0x000000fff8ff7812 */ /* 0x000fe4000786c0ff */
[C---:B------:R-:W-:Y:S02]  /*3f00*/  LOP3.LUT P5, RZ, R142.reuse, 0xff00, RZ, 0xc0, !PT ;  /* 0x0000ff008eff7812 */ /* 0x040fe400078ac0ff */
[----:B------:R-:W-:Y:S02]  /*3f10*/  LOP3.LUT P6, RZ, R142, 0xff, RZ, 0xc0, !PT ;  /* 0x000000ff8eff7812 */ /* 0x000fe400078cc0ff */
        /* <DEDUP_REMOVED lines=9> */
[----:B------:R-:W-:Y:S02]  /*3fb0*/  F2FP.F16.F32.PACK_AB R52, R79, R52 ;  /* 0x000000344f34723e */ /* 0x000fe400000000ff */
[----:B------:R-:W-:Y:S01]  /*3fc0*/  F2FP.F16.F32.PACK_AB R72, R77, R72 ;  /* 0x000000484d48723e */ /* 0x000fe200000000ff */
[----:B------:R-:W-:Y:S06]  /*3fd0*/  BRA `(.L_x_513) ;  /* 0x0000000800b87947 */ /* 0x000fec0003800000 */
.L_x_515:
[----:B------:R-:W-:Y:S01]  /*3fe0*/  UMOV UR4, UR8 ;  /* 0x0000000800047c82 */ /* 0x000fe20008000000 */
[----:B------:R-:W-:Y:S01]  /*3ff0*/  UMOV UR5, UR9 ;  /* 0x0000000900057c82 */ /* 0x000fe20008000000 */
[----:B------:R-:W-:-:S04]  /*4000*/  UISETP.NE.U32.AND UP0, UPT, UR4, URZ, UPT ;  /* 0x000000ff0400728c */ /* 0x000fc8000bf05070 */
[----:B------:R-:W-:-:S09]  /*4010*/  UISETP.NE.AND.EX UP0, UPT, UR5, URZ, UPT, UP0 ;  /* 0x000000ff0500728c */ /* 0x000fd2000bf05300 */
[----:B------:R-:W-:Y:S05]  /*4020*/  BRA.U UP0, `(.L_x_517) ;  /* 0x00000005004c7547 */ /* 0x000fea000b800000 */
[-CC-:B------:R-:W-:Y:S01]  /*4030*/  FFMA.FTZ R53, R106, R238.reuse, R237.reuse ;  /* 0x000000ee6a357223 */ /* 0x180fe200000100ed */
[-CC-:B------:R-:W-:Y:S01]  /*4040*/  FFMA.FTZ R52, R105, R238.reuse, R237.reuse ;  /* 0x000000ee69347223 */ /* 0x180fe200000100ed */
[--C-:B-----5:R-:W-:Y:S02]  /*4050*/  HADD2.F32 R54, -RZ, R59.reuse.H0_H0 ;  /* 0x2000003bff367230 */ /* 0x120fe40000004100 */
[-C--:B------:R-:W-:Y:S01]  /*4060*/  FFMA.FTZ R215, R215, R238.reuse, R237 ;  /* 0x000000eed7d77223 */ /* 0x080fe200000100ed */
[----:B------:R-:W-:Y:S02]  /*4070*/  HADD2.F32 R73, -RZ, R59.H1_H1 ;  /* 0x3000003bff497230 */ /* 0x000fe40000004100 */
[----:B------:R-:W-:Y:S01]  /*4080*/  FADD.FTZ R104, R104, -R53 ;  /* 0x8000003568687221 */ /* 0x000fe20000010000 */
[----:B------:R-:W-:Y:S01]  /*4090*/  FADD.FTZ R72, R103, -R52 ;  /* 0x8000003467487221 */ /* 0x000fe20000010000 */
[----:B------:R-:W-:Y:S01]  /*40a0*/  FFMA.FTZ R52, R213, R238, R237 ;  /* 0x000000eed5347223 */ /* 0x000fe200000100ed */
[----:B------:R-:W-:-:S02]  /*40b0*/  HADD2.F32 R53, -RZ, R58.H0_H0 ;  /* 0x2000003aff357230 */ /* 0x000fc40000004100 */
[C---:B------:R-:W-:Y:S01]  /*40c0*/  FFMA.FTZ R104, R211.reuse, R104, R54 ;  /* 0x00000068d3687223 */ /* 0x040fe20000010036 */
[----:B------:R-:W-:Y:S01]  /*40d0*/  FFMA.FTZ R72, R211, R72, R73 ;  /* 0x00000048d3487223 */ /* 0x000fe20000010049 */
[----:B------:R-:W-:Y:S01]  /*40e0*/  FADD.FTZ R214, R214, -R215 ;  /* 0x800000d7d6d67221 */ /* 0x000fe20000010000 */
[----:B------:R-:W-:Y:S01]  /*40f0*/  HADD2.F32 R55, -RZ, R58.H1_H1 ;  /* 0x3000003aff377230 */ /* 0x000fe20000004100 */
[----:B------:R-:W-:Y:S01]  /*4100*/  ISETP.GE.U32.AND P1, PT, R248, RZ, PT ;  /* 0x000000fff800720c */ /* 0x000fe20003f26070 */
[----:B------:R-:W-:Y:S01]  /*4110*/  FADD.FTZ R52, R107, -R52 ;  /* 0x800000346b347221 */ /* 0x000fe20000010000 */
[----:B------:R-:W-:Y:S01]  /*4120*/  ISETP.GE.U32.AND P3, PT, R142, RZ, PT ;  /* 0x000000ff8e00720c */ /* 0x000fe20003f66070 */
[----:B------:R-:W-:Y:S01]  /*4130*/  FFMA.FTZ R219, R219, R238, R237 ;  /* 0x000000eedbdb7223 */ /* 0x000fe200000100ed */
[----:B------:R-:W-:Y:S01]  /*4140*/  FMUL.FTZ R104, R104, UR6 ;  /* 0x0000000668687c20 */ /* 0x000fe20008410000 */
[----:B------:R-:W-:Y:S01]  /*4150*/  FMUL.FTZ R72, R72, UR6 ;  /* 0x0000000648487c20 */ /* 0x000fe20008410000 */
[----:B------:R-:W-:Y:S01]  /*4160*/  FFMA.FTZ R53, R211, R214, R53 ;  /* 0x000000d6d3357223 */ /* 0x000fe20000010035 */
[----:B------:R-:W-:Y:S01]  /*4170*/  LOP3.LUT P6, RZ, R249, 0xff0000, RZ, 0xc0, !PT ;  /* 0x00ff0000f9ff7812 */ /* 0x000fe200078cc0ff */
[----:B------:R-:W-:Y:S01]  /*4180*/  FFMA.FTZ R73, R0, R238, R237 ;  /* 0x000000ee00497223 */ /* 0x000fe200000100ed */
[----:B------:R-:W-:Y:S01]  /*4190*/  LOP3.LUT P5, RZ, R143, 0xff0000, RZ, 0xc0, !PT ;  /* 0x00ff00008fff7812 */ /* 0x000fe200078ac0ff */
[----:B------:R-:W-:Y:S01]  /*41a0*/  FFMA.FTZ R54, R211, R52, R55 ;  /* 0x00000034d3367223 */ /* 0x000fe20000010037 */
[----:B------:R-:W-:Y:S01]  /*41b0*/  ISETP.GE.U32.AND.EX P1, PT, R249, 0x1000000, PT, P1 ;  /* 0x01000000f900780c */ /* 0x000fe20003f26110 */
[--C-:B------:R-:W-:Y:S01]  /*41c0*/  HADD2.F32 R0, -RZ, R57.reuse.H0_H0 ;  /* 0x20000039ff007230 */ /* 0x100fe20000004100 */
[----:B------:R-:W-:Y:S01]  /*41d0*/  ISETP.GE.U32.AND.EX P3, PT, R143, 0x1000000, PT, P3 ;  /* 0x010000008f00780c */ /* 0x000fe20003f66130 */
[----:B------:R-:W-:Y:S01]  /*41e0*/  FADD.FTZ R218, R218, -R219 ;  /* 0x800000dbdada7221 */ /* 0x000fe20000010000 */
[C---:B------:R-:W-:Y:S01]  /*41f0*/  FSEL R78, R104.reuse, RZ, P6 ;  /* 0x000000ff684e7208 */ /* 0x040fe20003000000 */
[----:B------:R-:W-:Y:S01]  /*4200*/  FMUL.FTZ R53, R53, UR6 ;  /* 0x0000000635357c20 */ /* 0x000fe20008410000 */
[----:B------:R-:W-:Y:S01]  /*4210*/  FSEL R55, R104, RZ, P5 ;  /* 0x000000ff68377208 */ /* 0x000fe20002800000 */
[----:B------:R-:W-:Y:S01]  /*4220*/  FFMA.FTZ R0, R211, R218, R0 ;  /* 0x000000dad3007223 */ /* 0x000fe20000010000 */
[C---:B------:R-:W-:Y:S01]  /*4230*/  FSEL R79, R72.reuse, RZ, P1 ;  /* 0x000000ff484f7208 */ /* 0x040fe20000800000 */
[-C--:B------:R-:W-:Y:S01]  /*4240*/  FFMA.FTZ R217, R217, R238.reuse, R237 ;  /* 0x000000eed9d97223 */ /* 0x080fe200000100ed */
[----:B------:R-:W-:Y:S01]  /*4250*/  FSEL R52, R72, RZ, P3 ;  /* 0x000000ff48347208 */ /* 0x000fe20001800000 */
[----:B------:R-:W-:Y:S01]  /*4260*/  FMUL.FTZ R72, R54, UR6 ;  /* 0x0000000636487c20 */ /* 0x000fe20008410000 */
[----:B------:R-:W-:Y:S01]  /*4270*/  LOP3.LUT P6, RZ, R249, 0xff, RZ, 0xc0, !PT ;  /* 0x000000fff9ff7812 */ /* 0x000fe200078cc0ff */
[----:B------:R-:W-:Y:S01]  /*4280*/  FMUL.FTZ R0, R0, UR6 ;  /* 0x0000000600007c20 */ /* 0x000fe20008410000 */
[----:B------:R-:W-:Y:S01]  /*4290*/  LOP3.LUT P5, RZ, R143, 0xff, RZ, 0xc0, !PT ;  /* 0x000000ff8fff7812 */ /* 0x000fe200078ac0ff */
[----:B------:R-:W-:Y:S01]  /*42a0*/  FADD.FTZ R216, R216, -R217 ;  /* 0x800000d9d8d87221 */ /* 0x000fe20000010000 */
[----:B------:R-:W-:Y:S01]  /*42b0*/  LOP3.LUT P1, RZ, R249, 0xff00, RZ, 0xc0, !PT ;  /* 0x0000ff00f9ff7812 */ /* 0x000fe2000782c0ff */
[----:B------:R-:W-:Y:S01]  /*42c0*/  FFMA.FTZ R221, R221, R238, R237 ;  /* 0x000000eedddd7223 */ /* 0x000fe200000100ed */
[----:B------:R-:W-:Y:S01]  /*42d0*/  LOP3.LUT P3, RZ, R143, 0xff00, RZ, 0xc0, !PT ;  /* 0x0000ff008fff7812 */ /* 0x000fe2000786c0ff */
[----:B------:R-:W-:Y:S01]  /*42e0*/  FADD.FTZ R222, R222, -R73 ;  /* 0x80000049dede7221 */ /* 0x000fe20000010000 */
[C---:B------:R-:W-:Y:S01]  /*42f0*/  FSEL R74, R53.reuse, RZ, P6 ;  /* 0x000000ff354a7208 */ /* 0x040fe20003000000 */
[--C-:B------:R-:W-:Y:S01]  /*4300*/  HADD2.F32 R73, -RZ, R56.reuse.H0_H0 ;  /* 0x20000038ff497230 */ /* 0x100fe20000004100 */
[----:B------:R-:W-:Y:S01]  /*4310*/  FSEL R54, R53, RZ, P5 ;  /* 0x000000ff35367208 */ /* 0x000fe20002800000 */
[----:B------:R-:W-:Y:S01]  /*4320*/  HADD2.F32 R75, -RZ, R56.H1_H1 ;  /* 0x30000038ff4b7230 */ /* 0x000fe20000004100 */
[----:B------:R-:W-:Y:S01]  /*4330*/  FSEL R77, R72, RZ, P1 ;  /* 0x000000ff484d7208 */ /* 0x000fe20000800000 */
[----:B------:R-:W-:Y:S01]  /*4340*/  FADD.FTZ R220, R220, -R221 ;  /* 0x800000dddcdc7221 */ /* 0x000fe20000010000 */
[----:B------:R-:W-:Y:S01]  /*4350*/  FSEL R53, R72, RZ, P3 ;  /* 0x000000ff48357208 */ /* 0x000fe20001800000 */
[----:B------:R-:W-:Y:S01]  /*4360*/  HADD2.F32 R72, -RZ, R57.H1_H1 ;  /* 0x30000039ff487230 */ /* 0x000fe20000004100 */
[----:B------:R-:W-:Y:S01]  /*4370*/  LOP3.LUT P6, RZ, R248, 0xff0000, RZ, 0xc0, !PT ;  /* 0x00ff0000f8ff7812 */ /* 0x000fe200078cc0ff */
[----:B------:R-:W-:Y:S01]  /*4380*/  FFMA.FTZ R73, R211, R222, R73 ;  /* 0x000000ded3497223 */ /* 0x000fe20000010049 */
[----:B------:R-:W-:Y:S01]  /*4390*/  F2FP.F16.F32.PACK_AB R54, R53, R54 ;  /* 0x000000363536723e */ /* 0x000fe200000000ff */
[C---:B------:R-:W-:Y:S01]  /*43a0*/  FFMA.FTZ R220, R211.reuse, R220, R75 ;  /* 0x000000dcd3dc7223 */ /* 0x040fe2000001004b */
[----:B------:R-:W-:Y:S01]  /*43b0*/  FSEL R76, R0, RZ, P6 ;  /* 0x000000ff004c7208 */ /* 0x000fe20003000000 */
[----:B------:R-:W-:Y:S01]  /*43c0*/  FFMA.FTZ R72, R211, R216, R72 ;  /* 0x000000d8d3487223 */ /* 0x000fe20000010048 */
[----:B------:R-:W-:Y:S01]  /*43d0*/  LOP3.LUT P6, RZ, R142, 0xff0000, RZ, 0xc0, !PT ;  /* 0x00ff00008eff7812 */ /* 0x000fe200078cc0ff */
[----:B------:R-:W-:Y:S01]  /*43e0*/  FMUL.FTZ R220, R220, UR6 ;  /* 0x00000006dcdc7c20 */ /* 0x000fe20008410000 */
[----:B------:R-:W-:Y:S01]  /*43f0*/  LOP3.LUT P5, RZ, R248, 0xff000000, RZ, 0xc0, !PT ;  /* 0xff000000f8ff7812 */ /* 0x000fe200078ac0ff */
[----:B------:R-:W-:Y:S01]  /*4400*/  FMUL.FTZ R72, R72, UR6 ;  /* 0x0000000648487c20 */ /* 0x000fe20008410000 */
[----:B------:R-:W-:Y:S01]  /*4410*/  FSEL R53, R0, RZ, P6 ;  /* 0x000000ff00357208 */ /* 0x000fe20003000000 */
[----:B------:R-:W-:Y:S01]  /*4420*/  FMUL.FTZ R73, R73, UR6 ;  /* 0x0000000649497c20 */ /* 0x000fe20008410000 */
[----:B------:R-:W-:-:S02]  /*4430*/  LOP3.LUT P6, RZ, R142, 0xff000000, RZ, 0xc0, !PT ;  /* 0xff0000008eff7812 */ /* 0x000fc400078cc0ff */
[C---:B------:R-:W-:Y:S02]  /*4440*/  FSEL R83, R72.reuse, RZ, P5 ;  /* 0x000000ff48537208 */ /* 0x040fe40002800000 */
[----:B------:R-:W-:Y:S02]  /*4450*/  FSEL R0, R72, RZ, P6 ;  /* 0x000000ff48007208 */ /* 0x000fe40003000000 */
[C---:B------:R-:W-:Y:S02]  /*4460*/  LOP3.LUT P1, RZ, R248.reuse, 0xff00, RZ, 0xc0, !PT ;  /* 0x0000ff00f8ff7812 */ /* 0x040fe4000782c0ff */
[----:B------:R-:W-:Y:S02]  /*4470*/  LOP3.LUT P3, RZ, R248, 0xff, RZ, 0xc0, !PT ;  /* 0x000000fff8ff7812 */ /* 0x000fe4000786c0ff */
[C---:B------:R-:W-:Y:S02]  /*4480*/  LOP3.LUT P5, RZ, R142.reuse, 0xff00, RZ, 0xc0, !PT ;  /* 0x0000ff008eff7812 */ /* 0x040fe400078ac0ff */
[----:B------:R-:W-:-:S02]  /*4490*/  LOP3.LUT P6, RZ, R142, 0xff, RZ, 0xc0, !PT ;  /* 0x000000ff8eff7812 */ /* 0x000fc400078cc0ff */
[----:B------:R-:W-:Y:S02]  /*44a0*/  F2FP.F16.F32.PACK_AB R55, R52, R55 ;  /* 0x000000373437723e */ /* 0x000fe400000000ff */
[----:B------:R-:W-:Y:S02]  /*44b0*/  F2FP.F16.F32.PACK_AB R75, R79, R78 ;  /* 0x0000004e4f4b723e */ /* 0x000fe400000000ff */
[----:B------:R-:W-:Y:S02]  /*44c0*/  F2FP.F16.F32.PACK_AB R74, R77, R74 ;  /* 0x0000004a4d4a723e */ /* 0x000fe400000000ff */
[C---:B------:R-:W-:Y:S02]  /*44d0*/  FSEL R79, R220.reuse, RZ, P1 ;  /* 0x000000ffdc4f7208 */ /* 0x040fe40000800000 */
[----:B------:R-:W-:Y:S02]  /*44e0*/  FSEL R77, R220, RZ, P5 ;  /* 0x000000ffdc4d7208 */ /* 0x000fe40002800000 */
[----:B------:R-:W-:-:S02]  /*44f0*/  FSEL R52, R73, RZ, P6 ;  /* 0x000000ff49347208 */ /* 0x000fc40003000000 */
[----:B------:R-:W-:Y:S02]  /*4500*/  FSEL R72, R73, RZ, P3 ;  /* 0x000000ff49487208 */ /* 0x000fe40001800000 */
[----:B------:R-:W-:Y:S02]  /*4510*/  F2FP.F16.F32.PACK_AB R53, R0, R53 ;  /* 0x000000350035723e */ /* 0x000fe400000000ff */
[----:B------:R-:W-:Y:S02]  /*4520*/  F2FP.F16.F32.PACK_AB R73, R83, R76 ;  /* 0x0000004c5349723e */ /* 0x000fe400000000ff */
[----:B------:R-:W-:Y:S02]  /*4530*/  F2FP.F16.F32.PACK_AB R52, R77, R52 ;  /* 0x000000344d34723e */ /* 0x000fe400000000ff */
[----:B------:R-:W-:Y:S01]  /*4540*/  F2FP.F16.F32.PACK_AB R72, R79, R72 ;  /* 0x000000484f48723e */ /* 0x000fe200000000ff */
[----:B------:R-:W-:Y:S06]  /*4550*/  BRA `(.L_x_513) ;  /* 0x0000000400587947 */ /* 0x000fec0003800000 */
.L_x_517:
[-CC-:B------:R-:W-:Y:S01]  /*4560*/  FFMA.FTZ R53, R106, R238.reuse, R237.reuse ;  /* 0x000000ee6a357223 */ /* 0x180fe200000100ed */
[-CC-:B------:R-:W-:Y:S01]  /*4570*/  FFMA.FTZ R52, R105, R238.reuse, R237.reuse ;  /* 0x000000ee69347223 */ /* 0x180fe200000100ed */
[-C--:B------:R-:W-:Y:S01]  /*4580*/  FFMA.FTZ R215, R215, R238.reuse, R237 ;  /* 0x000000eed7d77223 */ /* 0x080fe200000100ed */
[--C-:B-----5:R-:W-:Y:S02]  /*4590*/  HADD2.F32 R68, -RZ, R59.reuse.H0_H0 ;  /* 0x2000003bff447230 */ /* 0x120fe40000004100 */
[----:B------:R-:W-:Y:S01]  /*45a0*/  FADD.FTZ R104, R104, -R53 ;  /* 0x8000003568687221 */ /* 0x000fe20000010000 */
[----:B------:R-:W-:Y:S01]  /*45b0*/  FADD.FTZ R70, R103, -R52 ;  /* 0x8000003467467221 */ /* 0x000fe20000010000 */
[----:B------:R-:W-:Y:S01]  /*45c0*/  FFMA.FTZ R52, R213, R238, R237 ;  /* 0x000000eed5347223 */ /* 0x000fe200000100ed */
[----:B------:R-:W-:Y:S02]  /*45d0*/  HADD2.F32 R69, -RZ, R59.H1_H1 ;  /* 0x3000003bff457230 */ /* 0x000fe40000004100 */
[----:B------:R-:W-:Y:S01]  /*45e0*/  FADD.FTZ R214, R214, -R215 ;  /* 0x800000d7d6d67221 */ /* 0x000fe20000010000 */
[----:B------:R-:W-:-:S02]  /*45f0*/  HADD2.F32 R53, -RZ, R58.H0_H0 ;  /* 0x2000003aff357230 */ /* 0x000fc40000004100 */
[----:B------:R-:W-:Y:S01]  /*4600*/  FFMA.FTZ R71, R211, R104, R68 ;  /* 0x00000068d3477223 */ /* 0x000fe20000010044 */
[----:B------:R-:W-:Y:S02]  /*4610*/  HADD2.F32 R55, -RZ, R58.H1_H1 ;  /* 0x3000003aff377230 */ /* 0x000fe40000004100 */
[----:B------:R-:W-:Y:S01]  /*4620*/  FADD.FTZ R54, R107, -R52 ;  /* 0x800000346b367221 */ /* 0x000fe20000010000 */
[C---:B------:R-:W-:Y:S01]  /*4630*/  FFMA.FTZ R52, R211.reuse, R70, R69 ;  /* 0x00000046d3347223 */ /* 0x040fe20000010045 */
[----:B------:R-:W-:Y:S01]  /*4640*/  FFMA.FTZ R70, R211, R214, R53 ;  /* 0x000000d6d3467223 */ /* 0x000fe20000010035 */
[----:B------:R-:W-:Y:S01]  /*4650*/  ISETP.GE.U32.AND P1, PT, R248, RZ, PT ;  /* 0x000000fff800720c */ /* 0x000fe20003f26070 */
[----:B------:R-:W-:Y:S01]  /*4660*/  FMUL.FTZ R53, R71, UR6 ;  /* 0x0000000647357c20 */ /* 0x000fe20008410000 */
[----:B------:R-:W-:Y:S01]  /*4670*/  ISETP.GE.U32.AND P3, PT, R142, RZ, PT ;  /* 0x000000ff8e00720c */ /* 0x000fe20003f66070 */
[----:B------:R-:W-:Y:S01]  /*4680*/  FFMA.FTZ R79, R211, R54, R55 ;  /* 0x00000036d34f7223 */ /* 0x000fe20000010037 */
[----:B------:R-:W-:Y:S01]  /*4690*/  LOP3.LUT P6, RZ, R249, 0xff0000, RZ, 0xc0, !PT ;  /* 0x00ff0000f9ff7812 */ /* 0x000fe200078cc0ff */
[----:B------:R-:W-:Y:S01]  /*46a0*/  FMUL.FTZ R54, R52, UR6 ;  /* 0x0000000634367c20 */ /* 0x000fe20008410000 */
[----:B------:R-:W-:Y:S01]  /*46b0*/  LOP3.LUT P5, RZ, R143, 0xff0000, RZ, 0xc0, !PT ;  /* 0x00ff00008fff7812 */ /* 0x000fe200078ac0ff */
[----:B------:R-:W-:Y:S01]  /*46c0*/  FMUL.FTZ R55, R79, UR6 ;  /* 0x000000064f377c20 */ /* 0x000fe20008410000 */
[----:B------:R-:W-:Y:S01]  /*46d0*/  ISETP.GE.U32.AND.EX P1, PT, R249, 0x1000000, PT, P1 ;  /* 0x01000000f900780c */ /* 0x000fe20003f26110 */
[-CC-:B------:R-:W-:Y:S01]  /*46e0*/  FFMA.FTZ R219, R219, R238.reuse, R237.reuse ;  /* 0x000000eedbdb7223 */ /* 0x180fe200000100ed */
[----:B------:R-:W-:Y:S01]  /*46f0*/  ISETP.GE.U32.AND.EX P3, PT, R143, 0x1000000, PT, P3 ;  /* 0x010000008f00780c */ /* 0x000fe20003f66130 */
[-C--:B------:R-:W-:Y:S01]  /*4700*/  FFMA.FTZ R217, R217, R238.reuse, R237 ;  /* 0x000000eed9d97223 */ /* 0x080fe200000100ed */
[C---:B------:R-:W-:Y:S01]  /*4710*/  FSEL R75, R53.reuse, RZ, P6 ;  /* 0x000000ff354b7208 */ /* 0x040fe20003000000 */
[----:B------:R-:W-:Y:S01]  /*4720*/  FADD.FTZ R218, R218, -R219 ;  /* 0x800000dbdada7221 */ /* 0x000fe20000010000 */
[----:B------:R-:W-:Y:S01]  /*4730*/  FSEL R72, R53, RZ, P5 ;  /* 0x000000ff35487208 */ /* 0x000fe20002800000 */
[----:B------:R-:W-:Y:S01]  /*4740*/  FMUL.FTZ R53, R70, UR6 ;  /* 0x0000000646357c20 */ /* 0x000fe20008410000 */
[----:B------:R-:W-:Y:S01]  /*4750*/  LOP3.LUT P6, RZ, R249, 0xff, RZ, 0xc0, !PT ;  /* 0x000000fff9ff7812 */ /* 0x000fe200078cc0ff */
[----:B------:R-:W-:Y:S01]  /*4760*/  HADD2.F32 R73, -RZ, R57.H1_H1 ;  /* 0x30000039ff497230 */ /* 0x000fe20000004100 */
[----:B------:R-:W-:Y:S01]  /*4770*/  LOP3.LUT P5, RZ, R143, 0xff, RZ, 0xc0, !PT ;  /* 0x000000ff8fff7812 */ /* 0x000fe200078ac0ff */
[----:B------:R-:W-:Y:S01]  /*4780*/  FADD.FTZ R216, R216, -R217 ;  /* 0x800000d9d8d87221 */ /* 0x000fe20000010000 */
[C---:B------:R-:W-:Y:S01]  /*4790*/  FSEL R78, R54.reuse, RZ, P1 ;  /* 0x000000ff364e7208 */ /* 0x040fe20000800000 */
[----:B------:R-:W-:Y:S01]  /*47a0*/  FFMA.FTZ R221, R221, R238, R237 ;  /* 0x000000eedddd7223 */ /* 0x000fe200000100ed */
[----:B------:R-:W-:Y:S01]  /*47b0*/  FSEL R103, R54, RZ, P3 ;  /* 0x000000ff36677208 */ /* 0x000fe20001800000 */
[----:B------:R-:W-:Y:S01]  /*47c0*/  HADD2.F32 R69, -RZ, R56.H1_H1 ;  /* 0x30000038ff457230 */ /* 0x000fe20000004100 */
[----:B------:R-:W-:Y:S01]  /*47d0*/  LOP3.LUT P1, RZ, R249, 0xff00, RZ, 0xc0, !PT ;  /* 0x0000ff00f9ff7812 */ /* 0x000fe2000782c0ff */
[----:B------:R-:W-:Y:S01]  /*47e0*/  FADD.FTZ R220, R220, -R221 ;  /* 0x800000dddcdc7221 */ /* 0x000fe20000010000 */
[----:B------:R-:W-:Y:S01]  /*47f0*/  LOP3.LUT P3, RZ, R143, 0xff00, RZ, 0xc0, !PT ;  /* 0x0000ff008fff7812 */ /* 0x000fe2000786c0ff */
[----:B------:R-:W-:Y:S01]  /*4800*/  FFMA.FTZ R77, R211, R216, R73 ;  /* 0x000000d8d34d7223 */ /* 0x000fe20000010049 */
[----:B------:R-:W-:Y:S01]  /*4810*/  FSEL R74, R53, RZ, P6 ;  /* 0x000000ff354a7208 */ /* 0x000fe20003000000 */
[----:B------:R-:W-:Y:S01]  /*4820*/  FFMA.FTZ R73, R211, R220, R69 ;  /* 0x000000dcd3497223 */ /* 0x000fe20000010045 */
[----:B------:R-:W-:-:S02]  /*4830*/  FSEL R54, R53, RZ, P5 ;  /* 0x000000ff35367208 */ /* 0x000fc40002800000 */
[C---:B------:R-:W-:Y:S02]  /*4840*/  FSEL R53, R55.reuse, RZ, P1 ;  /* 0x000000ff37357208 */ /* 0x040fe40000800000 */
[----:B------:R-:W-:Y:S01]  /*4850*/  FSEL R83, R55, RZ, P3 ;  /* 0x000000ff37537208 */ /* 0x000fe20001800000 */
[----:B------:R-:W-:Y:S01]  /*4860*/  FFMA.FTZ R55, R0, R238, R237 ;  /* 0x000000ee00377223 */ /* 0x000fe200000100ed */
[----:B------:R-:W-:Y:S01]  /*4870*/  HADD2.F32 R0, -RZ, R57.H0_H0 ;  /* 0x20000039ff007230 */ /* 0x000fe20000004100 */
[----:B------:R-:W-:Y:S02]  /*4880*/  LOP3.LUT P6, RZ, R248, 0xff0000, RZ, 0xc0, !PT ;  /* 0x00ff0000f8ff7812 */ /* 0x000fe400078cc0ff */
[----:B------:R-:W-:Y:S01]  /*4890*/  FADD.FTZ R222, R222, -R55 ;  /* 0x80000037dede7221 */ /* 0x000fe20000010000 */
[----:B------:R-:W-:Y:S02]  /*48a0*/  HADD2.F32 R55, -RZ, R56.H0_H0 ;  /* 0x20000038ff377230 */ /* 0x000fe40000004100 */
[----:B------:R-:W-:Y:S01]  /*48b0*/  FFMA.FTZ R0, R211, R218, R0 ;  /* 0x000000dad3007223 */ /* 0x000fe20000010000 */
[----:B------:R-:W-:-:S02]  /*48c0*/  F2FP.F16.F32.PACK_AB R75, R78, R75 ;  /* 0x0000004b4e4b723e */ /* 0x000fc400000000ff */
[----:B------:R-:W-:Y:S01]  /*48d0*/  LOP3.LUT P5, RZ, R248, 0xff000000, RZ, 0xc0, !PT ;  /* 0xff000000f8ff7812 */ /* 0x000fe200078ac0ff */
[----:B------:R-:W-:Y:S01]  /*48e0*/  FMUL.FTZ R68, R0, UR6 ;  /* 0x0000000600447c20 */ /* 0x000fe20008410000 */
[----:B------:R-:W-:Y:S01]  /*48f0*/  FFMA.FTZ R222, R211, R222, R55 ;  /* 0x000000ded3de7223 */ /* 0x000fe20000010037 */
[C---:B------:R-:W-:Y:S01]  /*4900*/  F2FP.F16.F32.PACK_AB R69, R77.reuse, R0 ;  /* 0x000000004d45723e */ /* 0x040fe200000000ff */
[----:B------:R-:W-:Y:S01]  /*4910*/  FMUL.FTZ R77, R77, UR6 ;  /* 0x000000064d4d7c20 */ /* 0x000fe20008410000 */
[----:B------:R-:W-:Y:S01]  /*4920*/  F2FP.F16.F32.PACK_AB R54, R83, R54 ;  /* 0x000000365336723e */ /* 0x000fe200000000ff */
[----:B------:R-:W-:Y:S01]  /*4930*/  FMUL.FTZ R0, R73, UR6 ;  /* 0x0000000649007c20 */ /* 0x000fe20008410000 */
[----:B------:R-:W-:Y:S02]  /*4940*/  FSEL R76, R68, RZ, P6 ;  /* 0x000000ff444c7208 */ /* 0x000fe40003000000 */
[----:B------:R-:W-:Y:S02]  /*4950*/  LOP3.LUT P6, RZ, R142, 0xff0000, RZ, 0xc0, !PT ;  /* 0x00ff00008eff7812 */ /* 0x000fe400078cc0ff */
[----:B------:R-:W-:-:S02]  /*4960*/  FSEL R83, R77, RZ, P5 ;  /* 0x000000ff4d537208 */ /* 0x000fc40002800000 */
[----:B------:R-:W-:Y:S02]  /*4970*/  FSEL R78, R68, RZ, P6 ;  /* 0x000000ff444e7208 */ /* 0x000fe40003000000 */
[----:B------:R-:W-:Y:S02]  /*4980*/  LOP3.LUT P6, RZ, R142, 0xff000000, RZ, 0xc0, !PT ;  /* 0xff0000008eff7812 */ /* 0x000fe400078cc0ff */
[----:B------:R-:W-:Y:S01]  /*4990*/  F2FP.F16.F32.PACK_AB R68, R73, R222 ;  /* 0x000000de4944723e */ /* 0x000fe200000000ff */
[----:B------:R-:W-:Y:S01]  /*49a0*/  FMUL.FTZ R222, R222, UR6 ;  /* 0x00000006dede7c20 */ /* 0x000fe20008410000 */
[----:B------:R-:W-:Y:S02]  /*49b0*/  FSEL R73, R77, RZ, P6 ;  /* 0x000000ff4d497208 */ /* 0x000fe40003000000 */
[C---:B------:R-:W-:Y:S02]  /*49c0*/  LOP3.LUT P1, RZ, R248.reuse, 0xff00, RZ, 0xc0, !PT ;  /* 0x0000ff00f8ff7812 */ /* 0x040fe4000782c0ff */
[----:B------:R-:W-:-:S02]  /*49d0*/  LOP3.LUT P3, RZ, R248, 0xff, RZ, 0xc0, !PT ;  /* 0x000000fff8ff7812 */ /* 0x000fc4000786c0ff */
[C---:B------:R-:W-:Y:S02]  /*49e0*/  LOP3.LUT P5, RZ, R142.reuse, 0xff00, RZ, 0xc0, !PT ;  /* 0x0000ff008eff7812 */ /* 0x040fe400078ac0ff */
[----:B------:R-:W-:Y:S02]  /*49f0*/  LOP3.LUT P6, RZ, R142, 0xff, RZ, 0xc0, !PT ;  /* 0x000000ff8eff7812 */ /* 0x000fe400078cc0ff */
[----:B------:R-:W-:Y:S02]  /*4a00*/  F2FP.F16.F32.PACK_AB R71, R52, R71 ;  /* 0x000000473447723e */ /* 0x000fe400000000ff */
[----:B------:R-:W-:Y:S02]  /*4a10*/  F2FP.F16.F32.PACK_AB R70, R79, R70 ;  /* 0x000000464f46723e */ /* 0x000fe400000000ff */
[----:B------:R-:W-:Y:S02]  /*4a20*/  F2FP.F16.F32.PACK_AB R55, R103, R72 ;  /* 0x000000486737723e */ /* 0x000fe400000000ff */
[----:B------:R-:W-:-:S02]  /*4a30*/  FSEL R77, R0, RZ, P1 ;  /* 0x000000ff004d7208 */ /* 0x000fc40000800000 */
[----:B------:R-:W-:Y:S02]  /*4a40*/  FSEL R79, R0, RZ, P5 ;  /* 0x000000ff004f7208 */ /* 0x000fe40002800000 */
[C---:B------:R-:W-:Y:S02]  /*4a50*/  FSEL R52, R222.reuse, RZ, P6 ;  /* 0x000000ffde347208 */ /* 0x040fe40003000000 */
[----:B------:R-:W-:Y:S02]  /*4a60*/  FSEL R72, R222, RZ, P3 ;  /* 0x000000ffde487208 */ /* 0x000fe40001800000 */
[----:B------:R-:W-:Y:S02]  /*4a70*/  F2FP.F16.F32.PACK_AB R74, R53, R74 ;  /* 0x0000004a354a723e */ /* 0x000fe400000000ff */
[----:B------:R-:W-:Y:S02]  /*4a80*/  F2FP.F16.F32.PACK_AB R53, R73, R78 ;  /* 0x0000004e4935723e */ /* 0x000fe400000000ff */
[----:B------:R-:W-:-:S02]  /*4a90*/  F2FP.F16.F32.PACK_AB R73, R83, R76 ;  /* 0x0000004c5349723e */ /* 0x000fc400000000ff */
[----:B------:R-:W-:Y:S02]  /*4aa0*/  F2FP.F16.F32.PACK_AB R52, R79, R52 ;  /* 0x000000344f34723e */ /* 0x000fe400000000ff */
[----:B------:R-:W-:-:S07]  /*4ab0*/  F2FP.F16.F32.PACK_AB R72, R77, R72 ;  /* 0x000000484d48723e */ /* 0x000fce00000000ff */
.L_x_513:
        /* <DEDUP_REMOVED lines=14> */
[-CC-:B------:R-:W-:Y:S01]  /*4ba0*/  FFMA.FTZ R227, R227, R238.reuse, R237.reuse ;  /* 0x000000eee3e37223 */ /* 0x180fe200000100ed */
[-CC-:B------:R-:W-:Y:S01]  /*4bb0*/  FFMA.FTZ R0, R225, R238.reuse, R237.reuse ;  /* 0x000000eee1007223 */ /* 0x180fe200000100ed */
[--C-:B0-----:R-:W-:Y:S02]  /*4bc0*/  HADD2.F32 R52, -RZ, R63.reuse.H0_H0 ;  /* 0x2000003fff347230 */ /* 0x101fe40000004100 */
[-C--:B------:R-:W-:Y:S01]  /*4bd0*/  FFMA.FTZ R85, R85, R238.reuse, R237 ;  /* 0x000000ee55557223 */ /* 0x080fe200000100ed */
[----:B------:R-:W-:Y:S01]  /*4be0*/  FADD.FTZ R230, R230, -R227 ;  /* 0x800000e3e6e67221 */ /* 0x000fe20000010000 */
[----:B------:R-:W-:Y:S02]  /*4bf0*/  HADD2.F32 R55, -RZ, R62.H0_H0 ;  /* 0x2000003eff377230 */ /* 0x000fe40000004100 */
[----:B------:R-:W-:Y:S01]  /*4c00*/  FADD.FTZ R0, R223, -R0 ;  /* 0x80000000df007221 */ /* 0x000fe20000010000 */
[----:B------:R-:W-:Y:S01]  /*4c10*/  FFMA.FTZ R53, R226, R238, R237 ;  /* 0x000000eee2357223 */ /* 0x000fe200000100ed */
[----:B------:R-:W-:Y:S01]  /*4c20*/  FFMA.FTZ R71, R211, R230, R52 ;  /* 0x000000e6d3477223 */ /* 0x000fe20000010034 */
[----:B------:R-:W-:-:S02]  /*4c30*/  HADD2.F32 R73, -RZ, R63.H1_H1 ;  /* 0x3000003fff497230 */ /* 0x000fc40000004100 */
[----:B------:R-:W-:Y:S01]  /*4c40*/  FFMA.FTZ R70, R211, R0, R55 ;  /* 0x00000000d3467223 */ /* 0x000fe20000010037 */
[----:B------:R-:W-:Y:S01]  /*4c50*/  FADD.FTZ R84, R84, -R85 ;  /* 0x8000005554547221 */ /* 0x000fe20000010000 */
[----:B------:R-:W-:Y:S01]  /*4c60*/  FMUL.FTZ R0, R71, UR6 ;  /* 0x0000000647007c20 */ /* 0x000fe20008410000 */
[----:B------:R-:W-:Y:S01]  /*4c70*/  LOP3.LUT P5, RZ, R247, 0xff0000, RZ, 0xc0, !PT ;  /* 0x00ff0000f7ff7812 */ /* 0x000fe200078ac0ff */
[-C--:B------:R-:W-:Y:S01]  /*4c80*/  FFMA.FTZ R229, R229, R238.reuse, R237 ;  /* 0x000000eee5e57223 */ /* 0x080fe200000100ed */
[----:B------:R-:W-:Y:S02]  /*4c90*/  HADD2.F32 R55, -RZ, R61.H1_H1 ;  /* 0x3000003dff377230 */ /* 0x000fe40000004100 */
[----:B------:R-:W-:Y:S01]  /*4ca0*/  FADD.FTZ R224, R224, -R53 ;  /* 0x80000035e0e07221 */ /* 0x000fe20000010000 */
[----:B------:R-:W-:Y:S01]  /*4cb0*/  LOP3.LUT P6, RZ, R145, 0xff0000, RZ, 0xc0, !PT ;  /* 0x00ff000091ff7812 */ /* 0x000fe200078cc0ff */
[----:B------:R-:W-:Y:S01]  /*4cc0*/  FFMA.FTZ R99, R99, R238, R237 ;  /* 0x000000ee63637223 */ /* 0x000fe200000100ed */
[----:B------:R-:W-:-:S02]  /*4cd0*/  HADD2.F32 R69, -RZ, R62.H1_H1 ;  /* 0x3000003eff457230 */ /* 0x000fc40000004100 */
[C---:B------:R-:W-:Y:S01]  /*4ce0*/  FFMA.FTZ R84, R211.reuse, R84, R73 ;  /* 0x00000054d3547223 */ /* 0x040fe20000010049 */
[----:B------:R-:W-:Y:S01]  /*4cf0*/  FSEL R68, R0, RZ, P5 ;  /* 0x000000ff00447208 */ /* 0x000fe20002800000 */
[----:B------:R-:W-:Y:S01]  /*4d00*/  FADD.FTZ R228, R228, -R229 ;  /* 0x800000e5e4e47221 */ /* 0x000fe20000010000 */
[----:B------:R-:W-:Y:S01]  /*4d10*/  ISETP.GE.U32.AND P5, PT, R144, RZ, PT ;  /* 0x000000ff9000720c */ /* 0x000fe20003fa6070 */
[C---:B------:R-:W-:Y:S01]  /*4d20*/  FFMA.FTZ R224, R211.reuse, R224, R55 ;  /* 0x000000e0d3e07223 */ /* 0x040fe20000010037 */
[----:B------:R-:W-:Y:S01]  /*4d30*/  HADD2.F32 R53, -RZ, R61.H0_H0 ;  /* 0x2000003dff357230 */ /* 0x000fe20000004100 */
[----:B------:R-:W-:Y:S01]  /*4d40*/  FSEL R55, R0, RZ, P6 ;  /* 0x000000ff00377208 */ /* 0x000fe20003000000 */
[----:B------:R-:W-:Y:S01]  /*4d50*/  FADD.FTZ R98, R98, -R99 ;  /* 0x8000006362627221 */ /* 0x000fe20000010000 */
[----:B------:R-:W-:Y:S01]  /*4d60*/  ISETP.GE.U32.AND P3, PT, R246, RZ, PT ;  /* 0x000000fff600720c */ /* 0x000fe20003f66070 */
[----:B------:R-:W-:Y:S01]  /*4d70*/  FMUL.FTZ R52, R84, UR6 ;  /* 0x0000000654347c20 */ /* 0x000fe20008410000 */
[----:B------:R-:W-:Y:S01]  /*4d80*/  FMUL.FTZ R0, R70, UR6 ;  /* 0x0000000646007c20 */ /* 0x000fe20008410000 */
[----:B------:R-:W-:Y:S01]  /*4d90*/  FFMA.FTZ R75, R211, R228, R69 ;  /* 0x000000e4d34b7223 */ /* 0x000fe20000010045 */
[----:B------:R-:W-:Y:S01]  /*4da0*/  LOP3.LUT P6, RZ, R247, 0xff, RZ, 0xc0, !PT ;  /* 0x000000fff7ff7812 */ /* 0x000fe200078cc0ff */
[----:B------:R-:W-:Y:S01]  /*4db0*/  FFMA.FTZ R69, R211, R98, R53 ;  /* 0x00000062d3457223 */ /* 0x000fe20000010035 */
[----:B------:R-:W-:Y:S01]  /*4dc0*/  ISETP.GE.U32.AND.EX P5, PT, R145, 0x1000000, PT, P5 ;  /* 0x010000009100780c */ /* 0x000fe20003fa6150 */
[-CC-:B------:R-:W-:Y:S01]  /*4dd0*/  FFMA.FTZ R96, R96, R238.reuse, R237.reuse ;  /* 0x000000ee60607223 */ /* 0x180fe200000100ed */
[----:B------:R-:W-:Y:S01]  /*4de0*/  ISETP.GE.U32.AND.EX P3, PT, R247, 0x1000000, PT, P3 ;  /* 0x01000000f700780c */ /* 0x000fe20003f66130 */
[----:B------:R-:W-:Y:S01]  /*4df0*/  FMUL.FTZ R53, R75, UR6 ;  /* 0x000000064b357c20 */ /* 0x000fe20008410000 */
[----:B------:R-:W-:Y:S01]  /*4e00*/  FSEL R98, R52, RZ, P5 ;  /* 0x000000ff34627208 */ /* 0x000fe20002800000 */
[----:B------:R-:W-:Y:S01]  /*4e10*/  FFMA.FTZ R102, R102, R238, R237 ;  /* 0x000000ee66667223 */ /* 0x000fe200000100ed */
[----:B------:R-:W-:Y:S01]  /*4e20*/  FSEL R74, R0, RZ, P6 ;  /* 0x000000ff004a7208 */ /* 0x000fe20003000000 */
[----:B------:R-:W-:Y:S01]  /*4e30*/  FADD.FTZ R96, R97, -R96 ;  /* 0x8000006061607221 */ /* 0x000fe20000010000 */
[----:B------:R-:W-:Y:S01]  /*4e40*/  LOP3.LUT P5, RZ, R247, 0xff00, RZ, 0xc0, !PT ;  /* 0x0000ff00f7ff7812 */ /* 0x000fe200078ac0ff */
[----:B------:R-:W-:Y:S01]  /*4e50*/  FADD.FTZ R102, R101, -R102 ;  /* 0x8000006665667221 */ /* 0x000fe20000010000 */
[----:B------:R-:W-:Y:S01]  /*4e60*/  LOP3.LUT P6, RZ, R145, 0xff00, RZ, 0xc0, !PT ;  /* 0x0000ff0091ff7812 */ /* 0x000fe200078cc0ff */
[----:B------:R-:W-:Y:S01]  /*4e70*/  FMUL.FTZ R54, R224, UR6 ;  /* 0x00000006e0367c20 */ /* 0x000fe20008410000 */
[----:B------:R-:W-:Y:S01]  /*4e80*/  FSEL R79, R52, RZ, P3 ;  /* 0x000000ff344f7208 */ /* 0x000fe20001800000 */
[----:B------:R-:W-:Y:S01]  /*4e90*/  FMUL.FTZ R52, R69, UR6 ;  /* 0x0000000645347c20 */ /* 0x000fe20008410000 */
[----:B------:R-:W-:-:S02]  /*4ea0*/  LOP3.LUT P3, RZ, R145, 0xff, RZ, 0xc0, !PT ;  /* 0x000000ff91ff7812 */ /* 0x000fc4000786c0ff */
[C---:B------:R-:W-:Y:S02]  /*4eb0*/  FSEL R83, R53.reuse, RZ, P5 ;  /* 0x000000ff35537208 */ /* 0x040fe40002800000 */
[----:B------:R-:W-:Y:S01]  /*4ec0*/  FSEL R97, R53, RZ, P6 ;  /* 0x000000ff35617208 */ /* 0x000fe20003000000 */
[--C-:B------:R-:W-:Y:S01]  /*4ed0*/  HADD2.F32 R53, -RZ, R60.reuse.H1_H1 ;  /* 0x3000003cff357230 */ /* 0x100fe20000004100 */
[----:B------:R-:W-:Y:S01]  /*4ee0*/  FSEL R72, R0, RZ, P3 ;  /* 0x000000ff00487208 */ /* 0x000fe20001800000 */
[----:B------:R-:W-:Y:S01]  /*4ef0*/  HADD2.F32 R0, -RZ, R60.H0_H0 ;  /* 0x2000003cff007230 */ /* 0x000fe20000004100 */
[----:B------:R-:W-:Y:S02]  /*4f00*/  LOP3.LUT P3, RZ, R246, 0xff0000, RZ, 0xc0, !PT ;  /* 0x00ff0000f6ff7812 */ /* 0x000fe4000786c0ff */
[----:B------:R-:W-:Y:S01]  /*4f10*/  LOP3.LUT P5, RZ, R144, 0xff0000, RZ, 0xc0, !PT ;  /* 0x00ff000090ff7812 */ /* 0x000fe200078ac0ff */
[C---:B------:R-:W-:Y:S01]  /*4f20*/  FFMA.FTZ R53, R211.reuse, R102, R53 ;  /* 0x00000066d3357223 */ /* 0x040fe20000010035 */
[----:B------:R-:W-:Y:S01]  /*4f30*/  LOP3.LUT P6, RZ, R246, 0xff000000, RZ, 0xc0, !PT ;  /* 0xff000000f6ff7812 */ /* 0x000fe200078cc0ff */
[----:B------:R-:W-:Y:S01]  /*4f40*/  FFMA.FTZ R0, R211, R96, R0 ;  /* 0x00000060d3007223 */ /* 0x000fe20000010000 */
[----:B------:R-:W-:-:S02]  /*4f50*/  FSEL R73, R52, RZ, P3 ;  /* 0x000000ff34497208 */ /* 0x000fc40001800000 */
[----:B------:R-:W-:Y:S01]  /*4f60*/  FSEL R78, R52, RZ, P5 ;  /* 0x000000ff344e7208 */ /* 0x000fe20002800000 */
[----:B------:R-:W-:Y:S01]  /*4f70*/  FMUL.FTZ R52, R53, UR6 ;  /* 0x0000000635347c20 */ /* 0x000fe20008410000 */
[----:B------:R-:W-:Y:S02]  /*4f80*/  FSEL R82, R54, RZ, P6 ;  /* 0x000000ff36527208 */ /* 0x000fe40003000000 */
[----:B------:R-:W-:Y:S02]  /*4f90*/  LOP3.LUT P6, RZ, R144, 0xff000000, RZ, 0xc0, !PT ;  /* 0xff00000090ff7812 */ /* 0x000fe400078cc0ff */
[----:B------:R-:W-:Y:S02]  /*4fa0*/  LOP3.LUT P3, RZ, R246, 0xff00, RZ, 0xc0, !PT ;  /* 0x0000ff00f6ff7812 */ /* 0x000fe4000786c0ff */
[----:B------:R-:W-:Y:S02]  /*4fb0*/  F2FP.F16.F32.PACK_AB R70, R75, R70 ;  /* 0x000000464b46723e */ /* 0x000fe400000000ff */
[----:B------:R-:W-:-:S02]  /*4fc0*/  F2FP.F16.F32.PACK_AB R75, R79, R68 ;  /* 0x000000444f4b723e */ /* 0x000fc400000000ff */
[----:B------:R-:W-:Y:S02]  /*4fd0*/  FSEL R85, R54, RZ, P6 ;  /* 0x000000ff36557208 */ /* 0x000fe40003000000 */
[----:B------:R-:W-:Y:S01]  /*4fe0*/  F2FP.F16.F32.PACK_AB R68, R53, R0 ;  /* 0x000000003544723e */ /* 0x000fe200000000ff */
[----:B------:R-:W-:Y:S01]  /*4ff0*/  FMUL.FTZ R0, R0, UR6 ;  /* 0x0000000600007c20 */ /* 0x000fe20008410000 */
[----:B------:R-:W-:Y:S02]  /*5000*/  LOP3.LUT P6, RZ, R144, 0xff00, RZ, 0xc0, !PT ;  /* 0x0000ff0090ff7812 */ /* 0x000fe400078cc0ff */
[----:B------:R-:W-:Y:S02]  /*5010*/  FSEL R79, R52, RZ, P3 ;  /* 0x000000ff344f7208 */ /* 0x000fe40001800000 */
[----:B------:R-:W-:Y:S02]  /*5020*/  LOP3.LUT P5, RZ, R246, 0xff, RZ, 0xc0, !PT ;  /* 0x000000fff6ff7812 */ /* 0x000fe400078ac0ff */
[----:B------:R-:W-:-:S02]  /*5030*/  LOP3.LUT P3, RZ, R144, 0xff, RZ, 0xc0, !PT ;  /* 0x000000ff90ff7812 */ /* 0x000fc4000786c0ff */
[----:B------:R-:W-:Y:S02]  /*5040*/  F2FP.F16.F32.PACK_AB R74, R83, R74 ;  /* 0x0000004a534a723e */ /* 0x000fe400000000ff */
[----:B------:R-:W-:Y:S02]  /*5050*/  F2FP.F16.F32.PACK_AB R54, R97, R72 ;  /* 0x000000486136723e */ /* 0x000fe400000000ff */
[----:B------:R-:W-:Y:S02]  /*5060*/  FSEL R83, R52, RZ, P6 ;  /* 0x000000ff34537208 */ /* 0x000fe40003000000 */
[C---:B------:R-:W-:Y:S02]  /*5070*/  FSEL R52, R0.reuse, RZ, P3 ;  /* 0x000000ff00347208 */ /* 0x040fe40001800000 */
[----:B------:R-:W-:Y:S02]  /*5080*/  FSEL R72, R0, RZ, P5 ;  /* 0x000000ff00487208 */ /* 0x000fe40002800000 */
[----:B------:R-:W-:-:S02]  /*5090*/  F2FP.F16.F32.PACK_AB R71, R84, R71 ;  /* 0x000000475447723e */ /* 0x000fc400000000ff */
[----:B------:R-:W-:Y:S02]  /*50a0*/  F2FP.F16.F32.PACK_AB R69, R224, R69 ;  /* 0x00000045e045723e */ /* 0x000fe400000000ff */
[----:B------:R-:W-:Y:S02]  /*50b0*/  F2FP.F16.F32.PACK_AB R55, R98, R55 ;  /* 0x000000376237723e */ /* 0x000fe400000000ff */
[----:B------:R-:W-:Y:S02]  /*50c0*/  F2FP.F16.F32.PACK_AB R53, R85, R78 ;  /* 0x0000004e5535723e */ /* 0x000fe400000000ff */
[----:B------:R-:W-:Y:S02]  /*50d0*/  F2FP.F16.F32.PACK_AB R73, R82, R73 ;  /* 0x000000495249723e */ /* 0x000fe400000000ff */
[----:B------:R-:W-:Y:S02]  /*50e0*/  F2FP.F16.F32.PACK_AB R52, R83, R52 ;  /* 0x000000345334723e */ /* 0x000fe400000000ff */
[----:B------:R-:W-:Y:S01]  /*50f0*/  F2FP.F16.F32.PACK_AB R72, R79, R72 ;  /* 0x000000484f48723e */ /* 0x000fe200000000ff */
[----:B------:R-:W-:Y:S06]  /*5100*/  BRA `(.L_x_521) ;  /* 0x0000001c00807947 */ /* 0x000fec0003800000 */
.L_x_520:
[-CC-:B------:R-:W-:Y:S01]  /*5110*/  FFMA.FTZ R227, R227, R238.reuse, R237.reuse ;  /* 0x000000eee3e37223 */ /* 0x180fe200000100ed */
[--C-:B0-----:R-:W-:Y:S02]  /*5120*/  HADD2.F32 R54, -RZ, R63.reuse.H0_H0 ;  /* 0x2000003fff367230 */ /* 0x101fe40000004100 */
[-CC-:B------:R-:W-:Y:S01]  /*5130*/  FFMA.FTZ R52, R225, R238.reuse, R237.reuse ;  /* 0x000000eee1347223 */ /* 0x180fe200000100ed */
[-C--:B------:R-:W-:Y:S01]  /*5140*/  FFMA.FTZ R85, R85, R238.reuse, R237 ;  /* 0x000000ee55557223 */ /* 0x080fe200000100ed */
[----:B------:R-:W-:Y:S01]  /*5150*/  FADD.FTZ R230, R230, -R227 ;  /* 0x800000e3e6e67221 */ /* 0x000fe20000010000 */
[----:B------:R-:W-:Y:S02]  /*5160*/  HADD2.F32 R55, -RZ, R62.H0_H0 ;  /* 0x2000003eff377230 */ /* 0x000fe40000004100 */
[----:B------:R-:W-:Y:S01]  /*5170*/  FFMA.FTZ R53, R226, R238, R237 ;  /* 0x000000eee2357223 */ /* 0x000fe200000100ed */
[----:B------:R-:W-:Y:S01]  /*5180*/  FADD.FTZ R52, R223, -R52 ;  /* 0x80000034df347221 */ /* 0x000fe20000010000 */
[----:B------:R-:W-:Y:S01]  /*5190*/  FFMA.FTZ R54, R211, R230, R54 ;  /* 0x000000e6d3367223 */ /* 0x000fe20000010036 */
[----:B------:R-:W-:-:S02]  /*51a0*/  HADD2.F32 R75, -RZ, R63.H1_H1 ;  /* 0x3000003fff4b7230 */ /* 0x000fc40000004100 */
[-C--:B------:R-:W-:Y:S01]  /*51b0*/  FFMA.FTZ R229, R229, R238.reuse, R237 ;  /* 0x000000eee5e57223 */ /* 0x080fe200000100ed */
[----:B------:R-:W-:Y:S01]  /*51c0*/  FADD.FTZ R84, R84, -R85 ;  /* 0x8000005554547221 */ /* 0x000fe20000010000 */
[----:B------:R-:W-:Y:S01]  /*51d0*/  FFMA.FTZ R99, R99, R238, R237 ;  /* 0x000000ee63637223 */ /* 0x000fe200000100ed */
[----:B------:R-:W-:Y:S01]  /*51e0*/  FMUL.FTZ R54, R54, UR6 ;  /* 0x0000000636367c20 */ /* 0x000fe20008410000 */
[----:B------:R-:W-:Y:S01]  /*51f0*/  FADD.FTZ R224, R224, -R53 ;  /* 0x80000035e0e07221 */ /* 0x000fe20000010000 */
[----:B------:R-:W-:Y:S02]  /*5200*/  HADD2.F32 R73, -RZ, R62.H1_H1 ;  /* 0x3000003eff497230 */ /* 0x000fe40000004100 */
[----:B------:R-:W-:Y:S01]  /*5210*/  FFMA.FTZ R52, R211, R52, R55 ;  /* 0x00000034d3347223 */ /* 0x000fe20000010037 */
[----:B------:R-:W-:Y:S01]  /*5220*/  LOP3.LUT P5, RZ, R247, 0xff0000, RZ, 0xc0, !PT ;  /* 0x00ff0000f7ff7812 */ /* 0x000fe200078ac0ff */
[----:B------:R-:W-:Y:S01]  /*5230*/  FADD.FTZ R228, R228, -R229 ;  /* 0x800000e5e4e47221 */ /* 0x000fe20000010000 */
[----:B------:R-:W-:Y:S01]  /*5240*/  LOP3.LUT P6, RZ, R145, 0xff0000, RZ, 0xc0, !PT ;  /* 0x00ff000091ff7812 */ /* 0x000fe200078cc0ff */
[----:B------:R-:W-:-:S02]  /*5250*/  HADD2.F32 R53, -RZ, R61.H0_H0 ;  /* 0x2000003dff357230 */ /* 0x000fc40000004100 */
[C---:B------:R-:W-:Y:S01]  /*5260*/  FFMA.FTZ R84, R211.reuse, R84, R75 ;  /* 0x00000054d3547223 */ /* 0x040fe2000001004b */
[----:B------:R-:W-:Y:S01]  /*5270*/  FADD.FTZ R98, R98, -R99 ;  /* 0x8000006362627221 */ /* 0x000fe20000010000 */
[----:B------:R-:W-:Y:S01]  /*5280*/  ISETP.GE.U32.AND P3, PT, R246, RZ, PT ;  /* 0x000000fff600720c */ /* 0x000fe20003f66070 */
[----:B------:R-:W-:Y:S01]  /*5290*/  FMUL.FTZ R52, R52, UR6 ;  /* 0x0000000634347c20 */ /* 0x000fe20008410000 */
[C---:B------:R-:W-:Y:S01]  /*52a0*/  FSEL R75, R54.reuse, RZ, P5 ;  /* 0x000000ff364b7208 */ /* 0x040fe20002800000 */
[----:B------:R-:W-:Y:S01]  /*52b0*/  HADD2.F32 R55, -RZ, R61.H1_H1 ;  /* 0x3000003dff377230 */ /* 0x000fe20000004100 */
[----:B------:R-:W-:Y:S01]  /*52c0*/  FSEL R79, R54, RZ, P6 ;  /* 0x000000ff364f7208 */ /* 0x000fe20003000000 */
[----:B------:R-:W-:Y:S01]  /*52d0*/  FFMA.FTZ R73, R211, R228, R73 ;  /* 0x000000e4d3497223 */ /* 0x000fe20000010049 */
[----:B------:R-:W-:Y:S01]  /*52e0*/  ISETP.GE.U32.AND P5, PT, R144, RZ, PT ;  /* 0x000000ff9000720c */ /* 0x000fe20003fa6070 */
[----:B------:R-:W-:Y:S01]  /*52f0*/  FMUL.FTZ R84, R84, UR6 ;  /* 0x0000000654547c20 */ /* 0x000fe20008410000 */
[----:B------:R-:W-:Y:S01]  /*5300*/  LOP3.LUT P6, RZ, R247, 0xff, RZ, 0xc0, !PT ;  /* 0x000000fff7ff7812 */ /* 0x000fe200078cc0ff */
[----:B------:R-:W-:Y:S01]  /*5310*/  FFMA.FTZ R53, R211, R98, R53 ;  /* 0x00000062d3357223 */ /* 0x000fe20000010035 */
[----:B------:R-:W-:Y:S01]  /*5320*/  ISETP.GE.U32.AND.EX P3, PT, R247, 0x1000000, PT, P3 ;  /* 0x01000000f700780c */ /* 0x000fe20003f66130 */
[----:B------:R-:W-:Y:S01]  /*5330*/  FFMA.FTZ R0, R102, R238, R237 ;  /* 0x000000ee66007223 */ /* 0x000fe200000100ed */
[----:B------:R-:W-:Y:S01]  /*5340*/  ISETP.GE.U32.AND.EX P5, PT, R145, 0x1000000, PT, P5 ;  /* 0x010000009100780c */ /* 0x000fe20003fa6150 */
[----:B------:R-:W-:Y:S01]  /*5350*/  FMUL.FTZ R73, R73, UR6 ;  /* 0x0000000649497c20 */ /* 0x000fe20008410000 */
[----:B------:R-:W-:Y:S01]  /*5360*/  FSEL R74, R52, RZ, P6 ;  /* 0x000000ff344a7208 */ /* 0x000fe20003000000 */
[----:B------:R-:W-:Y:S01]  /*5370*/  FFMA.FTZ R55, R211, R224, R55 ;  /* 0x000000e0d3377223 */ /* 0x000fe20000010037 */
[----:B------:R-:W-:Y:S01]  /*5380*/  FSEL R98, R84, RZ, P3 ;  /* 0x000000ff54627208 */ /* 0x000fe20001800000 */
[----:B------:R-:W-:Y:S01]  /*5390*/  FMUL.FTZ R54, R53, UR6 ;  /* 0x0000000635367c20 */ /* 0x000fe20008410000 */
[C---:B------:R-:W-:Y:S01]  /*53a0*/  LOP3.LUT P6, RZ, R145.reuse, 0xff00, RZ, 0xc0, !PT ;  /* 0x0000ff0091ff7812 */ /* 0x040fe200078cc0ff */
[--C-:B------:R-:W-:Y:S01]  /*53b0*/  HADD2.F32 R53, -RZ, R60.reuse.H1_H1 ;  /* 0x3000003cff357230 */ /* 0x100fe20000004100 */
[----:B------:R-:W-:Y:S01]  /*53c0*/  LOP3.LUT P3, RZ, R145, 0xff, RZ, 0xc0, !PT ;  /* 0x000000ff91ff7812 */ /* 0x000fe2000786c0ff */
[----:B------:R-:W-:Y:S01]  /*53d0*/  FADD.FTZ R0, R101, -R0 ;  /* 0x8000000065007221 */ /* 0x000fe20000010000 */
[----:B------:R-:W-:Y:S01]  /*53e0*/  FFMA.FTZ R96, R96, R238, R237 ;  /* 0x000000ee60607223 */ /* 0x000fe200000100ed */
[----:B------:R-:W-:Y:S01]  /*53f0*/  FSEL R102, R84, RZ, P5 ;  /* 0x000000ff54667208 */ /* 0x000fe20002800000 */
[----:B------:R-:W-:Y:S01]  /*5400*/  FMUL.FTZ R72, R55, UR6 ;  /* 0x0000000637487c20 */ /* 0x000fe20008410000 */
[----:B------:R-:W-:Y:S01]  /*5410*/  FSEL R84, R73, RZ, P6 ;  /* 0x000000ff49547208 */ /* 0x000fe20003000000 */
[----:B------:R-:W-:Y:S01]  /*5420*/  FFMA.FTZ R0, R211, R0, R53 ;  /* 0x00000000d3007223 */ /* 0x000fe20000010035 */
[----:B------:R-:W-:Y:S01]  /*5430*/  LOP3.LUT P5, RZ, R247, 0xff00, RZ, 0xc0, !PT ;  /* 0x0000ff00f7ff7812 */ /* 0x000fe200078ac0ff */
[----:B------:R-:W-:Y:S01]  /*5440*/  FADD.FTZ R96, R97, -R96 ;  /* 0x8000006061607221 */ /* 0x000fe20000010000 */
[----:B------:R-:W-:Y:S01]  /*5450*/  FSEL R83, R52, RZ, P3 ;  /* 0x000000ff34537208 */ /* 0x000fe20001800000 */
[----:B------:R-:W-:Y:S01]  /*5460*/  HADD2.F32 R52, -RZ, R60.H0_H0 ;  /* 0x2000003cff347230 */ /* 0x000fe20000004100 */
[----:B------:R-:W-:Y:S01]  /*5470*/  LOP3.LUT P6, RZ, R246, 0xff000000, RZ, 0xc0, !PT ;  /* 0xff000000f6ff7812 */ /* 0x000fe200078cc0ff */
[----:B------:R-:W-:Y:S01]  /*5480*/  FMUL.FTZ R0, R0, UR6 ;  /* 0x0000000600007c20 */ /* 0x000fe20008410000 */
[----:B------:R-:W-:-:S02]  /*5490*/  LOP3.LUT P3, RZ, R246, 0xff0000, RZ, 0xc0, !PT ;  /* 0x00ff0000f6ff7812 */ /* 0x000fc4000786c0ff */
[----:B------:R-:W-:Y:S01]  /*54a0*/  FSEL R85, R73, RZ, P5 ;  /* 0x000000ff49557208 */ /* 0x000fe20002800000 */
[----:B------:R-:W-:Y:S01]  /*54b0*/  FFMA.FTZ R52, R211, R96, R52 ;  /* 0x00000060d3347223 */ /* 0x000fe20000010034 */
[----:B------:R-:W-:Y:S02]  /*54c0*/  FSEL R82, R72, RZ, P6 ;  /* 0x000000ff48527208 */ /* 0x000fe40003000000 */
[----:B------:R-:W-:Y:S01]  /*54d0*/  FSEL R73, R54, RZ, P3 ;  /* 0x000000ff36497208 */ /* 0x000fe20001800000 */
[----:B------:R-:W-:Y:S01]  /*54e0*/  FMUL.FTZ R52, R52, UR6 ;  /* 0x0000000634347c20 */ /* 0x000fe20008410000 */
[C---:B------:R-:W-:Y:S02]  /*54f0*/  LOP3.LUT P6, RZ, R144.reuse, 0xff000000, RZ, 0xc0, !PT ;  /* 0xff00000090ff7812 */ /* 0x040fe400078cc0ff */
[----:B------:R-:W-:Y:S02]  /*5500*/  LOP3.LUT P5, RZ, R144, 0xff0000, RZ, 0xc0, !PT ;  /* 0x00ff000090ff7812 */ /* 0x000fe400078ac0ff */
[----:B------:R-:W-:-:S02]  /*5510*/  LOP3.LUT P3, RZ, R246, 0xff00, RZ, 0xc0, !PT ;  /* 0x0000ff00f6ff7812 */ /* 0x000fc4000786c0ff */
[----:B------:R-:W-:Y:S02]  /*5520*/  F2FP.F16.F32.PACK_AB R55, R102, R79 ;  /* 0x0000004f6637723e */ /* 0x000fe400000000ff */
[----:B------:R-:W-:Y:S02]  /*5530*/  FSEL R53, R72, RZ, P6 ;  /* 0x000000ff48357208 */ /* 0x000fe40003000000 */
[----:B------:R-:W-:Y:S02]  /*5540*/  FSEL R78, R54, RZ, P5 ;  /* 0x000000ff364e7208 */ /* 0x000fe40002800000 */
[----:B------:R-:W-:Y:S02]  /*5550*/  LOP3.LUT P6, RZ, R144, 0xff00, RZ, 0xc0, !PT ;  /* 0x0000ff0090ff7812 */ /* 0x000fe400078cc0ff */
[----:B------:R-:W-:Y:S02]  /*5560*/  FSEL R79, R0, RZ, P3 ;  /* 0x000000ff004f7208 */ /* 0x000fe40001800000 */
[----:B------:R-:W-:-:S02]  /*5570*/  LOP3.LUT P5, RZ, R246, 0xff, RZ, 0xc0, !PT ;  /* 0x000000fff6ff7812 */ /* 0x000fc400078ac0ff */
[----:B------:R-:W-:Y:S02]  /*5580*/  LOP3.LUT P3, RZ, R144, 0xff, RZ, 0xc0, !PT ;  /* 0x000000ff90ff7812 */ /* 0x000fe4000786c0ff */
        /* <DEDUP_REMOVED lines=9> */
[----:B------:R-:W-:Y:S01]  /*5620*/  F2FP.F16.F32.PACK_AB R72, R79, R72 ;  /* 0x000000484f48723e */ /* 0x000fe200000000ff */
[----:B------:R-:W-:Y:S06]  /*5630*/  BRA `(.L_x_521) ;  /* 0x0000001800347947 */ /* 0x000fec0003800000 */
.L_x_519:
[----:B------:R-:W-:Y:S05]  /*5640*/  @!P1 BRA `(.L_x_522) ;  /* 0x00000004003c9947 */ /* 0x000fea0003800000 */
[-CC-:B------:R-:W-:Y:S01]  /*5650*/  FFMA.FTZ R227, R227, R238.reuse, R237.reuse ;  /* 0x000000eee3e37223 */ /* 0x180fe200000100ed */
[-CC-:B------:R-:W-:Y:S01]  /*5660*/  FFMA.FTZ R0, R225, R238.reuse, R237.reuse ;  /* 0x000000eee1007223 */ /* 0x180fe200000100ed */
[-C--:B------:R-:W-:Y:S01]  /*5670*/  FFMA.FTZ R85, R85, R238.reuse, R237 ;  /* 0x000000ee55557223 */ /* 0x080fe200000100ed */
[----:B------:R-:W-:Y:S01]  /*5680*/  LOP3.LUT P5, RZ, R247, 0xff0000, RZ, 0xc0, !PT ;  /* 0x00ff0000f7ff7812 */ /* 0x000fe200078ac0ff */
[----:B------:R-:W-:Y:S01]  /*5690*/  FADD.FTZ R230, R230, -R227 ;  /* 0x800000e3e6e67221 */ /* 0x000fe20000010000 */
[----:B0-----:R-:W-:Y:S01]  /*56a0*/  FADD.FTZ R70, R223, -R0 ;  /* 0x80000000df467221 */ /* 0x001fe20000010000 */
[----:B------:R-:W-:Y:S01]  /*56b0*/  FADD.FTZ R54, R84, -R85 ;  /* 0x8000005554367221 */ /* 0x000fe20000010000 */
[--C-:B------:R-:W-:Y:S01]  /*56c0*/  FFMA.FTZ R229, R229, R238, R237.reuse ;  /* 0x000000eee5e57223 */ /* 0x100fe200000100ed */
[C---:B------:R-:W-:Y:S01]  /*56d0*/  FMUL.FTZ R71, R211.reuse, R230 ;  /* 0x000000e6d3477220 */ /* 0x040fe20000410000 */
[----:B------:R-:W-:Y:S01]  /*56e0*/  FFMA.FTZ R53, R226, R238, R237 ;  /* 0x000000eee2357223 */ /* 0x000fe200000100ed */
[----:B------:R-:W-:Y:S01]  /*56f0*/  FMUL.FTZ R54, R211, R54 ;  /* 0x00000036d3367220 */ /* 0x000fe20000410000 */
[----:B------:R-:W-:Y:S01]  /*5700*/  ISETP.GE.U32.AND P3, PT, R246, RZ, PT ;  /* 0x000000fff600720c */ /* 0x000fe20003f66070 */
[----:B------:R-:W-:Y:S01]  /*5710*/  FMUL.FTZ R0, R71, UR6 ;  /* 0x0000000647007c20 */ /* 0x000fe20008410000 */
[----:B------:R-:W-:Y:S01]  /*5720*/  FADD.FTZ R228, R228, -R229 ;  /* 0x800000e5e4e47221 */ /* 0x000fe20000010000 */
[----:B------:R-:W-:Y:S01]  /*5730*/  FFMA.FTZ R99, R99, R238, R237 ;  /* 0x000000ee63637223 */ /* 0x000fe200000100ed */
[----:B------:R-:W-:Y:S01]  /*5740*/  LOP3.LUT P6, RZ, R145, 0xff0000, RZ, 0xc0, !PT ;  /* 0x00ff000091ff7812 */ /* 0x000fe200078cc0ff */
[----:B------:R-:W-:Y:S01]  /*5750*/  FMUL.FTZ R52, R54, UR6 ;  /* 0x0000000636347c20 */ /* 0x000fe20008410000 */
[----:B------:R-:W-:Y:S01]  /*5760*/  FSEL R75, R0, RZ, P5 ;  /* 0x000000ff004b7208 */ /* 0x000fe20002800000 */
[----:B------:R-:W-:Y:S01]  /*5770*/  FADD.FTZ R224, R224, -R53 ;  /* 0x80000035e0e07221 */ /* 0x000fe20000010000 */
[----:B------:R-:W-:Y:S01]  /*5780*/  ISETP.GE.U32.AND P5, PT, R144, RZ, PT ;  /* 0x000000ff9000720c */ /* 0x000fe20003fa6070 */
[----:B------:R-:W-:Y:S01]  /*5790*/  FMUL.FTZ R70, R211, R70 ;  /* 0x00000046d3467220 */ /* 0x000fe20000410000 */
[----:B------:R-:W-:Y:S01]  /*57a0*/  ISETP.GE.U32.AND.EX P3, PT, R247, 0x1000000, PT, P3 ;  /* 0x01000000f700780c */ /* 0x000fe20003f66130 */
[----:B------:R-:W-:Y:S01]  /*57b0*/  FMUL.FTZ R53, R211, R228 ;  /* 0x000000e4d3357220 */ /* 0x000fe20000410000 */
[----:B------:R-:W-:Y:S01]  /*57c0*/  ISETP.GE.U32.AND.EX P5, PT, R145, 0x1000000, PT, P5 ;  /* 0x010000009100780c */ /* 0x000fe20003fa6150 */
[----:B------:R-:W-:Y:S01]  /*57d0*/  FADD.FTZ R98, R98, -R99 ;  /* 0x8000006362627221 */ /* 0x000fe20000010000 */
[----:B------:R-:W-:Y:S01]  /*57e0*/  FSEL R55, R0, RZ, P6 ;  /* 0x000000ff00377208 */ /* 0x000fe20003000000 */
[----:B------:R-:W-:Y:S01]  /*57f0*/  FMUL.FTZ R0, R70, UR6 ;  /* 0x0000000646007c20 */ /* 0x000fe20008410000 */
[C---:B------:R-:W-:Y:S01]  /*5800*/  FSEL R68, R52.reuse, RZ, P3 ;  /* 0x000000ff34447208 */ /* 0x040fe20001800000 */
[----:B------:R-:W-:Y:S01]  /*5810*/  FMUL.FTZ R69, R211, R98 ;  /* 0x00000062d3457220 */ /* 0x000fe20000410000 */
[----:B------:R-:W-:Y:S01]  /*5820*/  FSEL R82, R52, RZ, P5 ;  /* 0x000000ff34527208 */ /* 0x000fe20002800000 */
[----:B------:R-:W-:Y:S01]  /*5830*/  FMUL.FTZ R52, R53, UR6 ;  /* 0x0000000635347c20 */ /* 0x000fe20008410000 */
[----:B------:R-:W-:Y:S01]  /*5840*/  LOP3.LUT P6, RZ, R247, 0xff, RZ, 0xc0, !PT ;  /* 0x000000fff7ff7812 */ /* 0x000fe200078cc0ff */
[-CC-:B------:R-:W-:Y:S01]  /*5850*/  FFMA.FTZ R102, R102, R238.reuse, R237.reuse ;  /* 0x000000ee66667223 */ /* 0x180fe200000100ed */
[----:B------:R-:W-:Y:S01]  /*5860*/  LOP3.LUT P3, RZ, R145, 0xff, RZ, 0xc0, !PT ;  /* 0x000000ff91ff7812 */ /* 0x000fe2000786c0ff */
[----:B------:R-:W-:Y:S01]  /*5870*/  FFMA.FTZ R96, R96, R238, R237 ;  /* 0x000000ee60607223 */ /* 0x000fe200000100ed */
[----:B------:R-:W-:Y:S01]  /*5880*/  LOP3.LUT P5, RZ, R247, 0xff00, RZ, 0xc0, !PT ;  /* 0x0000ff00f7ff7812 */ /* 0x000fe200078ac0ff */
[----:B------:R-:W-:Y:S01]  /*5890*/  FADD.FTZ R102, R101, -R102 ;  /* 0x8000006665667221 */ /* 0x000fe20000010000 */
[C---:B------:R-:W-:Y:S01]  /*58a0*/  FSEL R74, R0.reuse, RZ, P6 ;  /* 0x000000ff004a7208 */ /* 0x040fe20003000000 */
[----:B------:R-:W-:Y:S01]  /*58b0*/  FADD.FTZ R96, R97, -R96 ;  /* 0x8000006061607221 */ /* 0x000fe20000010000 */
[----:B------:R-:W-:Y:S01]  /*58c0*/  FSEL R72, R0, RZ, P3 ;  /* 0x000000ff00487208 */ /* 0x000fe20001800000 */
[----:B------:R-:W-:Y:S01]  /*58d0*/  FMUL.FTZ R0, R69, UR6 ;  /* 0x0000000645007c20 */ /* 0x000fe20008410000 */
[----:B------:R-:W-:-:S02]  /*58e0*/  FSEL R83, R52, RZ, P5 ;  /* 0x000000ff34537208 */ /* 0x000fc40002800000 */
[----:B------:R-:W-:Y:S02]  /*58f0*/  LOP3.LUT P3, RZ, R246, 0xff0000, RZ, 0xc0, !PT ;  /* 0x00ff0000f6ff7812 */ /* 0x000fe4000786c0ff */
[----:B------:R-:W-:Y:S02]  /*5900*/  LOP3.LUT P5, RZ, R144, 0xff0000, RZ, 0xc0, !PT ;  /* 0x00ff000090ff7812 */ /* 0x000fe400078ac0ff */
[C---:B------:R-:W-:Y:S02]  /*5910*/  FSEL R73, R0.reuse, RZ, P3 ;  /* 0x000000ff00497208 */ /* 0x040fe40001800000 */
[----:B------:R-:W-:Y:S01]  /*5920*/  FSEL R78, R0, RZ, P5 ;  /* 0x000000ff004e7208 */ /* 0x000fe20002800000 */
[----:B------:R-:W-:Y:S01]  /*5930*/  FMUL.FTZ R0, R211, R224 ;  /* 0x000000e0d3007220 */ /* 0x000fe20000410000 */
[----:B------:R-:W-:Y:S02]  /*5940*/  LOP3.LUT P6, RZ, R145, 0xff00, RZ, 0xc0, !PT ;  /* 0x0000ff0091ff7812 */ /* 0x000fe400078cc0ff */
[----:B------:R-:W-:Y:S01]  /*5950*/  F2FP.F16.F32.PACK_AB R71, R54, R71 ;  /* 0x000000473647723e */ /* 0x000fe200000000ff */
[----:B------:R-:W-:Y:S01]  /*5960*/  FMUL.FTZ R54, R0, UR6 ;  /* 0x0000000600367c20 */ /* 0x000fe20008410000 */
[----:B------:R-:W-:-:S02]  /*5970*/  FSEL R99, R52, RZ, P6 ;  /* 0x000000ff34637208 */ /* 0x000fc40003000000 */
[----:B------:R-:W-:Y:S02]  /*5980*/  LOP3.LUT P6, RZ, R246, 0xff000000, RZ, 0xc0, !PT ;  /* 0xff000000f6ff7812 */ /* 0x000fe400078cc0ff */
[----:B------:R-:W-:Y:S01]  /*5990*/  F2FP.F16.F32.PACK_AB R70, R53, R70 ;  /* 0x000000463546723e */ /* 0x000fe200000000ff */
[C---:B------:R-:W-:Y:S01]  /*59a0*/  FMUL.FTZ R53, R211.reuse, R102 ;  /* 0x00000066d3357220 */ /* 0x040fe20000410000 */
[----:B------:R-:W-:Y:S01]  /*59b0*/  F2FP.F16.F32.PACK_AB R69, R0, R69 ;  /* 0x000000450045723e */ /* 0x000fe200000000ff */
[----:B------:R-:W-:Y:S01]  /*59c0*/  FMUL.FTZ R0, R211, R96 ;  /* 0x00000060d3007220 */ /* 0x000fe20000410000 */
[----:B------:R-:W-:Y:S01]  /*59d0*/  F2FP.F16.F32.PACK_AB R55, R82, R55 ;  /* 0x000000375237723e */ /* 0x000fe200000000ff */
[----:B------:R-:W-:Y:S01]  /*59e0*/  FMUL.FTZ R52, R53, UR6 ;  /* 0x0000000635347c20 */ /* 0x000fe20008410000 */
[----:B------:R-:W-:Y:S02]  /*59f0*/  FSEL R82, R54, RZ, P6 ;  /* 0x000000ff36527208 */ /* 0x000fe40003000000 */
[----:B------:R-:W-:-:S02]  /*5a00*/  LOP3.LUT P6, RZ, R144, 0xff000000, RZ, 0xc0, !PT ;  /* 0xff00000090ff7812 */ /* 0x000fc400078cc0ff */
[----:B------:R-:W-:Y:S02]  /*5a10*/  LOP3.LUT P3, RZ, R246, 0xff00, RZ, 0xc0, !PT ;  /* 0x0000ff00f6ff7812 */ /* 0x000fe4000786c0ff */
[----:B------:R-:W-:Y:S02]  /*5a20*/  F2FP.F16.F32.PACK_AB R75, R68, R75 ;  /* 0x0000004b444b723e */ /* 0x000fe400000000ff */
[----:B------:R-:W-:Y:S02]  /*5a30*/  FSEL R85, R54, RZ, P6 ;  /* 0x000000ff36557208 */ /* 0x000fe40003000000 */
[----:B------:R-:W-:Y:S01]  /*5a40*/  F2FP.F16.F32.PACK_AB R68, R53, R0 ;  /* 0x000000003544723e */ /* 0x000fe200000000ff */
[----:B------:R-:W-:Y:S01]  /*5a50*/  FMUL.FTZ R0, R0, UR6 ;  /* 0x0000000600007c20 */ /* 0x000fe20008410000 */
[----:B------:R-:W-:Y:S02]  /*5a60*/  LOP3.LUT P6, RZ, R144, 0xff00, RZ, 0xc0, !PT ;  /* 0x0000ff0090ff7812 */ /* 0x000fe400078cc0ff */
[----:B------:R-:W-:-:S02]  /*5a70*/  FSEL R79, R52, RZ, P3 ;  /* 0x000000ff344f7208 */ /* 0x000fc40001800000 */
[----:B------:R-:W-:Y:S02]  /*5a80*/  LOP3.LUT P5, RZ, R246, 0xff, RZ, 0xc0, !PT ;  /* 0x000000fff6ff7812 */ /* 0x000fe400078ac0ff */
[----:B------:R-:W-:Y:S02]  /*5a90*/  LOP3.LUT P3, RZ, R144, 0xff, RZ, 0xc0, !PT ;  /* 0x000000ff90ff7812 */ /* 0x000fe4000786c0ff */
[----:B------:R-:W-:Y:S02]  /*5aa0*/  F2FP.F16.F32.PACK_AB R74, R83, R74 ;  /* 0x0000004a534a723e */ /* 0x000fe400000000ff */
[----:B------:R-:W-:Y:S02]  /*5ab0*/  F2FP.F16.F32.PACK_AB R54, R99, R72 ;  /* 0x000000486336723e */ /* 0x000fe400000000ff */
        /* <DEDUP_REMOVED lines=8> */
.L_x_522:
[-CC-:B------:R-:W-:Y:S01]  /*5b40*/  FFMA.FTZ R227, R227, R238.reuse, R237.reuse ;  /* 0x000000eee3e37223 */ /* 0x180fe200000100ed */
[-CC-:B------:R-:W-:Y:S01]  /*5b50*/  FFMA.FTZ R85, R85, R238.reuse, R237.reuse ;  /* 0x000000ee55557223 */ /* 0x180fe200000100ed */
[-CC-:B------:R-:W-:Y:S01]  /*5b60*/  FFMA.FTZ R0, R225, R238.reuse, R237.reuse ;  /* 0x000000eee1007223 */ /* 0x180fe200000100ed */
[----:B------:R-:W-:Y:S01]  /*5b70*/  FFMA.FTZ R229, R229, R238, R237 ;  /* 0x000000eee5e57223 */ /* 0x000fe200000100ed */
        /* <DEDUP_REMOVED lines=13> */
[----:B0-----:R-:W-:Y:S01]  /*5c50*/  FFMA.FTZ R53, R226, R238, R237 ;  /* 0x000000eee2357223 */ /* 0x001fe200000100ed */
        /* <DEDUP_REMOVED lines=9> */
[--C-:B------:R-:W-:Y:S01]  /*5cf0*/  FFMA.FTZ R102, R102, R238, R237.reuse ;  /* 0x000000ee66667223 */ /* 0x100fe200000100ed */
        /* <DEDUP_REMOVED lines=35> */
[----:B------:R-:W-:-:S02]  /*5f30*/  F2FP.F16.F32.PACK_AB R75, R52, R75 ;  /* 0x0000004b344b723e */ /* 0x000fc400000000ff */
[----:B------:R-:W-:Y:S02]  /*5f40*/  F2FP.F16.F32.PACK_AB R74, R83, R74 ;  /* 0x0000004a534a723e */ /* 0x000fe400000000ff */
[----:B------:R-:W-:Y:S02]  /*5f50*/  FSEL R83, R102, RZ, P5 ;  /* 0x000000ff66537208 */ /* 0x000fe40002800000 */
        /* <DEDUP_REMOVED lines=9> */
.L_x_518:
[----:B------:R-:W-:Y:S05]  /*5ff0*/  @!P2 BRA `(.L_x_523) ;  /* 0x000000080004a947 */ /* 0x000fea0003800000 */
[----:B------:R-:W-:Y:S05]  /*6000*/  @!P1 BRA `(.L_x_524) ;  /* 0x0000000400089947 */ /* 0x000fea0003800000 */
[-CC-:B------:R-:W-:Y:S01]  /*6010*/  FFMA.FTZ R85, R85, R238.reuse, R237.reuse ;  /* 0x000000ee55557223 */ /* 0x180fe200000100ed */
[-CC-:B------:R-:W-:Y:S01]  /*6020*/  FFMA.FTZ R227, R227, R238.reuse, R237.reuse ;  /* 0x000000eee3e37223 */ /* 0x180fe200000100ed */
[--C-:B0-----:R-:W-:Y:S02]  /*6030*/  HADD2.F32 R75, -RZ, R63.reuse.H1_H1 ;  /* 0x3000003fff4b7230 */ /* 0x101fe40000004100 */
[-C--:B------:R-:W-:Y:S01]  /*6040*/  FFMA.FTZ R229, R229, R238.reuse, R237 ;  /* 0x000000eee5e57223 */ /* 0x080fe200000100ed */
[----:B------:R-:W-:Y:S01]  /*6050*/  FADD.FTZ R84, R84, -R85 ;  /* 0x8000005554547221 */ /* 0x000fe20000010000 */
[----:B------:R-:W-:Y:S02]  /*6060*/  HADD2.F32 R68, -RZ, R63.H0_H0 ;  /* 0x2000003fff447230 */ /* 0x000fe40000004100 */
[----:B------:R-:W-:Y:S01]  /*6070*/  FADD.FTZ R230, R230, -R227 ;  /* 0x800000e3e6e67221 */ /* 0x000fe20000010000 */
[----:B------:R-:W-:Y:S01]  /*6080*/  FFMA.FTZ R69, R226, R238, R237 ;  /* 0x000000eee2457223 */ /* 0x000fe200000100ed */
[----:B------:R-:W-:Y:S01]  /*6090*/  FFMA.FTZ R85, R211, R84, R75 ;  /* 0x00000054d3557223 */ /* 0x000fe2000001004b */
[--C-:B------:R-:W-:Y:S01]  /*60a0*/  HADD2.F32 R73, -RZ, R62.reuse.H1_H1 ;  /* 0x3000003eff497230 */ /* 0x100fe20000004100 */
[----:B------:R-:W-:Y:S01]  /*60b0*/  ISETP.GE.U32.AND P3, PT, R246, RZ, PT ;  /* 0x000000fff600720c */ /* 0x000fe20003f66070 */
[-CC-:B------:R-:W-:Y:S01]  /*60c0*/  FFMA.FTZ R99, R99, R238.reuse, R237.reuse ;  /* 0x000000ee63637223 */ /* 0x180fe200000100ed */
[----:B------:R-:W-:Y:S01]  /*60d0*/  FFMA.FTZ R0, R225, R238, R237 ;  /* 0x000000eee1007223 */ /* 0x000fe200000100ed */
[----:B------:R-:W-:Y:S01]  /*60e0*/  FADD.FTZ R228, R228, -R229 ;  /* 0x800000e5e4e47221 */ /* 0x000fe20000010000 */
[----:B------:R-:W-:Y:S01]  /*60f0*/  FFMA.FTZ R230, R211, R230, R68 ;  /* 0x000000e6d3e67223 */ /* 0x000fe20000010044 */
[----:B------:R-:W-:Y:S01]  /*6100*/  FADD.FTZ R224, R224, -R69 ;  /* 0x80000045e0e07221 */ /* 0x000fe20000010000 */
[----:B------:R-:W-:Y:S01]  /*6110*/  FFMA.FTZ R96, R96, R238, R237 ;  /* 0x000000ee60607223 */ /* 0x000fe200000100ed */
[----:B------:R-:W-:Y:S01]  /*6120*/  FMUL.FTZ R68, R85, UR6 ;  /* 0x0000000655447c20 */ /* 0x000fe20008410000 */
[----:B------:R-:W-:Y:S01]  /*6130*/  HADD2.F32 R71, -RZ, R62.H0_H0 ;  /* 0x2000003eff477230 */ /* 0x000fe20000004100 */
[----:B------:R-:W-:Y:S01]  /*6140*/  ISETP.GE.U32.AND.EX P3, PT, R247, 0x1000000, PT, P3 ;  /* 0x01000000f700780c */ /* 0x000fe20003f66130 */
[----:B------:R-:W-:-:S02]  /*6150*/  HADD2.F32 R69, -RZ, R61.H0_H0 ;  /* 0x2000003dff457230 */ /* 0x000fc40000004100 */
[----:B------:R-:W-:Y:S01]  /*6160*/  FADD.FTZ R98, R98, -R99 ;  /* 0x8000006362627221 */ /* 0x000fe20000010000 */
[----:B------:R-:W-:Y:S01]  /*6170*/  FADD.FTZ R0, R223, -R0 ;  /* 0x80000000df007221 */ /* 0x000fe20000010000 */
[----:B------:R-:W-:Y:S01]  /*6180*/  FFMA.FTZ R79, R211, R228, R73 ;  /* 0x000000e4d34f7223 */ /* 0x000fe20000010049 */
[----:B------:R-:W-:Y:S01]  /*6190*/  FADD.FTZ R96, R97, -R96 ;  /* 0x8000006061607221 */ /* 0x000fe20000010000 */
[----:B------:R-:W-:Y:S01]  /*61a0*/  FSEL R97, R68, RZ, P3 ;  /* 0x000000ff44617208 */ /* 0x000fe20001800000 */
[C---:B------:R-:W-:Y:S01]  /*61b0*/  FFMA.FTZ R70, R211.reuse, R0, R71 ;  /* 0x00000000d3467223 */ /* 0x040fe20000010047 */
[----:B------:R-:W-:Y:S01]  /*61c0*/  FFMA.FTZ R98, R211, R98, R69 ;  /* 0x00000062d3627223 */ /* 0x000fe20000010045 */
[----:B------:R-:W-:Y:S01]  /*61d0*/  FMUL.FTZ R68, R79, UR6 ;  /* 0x000000064f447c20 */ /* 0x000fe20008410000 */
[----:B------:R-:W-:Y:S01]  /*61e0*/  FMUL.FTZ R69, R230, UR6 ;  /* 0x00000006e6457c20 */ /* 0x000fe20008410000 */
[C---:B------:R-:W-:Y:S01]  /*61f0*/  LOP3.LUT P3, RZ, R247.reuse, 0xff00, RZ, 0xc0, !PT ;  /* 0x0000ff00f7ff7812 */ /* 0x040fe2000786c0ff */
[----:B------:R-:W-:Y:S01]  /*6200*/  FFMA.FTZ R102, R102, R238, R237 ;  /* 0x000000ee66667223 */ /* 0x000fe200000100ed */
[C---:B------:R-:W-:Y:S01]  /*6210*/  LOP3.LUT P5, RZ, R247.reuse, 0xff0000, RZ, 0xc0, !PT ;  /* 0x00ff0000f7ff7812 */ /* 0x040fe200078ac0ff */
[----:B------:R-:W-:Y:S01]  /*6220*/  FMUL.FTZ R0, R70, UR6 ;  /* 0x0000000646007c20 */ /* 0x000fe20008410000 */
[----:B------:R-:W-:Y:S01]  /*6230*/  LOP3.LUT P6, RZ, R247, 0xff, RZ, 0xc0, !PT ;  /* 0x000000fff7ff7812 */ /* 0x000fe200078cc0ff */
[--C-:B------:R-:W-:Y:S01]  /*6240*/  HADD2.F32 R71, -RZ, R60.reuse.H1_H1 ;  /* 0x3000003cff477230 */ /* 0x100fe20000004100 */
[----:B------:R-:W-:Y:S01]  /*6250*/  FSEL R83, R68, RZ, P3 ;  /* 0x000000ff44537208 */ /* 0x000fe20001800000 */
[----:B------:R-:W-:Y:S01]  /*6260*/  HADD2.F32 R68, -RZ, R61.H1_H1 ;  /* 0x3000003dff447230 */ /* 0x000fe20000004100 */
[----:B------:R-:W-:Y:S01]  /*6270*/  FSEL R84, R69, RZ, P5 ;  /* 0x000000ff45547208 */ /* 0x000fe20002800000 */
[----:B------:R-:W-:-:S02]  /*6280*/  HADD2.F32 R69, -RZ, R60.H0_H0 ;  /* 0x2000003cff457230 */ /* 0x000fc40000004100 */
[----:B------:R-:W-:Y:S01]  /*6290*/  FADD.FTZ R102, R101, -R102 ;  /* 0x8000006665667221 */ /* 0x000fe20000010000 */
[----:B------:R-:W-:Y:S01]  /*62a0*/  FSEL R82, R0, RZ, P6 ;  /* 0x000000ff00527208 */ /* 0x000fe20003000000 */
[----:B------:R-:W-:Y:S01]  /*62b0*/  FMUL.FTZ R0, R98, UR6 ;  /* 0x0000000662007c20 */ /* 0x000fe20008410000 */
[----:B------:R-:W-:Y:S01]  /*62c0*/  LOP3.LUT P5, RZ, R246, 0xff0000, RZ, 0xc0, !PT ;  /* 0x00ff0000f6ff7812 */ /* 0x000fe200078ac0ff */
[C---:B------:R-:W-:Y:S01]  /*62d0*/  FFMA.FTZ R75, R211.reuse, R224, R68 ;  /* 0x000000e0d34b7223 */ /* 0x040fe20000010044 */
[C---:B------:R-:W-:Y:S01]  /*62e0*/  FFMA.FTZ R68, R211.reuse, R96, R69 ;  /* 0x00000060d3447223 */ /* 0x040fe20000010045 */
[----:B------:R-:W-:Y:S01]  /*62f0*/  FFMA.FTZ R73, R211, R102, R71 ;  /* 0x00000066d3497223 */ /* 0x000fe20000010047 */
[----:B------:R-:W-:Y:S01]  /*6300*/  FSEL R78, R0, RZ, P5 ;  /* 0x000000ff004e7208 */ /* 0x000fe20002800000 */
[----:B------:R-:W-:Y:S01]  /*6310*/  FMUL.FTZ R74, R75, UR6 ;  /* 0x000000064b4a7c20 */ /* 0x000fe20008410000 */
[----:B------:R-:W-:Y:S01]  /*6320*/  FMUL.FTZ R0, R68, UR6 ;  /* 0x0000000644007c20 */ /* 0x000fe20008410000 */
[----:B------:R-:W-:Y:S01]  /*6330*/  FMUL.FTZ R72, R73, UR6 ;  /* 0x0000000649487c20 */ /* 0x000fe20008410000 */
[----:B------:R-:W-:-:S02]  /*6340*/  LOP3.LUT P6, RZ, R246, 0xff000000, RZ, 0xc0, !PT ;  /* 0xff000000f6ff7812 */ /* 0x000fc400078cc0ff */
[C---:B------:R-:W-:Y:S02]  /*6350*/  LOP3.LUT P3, RZ, R246.reuse, 0xff, RZ, 0xc0, !PT ;  /* 0x000000fff6ff7812 */ /* 0x040fe4000786c0ff */
        /* <DEDUP_REMOVED lines=13> */
.L_x_524:
[-CC-:B------:R-:W-:Y:S01]  /*6430*/  FFMA.FTZ R85, R85, R238.reuse, R237.reuse ;  /* 0x000000ee55557223 */ /* 0x180fe200000100ed */
[-CC-:B------:R-:W-:Y:S01]  /*6440*/  FFMA.FTZ R227, R227, R238.reuse, R237.reuse ;  /* 0x000000eee3e37223 */ /* 0x180fe200000100ed */
[-C--:B0-----:R-:W-:Y:S01]  /*6450*/  FFMA.FTZ R73, R226, R238.reuse, R237 ;  /* 0x000000eee2497223 */ /* 0x081fe200000100ed */
[--C-:B------:R-:W-:Y:S02]  /*6460*/  HADD2.F32 R72, -RZ, R63.reuse.H1_H1 ;  /* 0x3000003fff487230 */ /* 0x100fe40000004100 */
[----:B------:R-:W-:Y:S01]  /*6470*/  FADD.FTZ R84, R84, -R85 ;  /* 0x8000005554547221 */ /* 0x000fe20000010000 */
[----:B------:R-:W-:Y:S02]  /*6480*/  HADD2.F32 R75, -RZ, R63.H0_H0 ;  /* 0x2000003fff4b7230 */ /* 0x000fe40000004100 */
[-C--:B------:R-:W-:Y:S01]  /*6490*/  FFMA.FTZ R0, R225, R238.reuse, R237 ;  /* 0x000000eee1007223 */ /* 0x080fe200000100ed */
[----:B------:R-:W-:Y:S01]  /*64a0*/  FADD.FTZ R230, R230, -R227 ;  /* 0x800000e3e6e67221 */ /* 0x000fe20000010000 */
[-CC-:B------:R-:W-:Y:S01]  /*64b0*/  FFMA.FTZ R99, R99, R238.reuse, R237.reuse ;  /* 0x000000ee63637223 */ /* 0x180fe200000100ed */
[----:B------:R-:W-:Y:S01]  /*64c0*/  FFMA.FTZ R229, R229, R238, R237 ;  /* 0x000000eee5e57223 */ /* 0x000fe200000100ed */
[----:B------:R-:W-:Y:S01]  /*64d0*/  FADD.FTZ R224, R224, -R73 ;  /* 0x80000049e0e07221 */ /* 0x000fe20000010000 */
[----:B------:R-:W-:-:S02]  /*64e0*/  HADD2.F32 R73, -RZ, R62.H0_H0 ;  /* 0x2000003eff497230 */ /* 0x000fc40000004100 */
[----:B------:R-:W-:Y:S01]  /*64f0*/  FFMA.FTZ R84, R211, R84, R72 ;  /* 0x00000054d3547223 */ /* 0x000fe20000010048 */
[----:B------:R-:W-:Y:S01]  /*6500*/  FADD.FTZ R0, R223, -R0 ;  /* 0x80000000df007221 */ /* 0x000fe20000010000 */
[C---:B------:R-:W-:Y:S01]  /*6510*/  FFMA.FTZ R230, R211.reuse, R230, R75 ;  /* 0x000000e6d3e67223 */ /* 0x040fe2000001004b */
[----:B------:R-:W-:Y:S02]  /*6520*/  HADD2.F32 R72, -RZ, R62.H1_H1 ;  /* 0x3000003eff487230 */ /* 0x000fe40000004100 */
[----:B------:R-:W-:Y:S01]  /*6530*/  FADD.FTZ R98, R98, -R99 ;  /* 0x8000006362627221 */ /* 0x000fe20000010000 */
[--C-:B------:R-:W-:Y:S02]  /*6540*/  HADD2.F32 R79, -RZ, R61.reuse.H0_H0 ;  /* 0x2000003dff4f7230 */ /* 0x100fe40000004100 */
[----:B------:R-:W-:Y:S01]  /*6550*/  FADD.FTZ R228, R228, -R229 ;  /* 0x800000e5e4e47221 */ /* 0x000fe20000010000 */
[----:B------:R-:W-:Y:S01]  /*6560*/  ISETP.GE.U32.AND P3, PT, R246, RZ, PT ;  /* 0x000000fff600720c */ /* 0x000fe20003f66070 */
[-CC-:B------:R-:W-:Y:S01]  /*6570*/  FFMA.FTZ R102, R102, R238.reuse, R237.reuse ;  /* 0x000000ee66667223 */ /* 0x180fe200000100ed */
[----:B------:R-:W-:Y:S01]  /*6580*/  FFMA.FTZ R96, R96, R238, R237 ;  /* 0x000000ee60607223 */ /* 0x000fe200000100ed */
[----:B------:R-:W-:Y:S01]  /*6590*/  FFMA.FTZ R0, R211, R0, R73 ;  /* 0x00000000d3007223 */ /* 0x000fe20000010049 */
[----:B------:R-:W-:Y:S01]  /*65a0*/  FMUL.FTZ R84, R84, UR6 ;  /* 0x0000000654547c20 */ /* 0x000fe20008410000 */
[----:B------:R-:W-:Y:S01]  /*65b0*/  FMUL.FTZ R230, R230, UR6 ;  /* 0x00000006e6e67c20 */ /* 0x000fe20008410000 */
[----:B------:R-:W-:-:S02]  /*65c0*/  HADD2.F32 R83, -RZ, R61.H1_H1 ;  /* 0x3000003dff537230 */ /* 0x000fc40000004100 */
[C---:B------:R-:W-:Y:S01]  /*65d0*/  FFMA.FTZ R72, R211.reuse, R228, R72 ;  /* 0x000000e4d3487223 */ /* 0x040fe20000010048 */
[--C-:B------:R-:W-:Y:S02]  /*65e0*/  HADD2.F32 R75, -RZ, R60.reuse.H1_H1 ;  /* 0x3000003cff4b7230 */ /* 0x100fe40000004100 */
[----:B------:R-:W-:Y:S01]  /*65f0*/  FFMA.FTZ R79, R211, R98, R79 ;  /* 0x00000062d34f7223 */ /* 0x000fe2000001004f */
[----:B------:R-:W-:Y:S01]  /*6600*/  HADD2.F32 R73, -RZ, R60.H0_H0 ;  /* 0x2000003cff497230 */ /* 0x000fe20000004100 */
[----:B------:R-:W-:Y:S01]  /*6610*/  LOP3.LUT P5, RZ, R247, 0xff0000, RZ, 0xc0, !PT ;  /* 0x00ff0000f7ff7812 */ /* 0x000fe200078ac0ff */
[----:B------:R-:W-:Y:S01]  /*6620*/  FADD.FTZ R102, R101, -R102 ;  /* 0x8000006665667221 */ /* 0x000fe20000010000 */
[----:B------:R-:W-:Y:S01]  /*6630*/  ISETP.GE.U32.AND.EX P3, PT, R247, 0x1000000, PT, P3 ;  /* 0x01000000f700780c */ /* 0x000fe20003f66130 */
[----:B------:R-:W-:Y:S01]  /*6640*/  FADD.FTZ R96, R97, -R96 ;  /* 0x8000006061607221 */ /* 0x000fe20000010000 */
[----:B------:R-:W-:Y:S01]  /*6650*/  FMUL.FTZ R0, R0, UR6 ;  /* 0x0000000600007c20 */ /* 0x000fe20008410000 */
[----:B------:R-:W-:Y:S01]  /*6660*/  LOP3.LUT P6, RZ, R247, 0xff, RZ, 0xc0, !PT ;  /* 0x000000fff7ff7812 */ /* 0x000fe200078cc0ff */
[----:B------:R-:W-:Y:S01]  /*6670*/  FMUL.FTZ R72, R72, UR6 ;  /* 0x0000000648487c20 */ /* 0x000fe20008410000 */
[----:B------:R-:W-:Y:S01]  /*6680*/  FSEL R97, R84, RZ, P3 ;  /* 0x000000ff54617208 */ /* 0x000fe20001800000 */
[----:B------:R-:W-:Y:S01]  /*6690*/  FMUL.FTZ R79, R79, UR6 ;  /* 0x000000064f4f7c20 */ /* 0x000fe20008410000 */
[----:B------:R-:W-:Y:S01]  /*66a0*/  FSEL R230, R230, RZ, P5 ;  /* 0x000000ffe6e67208 */ /* 0x000fe20002800000 */
[C---:B------:R-:W-:Y:S01]  /*66b0*/  FFMA.FTZ R83, R211.reuse, R224, R83 ;  /* 0x000000e0d3537223 */ /* 0x040fe20000010053 */
[C---:B------:R-:W-:Y:S01]  /*66c0*/  FFMA.FTZ R75, R211.reuse, R102, R75 ;  /* 0x00000066d34b7223 */ /* 0x040fe2000001004b */
[----:B------:R-:W-:Y:S01]  /*66d0*/  FFMA.FTZ R73, R211, R96, R73 ;  /* 0x00000060d3497223 */ /* 0x000fe20000010049 */
[----:B------:R-:W-:Y:S01]  /*66e0*/  LOP3.LUT P3, RZ, R247, 0xff00, RZ, 0xc0, !PT ;  /* 0x0000ff00f7ff7812 */ /* 0x000fe2000786c0ff */
[----:B------:R-:W-:Y:S01]  /*66f0*/  FMUL.FTZ R83, R83, UR6 ;  /* 0x0000000653537c20 */ /* 0x000fe20008410000 */
[----:B------:R-:W-:Y:S01]  /*6700*/  LOP3.LUT P5, RZ, R246, 0xff0000, RZ, 0xc0, !PT ;  /* 0x00ff0000f6ff7812 */ /* 0x000fe200078ac0ff */
[----:B------:R-:W-:Y:S01]  /*6710*/  FMUL.FTZ R75, R75, UR6 ;  /* 0x000000064b4b7c20 */ /* 0x000fe20008410000 */
[----:B------:R-:W-:Y:S01]  /*6720*/  FSEL R74, R0, RZ, P6 ;  /* 0x000000ff004a7208 */ /* 0x000fe20003000000 */
[----:B------:R-:W-:Y:S01]  /*6730*/  FMUL.FTZ R73, R73, UR6 ;  /* 0x0000000649497c20 */ /* 0x000fe20008410000 */
[----:B------:R-:W-:-:S02]  /*6740*/  FSEL R85, R72, RZ, P3 ;  /* 0x000000ff48557208 */ /* 0x000fc40001800000 */
[----:B------:R-:W-:Y:S02]  /*6750*/  FSEL R0, R79, RZ, P5 ;  /* 0x000000ff4f007208 */ /* 0x000fe40002800000 */
[C---:B------:R-:W-:Y:S02]  /*6760*/  LOP3.LUT P6, RZ, R246.reuse, 0xff000000, RZ, 0xc0, !PT ;  /* 0xff000000f6ff7812 */ /* 0x040fe400078cc0ff */
[C---:B------:R-:W-:Y:S02]  /*6770*/  LOP3.LUT P3, RZ, R246.reuse, 0xff00, RZ, 0xc0, !PT ;  /* 0x0000ff00f6ff7812 */ /* 0x040fe4000786c0ff */
[----:B------:R-:W-:Y:S02]  /*6780*/  LOP3.LUT P5, RZ, R246, 0xff, RZ, 0xc0, !PT ;  /* 0x000000fff6ff7812 */ /* 0x000fe400078ac0ff */
        /* <DEDUP_REMOVED lines=8> */
.L_x_523:
        /* <DEDUP_REMOVED lines=8> */
[----:B------:R-:W-:Y:S01]  /*6890*/  FFMA.FTZ R229, R229, R238, R237 ;  /* 0x000000eee5e57223 */ /* 0x000fe200000100ed */
[----:B0-----:R-:W-:Y:S01]  /*68a0*/  FMUL.FTZ R73, R211, R84 ;  /* 0x00000054d3497220 */ /* 0x001fe20000410000 */
[----:B------:R-:W-:Y:S01]  /*68b0*/  FADD.FTZ R0, R223, -R0 ;  /* 0x80000000df007221 */ /* 0x000fe20000010000 */
[----:B------:R-:W-:Y:S01]  /*68c0*/  FMUL.FTZ R230, R211, R230 ;  /* 0x000000e6d3e67220 */ /* 0x000fe20000410000 */
[----:B------:R-:W-:Y:S01]  /*68d0*/  ISETP.GE.U32.AND.EX P3, PT, R247, 0x1000000, PT, P3 ;  /* 0x01000000f700780c */ /* 0x000fe20003f66130 */
[----:B------:R-:W-:Y:S01]  /*68e0*/  FMUL.FTZ R68, R73, UR6 ;  /* 0x0000000649447c20 */ /* 0x000fe20008410000 */
[----:B------:R-:W-:Y:S01]  /*68f0*/  FADD.FTZ R98, R98, -R99 ;  /* 0x8000006362627221 */ /* 0x000fe20000010000 */
[----:B------:R-:W-:Y:S01]  /*6900*/  FADD.FTZ R228, R228, -R229 ;  /* 0x800000e5e4e47221 */ /* 0x000fe20000010000 */
[----:B------:R-:W-:Y:S01]  /*6910*/  FMUL.FTZ R70, R211, R0 ;  /* 0x00000000d3467220 */ /* 0x000fe20000410000 */
[-CC-:B------:R-:W-:Y:S01]  /*6920*/  FFMA.FTZ R102, R102, R238.reuse, R237.reuse ;  /* 0x000000ee66667223 */ /* 0x180fe200000100ed */
[-CC-:B------:R-:W-:Y:S01]  /*6930*/  FFMA.FTZ R71, R226, R238.reuse, R237.reuse ;  /* 0x000000eee2477223 */ /* 0x180fe200000100ed */
[----:B------:R-:W-:Y:S01]  /*6940*/  FMUL.FTZ R0, R230, UR6 ;  /* 0x00000006e6007c20 */ /* 0x000fe20008410000 */
[----:B------:R-:W-:Y:S01]  /*6950*/  FFMA.FTZ R96, R96, R238, R237 ;  /* 0x000000ee60607223 */ /* 0x000fe200000100ed */
[----:B------:R-:W-:Y:S01]  /*6960*/  LOP3.LUT P5, RZ, R247, 0xff0000, RZ, 0xc0, !PT ;  /* 0x00ff0000f7ff7812 */ /* 0x000fe200078ac0ff */
[C---:B------:R-:W-:Y:S01]  /*6970*/  FMUL.FTZ R69, R211.reuse, R98 ;  /* 0x00000062d3457220 */ /* 0x040fe20000410000 */
[----:B------:R-:W-:Y:S01]  /*6980*/  FSEL R85, R68, RZ, P3 ;  /* 0x000000ff44557208 */ /* 0x000fe20001800000 */
[----:B------:R-:W-:Y:S01]  /*6990*/  FMUL.FTZ R75, R211, R228 ;  /* 0x000000e4d34b7220 */ /* 0x000fe20000410000 */
[----:B------:R-:W-:Y:S01]  /*69a0*/  FMUL.FTZ R68, R70, UR6 ;  /* 0x0000000646447c20 */ /* 0x000fe20008410000 */
[----:B------:R-:W-:Y:S01]  /*69b0*/  LOP3.LUT P6, RZ, R247, 0xff, RZ, 0xc0, !PT ;  /* 0x000000fff7ff7812 */ /* 0x000fe200078cc0ff */
[----:B------:R-:W-:Y:S01]  /*69c0*/  FADD.FTZ R224, R224, -R71 ;  /* 0x80000047e0e07221 */ /* 0x000fe20000010000 */
[----:B------:R-:W-:Y:S01]  /*69d0*/  FADD.FTZ R96, R97, -R96 ;  /* 0x8000006061607221 */ /* 0x000fe20000010000 */
[----:B------:R-:W-:Y:S01]  /*69e0*/  FADD.FTZ R102, R101, -R102 ;  /* 0x8000006665667221 */ /* 0x000fe20000010000 */
[----:B------:R-:W-:Y:S01]  /*69f0*/  FSEL R84, R0, RZ, P5 ;  /* 0x000000ff00547208 */ /* 0x000fe20002800000 */
[----:B------:R-:W-:Y:S01]  /*6a00*/  FMUL.FTZ R72, R75, UR6 ;  /* 0x000000064b487c20 */ /* 0x000fe20008410000 */
[----:B------:R-:W-:Y:S01]  /*6a10*/  FMUL.FTZ R0, R69, UR6 ;  /* 0x0000000645007c20 */ /* 0x000fe20008410000 */
[----:B------:R-:W-:Y:S01]  /*6a20*/  LOP3.LUT P3, RZ, R247, 0xff00, RZ, 0xc0, !PT ;  /* 0x0000ff00f7ff7812 */ /* 0x000fe2000786c0ff */
[----:B------:R-:W-:Y:S01]  /*6a30*/  FMUL.FTZ R224, R211, R224 ;  /* 0x000000e0d3e07220 */ /* 0x000fe20000410000 */
[----:B------:R-:W-:-:S02]  /*6a40*/  LOP3.LUT P5, RZ, R246, 0xff0000, RZ, 0xc0, !PT ;  /* 0x00ff0000f6ff7812 */ /* 0x000fc400078ac0ff */
[----:B------:R-:W-:Y:S01]  /*6a50*/  FSEL R82, R68, RZ, P6 ;  /* 0x000000ff44527208 */ /* 0x000fe20003000000 */
[----:B------:R-:W-:Y:S01]  /*6a60*/  FMUL.FTZ R68, R211, R96 ;  /* 0x00000060d3447220 */ /* 0x000fe20000410000 */
[----:B------:R-:W-:Y:S01]  /*6a70*/  F2FP.F16.F32.PACK_AB R71, R73, R230 ;  /* 0x000000e64947723e */ /* 0x000fe200000000ff */
[----:B------:R-:W-:Y:S01]  /*6a80*/  FMUL.FTZ R73, R211, R102 ;  /* 0x00000066d3497220 */ /* 0x000fe20000410000 */
[----:B------:R-:W-:Y:S01]  /*6a90*/  FSEL R83, R72, RZ, P3 ;  /* 0x000000ff48537208 */ /* 0x000fe20001800000 */
[----:B------:R-:W-:Y:S01]  /*6aa0*/  FMUL.FTZ R74, R224, UR6 ;  /* 0x00000006e04a7c20 */ /* 0x000fe20008410000 */
[----:B------:R-:W-:Y:S01]  /*6ab0*/  FSEL R78, R0, RZ, P5 ;  /* 0x000000ff004e7208 */ /* 0x000fe20002800000 */
[----:B------:R-:W-:Y:S01]  /*6ac0*/  FMUL.FTZ R0, R68, UR6 ;  /* 0x0000000644007c20 */ /* 0x000fe20008410000 */
[----:B------:R-:W-:Y:S01]  /*6ad0*/  FMUL.FTZ R72, R73, UR6 ;  /* 0x0000000649487c20 */ /* 0x000fe20008410000 */
[C---:B------:R-:W-:Y:S02]  /*6ae0*/  LOP3.LUT P6, RZ, R246.reuse, 0xff000000, RZ, 0xc0, !PT ;  /* 0xff000000f6ff7812 */ /* 0x040fe400078cc0ff */
[----:B------:R-:W-:-:S02]  /*6af0*/  LOP3.LUT P3, RZ, R246, 0xff, RZ, 0xc0, !PT ;  /* 0x000000fff6ff7812 */ /* 0x000fc4000786c0ff */
[----:B------:R-:W-:Y:S02]  /*6b00*/  LOP3.LUT P5, RZ, R246, 0xff00, RZ, 0xc0, !PT ;  /* 0x0000ff00f6ff7812 */ /* 0x000fe400078ac0ff */
[----:B------:R-:W-:Y:S02]  /*6b10*/  F2FP.F16.F32.PACK_AB R68, R73, R68 ;  /* 0x000000444944723e */ /* 0x000fe400000000ff */
[----:B------:R-:W-:Y:S02]  /*6b20*/  FSEL R73, R74, RZ, P6 ;  /* 0x000000ff4a497208 */ /* 0x000fe40003000000 */
[----:B------:R-:W-:Y:S02]  /*6b30*/  FSEL R0, R0, RZ, P3 ;  /* 0x000000ff00007208 */ /* 0x000fe40001800000 */
        /* <DEDUP_REMOVED lines=8> */
.L_x_525:
        /* <DEDUP_REMOVED lines=8> */
[C---:B------:R-:W-:Y:S01]  /*6c40*/  FMUL.FTZ R84, R211.reuse, R84 ;  /* 0x00000054d3547220 */ /* 0x040fe20000410000 */
[----:B------:R-:W-:Y:S01]  /*6c50*/  FMUL.FTZ R230, R211, R230 ;  /* 0x000000e6d3e67220 */ /* 0x000fe20000410000 */
[----:B------:R-:W-:Y:S01]  /*6c60*/  FADD.FTZ R0, R223, -R0 ;  /* 0x80000000df007221 */ /* 0x000fe20000010000 */
[----:B------:R-:W-:Y:S01]  /*6c70*/  FADD.FTZ R228, R228, -R229 ;  /* 0x800000e5e4e47221 */ /* 0x000fe20000010000 */
[----:B------:R-:W-:Y:S01]  /*6c80*/  ISETP.GE.U32.AND P3, PT, R246, RZ, PT ;  /* 0x000000fff600720c */ /* 0x000fe20003f66070 */
[-CC-:B------:R-:W-:Y:S01]  /*6c90*/  FFMA.FTZ R102, R102, R238.reuse, R237.reuse ;  /* 0x000000ee66667223 */ /* 0x180fe200000100ed */
[-CC-:B0-----:R-:W-:Y:S01]  /*6ca0*/  FFMA.FTZ R73, R226, R238.reuse, R237.reuse ;  /* 0x000000eee2497223 */ /* 0x181fe200000100ed */
        /* <DEDUP_REMOVED lines=34> */
[----:B------:R-:W-:Y:S02]  /*6ed0*/  F2FP.F16.F32.PACK_AB R75, R84, R75 ;  /* 0x0000004b544b723e */ /* 0x000fe400000000ff */
[----:B------:R-:W-:Y:S02]  /*6ee0*/  F2FP.F16.F32.PACK_AB R74, R83, R0 ;  /* 0x00000000534a723e */ /* 0x000fe400000000ff */
[----:B------:R-:W-:Y:S02]  /*6ef0*/  F2FP.F16.F32.PACK_AB R73, R224, R73 ;  /* 0x00000049e049723e */ /* 0x000fe400000000ff */
[----:B------:R-:W-:-:S07]  /*6f00*/  F2FP.F16.F32.PACK_AB R72, R79, R72 ;  /* 0x000000484f48723e */ /* 0x000fce00000000ff */
.L_x_521:
        /* <DEDUP_REMOVED lines=13> */
[--C-:B------:R-:W-:Y:S02]  /*6fe0*/  HADD2.F32 R54, -RZ, R67.reuse.H0_H0 ;  /* 0x20000043ff367230 */ /* 0x100fe40000004100 */
[----:B------:R-:W-:Y:S01]  /*6ff0*/  FFMA.FTZ R236, R236, R238, R237 ;  /* 0x000000eeecec7223 */ /* 0x000fe200000100ed */
[----:B------:R-:W-:Y:S01]  /*7000*/  FADD.FTZ R52, R93, -R52 ;  /* 0x800000345d347221 */ /* 0x000fe20000010000 */
[--C-:B------:R-:W-:Y:S02]  /*7010*/  HADD2.F32 R53, -RZ, R66.reuse.H0_H0 ;  /* 0x20000042ff357230 */ /* 0x100fe40000004100 */
[----:B------:R-:W-:Y:S01]  /*7020*/  FADD.FTZ R0, R91, -R0 ;  /* 0x800000005b007221 */ /* 0x000fe20000010000 */
[----:B------:R-:W-:Y:S02]  /*7030*/  HADD2.F32 R73, -RZ, R67.H1_H1 ;  /* 0x30000043ff497230 */ /* 0x000fe40000004100 */
[----:B------:R-:W-:Y:S01]  /*7040*/  FFMA.FTZ R71, R211, R52, R54 ;  /* 0x00000034d3477223 */ /* 0x000fe20000010036 */
[----:B------:R-:W-:Y:S01]  /*7050*/  FADD.FTZ R236, R95, -R236 ;  /* 0x800000ec5fec7221 */ /* 0x000fe20000010000 */
[----:B------:R-:W-:Y:S01]  /*7060*/  FFMA.FTZ R70, R211, R0, R53 ;  /* 0x00000000d3467223 */ /* 0x000fe20000010035 */
[----:B------:R-:W-:Y:S01]  /*7070*/  LOP3.LUT P6, RZ, R81, 0xff0000, RZ, 0xc0, !PT ;  /* 0x00ff000051ff7812 */ /* 0x000fe200078cc0ff */
[----:B------:R-:W-:Y:S01]  /*7080*/  FMUL.FTZ R0, R71, UR6 ;  /* 0x0000000647007c20 */ /* 0x000fe20008410000 */
[----:B------:R-:W-:Y:S01]  /*7090*/  LOP3.LUT P5, RZ, R147, 0xff0000, RZ, 0xc0, !PT ;  /* 0x00ff000093ff7812 */ /* 0x000fe200078ac0ff */
[----:B------:R-:W-:Y:S01]  /*70a0*/  FFMA.FTZ R55, R234, R238, R237 ;  /* 0x000000eeea377223 */ /* 0x000fe200000100ed */
[----:B------:R-:W-:Y:S01]  /*70b0*/  FFMA.FTZ R236, R211, R236, R73 ;  /* 0x000000ecd3ec7223 */ /* 0x000fe20000010049 */
[----:B------:R-:W-:Y:S01]  /*70c0*/  HADD2.F32 R69, -RZ, R66.H1_H1 ;  /* 0x30000042ff457230 */ /* 0x000fe20000004100 */
[----:B------:R-:W-:Y:S01]  /*70d0*/  FSEL R78, R0, RZ, P6 ;  /* 0x000000ff004e7208 */ /* 0x000fe20003000000 */
[----:B------:R-:W-:Y:S01]  /*70e0*/  FADD.FTZ R92, R92, -R55 ;  /* 0x800000375c5c7221 */ /* 0x000fe20000010000 */
[----:B------:R-:W-:Y:S01]  /*70f0*/  FSEL R72, R0, RZ, P5 ;  /* 0x000000ff00487208 */ /* 0x000fe20002800000 */
[----:B------:R-:W-:Y:S01]  /*7100*/  FMUL.FTZ R0, R70, UR6 ;  /* 0x0000000646007c20 */ /* 0x000fe20008410000 */
[----:B------:R-:W-:Y:S01]  /*7110*/  ISETP.GE.U32.AND P2, PT, R80, RZ, PT ;  /* 0x000000ff5000720c */ /* 0x000fe20003f46070 */
[----:B------:R-:W-:Y:S01]  /*7120*/  FFMA.FTZ R231, R231, R238, R237 ;  /* 0x000000eee7e77223 */ /* 0x000fe200000100ed */
[----:B------:R-:W-:Y:S01]  /*7130*/  ISETP.GE.U32.AND P3, PT, R146, RZ, PT ;  /* 0x000000ff9200720c */ /* 0x000fe20003f66070 */
[----:B------:R-:W-:Y:S01]  /*7140*/  FMUL.FTZ R52, R236, UR6 ;  /* 0x00000006ec347c20 */ /* 0x000fe20008410000 */
[----:B------:R-:W-:Y:S01]  /*7150*/  LOP3.LUT P6, RZ, R81, 0xff, RZ, 0xc0, !PT ;  /* 0x000000ff51ff7812 */ /* 0x000fe200078cc0ff */
[----:B------:R-:W-:Y:S01]  /*7160*/  FFMA.FTZ R73, R211, R92, R69 ;  /* 0x0000005cd3497223 */ /* 0x000fe20000010045 */
[----:B------:R-:W-:Y:S01]  /*7170*/  LOP3.LUT P5, RZ, R147, 0xff, RZ, 0xc0, !PT ;  /* 0x000000ff93ff7812 */ /* 0x000fe200078ac0ff */
[----:B------:R-:W-:Y:S01]  /*7180*/  FADD.FTZ R88, R88, -R231 ;  /* 0x800000e758587221 */ /* 0x000fe20000010000 */
[----:B------:R-:W-:Y:S01]  /*7190*/  ISETP.GE.U32.AND.EX P2, PT, R81, 0x1000000, PT, P2 ;  /* 0x010000005100780c */ /* 0x000fe20003f46120 */
[-CC-:B------:R-:W-:Y:S01]  /*71a0*/  FFMA.FTZ R232, R232, R238.reuse, R237.reuse ;  /* 0x000000eee8e87223 */ /* 0x180fe200000100ed */
[----:B------:R-:W-:Y:S01]  /*71b0*/  ISETP.GE.U32.AND.EX P3, PT, R147, 0x1000000, PT, P3 ;  /* 0x010000009300780c */ /* 0x000fe20003f66130 */
[--C-:B------:R-:W-:Y:S01]  /*71c0*/  FFMA.FTZ R94, R94, R238, R237.reuse ;  /* 0x000000ee5e5e7223 */ /* 0x100fe200000100ed */
[C---:B------:R-:W-:Y:S01]  /*71d0*/  FSEL R74, R0.reuse, RZ, P6 ;  /* 0x000000ff004a7208 */ /* 0x040fe20003000000 */
[--C-:B------:R-:W-:Y:S01]  /*71e0*/  HADD2.F32 R69, -RZ, R65.reuse.H1_H1 ;  /* 0x30000041ff457230 */ /* 0x100fe20000004100 */
[----:B------:R-:W-:Y:S01]  /*71f0*/  FSEL R54, R0, RZ, P5 ;  /* 0x000000ff00367208 */ /* 0x000fe20002800000 */
[----:B------:R-:W-:Y:S01]  /*7200*/  HADD2.F32 R0, -RZ, R65.H0_H0 ;  /* 0x20000041ff007230 */ /* 0x000fe20000004100 */
[C---:B------:R-:W-:Y:S01]  /*7210*/  FSEL R83, R52.reuse, RZ, P2 ;  /* 0x000000ff34537208 */ /* 0x040fe20001000000 */
[----:B------:R-:W-:Y:S01]  /*7220*/  FADD.FTZ R232, R89, -R232 ;  /* 0x800000e859e87221 */ /* 0x000fe20000010000 */
[----:B------:R-:W-:Y:S01]  /*7230*/  FSEL R85, R52, RZ, P3 ;  /* 0x000000ff34557208 */ /* 0x000fe20001800000 */
[----:B------:R-:W-:Y:S01]  /*7240*/  FMUL.FTZ R52, R73, UR6 ;  /* 0x0000000649347c20 */ /* 0x000fe20008410000 */
[----:B------:R-:W-:Y:S01]  /*7250*/  LOP3.LUT P2, RZ, R81, 0xff00, RZ, 0xc0, !PT ;  /* 0x0000ff0051ff7812 */ /* 0x000fe2000784c0ff */
[----:B------:R-:W-:Y:S01]  /*7260*/  FFMA.FTZ R0, R211, R88, R0 ;  /* 0x00000058d3007223 */ /* 0x000fe20000010000 */
[----:B------:R-:W-:Y:S01]  /*7270*/  LOP3.LUT P3, RZ, R147, 0xff00, RZ, 0xc0, !PT ;  /* 0x0000ff0093ff7812 */ /* 0x000fe2000786c0ff */
[----:B------:R-:W-:Y:S01]  /*7280*/  FFMA.FTZ R237, R90, R238, R237 ;  /* 0x000000ee5aed7223 */ /* 0x000fe200000100ed */
[C---:B------:R-:W-:Y:S01]  /*7290*/  FSEL R79, R52.reuse, RZ, P2 ;  /* 0x000000ff344f7208 */ /* 0x040fe20001000000 */
[--C-:B------:R-:W-:Y:S01]  /*72a0*/  HADD2.F32 R55, -RZ, R64.reuse.H1_H1 ;  /* 0x30000040ff377230 */ /* 0x100fe20000004100 */
[----:B------:R-:W-:Y:S01]  /*72b0*/  FSEL R81, R52, RZ, P3 ;  /* 0x000000ff34517208 */ /* 0x000fe20001800000 */
[----:B------:R-:W-:Y:S01]  /*72c0*/  FMUL.FTZ R52, R0, UR6 ;  /* 0x0000000600347c20 */ /* 0x000fe20008410000 */
[----:B------:R-:W-:Y:S01]  /*72d0*/  LOP3.LUT P6, RZ, R80, 0xff0000, RZ, 0xc0, !PT ;  /* 0x00ff000050ff7812 */ /* 0x000fe200078cc0ff */
[----:B------:R-:W-:Y:S01]  /*72e0*/  FADD.FTZ R94, R87, -R94 ;  /* 0x8000005e575e7221 */ /* 0x000fe20000010000 */
[----:B------:R-:W-:Y:S01]  /*72f0*/  FFMA.FTZ R75, R211, R232, R69 ;  /* 0x000000e8d34b7223 */ /* 0x000fe20000010045 */
[----:B------:R-:W-:Y:S01]  /*7300*/  HADD2.F32 R53, -RZ, R64.H0_H0 ;  /* 0x20000040ff357230 */ /* 0x000fe20000004100 */
[----:B------:R-:W-:Y:S01]  /*7310*/  F2FP.F16.F32.PACK_AB R70, R73, R70 ;  /* 0x000000464946723e */ /* 0x000fe200000000ff */
[----:B------:R-:W-:Y:S01]  /*7320*/  FADD.FTZ R86, R86, -R237 ;  /* 0x800000ed56567221 */ /* 0x000fe20000010000 */
[----:B------:R-:W-:Y:S01]  /*7330*/  FSEL R73, R52, RZ, P6 ;  /* 0x000000ff34497208 */ /* 0x000fe20003000000 */
[C---:B------:R-:W-:Y:S01]  /*7340*/  FFMA.FTZ R68, R211.reuse, R94, R55 ;  /* 0x0000005ed3447223 */ /* 0x040fe20000010037 */
[----:B------:R-:W-:Y:S01]  /*7350*/  LOP3.LUT P6, RZ, R146, 0xff0000, RZ, 0xc0, !PT ;  /* 0x00ff000092ff7812 */ /* 0x000fe200078cc0ff */
[----:B------:R-:W-:Y:S01]  /*7360*/  FFMA.FTZ R53, R211, R86, R53 ;  /* 0x00000056d3357223 */ /* 0x000fe20000010035 */
[----:B------:R-:W-:Y:S01]  /*7370*/  F2FP.F16.F32.PACK_AB R55, R85, R72 ;  /* 0x000000485537723e */ /* 0x000fe200000000ff */
[C---:B------:R-:W-:Y:S01]  /*7380*/  FMUL.FTZ R72, R75.reuse, UR6 ;  /* 0x000000064b487c20 */ /* 0x040fe20008410000 */
[----:B------:R-:W-:Y:S01]  /*7390*/  F2FP.F16.F32.PACK_AB R69, R75, R0 ;  /* 0x000000004b45723e */ /* 0x000fe200000000ff */
[----:B------:R-:W-:Y:S01]  /*73a0*/  FMUL.FTZ R0, R68, UR6 ;  /* 0x0000000644007c20 */ /* 0x000fe20008410000 */
[----:B------:R-:W-:-:S02]  /*73b0*/  F2FP.F16.F32.PACK_AB R75, R83, R78 ;  /* 0x0000004e534b723e */ /* 0x000fc400000000ff */
[----:B------:R-:W-:Y:S02]  /*73c0*/  FSEL R78, R52, RZ, P6 ;  /* 0x000000ff344e7208 */ /* 0x000fe40003000000 */
[----:B------:R-:W-:Y:S02]  /*73d0*/  LOP3.LUT P5, RZ, R80, 0xff000000, RZ, 0xc0, !PT ;  /* 0xff00000050ff7812 */ /* 0x000fe400078ac0ff */
[----:B------:R-:W-:Y:S02]  /*73e0*/  LOP3.LUT P6, RZ, R146, 0xff000000, RZ, 0xc0, !PT ;  /* 0xff00000092ff7812 */ /* 0x000fe400078cc0ff */
[C---:B------:R-:W-:Y:S02]  /*73f0*/  LOP3.LUT P2, RZ, R80.reuse, 0xff00, RZ, 0xc0, !PT ;  /* 0x0000ff0050ff7812 */ /* 0x040fe4000784c0ff */
[----:B------:R-:W-:Y:S02]  /*7400*/  LOP3.LUT P3, RZ, R80, 0xff, RZ, 0xc0, !PT ;  /* 0x000000ff50ff7812 */ /* 0x000fe4000786c0ff */
[----:B------:R-:W-:Y:S01]  /*7410*/  F2FP.F16.F32.PACK_AB R68, R68, R53 ;  /* 0x000000354444723e */ /* 0x000fe200000000ff */
[----:B------:R-:W-:Y:S01]  /*7420*/  FMUL.FTZ R53, R53, UR6 ;  /* 0x0000000635357c20 */ /* 0x000fe20008410000 */
[----:B------:R-:W-:-:S02]  /*7430*/  FSEL R80, R72, RZ, P5 ;  /* 0x000000ff48507208 */ /* 0x000fc40002800000 */
[----:B------:R-:W-:Y:S02]  /*7440*/  FSEL R83, R72, RZ, P6 ;  /* 0x000000ff48537208 */ /* 0x000fe40003000000 */
[C---:B------:R-:W-:Y:S02]  /*7450*/  LOP3.LUT P5, RZ, R146.reuse, 0xff00, RZ, 0xc0, !PT ;  /* 0x0000ff0092ff7812 */ /* 0x040fe400078ac0ff */
[----:B------:R-:W-:Y:S02]  /*7460*/  LOP3.LUT P6, RZ, R146, 0xff, RZ, 0xc0, !PT ;  /* 0x000000ff92ff7812 */ /* 0x000fe400078cc0ff */
        /* <DEDUP_REMOVED lines=10> */
[----:B------:R-:W-:Y:S01]  /*7510*/  F2FP.F16.F32.PACK_AB R72, R79, R72 ;  /* 0x000000484f48723e */ /* 0x000fe200000000ff */
[----:B------:R-:W-:Y:S06]  /*7520*/  BRA `(.L_x_529) ;  /* 0x0000001c00807947 */ /* 0x000fec0003800000 */
.L_x_528:
[-CC-:B0-----:R-:W-:Y:S01]  /*7530*/  FFMA.FTZ R52, R235, R238.reuse, R237.reuse ;  /* 0x000000eeeb347223 */ /* 0x181fe200000100ed */
[-CC-:B------:R-:W-:Y:S01]  /*7540*/  FFMA.FTZ R236, R236, R238.reuse, R237.reuse ;  /* 0x000000eeecec7223 */ /* 0x180fe200000100ed */
[--C-:B------:R-:W-:Y:S02]  /*7550*/  HADD2.F32 R54, -RZ, R67.reuse.H1_H1 ;  /* 0x30000043ff367230 */ /* 0x100fe40000004100 */
[----:B------:R-:W-:Y:S01]  /*7560*/  FFMA.FTZ R0, R233, R238, R237 ;  /* 0x000000eee9007223 */ /* 0x000fe200000100ed */
[----:B------:R-:W-:Y:S02]  /*7570*/  HADD2.F32 R73, -RZ, R67.H0_H0 ;  /* 0x20000043ff497230 */ /* 0x000fe40000004100 */
[----:B------:R-:W-:Y:S01]  /*7580*/  FADD.FTZ R52, R93, -R52 ;  /* 0x800000345d347221 */ /* 0x000fe20000010000 */
[----:B------:R-:W-:Y:S01]  /*7590*/  FADD.FTZ R236, R95, -R236 ;  /* 0x800000ec5fec7221 */ /* 0x000fe20000010000 */
[--C-:B------:R-:W-:Y:S01]  /*75a0*/  HADD2.F32 R53, -RZ, R66.reuse.H0_H0 ;  /* 0x20000042ff357230 */ /* 0x100fe20000004100 */
[----:B------:R-:W-:Y:S01]  /*75b0*/  ISETP.GE.U32.AND P2, PT, R80, RZ, PT ;  /* 0x000000ff5000720c */ /* 0x000fe20003f46070 */
[C---:B------:R-:W-:Y:S01]  /*75c0*/  FFMA.FTZ R52, R211.reuse, R52, R73 ;  /* 0x00000034d3347223 */ /* 0x040fe20000010049 */
[----:B------:R-:W-:Y:S01]  /*75d0*/  FFMA.FTZ R54, R211, R236, R54 ;  /* 0x000000ecd3367223 */ /* 0x000fe20000010036 */
[----:B------:R-:W-:Y:S01]  /*75e0*/  FADD.FTZ R0, R91, -R0 ;  /* 0x800000005b007221 */ /* 0x000fe20000010000 */
[----:B------:R-:W-:Y:S01]  /*75f0*/  FFMA.FTZ R55, R234, R238, R237 ;  /* 0x000000eeea377223 */ /* 0x000fe200000100ed */
[----:B------:R-:W-:Y:S01]  /*7600*/  ISETP.GE.U32.AND.EX P5, PT, R81, 0x1000000, PT, P2 ;  /* 0x010000005100780c */ /* 0x000fe20003fa6120 */
[----:B------:R-:W-:Y:S01]  /*7610*/  FMUL.FTZ R54, R54, UR6 ;  /* 0x0000000636367c20 */ /* 0x000fe20008410000 */
[----:B------:R-:W-:Y:S01]  /*7620*/  FMUL.FTZ R52, R52, UR6 ;  /* 0x0000000634347c20 */ /* 0x000fe20008410000 */
[----:B------:R-:W-:Y:S01]  /*7630*/  FFMA.FTZ R0, R211, R0, R53 ;  /* 0x00000000d3007223 */ /* 0x000fe20000010035 */
[----:B------:R-:W-:Y:S01]  /*7640*/  LOP3.LUT P3, RZ, R81, 0xff0000, RZ, 0xc0, !PT ;  /* 0x00ff000051ff7812 */ /* 0x000fe2000786c0ff */
[----:B------:R-:W-:Y:S01]  /*7650*/  FADD.FTZ R92, R92, -R55 ;  /* 0x800000375c5c7221 */ /* 0x000fe20000010000 */
[----:B------:R-:W-:Y:S01]  /*7660*/  ISETP.GE.U32.AND P2, PT, R146, RZ, PT ;  /* 0x000000ff9200720c */ /* 0x000fe20003f46070 */
[----:B------:R-:W-:Y:S01]  /*7670*/  HADD2.F32 R55, -RZ, R66.H1_H1 ;  /* 0x30000042ff377230 */ /* 0x000fe20000004100 */
[----:B------:R-:W-:Y:S01]  /*7680*/  FSEL R78, R54, RZ, P5 ;  /* 0x000000ff364e7208 */ /* 0x000fe20002800000 */
[----:B------:R-:W-:Y:S01]  /*7690*/  FMUL.FTZ R0, R0, UR6 ;  /* 0x0000000600007c20 */ /* 0x000fe20008410000 */
[----:B------:R-:W-:Y:S01]  /*76a0*/  FSEL R75, R52, RZ, P3 ;  /* 0x000000ff344b7208 */ /* 0x000fe20001800000 */
[----:B------:R-:W-:Y:S01]  /*76b0*/  FFMA.FTZ R231, R231, R238, R237 ;  /* 0x000000eee7e77223 */ /* 0x000fe200000100ed */
[----:B------:R-:W-:Y:S01]  /*76c0*/  ISETP.GE.U32.AND.EX P2, PT, R147, 0x1000000, PT, P2 ;  /* 0x010000009300780c */ /* 0x000fe20003f46120 */
[----:B------:R-:W-:Y:S01]  /*76d0*/  FFMA.FTZ R55, R211, R92, R55 ;  /* 0x0000005cd3377223 */ /* 0x000fe20000010037 */
[----:B------:R-:W-:Y:S01]  /*76e0*/  LOP3.LUT P5, RZ, R81, 0xff, RZ, 0xc0, !PT ;  /* 0x000000ff51ff7812 */ /* 0x000fe200078ac0ff */
[----:B------:R-:W-:Y:S01]  /*76f0*/  FADD.FTZ R88, R88, -R231 ;  /* 0x800000e758587221 */ /* 0x000fe20000010000 */
[----:B------:R-:W-:Y:S01]  /*7700*/  LOP3.LUT P3, RZ, R147, 0xff, RZ, 0xc0, !PT ;  /* 0x000000ff93ff7812 */ /* 0x000fe2000786c0ff */
[----:B------:R-:W-:Y:S01]  /*7710*/  FMUL.FTZ R55, R55, UR6 ;  /* 0x0000000637377c20 */ /* 0x000fe20008410000 */
[----:B------:R-:W-:Y:S01]  /*7720*/  LOP3.LUT P6, RZ, R147, 0xff0000, RZ, 0xc0, !PT ;  /* 0x00ff000093ff7812 */ /* 0x000fe200078cc0ff */
[-CC-:B------:R-:W-:Y:S01]  /*7730*/  FFMA.FTZ R94, R94, R238.reuse, R237.reuse ;  /* 0x000000ee5e5e7223 */ /* 0x180fe200000100ed */
[----:B------:R-:W-:Y:S01]  /*7740*/  FSEL R73, R54, RZ, P2 ;  /* 0x000000ff36497208 */ /* 0x000fe20001000000 */
[--C-:B------:R-:W-:Y:S01]  /*7750*/  FFMA.FTZ R232, R232, R238, R237.reuse ;  /* 0x000000eee8e87223 */ /* 0x100fe200000100ed */
[C---:B------:R-:W-:Y:S01]  /*7760*/  FSEL R74, R0.reuse, RZ, P5 ;  /* 0x000000ff004a7208 */ /* 0x040fe20002800000 */
[----:B------:R-:W-:Y:S01]  /*7770*/  FADD.FTZ R94, R87, -R94 ;  /* 0x8000005e575e7221 */ /* 0x000fe20000010000 */
[----:B------:R-:W-:Y:S01]  /*7780*/  FSEL R54, R0, RZ, P3 ;  /* 0x000000ff00367208 */ /* 0x000fe20001800000 */
[--C-:B------:R-:W-:Y:S01]  /*7790*/  HADD2.F32 R0, -RZ, R65.reuse.H0_H0 ;  /* 0x20000041ff007230 */ /* 0x100fe20000004100 */
[----:B------:R-:W-:Y:S01]  /*77a0*/  FSEL R72, R52, RZ, P6 ;  /* 0x000000ff34487208 */ /* 0x000fe20003000000 */
[----:B------:R-:W-:Y:S01]  /*77b0*/  HADD2.F32 R52, -RZ, R65.H1_H1 ;  /* 0x30000041ff347230 */ /* 0x000fe20000004100 */
[----:B------:R-:W-:Y:S01]  /*77c0*/  LOP3.LUT P6, RZ, R81, 0xff00, RZ, 0xc0, !PT ;  /* 0x0000ff0051ff7812 */ /* 0x000fe200078cc0ff */
[----:B------:R-:W-:Y:S01]  /*77d0*/  FADD.FTZ R232, R89, -R232 ;  /* 0x800000e859e87221 */ /* 0x000fe20000010000 */
[----:B------:R-:W-:Y:S01]  /*77e0*/  LOP3.LUT P2, RZ, R147, 0xff00, RZ, 0xc0, !PT ;  /* 0x0000ff0093ff7812 */ /* 0x000fe2000784c0ff */
[----:B------:R-:W-:Y:S01]  /*77f0*/  FFMA.FTZ R0, R211, R88, R0 ;  /* 0x00000058d3007223 */ /* 0x000fe20000010000 */
[C---:B------:R-:W-:Y:S01]  /*7800*/  FSEL R79, R55.reuse, RZ, P6 ;  /* 0x000000ff374f7208 */ /* 0x040fe20003000000 */
[----:B------:R-:W-:Y:S01]  /*7810*/  FFMA.FTZ R237, R90, R238, R237 ;  /* 0x000000ee5aed7223 */ /* 0x000fe200000100ed */
[----:B------:R-:W-:Y:S01]  /*7820*/  FSEL R81, R55, RZ, P2 ;  /* 0x000000ff37517208 */ /* 0x000fe20001000000 */
[----:B------:R-:W-:-:S02]  /*7830*/  HADD2.F32 R55, -RZ, R64.H1_H1 ;  /* 0x30000040ff377230 */ /* 0x000fc40000004100 */
[----:B------:R-:W-:Y:S01]  /*7840*/  FMUL.FTZ R0, R0, UR6 ;  /* 0x0000000600007c20 */ /* 0x000fe20008410000 */
[----:B------:R-:W-:Y:S01]  /*7850*/  LOP3.LUT P5, RZ, R80, 0xff0000, RZ, 0xc0, !PT ;  /* 0x00ff000050ff7812 */ /* 0x000fe200078ac0ff */
[----:B------:R-:W-:Y:S02]  /*7860*/  HADD2.F32 R53, -RZ, R64.H0_H0 ;  /* 0x20000040ff357230 */ /* 0x000fe40000004100 */
[C---:B------:R-:W-:Y:S01]  /*7870*/  FFMA.FTZ R52, R211.reuse, R232, R52 ;  /* 0x000000e8d3347223 */ /* 0x040fe20000010034 */
[----:B------:R-:W-:Y:S01]  /*7880*/  FFMA.FTZ R94, R211, R94, R55 ;  /* 0x0000005ed35e7223 */ /* 0x000fe20000010037 */
[----:B------:R-:W-:Y:S01]  /*7890*/  F2FP.F16.F32.PACK_AB R55, R73, R72 ;  /* 0x000000484937723e */ /* 0x000fe200000000ff */
[----:B------:R-:W-:Y:S01]  /*78a0*/  FADD.FTZ R86, R86, -R237 ;  /* 0x800000ed56567221 */ /* 0x000fe20000010000 */
[----:B------:R-:W-:Y:S01]  /*78b0*/  FSEL R73, R0, RZ, P5 ;  /* 0x000000ff00497208 */ /* 0x000fe20002800000 */
[----:B------:R-:W-:Y:S01]  /*78c0*/  FMUL.FTZ R52, R52, UR6 ;  /* 0x0000000634347c20 */ /* 0x000fe20008410000 */
[----:B------:R-:W-:Y:S01]  /*78d0*/  LOP3.LUT P5, RZ, R146, 0xff0000, RZ, 0xc0, !PT ;  /* 0x00ff000092ff7812 */ /* 0x000fe200078ac0ff */
[----:B------:R-:W-:Y:S01]  /*78e0*/  FFMA.FTZ R53, R211, R86, R53 ;  /* 0x00000056d3357223 */ /* 0x000fe20000010035 */
[----:B------:R-:W-:Y:S01]  /*78f0*/  LOP3.LUT P3, RZ, R80, 0xff000000, RZ, 0xc0, !PT ;  /* 0xff00000050ff7812 */ /* 0x000fe2000786c0ff */
[----:B------:R-:W-:Y:S01]  /*7900*/  FMUL.FTZ R94, R94, UR6 ;  /* 0x000000065e5e7c20 */ /* 0x000fe20008410000 */
[----:B------:R-:W-:Y:S01]  /*7910*/  FSEL R0, R0, RZ, P5 ;  /* 0x000000ff00007208 */ /* 0x000fe20002800000 */
[----:B------:R-:W-:Y:S01]  /*7920*/  FMUL.FTZ R53, R53, UR6 ;  /* 0x0000000635357c20 */ /* 0x000fe20008410000 */
[----:B------:R-:W-:-:S02]  /*7930*/  LOP3.LUT P5, RZ, R146, 0xff000000, RZ, 0xc0, !PT ;  /* 0xff00000092ff7812 */ /* 0x000fc400078ac0ff */
[----:B------:R-:W-:Y:S02]  /*7940*/  F2FP.F16.F32.PACK_AB R75, R78, R75 ;  /* 0x0000004b4e4b723e */ /* 0x000fe400000000ff */
[C---:B------:R-:W-:Y:S02]  /*7950*/  FSEL R78, R52.reuse, RZ, P3 ;  /* 0x000000ff344e7208 */ /* 0x040fe40001800000 */
[----:B------:R-:W-:Y:S02]  /*7960*/  FSEL R83, R52, RZ, P5 ;  /* 0x000000ff34537208 */ /* 0x000fe40002800000 */
[C---:B------:R-:W-:Y:S02]  /*7970*/  LOP3.LUT P6, RZ, R80.reuse, 0xff00, RZ, 0xc0, !PT ;  /* 0x0000ff0050ff7812 */ /* 0x040fe400078cc0ff */
[----:B------:R-:W-:Y:S02]  /*7980*/  LOP3.LUT P2, RZ, R80, 0xff, RZ, 0xc0, !PT ;  /* 0x000000ff50ff7812 */ /* 0x000fe4000784c0ff */
[----:B------:R-:W-:-:S02]  /*7990*/  LOP3.LUT P3, RZ, R146, 0xff00, RZ, 0xc0, !PT ;  /* 0x0000ff0092ff7812 */ /* 0x000fc4000786c0ff */
[----:B------:R-:W-:Y:S02]  /*79a0*/  LOP3.LUT P5, RZ, R146, 0xff, RZ, 0xc0, !PT ;  /* 0x000000ff92ff7812 */ /* 0x000fe400078ac0ff */
        /* <DEDUP_REMOVED lines=11> */
.L_x_527:
[----:B------:R-:W-:Y:S05]  /*7a60*/  @!P1 BRA `(.L_x_530) ;  /* 0x00000004003c9947 */ /* 0x000fea0003800000 */
[-CC-:B------:R-:W-:Y:S01]  /*7a70*/  FFMA.FTZ R0, R235, R238.reuse, R237.reuse ;  /* 0x000000eeeb007223 */ /* 0x180fe200000100ed */
[-CC-:B------:R-:W-:Y:S01]  /*7a80*/  FFMA.FTZ R236, R236, R238.reuse, R237.reuse ;  /* 0x000000eeecec7223 */ /* 0x180fe200000100ed */
[-CC-:B0-----:R-:W-:Y:S01]  /*7a90*/  FFMA.FTZ R53, R234, R238.reuse, R237.reuse ;  /* 0x000000eeea357223 */ /* 0x181fe200000100ed */
[----:B------:R-:W-:Y:S01]  /*7aa0*/  ISETP.GE.U32.AND P2, PT, R80, RZ, PT ;  /* 0x000000ff5000720c */ /* 0x000fe20003f46070 */
[----:B------:R-:W-:Y:S01]  /*7ab0*/  FADD.FTZ R52, R93, -R0 ;  /* 0x800000005d347221 */ /* 0x000fe20000010000 */
[----:B------:R-:W-:Y:S01]  /*7ac0*/  FADD.FTZ R72, R95, -R236 ;  /* 0x800000ec5f487221 */ /* 0x000fe20000010000 */
[----:B------:R-:W-:Y:S01]  /*7ad0*/  FFMA.FTZ R0, R233, R238, R237 ;  /* 0x000000eee9007223 */ /* 0x000fe200000100ed */
[----:B------:R-:W-:Y:S01]  /*7ae0*/  ISETP.GE.U32.AND P3, PT, R146, RZ, PT ;  /* 0x000000ff9200720c */ /* 0x000fe20003f66070 */
[C---:B------:R-:W-:Y:S01]  /*7af0*/  FMUL.FTZ R71, R211.reuse, R52 ;  /* 0x00000034d3477220 */ /* 0x040fe20000410000 */
[----:B------:R-:W-:Y:S01]  /*7b00*/  FMUL.FTZ R72, R211, R72 ;  /* 0x00000048d3487220 */ /* 0x000fe20000410000 */
[----:B------:R-:W-:Y:S01]  /*7b10*/  FADD.FTZ R70, R91, -R0 ;  /* 0x800000005b467221 */ /* 0x000fe20000010000 */
[----:B------:R-:W-:Y:S01]  /*7b20*/  FADD.FTZ R92, R92, -R53 ;  /* 0x800000355c5c7221 */ /* 0x000fe20000010000 */
[----:B------:R-:W-:Y:S01]  /*7b30*/  FFMA.FTZ R231, R231, R238, R237 ;  /* 0x000000eee7e77223 */ /* 0x000fe200000100ed */
[----:B------:R-:W-:Y:S01]  /*7b40*/  FMUL.FTZ R0, R71, UR6 ;  /* 0x0000000647007c20 */ /* 0x000fe20008410000 */
[----:B------:R-:W-:Y:S01]  /*7b50*/  FMUL.FTZ R52, R72, UR6 ;  /* 0x0000000648347c20 */ /* 0x000fe20008410000 */
[----:B------:R-:W-:Y:S01]  /*7b60*/  LOP3.LUT P6, RZ, R81, 0xff0000, RZ, 0xc0, !PT ;  /* 0x00ff000051ff7812 */ /* 0x000fe200078cc0ff */
[----:B------:R-:W-:Y:S01]  /*7b70*/  FMUL.FTZ R70, R211, R70 ;  /* 0x00000046d3467220 */ /* 0x000fe20000410000 */
[----:B------:R-:W-:Y:S01]  /*7b80*/  LOP3.LUT P5, RZ, R147, 0xff0000, RZ, 0xc0, !PT ;  /* 0x00ff000093ff7812 */ /* 0x000fe200078ac0ff */
[----:B------:R-:W-:Y:S01]  /*7b90*/  FMUL.FTZ R53, R211, R92 ;  /* 0x0000005cd3357220 */ /* 0x000fe20000410000 */
[----:B------:R-:W-:Y:S01]  /*7ba0*/  ISETP.GE.U32.AND.EX P2, PT, R81, 0x1000000, PT, P2 ;  /* 0x010000005100780c */ /* 0x000fe20003f46120 */
[----:B------:R-:W-:Y:S01]  /*7bb0*/  FADD.FTZ R88, R88, -R231 ;  /* 0x800000e758587221 */ /* 0x000fe20000010000 */
[----:B------:R-:W-:Y:S01]  /*7bc0*/  ISETP.GE.U32.AND.EX P3, PT, R147, 0x1000000, PT, P3 ;  /* 0x010000009300780c */ /* 0x000fe20003f66130 */
[--C-:B------:R-:W-:Y:S01]  /*7bd0*/  FFMA.FTZ R232, R232, R238, R237.reuse ;  /* 0x000000eee8e87223 */ /* 0x100fe200000100ed */
[C---:B------:R-:W-:Y:S01]  /*7be0*/  FSEL R75, R0.reuse, RZ, P6 ;  /* 0x000000ff004b7208 */ /* 0x040fe20003000000 */
[----:B------:R-:W-:Y:S01]  /*7bf0*/  FMUL.FTZ R69, R211, R88 ;  /* 0x00000058d3457220 */ /* 0x000fe20000410000 */
[----:B------:R-:W-:Y:S01]  /*7c00*/  FSEL R55, R0, RZ, P5 ;  /* 0x000000ff00377208 */ /* 0x000fe20002800000 */
[----:B------:R-:W-:Y:S01]  /*7c10*/  FMUL.FTZ R0, R70, UR6 ;  /* 0x0000000646007c20 */ /* 0x000fe20008410000 */
[----:B------:R-:W-:Y:S01]  /*7c20*/  FSEL R78, R52, RZ, P2 ;  /* 0x000000ff344e7208 */ /* 0x000fe20001000000 */
        /* <DEDUP_REMOVED lines=10> */
[----:B------:R-:W-:Y:S01]  /*7cd0*/  FMUL.FTZ R68, R211, R68 ;  /* 0x00000044d3447220 */ /* 0x000fe20000410000 */
[----:B------:R-:W-:-:S02]  /*7ce0*/  FSEL R74, R0, RZ, P6 ;  /* 0x000000ff004a7208 */ /* 0x000fc40003000000 */
[----:B------:R-:W-:Y:S01]  /*7cf0*/  FSEL R54, R0, RZ, P5 ;  /* 0x000000ff00367208 */ /* 0x000fe20002800000 */
[----:B------:R-:W-:Y:S01]  /*7d00*/  FMUL.FTZ R0, R69, UR6 ;  /* 0x0000000645007c20 */ /* 0x000fe20008410000 */
[C---:B------:R-:W-:Y:S02]  /*7d10*/  FSEL R79, R52.reuse, RZ, P2 ;  /* 0x000000ff344f7208 */ /* 0x040fe40001000000 */
[----:B------:R-:W-:Y:S01]  /*7d20*/  FSEL R81, R52, RZ, P3 ;  /* 0x000000ff34517208 */ /* 0x000fe20001800000 */
[----:B------:R-:W-:Y:S01]  /*7d30*/  FADD.FTZ R52, R89, -R232 ;  /* 0x800000e859347221 */ /* 0x000fe20000010000 */
[----:B------:R-:W-:Y:S02]  /*7d40*/  LOP3.LUT P6, RZ, R80, 0xff0000, RZ, 0xc0, !PT ;  /* 0x00ff000050ff7812 */ /* 0x000fe400078cc0ff */
[----:B------:R-:W-:Y:S01]  /*7d50*/  F2FP.F16.F32.PACK_AB R70, R53, R70 ;  /* 0x000000463546723e */ /* 0x000fe200000000ff */
[C---:B------:R-:W-:Y:S01]  /*7d60*/  FMUL.FTZ R52, R211.reuse, R52 ;  /* 0x00000034d3347220 */ /* 0x040fe20000410000 */
[----:B------:R-:W-:Y:S01]  /*7d70*/  FSEL R73, R0, RZ, P6 ;  /* 0x000000ff00497208 */ /* 0x000fe20003000000 */
[----:B------:R-:W-:Y:S01]  /*7d80*/  FMUL.FTZ R211, R211, R86 ;  /* 0x00000056d3d37220 */ /* 0x000fe20000410000 */
[----:B------:R-:W-:-:S02]  /*7d90*/  LOP3.LUT P6, RZ, R146, 0xff0000, RZ, 0xc0, !PT ;  /* 0x00ff000092ff7812 */ /* 0x000fc400078cc0ff */
[C---:B------:R-:W-:Y:S01]  /*7da0*/  F2FP.F16.F32.PACK_AB R69, R52.reuse, R69 ;  /* 0x000000453445723e */ /* 0x040fe200000000ff */
[----:B------:R-:W-:Y:S01]  /*7db0*/  FMUL.FTZ R52, R52, UR6 ;  /* 0x0000000634347c20 */ /* 0x000fe20008410000 */
[----:B------:R-:W-:Y:S01]  /*7dc0*/  FSEL R53, R0, RZ, P6 ;  /* 0x000000ff00357208 */ /* 0x000fe20003000000 */
[----:B------:R-:W-:Y:S01]  /*7dd0*/  FMUL.FTZ R0, R68, UR6 ;  /* 0x0000000644007c20 */ /* 0x000fe20008410000 */
[----:B------:R-:W-:Y:S02]  /*7de0*/  LOP3.LUT P5, RZ, R80, 0xff000000, RZ, 0xc0, !PT ;  /* 0xff00000050ff7812 */ /* 0x000fe400078ac0ff */
[----:B------:R-:W-:Y:S02]  /*7df0*/  LOP3.LUT P6, RZ, R146, 0xff000000, RZ, 0xc0, !PT ;  /* 0xff00000092ff7812 */ /* 0x000fe400078cc0ff */
[C---:B------:R-:W-:Y:S02]  /*7e00*/  LOP3.LUT P2, RZ, R80.reuse, 0xff00, RZ, 0xc0, !PT ;  /* 0x0000ff0050ff7812 */ /* 0x040fe4000784c0ff */
[----:B------:R-:W-:-:S02]  /*7e10*/  LOP3.LUT P3, RZ, R80, 0xff, RZ, 0xc0, !PT ;  /* 0x000000ff50ff7812 */ /* 0x000fc4000786c0ff */
[----:B------:R-:W-:Y:S02]  /*7e20*/  F2FP.F16.F32.PACK_AB R75, R78, R75 ;  /* 0x0000004b4e4b723e */ /* 0x000fe400000000ff */
[----:B------:R-:W-:Y:S01]  /*7e30*/  F2FP.F16.F32.PACK_AB R68, R68, R211 ;  /* 0x000000d34444723e */ /* 0x000fe200000000ff */
[----:B------:R-:W-:Y:S01]  /*7e40*/  FMUL.FTZ R211, R211, UR6 ;  /* 0x00000006d3d37c20 */ /* 0x000fe20008410000 */
[C---:B------:R-:W-:Y:S02]  /*7e50*/  FSEL R78, R52.reuse, RZ, P5 ;  /* 0x000000ff344e7208 */ /* 0x040fe40002800000 */
[----:B------:R-:W-:Y:S02]  /*7e60*/  FSEL R80, R52, RZ, P6 ;  /* 0x000000ff34507208 */ /* 0x000fe40003000000 */
        /* <DEDUP_REMOVED lines=12> */
[----:B------:R-:W-:Y:S02]  /*7f30*/  F2FP.F16.F32.PACK_AB R52, R81, R52 ;  /* 0x000000345134723e */ /* 0x000fe400000000ff */
[----:B------:R-:W-:Y:S01]  /*7f40*/  F2FP.F16.F32.PACK_AB R72, R79, R72 ;  /* 0x000000484f48723e */ /* 0x000fe200000000ff */
[----:B------:R-:W-:Y:S06]  /*7f50*/  BRA `(.L_x_529) ;  /* 0x0000001000f47947 */ /* 0x000fec0003800000 */
.L_x_530:
[-CC-:B------:R-:W-:Y:S01]  /*7f60*/  FFMA.FTZ R236, R236, R238.reuse, R237.reuse ;  /* 0x000000eeecec7223 */ /* 0x180fe200000100ed */
[-CC-:B------:R-:W-:Y:S01]  /*7f70*/  FFMA.FTZ R0, R233, R238.reuse, R237.reuse ;  /* 0x000000eee9007223 */ /* 0x180fe200000100ed */
[-CC-:B0-----:R-:W-:Y:S01]  /*7f80*/  FFMA.FTZ R52, R235, R238.reuse, R237.reuse ;  /* 0x000000eeeb347223 */ /* 0x181fe200000100ed */
[----:B------:R-:W-:Y:S01]  /*7f90*/  ISETP.GE.U32.AND P2, PT, R80, RZ, PT ;  /* 0x000000ff5000720c */ /* 0x000fe20003f46070 */
[----:B------:R-:W-:Y:S01]  /*7fa0*/  FADD.FTZ R236, R95, -R236 ;  /* 0x800000ec5fec7221 */ /* 0x000fe20000010000 */
[----:B------:R-:W-:Y:S01]  /*7fb0*/  FADD.FTZ R0, R91, -R0 ;  /* 0x800000005b007221 */ /* 0x000fe20000010000 */
[----:B------:R-:W-:Y:S01]  /*7fc0*/  FADD.FTZ R52, R93, -R52 ;  /* 0x800000345d347221 */ /* 0x000fe20000010000 */
[--C-:B------:R-:W-:Y:S01]  /*7fd0*/  FFMA.FTZ R231, R231, R238, R237.reuse ;  /* 0x000000eee7e77223 */ /* 0x100fe200000100ed */
[C---:B------:R-:W-:Y:S01]  /*7fe0*/  FMUL.FTZ R236, R211.reuse, R236 ;  /* 0x000000ecd3ec7220 */ /* 0x040fe20000410000 */
[----:B------:R-:W-:Y:S01]  /*7ff0*/  FFMA.FTZ R53, R234, R238, R237 ;  /* 0x000000eeea357223 */ /* 0x000fe200000100ed */
        /* <DEDUP_REMOVED lines=16> */
[----:B------:R-:W-:Y:S01]  /*8100*/  FSEL R75, R52, RZ, P3 ;  /* 0x000000ff344b7208 */ /* 0x000fe20001800000 */
        /* <DEDUP_REMOVED lines=21> */
[----:B------:R-:W-:Y:S01]  /*8260*/  F2FP.F16.F32.PACK_AB R54, R53, R54 ;  /* 0x000000363536723e */ /* 0x000fe200000000ff */
[----:B------:R-:W-:Y:S01]  /*8270*/  FMUL.FTZ R94, R94, UR6 ;  /* 0x000000065e5e7c20 */ /* 0x000fe20008410000 */
[----:B------:R-:W-:Y:S01]  /*8280*/  FSEL R55, R52, RZ, P6 ;  /* 0x000000ff34377208 */ /* 0x000fe20003000000 */
[----:B------:R-:W-:Y:S01]  /*8290*/  FMUL.FTZ R86, R86, UR6 ;  /* 0x0000000656567c20 */ /* 0x000fe20008410000 */
[----:B------:R-:W-:-:S02]  /*82a0*/  LOP3.LUT P3, RZ, R80, 0xff000000, RZ, 0xc0, !PT ;  /* 0xff00000050ff7812 */ /* 0x000fc4000786c0ff */
[----:B------:R-:W-:Y:S02]  /*82b0*/  FSEL R53, R88, RZ, P5 ;  /* 0x000000ff58357208 */ /* 0x000fe40002800000 */
[----:B------:R-:W-:Y:S02]  /*82c0*/  LOP3.LUT P6, RZ, R81, 0xff00, RZ, 0xc0, !PT ;  /* 0x0000ff0051ff7812 */ /* 0x000fe400078cc0ff */
[----:B------:R-:W-:Y:S02]  /*82d0*/  LOP3.LUT P5, RZ, R146, 0xff000000, RZ, 0xc0, !PT ;  /* 0xff00000092ff7812 */ /* 0x000fe400078ac0ff */
[----:B------:R-:W-:Y:S02]  /*82e0*/  FSEL R0, R232, RZ, P3 ;  /* 0x000000ffe8007208 */ /* 0x000fe40001800000 */
[----:B------:R-:W-:Y:S02]  /*82f0*/  FSEL R79, R92, RZ, P6 ;  /* 0x000000ff5c4f7208 */ /* 0x000fe40003000000 */
[----:B------:R-:W-:-:S02]  /*8300*/  FSEL R232, R232, RZ, P5 ;  /* 0x000000ffe8e87208 */ /* 0x000fc40002800000 */
[C---:B------:R-:W-:Y:S02]  /*8310*/  LOP3.LUT P6, RZ, R80.reuse, 0xff00, RZ, 0xc0, !PT ;  /* 0x0000ff0050ff7812 */ /* 0x040fe400078cc0ff */
[----:B------:R-:W-:Y:S02]  /*8320*/  LOP3.LUT P2, RZ, R80, 0xff, RZ, 0xc0, !PT ;  /* 0x000000ff50ff7812 */ /* 0x000fe4000784c0ff */
[C---:B------:R-:W-:Y:S02]  /*8330*/  LOP3.LUT P3, RZ, R146.reuse, 0xff00, RZ, 0xc0, !PT ;  /* 0x0000ff0092ff7812 */ /* 0x040fe4000786c0ff */
[----:B------:R-:W-:Y:S02]  /*8340*/  LOP3.LUT P5, RZ, R146, 0xff, RZ, 0xc0, !PT ;  /* 0x000000ff92ff7812 */ /* 0x000fe400078ac0ff */
[----:B------:R-:W-:Y:S02]  /*8350*/  F2FP.F16.F32.PACK_AB R75, R72, R75 ;  /* 0x0000004b484b723e */ /* 0x000fe400000000ff */
[----:B------:R-:W-:-:S02]  /*8360*/  F2FP.F16.F32.PACK_AB R74, R79, R74 ;  /* 0x0000004a4f4a723e */ /* 0x000fc400000000ff */
[C---:B------:R-:W-:Y:S02]  /*8370*/  FSEL R79, R94.reuse, RZ, P6 ;  /* 0x000000ff5e4f7208 */ /* 0x040fe40003000000 */
[----:B------:R-:W-:Y:S02]  /*8380*/  FSEL R81, R94, RZ, P3 ;  /* 0x000000ff5e517208 */ /* 0x000fe40001800000 */
[C---:B------:R-:W-:Y:S02]  /*8390*/  FSEL R52, R86.reuse, RZ, P5 ;  /* 0x000000ff56347208 */ /* 0x040fe40002800000 */
[----:B------:R-:W-:Y:S02]  /*83a0*/  FSEL R72, R86, RZ, P2 ;  /* 0x000000ff56487208 */ /* 0x000fe40001000000 */
[----:B------:R-:W-:Y:S02]  /*83b0*/  F2FP.F16.F32.PACK_AB R55, R236, R55 ;  /* 0x00000037ec37723e */ /* 0x000fe400000000ff */
[----:B------:R-:W-:-:S02]  /*83c0*/  F2FP.F16.F32.PACK_AB R53, R232, R53 ;  /* 0x00000035e835723e */ /* 0x000fc400000000ff */
[----:B------:R-:W-:Y:S02]  /*83d0*/  F2FP.F16.F32.PACK_AB R73, R0, R73 ;  /* 0x000000490049723e */ /* 0x000fe400000000ff */
[----:B------:R-:W-:Y:S02]  /*83e0*/  F2FP.F16.F32.PACK_AB R52, R81, R52 ;  /* 0x000000345134723e */ /* 0x000fe400000000ff */
[----:B------:R-:W-:Y:S01]  /*83f0*/  F2FP.F16.F32.PACK_AB R72, R79, R72 ;  /* 0x000000484f48723e */ /* 0x000fe200000000ff */
[----:B------:R-:W-:Y:S06]  /*8400*/  BRA `(.L_x_529) ;  /* 0x0000000c00c87947 */ /* 0x000fec0003800000 */
.L_x_526:
[----:B------:R-:W-:Y:S05]  /*8410*/  @!P2 BRA `(.L_x_531) ;  /* 0x000000080004a947 */ /* 0x000fea0003800000 */
[----:B------:R-:W-:Y:S05]  /*8420*/  @!P1 BRA `(.L_x_532) ;  /* 0x0000000400089947 */ /* 0x000fea0003800000 */
[-CC-:B------:R-:W-:Y:S01]  /*8430*/  FFMA.FTZ R236, R236, R238.reuse, R237.reuse ;  /* 0x000000eeecec7223 */ /* 0x180fe200000100ed */
[-CC-:B------:R-:W-:Y:S01]  /*8440*/  FFMA.FTZ R0, R233, R238.reuse, R237.reuse ;  /* 0x000000eee9007223 */ /* 0x180fe200000100ed */
[-CC-:B0-----:R-:W-:Y:S01]  /*8450*/  FFMA.FTZ R68, R235, R238.reuse, R237.reuse ;  /* 0x000000eeeb447223 */ /* 0x181fe200000100ed */
[--C-:B------:R-:W-:Y:S02]  /*8460*/  HADD2.F32 R70, -RZ, R67.reuse.H1_H1 ;  /* 0x30000043ff467230 */ /* 0x100fe40000004100 */
[----:B------:R-:W-:Y:S01]  /*8470*/  FADD.FTZ R236, R95, -R236 ;  /* 0x800000ec5fec7221 */ /* 0x000fe20000010000 */
[--C-:B------:R-:W-:Y:S02]  /*8480*/  HADD2.F32 R69, -RZ, R66.reuse.H0_H0 ;  /* 0x20000042ff457230 */ /* 0x100fe40000004100 */
[----:B------:R-:W-:Y:S01]  /*8490*/  FADD.FTZ R0, R91, -R0 ;  /* 0x800000005b007221 */ /* 0x000fe20000010000 */
[----:B------:R-:W-:Y:S02]  /*84a0*/  HADD2.F32 R75, -RZ, R67.H0_H0 ;  /* 0x20000043ff4b7230 */ /* 0x000fe40000004100 */
[----:B------:R-:W-:Y:S01]  /*84b0*/  FADD.FTZ R68, R93, -R68 ;  /* 0x800000445d447221 */ /* 0x000fe20000010000 */
[----:B------:R-:W-:Y:S01]  /*84c0*/  FFMA.FTZ R71, R234, R238, R237 ;  /* 0x000000eeea477223 */ /* 0x000fe200000100ed */
[C---:B------:R-:W-:Y:S01]  /*84d0*/  FFMA.FTZ R83, R211.reuse, R236, R70 ;  /* 0x000000ecd3537223 */ /* 0x040fe20000010046 */
[----:B------:R-:W-:Y:S01]  /*84e0*/  FFMA.FTZ R70, R211, R0, R69 ;  /* 0x00000000d3467223 */ /* 0x000fe20000010045 */
[----:B------:R-:W-:-:S02]  /*84f0*/  HADD2.F32 R73, -RZ, R66.H1_H1 ;  /* 0x30000042ff497230 */ /* 0x000fc40000004100 */
[----:B------:R-:W-:Y:S01]  /*8500*/  FFMA.FTZ R72, R211, R68, R75 ;  /* 0x00000044d3487223 */ /* 0x000fe2000001004b */
[----:B------:R-:W-:Y:S01]  /*8510*/  ISETP.GE.U32.AND P2, PT, R80, RZ, PT ;  /* 0x000000ff5000720c */ /* 0x000fe20003f46070 */
[----:B------:R-:W-:Y:S01]  /*8520*/  FADD.FTZ R92, R92, -R71 ;  /* 0x800000475c5c7221 */ /* 0x000fe20000010000 */
[----:B------:R-:W-:Y:S01]  /*8530*/  FMUL.FTZ R68, R83, UR6 ;  /* 0x0000000653447c20 */ /* 0x000fe20008410000 */
[----:B------:R-:W-:Y:S01]  /*8540*/  FMUL.FTZ R0, R70, UR6 ;  /* 0x0000000646007c20 */ /* 0x000fe20008410000 */
[C---:B------:R-:W-:Y:S01]  /*8550*/  LOP3.LUT P5, RZ, R81.reuse, 0xff, RZ, 0xc0, !PT ;  /* 0x000000ff51ff7812 */ /* 0x040fe200078ac0ff */
[----:B------:R-:W-:Y:S01]  /*8560*/  FMUL.FTZ R69, R72, UR6 ;  /* 0x0000000648457c20 */ /* 0x000fe20008410000 */
[----:B------:R-:W-:Y:S01]  /*8570*/  ISETP.GE.U32.AND.EX P2, PT, R81, 0x1000000, PT, P2 ;  /* 0x010000005100780c */ /* 0x000fe20003f46120 */
[----:B------:R-:W-:Y:S01]  /*8580*/  FFMA.FTZ R79, R211, R92, R73 ;  /* 0x0000005cd34f7223 */ /* 0x000fe20000010049 */
[----:B------:R-:W-:Y:S01]  /*8590*/  LOP3.LUT P3, RZ, R81, 0xff0000, RZ, 0xc0, !PT ;  /* 0x00ff000051ff7812 */ /* 0x000fe2000786c0ff */
[-CC-:B------:R-:W-:Y:S01]  /*85a0*/  FFMA.FTZ R94, R94, R238.reuse, R237.reuse ;  /* 0x000000ee5e5e7223 */ /* 0x180fe200000100ed */
[-CC-:B------:R-:W-:Y:S01]  /*85b0*/  FFMA.FTZ R231, R231, R238.reuse, R237.reuse ;  /* 0x000000eee7e77223 */ /* 0x180fe200000100ed */
[-CC-:B------:R-:W-:Y:S01]  /*85c0*/  FFMA.FTZ R232, R232, R238.reuse, R237.reuse ;  /* 0x000000eee8e87223 */ /* 0x180fe200000100ed */
[----:B------:R-:W-:Y:S01]  /*85d0*/  FFMA.FTZ R237, R90, R238, R237 ;  /* 0x000000ee5aed7223 */ /* 0x000fe200000100ed */
[----:B------:R-:W-:Y:S01]  /*85e0*/  FSEL R85, R68, RZ, P2 ;  /* 0x000000ff44557208 */ /* 0x000fe20001000000 */
[----:B------:R-:W-:Y:S01]  /*85f0*/  FMUL.FTZ R68, R79, UR6 ;  /* 0x000000064f447c20 */ /* 0x000fe20008410000 */
[----:B------:R-:W-:Y:S01]  /*8600*/  FSEL R74, R0, RZ, P5 ;  /* 0x000000ff004a7208 */ /* 0x000fe20002800000 */
[--C-:B------:R-:W-:Y:S01]  /*8610*/  HADD2.F32 R0, -RZ, R65.reuse.H0_H0 ;  /* 0x20000041ff007230 */ /* 0x100fe20000004100 */
[----:B------:R-:W-:Y:S01]  /*8620*/  FSEL R82, R69, RZ, P3 ;  /* 0x000000ff45527208 */ /* 0x000fe20001800000 */
[----:B------:R-:W-:Y:S01]  /*8630*/  HADD2.F32 R73, -RZ, R65.H1_H1 ;  /* 0x30000041ff497230 */ /* 0x000fe20000004100 */
[----:B------:R-:W-:Y:S01]  /*8640*/  LOP3.LUT P6, RZ, R81, 0xff00, RZ, 0xc0, !PT ;  /* 0x0000ff0051ff7812 */ /* 0x000fe200078cc0ff */
[----:B------:R-:W-:Y:S01]  /*8650*/  FADD.FTZ R88, R88, -R231 ;  /* 0x800000e758587221 */ /* 0x000fe20000010000 */
[----:B------:R-:W-:Y:S01]  /*8660*/  FADD.FTZ R232, R89, -R232 ;  /* 0x800000e859e87221 */ /* 0x000fe20000010000 */
[----:B------:R-:W-:-:S02]  /*8670*/  HADD2.F32 R69, -RZ, R64.H0_H0 ;  /* 0x20000040ff457230 */ /* 0x000fc40000004100 */
[----:B------:R-:W-:Y:S01]  /*8680*/  FADD.FTZ R86, R86, -R237 ;  /* 0x800000ed56567221 */ /* 0x000fe20000010000 */
[----:B------:R-:W-:Y:S02]  /*8690*/  HADD2.F32 R71, -RZ, R64.H1_H1 ;  /* 0x30000040ff477230 */ /* 0x000fe40000004100 */
[----:B------:R-:W-:Y:S01]  /*86a0*/  FADD.FTZ R94, R87, -R94 ;  /* 0x8000005e575e7221 */ /* 0x000fe20000010000 */
[----:B------:R-:W-:Y:S01]  /*86b0*/  FSEL R81, R68, RZ, P6 ;  /* 0x000000ff44517208 */ /* 0x000fe20003000000 */
[C---:B------:R-:W-:Y:S01]  /*86c0*/  FFMA.FTZ R0, R211.reuse, R88, R0 ;  /* 0x00000058d3007223 */ /* 0x040fe20000010000 */
[C---:B------:R-:W-:Y:S01]  /*86d0*/  FFMA.FTZ R75, R211.reuse, R232, R73 ;  /* 0x000000e8d34b7223 */ /* 0x040fe20000010049 */
[C---:B------:R-:W-:Y:S01]  /*86e0*/  FFMA.FTZ R68, R211.reuse, R86, R69 ;  /* 0x00000056d3447223 */ /* 0x040fe20000010045 */
[----:B------:R-:W-:Y:S01]  /*86f0*/  FFMA.FTZ R211, R211, R94, R71 ;  /* 0x0000005ed3d37223 */ /* 0x000fe20000010047 */
[----:B------:R-:W-:Y:S01]  /*8700*/  F2FP.F16.F32.PACK_AB R71, R83, R72 ;  /* 0x000000485347723e */ /* 0x000fe200000000ff */
[----:B------:R-:W-:Y:S01]  /*8710*/  FMUL.FTZ R73, R0, UR6 ;  /* 0x0000000600497c20 */ /* 0x000fe20008410000 */
[C---:B------:R-:W-:Y:S01]  /*8720*/  F2FP.F16.F32.PACK_AB R69, R75.reuse, R0 ;  /* 0x000000004b45723e */ /* 0x040fe200000000ff */
[----:B------:R-:W-:Y:S01]  /*8730*/  FMUL.FTZ R75, R75, UR6 ;  /* 0x000000064b4b7c20 */ /* 0x000fe20008410000 */
[----:B------:R-:W-:Y:S01]  /*8740*/  FMUL.FTZ R0, R68, UR6 ;  /* 0x0000000644007c20 */ /* 0x000fe20008410000 */
[----:B------:R-:W-:Y:S01]  /*8750*/  FMUL.FTZ R72, R211, UR6 ;  /* 0x00000006d3487c20 */ /* 0x000fe20008410000 */
[----:B------:R-:W-:-:S02]  /*8760*/  LOP3.LUT P2, RZ, R80, 0xff0000, RZ, 0xc0, !PT ;  /* 0x00ff000050ff7812 */ /* 0x000fc4000784c0ff */
[C---:B------:R-:W-:Y:S02]  /*8770*/  LOP3.LUT P3, RZ, R80.reuse, 0xff000000, RZ, 0xc0, !PT ;  /* 0xff00000050ff7812 */ /* 0x040fe4000786c0ff */
[C---:B------:R-:W-:Y:S02]  /*8780*/  LOP3.LUT P5, RZ, R80.reuse, 0xff, RZ, 0xc0, !PT ;  /* 0x000000ff50ff7812 */ /* 0x040fe400078ac0ff */
[----:B------:R-:W-:Y:S02]  /*8790*/  LOP3.LUT P6, RZ, R80, 0xff00, RZ, 0xc0, !PT ;  /* 0x0000ff0050ff7812 */ /* 0x000fe400078cc0ff */
[----:B------:R-:W-:Y:S02]  /*87a0*/  F2FP.F16.F32.PACK_AB R70, R79, R70 ;  /* 0x000000464f46723e */ /* 0x000fe400000000ff */
[----:B------:R-:W-:Y:S02]  /*87b0*/  FSEL R73, R73, RZ, P2 ;  /* 0x000000ff49497208 */ /* 0x000fe40001000000 */
[----:B------:R-:W-:-:S02]  /*87c0*/  FSEL R78, R75, RZ, P3 ;  /* 0x000000ff4b4e7208 */ /* 0x000fc40001800000 */
[----:B------:R-:W-:Y:S02]  /*87d0*/  FSEL R0, R0, RZ, P5 ;  /* 0x000000ff00007208 */ /* 0x000fe40002800000 */
[----:B------:R-:W-:Y:S02]  /*87e0*/  FSEL R79, R72, RZ, P6 ;  /* 0x000000ff484f7208 */ /* 0x000fe40003000000 */
[----:B------:R-:W-:Y:S02]  /*87f0*/  F2FP.F16.F32.PACK_AB R68, R211, R68 ;  /* 0x00000044d344723e */ /* 0x000fe400000000ff */
[----:B------:R-:W-:Y:S02]  /*8800*/  F2FP.F16.F32.PACK_AB R75, R85, R82 ;  /* 0x00000052554b723e */ /* 0x000fe400000000ff */
[----:B------:R-:W-:Y:S02]  /*8810*/  F2FP.F16.F32.PACK_AB R74, R81, R74 ;  /* 0x0000004a514a723e */ /* 0x000fe400000000ff */
[----:B------:R-:W-:-:S02]  /*8820*/  F2FP.F16.F32.PACK_AB R73, R78, R73 ;  /* 0x000000494e49723e */ /* 0x000fc400000000ff */
[----:B------:R-:W-:Y:S01]  /*8830*/  F2FP.F16.F32.PACK_AB R72, R79, R0 ;  /* 0x000000004f48723e */ /* 0x000fe200000000ff */
[----:B------:R-:W-:Y:S06]  /*8840*/  BRA `(.L_x_529) ;  /* 0x0000000800b87947 */ /* 0x000fec0003800000 */
.L_x_532:
[-CC-:B------:R-:W-:Y:S01]  /*8850*/  FFMA.FTZ R236, R236, R238.reuse, R237.reuse ;  /* 0x000000eeecec7223 */ /* 0x180fe200000100ed */
[-CC-:B0-----:R-:W-:Y:S01]  /*8860*/  FFMA.FTZ R72, R235, R238.reuse, R237.reuse ;  /* 0x000000eeeb487223 */ /* 0x181fe200000100ed */
[--C-:B------:R-:W-:Y:S02]  /*8870*/  HADD2.F32 R74, -RZ, R67.reuse.H1_H1 ;  /* 0x30000043ff4a7230 */ /* 0x100fe40000004100 */
[-CC-:B------:R-:W-:Y:S01]  /*8880*/  FFMA.FTZ R0, R233, R238.reuse, R237.reuse ;  /* 0x000000eee9007223 */ /* 0x180fe200000100ed */
[----:B------:R-:W-:Y:S01]  /*8890*/  FADD.FTZ R236, R95, -R236 ;  /* 0x800000ec5fec7221 */ /* 0x000fe20000010000 */
[----:B------:R-:W-:Y:S02]  /*88a0*/  HADD2.F32 R79, -RZ, R67.H0_H0 ;  /* 0x20000043ff4f7230 */ /* 0x000fe40000004100 */
[----:B------:R-:W-:Y:S01]  /*88b0*/  FADD.FTZ R72, R93, -R72 ;  /* 0x800000485d487221 */ /* 0x000fe20000010000 */
[----:B------:R-:W-:Y:S01]  /*88c0*/  FFMA.FTZ R75, R234, R238, R237 ;  /* 0x000000eeea4b7223 */ /* 0x000fe200000100ed */
[----:B------:R-:W-:Y:S01]  /*88d0*/  FFMA.FTZ R236, R211, R236, R74 ;  /* 0x000000ecd3ec7223 */ /* 0x000fe2000001004a */
[----:B------:R-:W-:-:S02]  /*88e0*/  HADD2.F32 R73, -RZ, R66.H0_H0 ;  /* 0x20000042ff497230 */ /* 0x000fc40000004100 */
[----:B------:R-:W-:Y:S01]  /*88f0*/  FFMA.FTZ R74, R211, R72, R79 ;  /* 0x00000048d34a7223 */ /* 0x000fe2000001004f */
[----:B------:R-:W-:Y:S01]  /*8900*/  FADD.FTZ R0, R91, -R0 ;  /* 0x800000005b007221 */ /* 0x000fe20000010000 */
[----:B------:R-:W-:Y:S02]  /*8910*/  HADD2.F32 R72, -RZ, R66.H1_H1 ;  /* 0x30000042ff487230 */ /* 0x000fe40000004100 */
[-CC-:B------:R-:W-:Y:S01]  /*8920*/  FFMA.FTZ R94, R94, R238.reuse, R237.reuse ;  /* 0x000000ee5e5e7223 */ /* 0x180fe200000100ed */
[-CC-:B------:R-:W-:Y:S01]  /*8930*/  FFMA.FTZ R231, R231, R238.reuse, R237.reuse ;  /* 0x000000eee7e77223 */ /* 0x180fe200000100ed */
[-C--:B------:R-:W-:Y:S01]  /*8940*/  FFMA.FTZ R232, R232, R238.reuse, R237 ;  /* 0x000000eee8e87223 */ /* 0x080fe200000100ed */
[----:B------:R-:W-:Y:S01]  /*8950*/  FADD.FTZ R92, R92, -R75 ;  /* 0x8000004b5c5c7221 */ /* 0x000fe20000010000 */
[----:B------:R-:W-:Y:S01]  /*8960*/  FFMA.FTZ R237, R90, R238, R237 ;  /* 0x000000ee5aed7223 */ /* 0x000fe200000100ed */
[----:B------:R-:W-:Y:S01]  /*8970*/  FFMA.FTZ R0, R211, R0, R73 ;  /* 0x00000000d3007223 */ /* 0x000fe20000010049 */
[----:B------:R-:W-:-:S02]  /*8980*/  HADD2.F32 R79, -RZ, R65.H0_H0 ;  /* 0x20000041ff4f7230 */ /* 0x000fc40000004100 */
[----:B------:R-:W-:Y:S01]  /*8990*/  FADD.FTZ R88, R88, -R231 ;  /* 0x800000e758587221 */ /* 0x000fe20000010000 */
[----:B------:R-:W-:Y:S02]  /*89a0*/  HADD2.F32 R83, -RZ, R65.H1_H1 ;  /* 0x30000041ff537230 */ /* 0x000fe40000004100 */
[----:B------:R-:W-:Y:S01]  /*89b0*/  FFMA.FTZ R72, R211, R92, R72 ;  /* 0x0000005cd3487223 */ /* 0x000fe20000010048 */
[--C-:B------:R-:W-:Y:S01]  /*89c0*/  HADD2.F32 R73, -RZ, R64.reuse.H0_H0 ;  /* 0x20000040ff497230 */ /* 0x100fe20000004100 */
[----:B------:R-:W-:Y:S01]  /*89d0*/  ISETP.GE.U32.AND P2, PT, R80, RZ, PT ;  /* 0x000000ff5000720c */ /* 0x000fe20003f46070 */
[----:B------:R-:W-:Y:S02]  /*89e0*/  HADD2.F32 R75, -RZ, R64.H1_H1 ;  /* 0x30000040ff4b7230 */ /* 0x000fe40000004100 */
[----:B------:R-:W-:Y:S01]  /*89f0*/  FADD.FTZ R94, R87, -R94 ;  /* 0x8000005e575e7221 */ /* 0x000fe20000010000 */
[----:B------:R-:W-:Y:S01]  /*8a00*/  FADD.FTZ R232, R89, -R232 ;  /* 0x800000e859e87221 */ /* 0x000fe20000010000 */
[----:B------:R-:W-:Y:S01]  /*8a10*/  FADD.FTZ R86, R86, -R237 ;  /* 0x800000ed56567221 */ /* 0x000fe20000010000 */
[----:B------:R-:W-:Y:S01]  /*8a20*/  FMUL.FTZ R236, R236, UR6 ;  /* 0x00000006ecec7c20 */ /* 0x000fe20008410000 */
[----:B------:R-:W-:Y:S01]  /*8a30*/  FMUL.FTZ R74, R74, UR6 ;  /* 0x000000064a4a7c20 */ /* 0x000fe20008410000 */
[----:B------:R-:W-:Y:S01]  /*8a40*/  FFMA.FTZ R79, R211, R88, R79 ;  /* 0x00000058d34f7223 */ /* 0x000fe2000001004f */
[C---:B------:R-:W-:Y:S01]  /*8a50*/  LOP3.LUT P3, RZ, R81.reuse, 0xff0000, RZ, 0xc0, !PT ;  /* 0x00ff000051ff7812 */ /* 0x040fe2000786c0ff */
[----:B------:R-:W-:Y:S01]  /*8a60*/  FMUL.FTZ R0, R0, UR6 ;  /* 0x0000000600007c20 */ /* 0x000fe20008410000 */
[----:B------:R-:W-:Y:S01]  /*8a70*/  ISETP.GE.U32.AND.EX P2, PT, R81, 0x1000000, PT, P2 ;  /* 0x010000005100780c */ /* 0x000fe20003f46120 */
        /* <DEDUP_REMOVED lines=27> */
.L_x_531:
[----:B------:R-:W-:Y:S05]  /*8c30*/  @!P1 BRA `(.L_x_533) ;  /* 0x0000000000e89947 */ /* 0x000fea0003800000 */
[-CC-:B------:R-:W-:Y:S01]  /*8c40*/  FFMA.FTZ R236, R236, R238.reuse, R237.reuse ;  /* 0x000000eeecec7223 */ /* 0x180fe200000100ed */
[-CC-:B0-----:R-:W-:Y:S01]  /*8c50*/  FFMA.FTZ R69, R234, R238.reuse, R237.reuse ;  /* 0x000000eeea457223 */ /* 0x181fe200000100ed */
[-C--:B------:R-:W-:Y:S01]  /*8c60*/  FFMA.FTZ R0, R233, R238.reuse, R237 ;  /* 0x000000eee9007223 */ /* 0x080fe200000100ed */
[----:B------:R-:W-:Y:S01]  /*8c70*/  ISETP.GE.U32.AND P2, PT, R80, RZ, PT ;  /* 0x000000ff5000720c */ /* 0x000fe20003f46070 */
[----:B------:R-:W-:Y:S01]  /*8c80*/  FADD.FTZ R236, R95, -R236 ;  /* 0x800000ec5fec7221 */ /* 0x000fe20000010000 */
[----:B------:R-:W-:Y:S01]  /*8c90*/  FADD.FTZ R92, R92, -R69 ;  /* 0x800000455c5c7221 */ /* 0x000fe20000010000 */
[--C-:B------:R-:W-:Y:S01]  /*8ca0*/  FFMA.FTZ R68, R235, R238, R237.reuse ;  /* 0x000000eeeb447223 */ /* 0x100fe200000100ed */
[----:B------:R-:W-:Y:S01]  /*8cb0*/  FADD.FTZ R0, R91, -R0 ;  /* 0x800000005b007221 */ /* 0x000fe20000010000 */
[----:B------:R-:W-:Y:S01]  /*8cc0*/  FMUL.FTZ R236, R211, R236 ;  /* 0x000000ecd3ec7220 */ /* 0x000fe20000410000 */
[----:B------:R-:W-:Y:S01]  /*8cd0*/  ISETP.GE.U32.AND.EX P2, PT, R81, 0x1000000, PT, P2 ;  /* 0x010000005100780c */ /* 0x000fe20003f46120 */
[----:B------:R-:W-:Y:S01]  /*8ce0*/  FMUL.FTZ R75, R211, R92 ;  /* 0x0000005cd34b7220 */ /* 0x000fe20000410000 */
[----:B------:R-:W-:Y:S01]  /*8cf0*/  FADD.FTZ R68, R93, -R68 ;  /* 0x800000445d447221 */ /* 0x000fe20000010000 */
[----:B------:R-:W-:Y:S01]  /*8d00*/  FMUL.FTZ R69, R236, UR6 ;  /* 0x00000006ec457c20 */ /* 0x000fe20008410000 */
[-CC-:B------:R-:W-:Y:S01]  /*8d10*/  FFMA.FTZ R231, R231, R238.reuse, R237.reuse ;  /* 0x000000eee7e77223 */ /* 0x180fe200000100ed */
[--C-:B------:R-:W-:Y:S01]  /*8d20*/  FFMA.FTZ R232, R232, R238, R237.reuse ;  /* 0x000000eee8e87223 */ /* 0x100fe200000100ed */
[----:B------:R-:W-:Y:S01]  /*8d30*/  FMUL.FTZ R0, R211, R0 ;  /* 0x00000000d3007220 */ /* 0x000fe20000410000 */
[-CC-:B------:R-:W-:Y:S01]  /*8d40*/  FFMA.FTZ R94, R94, R238.reuse, R237.reuse ;  /* 0x000000ee5e5e7223 */ /* 0x180fe200000100ed */
[----:B------:R-:W-:Y:S01]  /*8d50*/  FSEL R83, R69, RZ, P2 ;  /* 0x000000ff45537208 */ /* 0x000fe20001000000 */
[----:B------:R-:W-:Y:S01]  /*8d60*/  FFMA.FTZ R237, R90, R238, R237 ;  /* 0x000000ee5aed7223 */ /* 0x000fe200000100ed */
[----:B------:R-:W-:Y:S01]  /*8d70*/  FMUL.FTZ R69, R75, UR6 ;  /* 0x000000064b457c20 */ /* 0x000fe20008410000 */
[----:B------:R-:W-:Y:S01]  /*8d80*/  LOP3.LUT P5, RZ, R81, 0xff00, RZ, 0xc0, !PT ;  /* 0x0000ff0051ff7812 */ /* 0x000fe200078ac0ff */
[----:B------:R-:W-:Y:S01]  /*8d90*/  FMUL.FTZ R71, R211, R68 ;  /* 0x00000044d3477220 */ /* 0x000fe20000410000 */
[----:B------:R-:W-:Y:S01]  /*8da0*/  FMUL.FTZ R68, R0, UR6 ;  /* 0x0000000600447c20 */ /* 0x000fe20008410000 */
[----:B------:R-:W-:Y:S01]  /*8db0*/  FADD.FTZ R88, R88, -R231 ;  /* 0x800000e758587221 */ /* 0x000fe20000010000 */
[----:B------:R-:W-:Y:S01]  /*8dc0*/  FADD.FTZ R232, R89, -R232 ;  /* 0x800000e859e87221 */ /* 0x000fe20000010000 */
[----:B------:R-:W-:Y:S01]  /*8dd0*/  LOP3.LUT P6, RZ, R81, 0xff, RZ, 0xc0, !PT ;  /* 0x000000ff51ff7812 */ /* 0x000fe200078cc0ff */
[----:B------:R-:W-:Y:S01]  /*8de0*/  FADD.FTZ R94, R87, -R94 ;  /* 0x8000005e575e7221 */ /* 0x000fe20000010000 */
[----:B------:R-:W-:Y:S01]  /*8df0*/  LOP3.LUT P3, RZ, R81, 0xff0000, RZ, 0xc0, !PT ;  /* 0x00ff000051ff7812 */ /* 0x000fe2000786c0ff */
[----:B------:R-:W-:Y:S01]  /*8e00*/  FADD.FTZ R86, R86, -R237 ;  /* 0x800000ed56567221 */ /* 0x000fe20000010000 */
[----:B------:R-:W-:Y:S01]  /*8e10*/  FMUL.FTZ R70, R71, UR6 ;  /* 0x0000000647467c20 */ /* 0x000fe20008410000 */
[----:B------:R-:W-:Y:S01]  /*8e20*/  FSEL R81, R69, RZ, P5 ;  /* 0x000000ff45517208 */ /* 0x000fe20002800000 */
[C---:B------:R-:W-:Y:S01]  /*8e30*/  FMUL.FTZ R69, R211.reuse, R88 ;  /* 0x00000058d3457220 */ /* 0x040fe20000410000 */
[C---:B------:R-:W-:Y:S01]  /*8e40*/  FMUL.FTZ R232, R211.reuse, R232 ;  /* 0x000000e8d3e87220 */ /* 0x040fe20000410000 */
[----:B------:R-:W-:Y:S01]  /*8e50*/  FSEL R78, R68, RZ, P6 ;  /* 0x000000ff444e7208 */ /* 0x000fe20003000000 */
[C---:B------:R-:W-:Y:S01]  /*8e60*/  FMUL.FTZ R73, R211.reuse, R94 ;  /* 0x0000005ed3497220 */ /* 0x040fe20000410000 */
[----:B------:R-:W-:Y:S01]  /*8e70*/  FMUL.FTZ R68, R211, R86 ;  /* 0x00000056d3447220 */ /* 0x000fe20000410000 */
[----:B------:R-:W-:Y:S01]  /*8e80*/  FSEL R82, R70, RZ, P3 ;  /* 0x000000ff46527208 */ /* 0x000fe20001800000 */
[----:B------:R-:W-:Y:S01]  /*8e90*/  FMUL.FTZ R74, R69, UR6 ;  /* 0x00000006454a7c20 */ /* 0x000fe20008410000 */
[----:B------:R-:W-:Y:S01]  /*8ea0*/  F2FP.F16.F32.PACK_AB R70, R75, R0 ;  /* 0x000000004b46723e */ /* 0x000fe200000000ff */
[----:B------:R-:W-:Y:S01]  /*8eb0*/  FMUL.FTZ R0, R68, UR6 ;  /* 0x0000000644007c20 */ /* 0x000fe20008410000 */
[C---:B------:R-:W-:Y:S01]  /*8ec0*/  F2FP.F16.F32.PACK_AB R69, R232.reuse, R69 ;  /* 0x00000045e845723e */ /* 0x040fe200000000ff */
        /* <DEDUP_REMOVED lines=17> */
.L_x_533:
[-CC-:B------:R-:W-:Y:S01]  /*8fe0*/  FFMA.FTZ R0, R233, R238.reuse, R237.reuse ;  /* 0x000000eee9007223 */ /* 0x180fe200000100ed */
[-CC-:B0-----:R-:W-:Y:S01]  /*8ff0*/  FFMA.FTZ R73, R234, R238.reuse, R237.reuse ;  /* 0x000000eeea497223 */ /* 0x181fe200000100ed */
[-CC-:B------:R-:W-:Y:S01]  /*9000*/  FFMA.FTZ R72, R235, R238.reuse, R237.reuse ;  /* 0x000000eeeb487223 */ /* 0x180fe200000100ed */
        /* <DEDUP_REMOVED lines=46> */
[----:B------:R-:W-:-:S02]  /*92f0*/  F2FP.F16.F32.PACK_AB R75, R236, R75 ;  /* 0x0000004bec4b723e */ /* 0x000fc400000000ff */
[----:B------:R-:W-:Y:S02]  /*9300*/  F2FP.F16.F32.PACK_AB R74, R81, R0 ;  /* 0x00000000514a723e */ /* 0x000fe400000000ff */
[----:B------:R-:W-:Y:S02]  /*9310*/  F2FP.F16.F32.PACK_AB R73, R232, R73 ;  /* 0x00000049e849723e */ /* 0x000fe400000000ff */
[----:B------:R-:W-:-:S07]  /*9320*/  F2FP.F16.F32.PACK_AB R72, R79, R72 ;  /* 0x000000484f48723e */ /* 0x000fce00000000ff */
.L_x_529:
        /* <DEDUP_REMOVED lines=106> */
.L_x_507:
        /* <DEDUP_REMOVED lines=37> */
.L_x_535:
        /* <DEDUP_REMOVED lines=14> */
.L_x_3789:


//--------------------- .text._ZN10layer_norm22ln_bwd_finalize_kernelINS_22Kernel_traits_finalizeILj3072E6__halfS2_S2_S2_fjLb0ELj1024ELj4ENS_18Kernel_traits_baseILj3072ES2_S2_S2_S2_fjLj1024EEEEELb0ELb0EEEvNS_9BwdParamsE --------------------------
	.section	.text._ZN10layer_norm22ln_bwd_finalize_kernelINS_22Kernel_traits_finalizeILj3072E6__halfS2_S2_S2_fjLb0ELj1024ELj4ENS_18Kernel_traits_baseILj3072ES2_S2_S2_S2_fjLj1024EEEEELb0ELb0EEEvNS_9BwdParamsE,"ax",@progbits
	.align	128
        .global         _ZN10layer_norm22ln_bwd_finalize_kernelINS_22Kernel_traits_finalizeILj3072E6__halfS2_S2_S2_fjLb0ELj1024ELj4ENS_18Kernel_traits_baseILj3072ES2_S2_S2_S2_fjLj1024EEEEELb0ELb0EEEvNS_9BwdParamsE
        .type           _ZN10layer_norm22ln_bwd_finalize_kernelINS_22Kernel_traits_finalizeILj3072E6__halfS2_S2_S2_fjLb0ELj1024ELj4ENS_18Kernel_traits_baseILj3072ES2_S2_S2_S2_fjLj1024EEEEELb0ELb0EEEvNS_9BwdParamsE,@function
        .size           _ZN10layer_norm22ln_bwd_finalize_kernelINS_22Kernel_traits_finalizeILj3072E6__halfS2_S2_S2_fjLb0ELj1024ELj4ENS_18Kernel_traits_baseILj3072ES2_S2_S2_S2_fjLj1024EEEEELb0ELb0EEEvNS_9BwdParamsE,(.L_x_3790 - _ZN10layer_norm22ln_bwd_finalize_kernelINS_22Kernel_traits_finalizeILj3072E6__halfS2_S2_S2_fjLb0ELj1024ELj4ENS_18Kernel_traits_baseILj3072ES2_S2_S2_S2_fjLj1024EEEEELb0ELb0EEEvNS_9BwdParamsE)
        .other          _ZN10layer_norm22ln_bwd_finalize_kernelINS_22Kernel_traits_finalizeILj3072E6__halfS2_S2_S2_fjLb0ELj1024ELj4ENS_18Kernel_traits_baseILj3072ES2_S2_S2_S2_fjLj1024EEEEELb0ELb0EEEvNS_9BwdParamsE,@"STO_CUDA_ENTRY STV_DEFAULT"
_ZN10layer_norm22ln_bwd_finalize_kernelINS_22Kernel_traits_finalizeILj3072E6__halfS2_S2_S2_fjLb0ELj1024ELj4ENS_18Kernel_traits_baseILj3072ES2_S2_S2_S2_fjLj1024EEEEELb0ELb0EEEvNS_9BwdParamsE:
.text._ZN10layer_norm22ln_bwd_finalize_kernelINS_22Kernel_traits_finalizeILj3072E6__halfS2_S2_S2_fjLb0ELj1024ELj4ENS_18Kernel_traits_baseILj3072ES2_S2_S2_S2_fjLj1024EEEEELb0ELb0EEEvNS_9BwdParamsE:
        /* <DEDUP_REMOVED lines=78> */
.L_x_540:
        /* <DEDUP_REMOVED lines=118> */
.L_x_539:
[----:B------:R-:W-:Y:S05]  /*0c40*/  BSYNC.RECONVERGENT B1 ;  /* 0x0000000000017941 */ /* 0x000fea0003800200 */
.L_x_538:
        /* <DEDUP_REMOVED lines=68> */
.L_x_542:
[----:B------:R-:W-:Y:S05]  /*1090*/  BSYNC.RECONVERGENT B1 ;  /* 0x0000000000017941 */ /* 0x000fea0003800200 */
.L_x_541:
        /* <DEDUP_REMOVED lines=37> */
.L_x_544:
[----:B------:R-:W-:Y:S05]  /*12f0*/  BSYNC.RECONVERGENT B1 ;  /* 0x0000000000017941 */ /* 0x000fea0003800200 */
.L_x_543:
[----:B------:R-:W-:Y:S05]  /*1300*/  @!P1 BRA `(.L_x_537) ;  /* 0x00000000003c9947 */ /* 0x000fea0003800000 */
[----:B------:R-:W0:Y:S01]  /*1310*/  LDC.64 R8, c[0x0][0x440] ;  /* 0x00011000ff087b82 */ /* 0x000e220000000a00 */
[----:B------:R-:W-:Y:S01]  /*1320*/  IMAD R2, R2, R54, R7 ;  /* 0x0000003602027224 */ /* 0x000fe200078e0207 */
[----:B------:R-:W-:-:S04]  /*1330*/  IADD3 R0, PT, PT, -R0, RZ, RZ ;  /* 0x000000ff00007210 */ /* 0x000fc80007ffe1ff */
[----:B------:R-:W-:Y:S02]  /*1340*/  IADD3 R13, PT, PT, R57, R2, RZ ;  /* 0x00000002390d7210 */ /* 0x000fe40007ffe0ff */
[----:B------:R-:W1:Y:S05]  /*1350*/  LDC.64 R10, c[0x0][0x448] ;  /* 0x00011200ff0a7b82 */ /* 0x000e6a0000000a00 */
.L_x_545:
        /* <DEDUP_REMOVED lines=10> */
.L_x_537:
[----:B------:R-:W-:Y:S05]  /*1400*/  BSYNC.RECONVERGENT B0 ;  /* 0x0000000000007941 */ /* 0x000fea0003800200 */
.L_x_536:
        /* <DEDUP_REMOVED lines=57> */
[----:B0-----:R-:W-:Y:S02]  /*17a0*/  F2FP.F16.F32.PACK_AB R7, R7, R6 ;  /* 0x000000060707723e */ /* 0x001fe400000000ff */
[----:B--2---:R-:W-:-:S03]  /*17b0*/  F2FP.F16.F32.PACK_AB R11, R11, R10 ;  /* 0x0000000a0b0b723e */ /* 0x004fc600000000ff */
[----:B------:R-:W-:Y:S04]  /*17c0*/  STG.E desc[UR6][R2.64], R7 ;  /* 0x0000000702007986 */ /* 0x000fe8000c101906 */
[----:B------:R-:W-:Y:S01]  /*17d0*/  STG.E desc[UR6][R4.64], R11 ;  /* 0x0000000b04007986 */ /* 0x000fe2000c101906 */
[----:B------:R-:W-:Y:S05]  /*17e0*/  EXIT ;  /* 0x000000000000794d */ /* 0x000fea0003800000 */
.L_x_546:
        /* <DEDUP_REMOVED lines=9> */
.L_x_3790:


//--------------------- .text._ZN10layer_norm40ln_parallel_residual_bwd_finalize_kernelINS_22Kernel_traits_finalizeILj3072E6__halfS2_S2_S2_fjLb0ELj1024ELj4ENS_18Kernel_traits_baseILj3072ES2_S2_S2_S2_fjLj1024EEEEELb0EEEvNS_9BwdParamsE --------------------------
	.section	.text._ZN10layer_norm40ln_parallel_residual_bwd_finalize_kernelINS_22Kernel_traits_finalizeILj3072E6__halfS2_S2_S2_fjLb0ELj1024ELj4ENS_18Kernel_traits_baseILj3072ES2_S2_S2_S2_fjLj1024EEEEELb0EEEvNS_9BwdParamsE,"ax",@progbits
	.align	128
        .global         _ZN10layer_norm40ln_parallel_residual_bwd_finalize_kernelINS_22Kernel_traits_finalizeILj3072E6__halfS2_S2_S2_fjLb0ELj1024ELj4ENS_18Kernel_traits_baseILj3072ES2_S2_S2_S2_fjLj1024EEEEELb0EEEvNS_9BwdParamsE
        .type           _ZN10layer_norm40ln_parallel_residual_bwd_finalize_kernelINS_22Kernel_traits_finalizeILj3072E6__halfS2_S2_S2_fjLb0ELj1024ELj4ENS_18Kernel_traits_baseILj3072ES2_S2_S2_S2_fjLj1024EEEEELb0EEEvNS_9BwdParamsE,@function
        .size           _ZN10layer_norm40ln_parallel_residual_bwd_finalize_kernelINS_22Kernel_traits_finalizeILj3072E6__halfS2_S2_S2_fjLb0ELj1024ELj4ENS_18Kernel_traits_baseILj3072ES2_S2_S2_S2_fjLj1024EEEEELb0EEEvNS_9BwdParamsE,(.L_x_3791 - _ZN10layer_norm40ln_parallel_residual_bwd_finalize_kernelINS_22Kernel_traits_finalizeILj3072E6__halfS2_S2_S2_fjLb0ELj1024ELj4ENS_18Kernel_traits_baseILj3072ES2_S2_S2_S2_fjLj1024EEEEELb0EEEvNS_9BwdParamsE)
        .other          _ZN10layer_norm40ln_parallel_residual_bwd_finalize_kernelINS_22Kernel_traits_finalizeILj3072E6__halfS2_S2_S2_fjLb0ELj1024ELj4ENS_18Kernel_traits_baseILj3072ES2_S2_S2_S2_fjLj1024EEEEELb0EEEvNS_9BwdParamsE,@"STO_CUDA_ENTRY STV_DEFAULT"
_ZN10layer_norm40ln_parallel_residual_bwd_finalize_kernelINS_22Kernel_traits_finalizeILj3072E6__halfS2_S2_S2_fjLb0ELj1024ELj4ENS_18Kernel_traits_baseILj3072ES2_S2_S2_S2_fjLj1024EEEEELb0EEEvNS_9BwdParamsE:
.text._ZN10layer_norm40ln_parallel_residual_bwd_finalize_kernelINS_22Kernel_traits_finalizeILj3072E6__halfS2_S2_S2_fjLb0ELj1024ELj4ENS_18Kernel_traits_baseILj3072ES2_S2_S2_S2_fjLj1024EEEEELb0EEEvNS_9BwdParamsE:
        /* <DEDUP_REMOVED lines=58> */
.L_x_551:
        /* <DEDUP_REMOVED lines=112> */
.L_x_550:
[----:B------:R-:W-:Y:S05]  /*0aa0*/  BSYNC.RECONVERGENT B1 ;  /* 0x0000000000017941 */ /* 0x000fea0003800200 */
.L_x_549:
        /* <DEDUP_REMOVED lines=66> */
.L_x_553:
[----:B------:R-:W-:Y:S05]  /*0ed0*/  BSYNC.RECONVERGENT B1 ;  /* 0x0000000000017941 */ /* 0x000fea0003800200 */
.L_x_552:
        /* <DEDUP_REMOVED lines=36> */
.L_x_555:
[----:B------:R-:W-:Y:S05]  /*1120*/  BSYNC.RECONVERGENT B1 ;  /* 0x0000000000017941 */ /* 0x000fea0003800200 */
.L_x_554:
        /* <DEDUP_REMOVED lines=18> */
.L_x_548:
[----:B------:R-:W-:Y:S05]  /*1250*/  BSYNC.RECONVERGENT B0 ;  /* 0x0000000000007941 */ /* 0x000fea0003800200 */
.L_x_547:
        /* <DEDUP_REMOVED lines=86> */
[----:B------:R-:W-:Y:S02]  /*17c0*/  F2FP.F16.F32.PACK_AB R13, R13, R12 ;  /* 0x0000000c0d0d723e */ /* 0x000fe400000000ff */
[----:B--2---:R-:W-:Y:S01]  /*17d0*/  F2FP.F16.F32.PACK_AB R15, R15, R14 ;  /* 0x0000000e0f0f723e */ /* 0x004fe200000000ff */
[----:B0-----:R-:W-:Y:S02]  /*17e0*/  IMAD.WIDE.U32 R2, R0, 0x4, R2 ;  /* 0x0000000400027825 */ /* 0x001fe400078e0002 */
[----:B------:R-:W-:Y:S01]  /*17f0*/  STG.E desc[UR6][R6.64], R13 ;  /* 0x0000000d06007986 */ /* 0x000fe2000c101906 */
[----:B----4-:R-:W-:-:S03]  /*1800*/  F2FP.F16.F32.PACK_AB R17, R17, R16 ;  /* 0x000000101111723e */ /* 0x010fc600000000ff */
[----:B------:R-:W-:Y:S01]  /*1810*/  STG.E desc[UR6][R8.64], R15 ;  /* 0x0000000f08007986 */ /* 0x000fe2000c101906 */
[----:B-----5:R-:W-:-:S03]  /*1820*/  F2FP.F16.F32.PACK_AB R19, R19, R18 ;  /* 0x000000121313723e */ /* 0x020fc600000000ff */
[----:B------:R-:W-:Y:S04]  /*1830*/  STG.E desc[UR6][R4.64], R17 ;  /* 0x0000001104007986 */ /* 0x000fe8000c101906 */
[----:B------:R-:W-:Y:S01]  /*1840*/  STG.E desc[UR6][R2.64], R19 ;  /* 0x0000001302007986 */ /* 0x000fe2000c101906 */
[----:B------:R-:W-:Y:S05]  /*1850*/  EXIT ;  /* 0x000000000000794d */ /* 0x000fea0003800000 */
.L_x_556:
        /* <DEDUP_REMOVED lines=10> */
.L_x_3791:


//--------------------- .text._ZN10layer_norm31ln_parallel_residual_bwd_kernelINS_13Kernel_traitsI6__halfS2_S2_S2_fjLj3072ELj1ELj1ELj4ELj16ENS_18Kernel_traits_baseILj3072ES2_S2_S2_S2_fjLj128EEEEELb1ELb1ELb0EEEvNS_9BwdParamsE --------------------------
	.section	.text._ZN10layer_norm31ln_parallel_residual_bwd_kernelINS_13Kernel_traitsI6__halfS2_S2_S2_fjLj3072ELj1ELj1ELj4ELj16ENS_18Kernel_traits_baseILj3072ES2_S2_S2_S2_fjLj128EEEEELb1ELb1ELb0EEEvNS_9BwdParamsE,"ax",@progbits
	.align	128
        .global         _ZN10layer_norm31ln_parallel_residual_bwd_kernelINS_13Kernel_traitsI6__halfS2_S2_S2_fjLj3072ELj1ELj1ELj4ELj16ENS_18Kernel_traits_baseILj3072ES2_S2_S2_S2_fjLj128EEEEELb1ELb1ELb0EEEvNS_9BwdParamsE
        .type           _ZN10layer_norm31ln_parallel_residual_bwd_kernelINS_13Kernel_traitsI6__halfS2_S2_S2_fjLj3072ELj1ELj1ELj4ELj16ENS_18Kernel_traits_baseILj3072ES2_S2_S2_S2_fjLj128EEEEELb1ELb1ELb0EEEvNS_9BwdParamsE,@function
        .size           _ZN10layer_norm31ln_parallel_residual_bwd_kernelINS_13Kernel_traitsI6__halfS2_S2_S2_fjLj3072ELj1ELj1ELj4ELj16ENS_18Kernel_traits_baseILj3072ES2_S2_S2_S2_fjLj128EEEEELb1ELb1ELb0EEEvNS_9BwdParamsE,(.L_x_3792 - _ZN10layer_norm31ln_parallel_residual_bwd_kernelINS_13Kernel_traitsI6__halfS2_S2_S2_fjLj3072ELj1ELj1ELj4ELj16ENS_18Kernel_traits_baseILj3072ES2_S2_S2_S2_fjLj128EEEEELb1ELb1ELb0EEEvNS_9BwdParamsE)
        .other          _ZN10layer_norm31ln_parallel_residual_bwd_kernelINS_13Kernel_traitsI6__halfS2_S2_S2_fjLj3072ELj1ELj1ELj4ELj16ENS_18Kernel_traits_baseILj3072ES2_S2_S2_S2_fjLj128EEEEELb1ELb1ELb0EEEvNS_9BwdParamsE,@"STO_CUDA_ENTRY STV_DEFAULT"
_ZN10layer_norm31ln_parallel_residual_bwd_kernelINS_13Kernel_traitsI6__halfS2_S2_S2_fjLj3072ELj1ELj1ELj4ELj16ENS_18Kernel_traits_baseILj3072ES2_S2_S2_S2_fjLj128EEEEELb1ELb1ELb0EEEvNS_9BwdParamsE:
.text._ZN10layer_norm31ln_parallel_residual_bwd_kernelINS_13Kernel_traitsI6__halfS2_S2_S2_fjLj3072ELj1ELj1ELj4ELj16ENS_18Kernel_traits_baseILj3072ES2_S2_S2_S2_fjLj128EEEEELb1ELb1ELb0EEEvNS_9BwdParamsE:
[----:B------:R-:W-:Y:S01]  /*0000*/  LDC R1, c[0x0][0x37c] ;  /* 0x0000df00ff017b82 */ /* 0x000fe20000000800 */
[----:B------:R-:W0:Y:S01]  /*0010*/  S2R R0, SR_TID.X ;  /* 0x0000000000007919 */ /* 0x000e220000002100 */
[----:B------:R-:W1:Y:S01]  /*0020*/  LDCU UR8, c[0x0][0x388] ;  /* 0x00007100ff0877ac */ /* 0x000e620008000800 */
[----:B------:R-:W2:Y:S01]  /*0030*/  LDCU.64 UR20, c[0x0][0x358] ;  /* 0x00006b00ff1477ac */ /* 0x000ea20008000a00 */
[----:B-1----:R-:W-:-:S04]  /*0040*/  USHF.R.S32.HI UR4, URZ, 0x1f, UR8 ;  /* 0x0000001fff047899 */ /* 0x002fc80008011408 */
[----:B------:R-:W-:-:S06]  /*0050*/  ULEA.HI UR4, UR4, UR8, URZ, 0x3 ;  /* 0x0000000804047291 */ /* 0x000fcc000f8f18ff */
[----:B------:R-:W-:Y:S02]  /*0060*/  MOV R3, UR4 ;  /* 0x0000000400037c02 */ /* 0x000fe40008000f00 */
[----:B0-----:R-:W-:Y:S01]  /*0070*/  LOP3.LUT R2, R0, 0x7f, RZ, 0x3c, !PT ;  /* 0x0000007f00027812 */ /* 0x001fe200078e3cff */
[----:B------:R-:W0:Y:S02]  /*0080*/  S2UR UR7, SR_CTAID.X ;  /* 0x00000000000779c3 */ /* 0x000e240000002500 */
[----:B------:R-:W0:Y:S01]  /*0090*/  LDCU UR4, c[0x0][0x384] ;  /* 0x00007080ff0477ac */ /* 0x000e220008000800 */
[----:B------:R-:W-:Y:S02]  /*00a0*/  LEA.HI.SX32 R2, R3, R2, 0x1d ;  /* 0x0000000203027211 */ /* 0x000fe400078feaff */
[----:B------:R-:W-:Y:S02]  /*00b0*/  MOV R3, R0 ;  /* 0x0000000000037202 */ /* 0x000fe40000000f00 */
[----:B------:R-:W-:-:S02]  /*00c0*/  ISETP.GE.U32.AND P2, PT, R2, 0x100, PT ;  /* 0x000001000200780c */ /* 0x000fc40003f46070 */
[C---:B------:R-:W-:Y:S02]  /*00d0*/  ISETP.GE.U32.AND P4, PT, R2.reuse, 0x80, PT ;  /* 0x000000800200780c */ /* 0x040fe40003f86070 */
[----:B------:R-:W-:-:S09]  /*00e0*/  ISETP.GE.U32.AND P3, PT, R2, 0x180, PT ;  /* 0x000001800200780c */ /* 0x000fd20003f66070 */
[----:B------:R-:W1:Y:S02]  /*00f0*/  @P2 LDC.64 R6, c[0x0][0x3d0] ;  /* 0x0000f400ff062b82 */ /* 0x000e640000000a00 */
[----:B------:R-:W-:-:S06]  /*0100*/  @P4 LOP3.LUT R3, R0, 0x80, RZ, 0xfc, !PT ;  /* 0x0000008000034812 */ /* 0x000fcc00078efcff */
[----:B------:R-:W3:Y:S08]  /*0110*/  @P4 LDC.64 R4, c[0x0][0x3d0] ;  /* 0x0000f400ff044b82 */ /* 0x000ef00000000a00 */
[----:B------:R-:W4:Y:S01]  /*0120*/  @P3 LDC.64 R8, c[0x0][0x3d0] ;  /* 0x0000f400ff083b82 */ /* 0x000f220000000a00 */
[C---:B-1----:R-:W-:Y:S01]  /*0130*/  @P2 IMAD.WIDE.U32 R6, R3.reuse, 0x10, R6 ;  /* 0x0000001003062825 */ /* 0x042fe200078e0006 */
[----:B------:R-:W-:-:S04]  /*0140*/  @P2 IADD3 R3, PT, PT, R3, 0x80, RZ ;  /* 0x0000008003032810 */ /* 0x000fc80007ffe0ff */
[----:B--2---:R1:W5:Y:S01]  /*0150*/  @P2 LDG.E.128 R28, desc[UR20][R6.64] ;  /* 0x00000014061c2981 */ /* 0x004362000c1e1d00 */
[----:B---3--:R-:W-:-:S05]  /*0160*/  @P4 IMAD.WIDE.U32 R4, R0, 0x10, R4 ;  /* 0x0000001000044825 */ /* 0x008fca00078e0004 */
[----:B------:R1:W5:Y:S01]  /*0170*/  @P4 LDG.E.128 R32, desc[UR20][R4.64] ;  /* 0x0000001404204981 */ /* 0x000362000c1e1d00 */
[----:B----4-:R-:W-:-:S05]  /*0180*/  @P3 IMAD.WIDE.U32 R8, R3, 0x10, R8 ;  /* 0x0000001003083825 */ /* 0x010fca00078e0008 */
[----:B------:R1:W5:Y:S01]  /*0190*/  @P3 LDG.E.128 R36, desc[UR20][R8.64] ;  /* 0x0000001408243981 */ /* 0x000362000c1e1d00 */
[----:B0-----:R-:W-:Y:S01]  /*01a0*/  UISETP.GE.AND UP0, UPT, UR7, UR4, UPT ;  /* 0x000000040700728c */ /* 0x001fe2000bf06270 */
        /* <DEDUP_REMOVED lines=24> */
[----:B-1----:R-:W-:Y:S06]  /*0330*/  BRA.U UP0, `(.L_x_557) ;  /* 0x0000008900e07547 */ /* 0x002fec000b800000 */
[----:B------:R-:W0:Y:S01]  /*0340*/  LDCU.U8 UR22, c[0x0][0x410] ;  /* 0x00008200ff1677ac */ /* 0x000e220008000000 */
[----:B------:R-:W-:Y:S02]  /*0350*/  SHF.R.U32.HI R3, RZ, 0x5, R0 ;  /* 0x00000005ff037819 */ /* 0x000fe40000011600 */
        /* <DEDUP_REMOVED lines=24> */
[----:B------:R-:W-:Y:S01]  /*04e0*/  UPLOP3.LUT UP1, UPT, UPT, UPT, UPT, 0x40, 0x4 ;  /* 0x000000000004789c */ /* 0x000fe20003f2e870 */
[----:B------:R-:W1:Y:S01]  /*04f0*/  LDCU UR28, c[0x0][0x408] ;  /* 0x00008100ff1c77ac */ /* 0x000e620008000800 */
[----:B------:R-:W2:Y:S01]  /*0500*/  LDCU UR8, c[0x0][0x388] ;  /* 0x00007100ff0877ac */ /* 0x000ea20008000800 */
[----:B------:R-:W3:Y:S01]  /*0510*/  LDCU UR23, c[0x0][0x400] ;  /* 0x00008000ff1777ac */ /* 0x000ee20008000800 */
[----:B------:R-:W4:Y:S01]  /*0520*/  LDCU.64 UR10, c[0x0][0x478] ;  /* 0x00008f00ff0a77ac */ /* 0x000f220008000a00 */
[----:B------:R-:W1:Y:S01]  /*0530*/  LDCU.64 UR30, c[0x0][0x438] ;  /* 0x00008700ff1e77ac */ /* 0x000e620008000a00 */
[----:B------:R-:W1:Y:S01]  /*0540*/  LDCU.64 UR26, c[0x0][0x470] ;  /* 0x00008e00ff1a77ac */ /* 0x000e620008000a00 */
[----:B------:R-:W1:Y:S01]  /*0550*/  LDCU.128 UR12, c[0x0][0x3c0] ;  /* 0x00007800ff0c77ac */ /* 0x000e620008000c00 */
[----:B------:R-:W1:Y:S01]  /*0560*/  LDCU.64 UR24, c[0x0][0x380] ;  /* 0x00007000ff1877ac */ /* 0x000e620008000a00 */
[----:B0-----:R-:W-:Y:S01]  /*0570*/  UISETP.NE.AND UP2, UPT, UR22, URZ, UPT ;  /* 0x000000ff1600728c */ /* 0x001fe2000bf45270 */
[----:B------:R-:W-:-:S10]  /*0580*/  UMOV UR4, UR7 ;  /* 0x0000000700047c82 */ /* 0x000fd40008000000 */
.L_x_594:
[----:B-1----:R-:W-:Y:S02]  /*0590*/  UIMAD.WIDE UR18, UR4, 0x4, UR14 ;  /* 0x00000004041278a5 */ /* 0x002fe4000f8e020e */
[----:B------:R-:W-:-:S04]  /*05a0*/  UIMAD.WIDE UR16, UR4, 0x4, UR12 ;  /* 0x00000004041078a5 */ /* 0x000fc8000f8e020c */
[----:B0--3--:R-:W-:Y:S02]  /*05b0*/  MOV R104, UR18 ;  /* 0x0000001200687c02 */ /* 0x009fe40008000f00 */
[----:B------:R-:W-:Y:S02]  /*05c0*/  MOV R105, UR19 ;  /* 0x0000001300697c02 */ /* 0x000fe40008000f00 */
[----:B------:R-:W-:Y:S02]  /*05d0*/  MOV R106, UR16 ;  /* 0x00000010006a7c02 */ /* 0x000fe40008000f00 */
[----:B------:R-:W-:Y:S01]  /*05e0*/  MOV R107, UR17 ;  /* 0x00000011006b7c02 */ /* 0x000fe20008000f00 */
[----:B------:R-:W3:Y:S04]  /*05f0*/  LDG.E R104, desc[UR20][R104.64] ;  /* 0x0000001468687981 */ /* 0x000ee8000c1e1900 */
[----:B------:R-:W4:Y:S01]  /*0600*/  LDG.E R106, desc[UR20][R106.64] ;  /* 0x000000146a6a7981 */ /* 0x000f22000c1e1900 */
[----:B--2---:R-:W-:Y:S01]  /*0610*/  UIMAD UR5, UR4, UR8, URZ ;  /* 0x00000008040572a4 */ /* 0x004fe2000f8e02ff */
[----:B------:R-:W-:Y:S01]  /*0620*/  PLOP3.LUT P0, PT, PT, PT, UP2, 0x40, 0x4 ;  /* 0x000000000004781c */ /* 0x000fe20003f0e828 */
[----:B------:R-:W-:Y:S01]  /*0630*/  BSSY.RECONVERGENT B0, `(.L_x_558) ;  /* 0x0000071000007945 */ /* 0x000fe20003800200 */
[----:B------:R-:W-:Y:S01]  /*0640*/  HFMA2 R133, -RZ, RZ, 0, 0 ;  /* 0x00000000ff857431 */ /* 0x000fe200000001ff */
[----:B------:R-:W-:Y:S01]  /*0650*/  USHF.R.S32.HI UR6, URZ, 0x1f, UR5 ;  /* 0x0000001fff067899 */ /* 0x000fe20008011405 */
[----:B------:R-:W-:-:S02]  /*0660*/  ISETP.GE.U32.AND P2, PT, R2, 0x100, PT ;  /* 0x000001000200780c */ /* 0x000fc40003f46070 */
[----:B------:R-:W-:Y:S01]  /*0670*/  ISETP.GE.U32.AND P3, PT, R2, 0x180, PT ;  /* 0x000001800200780c */ /* 0x000fe20003f66070 */
[----:B------:R-:W-:Y:S01]  /*0680*/  ULEA.HI UR6, UR6, UR5, URZ, 0x3 ;  /* 0x0000000506067291 */ /* 0x000fe2000f8f18ff */
[----:B------:R-:W-:-:S05]  /*0690*/  MOV R142, RZ ;  /* 0x000000ff008e7202 */ /* 0x000fca0000000f00 */
[----:B------:R-:W-:-:S04]  /*06a0*/  MOV R109, UR6 ;  /* 0x00000006006d7c02 */ /* 0x000fc80008000f00 */
[----:B------:R-:W-:-:S04]  /*06b0*/  LEA.HI.SX32 R4, R109, R0, 0x1d ;  /* 0x000000006d047211 */ /* 0x000fc800078feaff */
[----:B------:R-:W-:Y:S02]  /*06c0*/  MOV R156, R4 ;  /* 0x00000004009c7202 */ /* 0x000fe40000000f00 */
[----:B---3--:R-:W-:Y:S02]  /*06d0*/  R2UR UR16, R104 ;  /* 0x00000000681072ca */ /* 0x008fe400000e0000 */
[----:B----4-:R-:W-:Y:S01]  /*06e0*/  FSEL R132, R106, RZ, P0 ;  /* 0x000000ff6a847208 */ /* 0x010fe20000000000 */
[----:B-----5:R-:W-:-:S12]  /*06f0*/  @!P4 BRA `(.L_x_559) ;  /* 0x000000040090c947 */ /* 0x020fd80003800000 */
[----:B------:R-:W0:Y:S08]  /*0700*/  LDC.64 R104, c[0x0][0x3a8] ;  /* 0x0000ea00ff687b82 */ /* 0x000e300000000a00 */
[----:B------:R-:W1:Y:S01]  /*0710*/  LDC.64 R108, c[0x0][0x428] ;  /* 0x00010a00ff6c7b82 */ /* 0x000e620000000a00 */
[----:B------:R-:W-:Y:S02]  /*0720*/  ISETP.NE.U32.AND P1, PT, RZ, UR26, PT ;  /* 0x0000001aff007c0c */ /* 0x000fe4000bf25070 */
[----:B------:R-:W-:-:S05]  /*0730*/  ISETP.NE.U32.AND P0, PT, RZ, UR30, PT ;  /* 0x0000001eff007c0c */ /* 0x000fca000bf05070 */
[----:B------:R-:W2:Y:S01]  /*0740*/  LDC.64 R114, c[0x0][0x3b0] ;  /* 0x0000ec00ff727b82 */ /* 0x000ea20000000a00 */
[----:B0-----:R-:W-:-:S06]  /*0750*/  IMAD.WIDE.U32 R104, R4, 0x10, R104 ;  /* 0x0000001004687825 */ /* 0x001fcc00078e0068 */
[----:B------:R-:W3:Y:S01]  /*0760*/  LDG.E.128 R104, desc[UR20][R104.64] ;  /* 0x0000001468687981 */ /* 0x000ee2000c1e1d00 */
[----:B-1----:R-:W-:-:S06]  /*0770*/  IMAD.WIDE.U32 R108, R4, 0x10, R108 ;  /* 0x00000010046c7825 */ /* 0x002fcc00078e006c */
[----:B------:R-:W4:Y:S01]  /*0780*/  LDG.E.128 R108, desc[UR20][R108.64] ;  /* 0x000000146c6c7981 */ /* 0x000f22000c1e1d00 */
[----:B------:R-:W-:Y:S01]  /*0790*/  ISETP.NE.AND.EX P1, PT, RZ, UR27, PT, P1 ;  /* 0x0000001bff007c0c */ /* 0x000fe2000bf25310 */
[----:B--2---:R-:W-:Y:S01]  /*07a0*/  IMAD.WIDE.U32 R114, R4, 0x8, R114 ;  /* 0x0000000804727825 */ /* 0x004fe200078e0072 */
[----:B------:R-:W-:-:S03]  /*07b0*/  ISETP.NE.AND.EX P0, PT, RZ, UR31, PT, P0 ;  /* 0x0000001fff007c0c */ /* 0x000fc6000bf05300 */
[--C-:B-----5:R-:W-:Y:S01]  /*07c0*/  HADD2.F32 R141, -RZ, R32.reuse.H0_H0 ;  /* 0x20000020ff8d7230 */ /* 0x120fe20000004100 */
[----:B------:R0:W5:Y:S07]  /*07d0*/  LDG.E.64 R148, desc[UR20][R114.64] ;  /* 0x0000001472947981 */ /* 0x00016e000c1e1b00 */
[----:B------:R-:W1:Y:S08]  /*07e0*/  @P1 LDC.64 R112, c[0x0][0x3b8] ;  /* 0x0000ee00ff701b82 */ /* 0x000e700000000a00 */
[----:B------:R-:W2:Y:S01]  /*07f0*/  @P0 LDC.64 R116, c[0x0][0x438] ;  /* 0x00010e00ff740b82 */ /* 0x000ea20000000a00 */
[----:B------:R-:W-:-:S02]  /*0800*/  HADD2.F32 R139, -RZ, R32.H1_H1 ;  /* 0x30000020ff8b7230 */ /* 0x000fc40000004100 */
[----:B-1----:R-:W-:-:S05]  /*0810*/  @P1 IMAD.WIDE.U32 R112, R4, 0x8, R112 ;  /* 0x0000000804701825 */ /* 0x002fca00078e0070 */
[----:B------:R1:W5:Y:S01]  /*0820*/  @P1 LDG.E.64 R154, desc[UR20][R112.64] ;  /* 0x00000014709a1981 */ /* 0x000362000c1e1b00 */
[----:B--2---:R-:W-:-:S05]  /*0830*/  @P0 IMAD.WIDE.U32 R116, R4, 0x10, R116 ;  /* 0x0000001004740825 */ /* 0x004fca00078e0074 */
[----:B------:R2:W5:Y:S01]  /*0840*/  @P0 LDG.E.128 R84, desc[UR20][R116.64] ;  /* 0x0000001474540981 */ /* 0x000562000c1e1d00 */
[----:B------:R-:W-:Y:S01]  /*0850*/  IADD3 R156, PT, PT, R4, 0x80, RZ ;  /* 0x00000080049c7810 */ /* 0x000fe20007ffe0ff */
[--C-:B---3--:R-:W-:Y:S02]  /*0860*/  HADD2.F32 R137, -RZ, R104.reuse.H1_H1 ;  /* 0x30000068ff897230 */ /* 0x108fe40000004100 */
[----:B------:R-:W-:Y:S02]  /*0870*/  HADD2.F32 R19, -RZ, R104.H0_H0 ;  /* 0x20000068ff137230 */ /* 0x000fe40000004100 */
[----:B------:R-:W-:Y:S02]  /*0880*/  HADD2.F32 R157, -RZ, R105.H0_H0 ;  /* 0x20000069ff9d7230 */ /* 0x000fe40000004100 */
[C---:B------:R-:W-:Y:S01]  /*0890*/  FADD.FTZ R137, -R132.reuse, R137 ;  /* 0x0000008984897221 */ /* 0x040fe20000010100 */
[----:B------:R-:W-:-:S03]  /*08a0*/  FADD.FTZ R19, -R132, R19 ;  /* 0x0000001384137221 */ /* 0x000fc60000010100 */
[----:B------:R-:W-:Y:S01]  /*08b0*/  FMUL.FTZ R140, R137, UR16 ;  /* 0x00000010898c7c20 */ /* 0x000fe20008410000 */
[----:B------:R-:W-:Y:S01]  /*08c0*/  FADD.FTZ R137, -R132, R157 ;  /* 0x0000009d84897221 */ /* 0x000fe20000010100 */
[----:B----4-:R-:W-:Y:S02]  /*08d0*/  HADD2.F32 R23, -RZ, R108.H0_H0 ;  /* 0x2000006cff177230 */ /* 0x010fe40000004100 */
[----:B------:R-:W-:Y:S01]  /*08e0*/  FMUL.FTZ R143, R19, UR16 ;  /* 0x00000010138f7c20 */ /* 0x000fe20008410000 */
[--C-:B------:R-:W-:Y:S02]  /*08f0*/  HADD2.F32 R21, -RZ, R106.reuse.H0_H0 ;  /* 0x2000006aff157230 */ /* 0x100fe40000004100 */
[----:B------:R-:W-:Y:S02]  /*0900*/  HADD2.F32 R133, -RZ, R106.H1_H1 ;  /* 0x3000006aff857230 */ /* 0x000fe40000004100 */
[----:B------:R-:W-:Y:S01]  /*0910*/  FMUL.FTZ R137, R137, UR16 ;  /* 0x0000001089897c20 */ /* 0x000fe20008410000 */
[----:B------:R-:W-:-:S02]  /*0920*/  HADD2.F32 R159, -RZ, R105.H1_H1 ;  /* 0x30000069ff9f7230 */ /* 0x000fc40000004100 */
[----:B------:R-:W-:Y:S02]  /*0930*/  HADD2.F32 R106, -RZ, R109.H0_H0 ;  /* 0x2000006dff6a7230 */ /* 0x000fe40000004100 */
[----:B------:R-:W-:Y:S02]  /*0940*/  HADD2.F32 R19, -RZ, R33.H0_H0 ;  /* 0x20000021ff137230 */ /* 0x000fe40000004100 */
[-C--:B------:R-:W-:Y:S01]  /*0950*/  FMUL.FTZ R141, R141, R23.reuse ;  /* 0x000000178d8d7220 */ /* 0x080fe20000410000 */
[----:B------:R-:W-:Y:S02]  /*0960*/  HADD2.F32 R108, -RZ, R108.H1_H1 ;  /* 0x3000006cff6c7230 */ /* 0x000fe40000004100 */
[----:B------:R-:W-:Y:S01]  /*0970*/  FADD.FTZ R56, R56, R23 ;  /* 0x0000001738387221 */ /* 0x000fe20000010000 */
[----:B------:R-:W-:Y:S01]  /*0980*/  FFMA.FTZ R40, R143, R23, R40 ;  /* 0x000000178f287223 */ /* 0x000fe20000010028 */
[----:B0-----:R-:W-:Y:S02]  /*0990*/  HADD2.F32 R114, -RZ, R109.H1_H1 ;  /* 0x3000006dff727230 */ /* 0x001fe40000004100 */
[----:B-1----:R-:W-:Y:S01]  /*09a0*/  FADD.FTZ R112, -R132, R159 ;  /* 0x0000009f84707221 */ /* 0x002fe20000010100 */
[----:B------:R-:W-:-:S02]  /*09b0*/  HADD2.F32 R23, -RZ, R33.H1_H1 ;  /* 0x30000021ff177230 */ /* 0x000fc40000004100 */
[-C--:B------:R-:W-:Y:S01]  /*09c0*/  FMUL.FTZ R19, R19, R106.reuse ;  /* 0x0000006a13137220 */ /* 0x080fe20000410000 */
[----:B------:R-:W-:Y:S01]  /*09d0*/  FADD.FTZ R58, R58, R106 ;  /* 0x0000006a3a3a7221 */ /* 0x000fe20000010000 */
[----:B------:R-:W-:Y:S01]  /*09e0*/  FFMA.FTZ R42, R137, R106, R42 ;  /* 0x0000006a892a7223 */ /* 0x000fe2000001002a */
[----:B------:R-:W-:Y:S01]  /*09f0*/  FADD.FTZ R106, -R132, R21 ;  /* 0x00000015846a7221 */ /* 0x000fe20000010100 */
[-C--:B------:R-:W-:Y:S01]  /*0a00*/  FMUL.FTZ R139, R139, R108.reuse ;  /* 0x0000006c8b8b7220 */ /* 0x080fe20000410000 */
[----:B------:R-:W-:Y:S01]  /*0a10*/  FADD.FTZ R57, R57, R108 ;  /* 0x0000006c39397221 */ /* 0x000fe20000010000 */
[----:B------:R-:W-:Y:S01]  /*0a20*/  FFMA.FTZ R41, R140, R108, R41 ;  /* 0x0000006c8c297223 */ /* 0x000fe20000010029 */
[----:B------:R-:W-:Y:S02]  /*0a30*/  HADD2.F32 R113, -RZ, R110.H0_H0 ;  /* 0x2000006eff717230 */ /* 0x000fe40000004100 */
[----:B------:R-:W-:Y:S01]  /*0a40*/  FMUL.FTZ R112, R112, UR16 ;  /* 0x0000001070707c20 */ /* 0x000fe20008410000 */
[----:B------:R-:W-:-:S02]  /*0a50*/  HADD2.F32 R109, -RZ, R111.H0_H0 ;  /* 0x2000006fff6d7230 */ /* 0x000fc40000004100 */
[-C--:B------:R-:W-:Y:S01]  /*0a60*/  FMUL.FTZ R21, R23, R114.reuse ;  /* 0x0000007217157220 */ /* 0x080fe20000410000 */
[----:B------:R-:W-:Y:S02]  /*0a70*/  HADD2.F32 R104, -RZ, R111.H1_H1 ;  /* 0x3000006fff687230 */ /* 0x000fe40000004100 */
[----:B------:R-:W-:Y:S01]  /*0a80*/  FMUL.FTZ R23, R106, UR16 ;  /* 0x000000106a177c20 */ /* 0x000fe20008410000 */
[----:B------:R-:W-:Y:S02]  /*0a90*/  HADD2.F32 R108, -RZ, R34.H0_H0 ;  /* 0x20000022ff6c7230 */ /* 0x000fe40000004100 */
[----:B------:R-:W-:Y:S02]  /*0aa0*/  HADD2.F32 R110, -RZ, R110.H1_H1 ;  /* 0x3000006eff6e7230 */ /* 0x000fe40000004100 */
[----:B------:R-:W-:Y:S02]  /*0ab0*/  HADD2.F32 R111, -RZ, R34.H1_H1 ;  /* 0x30000022ff6f7230 */ /* 0x000fe40000004100 */
[----:B------:R-:W-:Y:S01]  /*0ac0*/  FADD.FTZ R59, R59, R114 ;  /* 0x000000723b3b7221 */ /* 0x000fe20000010000 */
[----:B------:R-:W-:Y:S01]  /*0ad0*/  FFMA.FTZ R43, R112, R114, R43 ;  /* 0x00000072702b7223 */ /* 0x000fe2000001002b */
[-C--:B------:R-:W-:Y:S01]  /*0ae0*/  FMUL.FTZ R114, R108, R113.reuse ;  /* 0x000000716c727220 */ /* 0x080fe20000410000 */
[----:B------:R-:W-:Y:S01]  /*0af0*/  FADD.FTZ R60, R60, R113 ;  /* 0x000000713c3c7221 */ /* 0x000fe20000010000 */
[----:B------:R-:W-:Y:S01]  /*0b00*/  FFMA.FTZ R44, R23, R113, R44 ;  /* 0x00000071172c7223 */ /* 0x000fe2000001002c */
[----:B------:R-:W-:Y:S01]  /*0b10*/  FMUL.FTZ R113, R111, R110 ;  /* 0x0000006e6f717220 */ /* 0x000fe20000410000 */
[----:B------:R-:W-:Y:S01]  /*0b20*/  FADD.FTZ R106, RZ, R141 ;  /* 0x0000008dff6a7221 */ /* 0x000fe20000010000 */
[----:B------:R-:W-:Y:S01]  /*0b30*/  FFMA.FTZ R111, R143, R141, RZ ;  /* 0x0000008d8f6f7223 */ /* 0x000fe200000100ff */
[----:B------:R-:W-:-:S02]  /*0b40*/  HADD2.F32 R105, -RZ, R107.H0_H0 ;  /* 0x2000006bff697230 */ /* 0x000fc40000004100 */
[----:B------:R-:W-:Y:S01]  /*0b50*/  FADD.FTZ R106, R106, R139 ;  /* 0x0000008b6a6a7221 */ /* 0x000fe20000010000 */
[----:B------:R-:W-:Y:S01]  /*0b60*/  FFMA.FTZ R108, R140, R139, R111 ;  /* 0x0000008b8c6c7223 */ /* 0x000fe2000001006f */
[C---:B--2---:R-:W-:Y:S01]  /*0b70*/  FADD.FTZ R116, -R132.reuse, R133 ;  /* 0x0000008584747221 */ /* 0x044fe20000010100 */
[----:B------:R-:W-:Y:S01]  /*0b80*/  FADD.FTZ R117, -R132, R105 ;  /* 0x0000006984757221 */ /* 0x000fe20000010100 */
[----:B------:R-:W-:Y:S01]  /*0b90*/  FADD.FTZ R106, R106, R19 ;  /* 0x000000136a6a7221 */ /* 0x000fe20000010000 */
[----:B------:R-:W-:Y:S01]  /*0ba0*/  FFMA.FTZ R105, R137, R19, R108 ;  /* 0x0000001389697223 */ /* 0x000fe2000001006c */
[----:B------:R-:W-:Y:S02]  /*0bb0*/  FMUL.FTZ R116, R116, UR16 ;  /* 0x0000001074747c20 */ /* 0x000fe40008410000 */
[----:B------:R-:W-:Y:S01]  /*0bc0*/  FADD.FTZ R111, R106, R21 ;  /* 0x000000156a6f7221 */ /* 0x000fe20000010000 */
[----:B------:R-:W-:Y:S01]  /*0bd0*/  FFMA.FTZ R106, R112, R21, R105 ;  /* 0x00000015706a7223 */ /* 0x000fe20000010069 */
[----:B------:R-:W-:Y:S01]  /*0be0*/  FADD.FTZ R61, R61, R110 ;  /* 0x0000006e3d3d7221 */ /* 0x000fe20000010000 */
[----:B------:R-:W-:Y:S01]  /*0bf0*/  FFMA.FTZ R45, R116, R110, R45 ;  /* 0x0000006e742d7223 */ /* 0x000fe2000001002d */
[----:B------:R-:W-:-:S02]  /*0c00*/  HADD2.F32 R107, -RZ, R107.H1_H1 ;  /* 0x3000006bff6b7230 */ /* 0x000fc40000004100 */
[----:B------:R-:W-:Y:S01]  /*0c10*/  FADD.FTZ R108, R111, R114 ;  /* 0x000000726f6c7221 */ /* 0x000fe20000010000 */
[--C-:B------:R-:W-:Y:S02]  /*0c20*/  HADD2.F32 R110, -RZ, R35.reuse.H0_H0 ;  /* 0x20000023ff6e7230 */ /* 0x100fe40000004100 */
[----:B------:R-:W-:Y:S01]  /*0c30*/  FFMA.FTZ R105, R23, R114, R106 ;  /* 0x0000007217697223 */ /* 0x000fe2000001006a */
[----:B------:R-:W-:Y:S02]  /*0c40*/  HADD2.F32 R133, -RZ, R35.H1_H1 ;  /* 0x30000023ff857230 */ /* 0x000fe40000004100 */
[----:B------:R-:W-:Y:S01]  /*0c50*/  FMUL.FTZ R117, R117, UR16 ;  /* 0x0000001075757c20 */ /* 0x000fe20008410000 */
[----:B------:R-:W-:Y:S01]  /*0c60*/  FADD.FTZ R107, -R132, R107 ;  /* 0x0000006b846b7221 */ /* 0x000fe20000010100 */
[----:B------:R-:W-:Y:S01]  /*0c70*/  FMUL.FTZ R115, R110, R109 ;  /* 0x0000006d6e737220 */ /* 0x000fe20000410000 */
[----:B------:R-:W-:Y:S01]  /*0c80*/  FADD.FTZ R108, R108, R113 ;  /* 0x000000716c6c7221 */ /* 0x000fe20000010000 */
[----:B------:R-:W-:Y:S01]  /*0c90*/  FFMA.FTZ R106, R116, R113, R105 ;  /* 0x00000071746a7223 */ /* 0x000fe20000010069 */
[-C--:B------:R-:W-:Y:S01]  /*0ca0*/  FMUL.FTZ R118, R133, R104.reuse ;  /* 0x0000006885767220 */ /* 0x080fe20000410000 */
[----:B------:R-:W-:Y:S01]  /*0cb0*/  FMUL.FTZ R120, R107, UR16 ;  /* 0x000000106b787c20 */ /* 0x000fe20008410000 */
[----:B------:R-:W-:Y:S01]  /*0cc0*/  FADD.FTZ R133, R108, R115 ;  /* 0x000000736c857221 */ /* 0x000fe20000010000 */
[C---:B------:R-:W-:Y:S01]  /*0cd0*/  FFMA.FTZ R105, R117.reuse, R115, R106 ;  /* 0x0000007375697223 */ /* 0x040fe2000001006a */
[----:B------:R-:W-:Y:S01]  /*0ce0*/  FADD.FTZ R62, R62, R109 ;  /* 0x0000006d3e3e7221 */ /* 0x000fe20000010000 */
[----:B------:R-:W-:Y:S01]  /*0cf0*/  FFMA.FTZ R46, R117, R109, R46 ;  /* 0x0000006d752e7223 */ /* 0x000fe2000001002e */
[----:B------:R-:W-:Y:S01]  /*0d00*/  FADD.FTZ R63, R63, R104 ;  /* 0x000000683f3f7221 */ /* 0x000fe20000010000 */
[C---:B------:R-:W-:Y:S01]  /*0d10*/  FFMA.FTZ R47, R120.reuse, R104, R47 ;  /* 0x00000068782f7223 */ /* 0x040fe2000001002f */
[----:B------:R-:W-:Y:S01]  /*0d20*/  FADD.FTZ R133, R133, R118 ;  /* 0x0000007685857221 */ /* 0x000fe20000010000 */
[----:B------:R-:W-:-:S07]  /*0d30*/  FFMA.FTZ R142, R120, R118, R105 ;  /* 0x00000076788e7223 */ /* 0x000fce0000010069 */
.L_x_559:
[----:B------:R-:W-:Y:S05]  /*0d40*/  BSYNC.RECONVERGENT B0 ;  /* 0x0000000000007941 */ /* 0x000fea0003800200 */
.L_x_558:
[----:B------:R-:W-:Y:S04]  /*0d50*/  BSSY.RECONVERGENT B0, `(.L_x_560) ;  /* 0x0000066000007945 */ /* 0x000fe80003800200 */
[----:B------:R-:W-:Y:S05]  /*0d60*/  @!P2 BRA `(.L_x_561) ;  /* 0x000000040090a947 */ /* 0x000fea0003800000 */
        /* <DEDUP_REMOVED lines=10> */
[----:B-----5:R-:W-:Y:S01]  /*0e10*/  HADD2.F32 R16, -RZ, R28.H0_H0 ;  /* 0x2000001cff107230 */ /* 0x020fe20000004100 */
[----:B------:R-:W-:Y:S01]  /*0e20*/  ISETP.NE.AND.EX P0, PT, RZ, UR31, PT, P0 ;  /* 0x0000001fff007c0c */ /* 0x000fe2000bf05300 */
[----:B--2---:R-:W-:-:S05]  /*0e30*/  IMAD.WIDE.U32 R12, R156, 0x8, R12 ;  /* 0x000000089c0c7825 */ /* 0x004fca00078e000c */
[----:B------:R-:W5:Y:S05]  /*0e40*/  LDG.E.64 R146, desc[UR20][R12.64] ;  /* 0x000000140c927981 */ /* 0x000f6a000c1e1b00 */
[----:B------:R-:W0:Y:S08]  /*0e50*/  @P1 LDC.64 R6, c[0x0][0x3b8] ;  /* 0x0000ee00ff061b82 */ /* 0x000e300000000a00 */
[----:B------:R-:W1:Y:S01]  /*0e60*/  @P0 LDC.64 R14, c[0x0][0x438] ;  /* 0x00010e00ff0e0b82 */ /* 0x000e620000000a00 */
[----:B0-----:R-:W-:-:S05]  /*0e70*/  @P1 IMAD.WIDE.U32 R6, R156, 0x8, R6 ;  /* 0x000000089c061825 */ /* 0x001fca00078e0006 */
[----:B------:R0:W5:Y:S01]  /*0e80*/  @P1 LDG.E.64 R152, desc[UR20][R6.64] ;  /* 0x0000001406981981 */ /* 0x000162000c1e1b00 */
[----:B-1----:R-:W-:-:S05]  /*0e90*/  @P0 IMAD.WIDE.U32 R14, R156, 0x10, R14 ;  /* 0x000000109c0e0825 */ /* 0x002fca00078e000e */
[----:B------:R1:W5:Y:S01]  /*0ea0*/  @P0 LDG.E.128 R88, desc[UR20][R14.64] ;  /* 0x000000140e580981 */ /* 0x000362000c1e1d00 */
[--C-:B0-----:R-:W-:Y:S02]  /*0eb0*/  HADD2.F32 R7, -RZ, R29.reuse.H0_H0 ;  /* 0x2000001dff077230 */ /* 0x101fe40000004100 */
[----:B------:R-:W-:Y:S02]  /*0ec0*/  HADD2.F32 R12, -RZ, R29.H1_H1 ;  /* 0x3000001dff0c7230 */ /* 0x000fe40000004100 */
[----:B------:R-:W-:Y:S01]  /*0ed0*/  HADD2.F32 R20, -RZ, R30.H1_H1 ;  /* 0x3000001eff147230 */ /* 0x000fe20000004100 */
[----:B------:R-:W-:Y:S01]  /*0ee0*/  IADD3 R156, PT, PT, R156, 0x80, RZ ;  /* 0x000000809c9c7810 */ /* 0x000fe20007ffe0ff */
[----:B---3--:R-:W-:Y:S02]  /*0ef0*/  HADD2.F32 R5, -RZ, R8.H0_H0 ;  /* 0x20000008ff057230 */ /* 0x008fe40000004100 */
[----:B------:R-:W-:-:S03]  /*0f00*/  HADD2.F32 R159, -RZ, R9.H0_H0 ;  /* 0x20000009ff9f7230 */ /* 0x000fc60000004100 */
[----:B------:R-:W-:Y:S01]  /*0f10*/  FADD.FTZ R5, -R132, R5 ;  /* 0x0000000584057221 */ /* 0x000fe20000010100 */
[----:B------:R-:W-:Y:S02]  /*0f20*/  HADD2.F32 R161, -RZ, R9.H1_H1 ;  /* 0x30000009ffa17230 */ /* 0x000fe40000004100 */
[----:B----4-:R-:W-:Y:S02]  /*0f30*/  HADD2.F32 R9, -RZ, R104.H0_H0 ;  /* 0x20000068ff097230 */ /* 0x010fe40000004100 */
[----:B------:R-:W-:Y:S01]  /*0f40*/  FMUL.FTZ R5, R5, UR16 ;  /* 0x0000001005057c20 */ /* 0x000fe20008410000 */
[--C-:B-1----:R-:W-:Y:S02]  /*0f50*/  HADD2.F32 R15, -RZ, R11.reuse.H0_H0 ;  /* 0x2000000bff0f7230 */ /* 0x102fe40000004100 */
[-C--:B------:R-:W-:Y:S01]  /*0f60*/  FMUL.FTZ R6, R16, R9.reuse ;  /* 0x0000000910067220 */ /* 0x080fe20000410000 */
[----:B------:R-:W-:Y:S01]  /*0f70*/  FADD.FTZ R64, R64, R9 ;  /* 0x0000000940407221 */ /* 0x000fe20000010000 */
[----:B------:R-:W-:Y:S01]  /*0f80*/  FFMA.FTZ R48, R5, R9, R48 ;  /* 0x0000000905307223 */ /* 0x000fe20000010030 */
[----:B------:R-:W-:Y:S01]  /*0f90*/  FADD.FTZ R9, -R132, R159 ;  /* 0x0000009f84097221 */ /* 0x000fe20000010100 */
[----:B------:R-:W-:-:S02]  /*0fa0*/  HADD2.F32 R17, -RZ, R11.H1_H1 ;  /* 0x3000000bff117230 */ /* 0x000fc40000004100 */
[----:B------:R-:W-:Y:S02]  /*0fb0*/  HADD2.F32 R11, -RZ, R105.H0_H0 ;  /* 0x20000069ff0b7230 */ /* 0x000fe40000004100 */
[----:B------:R-:W-:Y:S01]  /*0fc0*/  FMUL.FTZ R9, R9, UR16 ;  /* 0x0000001009097c20 */ /* 0x000fe20008410000 */
[----:B------:R-:W-:Y:S02]  /*0fd0*/  HADD2.F32 R111, -RZ, R10.H0_H0 ;  /* 0x2000000aff6f7230 */ /* 0x000fe40000004100 */
[----:B------:R-:W-:Y:S01]  /*0fe0*/  FADD.FTZ R14, -R132, R161 ;  /* 0x000000a1840e7221 */ /* 0x000fe20000010100 */
[----:B------:R-:W-:Y:S02]  /*0ff0*/  HADD2.F32 R157, -RZ, R8.H1_H1 ;  /* 0x30000008ff9d7230 */ /* 0x000fe40000004100 */
[-C--:B------:R-:W-:Y:S01]  /*1000*/  FMUL.FTZ R7, R7, R11.reuse ;  /* 0x0000000b07077220 */ /* 0x080fe20000410000 */
[----:B------:R-:W-:Y:S01]  /*1010*/  FADD.FTZ R66, R66, R11 ;  /* 0x0000000b42427221 */ /* 0x000fe20000010000 */
[----:B------:R-:W-:Y:S01]  /*1020*/  FFMA.FTZ R50, R9, R11, R50 ;  /* 0x0000000b09327223 */ /* 0x000fe20000010032 */
[----:B------:R-:W-:Y:S01]  /*1030*/  FADD.FTZ R11, -R132, R111 ;  /* 0x0000006f840b7221 */ /* 0x000fe20000010100 */
[----:B------:R-:W-:-:S02]  /*1040*/  HADD2.F32 R8, -RZ, R28.H1_H1 ;  /* 0x3000001cff087230 */ /* 0x000fc40000004100 */
[----:B------:R-:W-:Y:S01]  /*1050*/  FMUL.FTZ R14, R14, UR16 ;  /* 0x000000100e0e7c20 */ /* 0x000fe20008410000 */
[----:B------:R-:W-:Y:S02]  /*1060*/  HADD2.F32 R104, -RZ, R104.H1_H1 ;  /* 0x30000068ff687230 */ /* 0x000fe40000004100 */
[----:B------:R-:W-:Y:S02]  /*1070*/  HADD2.F32 R105, -RZ, R105.H1_H1 ;  /* 0x30000069ff697230 */ /* 0x000fe40000004100 */
[----:B------:R-:W-:Y:S02]  /*1080*/  HADD2.F32 R109, -RZ, R10.H1_H1 ;  /* 0x3000000aff6d7230 */ /* 0x000fe40000004100 */
[----:B------:R-:W-:Y:S01]  /*1090*/  FADD.FTZ R10, -R132, R157 ;  /* 0x0000009d840a7221 */ /* 0x000fe20000010100 */
[----:B------:R-:W-:Y:S02]  /*10a0*/  HADD2.F32 R16, -RZ, R30.H0_H0 ;  /* 0x2000001eff107230 */ /* 0x000fe40000004100 */
[----:B------:R-:W-:Y:S01]  /*10b0*/  FMUL.FTZ R11, R11, UR16 ;  /* 0x000000100b0b7c20 */ /* 0x000fe20008410000 */
[----:B------:R-:W-:-:S02]  /*10c0*/  HADD2.F32 R13, -RZ, R106.H0_H0 ;  /* 0x2000006aff0d7230 */ /* 0x000fc40000004100 */
[----:B------:R-:W-:Y:S02]  /*10d0*/  HADD2.F32 R106, -RZ, R106.H1_H1 ;  /* 0x3000006aff6a7230 */ /* 0x000fe40000004100 */
[----:B------:R-:W-:Y:S01]  /*10e0*/  FMUL.FTZ R8, R8, R104 ;  /* 0x0000006808087220 */ /* 0x000fe20000410000 */
[-C--:B------:R-:W-:Y:S01]  /*10f0*/  FMUL.FTZ R12, R12, R105.reuse ;  /* 0x000000690c0c7220 */ /* 0x080fe20000410000 */
[----:B------:R-:W-:Y:S01]  /*1100*/  FADD.FTZ R67, R67, R105 ;  /* 0x0000006943437221 */ /* 0x000fe20000010000 */
[----:B------:R-:W-:Y:S01]  /*1110*/  FFMA.FTZ R51, R14, R105, R51 ;  /* 0x000000690e337223 */ /* 0x000fe20000010033 */
[----:B------:R-:W-:Y:S01]  /*1120*/  FADD.FTZ R133, R133, R6 ;  /* 0x0000000685857221 */ /* 0x000fe20000010000 */
[----:B------:R-:W-:Y:S01]  /*1130*/  FMUL.FTZ R10, R10, UR16 ;  /* 0x000000100a0a7c20 */ /* 0x000fe20008410000 */
[----:B------:R-:W-:Y:S01]  /*1140*/  FADD.FTZ R18, -R132, R109 ;  /* 0x0000006d84127221 */ /* 0x000fe20000010100 */
[----:B------:R-:W-:Y:S01]  /*1150*/  FFMA.FTZ R105, R5, R6, R142 ;  /* 0x0000000605697223 */ /* 0x000fe2000001008e */
[-C--:B------:R-:W-:Y:S01]  /*1160*/  FMUL.FTZ R16, R16, R13.reuse ;  /* 0x0000000d10107220 */ /* 0x080fe20000410000 */
[----:B------:R-:W-:Y:S01]  /*1170*/  FADD.FTZ R68, R68, R13 ;  /* 0x0000000d44447221 */ /* 0x000fe20000010000 */
[----:B------:R-:W-:Y:S01]  /*1180*/  FFMA.FTZ R52, R11, R13, R52 ;  /* 0x0000000d0b347223 */ /* 0x000fe20000010034 */
[----:B------:R-:W-:Y:S01]  /*1190*/  FMUL.FTZ R13, R20, R106 ;  /* 0x0000006a140d7220 */ /* 0x000fe20000410000 */
[----:B------:R-:W-:Y:S01]  /*11a0*/  FADD.FTZ R20, R133, R8 ;  /* 0x0000000885147221 */ /* 0x000fe20000010000 */
[----:B------:R-:W-:Y:S01]  /*11b0*/  FMUL.FTZ R18, R18, UR16 ;  /* 0x0000001012127c20 */ /* 0x000fe20008410000 */
[C---:B------:R-:W-:Y:S01]  /*11c0*/  FFMA.FTZ R22, R10.reuse, R8, R105 ;  /* 0x000000080a167223 */ /* 0x040fe20000010069 */
[----:B------:R-:W-:Y:S01]  /*11d0*/  FADD.FTZ R65, R65, R104 ;  /* 0x0000006841417221 */ /* 0x000fe20000010000 */
[----:B------:R-:W-:Y:S01]  /*11e0*/  FFMA.FTZ R49, R10, R104, R49 ;  /* 0x000000680a317223 */ /* 0x000fe20000010031 */
[----:B------:R-:W-:-:S02]  /*11f0*/  HADD2.F32 R109, -RZ, R107.H0_H0 ;  /* 0x2000006bff6d7230 */ /* 0x000fc40000004100 */
[----:B------:R-:W-:Y:S01]  /*1200*/  FADD.FTZ R105, R20, R7 ;  /* 0x0000000714697221 */ /* 0x000fe20000010000 */
[----:B------:R-:W-:Y:S02]  /*1210*/  HADD2.F32 R104, -RZ, R107.H1_H1 ;  /* 0x3000006bff687230 */ /* 0x000fe40000004100 */
[----:B------:R-:W-:Y:S01]  /*1220*/  FADD.FTZ R69, R69, R106 ;  /* 0x0000006a45457221 */ /* 0x000fe20000010000 */
[----:B------:R-:W-:Y:S01]  /*1230*/  FFMA.FTZ R53, R18, R106, R53 ;  /* 0x0000006a12357223 */ /* 0x000fe20000010035 */
[----:B------:R-:W-:Y:S01]  /*1240*/  FFMA.FTZ R107, R9, R7, R22 ;  /* 0x00000007096b7223 */ /* 0x000fe20000010016 */
[--C-:B------:R-:W-:Y:S02]  /*1250*/  HADD2.F32 R106, -RZ, R31.reuse.H0_H0 ;  /* 0x2000001fff6a7230 */ /* 0x100fe40000004100 */
[----:B------:R-:W-:Y:S01]  /*1260*/  FADD.FTZ R105, R105, R12 ;  /* 0x0000000c69697221 */ /* 0x000fe20000010000 */
[----:B------:R-:W-:Y:S01]  /*1270*/  FFMA.FTZ R22, R14, R12, R107 ;  /* 0x0000000c0e167223 */ /* 0x000fe2000001006b */
[----:B------:R-:W-:-:S02]  /*1280*/  HADD2.F32 R107, -RZ, R31.H1_H1 ;  /* 0x3000001fff6b7230 */ /* 0x000fc40000004100 */
[----:B------:R-:W-:Y:S01]  /*1290*/  FMUL.FTZ R20, R106, R109 ;  /* 0x0000006d6a147220 */ /* 0x000fe20000410000 */
[----:B------:R-:W-:Y:S01]  /*12a0*/  FADD.FTZ R106, R105, R16 ;  /* 0x00000010696a7221 */ /* 0x000fe20000010000 */
[C---:B------:R-:W-:Y:S01]  /*12b0*/  FADD.FTZ R15, -R132.reuse, R15 ;  /* 0x0000000f840f7221 */ /* 0x040fe20000010100 */
[----:B------:R-:W-:Y:S01]  /*12c0*/  FFMA.FTZ R105, R11, R16, R22 ;  /* 0x000000100b697223 */ /* 0x000fe20000010016 */
[----:B------:R-:W-:Y:S01]  /*12d0*/  FADD.FTZ R22, -R132, R17 ;  /* 0x0000001184167221 */ /* 0x000fe20000010100 */
[----:B------:R-:W-:Y:S01]  /*12e0*/  FMUL.FTZ R17, R107, R104 ;  /* 0x000000686b117220 */ /* 0x000fe20000410000 */
[----:B------:R-:W-:Y:S01]  /*12f0*/  FADD.FTZ R107, R106, R13 ;  /* 0x0000000d6a6b7221 */ /* 0x000fe20000010000 */
[----:B------:R-:W-:Y:S01]  /*1300*/  FMUL.FTZ R15, R15, UR16 ;  /* 0x000000100f0f7c20 */ /* 0x000fe20008410000 */
[----:B------:R-:W-:Y:S01]  /*1310*/  FFMA.FTZ R106, R18, R13, R105 ;  /* 0x0000000d126a7223 */ /* 0x000fe20000010069 */
[----:B------:R-:W-:Y:S01]  /*1320*/  FMUL.FTZ R22, R22, UR16 ;  /* 0x0000001016167c20 */ /* 0x000fe20008410000 */
[----:B------:R-:W-:-:S02]  /*1330*/  FADD.FTZ R108, R107, R20 ;  /* 0x000000146b6c7221 */ /* 0x000fc40000010000 */
[C---:B------:R-:W-:Y:S01]  /*1340*/  FFMA.FTZ R106, R15.reuse, R20, R106 ;  /* 0x000000140f6a7223 */ /* 0x040fe2000001006a */
[----:B------:R-:W-:Y:S01]  /*1350*/  FADD.FTZ R70, R70, R109 ;  /* 0x0000006d46467221 */ /* 0x000fe20000010000 */
[----:B------:R-:W-:Y:S01]  /*1360*/  FFMA.FTZ R54, R15, R109, R54 ;  /* 0x0000006d0f367223 */ /* 0x000fe20000010036 */
[----:B------:R-:W-:Y:S01]  /*1370*/  FADD.FTZ R71, R71, R104 ;  /* 0x0000006847477221 */ /* 0x000fe20000010000 */
[----:B------:R-:W-:Y:S01]  /*1380*/  FFMA.FTZ R55, R22, R104, R55 ;  /* 0x0000006816377223 */ /* 0x000fe20000010037 */
[----:B------:R-:W-:Y:S01]  /*1390*/  FADD.FTZ R133, R108, R17 ;  /* 0x000000116c857221 */ /* 0x000fe20000010000 */
[----:B------:R-:W-:-:S07]  /*13a0*/  FFMA.FTZ R142, R22, R17, R106 ;  /* 0x00000011168e7223 */ /* 0x000fce000001006a */
.L_x_561:
[----:B------:R-:W-:Y:S05]  /*13b0*/  BSYNC.RECONVERGENT B0 ;  /* 0x0000000000007941 */ /* 0x000fea0003800200 */
.L_x_560:
        /* <DEDUP_REMOVED lines=13> */
[----:B------:R-:W-:-:S04]  /*1490*/  ISETP.NE.AND.EX P0, PT, RZ, UR31, PT, P0 ;  /* 0x0000001fff007c0c */ /* 0x000fc8000bf05300 */
[----:B------:R-:W5:Y:S07]  /*14a0*/  LDG.E.64 R144, desc[UR20][R124.64] ;  /* 0x000000147c907981 */ /* 0x000f6e000c1e1b00 */
[----:B------:R-:W0:Y:S08]  /*14b0*/  @P1 LDC.64 R122, c[0x0][0x3b8] ;  /* 0x0000ee00ff7a1b82 */ /* 0x000e300000000a00 */
[----:B------:R-:W1:Y:S01]  /*14c0*/  @P0 LDC.64 R126, c[0x0][0x438] ;  /* 0x00010e00ff7e0b82 */ /* 0x000e620000000a00 */
[----:B-----5:R-:W-:-:S02]  /*14d0*/  HADD2.F32 R130, -RZ, R38.H0_H0 ;  /* 0x20000026ff827230 */ /* 0x020fc40000004100 */
[----:B0-----:R-:W-:-:S05]  /*14e0*/  @P1 IMAD.WIDE.U32 R122, R156, 0x8, R122 ;  /* 0x000000089c7a1825 */ /* 0x001fca00078e007a */
[----:B------:R0:W5:Y:S01]  /*14f0*/  @P1 LDG.E.64 R150, desc[UR20][R122.64] ;  /* 0x000000147a961981 */ /* 0x000162000c1e1b00 */
[----:B-1----:R-:W-:-:S05]  /*1500*/  @P0 IMAD.WIDE.U32 R126, R156, 0x10, R126 ;  /* 0x000000109c7e0825 */ /* 0x002fca00078e007e */
[----:B------:R1:W5:Y:S01]  /*1510*/  @P0 LDG.E.128 R24, desc[UR20][R126.64] ;  /* 0x000000147e180981 */ /* 0x000362000c1e1d00 */
[----:B0-----:R-:W-:Y:S02]  /*1520*/  HADD2.F32 R122, -RZ, R36.H0_H0 ;  /* 0x20000024ff7a7230 */ /* 0x001fe40000004100 */
[----:B-1----:R-:W-:Y:S02]  /*1530*/  HADD2.F32 R126, -RZ, R37.H0_H0 ;  /* 0x20000025ff7e7230 */ /* 0x002fe40000004100 */
[--C-:B---3--:R-:W-:Y:S02]  /*1540*/  HADD2.F32 R157, -RZ, R107.reuse.H0_H0 ;  /* 0x2000006bff9d7230 */ /* 0x108fe40000004100 */
[----:B------:R-:W-:Y:S02]  /*1550*/  HADD2.F32 R107, -RZ, R107.H1_H1 ;  /* 0x3000006bff6b7230 */ /* 0x000fe40000004100 */
[----:B------:R-:W-:Y:S02]  /*1560*/  HADD2.F32 R121, -RZ, R104.H1_H1 ;  /* 0x30000068ff797230 */ /* 0x000fe40000004100 */
[----:B------:R-:W-:-:S02]  /*1570*/  HADD2.F32 R129, -RZ, R105.H0_H0 ;  /* 0x20000069ff817230 */ /* 0x000fc40000004100 */
[C---:B------:R-:W-:Y:S01]  /*1580*/  FADD.FTZ R138, -R132.reuse, R107 ;  /* 0x0000006b848a7221 */ /* 0x040fe20000010100 */
[----:B------:R-:W-:Y:S02]  /*1590*/  HADD2.F32 R105, -RZ, R105.H1_H1 ;  /* 0x30000069ff697230 */ /* 0x000fe40000004100 */
[----:B------:R-:W-:Y:S01]  /*15a0*/  FADD.FTZ R121, -R132, R121 ;  /* 0x0000007984797221 */ /* 0x000fe20000010100 */
[--C-:B------:R-:W-:Y:S02]  /*15b0*/  HADD2.F32 R131, -RZ, R106.reuse.H0_H0 ;  /* 0x2000006aff837230 */ /* 0x100fe40000004100 */
[----:B------:R-:W-:Y:S02]  /*15c0*/  HADD2.F32 R135, -RZ, R106.H1_H1 ;  /* 0x3000006aff877230 */ /* 0x000fe40000004100 */
[--C-:B----4-:R-:W-:Y:S02]  /*15d0*/  HADD2.F32 R107, -RZ, R108.reuse.H0_H0 ;  /* 0x2000006cff6b7230 */ /* 0x110fe40000004100 */
[----:B------:R-:W-:-:S02]  /*15e0*/  HADD2.F32 R108, -RZ, R108.H1_H1 ;  /* 0x3000006cff6c7230 */ /* 0x000fc40000004100 */
[----:B------:R-:W-:Y:S02]  /*15f0*/  HADD2.F32 R106, -RZ, R36.H1_H1 ;  /* 0x30000024ff6a7230 */ /* 0x000fe40000004100 */
[C---:B------:R-:W-:Y:S01]  /*1600*/  FADD.FTZ R123, -R132.reuse, R129 ;  /* 0x00000081847b7221 */ /* 0x040fe20000010100 */
[----:B------:R-:W-:Y:S02]  /*1610*/  HADD2.F32 R119, -RZ, R104.H0_H0 ;  /* 0x20000068ff777230 */ /* 0x000fe40000004100 */
[----:B------:R-:W-:Y:S01]  /*1620*/  FADD.FTZ R128, -R132, R105 ;  /* 0x0000006984807221 */ /* 0x000fe20000010100 */
[----:B------:R-:W-:Y:S01]  /*1630*/  FMUL.FTZ R124, R121, UR16 ;  /* 0x00000010797c7c20 */ /* 0x000fe20008410000 */
[--C-:B------:R-:W-:Y:S02]  /*1640*/  HADD2.F32 R125, -RZ, R109.reuse.H0_H0 ;  /* 0x2000006dff7d7230 */ /* 0x100fe40000004100 */
[----:B------:R-:W-:Y:S01]  /*1650*/  FMUL.FTZ R121, R106, R108 ;  /* 0x0000006c6a797220 */ /* 0x000fe20000410000 */
[----:B------:R-:W-:Y:S01]  /*1660*/  FADD.FTZ R119, -R132, R119 ;  /* 0x0000007784777221 */ /* 0x000fe20000010100 */
[----:B------:R-:W-:-:S02]  /*1670*/  HADD2.F32 R109, -RZ, R109.H1_H1 ;  /* 0x3000006dff6d7230 */ /* 0x000fc40000004100 */
[----:B------:R-:W-:Y:S01]  /*1680*/  FMUL.FTZ R123, R123, UR16 ;  /* 0x000000107b7b7c20 */ /* 0x000fe20008410000 */
[----:B------:R-:W-:Y:S02]  /*1690*/  HADD2.F32 R106, -RZ, R37.H1_H1 ;  /* 0x30000025ff6a7230 */ /* 0x000fe40000004100 */
[----:B------:R-:W-:Y:S01]  /*16a0*/  FMUL.FTZ R128, R128, UR16 ;  /* 0x0000001080807c20 */ /* 0x000fe20008410000 */
[----:B------:R-:W-:Y:S01]  /*16b0*/  FADD.FTZ R127, -R132, R131 ;  /* 0x00000083847f7221 */ /* 0x000fe20000010100 */
[----:B------:R-:W-:Y:S01]  /*16c0*/  FMUL.FTZ R119, R119, UR16 ;  /* 0x0000001077777c20 */ /* 0x000fe20008410000 */
[----:B------:R-:W-:Y:S01]  /*16d0*/  FMUL.FTZ R122, R122, R107 ;  /* 0x0000006b7a7a7220 */ /* 0x000fe20000410000 */
[-C--:B------:R-:W-:Y:S01]  /*16e0*/  FMUL.FTZ R126, R126, R125.reuse ;  /* 0x0000007d7e7e7220 */ /* 0x080fe20000410000 */
[----:B------:R-:W-:Y:S01]  /*16f0*/  FADD.FTZ R94, R94, R125 ;  /* 0x0000007d5e5e7221 */ /* 0x000fe20000010000 */
[----:B------:R-:W-:Y:S01]  /*1700*/  FFMA.FTZ R74, R123, R125, R74 ;  /* 0x0000007d7b4a7223 */ /* 0x000fe2000001004a */
[----:B------:R-:W-:-:S02]  /*1710*/  HADD2.F32 R129, -RZ, R110.H0_H0 ;  /* 0x2000006eff817230 */ /* 0x000fc40000004100 */
[-C--:B------:R-:W-:Y:S01]  /*1720*/  FMUL.FTZ R125, R106, R109.reuse ;  /* 0x0000006d6a7d7220 */ /* 0x080fe20000410000 */
[----:B------:R-:W-:Y:S01]  /*1730*/  FADD.FTZ R95, R95, R109 ;  /* 0x0000006d5f5f7221 */ /* 0x000fe20000010000 */
[----:B------:R-:W-:Y:S01]  /*1740*/  FFMA.FTZ R75, R128, R109, R75 ;  /* 0x0000006d804b7223 */ /* 0x000fe2000001004b */
[----:B------:R-:W-:Y:S02]  /*1750*/  HADD2.F32 R110, -RZ, R110.H1_H1 ;  /* 0x3000006eff6e7230 */ /* 0x000fe40000004100 */
[----:B------:R-:W-:Y:S01]  /*1760*/  FMUL.FTZ R127, R127, UR16 ;  /* 0x000000107f7f7c20 */ /* 0x000fe20008410000 */
[----:B------:R-:W-:Y:S02]  /*1770*/  HADD2.F32 R109, -RZ, R38.H1_H1 ;  /* 0x30000026ff6d7230 */ /* 0x000fe40000004100 */
        /* <DEDUP_REMOVED lines=8> */
[----:B------:R-:W-:Y:S01]  /*1800*/  FADD.FTZ R109, R106, R121 ;  /* 0x000000796a6d7221 */ /* 0x000fe20000010000 */
[C---:B------:R-:W-:Y:S01]  /*1810*/  FFMA.FTZ R106, R124.reuse, R121, R107 ;  /* 0x000000797c6a7223 */ /* 0x040fe2000001006b */
[----:B------:R-:W-:Y:S01]  /*1820*/  FADD.FTZ R93, R93, R108 ;  /* 0x0000006c5d5d7221 */ /* 0x000fe20000010000 */
[----:B------:R-:W-:Y:S01]  /*1830*/  FFMA.FTZ R73, R124, R108, R73 ;  /* 0x0000006c7c497223 */ /* 0x000fe20000010049 */
[----:B------:R-:W-:Y:S01]  /*1840*/  FADD.FTZ R108, R109, R126 ;  /* 0x0000007e6d6c7221 */ /* 0x000fe20000010000 */
[----:B------:R-:W-:Y:S01]  /*1850*/  FFMA.FTZ R107, R123, R126, R106 ;  /* 0x0000007e7b6b7223 */ /* 0x000fe2000001006a */
[----:B------:R-:W-:-:S02]  /*1860*/  FADD.FTZ R134, -R132, R135 ;  /* 0x0000008784867221 */ /* 0x000fc40000010100 */
[----:B------:R-:W-:Y:S01]  /*1870*/  FADD.FTZ R109, R108, R125 ;  /* 0x0000007d6c6d7221 */ /* 0x000fe20000010000 */
[----:B------:R-:W-:Y:S01]  /*1880*/  FFMA.FTZ R106, R128, R125, R107 ;  /* 0x0000007d806a7223 */ /* 0x000fe2000001006b */
[----:B------:R-:W-:Y:S01]  /*1890*/  FADD.FTZ R135, -R132, R157 ;  /* 0x0000009d84877221 */ /* 0x000fe20000010100 */
[----:B------:R-:W-:Y:S02]  /*18a0*/  HADD2.F32 R105, -RZ, R111.H0_H0 ;  /* 0x2000006fff697230 */ /* 0x000fe40000004100 */
[----:B------:R-:W-:Y:S01]  /*18b0*/  FMUL.FTZ R134, R134, UR16 ;  /* 0x0000001086867c20 */ /* 0x000fe20008410000 */
[----:B------:R-:W-:Y:S02]  /*18c0*/  HADD2.F32 R132, -RZ, R39.H0_H0 ;  /* 0x20000027ff847230 */ /* 0x000fe40000004100 */
[----:B------:R-:W-:Y:S01]  /*18d0*/  FADD.FTZ R108, R109, R130 ;  /* 0x000000826d6c7221 */ /* 0x000fe20000010000 */
[----:B------:R-:W-:Y:S01]  /*18e0*/  FFMA.FTZ R107, R127, R130, R106 ;  /* 0x000000827f6b7223 */ /* 0x000fe2000001006a */
[----:B------:R-:W-:-:S02]  /*18f0*/  HADD2.F32 R104, -RZ, R111.H1_H1 ;  /* 0x3000006fff687230 */ /* 0x000fc40000004100 */
[----:B------:R-:W-:Y:S01]  /*1900*/  FMUL.FTZ R135, R135, UR16 ;  /* 0x0000001087877c20 */ /* 0x000fe20008410000 */
[----:B------:R-:W-:Y:S02]  /*1910*/  HADD2.F32 R111, -RZ, R39.H1_H1 ;  /* 0x30000027ff6f7230 */ /* 0x000fe40000004100 */
[----:B------:R-:W-:Y:S01]  /*1920*/  FMUL.FTZ R131, R132, R105 ;  /* 0x0000006984837220 */ /* 0x000fe20000410000 */
[----:B------:R-:W-:Y:S01]  /*1930*/  FADD.FTZ R108, R108, R129 ;  /* 0x000000816c6c7221 */ /* 0x000fe20000010000 */
[----:B------:R-:W-:Y:S01]  /*1940*/  FFMA.FTZ R106, R134, R129, R107 ;  /* 0x00000081866a7223 */ /* 0x000fe2000001006b */
[----:B------:R-:W-:Y:S01]  /*1950*/  FADD.FTZ R102, R102, R105 ;  /* 0x0000006966667221 */ /* 0x000fe20000010000 */
[----:B------:R-:W-:Y:S01]  /*1960*/  FFMA.FTZ R78, R135, R105, R78 ;  /* 0x00000069874e7223 */ /* 0x000fe2000001004e */
[----:B------:R-:W-:Y:S01]  /*1970*/  FMUL.FTZ R136, R111, R104 ;  /* 0x000000686f887220 */ /* 0x000fe20000410000 */
[----:B------:R-:W-:Y:S01]  /*1980*/  FMUL.FTZ R138, R138, UR16 ;  /* 0x000000108a8a7c20 */ /* 0x000fe20008410000 */
        /* <DEDUP_REMOVED lines=8> */
.L_x_563:
[----:B------:R-:W-:Y:S05]  /*1a10*/  BSYNC.RECONVERGENT B0 ;  /* 0x0000000000007941 */ /* 0x000fea0003800200 */
.L_x_562:
[----:B------:R-:W0:Y:S01]  /*1a20*/  SHFL.DOWN PT, R104, R133, 0x10, 0x1f ;  /* 0x0a001f0085687f89 */ /* 0x000e2200000e0000 */
[----:B------:R-:W1:Y:S01]  /*1a30*/  S2UR UR6, SR_CgaCtaId ;  /* 0x00000000000679c3 */ /* 0x000e620000008800 */
[----:B------:R-:W-:Y:S01]  /*1a40*/  LOP3.LUT P1, RZ, R0, 0x1f, RZ, 0xc0, !PT ;  /* 0x0000001f00ff7812 */ /* 0x000fe2000782c0ff */
[----:B------:R-:W-:Y:S01]  /*1a50*/  UMOV UR5, 0x400 ;  /* 0x0000040000057882 */ /* 0x000fe20000000000 */
[----:B------:R-:W2:Y:S01]  /*1a60*/  SHFL.DOWN PT, R105, R142, 0x10, 0x1f ;  /* 0x0a001f008e697f89 */ /* 0x000ea200000e0000 */
[----:B------:R-:W-:Y:S01]  /*1a70*/  PLOP3.LUT P4, PT, PT, PT, UP1, 0x80, 0x8 ;  /* 0x000000000008781c */ /* 0x000fe20003f8f018 */
[----:B------:R-:W-:Y:S01]  /*1a80*/  UISETP.NE.AND UP2, UPT, UR22, URZ, UPT ;  /* 0x000000ff1600728c */ /* 0x000fe2000bf45270 */
[----:B------:R-:W-:Y:S01]  /*1a90*/  PLOP3.LUT P0, PT, PT, PT, PT, 0x80, 0x8 ;  /* 0x000000000008781c */ /* 0x000fe20003f0f070 */
[----:B------:R-:W-:Y:S01]  /*1aa0*/  UIADD3 UR4, UPT, UPT, UR4, UR24, URZ ;  /* 0x0000001804047290 */ /* 0x000fe2000fffe0ff */
[----:B------:R-:W-:Y:S03]  /*1ab0*/  BSSY.RECONVERGENT B0, `(.L_x_564) ;  /* 0x000028f000007945 */ /* 0x000fe60003800200 */
[----:B------:R-:W-:-:S03]  /*1ac0*/  UISETP.GE.AND UP3, UPT, UR4, UR25, UPT ;  /* 0x000000190400728c */ /* 0x000fc6000bf66270 */
[----:B------:R-:W-:Y:S02]  /*1ad0*/  @!P1 PLOP3.LUT P0, PT, P4, PT, PT, 0x80, 0x8 ;  /* 0x000000000008981c */ /* 0x000fe4000270f070 */
[----:B------:R-:W-:Y:S01]  /*1ae0*/  ISETP.GE.U32.AND P4, PT, R2, 0x80, PT ;  /* 0x000000800200780c */ /* 0x000fe20003f86070 */
[----:B0-----:R-:W-:Y:S01]  /*1af0*/  FADD.FTZ R104, R104, R133 ;  /* 0x0000008568687221 */ /* 0x001fe20000010000 */
[----:B-1----:R-:W-:Y:S01]  /*1b00*/  ULEA UR5, UR6, UR5, 0x18 ;  /* 0x0000000506057291 */ /* 0x002fe2000f8ec0ff */
[----:B--2---:R-:W-:-:S03]  /*1b10*/  FADD.FTZ R105, R105, R142 ;  /* 0x0000008e69697221 */ /* 0x004fc60000010000 */
[----:B------:R-:W0:Y:S01]  /*1b20*/  SHFL.DOWN PT, R107, R104, 0x8, 0x1f ;  /* 0x09001f00686b7f89 */ /* 0x000e2200000e0000 */
[----:B------:R-:W-:Y:S02]  /*1b30*/  UIADD3 UR6, UPT, UPT, UR5, 0x3020, URZ ;  /* 0x0000302005067890 */ /* 0x000fe4000fffe0ff */
[----:B------:R-:W-:Y:S01]  /*1b40*/  UIADD3 UR9, UPT, UPT, UR5, 0x3030, URZ ;  /* 0x0000303005097890 */ /* 0x000fe2000fffe0ff */
[----:B------:R-:W1:Y:S01]  /*1b50*/  SHFL.DOWN PT, R106, R105, 0x8, 0x1f ;  /* 0x09001f00696a7f89 */ /* 0x000e6200000e0000 */
[----:B------:R-:W-:Y:S01]  /*1b60*/  @!UP1 UIADD3 UR9, UPT, UPT, UR5, 0x3010, URZ ;  /* 0x0000301005099890 */ /* 0x000fe2000fffe0ff */
[----:B0-----:R-:W-:Y:S01]  /*1b70*/  FADD.FTZ R107, R104, R107 ;  /* 0x0000006b686b7221 */ /* 0x001fe20000010000 */
[----:B------:R-:W-:Y:S01]  /*1b80*/  @!P1 MOV R104, UR6 ;  /* 0x0000000600689c02 */ /* 0x000fe20008000f00 */
[----:B------:R-:W-:Y:S01]  /*1b90*/  @!UP1 UIADD3 UR6, UPT, UPT, UR5, 0x3000, URZ ;  /* 0x0000300005069890 */ /* 0x000fe2000fffe0ff */
[----:B-1----:R-:W-:Y:S02]  /*1ba0*/  FADD.FTZ R106, R105, R106 ;  /* 0x0000006a696a7221 */ /* 0x002fe40000010000 */
[----:B------:R-:W0:Y:S01]  /*1bb0*/  SHFL.DOWN PT, R108, R107, 0x4, 0x1f ;  /* 0x08801f006b6c7f89 */ /* 0x000e2200000e0000 */
[----:B------:R-:W-:-:S03]  /*1bc0*/  MOV R105, UR5 ;  /* 0x0000000500697c02 */ /* 0x000fc60008000f00 */
[----:B------:R-:W1:Y:S01]  /*1bd0*/  SHFL.DOWN PT, R109, R106, 0x4, 0x1f ;  /* 0x08801f006a6d7f89 */ /* 0x000e6200000e0000 */
[----:B------:R-:W-:Y:S02]  /*1be0*/  @!P0 IADD3 R104, PT, PT, R105, 0x3000, RZ ;  /* 0x0000300069688810 */ /* 0x000fe40007ffe0ff */
[----:B------:R-:W-:Y:S02]  /*1bf0*/  PLOP3.LUT P0, PT, PT, PT, UP2, 0x40, 0x4 ;  /* 0x000000000004781c */ /* 0x000fe40003f0e828 */
[----:B------:R-:W-:Y:S01]  /*1c00*/  @!P1 LEA R142, R3, R104, 0x3 ;  /* 0x00000068038e9211 */ /* 0x000fe200078e18ff */
        /* <DEDUP_REMOVED lines=9> */
[----:B-1----:R-:W-:-:S05]  /*1ca0*/  FADD.FTZ R133, R110, R133 ;  /* 0x000000856e857221 */ /* 0x002fca0000010000 */
[----:B------:R-:W-:Y:S01]  /*1cb0*/  @!P1 STS.64 [R142], R132 ;  /* 0x000000848e009388 */ /* 0x000fe20000000a00 */
[----:B------:R-:W-:Y:S06]  /*1cc0*/  BAR.SYNC.DEFER_BLOCKING 0x0 ;  /* 0x0000000000007b1d */ /* 0x000fec0000010000 */
[----:B------:R-:W0:Y:S04]  /*1cd0*/  LDS.128 R104, [UR6] ;  /* 0x00000006ff687984 */ /* 0x000e280008000c00 */
        /* <DEDUP_REMOVED lines=33> */
[----:B------:R-:W-:Y:S01]  /*1ef0*/  FMUL.FTZ R106, R106, UR16 ;  /* 0x000000106a6a7c20 */ /* 0x000fe20008410000 */
[----:B------:R-:W-:Y:S01]  /*1f00*/  FMUL.FTZ R107, R107, UR16 ;  /* 0x000000106b6b7c20 */ /* 0x000fe20008410000 */
[----:B-----5:R-:W-:Y:S01]  /*1f10*/  ISETP.GE.U32.AND P0, PT, R148, RZ, PT ;  /* 0x000000ff9400720c */ /* 0x020fe20003f06070 */
[----:B------:R-:W-:Y:S01]  /*1f20*/  FMUL.FTZ R105, R105, UR16 ;  /* 0x0000001069697c20 */ /* 0x000fe20008410000 */
[----:B------:R-:W-:Y:S01]  /*1f30*/  FMUL.FTZ R104, R104, UR16 ;  /* 0x0000001068687c20 */ /* 0x000fe20008410000 */
[----:B------:R-:W-:Y:S01]  /*1f40*/  FMUL.FTZ R106, R106, UR28 ;  /* 0x0000001c6a6a7c20 */ /* 0x000fe20008410000 */
[----:B------:R-:W-:Y:S01]  /*1f50*/  FMUL.FTZ R107, R107, UR28 ;  /* 0x0000001c6b6b7c20 */ /* 0x000fe20008410000 */
[----:B------:R-:W-:Y:S01]  /*1f60*/  LOP3.LUT P5, RZ, R149, 0xff0000, RZ, 0xc0, !PT ;  /* 0x00ff000095ff7812 */ /* 0x000fe200078ac0ff */
[----:B------:R-:W-:Y:S01]  /*1f70*/  FMUL.FTZ R105, R105, UR28 ;  /* 0x0000001c69697c20 */ /* 0x000fe20008410000 */
[C---:B------:R-:W-:Y:S01]  /*1f80*/  ISETP.GE.U32.AND.EX P0, PT, R149.reuse, 0x1000000, PT, P0 ;  /* 0x010000009500780c */ /* 0x040fe20003f06100 */
[----:B------:R-:W-:Y:S01]  /*1f90*/  FMUL.FTZ R104, R104, UR28 ;  /* 0x0000001c68687c20 */ /* 0x000fe20008410000 */
[C---:B------:R-:W-:Y:S01]  /*1fa0*/  LOP3.LUT P1, RZ, R149.reuse, 0xff, RZ, 0xc0, !PT ;  /* 0x000000ff95ff7812 */ /* 0x040fe2000782c0ff */
[--C-:B------:R-:W-:Y:S01]  /*1fb0*/  FFMA.FTZ R110, R112, UR9, R142.reuse ;  /* 0x00000009706e7c23 */ /* 0x100fe2000801008e */
[----:B------:R-:W-:Y:S01]  /*1fc0*/  LOP3.LUT P6, RZ, R149, 0xff00, RZ, 0xc0, !PT ;  /* 0x0000ff0095ff7812 */ /* 0x000fe200078cc0ff */
[----:B------:R-:W-:Y:S01]  /*1fd0*/  FFMA.FTZ R108, R140, UR9, R142 ;  /* 0x000000098c6c7c23 */ /* 0x000fe2000801008e */
[----:B------:R-:W-:Y:S01]  /*1fe0*/  FSEL R106, R106, RZ, P5 ;  /* 0x000000ff6a6a7208 */ /* 0x000fe20002800000 */
[----:B------:R-:W-:Y:S01]  /*1ff0*/  FADD.FTZ R110, R21, -R110 ;  /* 0x8000006e156e7221 */ /* 0x000fe20000010000 */
[----:B------:R-:W-:Y:S01]  /*2000*/  FSEL R107, R107, RZ, P0 ;  /* 0x000000ff6b6b7208 */ /* 0x000fe20000000000 */
[----:B------:R-:W-:Y:S01]  /*2010*/  FADD.FTZ R108, R139, -R108 ;  /* 0x8000006c8b6c7221 */ /* 0x000fe20000010000 */
[----:B------:R-:W-:Y:S01]  /*2020*/  FSEL R105, R105, RZ, P1 ;  /* 0x000000ff69697208 */ /* 0x000fe20000800000 */
[----:B------:R-:W-:Y:S01]  /*2030*/  FMUL.FTZ R110, R110, UR16 ;  /* 0x000000106e6e7c20 */ /* 0x000fe20008410000 */
[----:B------:R-:W-:Y:S01]  /*2040*/  FSEL R104, R104, RZ, P6 ;  /* 0x000000ff68687208 */ /* 0x000fe20003000000 */
[----:B------:R-:W-:Y:S01]  /*2050*/  FMUL.FTZ R108, R108, UR16 ;  /* 0x000000106c6c7c20 */ /* 0x000fe20008410000 */
[----:B------:R-:W-:Y:S01]  /*2060*/  F2FP.F16.F32.PACK_AB R107, R107, R106 ;  /* 0x0000006a6b6b723e */ /* 0x000fe200000000ff */
[----:B------:R-:W-:Y:S01]  /*2070*/  FMUL.FTZ R110, R110, UR28 ;  /* 0x0000001c6e6e7c20 */ /* 0x000fe20008410000 */
[----:B------:R-:W-:Y:S01]  /*2080*/  F2FP.F16.F32.PACK_AB R106, R104, R105 ;  /* 0x00000069686a723e */ /* 0x000fe200000000ff */
[----:B------:R-:W-:Y:S01]  /*2090*/  FFMA.FTZ R104, R137, UR9, R142 ;  /* 0x0000000989687c23 */ /* 0x000fe2000801008e */
[----:B------:R-:W-:Y:S01]  /*20a0*/  FMUL.FTZ R108, R108, UR28 ;  /* 0x0000001c6c6c7c20 */ /* 0x000fe20008410000 */
[----:B------:R-:W-:-:S02]  /*20b0*/  LOP3.LUT P5, RZ, R148, 0xff0000, RZ, 0xc0, !PT ;  /* 0x00ff000094ff7812 */ /* 0x000fc400078ac0ff */
[----:B------:R-:W-:Y:S01]  /*20c0*/  FADD.FTZ R105, R19, -R104 ;  /* 0x8000006813697221 */ /* 0x000fe20000010000 */
[----:B------:R-:W-:Y:S01]  /*20d0*/  FFMA.FTZ R104, R143, UR9, R142 ;  /* 0x000000098f687c23 */ /* 0x000fe2000801008e */
[C---:B------:R-:W-:Y:S02]  /*20e0*/  LOP3.LUT P6, RZ, R148.reuse, 0xff000000, RZ, 0xc0, !PT ;  /* 0xff00000094ff7812 */ /* 0x040fe400078cc0ff */
[----:B------:R-:W-:Y:S01]  /*20f0*/  FMUL.FTZ R105, R105, UR16 ;  /* 0x0000001069697c20 */ /* 0x000fe20008410000 */
[----:B------:R-:W-:Y:S01]  /*2100*/  FADD.FTZ R104, R141, -R104 ;  /* 0x800000688d687221 */ /* 0x000fe20000010000 */
[----:B------:R-:W-:Y:S02]  /*2110*/  LOP3.LUT P1, RZ, R148, 0xff00, RZ, 0xc0, !PT ;  /* 0x0000ff0094ff7812 */ /* 0x000fe4000782c0ff */
[----:B------:R-:W-:Y:S01]  /*2120*/  FMUL.FTZ R105, R105, UR28 ;  /* 0x0000001c69697c20 */ /* 0x000fe20008410000 */
[----:B------:R-:W-:Y:S01]  /*2130*/  FMUL.FTZ R104, R104, UR16 ;  /* 0x0000001068687c20 */ /* 0x000fe20008410000 */
[----:B------:R-:W-:-:S02]  /*2140*/  LOP3.LUT P0, RZ, R148, 0xff, RZ, 0xc0, !PT ;  /* 0x000000ff94ff7812 */ /* 0x000fc4000780c0ff */
[----:B------:R-:W-:Y:S01]  /*2150*/  FSEL R110, R110, RZ, P6 ;  /* 0x000000ff6e6e7208 */ /* 0x000fe20003000000 */
[----:B------:R-:W-:Y:S01]  /*2160*/  FMUL.FTZ R104, R104, UR28 ;  /* 0x0000001c68687c20 */ /* 0x000fe20008410000 */
[----:B------:R-:W-:Y:S02]  /*2170*/  FSEL R105, R105, RZ, P5 ;  /* 0x000000ff69697208 */ /* 0x000fe40002800000 */
[----:B------:R-:W-:Y:S02]  /*2180*/  FSEL R109, R108, RZ, P1 ;  /* 0x000000ff6c6d7208 */ /* 0x000fe40000800000 */
[----:B------:R-:W-:Y:S02]  /*2190*/  FSEL R104, R104, RZ, P0 ;  /* 0x000000ff68687208 */ /* 0x000fe40000000000 */
[----:B------:R-:W-:Y:S02]  /*21a0*/  F2FP.F16.F32.PACK_AB R105, R110, R105 ;  /* 0x000000696e69723e */ /* 0x000fe400000000ff */
[----:B------:R-:W-:Y:S01]  /*21b0*/  F2FP.F16.F32.PACK_AB R104, R109, R104 ;  /* 0x000000686d68723e */ /* 0x000fe200000000ff */
[----:B------:R-:W-:Y:S06]  /*21c0*/  BRA `(.L_x_569) ;  /* 0x00000020003c7947 */ /* 0x000fec0003800000 */
.L_x_568:
        /* <DEDUP_REMOVED lines=19> */
[----:B------:R-:W-:Y:S01]  /*2300*/  LOP3.LUT P1, RZ, R149, 0xff, RZ, 0xc0, !PT ;  /* 0x000000ff95ff7812 */ /* 0x000fe2000782c0ff */
[--C-:B------:R-:W-:Y:S01]  /*2310*/  FFMA.FTZ R108, R137, UR9, R142.reuse ;  /* 0x00000009896c7c23 */ /* 0x100fe2000801008e */
[----:B------:R-:W-:Y:S01]  /*2320*/  LOP3.LUT P6, RZ, R149, 0xff00, RZ, 0xc0, !PT ;  /* 0x0000ff0095ff7812 */ /* 0x000fe200078cc0ff */
[----:B------:R-:W-:Y:S01]  /*2330*/  FFMA.FTZ R110, R112, UR9, R142 ;  /* 0x00000009706e7c23 */ /* 0x000fe2000801008e */
[----:B------:R-:W-:Y:S01]  /*2340*/  FSEL R107, R105, RZ, P5 ;  /* 0x000000ff696b7208 */ /* 0x000fe20002800000 */
[----:B------:R-:W-:Y:S01]  /*2350*/  FADD.FTZ R108, R19, -R108 ;  /* 0x8000006c136c7221 */ /* 0x000fe20000010000 */
[----:B------:R-:W-:Y:S01]  /*2360*/  FSEL R106, R106, RZ, P0 ;  /* 0x000000ff6a6a7208 */ /* 0x000fe20000000000 */
[----:B------:R-:W-:Y:S01]  /*2370*/  FADD.FTZ R110, R21, -R110 ;  /* 0x8000006e156e7221 */ /* 0x000fe20000010000 */
[----:B------:R-:W-:-:S02]  /*2380*/  FSEL R96, R96, RZ, P1 ;  /* 0x000000ff60607208 */ /* 0x000fc40000800000 */
[----:B------:R-:W-:Y:S01]  /*2390*/  FSEL R105, R99, RZ, P6 ;  /* 0x000000ff63697208 */ /* 0x000fe20003000000 */
[----:B------:R-:W-:Y:S01]  /*23a0*/  FMUL.FTZ R110, R110, UR16 ;  /* 0x000000106e6e7c20 */ /* 0x000fe20008410000 */
[----:B------:R-:W-:Y:S02]  /*23b0*/  F2FP.F16.F32.PACK_AB R107, R106, R107 ;  /* 0x0000006b6a6b723e */ /* 0x000fe400000000ff */
[----:B------:R-:W-:Y:S01]  /*23c0*/  F2FP.F16.F32.PACK_AB R99, R109, R104 ;  /* 0x000000686d63723e */ /* 0x000fe200000000ff */
[--C-:B------:R-:W-:Y:S01]  /*23d0*/  FFMA.FTZ R104, R140, UR9, R142.reuse ;  /* 0x000000098c687c23 */ /* 0x100fe2000801008e */
[----:B------:R-:W-:Y:S01]  /*23e0*/  F2FP.F16.F32.PACK_AB R106, R105, R96 ;  /* 0x00000060696a723e */ /* 0x000fe200000000ff */
[----:B------:R-:W-:Y:S01]  /*23f0*/  FFMA.FTZ R96, R143, UR9, R142 ;  /* 0x000000098f607c23 */ /* 0x000fe2000801008e */
[----:B------:R-:W-:Y:S01]  /*2400*/  F2FP.F16.F32.PACK_AB R98, R98, R97 ;  /* 0x000000616262723e */ /* 0x000fe200000000ff */
[----:B------:R-:W-:Y:S01]  /*2410*/  FADD.FTZ R104, R139, -R104 ;  /* 0x800000688b687221 */ /* 0x000fe20000010000 */
[----:B------:R-:W-:Y:S01]  /*2420*/  FMUL.FTZ R97, R108, UR16 ;  /* 0x000000106c617c20 */ /* 0x000fe20008410000 */
[----:B------:R-:W-:Y:S01]  /*2430*/  FADD.FTZ R96, R141, -R96 ;  /* 0x800000608d607221 */ /* 0x000fe20000010000 */
[----:B------:R-:W-:Y:S01]  /*2440*/  LOP3.LUT P5, RZ, R148, 0xff0000, RZ, 0xc0, !PT ;  /* 0x00ff000094ff7812 */ /* 0x000fe200078ac0ff */
[----:B------:R-:W-:Y:S01]  /*2450*/  FMUL.FTZ R105, R104, UR16 ;  /* 0x0000001068697c20 */ /* 0x000fe20008410000 */
[----:B------:R-:W-:Y:S01]  /*2460*/  FMUL.FTZ R108, R97, UR28 ;  /* 0x0000001c616c7c20 */ /* 0x000fe20008410000 */
[----:B------:R-:W-:Y:S01]  /*2470*/  FMUL.FTZ R96, R96, UR16 ;  /* 0x0000001060607c20 */ /* 0x000fe20008410000 */
[C---:B------:R-:W-:Y:S01]  /*2480*/  F2FP.F16.F32.PACK_AB R97, R110.reuse, R97 ;  /* 0x000000616e61723e */ /* 0x040fe200000000ff */
[----:B------:R-:W-:Y:S01]  /*2490*/  FMUL.FTZ R110, R110, UR28 ;  /* 0x0000001c6e6e7c20 */ /* 0x000fe20008410000 */
[----:B------:R-:W-:Y:S01]  /*24a0*/  LOP3.LUT P6, RZ, R148, 0xff000000, RZ, 0xc0, !PT ;  /* 0xff00000094ff7812 */ /* 0x000fe200078cc0ff */
[----:B------:R-:W-:Y:S01]  /*24b0*/  FMUL.FTZ R104, R96, UR28 ;  /* 0x0000001c60687c20 */ /* 0x000fe20008410000 */
[C---:B------:R-:W-:Y:S01]  /*24c0*/  F2FP.F16.F32.PACK_AB R96, R105.reuse, R96 ;  /* 0x000000606960723e */ /* 0x040fe200000000ff */
[----:B------:R-:W-:Y:S01]  /*24d0*/  FMUL.FTZ R105, R105, UR28 ;  /* 0x0000001c69697c20 */ /* 0x000fe20008410000 */
[----:B------:R-:W-:-:S02]  /*24e0*/  LOP3.LUT P0, RZ, R148, 0xff, RZ, 0xc0, !PT ;  /* 0x000000ff94ff7812 */ /* 0x000fc4000780c0ff */
[----:B------:R-:W-:Y:S02]  /*24f0*/  LOP3.LUT P1, RZ, R148, 0xff00, RZ, 0xc0, !PT ;  /* 0x0000ff0094ff7812 */ /* 0x000fe4000782c0ff */
[----:B------:R-:W-:Y:S02]  /*2500*/  FSEL R108, R108, RZ, P5 ;  /* 0x000000ff6c6c7208 */ /* 0x000fe40002800000 */
[----:B------:R-:W-:Y:S02]  /*2510*/  FSEL R111, R110, RZ, P6 ;  /* 0x000000ff6e6f7208 */ /* 0x000fe40003000000 */
[----:B------:R-:W-:Y:S02]  /*2520*/  FSEL R104, R104, RZ, P0 ;  /* 0x000000ff68687208 */ /* 0x000fe40000000000 */
[----:B------:R-:W-:Y:S02]  /*2530*/  FSEL R109, R105, RZ, P1 ;  /* 0x000000ff696d7208 */ /* 0x000fe40000800000 */
[----:B------:R-:W-:-:S02]  /*2540*/  F2FP.F16.F32.PACK_AB R105, R111, R108 ;  /* 0x0000006c6f69723e */ /* 0x000fc400000000ff */
[----:B------:R-:W-:Y:S01]  /*2550*/  F2FP.F16.F32.PACK_AB R104, R109, R104 ;  /* 0x000000686d68723e */ /* 0x000fe200000000ff */
[----:B------:R-:W-:Y:S06]  /*2560*/  BRA `(.L_x_569) ;  /* 0x0000001c00547947 */ /* 0x000fec0003800000 */
.L_x_567:
[----:B------:R-:W-:Y:S01]  /*2570*/  UMOV UR5, UR10 ;  /* 0x0000000a00057c82 */ /* 0x000fe20008000000 */
[----:B------:R-:W-:Y:S01]  /*2580*/  UMOV UR6, UR11 ;  /* 0x0000000b00067c82 */ /* 0x000fe20008000000 */
[----:B------:R-:W-:-:S04]  /*2590*/  UISETP.NE.U32.AND UP0, UPT, UR5, URZ, UPT ;  /* 0x000000ff0500728c */ /* 0x000fc8000bf05070 */
[----:B------:R-:W-:-:S09]  /*25a0*/  UISETP.NE.AND.EX UP0, UPT, UR6, URZ, UPT, UP0 ;  /* 0x000000ff0600728c */ /* 0x000fd2000bf05300 */
[----:B------:R-:W-:Y:S05]  /*25b0*/  BRA.U UP0, `(.L_x_570) ;  /* 0x0000000100f87547 */ /* 0x000fea000b800000 */
[--C-:B------:R-:W-:Y:S01]  /*25c0*/  FFMA.FTZ R106, R117, UR9, R142.reuse ;  /* 0x00000009756a7c23 */ /* 0x100fe2000801008e */
[--C-:B-----5:R-:W-:Y:S02]  /*25d0*/  HADD2.F32 R104, -RZ, R87.reuse.H0_H0 ;  /* 0x20000057ff687230 */ /* 0x120fe40000004100 */
[----:B------:R-:W-:Y:S01]  /*25e0*/  FFMA.FTZ R109, R120, UR9, R142 ;  /* 0x00000009786d7c23 */ /* 0x000fe2000801008e */
[----:B------:R-:W-:Y:S02]  /*25f0*/  HADD2.F32 R105, -RZ, R87.H1_H1 ;  /* 0x30000057ff697230 */ /* 0x000fe40000004100 */
[----:B------:R-:W-:Y:S01]  /*2600*/  FADD.FTZ R107, R115, -R106 ;  /* 0x8000006a736b7221 */ /* 0x000fe20000010000 */
[----:B------:R-:W-:Y:S01]  /*2610*/  ISETP.GE.U32.AND P0, PT, R148, RZ, PT ;  /* 0x000000ff9400720c */ /* 0x000fe20003f06070 */
[----:B------:R-:W-:Y:S01]  /*2620*/  FADD.FTZ R108, R118, -R109 ;  /* 0x8000006d766c7221 */ /* 0x000fe20000010000 */
[----:B------:R-:W-:Y:S01]  /*2630*/  FFMA.FTZ R109, R23, UR9, R142 ;  /* 0x00000009176d7c23 */ /* 0x000fe2000801008e */
[----:B------:R-:W-:Y:S01]  /*2640*/  FFMA.FTZ R106, R107, UR16, R104 ;  /* 0x000000106b6a7c23 */ /* 0x000fe20008010068 */
[----:B------:R-:W-:Y:S01]  /*2650*/  FFMA.FTZ R104, R116, UR9, R142 ;  /* 0x0000000974687c23 */ /* 0x000fe2000801008e */
[----:B------:R-:W-:Y:S01]  /*2660*/  FFMA.FTZ R107, R108, UR16, R105 ;  /* 0x000000106c6b7c23 */ /* 0x000fe20008010069 */
[----:B------:R-:W-:-:S02]  /*2670*/  HADD2.F32 R105, -RZ, R86.H1_H1 ;  /* 0x30000056ff697230 */ /* 0x000fc40000004100 */
[----:B------:R-:W-:Y:S01]  /*2680*/  FADD.FTZ R109, R114, -R109 ;  /* 0x8000006d726d7221 */ /* 0x000fe20000010000 */
[----:B------:R-:W-:Y:S01]  /*2690*/  FADD.FTZ R108, R113, -R104 ;  /* 0x80000068716c7221 */ /* 0x000fe20000010000 */
[----:B------:R-:W-:Y:S02]  /*26a0*/  HADD2.F32 R104, -RZ, R86.H0_H0 ;  /* 0x20000056ff687230 */ /* 0x000fe40000004100 */
[----:B------:R-:W-:Y:S01]  /*26b0*/  FMUL.FTZ R106, R106, UR28 ;  /* 0x0000001c6a6a7c20 */ /* 0x000fe20008410000 */
[----:B------:R-:W-:Y:S01]  /*26c0*/  FMUL.FTZ R107, R107, UR28 ;  /* 0x0000001c6b6b7c20 */ /* 0x000fe20008410000 */
[----:B------:R-:W-:Y:S01]  /*26d0*/  FFMA.FTZ R105, R108, UR16, R105 ;  /* 0x000000106c697c23 */ /* 0x000fe20008010069 */
[----:B------:R-:W-:Y:S01]  /*26e0*/  LOP3.LUT P6, RZ, R149, 0xff0000, RZ, 0xc0, !PT ;  /* 0x00ff000095ff7812 */ /* 0x000fe200078cc0ff */
[----:B------:R-:W-:Y:S01]  /*26f0*/  FFMA.FTZ R104, R109, UR16, R104 ;  /* 0x000000106d687c23 */ /* 0x000fe20008010068 */
[----:B------:R-:W-:Y:S01]  /*2700*/  ISETP.GE.U32.AND.EX P0, PT, R149, 0x1000000, PT, P0 ;  /* 0x010000009500780c */ /* 0x000fe20003f06100 */
[----:B------:R-:W-:Y:S01]  /*2710*/  FMUL.FTZ R105, R105, UR28 ;  /* 0x0000001c69697c20 */ /* 0x000fe20008410000 */
[C---:B------:R-:W-:Y:S01]  /*2720*/  LOP3.LUT P5, RZ, R149.reuse, 0xff, RZ, 0xc0, !PT ;  /* 0x000000ff95ff7812 */ /* 0x040fe200078ac0ff */
[----:B------:R-:W-:Y:S01]  /*2730*/  FMUL.FTZ R104, R104, UR28 ;  /* 0x0000001c68687c20 */ /* 0x000fe20008410000 */
[----:B------:R-:W-:Y:S01]  /*2740*/  LOP3.LUT P1, RZ, R149, 0xff00, RZ, 0xc0, !PT ;  /* 0x0000ff0095ff7812 */ /* 0x000fe2000782c0ff */
[--C-:B------:R-:W-:Y:S01]  /*2750*/  FFMA.FTZ R108, R137, UR9, R142.reuse ;  /* 0x00000009896c7c23 */ /* 0x100fe2000801008e */
[----:B------:R-:W-:Y:S01]  /*2760*/  FSEL R106, R106, RZ, P6 ;  /* 0x000000ff6a6a7208 */ /* 0x000fe20003000000 */
[----:B------:R-:W-:Y:S01]  /*2770*/  FFMA.FTZ R110, R112, UR9, R142 ;  /* 0x00000009706e7c23 */ /* 0x000fe2000801008e */
[----:B------:R-:W-:Y:S01]  /*2780*/  FSEL R107, R107, RZ, P0 ;  /* 0x000000ff6b6b7208 */ /* 0x000fe20000000000 */
[----:B------:R-:W-:Y:S01]  /*2790*/  FADD.FTZ R109, R19, -R108 ;  /* 0x8000006c136d7221 */ /* 0x000fe20000010000 */
[----:B------:R-:W-:Y:S01]  /*27a0*/  FSEL R104, R104, RZ, P5 ;  /* 0x000000ff68687208 */ /* 0x000fe20002800000 */
[----:B------:R-:W-:Y:S01]  /*27b0*/  FADD.FTZ R110, R21, -R110 ;  /* 0x8000006e156e7221 */ /* 0x000fe20000010000 */
[----:B------:R-:W-:-:S02]  /*27c0*/  FSEL R105, R105, RZ, P1 ;  /* 0x000000ff69697208 */ /* 0x000fc40000800000 */
[----:B------:R-:W-:Y:S02]  /*27d0*/  F2FP.F16.F32.PACK_AB R107, R107, R106 ;  /* 0x0000006a6b6b723e */ /* 0x000fe400000000ff */
[----:B------:R-:W-:Y:S01]  /*27e0*/  F2FP.F16.F32.PACK_AB R106, R105, R104 ;  /* 0x00000068696a723e */ /* 0x000fe200000000ff */
[--C-:B------:R-:W-:Y:S01]  /*27f0*/  HADD2.F32 R104, -RZ, R85.reuse.H0_H0 ;  /* 0x20000055ff687230 */ /* 0x100fe20000004100 */
[C---:B------:R-:W-:Y:S01]  /*2800*/  LOP3.LUT P6, RZ, R148.reuse, 0xff000000, RZ, 0xc0, !PT ;  /* 0xff00000094ff7812 */ /* 0x040fe200078cc0ff */
[----:B------:R-:W-:Y:S01]  /*2810*/  HADD2.F32 R105, -RZ, R85.H1_H1 ;  /* 0x30000055ff697230 */ /* 0x000fe20000004100 */
[----:B------:R-:W-:Y:S02]  /*2820*/  LOP3.LUT P5, RZ, R148, 0xff0000, RZ, 0xc0, !PT ;  /* 0x00ff000094ff7812 */ /* 0x000fe400078ac0ff */
[----:B------:R-:W-:Y:S01]  /*2830*/  FFMA.FTZ R108, R109, UR16, R104 ;  /* 0x000000106d6c7c23 */ /* 0x000fe20008010068 */
[--C-:B------:R-:W-:Y:S01]  /*2840*/  FFMA.FTZ R104, R143, UR9, R142.reuse ;  /* 0x000000098f687c23 */ /* 0x100fe2000801008e */
[----:B------:R-:W-:Y:S01]  /*2850*/  FFMA.FTZ R109, R110, UR16, R105 ;  /* 0x000000106e6d7c23 */ /* 0x000fe20008010069 */
[----:B------:R-:W-:Y:S01]  /*2860*/  FFMA.FTZ R110, R140, UR9, R142 ;  /* 0x000000098c6e7c23 */ /* 0x000fe2000801008e */
[----:B------:R-:W-:-:S02]  /*2870*/  HADD2.F32 R105, -RZ, R84.H1_H1 ;  /* 0x30000054ff697230 */ /* 0x000fc40000004100 */
[----:B------:R-:W-:Y:S01]  /*2880*/  FADD.FTZ R111, R141, -R104 ;  /* 0x800000688d6f7221 */ /* 0x000fe20000010000 */
[----:B------:R-:W-:Y:S02]  /*2890*/  HADD2.F32 R104, -RZ, R84.H0_H0 ;  /* 0x20000054ff687230 */ /* 0x000fe40000004100 */
[----:B------:R-:W-:Y:S01]  /*28a0*/  FADD.FTZ R110, R139, -R110 ;  /* 0x8000006e8b6e7221 */ /* 0x000fe20000010000 */
[----:B------:R-:W-:Y:S01]  /*28b0*/  FMUL.FTZ R109, R109, UR28 ;  /* 0x0000001c6d6d7c20 */ /* 0x000fe20008410000 */
[----:B------:R-:W-:Y:S01]  /*28c0*/  FMUL.FTZ R108, R108, UR28 ;  /* 0x0000001c6c6c7c20 */ /* 0x000fe20008410000 */
[----:B------:R-:W-:Y:S01]  /*28d0*/  LOP3.LUT P1, RZ, R148, 0xff00, RZ, 0xc0, !PT ;  /* 0x0000ff0094ff7812 */ /* 0x000fe2000782c0ff */
[----:B------:R-:W-:Y:S01]  /*28e0*/  FFMA.FTZ R104, R111, UR16, R104 ;  /* 0x000000106f687c23 */ /* 0x000fe20008010068 */
[----:B------:R-:W-:Y:S01]  /*28f0*/  FFMA.FTZ R105, R110, UR16, R105 ;  /* 0x000000106e697c23 */ /* 0x000fe20008010069 */
[----:B------:R-:W-:Y:S02]  /*2900*/  LOP3.LUT P0, RZ, R148, 0xff, RZ, 0xc0, !PT ;  /* 0x000000ff94ff7812 */ /* 0x000fe4000780c0ff */
[----:B------:R-:W-:Y:S01]  /*2910*/  FMUL.FTZ R104, R104, UR28 ;  /* 0x0000001c68687c20 */ /* 0x000fe20008410000 */
[----:B------:R-:W-:Y:S01]  /*2920*/  FMUL.FTZ R105, R105, UR28 ;  /* 0x0000001c69697c20 */ /* 0x000fe20008410000 */
[----:B------:R-:W-:-:S02]  /*2930*/  FSEL R111, R109, RZ, P6 ;  /* 0x000000ff6d6f7208 */ /* 0x000fc40003000000 */
[----:B------:R-:W-:Y:S02]  /*2940*/  FSEL R108, R108, RZ, P5 ;  /* 0x000000ff6c6c7208 */ /* 0x000fe40002800000 */
[----:B------:R-:W-:Y:S02]  /*2950*/  FSEL R109, R105, RZ, P1 ;  /* 0x000000ff696d7208 */ /* 0x000fe40000800000 */
[----:B------:R-:W-:Y:S02]  /*2960*/  FSEL R104, R104, RZ, P0 ;  /* 0x000000ff68687208 */ /* 0x000fe40000000000 */
[----:B------:R-:W-:Y:S02]  /*2970*/  F2FP.F16.F32.PACK_AB R105, R111, R108 ;  /* 0x0000006c6f69723e */ /* 0x000fe400000000ff */
[----:B------:R-:W-:Y:S01]  /*2980*/  F2FP.F16.F32.PACK_AB R104, R109, R104 ;  /* 0x000000686d68723e */ /* 0x000fe200000000ff */
[----:B------:R-:W-:Y:S06]  /*2990*/  BRA `(.L_x_569) ;  /* 0x0000001800487947 */ /* 0x000fec0003800000 */
.L_x_570:
[--C-:B------:R-:W-:Y:S01]  /*29a0*/  FFMA.FTZ R96, R117, UR9, R142.reuse ;  /* 0x0000000975607c23 */ /* 0x100fe2000801008e */
[--C-:B------:R-:W-:Y:S01]  /*29b0*/  FFMA.FTZ R99, R120, UR9, R142.reuse ;  /* 0x0000000978637c23 */ /* 0x100fe2000801008e */
[--C-:B-----5:R-:W-:Y:S02]  /*29c0*/  HADD2.F32 R97, -RZ, R87.reuse.H0_H0 ;  /* 0x20000057ff617230 */ /* 0x120fe40000004100 */
[----:B------:R-:W-:Y:S01]  /*29d0*/  FFMA.FTZ R104, R116, UR9, R142 ;  /* 0x0000000974687c23 */ /* 0x000fe2000801008e */
[----:B------:R-:W-:Y:S01]  /*29e0*/  FADD.FTZ R96, R115, -R96 ;  /* 0x8000006073607221 */ /* 0x000fe20000010000 */
[----:B------:R-:W-:Y:S02]  /*29f0*/  HADD2.F32 R98, -RZ, R87.H1_H1 ;  /* 0x30000057ff627230 */ /* 0x000fe40000004100 */
[----:B------:R-:W-:Y:S01]  /*2a00*/  FADD.FTZ R99, R118, -R99 ;  /* 0x8000006376637221 */ /* 0x000fe20000010000 */
[--C-:B------:R-:W-:Y:S02]  /*2a10*/  HADD2.F32 R105, -RZ, R86.reuse.H1_H1 ;  /* 0x30000056ff697230 */ /* 0x100fe40000004100 */
[----:B------:R-:W-:Y:S01]  /*2a20*/  FFMA.FTZ R106, R96, UR16, R97 ;  /* 0x00000010606a7c23 */ /* 0x000fe20008010061 */
[----:B------:R-:W-:Y:S01]  /*2a30*/  FFMA.FTZ R97, R23, UR9, R142 ;  /* 0x0000000917617c23 */ /* 0x000fe2000801008e */
[----:B------:R-:W-:Y:S01]  /*2a40*/  FFMA.FTZ R107, R99, UR16, R98 ;  /* 0x00000010636b7c23 */ /* 0x000fe20008010062 */
[----:B------:R-:W-:-:S02]  /*2a50*/  HADD2.F32 R99, -RZ, R86.H0_H0 ;  /* 0x20000056ff637230 */ /* 0x000fc40000004100 */
[----:B------:R-:W-:Y:S01]  /*2a60*/  FFMA.FTZ R96, R137, UR9, R142 ;  /* 0x0000000989607c23 */ /* 0x000fe2000801008e */
[----:B------:R-:W-:Y:S01]  /*2a70*/  FADD.FTZ R98, R114, -R97 ;  /* 0x8000006172627221 */ /* 0x000fe20000010000 */
[----:B------:R-:W-:Y:S01]  /*2a80*/  HADD2.F32 R97, -RZ, R85.H0_H0 ;  /* 0x20000055ff617230 */ /* 0x000fe20000004100 */
[----:B------:R-:W-:Y:S01]  /*2a90*/  ISETP.GE.U32.AND P0, PT, R148, RZ, PT ;  /* 0x000000ff9400720c */ /* 0x000fe20003f06070 */
[----:B------:R-:W-:Y:S01]  /*2aa0*/  FADD.FTZ R96, R19, -R96 ;  /* 0x8000006013607221 */ /* 0x000fe20000010000 */
[----:B------:R-:W-:Y:S01]  /*2ab0*/  FFMA.FTZ R98, R98, UR16, R99 ;  /* 0x0000001062627c23 */ /* 0x000fe20008010063 */
[----:B------:R-:W-:Y:S01]  /*2ac0*/  FADD.FTZ R104, R113, -R104 ;  /* 0x8000006871687221 */ /* 0x000fe20000010000 */
[C---:B------:R-:W-:Y:S01]  /*2ad0*/  F2FP.F16.F32.PACK_AB R99, R107.reuse, R106 ;  /* 0x0000006a6b63723e */ /* 0x040fe200000000ff */
[----:B------:R-:W-:Y:S01]  /*2ae0*/  FFMA.FTZ R97, R96, UR16, R97 ;  /* 0x0000001060617c23 */ /* 0x000fe20008010061 */
[----:B------:R-:W-:Y:S01]  /*2af0*/  FMUL.FTZ R108, R107, UR28 ;  /* 0x0000001c6b6c7c20 */ /* 0x000fe20008410000 */
[----:B------:R-:W-:Y:S01]  /*2b00*/  FMUL.FTZ R106, R106, UR28 ;  /* 0x0000001c6a6a7c20 */ /* 0x000fe20008410000 */
[C---:B------:R-:W-:Y:S01]  /*2b10*/  LOP3.LUT P5, RZ, R149.reuse, 0xff0000, RZ, 0xc0, !PT ;  /* 0x00ff000095ff7812 */ /* 0x040fe200078ac0ff */
[----:B------:R-:W-:Y:S01]  /*2b20*/  FMUL.FTZ R96, R98, UR28 ;  /* 0x0000001c62607c20 */ /* 0x000fe20008410000 */
[C---:B------:R-:W-:Y:S01]  /*2b30*/  ISETP.GE.U32.AND.EX P0, PT, R149.reuse, 0x1000000, PT, P0 ;  /* 0x010000009500780c */ /* 0x040fe20003f06100 */
[----:B------:R-:W-:Y:S01]  /*2b40*/  FFMA.FTZ R105, R104, UR16, R105 ;  /* 0x0000001068697c23 */ /* 0x000fe20008010069 */
[----:B------:R-:W-:-:S02]  /*2b50*/  LOP3.LUT P1, RZ, R149, 0xff, RZ, 0xc0, !PT ;  /* 0x000000ff95ff7812 */ /* 0x000fc4000782c0ff */
[----:B------:R-:W-:Y:S01]  /*2b60*/  FSEL R108, R108, RZ, P0 ;  /* 0x000000ff6c6c7208 */ /* 0x000fe20000000000 */
[----:B------:R-:W-:Y:S01]  /*2b70*/  FMUL.FTZ R104, R105, UR28 ;  /* 0x0000001c69687c20 */ /* 0x000fe20008410000 */
[----:B------:R-:W-:Y:S02]  /*2b80*/  FSEL R107, R106, RZ, P5 ;  /* 0x000000ff6a6b7208 */ /* 0x000fe40002800000 */
[----:B------:R-:W-:Y:S01]  /*2b90*/  FSEL R106, R96, RZ, P1 ;  /* 0x000000ff606a7208 */ /* 0x000fe20000800000 */
[----:B------:R-:W-:Y:S01]  /*2ba0*/  FFMA.FTZ R96, R112, UR9, R142 ;  /* 0x0000000970607c23 */ /* 0x000fe2000801008e */
[----:B------:R-:W-:Y:S02]  /*2bb0*/  LOP3.LUT P6, RZ, R149, 0xff00, RZ, 0xc0, !PT ;  /* 0x0000ff0095ff7812 */ /* 0x000fe400078cc0ff */
[----:B------:R-:W-:Y:S01]  /*2bc0*/  F2FP.F16.F32.PACK_AB R107, R108, R107 ;  /* 0x0000006b6c6b723e */ /* 0x000fe200000000ff */
[----:B------:R-:W-:Y:S01]  /*2bd0*/  HADD2.F32 R108, -RZ, R85.H1_H1 ;  /* 0x30000055ff6c7230 */ /* 0x000fe20000004100 */
[----:B------:R-:W-:Y:S01]  /*2be0*/  F2FP.F16.F32.PACK_AB R98, R105, R98 ;  /* 0x000000626962723e */ /* 0x000fe200000000ff */
[----:B------:R-:W-:Y:S01]  /*2bf0*/  FADD.FTZ R105, R21, -R96 ;  /* 0x8000006015697221 */ /* 0x000fe20000010000 */
[----:B------:R-:W-:Y:S01]  /*2c00*/  FSEL R109, R104, RZ, P6 ;  /* 0x000000ff686d7208 */ /* 0x000fe20003000000 */
[--C-:B------:R-:W-:Y:S01]  /*2c10*/  FFMA.FTZ R96, R143, UR9, R142.reuse ;  /* 0x000000098f607c23 */ /* 0x100fe2000801008e */
[----:B------:R-:W-:Y:S01]  /*2c20*/  FFMA.FTZ R104, R140, UR9, R142 ;  /* 0x000000098c687c23 */ /* 0x000fe2000801008e */
[----:B------:R-:W-:Y:S01]  /*2c30*/  FFMA.FTZ R108, R105, UR16, R108 ;  /* 0x00000010696c7c23 */ /* 0x000fe2000801006c */
[----:B------:R-:W-:Y:S01]  /*2c40*/  F2FP.F16.F32.PACK_AB R106, R109, R106 ;  /* 0x0000006a6d6a723e */ /* 0x000fe200000000ff */
[----:B------:R-:W-:-:S02]  /*2c50*/  HADD2.F32 R105, -RZ, R84.H0_H0 ;  /* 0x20000054ff697230 */ /* 0x000fc40000004100 */
[----:B------:R-:W-:Y:S01]  /*2c60*/  FADD.FTZ R96, R141, -R96 ;  /* 0x800000608d607221 */ /* 0x000fe20000010000 */
[----:B------:R-:W-:Y:S02]  /*2c70*/  HADD2.F32 R109, -RZ, R84.H1_H1 ;  /* 0x30000054ff6d7230 */ /* 0x000fe40000004100 */
[----:B------:R-:W-:Y:S01]  /*2c80*/  FADD.FTZ R104, R139, -R104 ;  /* 0x800000688b687221 */ /* 0x000fe20000010000 */
[----:B------:R-:W-:Y:S01]  /*2c90*/  LOP3.LUT P5, RZ, R148, 0xff0000, RZ, 0xc0, !PT ;  /* 0x00ff000094ff7812 */ /* 0x000fe200078ac0ff */
[----:B------:R-:W-:Y:S01]  /*2ca0*/  FFMA.FTZ R96, R96, UR16, R105 ;  /* 0x0000001060607c23 */ /* 0x000fe20008010069 */
[----:B------:R-:W-:Y:S01]  /*2cb0*/  FMUL.FTZ R105, R97, UR28 ;  /* 0x0000001c61697c20 */ /* 0x000fe20008410000 */
[----:B------:R-:W-:Y:S01]  /*2cc0*/  FFMA.FTZ R109, R104, UR16, R109 ;  /* 0x00000010686d7c23 */ /* 0x000fe2000801006d */
[----:B------:R-:W-:Y:S01]  /*2cd0*/  F2FP.F16.F32.PACK_AB R97, R108, R97 ;  /* 0x000000616c61723e */ /* 0x000fe200000000ff */
[----:B------:R-:W-:Y:S01]  /*2ce0*/  FMUL.FTZ R104, R96, UR28 ;  /* 0x0000001c60687c20 */ /* 0x000fe20008410000 */
[----:B------:R-:W-:Y:S01]  /*2cf0*/  FMUL.FTZ R108, R108, UR28 ;  /* 0x0000001c6c6c7c20 */ /* 0x000fe20008410000 */
[----:B------:R-:W-:-:S02]  /*2d00*/  LOP3.LUT P6, RZ, R148, 0xff000000, RZ, 0xc0, !PT ;  /* 0xff00000094ff7812 */ /* 0x000fc400078cc0ff */
[C---:B------:R-:W-:Y:S01]  /*2d10*/  F2FP.F16.F32.PACK_AB R96, R109.reuse, R96 ;  /* 0x000000606d60723e */ /* 0x040fe200000000ff */
[----:B------:R-:W-:Y:S01]  /*2d20*/  FMUL.FTZ R109, R109, UR28 ;  /* 0x0000001c6d6d7c20 */ /* 0x000fe20008410000 */
[C---:B------:R-:W-:Y:S02]  /*2d30*/  LOP3.LUT P0, RZ, R148.reuse, 0xff, RZ, 0xc0, !PT ;  /* 0x000000ff94ff7812 */ /* 0x040fe4000780c0ff */
[----:B------:R-:W-:Y:S02]  /*2d40*/  LOP3.LUT P1, RZ, R148, 0xff00, RZ, 0xc0, !PT ;  /* 0x0000ff0094ff7812 */ /* 0x000fe4000782c0ff */
[----:B------:R-:W-:Y:S02]  /*2d50*/  FSEL R105, R105, RZ, P5 ;  /* 0x000000ff69697208 */ /* 0x000fe40002800000 */
[----:B------:R-:W-:Y:S02]  /*2d60*/  FSEL R108, R108, RZ, P6 ;  /* 0x000000ff6c6c7208 */ /* 0x000fe40003000000 */
[----:B------:R-:W-:-:S02]  /*2d70*/  FSEL R104, R104, RZ, P0 ;  /* 0x000000ff68687208 */ /* 0x000fc40000000000 */
[----:B------:R-:W-:Y:S02]  /*2d80*/  FSEL R109, R109, RZ, P1 ;  /* 0x000000ff6d6d7208 */ /* 0x000fe40000800000 */
[----:B------:R-:W-:Y:S02]  /*2d90*/  F2FP.F16.F32.PACK_AB R105, R108, R105 ;  /* 0x000000696c69723e */ /* 0x000fe400000000ff */
[----:B------:R-:W-:Y:S01]  /*2da0*/  F2FP.F16.F32.PACK_AB R104, R109, R104 ;  /* 0x000000686d68723e */ /* 0x000fe200000000ff */
[----:B------:R-:W-:Y:S06]  /*2db0*/  BRA `(.L_x_569) ;  /* 0x0000001400407947 */ /* 0x000fec0003800000 */
.L_x_566:
        /* <DEDUP_REMOVED lines=21> */
[----:B------:R-:W-:Y:S01]  /*2f10*/  LOP3.LUT P6, RZ, R155, 0xff0000, RZ, 0xc0, !PT ;  /* 0x00ff00009bff7812 */ /* 0x000fe200078cc0ff */
[----:B------:R-:W-:Y:S01]  /*2f20*/  FMUL.FTZ R81, R81, UR28 ;  /* 0x0000001c51517c20 */ /* 0x000fe20008410000 */
[----:B------:R-:W-:Y:S01]  /*2f30*/  ISETP.GE.U32.AND.EX P1, PT, R155, 0x1000000, PT, P1 ;  /* 0x010000009b00780c */ /* 0x000fe20003f26110 */
[----:B------:R-:W-:Y:S01]  /*2f40*/  FMUL.FTZ R108, R82, UR28 ;  /* 0x0000001c526c7c20 */ /* 0x000fe20008410000 */
[----:B------:R-:W-:-:S02]  /*2f50*/  ISETP.GE.U32.AND.EX P0, PT, R149, 0x1000000, PT, P0 ;  /* 0x010000009500780c */ /* 0x000fc40003f06100 */
[C---:B------:R-:W-:Y:S02]  /*2f60*/  FSEL R107, R80.reuse, RZ, P5 ;  /* 0x000000ff506b7208 */ /* 0x040fe40002800000 */
[----:B------:R-:W-:Y:S02]  /*2f70*/  FSEL R83, R80, RZ, P6 ;  /* 0x000000ff50537208 */ /* 0x000fe40003000000 */
[C---:B------:R-:W-:Y:S02]  /*2f80*/  FSEL R80, R81.reuse, RZ, P1 ;  /* 0x000000ff51507208 */ /* 0x040fe40000800000 */
[----:B------:R-:W-:Y:S01]  /*2f90*/  FSEL R104, R81, RZ, P0 ;  /* 0x000000ff51687208 */ /* 0x000fe20000000000 */
[--C-:B------:R-:W-:Y:S01]  /*2fa0*/  FFMA.FTZ R81, R23, UR9, R142.reuse ;  /* 0x0000000917517c23 */ /* 0x100fe2000801008e */
[----:B------:R-:W-:Y:S01]  /*2fb0*/  F2FP.F16.F32.PACK_AB R83, R80, R83 ;  /* 0x000000535053723e */ /* 0x000fe200000000ff */
[--C-:B------:R-:W-:Y:S01]  /*2fc0*/  FFMA.FTZ R80, R137, UR9, R142.reuse ;  /* 0x0000000989507c23 */ /* 0x100fe2000801008e */
[----:B------:R-:W-:Y:S01]  /*2fd0*/  F2FP.F16.F32.PACK_AB R107, R104, R107 ;  /* 0x0000006b686b723e */ /* 0x000fe200000000ff */
[----:B------:R-:W-:Y:S01]  /*2fe0*/  FADD.FTZ R81, R114, -R81 ;  /* 0x8000005172517221 */ /* 0x000fe20000010000 */
[C---:B------:R-:W-:Y:S01]  /*2ff0*/  LOP3.LUT P0, RZ, R155.reuse, 0xff, RZ, 0xc0, !PT ;  /* 0x000000ff9bff7812 */ /* 0x040fe2000780c0ff */
[----:B------:R-:W-:Y:S01]  /*3000*/  FFMA.FTZ R104, R112, UR9, R142 ;  /* 0x0000000970687c23 */ /* 0x000fe2000801008e */
[----:B------:R-:W-:Y:S01]  /*3010*/  LOP3.LUT P1, RZ, R155, 0xff00, RZ, 0xc0, !PT ;  /* 0x0000ff009bff7812 */ /* 0x000fe2000782c0ff */
[----:B------:R-:W-:Y:S01]  /*3020*/  FMUL.FTZ R81, R81, UR16 ;  /* 0x0000001051517c20 */ /* 0x000fe20008410000 */
[----:B------:R-:W-:Y:S01]  /*3030*/  FADD.FTZ R80, R19, -R80 ;  /* 0x8000005013507221 */ /* 0x000fe20000010000 */
[----:B------:R-:W-:Y:S01]  /*3040*/  FADD.FTZ R104, R21, -R104 ;  /* 0x8000006815687221 */ /* 0x000fe20000010000 */
[----:B------:R-:W-:Y:S01]  /*3050*/  LOP3.LUT P5, RZ, R149, 0xff, RZ, 0xc0, !PT ;  /* 0x000000ff95ff7812 */ /* 0x000fe200078ac0ff */
[----:B------:R-:W-:Y:S01]  /*3060*/  FMUL.FTZ R105, R81, UR28 ;  /* 0x0000001c51697c20 */ /* 0x000fe20008410000 */
[----:B------:R-:W-:Y:S01]  /*3070*/  FSEL R81, R108, RZ, P1 ;  /* 0x000000ff6c517208 */ /* 0x000fe20000800000 */
[----:B------:R-:W-:Y:S01]  /*3080*/  FMUL.FTZ R80, R80, UR16 ;  /* 0x0000001050507c20 */ /* 0x000fe20008410000 */
[----:B------:R-:W-:-:S02]  /*3090*/  LOP3.LUT P6, RZ, R149, 0xff00, RZ, 0xc0, !PT ;  /* 0x0000ff0095ff7812 */ /* 0x000fc400078cc0ff */
[C---:B------:R-:W-:Y:S02]  /*30a0*/  FSEL R82, R105.reuse, RZ, P0 ;  /* 0x000000ff69527208 */ /* 0x040fe40000000000 */
[----:B------:R-:W-:Y:S02]  /*30b0*/  FSEL R106, R105, RZ, P5 ;  /* 0x000000ff696a7208 */ /* 0x000fe40002800000 */
[----:B------:R-:W-:Y:S01]  /*30c0*/  F2FP.F16.F32.PACK_AB R82, R81, R82 ;  /* 0x000000525152723e */ /* 0x000fe200000000ff */
[----:B------:R-:W-:Y:S01]  /*30d0*/  FMUL.FTZ R81, R104, UR16 ;  /* 0x0000001068517c20 */ /* 0x000fe20008410000 */
[----:B------:R-:W-:Y:S01]  /*30e0*/  FSEL R105, R108, RZ, P6 ;  /* 0x000000ff6c697208 */ /* 0x000fe20003000000 */
[----:B------:R-:W-:Y:S01]  /*30f0*/  FMUL.FTZ R104, R80, UR28 ;  /* 0x0000001c50687c20 */ /* 0x000fe20008410000 */
[C---:B------:R-:W-:Y:S01]  /*3100*/  LOP3.LUT P0, RZ, R154.reuse, 0xff0000, RZ, 0xc0, !PT ;  /* 0x00ff00009aff7812 */ /* 0x040fe2000780c0ff */
[----:B------:R-:W-:Y:S01]  /*3110*/  FMUL.FTZ R108, R81, UR28 ;  /* 0x0000001c516c7c20 */ /* 0x000fe20008410000 */
[----:B------:R-:W-:-:S02]  /*3120*/  LOP3.LUT P1, RZ, R154, 0xff000000, RZ, 0xc0, !PT ;  /* 0xff0000009aff7812 */ /* 0x000fc4000782c0ff */
[----:B------:R-:W-:Y:S02]  /*3130*/  LOP3.LUT P5, RZ, R148, 0xff0000, RZ, 0xc0, !PT ;  /* 0x00ff000094ff7812 */ /* 0x000fe400078ac0ff */
[----:B------:R-:W-:Y:S02]  /*3140*/  FSEL R81, R104, RZ, P0 ;  /* 0x000000ff68517208 */ /* 0x000fe40000000000 */
[----:B------:R-:W-:Y:S02]  /*3150*/  FSEL R80, R108, RZ, P1 ;  /* 0x000000ff6c507208 */ /* 0x000fe40000800000 */
[----:B------:R-:W-:Y:S02]  /*3160*/  F2FP.F16.F32.PACK_AB R106, R105, R106 ;  /* 0x0000006a696a723e */ /* 0x000fe400000000ff */
[----:B------:R-:W-:Y:S01]  /*3170*/  FSEL R105, R104, RZ, P5 ;  /* 0x000000ff68697208 */ /* 0x000fe20002800000 */
[--C-:B------:R-:W-:Y:S01]  /*3180*/  FFMA.FTZ R104, R140, UR9, R142.reuse ;  /* 0x000000098c687c23 */ /* 0x100fe2000801008e */
[----:B------:R-:W-:Y:S01]  /*3190*/  F2FP.F16.F32.PACK_AB R81, R80, R81 ;  /* 0x000000515051723e */ /* 0x000fe200000000ff */
[----:B------:R-:W-:Y:S01]  /*31a0*/  FFMA.FTZ R80, R143, UR9, R142 ;  /* 0x000000098f507c23 */ /* 0x000fe2000801008e */
[----:B------:R-:W-:Y:S01]  /*31b0*/  LOP3.LUT P6, RZ, R148, 0xff000000, RZ, 0xc0, !PT ;  /* 0xff00000094ff7812 */ /* 0x000fe200078cc0ff */
[----:B------:R-:W-:Y:S01]  /*31c0*/  FADD.FTZ R104, R139, -R104 ;  /* 0x800000688b687221 */ /* 0x000fe20000010000 */
[----:B------:R-:W-:Y:S01]  /*31d0*/  LOP3.LUT P0, RZ, R154, 0xff, RZ, 0xc0, !PT ;  /* 0x000000ff9aff7812 */ /* 0x000fe2000780c0ff */
[----:B------:R-:W-:Y:S01]  /*31e0*/  FADD.FTZ R80, R141, -R80 ;  /* 0x800000508d507221 */ /* 0x000fe20000010000 */
[----:B------:R-:W-:Y:S01]  /*31f0*/  FSEL R108, R108, RZ, P6 ;  /* 0x000000ff6c6c7208 */ /* 0x000fe20003000000 */
[----:B------:R-:W-:Y:S01]  /*3200*/  FMUL.FTZ R104, R104, UR16 ;  /* 0x0000001068687c20 */ /* 0x000fe20008410000 */
[----:B------:R-:W-:Y:S01]  /*3210*/  LOP3.LUT P6, RZ, R148, 0xff00, RZ, 0xc0, !PT ;  /* 0x0000ff0094ff7812 */ /* 0x000fe200078cc0ff */
[----:B------:R-:W-:Y:S01]  /*3220*/  FMUL.FTZ R80, R80, UR16 ;  /* 0x0000001050507c20 */ /* 0x000fe20008410000 */
[----:B------:R-:W-:Y:S01]  /*3230*/  LOP3.LUT P1, RZ, R154, 0xff00, RZ, 0xc0, !PT ;  /* 0x0000ff009aff7812 */ /* 0x000fe2000782c0ff */
[----:B------:R-:W-:Y:S01]  /*3240*/  FMUL.FTZ R109, R104, UR28 ;  /* 0x0000001c686d7c20 */ /* 0x000fe20008410000 */
[----:B------:R-:W-:Y:S01]  /*3250*/  LOP3.LUT P5, RZ, R148, 0xff, RZ, 0xc0, !PT ;  /* 0x000000ff94ff7812 */ /* 0x000fe200078ac0ff */
[----:B------:R-:W-:Y:S01]  /*3260*/  FMUL.FTZ R104, R80, UR28 ;  /* 0x0000001c50687c20 */ /* 0x000fe20008410000 */
[----:B------:R-:W-:-:S02]  /*3270*/  F2FP.F16.F32.PACK_AB R105, R108, R105 ;  /* 0x000000696c69723e */ /* 0x000fc400000000ff */
[C---:B------:R-:W-:Y:S02]  /*3280*/  FSEL R111, R109.reuse, RZ, P6 ;  /* 0x000000ff6d6f7208 */ /* 0x040fe40003000000 */
[C---:B------:R-:W-:Y:S02]  /*3290*/  FSEL R80, R104.reuse, RZ, P0 ;  /* 0x000000ff68507208 */ /* 0x040fe40000000000 */
[----:B------:R-:W-:Y:S02]  /*32a0*/  FSEL R109, R109, RZ, P1 ;  /* 0x000000ff6d6d7208 */ /* 0x000fe40000800000 */
[----:B------:R-:W-:Y:S02]  /*32b0*/  FSEL R104, R104, RZ, P5 ;  /* 0x000000ff68687208 */ /* 0x000fe40002800000 */
[----:B------:R-:W-:Y:S02]  /*32c0*/  F2FP.F16.F32.PACK_AB R80, R109, R80 ;  /* 0x000000506d50723e */ /* 0x000fe400000000ff */
[----:B------:R-:W-:Y:S01]  /*32d0*/  F2FP.F16.F32.PACK_AB R104, R111, R104 ;  /* 0x000000686f68723e */ /* 0x000fe200000000ff */
[----:B------:R-:W-:Y:S06]  /*32e0*/  BRA `(.L_x_569) ;  /* 0x0000000c00f47947 */ /* 0x000fec0003800000 */
.L_x_572:
[--C-:B------:R-:W-:Y:S01]  /*32f0*/  FFMA.FTZ R80, R117, UR9, R142.reuse ;  /* 0x0000000975507c23 */ /* 0x100fe2000801008e */
[----:B------:R-:W-:Y:S01]  /*3300*/  FFMA.FTZ R81, R120, UR9, R142 ;  /* 0x0000000978517c23 */ /* 0x000fe2000801008e */
[----:B-----5:R-:W-:Y:S02]  /*3310*/  ISETP.GE.U32.AND P0, PT, R154, RZ, PT ;  /* 0x000000ff9a00720c */ /* 0x020fe40003f06070 */
[----:B------:R-:W-:Y:S01]  /*3320*/  FADD.FTZ R80, R115, -R80 ;  /* 0x8000005073507221 */ /* 0x000fe20000010000 */
[----:B------:R-:W-:Y:S01]  /*3330*/  FADD.FTZ R81, R118, -R81 ;  /* 0x8000005176517221 */ /* 0x000fe20000010000 */
[----:B------:R-:W-:Y:S02]  /*3340*/  ISETP.GE.U32.AND P1, PT, R148, RZ, PT ;  /* 0x000000ff9400720c */ /* 0x000fe40003f26070 */
[----:B------:R-:W-:Y:S01]  /*3350*/  FMUL.FTZ R80, R80, UR16 ;  /* 0x0000001050507c20 */ /* 0x000fe20008410000 */
[----:B------:R-:W-:Y:S01]  /*3360*/  FMUL.FTZ R99, R81, UR16 ;  /* 0x0000001051637c20 */ /* 0x000fe20008410000 */
[----:B------:R-:W-:-:S02]  /*3370*/  LOP3.LUT P6, RZ, R149, 0xff0000, RZ, 0xc0, !PT ;  /* 0x00ff000095ff7812 */ /* 0x000fc400078cc0ff */
[----:B------:R-:W-:Y:S01]  /*3380*/  FMUL.FTZ R81, R80, UR28 ;  /* 0x0000001c50517c20 */ /* 0x000fe20008410000 */
[----:B------:R-:W-:Y:S01]  /*3390*/  LOP3.LUT P5, RZ, R155, 0xff0000, RZ, 0xc0, !PT ;  /* 0x00ff00009bff7812 */ /* 0x000fe200078ac0ff */
[----:B------:R-:W-:Y:S01]  /*33a0*/  FMUL.FTZ R82, R99, UR28 ;  /* 0x0000001c63527c20 */ /* 0x000fe20008410000 */
[----:B------:R-:W-:Y:S02]  /*33b0*/  ISETP.GE.U32.AND.EX P0, PT, R155, 0x1000000, PT, P0 ;  /* 0x010000009b00780c */ /* 0x000fe40003f06100 */
[----:B------:R-:W-:Y:S02]  /*33c0*/  ISETP.GE.U32.AND.EX P1, PT, R149, 0x1000000, PT, P1 ;  /* 0x010000009500780c */ /* 0x000fe40003f26110 */
[C---:B------:R-:W-:Y:S02]  /*33d0*/  FSEL R107, R81.reuse, RZ, P6 ;  /* 0x000000ff516b7208 */ /* 0x040fe40003000000 */
[----:B------:R-:W-:Y:S01]  /*33e0*/  FSEL R83, R81, RZ, P5 ;  /* 0x000000ff51537208 */ /* 0x000fe20002800000 */
[----:B------:R-:W-:Y:S01]  /*33f0*/  FFMA.FTZ R81, R23, UR9, R142 ;  /* 0x0000000917517c23 */ /* 0x000fe2000801008e */
[----:B------:R-:W-:-:S02]  /*3400*/  FSEL R96, R82, RZ, P0 ;  /* 0x000000ff52607208 */ /* 0x000fc40000000000 */
[----:B------:R-:W-:Y:S01]  /*3410*/  FSEL R82, R82, RZ, P1 ;  /* 0x000000ff52527208 */ /* 0x000fe20000800000 */
[----:B------:R-:W-:Y:S01]  /*3420*/  FADD.FTZ R81, R114, -R81 ;  /* 0x8000005172517221 */ /* 0x000fe20000010000 */
[----:B------:R-:W-:Y:S01]  /*3430*/  F2FP.F16.F32.PACK_AB R83, R96, R83 ;  /* 0x000000536053723e */ /* 0x000fe200000000ff */
[--C-:B------:R-:W-:Y:S01]  /*3440*/  FFMA.FTZ R96, R116, UR9, R142.reuse ;  /* 0x0000000974607c23 */ /* 0x100fe2000801008e */
[----:B------:R-:W-:Y:S01]  /*3450*/  F2FP.F16.F32.PACK_AB R99, R99, R80 ;  /* 0x000000506363723e */ /* 0x000fe200000000ff */
[--C-:B------:R-:W-:Y:S01]  /*3460*/  FFMA.FTZ R80, R137, UR9, R142.reuse ;  /* 0x0000000989507c23 */ /* 0x100fe2000801008e */
[----:B------:R-:W-:Y:S01]  /*3470*/  F2FP.F16.F32.PACK_AB R107, R82, R107 ;  /* 0x0000006b526b723e */ /* 0x000fe200000000ff */
[----:B------:R-:W-:Y:S01]  /*3480*/  FFMA.FTZ R82, R112, UR9, R142 ;  /* 0x0000000970527c23 */ /* 0x000fe2000801008e */
[----:B------:R-:W-:Y:S01]  /*3490*/  FMUL.FTZ R98, R81, UR16 ;  /* 0x0000001051627c20 */ /* 0x000fe20008410000 */
[----:B------:R-:W-:Y:S01]  /*34a0*/  FADD.FTZ R81, R113, -R96 ;  /* 0x8000006071517221 */ /* 0x000fe20000010000 */
[----:B------:R-:W-:Y:S01]  /*34b0*/  FADD.FTZ R80, R19, -R80 ;  /* 0x8000005013507221 */ /* 0x000fe20000010000 */
[----:B------:R-:W-:Y:S01]  /*34c0*/  FADD.FTZ R82, R21, -R82 ;  /* 0x8000005215527221 */ /* 0x000fe20000010000 */
[----:B------:R-:W-:Y:S01]  /*34d0*/  FMUL.FTZ R96, R98, UR28 ;  /* 0x0000001c62607c20 */ /* 0x000fe20008410000 */
        /* <DEDUP_REMOVED lines=9> */
[C---:B------:R-:W-:Y:S01]  /*3570*/  LOP3.LUT P0, RZ, R154.reuse, 0xff0000, RZ, 0xc0, !PT ;  /* 0x00ff00009aff7812 */ /* 0x040fe2000780c0ff */
[C---:B------:R-:W-:Y:S01]  /*3580*/  FMUL.FTZ R105, R97.reuse, UR28 ;  /* 0x0000001c61697c20 */ /* 0x040fe20008410000 */
[----:B------:R-:W-:Y:S01]  /*3590*/  LOP3.LUT P6, RZ, R154, 0xff000000, RZ, 0xc0, !PT ;  /* 0xff0000009aff7812 */ /* 0x000fe200078cc0ff */
[----:B------:R-:W-:Y:S01]  /*35a0*/  FFMA.FTZ R96, R140, UR9, R142 ;  /* 0x000000098c607c23 */ /* 0x000fe2000801008e */
[----:B------:R-:W-:-:S02]  /*35b0*/  F2FP.F16.F32.PACK_AB R98, R97, R98 ;  /* 0x000000626162723e */ /* 0x000fc400000000ff */
[----:B------:R-:W-:Y:S01]  /*35c0*/  F2FP.F16.F32.PACK_AB R97, R81, R80 ;  /* 0x000000505161723e */ /* 0x000fe200000000ff */
[----:B------:R-:W-:Y:S01]  /*35d0*/  FADD.FTZ R96, R139, -R96 ;  /* 0x800000608b607221 */ /* 0x000fe20000010000 */
[----:B------:R-:W-:Y:S02]  /*35e0*/  FSEL R81, R104, RZ, P0 ;  /* 0x000000ff68517208 */ /* 0x000fe40000000000 */
[----:B------:R-:W-:Y:S02]  /*35f0*/  FSEL R80, R108, RZ, P6 ;  /* 0x000000ff6c507208 */ /* 0x000fe40003000000 */
[----:B------:R-:W-:Y:S02]  /*3600*/  LOP3.LUT P5, RZ, R149, 0xff00, RZ, 0xc0, !PT ;  /* 0x0000ff0095ff7812 */ /* 0x000fe400078ac0ff */
[----:B------:R-:W-:Y:S01]  /*3610*/  F2FP.F16.F32.PACK_AB R81, R80, R81 ;  /* 0x000000515051723e */ /* 0x000fe200000000ff */
[----:B------:R-:W-:Y:S01]  /*3620*/  FFMA.FTZ R80, R143, UR9, R142 ;  /* 0x000000098f507c23 */ /* 0x000fe2000801008e */
[----:B------:R-:W-:-:S02]  /*3630*/  LOP3.LUT P1, RZ, R155, 0xff00, RZ, 0xc0, !PT ;  /* 0x0000ff009bff7812 */ /* 0x000fc4000782c0ff */
[----:B------:R-:W-:Y:S01]  /*3640*/  FSEL R109, R105, RZ, P5 ;  /* 0x000000ff696d7208 */ /* 0x000fe20002800000 */
[----:B------:R-:W-:Y:S01]  /*3650*/  FADD.FTZ R80, R141, -R80 ;  /* 0x800000508d507221 */ /* 0x000fe20000010000 */
[----:B------:R-:W-:Y:S02]  /*3660*/  FSEL R105, R105, RZ, P1 ;  /* 0x000000ff69697208 */ /* 0x000fe40000800000 */
[----:B------:R-:W-:Y:S01]  /*3670*/  F2FP.F16.F32.PACK_AB R106, R109, R106 ;  /* 0x0000006a6d6a723e */ /* 0x000fe200000000ff */
[----:B------:R-:W-:Y:S01]  /*3680*/  FMUL.FTZ R109, R96, UR16 ;  /* 0x00000010606d7c20 */ /* 0x000fe20008410000 */
[----:B------:R-:W-:Y:S01]  /*3690*/  LOP3.LUT P0, RZ, R148, 0xff0000, RZ, 0xc0, !PT ;  /* 0x00ff000094ff7812 */ /* 0x000fe2000780c0ff */
[----:B------:R-:W-:Y:S01]  /*36a0*/  FMUL.FTZ R80, R80, UR16 ;  /* 0x0000001050507c20 */ /* 0x000fe20008410000 */
[----:B------:R-:W-:Y:S02]  /*36b0*/  LOP3.LUT P1, RZ, R148, 0xff000000, RZ, 0xc0, !PT ;  /* 0xff00000094ff7812 */ /* 0x000fe4000782c0ff */
[----:B------:R-:W-:-:S02]  /*36c0*/  F2FP.F16.F32.PACK_AB R82, R105, R82 ;  /* 0x000000526952723e */ /* 0x000fc400000000ff */
[----:B------:R-:W-:Y:S01]  /*36d0*/  FSEL R105, R104, RZ, P0 ;  /* 0x000000ff68697208 */ /* 0x000fe20000000000 */
[C---:B------:R-:W-:Y:S01]  /*36e0*/  FMUL.FTZ R104, R109.reuse, UR28 ;  /* 0x0000001c6d687c20 */ /* 0x040fe20008410000 */
[----:B------:R-:W-:Y:S01]  /*36f0*/  F2FP.F16.F32.PACK_AB R96, R109, R80 ;  /* 0x000000506d60723e */ /* 0x000fe200000000ff */
[----:B------:R-:W-:Y:S01]  /*3700*/  FMUL.FTZ R80, R80, UR28 ;  /* 0x0000001c50507c20 */ /* 0x000fe20008410000 */
[----:B------:R-:W-:Y:S02]  /*3710*/  FSEL R108, R108, RZ, P1 ;  /* 0x000000ff6c6c7208 */ /* 0x000fe40000800000 */
[----:B------:R-:W-:Y:S02]  /*3720*/  LOP3.LUT P5, RZ, R148, 0xff00, RZ, 0xc0, !PT ;  /* 0x0000ff0094ff7812 */ /* 0x000fe400078ac0ff */
[C---:B------:R-:W-:Y:S02]  /*3730*/  LOP3.LUT P6, RZ, R154.reuse, 0xff00, RZ, 0xc0, !PT ;  /* 0x0000ff009aff7812 */ /* 0x040fe400078cc0ff */
[----:B------:R-:W-:-:S02]  /*3740*/  LOP3.LUT P1, RZ, R154, 0xff, RZ, 0xc0, !PT ;  /* 0x000000ff9aff7812 */ /* 0x000fc4000782c0ff */
[----:B------:R-:W-:Y:S02]  /*3750*/  LOP3.LUT P0, RZ, R148, 0xff, RZ, 0xc0, !PT ;  /* 0x000000ff94ff7812 */ /* 0x000fe4000780c0ff */
[----:B------:R-:W-:Y:S02]  /*3760*/  F2FP.F16.F32.PACK_AB R105, R108, R105 ;  /* 0x000000696c69723e */ /* 0x000fe400000000ff */
[C---:B------:R-:W-:Y:S02]  /*3770*/  FSEL R109, R104.reuse, RZ, P5 ;  /* 0x000000ff686d7208 */ /* 0x040fe40002800000 */
[----:B------:R-:W-:Y:S02]  /*3780*/  FSEL R111, R104, RZ, P6 ;  /* 0x000000ff686f7208 */ /* 0x000fe40003000000 */
[C---:B------:R-:W-:Y:S02]  /*3790*/  FSEL R108, R80.reuse, RZ, P1 ;  /* 0x000000ff506c7208 */ /* 0x040fe40000800000 */
[----:B------:R-:W-:-:S02]  /*37a0*/  FSEL R104, R80, RZ, P0 ;  /* 0x000000ff50687208 */ /* 0x000fc40000000000 */
[----:B------:R-:W-:Y:S02]  /*37b0*/  F2FP.F16.F32.PACK_AB R80, R111, R108 ;  /* 0x0000006c6f50723e */ /* 0x000fe400000000ff */
[----:B------:R-:W-:Y:S01]  /*37c0*/  F2FP.F16.F32.PACK_AB R104, R109, R104 ;  /* 0x000000686d68723e */ /* 0x000fe200000000ff */
[----:B------:R-:W-:Y:S06]  /*37d0*/  BRA `(.L_x_569) ;  /* 0x0000000800b87947 */ /* 0x000fec0003800000 */
.L_x_571:
[----:B------:R-:W-:Y:S01]  /*37e0*/  UMOV UR5, UR10 ;  /* 0x0000000a00057c82 */ /* 0x000fe20008000000 */
[----:B------:R-:W-:Y:S01]  /*37f0*/  UMOV UR6, UR11 ;  /* 0x0000000b00067c82 */ /* 0x000fe20008000000 */
[----:B------:R-:W-:-:S04]  /*3800*/  UISETP.NE.U32.AND UP0, UPT, UR5, URZ, UPT ;  /* 0x000000ff0500728c */ /* 0x000fc8000bf05070 */
[----:B------:R-:W-:-:S09]  /*3810*/  UISETP.NE.AND.EX UP0, UPT, UR6, URZ, UPT, UP0 ;  /* 0x000000ff0600728c */ /* 0x000fd2000bf05300 */
[----:B------:R-:W-:Y:S05]  /*3820*/  BRA.U UP0, `(.L_x_573) ;  /* 0x00000005004c7547 */ /* 0x000fea000b800000 */
[--C-:B------:R-:W-:Y:S01]  /*3830*/  FFMA.FTZ R82, R117, UR9, R142.reuse ;  /* 0x0000000975527c23 */ /* 0x100fe2000801008e */
[--C-:B------:R-:W-:Y:S01]  /*3840*/  FFMA.FTZ R105, R120, UR9, R142.reuse ;  /* 0x0000000978697c23 */ /* 0x100fe2000801008e */
[--C-:B-----5:R-:W-:Y:S02]  /*3850*/  HADD2.F32 R83, -RZ, R87.reuse.H0_H0 ;  /* 0x20000057ff537230 */ /* 0x120fe40000004100 */
[----:B------:R-:W-:Y:S01]  /*3860*/  FFMA.FTZ R81, R23, UR9, R142 ;  /* 0x0000000917517c23 */ /* 0x000fe2000801008e */
[----:B------:R-:W-:Y:S02]  /*3870*/  HADD2.F32 R104, -RZ, R87.H1_H1 ;  /* 0x30000057ff687230 */ /* 0x000fe40000004100 */
[----:B------:R-:W-:Y:S01]  /*3880*/  FADD.FTZ R82, R115, -R82 ;  /* 0x8000005273527221 */ /* 0x000fe20000010000 */
[----:B------:R-:W-:Y:S01]  /*3890*/  FADD.FTZ R105, R118, -R105 ;  /* 0x8000006976697221 */ /* 0x000fe20000010000 */
[--C-:B------:R-:W-:Y:S02]  /*38a0*/  HADD2.F32 R80, -RZ, R86.reuse.H0_H0 ;  /* 0x20000056ff507230 */ /* 0x100fe40000004100 */
[----:B------:R-:W-:Y:S01]  /*38b0*/  FADD.FTZ R81, R114, -R81 ;  /* 0x8000005172517221 */ /* 0x000fe20000010000 */
[----:B------:R-:W-:Y:S01]  /*38c0*/  FFMA.FTZ R83, R82, UR16, R83 ;  /* 0x0000001052537c23 */ /* 0x000fe20008010053 */
[----:B------:R-:W-:Y:S01]  /*38d0*/  FFMA.FTZ R106, R105, UR16, R104 ;  /* 0x00000010696a7c23 */ /* 0x000fe20008010068 */
[----:B------:R-:W-:Y:S01]  /*38e0*/  ISETP.GE.U32.AND P0, PT, R154, RZ, PT ;  /* 0x000000ff9a00720c */ /* 0x000fe20003f06070 */
[----:B------:R-:W-:Y:S01]  /*38f0*/  FFMA.FTZ R105, R81, UR16, R80 ;  /* 0x0000001051697c23 */ /* 0x000fe20008010050 */
[----:B------:R-:W-:Y:S01]  /*3900*/  ISETP.GE.U32.AND P1, PT, R148, RZ, PT ;  /* 0x000000ff9400720c */ /* 0x000fe20003f26070 */
[----:B------:R-:W-:Y:S01]  /*3910*/  FMUL.FTZ R83, R83, UR28 ;  /* 0x0000001c53537c20 */ /* 0x000fe20008410000 */
[----:B------:R-:W-:Y:S01]  /*3920*/  LOP3.LUT P5, RZ, R149, 0xff0000, RZ, 0xc0, !PT ;  /* 0x00ff000095ff7812 */ /* 0x000fe200078ac0ff */
[--C-:B------:R-:W-:Y:S01]  /*3930*/  FFMA.FTZ R104, R116, UR9, R142.reuse ;  /* 0x0000000974687c23 */ /* 0x100fe2000801008e */
[----:B------:R-:W-:Y:S01]  /*3940*/  FFMA.FTZ R80, R137, UR9, R142 ;  /* 0x0000000989507c23 */ /* 0x000fe2000801008e */
[----:B------:R-:W-:Y:S01]  /*3950*/  FMUL.FTZ R106, R106, UR28 ;  /* 0x0000001c6a6a7c20 */ /* 0x000fe20008410000 */
[C---:B------:R-:W-:Y:S01]  /*3960*/  LOP3.LUT P6, RZ, R155.reuse, 0xff0000, RZ, 0xc0, !PT ;  /* 0x00ff00009bff7812 */ /* 0x040fe200078cc0ff */
[----:B------:R-:W-:Y:S01]  /*3970*/  HADD2.F32 R107, -RZ, R86.H1_H1 ;  /* 0x30000056ff6b7230 */ /* 0x000fe20000004100 */
[----:B------:R-:W-:Y:S01]  /*3980*/  ISETP.GE.U32.AND.EX P0, PT, R155, 0x1000000, PT, P0 ;  /* 0x010000009b00780c */ /* 0x000fe20003f06100 */
[----:B------:R-:W-:Y:S01]  /*3990*/  FADD.FTZ R104, R113, -R104 ;  /* 0x8000006871687221 */ /* 0x000fe20000010000 */
[----:B------:R-:W-:Y:S01]  /*39a0*/  ISETP.GE.U32.AND.EX P1, PT, R149, 0x1000000, PT, P1 ;  /* 0x010000009500780c */ /* 0x000fe20003f26110 */
[----:B------:R-:W-:Y:S01]  /*39b0*/  FADD.FTZ R81, R19, -R80 ;  /* 0x8000005013517221 */ /* 0x000fe20000010000 */
[C---:B------:R-:W-:Y:S01]  /*39c0*/  FSEL R108, R83.reuse, RZ, P5 ;  /* 0x000000ff536c7208 */ /* 0x040fe20002800000 */
[----:B------:R-:W-:Y:S01]  /*39d0*/  HADD2.F32 R82, -RZ, R85.H0_H0 ;  /* 0x20000055ff527230 */ /* 0x000fe20000004100 */
[----:B------:R-:W-:-:S02]  /*39e0*/  FSEL R83, R83, RZ, P6 ;  /* 0x000000ff53537208 */ /* 0x000fc40003000000 */
[C---:B------:R-:W-:Y:S02]  /*39f0*/  FSEL R80, R106.reuse, RZ, P0 ;  /* 0x000000ff6a507208 */ /* 0x040fe40000000000 */
[----:B------:R-:W-:Y:S01]  /*3a00*/  FSEL R109, R106, RZ, P1 ;  /* 0x000000ff6a6d7208 */ /* 0x000fe20000800000 */
[----:B------:R-:W-:Y:S01]  /*3a10*/  FFMA.FTZ R106, R104, UR16, R107 ;  /* 0x00000010686a7c23 */ /* 0x000fe2000801006b */
[----:B------:R-:W-:Y:S01]  /*3a20*/  F2FP.F16.F32.PACK_AB R83, R80, R83 ;  /* 0x000000535053723e */ /* 0x000fe200000000ff */
[----:B------:R-:W-:Y:S01]  /*3a30*/  FFMA.FTZ R80, R112, UR9, R142 ;  /* 0x0000000970507c23 */ /* 0x000fe2000801008e */
[----:B------:R-:W-:Y:S01]  /*3a40*/  FFMA.FTZ R104, R81, UR16, R82 ;  /* 0x0000001051687c23 */ /* 0x000fe20008010052 */
[----:B------:R-:W-:Y:S01]  /*3a50*/  F2FP.F16.F32.PACK_AB R107, R109, R108 ;  /* 0x0000006c6d6b723e */ /* 0x000fe200000000ff */
[----:B------:R-:W-:Y:S01]  /*3a60*/  FMUL.FTZ R82, R105, UR28 ;  /* 0x0000001c69527c20 */ /* 0x000fe20008410000 */
[----:B------:R-:W-:Y:S01]  /*3a70*/  FMUL.FTZ R108, R106, UR28 ;  /* 0x0000001c6a6c7c20 */ /* 0x000fe20008410000 */
[C---:B------:R-:W-:Y:S01]  /*3a80*/  LOP3.LUT P0, RZ, R149.reuse, 0xff, RZ, 0xc0, !PT ;  /* 0x000000ff95ff7812 */ /* 0x040fe2000780c0ff */
[----:B------:R-:W-:Y:S01]  /*3a90*/  HADD2.F32 R105, -RZ, R85.H1_H1 ;  /* 0x30000055ff697230 */ /* 0x000fe20000004100 */
[----:B------:R-:W-:Y:S01]  /*3aa0*/  LOP3.LUT P5, RZ, R149, 0xff00, RZ, 0xc0, !PT ;  /* 0x0000ff0095ff7812 */ /* 0x000fe200078ac0ff */
[----:B------:R-:W-:Y:S01]  /*3ab0*/  FADD.FTZ R80, R21, -R80 ;  /* 0x8000005015507221 */ /* 0x000fe20000010000 */
[----:B------:R-:W-:-:S02]  /*3ac0*/  LOP3.LUT P6, RZ, R155, 0xff00, RZ, 0xc0, !PT ;  /* 0x0000ff009bff7812 */ /* 0x000fc400078cc0ff */
[----:B------:R-:W-:Y:S01]  /*3ad0*/  FSEL R106, R82, RZ, P0 ;  /* 0x000000ff526a7208 */ /* 0x000fe20000000000 */
[----:B------:R-:W-:Y:S01]  /*3ae0*/  FFMA.FTZ R105, R80, UR16, R105 ;  /* 0x0000001050697c23 */ /* 0x000fe20008010069 */
[----:B------:R-:W-:Y:S01]  /*3af0*/  FSEL R109, R108, RZ, P5 ;  /* 0x000000ff6c6d7208 */ /* 0x000fe20002800000 */
[----:B------:R-:W-:Y:S01]  /*3b00*/  FFMA.FTZ R80, R140, UR9, R142 ;  /* 0x000000098c507c23 */ /* 0x000fe2000801008e */
[----:B------:R-:W-:Y:S02]  /*3b10*/  LOP3.LUT P1, RZ, R155, 0xff, RZ, 0xc0, !PT ;  /* 0x000000ff9bff7812 */ /* 0x000fe4000782c0ff */
[----:B------:R-:W-:Y:S01]  /*3b20*/  FSEL R81, R108, RZ, P6 ;  /* 0x000000ff6c517208 */ /* 0x000fe20003000000 */
[----:B------:R-:W-:Y:S01]  /*3b30*/  FMUL.FTZ R108, R104, UR28 ;  /* 0x0000001c686c7c20 */ /* 0x000fe20008410000 */
[----:B------:R-:W-:Y:S01]  /*3b40*/  F2FP.F16.F32.PACK_AB R106, R109, R106 ;  /* 0x0000006a6d6a723e */ /* 0x000fe200000000ff */
[----:B------:R-:W-:Y:S01]  /*3b50*/  FMUL.FTZ R109, R105, UR28 ;  /* 0x0000001c696d7c20 */ /* 0x000fe20008410000 */
[----:B------:R-:W-:Y:S01]  /*3b60*/  FSEL R82, R82, RZ, P1 ;  /* 0x000000ff52527208 */ /* 0x000fe20000800000 */
[----:B------:R-:W-:Y:S01]  /*3b70*/  FADD.FTZ R104, R139, -R80 ;  /* 0x800000508b687221 */ /* 0x000fe20000010000 */
[C---:B------:R-:W-:Y:S01]  /*3b80*/  LOP3.LUT P0, RZ, R154.reuse, 0xff0000, RZ, 0xc0, !PT ;  /* 0x00ff00009aff7812 */ /* 0x040fe2000780c0ff */
[----:B------:R-:W-:Y:S01]  /*3b90*/  HADD2.F32 R105, -RZ, R84.H1_H1 ;  /* 0x30000054ff697230 */ /* 0x000fe20000004100 */
[----:B------:R-:W-:-:S02]  /*3ba0*/  LOP3.LUT P1, RZ, R154, 0xff000000, RZ, 0xc0, !PT ;  /* 0xff0000009aff7812 */ /* 0x000fc4000782c0ff */
[----:B------:R-:W-:Y:S02]  /*3bb0*/  F2FP.F16.F32.PACK_AB R82, R81, R82 ;  /* 0x000000525152723e */ /* 0x000fe400000000ff */
[----:B------:R-:W-:Y:S01]  /*3bc0*/  FSEL R81, R108, RZ, P0 ;  /* 0x000000ff6c517208 */ /* 0x000fe20000000000 */
[----:B------:R-:W-:Y:S01]  /*3bd0*/  FFMA.FTZ R104, R104, UR16, R105 ;  /* 0x0000001068687c23 */ /* 0x000fe20008010069 */
[----:B------:R-:W-:Y:S02]  /*3be0*/  FSEL R80, R109, RZ, P1 ;  /* 0x000000ff6d507208 */ /* 0x000fe40000800000 */
[C---:B------:R-:W-:Y:S02]  /*3bf0*/  LOP3.LUT P0, RZ, R148.reuse, 0xff0000, RZ, 0xc0, !PT ;  /* 0x00ff000094ff7812 */ /* 0x040fe4000780c0ff */
[----:B------:R-:W-:Y:S02]  /*3c00*/  LOP3.LUT P1, RZ, R148, 0xff000000, RZ, 0xc0, !PT ;  /* 0xff00000094ff7812 */ /* 0x000fe4000782c0ff */
[----:B------:R-:W-:Y:S01]  /*3c10*/  F2FP.F16.F32.PACK_AB R81, R80, R81 ;  /* 0x000000515051723e */ /* 0x000fe200000000ff */
[----:B------:R-:W-:Y:S01]  /*3c20*/  FFMA.FTZ R80, R143, UR9, R142 ;  /* 0x000000098f507c23 */ /* 0x000fe2000801008e */
[----:B------:R-:W-:-:S02]  /*3c30*/  FSEL R105, R108, RZ, P0 ;  /* 0x000000ff6c697208 */ /* 0x000fc40000000000 */
[----:B------:R-:W-:Y:S01]  /*3c40*/  FSEL R108, R109, RZ, P1 ;  /* 0x000000ff6d6c7208 */ /* 0x000fe20000800000 */
[----:B------:R-:W-:Y:S02]  /*3c50*/  HADD2.F32 R109, -RZ, R84.H0_H0 ;  /* 0x20000054ff6d7230 */ /* 0x000fe40000004100 */
[----:B------:R-:W-:Y:S01]  /*3c60*/  FADD.FTZ R80, R141, -R80 ;  /* 0x800000508d507221 */ /* 0x000fe20000010000 */
[----:B------:R-:W-:Y:S02]  /*3c70*/  LOP3.LUT P5, RZ, R148, 0xff00, RZ, 0xc0, !PT ;  /* 0x0000ff0094ff7812 */ /* 0x000fe400078ac0ff */
[----:B------:R-:W-:Y:S01]  /*3c80*/  LOP3.LUT P1, RZ, R154, 0xff, RZ, 0xc0, !PT ;  /* 0x000000ff9aff7812 */ /* 0x000fe2000782c0ff */
[----:B------:R-:W-:Y:S01]  /*3c90*/  FFMA.FTZ R80, R80, UR16, R109 ;  /* 0x0000001050507c23 */ /* 0x000fe2000801006d */
[----:B------:R-:W-:Y:S01]  /*3ca0*/  FMUL.FTZ R109, R104, UR28 ;  /* 0x0000001c686d7c20 */ /* 0x000fe20008410000 */
[----:B------:R-:W-:Y:S02]  /*3cb0*/  LOP3.LUT P6, RZ, R154, 0xff00, RZ, 0xc0, !PT ;  /* 0x0000ff009aff7812 */ /* 0x000fe400078cc0ff */
[----:B------:R-:W-:Y:S01]  /*3cc0*/  FMUL.FTZ R104, R80, UR28 ;  /* 0x0000001c50687c20 */ /* 0x000fe20008410000 */
[----:B------:R-:W-:-:S02]  /*3cd0*/  LOP3.LUT P0, RZ, R148, 0xff, RZ, 0xc0, !PT ;  /* 0x000000ff94ff7812 */ /* 0x000fc4000780c0ff */
[C---:B------:R-:W-:Y:S02]  /*3ce0*/  FSEL R111, R109.reuse, RZ, P5 ;  /* 0x000000ff6d6f7208 */ /* 0x040fe40002800000 */
[C---:B------:R-:W-:Y:S02]  /*3cf0*/  FSEL R80, R104.reuse, RZ, P1 ;  /* 0x000000ff68507208 */ /* 0x040fe40000800000 */
[----:B------:R-:W-:Y:S02]  /*3d00*/  FSEL R109, R109, RZ, P6 ;  /* 0x000000ff6d6d7208 */ /* 0x000fe40003000000 */
[----:B------:R-:W-:Y:S02]  /*3d10*/  FSEL R104, R104, RZ, P0 ;  /* 0x000000ff68687208 */ /* 0x000fe40000000000 */
[----:B------:R-:W-:Y:S02]  /*3d20*/  F2FP.F16.F32.PACK_AB R105, R108, R105 ;  /* 0x000000696c69723e */ /* 0x000fe400000000ff */
[----:B------:R-:W-:-:S02]  /*3d30*/  F2FP.F16.F32.PACK_AB R80, R109, R80 ;  /* 0x000000506d50723e */ /* 0x000fc400000000ff */
[----:B------:R-:W-:Y:S01]  /*3d40*/  F2FP.F16.F32.PACK_AB R104, R111, R104 ;  /* 0x000000686f68723e */ /* 0x000fe200000000ff */
[----:B------:R-:W-:Y:S06]  /*3d50*/  BRA `(.L_x_569) ;  /* 0x0000000400587947 */ /* 0x000fec0003800000 */
.L_x_573:
[--C-:B------:R-:W-:Y:S01]  /*3d60*/  FFMA.FTZ R80, R117, UR9, R142.reuse ;  /* 0x0000000975507c23 */ /* 0x100fe2000801008e */
[--C-:B-----5:R-:W-:Y:S02]  /*3d70*/  HADD2.F32 R81, -RZ, R87.reuse.H0_H0 ;  /* 0x20000057ff517230 */ /* 0x120fe40000004100 */
[--C-:B------:R-:W-:Y:S01]  /*3d80*/  FFMA.FTZ R105, R120, UR9, R142.reuse ;  /* 0x0000000978697c23 */ /* 0x100fe2000801008e */
[----:B------:R-:W-:Y:S01]  /*3d90*/  FFMA.FTZ R83, R23, UR9, R142 ;  /* 0x0000000917537c23 */ /* 0x000fe2000801008e */
[----:B------:R-:W-:Y:S01]  /*3da0*/  FADD.FTZ R80, R115, -R80 ;  /* 0x8000005073507221 */ /* 0x000fe20000010000 */
[----:B------:R-:W-:Y:S02]  /*3db0*/  HADD2.F32 R98, -RZ, R87.H1_H1 ;  /* 0x30000057ff627230 */ /* 0x000fe40000004100 */
[----:B------:R-:W-:Y:S01]  /*3dc0*/  FADD.FTZ R105, R118, -R105 ;  /* 0x8000006976697221 */ /* 0x000fe20000010000 */
[----:B------:R-:W-:Y:S02]  /*3dd0*/  HADD2.F32 R82, -RZ, R86.H0_H0 ;  /* 0x20000056ff527230 */ /* 0x000fe40000004100 */
[----:B------:R-:W-:Y:S01]  /*3de0*/  FFMA.FTZ R99, R80, UR16, R81 ;  /* 0x0000001050637c23 */ /* 0x000fe20008010051 */
[--C-:B------:R-:W-:Y:S01]  /*3df0*/  FFMA.FTZ R80, R137, UR9, R142.reuse ;  /* 0x0000000989507c23 */ /* 0x100fe2000801008e */
[----:B------:R-:W-:Y:S01]  /*3e00*/  FFMA.FTZ R96, R116, UR9, R142 ;  /* 0x0000000974607c23 */ /* 0x000fe2000801008e */
[----:B------:R-:W-:Y:S01]  /*3e10*/  FADD.FTZ R83, R114, -R83 ;  /* 0x8000005372537221 */ /* 0x000fe20000010000 */
[----:B------:R-:W-:-:S02]  /*3e20*/  HADD2.F32 R81, -RZ, R85.H0_H0 ;  /* 0x20000055ff517230 */ /* 0x000fc40000004100 */
[----:B------:R-:W-:Y:S01]  /*3e30*/  FADD.FTZ R80, R19, -R80 ;  /* 0x8000005013507221 */ /* 0x000fe20000010000 */
[----:B------:R-:W-:Y:S02]  /*3e40*/  HADD2.F32 R97, -RZ, R86.H1_H1 ;  /* 0x30000056ff617230 */ /* 0x000fe40000004100 */
[----:B------:R-:W-:Y:S01]  /*3e50*/  FFMA.FTZ R104, R105, UR16, R98 ;  /* 0x0000001069687c23 */ /* 0x000fe20008010062 */
[----:B------:R-:W-:Y:S01]  /*3e60*/  FADD.FTZ R96, R113, -R96 ;  /* 0x8000006071607221 */ /* 0x000fe20000010000 */
[----:B------:R-:W-:Y:S01]  /*3e70*/  FFMA.FTZ R98, R83, UR16, R82 ;  /* 0x0000001053627c23 */ /* 0x000fe20008010052 */
[----:B------:R-:W-:Y:S01]  /*3e80*/  FFMA.FTZ R82, R112, UR9, R142 ;  /* 0x0000000970527c23 */ /* 0x000fe2000801008e */
[----:B------:R-:W-:Y:S01]  /*3e90*/  ISETP.GE.U32.AND P0, PT, R154, RZ, PT ;  /* 0x000000ff9a00720c */ /* 0x000fe20003f06070 */
[----:B------:R-:W-:Y:S01]  /*3ea0*/  FFMA.FTZ R80, R80, UR16, R81 ;  /* 0x0000001050507c23 */ /* 0x000fe20008010051 */
[----:B------:R-:W-:Y:S01]  /*3eb0*/  FFMA.FTZ R97, R96, UR16, R97 ;  /* 0x0000001060617c23 */ /* 0x000fe20008010061 */
[----:B------:R-:W-:-:S02]  /*3ec0*/  HADD2.F32 R81, -RZ, R85.H1_H1 ;  /* 0x30000055ff517230 */ /* 0x000fc40000004100 */
[----:B------:R-:W-:Y:S01]  /*3ed0*/  FMUL.FTZ R83, R99, UR28 ;  /* 0x0000001c63537c20 */ /* 0x000fe20008410000 */
[----:B------:R-:W-:Y:S01]  /*3ee0*/  LOP3.LUT P5, RZ, R149, 0xff0000, RZ, 0xc0, !PT ;  /* 0x00ff000095ff7812 */ /* 0x000fe200078ac0ff */
[----:B------:R-:W-:Y:S01]  /*3ef0*/  FMUL.FTZ R96, R104, UR28 ;  /* 0x0000001c68607c20 */ /* 0x000fe20008410000 */
[----:B------:R-:W-:Y:S01]  /*3f00*/  FADD.FTZ R82, R21, -R82 ;  /* 0x8000005215527221 */ /* 0x000fe20000010000 */
[C---:B------:R-:W-:Y:S02]  /*3f10*/  LOP3.LUT P6, RZ, R155.reuse, 0xff0000, RZ, 0xc0, !PT ;  /* 0x00ff00009bff7812 */ /* 0x040fe400078cc0ff */
[----:B------:R-:W-:Y:S01]  /*3f20*/  ISETP.GE.U32.AND P1, PT, R148, RZ, PT ;  /* 0x000000ff9400720c */ /* 0x000fe20003f26070 */
[----:B------:R-:W-:Y:S01]  /*3f30*/  FFMA.FTZ R81, R82, UR16, R81 ;  /* 0x0000001052517c23 */ /* 0x000fe20008010051 */
[----:B------:R-:W-:Y:S01]  /*3f40*/  ISETP.GE.U32.AND.EX P0, PT, R155, 0x1000000, PT, P0 ;  /* 0x010000009b00780c */ /* 0x000fe20003f06100 */
[----:B------:R-:W-:Y:S01]  /*3f50*/  FMUL.FTZ R82, R98, UR28 ;  /* 0x0000001c62527c20 */ /* 0x000fe20008410000 */
[----:B------:R-:W-:Y:S01]  /*3f60*/  FSEL R107, R83, RZ, P5 ;  /* 0x000000ff536b7208 */ /* 0x000fe20002800000 */
[----:B------:R-:W-:Y:S01]  /*3f70*/  FMUL.FTZ R108, R81, UR28 ;  /* 0x0000001c516c7c20 */ /* 0x000fe20008410000 */
[----:B------:R-:W-:-:S02]  /*3f80*/  ISETP.GE.U32.AND.EX P1, PT, R149, 0x1000000, PT, P1 ;  /* 0x010000009500780c */ /* 0x000fc40003f26110 */
[----:B------:R-:W-:Y:S02]  /*3f90*/  FSEL R83, R83, RZ, P6 ;  /* 0x000000ff53537208 */ /* 0x000fe40003000000 */
[C---:B------:R-:W-:Y:S02]  /*3fa0*/  FSEL R106, R96.reuse, RZ, P0 ;  /* 0x000000ff606a7208 */ /* 0x040fe40000000000 */
[----:B------:R-:W-:Y:S02]  /*3fb0*/  LOP3.LUT P0, RZ, R149, 0xff, RZ, 0xc0, !PT ;  /* 0x000000ff95ff7812 */ /* 0x000fe4000780c0ff */
[----:B------:R-:W-:Y:S02]  /*3fc0*/  LOP3.LUT P6, RZ, R155, 0xff, RZ, 0xc0, !PT ;  /* 0x000000ff9bff7812 */ /* 0x000fe400078cc0ff */
[----:B------:R-:W-:Y:S02]  /*3fd0*/  FSEL R96, R96, RZ, P1 ;  /* 0x000000ff60607208 */ /* 0x000fe40000800000 */
[----:B------:R-:W-:-:S02]  /*3fe0*/  F2FP.F16.F32.PACK_AB R83, R106, R83 ;  /* 0x000000536a53723e */ /* 0x000fc400000000ff */
[----:B------:R-:W-:Y:S01]  /*3ff0*/  F2FP.F16.F32.PACK_AB R99, R104, R99 ;  /* 0x000000636863723e */ /* 0x000fe200000000ff */
[----:B------:R-:W-:Y:S01]  /*4000*/  FMUL.FTZ R104, R80, UR28 ;  /* 0x0000001c50687c20 */ /* 0x000fe20008410000 */
[C---:B------:R-:W-:Y:S02]  /*4010*/  FSEL R106, R82.reuse, RZ, P0 ;  /* 0x000000ff526a7208 */ /* 0x040fe40000000000 */
[----:B------:R-:W-:Y:S02]  /*4020*/  FSEL R82, R82, RZ, P6 ;  /* 0x000000ff52527208 */ /* 0x000fe40003000000 */
[C---:B------:R-:W-:Y:S02]  /*4030*/  LOP3.LUT P0, RZ, R154.reuse, 0xff0000, RZ, 0xc0, !PT ;  /* 0x00ff00009aff7812 */ /* 0x040fe4000780c0ff */
[----:B------:R-:W-:Y:S02]  /*4040*/  LOP3.LUT P6, RZ, R154, 0xff000000, RZ, 0xc0, !PT ;  /* 0xff0000009aff7812 */ /* 0x000fe400078cc0ff */
[----:B------:R-:W-:Y:S01]  /*4050*/  F2FP.F16.F32.PACK_AB R107, R96, R107 ;  /* 0x0000006b606b723e */ /* 0x000fe200000000ff */
[C---:B------:R-:W-:Y:S01]  /*4060*/  FMUL.FTZ R96, R97.reuse, UR28 ;  /* 0x0000001c61607c20 */ /* 0x040fe20008410000 */
[----:B------:R-:W-:-:S02]  /*4070*/  F2FP.F16.F32.PACK_AB R98, R97, R98 ;  /* 0x000000626162723e */ /* 0x000fc400000000ff */
[----:B------:R-:W-:Y:S02]  /*4080*/  LOP3.LUT P5, RZ, R149, 0xff00, RZ, 0xc0, !PT ;  /* 0x0000ff0095ff7812 */ /* 0x000fe400078ac0ff */
[----:B------:R-:W-:Y:S02]  /*4090*/  LOP3.LUT P1, RZ, R155, 0xff00, RZ, 0xc0, !PT ;  /* 0x0000ff009bff7812 */ /* 0x000fe4000782c0ff */
[----:B------:R-:W-:Y:S02]  /*40a0*/  F2FP.F16.F32.PACK_AB R97, R81, R80 ;  /* 0x000000505161723e */ /* 0x000fe400000000ff */
[----:B------:R-:W-:Y:S02]  /*40b0*/  FSEL R81, R104, RZ, P0 ;  /* 0x000000ff68517208 */ /* 0x000fe40000000000 */
[----:B------:R-:W-:Y:S02]  /*40c0*/  FSEL R80, R108, RZ, P6 ;  /* 0x000000ff6c507208 */ /* 0x000fe40003000000 */
[----:B------:R-:W-:-:S02]  /*40d0*/  FSEL R105, R96, RZ, P5 ;  /* 0x000000ff60697208 */ /* 0x000fc40002800000 */
[----:B------:R-:W-:Y:S01]  /*40e0*/  FSEL R109, R96, RZ, P1 ;  /* 0x000000ff606d7208 */ /* 0x000fe20000800000 */
[--C-:B------:R-:W-:Y:S01]  /*40f0*/  FFMA.FTZ R96, R140, UR9, R142.reuse ;  /* 0x000000098c607c23 */ /* 0x100fe2000801008e */
[----:B------:R-:W-:Y:S01]  /*4100*/  F2FP.F16.F32.PACK_AB R81, R80, R81 ;  /* 0x000000515051723e */ /* 0x000fe200000000ff */
[----:B------:R-:W-:Y:S01]  /*4110*/  FFMA.FTZ R80, R143, UR9, R142 ;  /* 0x000000098f507c23 */ /* 0x000fe2000801008e */
[----:B------:R-:W-:Y:S01]  /*4120*/  F2FP.F16.F32.PACK_AB R82, R109, R82 ;  /* 0x000000526d52723e */ /* 0x000fe200000000ff */
[--C-:B------:R-:W-:Y:S01]  /*4130*/  HADD2.F32 R109, -RZ, R84.reuse.H1_H1 ;  /* 0x30000054ff6d7230 */ /* 0x100fe20000004100 */
[----:B------:R-:W-:Y:S01]  /*4140*/  F2FP.F16.F32.PACK_AB R106, R105, R106 ;  /* 0x0000006a696a723e */ /* 0x000fe200000000ff */
[----:B------:R-:W-:Y:S01]  /*4150*/  HADD2.F32 R105, -RZ, R84.H0_H0 ;  /* 0x20000054ff697230 */ /* 0x000fe20000004100 */
[C---:B------:R-:W-:Y:S01]  /*4160*/  LOP3.LUT P0, RZ, R148.reuse, 0xff0000, RZ, 0xc0, !PT ;  /* 0x00ff000094ff7812 */ /* 0x040fe2000780c0ff */
[----:B------:R-:W-:Y:S01]  /*4170*/  FADD.FTZ R80, R141, -R80 ;  /* 0x800000508d507221 */ /* 0x000fe20000010000 */
[----:B------:R-:W-:Y:S01]  /*4180*/  LOP3.LUT P1, RZ, R148, 0xff000000, RZ, 0xc0, !PT ;  /* 0xff00000094ff7812 */ /* 0x000fe2000782c0ff */
[----:B------:R-:W-:Y:S01]  /*4190*/  FADD.FTZ R96, R139, -R96 ;  /* 0x800000608b607221 */ /* 0x000fe20000010000 */
[----:B------:R-:W-:Y:S01]  /*41a0*/  FSEL R104, R104, RZ, P0 ;  /* 0x000000ff68687208 */ /* 0x000fe20000000000 */
[----:B------:R-:W-:Y:S01]  /*41b0*/  FFMA.FTZ R80, R80, UR16, R105 ;  /* 0x0000001050507c23 */ /* 0x000fe20008010069 */
[----:B------:R-:W-:Y:S01]  /*41c0*/  FSEL R111, R108, RZ, P1 ;  /* 0x000000ff6c6f7208 */ /* 0x000fe20000800000 */
[----:B------:R-:W-:Y:S01]  /*41d0*/  FFMA.FTZ R109, R96, UR16, R109 ;  /* 0x00000010606d7c23 */ /* 0x000fe2000801006d */
[----:B------:R-:W-:-:S02]  /*41e0*/  LOP3.LUT P5, RZ, R148, 0xff00, RZ, 0xc0, !PT ;  /* 0x0000ff0094ff7812 */ /* 0x000fc400078ac0ff */
[----:B------:R-:W-:Y:S01]  /*41f0*/  F2FP.F16.F32.PACK_AB R105, R111, R104 ;  /* 0x000000686f69723e */ /* 0x000fe200000000ff */
[C---:B------:R-:W-:Y:S01]  /*4200*/  FMUL.FTZ R104, R109.reuse, UR28 ;  /* 0x0000001c6d687c20 */ /* 0x040fe20008410000 */
[----:B------:R-:W-:Y:S01]  /*4210*/  F2FP.F16.F32.PACK_AB R96, R109, R80 ;  /* 0x000000506d60723e */ /* 0x000fe200000000ff */
[----:B------:R-:W-:Y:S01]  /*4220*/  FMUL.FTZ R80, R80, UR28 ;  /* 0x0000001c50507c20 */ /* 0x000fe20008410000 */
[C---:B------:R-:W-:Y:S02]  /*4230*/  LOP3.LUT P6, RZ, R154.reuse, 0xff00, RZ, 0xc0, !PT ;  /* 0x0000ff009aff7812 */ /* 0x040fe400078cc0ff */
[----:B------:R-:W-:Y:S02]  /*4240*/  LOP3.LUT P1, RZ, R154, 0xff, RZ, 0xc0, !PT ;  /* 0x000000ff9aff7812 */ /* 0x000fe4000782c0ff */
[----:B------:R-:W-:Y:S02]  /*4250*/  LOP3.LUT P0, RZ, R148, 0xff, RZ, 0xc0, !PT ;  /* 0x000000ff94ff7812 */ /* 0x000fe4000780c0ff */
[----:B------:R-:W-:-:S02]  /*4260*/  FSEL R109, R104, RZ, P5 ;  /* 0x000000ff686d7208 */ /* 0x000fc40002800000 */
[----:B------:R-:W-:Y:S02]  /*4270*/  FSEL R111, R104, RZ, P6 ;  /* 0x000000ff686f7208 */ /* 0x000fe40003000000 */
[C---:B------:R-:W-:Y:S02]  /*4280*/  FSEL R108, R80.reuse, RZ, P1 ;  /* 0x000000ff506c7208 */ /* 0x040fe40000800000 */
[----:B------:R-:W-:Y:S02]  /*4290*/  FSEL R104, R80, RZ, P0 ;  /* 0x000000ff50687208 */ /* 0x000fe40000000000 */
[----:B------:R-:W-:Y:S02]  /*42a0*/  F2FP.F16.F32.PACK_AB R80, R111, R108 ;  /* 0x0000006c6f50723e */ /* 0x000fe400000000ff */
[----:B------:R-:W-:-:S07]  /*42b0*/  F2FP.F16.F32.PACK_AB R104, R109, R104 ;  /* 0x000000686d68723e */ /* 0x000fce00000000ff */
.L_x_569:
        /* <DEDUP_REMOVED lines=14> */
.L_x_565:
[----:B------:R-:W-:Y:S05]  /*43a0*/  BSYNC.RECONVERGENT B0 ;  /* 0x0000000000007941 */ /* 0x000fea0003800200 */
.L_x_564:
        /* <DEDUP_REMOVED lines=12> */
[--C-:B------:R-:W-:Y:S01]  /*4470*/  FFMA.FTZ R97, R15, UR9, R142.reuse ;  /* 0x000000090f617c23 */ /* 0x100fe2000801008e */
[--C-:B-----5:R-:W-:Y:S02]  /*4480*/  HADD2.F32 R99, -RZ, R91.reuse.H1_H1 ;  /* 0x3000005bff637230 */ /* 0x120fe40000004100 */
[----:B------:R-:W-:Y:S01]  /*4490*/  FFMA.FTZ R81, R11, UR9, R142 ;  /* 0x000000090b517c23 */ /* 0x000fe2000801008e */
[----:B------:R-:W-:Y:S01]  /*44a0*/  FADD.FTZ R98, R17, -R98 ;  /* 0x8000006211627221 */ /* 0x000fe20000010000 */
[----:B------:R-:W-:Y:S02]  /*44b0*/  HADD2.F32 R96, -RZ, R91.H0_H0 ;  /* 0x2000005bff607230 */ /* 0x000fe40000004100 */
[----:B------:R-:W-:Y:S01]  /*44c0*/  FFMA.FTZ R82, R18, UR9, R142 ;  /* 0x0000000912527c23 */ /* 0x000fe2000801008e */
[----:B------:R-:W-:Y:S01]  /*44d0*/  FADD.FTZ R97, R20, -R97 ;  /* 0x8000006114617221 */ /* 0x000fe20000010000 */
[----:B------:R-:W-:-:S02]  /*44e0*/  HADD2.F32 R80, -RZ, R90.H0_H0 ;  /* 0x2000005aff507230 */ /* 0x000fc40000004100 */
[----:B------:R-:W-:Y:S01]  /*44f0*/  FFMA.FTZ R99, R98, UR16, R99 ;  /* 0x0000001062637c23 */ /* 0x000fe20008010063 */
[----:B------:R-:W-:Y:S02]  /*4500*/  HADD2.F32 R83, -RZ, R90.H1_H1 ;  /* 0x3000005aff537230 */ /* 0x000fe40000004100 */
[----:B------:R-:W-:Y:S01]  /*4510*/  FADD.FTZ R81, R16, -R81 ;  /* 0x8000005110517221 */ /* 0x000fe20000010000 */
[----:B------:R-:W-:Y:S01]  /*4520*/  ISETP.GE.U32.AND P1, PT, R152, RZ, PT ;  /* 0x000000ff9800720c */ /* 0x000fe20003f26070 */
[----:B------:R-:W-:Y:S01]  /*4530*/  FADD.FTZ R82, R13, -R82 ;  /* 0x800000520d527221 */ /* 0x000fe20000010000 */
[----:B------:R-:W-:Y:S01]  /*4540*/  FFMA.FTZ R96, R97, UR16, R96 ;  /* 0x0000001061607c23 */ /* 0x000fe20008010060 */
[----:B------:R-:W-:Y:S01]  /*4550*/  FMUL.FTZ R106, R99, UR28 ;  /* 0x0000001c636a7c20 */ /* 0x000fe20008410000 */
[----:B------:R-:W-:Y:S01]  /*4560*/  FFMA.FTZ R98, R81, UR16, R80 ;  /* 0x0000001051627c23 */ /* 0x000fe20008010050 */
[----:B------:R-:W-:Y:S01]  /*4570*/  ISETP.GE.U32.AND.EX P1, PT, R153, 0x1000000, PT, P1 ;  /* 0x010000009900780c */ /* 0x000fe20003f26110 */
[----:B------:R-:W-:Y:S01]  /*4580*/  FFMA.FTZ R97, R82, UR16, R83 ;  /* 0x0000001052617c23 */ /* 0x000fe20008010053 */
[--C-:B------:R-:W-:Y:S01]  /*4590*/  FFMA.FTZ R80, R9, UR9, R142.reuse ;  /* 0x0000000909507c23 */ /* 0x100fe2000801008e */
[----:B------:R-:W-:Y:S01]  /*45a0*/  FFMA.FTZ R83, R14, UR9, R142 ;  /* 0x000000090e537c23 */ /* 0x000fe2000801008e */
[----:B------:R-:W-:Y:S01]  /*45b0*/  FMUL.FTZ R104, R96, UR28 ;  /* 0x0000001c60687c20 */ /* 0x000fe20008410000 */
[----:B------:R-:W-:Y:S01]  /*45c0*/  LOP3.LUT P5, RZ, R153, 0xff0000, RZ, 0xc0, !PT ;  /* 0x00ff000099ff7812 */ /* 0x000fe200078ac0ff */
[--C-:B------:R-:W-:Y:S01]  /*45d0*/  HADD2.F32 R81, -RZ, R89.reuse.H0_H0 ;  /* 0x20000059ff517230 */ /* 0x100fe20000004100 */
[----:B------:R-:W-:Y:S01]  /*45e0*/  FSEL R108, R106, RZ, P1 ;  /* 0x000000ff6a6c7208 */ /* 0x000fe20000800000 */
[----:B------:R-:W-:-:S02]  /*45f0*/  HADD2.F32 R82, -RZ, R89.H1_H1 ;  /* 0x30000059ff527230 */ /* 0x000fc40000004100 */
[----:B------:R-:W-:Y:S01]  /*4600*/  FADD.FTZ R80, R7, -R80 ;  /* 0x8000005007507221 */ /* 0x000fe20000010000 */
[----:B------:R-:W-:Y:S01]  /*4610*/  ISETP.GE.U32.AND P1, PT, R146, RZ, PT ;  /* 0x000000ff9200720c */ /* 0x000fe20003f26070 */
[----:B------:R-:W-:Y:S01]  /*4620*/  FADD.FTZ R83, R12, -R83 ;  /* 0x800000530c537221 */ /* 0x000fe20000010000 */
[----:B------:R-:W-:Y:S01]  /*4630*/  FSEL R105, R104, RZ, P5 ;  /* 0x000000ff68697208 */ /* 0x000fe20002800000 */
[----:B------:R-:W-:Y:S01]  /*4640*/  FFMA.FTZ R80, R80, UR16, R81 ;  /* 0x0000001050507c23 */ /* 0x000fe20008010051 */
[----:B------:R-:W-:Y:S01]  /*4650*/  LOP3.LUT P5, RZ, R147, 0xff0000, RZ, 0xc0, !PT ;  /* 0x00ff000093ff7812 */ /* 0x000fe200078ac0ff */
[----:B------:R-:W-:Y:S01]  /*4660*/  FFMA.FTZ R81, R83, UR16, R82 ;  /* 0x0000001053517c23 */ /* 0x000fe20008010052 */
[C---:B------:R-:W-:Y:S01]  /*4670*/  ISETP.GE.U32.AND.EX P1, PT, R147.reuse, 0x1000000, PT, P1 ;  /* 0x010000009300780c */ /* 0x040fe20003f26110 */
[----:B------:R-:W-:Y:S01]  /*4680*/  FMUL.FTZ R82, R98, UR28 ;  /* 0x0000001c62527c20 */ /* 0x000fe20008410000 */
[----:B------:R-:W-:Y:S02]  /*4690*/  LOP3.LUT P6, RZ, R147, 0xff, RZ, 0xc0, !PT ;  /* 0x000000ff93ff7812 */ /* 0x000fe400078cc0ff */
[----:B------:R-:W-:Y:S01]  /*46a0*/  FSEL R107, R104, RZ, P5 ;  /* 0x000000ff686b7208 */ /* 0x000fe20002800000 */
[----:B------:R-:W-:Y:S01]  /*46b0*/  FMUL.FTZ R104, R97, UR28 ;  /* 0x0000001c61687c20 */ /* 0x000fe20008410000 */
[----:B------:R-:W-:-:S02]  /*46c0*/  FSEL R110, R106, RZ, P1 ;  /* 0x000000ff6a6e7208 */ /* 0x000fc40000800000 */
[----:B------:R-:W-:Y:S02]  /*46d0*/  LOP3.LUT P1, RZ, R147, 0xff00, RZ, 0xc0, !PT ;  /* 0x0000ff0093ff7812 */ /* 0x000fe4000782c0ff */
[----:B------:R-:W-:Y:S02]  /*46e0*/  FSEL R106, R82, RZ, P6 ;  /* 0x000000ff526a7208 */ /* 0x000fe40003000000 */
[----:B------:R-:W-:Y:S01]  /*46f0*/  F2FP.F16.F32.PACK_AB R83, R108, R105 ;  /* 0x000000696c53723e */ /* 0x000fe200000000ff */
[----:B------:R-:W-:Y:S01]  /*4700*/  FMUL.FTZ R108, R81, UR28 ;  /* 0x0000001c516c7c20 */ /* 0x000fe20008410000 */
[C---:B------:R-:W-:Y:S02]  /*4710*/  LOP3.LUT P5, RZ, R153.reuse, 0xff, RZ, 0xc0, !PT ;  /* 0x000000ff99ff7812 */ /* 0x040fe400078ac0ff */
[----:B------:R-:W-:Y:S02]  /*4720*/  LOP3.LUT P6, RZ, R153, 0xff00, RZ, 0xc0, !PT ;  /* 0x0000ff0099ff7812 */ /* 0x000fe400078cc0ff */
[----:B------:R-:W-:-:S02]  /*4730*/  FSEL R105, R104, RZ, P1 ;  /* 0x000000ff68697208 */ /* 0x000fc40000800000 */
[----:B------:R-:W-:Y:S02]  /*4740*/  LOP3.LUT P1, RZ, R152, 0xff000000, RZ, 0xc0, !PT ;  /* 0xff00000098ff7812 */ /* 0x000fe4000782c0ff */
[----:B------:R-:W-:Y:S01]  /*4750*/  F2FP.F16.F32.PACK_AB R99, R99, R96 ;  /* 0x000000606363723e */ /* 0x000fe200000000ff */
[----:B------:R-:W-:Y:S01]  /*4760*/  FMUL.FTZ R96, R80, UR28 ;  /* 0x0000001c50607c20 */ /* 0x000fe20008410000 */
[----:B------:R-:W-:Y:S02]  /*4770*/  F2FP.F16.F32.PACK_AB R98, R97, R98 ;  /* 0x000000626162723e */ /* 0x000fe400000000ff */
[----:B------:R-:W-:Y:S02]  /*4780*/  FSEL R82, R82, RZ, P5 ;  /* 0x000000ff52527208 */ /* 0x000fe40002800000 */
[----:B------:R-:W-:Y:S02]  /*4790*/  FSEL R109, R104, RZ, P6 ;  /* 0x000000ff686d7208 */ /* 0x000fe40003000000 */
[----:B------:R-:W-:-:S02]  /*47a0*/  LOP3.LUT P5, RZ, R152, 0xff0000, RZ, 0xc0, !PT ;  /* 0x00ff000098ff7812 */ /* 0x000fc400078ac0ff */
[----:B------:R-:W-:Y:S02]  /*47b0*/  F2FP.F16.F32.PACK_AB R97, R81, R80 ;  /* 0x000000505161723e */ /* 0x000fe400000000ff */
[----:B------:R-:W-:Y:S02]  /*47c0*/  FSEL R80, R108, RZ, P1 ;  /* 0x000000ff6c507208 */ /* 0x000fe40000800000 */
[----:B------:R-:W-:Y:S02]  /*47d0*/  LOP3.LUT P1, RZ, R146, 0xff0000, RZ, 0xc0, !PT ;  /* 0x00ff000092ff7812 */ /* 0x000fe4000782c0ff */
[----:B------:R-:W-:Y:S01]  /*47e0*/  F2FP.F16.F32.PACK_AB R82, R109, R82 ;  /* 0x000000526d52723e */ /* 0x000fe200000000ff */
[--C-:B------:R-:W-:Y:S01]  /*47f0*/  FFMA.FTZ R109, R10, UR9, R142.reuse ;  /* 0x000000090a6d7c23 */ /* 0x100fe2000801008e */
[C---:B------:R-:W-:Y:S02]  /*4800*/  FSEL R81, R96.reuse, RZ, P5 ;  /* 0x000000ff60517208 */ /* 0x040fe40002800000 */
[----:B------:R-:W-:Y:S01]  /*4810*/  F2FP.F16.F32.PACK_AB R106, R105, R106 ;  /* 0x0000006a696a723e */ /* 0x000fe200000000ff */
[----:B------:R-:W-:Y:S01]  /*4820*/  FFMA.FTZ R105, R5, UR9, R142 ;  /* 0x0000000905697c23 */ /* 0x000fe2000801008e */
[----:B------:R-:W-:Y:S01]  /*4830*/  FSEL R104, R96, RZ, P1 ;  /* 0x000000ff60687208 */ /* 0x000fe20000800000 */
[--C-:B------:R-:W-:Y:S01]  /*4840*/  HADD2.F32 R96, -RZ, R88.reuse.H1_H1 ;  /* 0x30000058ff607230 */ /* 0x100fe20000004100 */
[----:B------:R-:W-:Y:S01]  /*4850*/  LOP3.LUT P5, RZ, R146, 0xff000000, RZ, 0xc0, !PT ;  /* 0xff00000092ff7812 */ /* 0x000fe200078ac0ff */
[----:B------:R-:W-:Y:S01]  /*4860*/  FADD.FTZ R109, R8, -R109 ;  /* 0x8000006d086d7221 */ /* 0x000fe20000010000 */
[----:B------:R-:W-:Y:S01]  /*4870*/  F2FP.F16.F32.PACK_AB R81, R80, R81 ;  /* 0x000000515051723e */ /* 0x000fe200000000ff */
[----:B------:R-:W-:-:S02]  /*4880*/  HADD2.F32 R80, -RZ, R88.H0_H0 ;  /* 0x20000058ff507230 */ /* 0x000fc40000004100 */
[----:B------:R-:W-:Y:S01]  /*4890*/  FADD.FTZ R105, R6, -R105 ;  /* 0x8000006906697221 */ /* 0x000fe20000010000 */
[----:B------:R-:W-:Y:S01]  /*48a0*/  FSEL R111, R108, RZ, P5 ;  /* 0x000000ff6c6f7208 */ /* 0x000fe20002800000 */
[----:B------:R-:W-:Y:S01]  /*48b0*/  FFMA.FTZ R109, R109, UR16, R96 ;  /* 0x000000106d6d7c23 */ /* 0x000fe20008010060 */
[----:B------:R-:W-:Y:S01]  /*48c0*/  LOP3.LUT P6, RZ, R146, 0xff00, RZ, 0xc0, !PT ;  /* 0x0000ff0092ff7812 */ /* 0x000fe200078cc0ff */
[----:B------:R-:W-:Y:S01]  /*48d0*/  FFMA.FTZ R80, R105, UR16, R80 ;  /* 0x0000001069507c23 */ /* 0x000fe20008010050 */
[----:B------:R-:W-:Y:S01]  /*48e0*/  F2FP.F16.F32.PACK_AB R105, R111, R104 ;  /* 0x000000686f69723e */ /* 0x000fe200000000ff */
[C---:B------:R-:W-:Y:S01]  /*48f0*/  FMUL.FTZ R104, R109.reuse, UR28 ;  /* 0x0000001c6d687c20 */ /* 0x040fe20008410000 */
[----:B------:R-:W-:Y:S02]  /*4900*/  LOP3.LUT P1, RZ, R152, 0xff00, RZ, 0xc0, !PT ;  /* 0x0000ff0098ff7812 */ /* 0x000fe4000782c0ff */
[----:B------:R-:W-:Y:S01]  /*4910*/  F2FP.F16.F32.PACK_AB R96, R109, R80 ;  /* 0x000000506d60723e */ /* 0x000fe200000000ff */
[----:B------:R-:W-:Y:S01]  /*4920*/  FMUL.FTZ R80, R80, UR28 ;  /* 0x0000001c50507c20 */ /* 0x000fe20008410000 */
[----:B------:R-:W-:-:S02]  /*4930*/  FSEL R109, R104, RZ, P6 ;  /* 0x000000ff686d7208 */ /* 0x000fc40003000000 */
[----:B------:R-:W-:Y:S02]  /*4940*/  LOP3.LUT P5, RZ, R152, 0xff, RZ, 0xc0, !PT ;  /* 0x000000ff98ff7812 */ /* 0x000fe400078ac0ff */
[----:B------:R-:W-:Y:S02]  /*4950*/  LOP3.LUT P6, RZ, R146, 0xff, RZ, 0xc0, !PT ;  /* 0x000000ff92ff7812 */ /* 0x000fe400078cc0ff */
[----:B------:R-:W-:Y:S02]  /*4960*/  FSEL R111, R104, RZ, P1 ;  /* 0x000000ff686f7208 */ /* 0x000fe40000800000 */
[C---:B------:R-:W-:Y:S02]  /*4970*/  FSEL R108, R80.reuse, RZ, P5 ;  /* 0x000000ff506c7208 */ /* 0x040fe40002800000 */
[----:B------:R-:W-:Y:S02]  /*4980*/  FSEL R104, R80, RZ, P6 ;  /* 0x000000ff50687208 */ /* 0x000fe40003000000 */
[----:B------:R-:W-:-:S02]  /*4990*/  F2FP.F16.F32.PACK_AB R107, R110, R107 ;  /* 0x0000006b6e6b723e */ /* 0x000fc400000000ff */
[----:B------:R-:W-:Y:S02]  /*49a0*/  F2FP.F16.F32.PACK_AB R80, R111, R108 ;  /* 0x0000006c6f50723e */ /* 0x000fe400000000ff */
[----:B------:R-:W-:Y:S01]  /*49b0*/  F2FP.F16.F32.PACK_AB R104, R109, R104 ;  /* 0x000000686d68723e */ /* 0x000fe200000000ff */
[----:B------:R-:W-:Y:S06]  /*49c0*/  BRA `(.L_x_579) ;  /* 0x0000001c00a07947 */ /* 0x000fec0003800000 */
.L_x_578:
[--C-:B0-----:R-:W-:Y:S01]  /*49d0*/  FFMA.FTZ R81, R15, UR9, R142.reuse ;  /* 0x000000090f517c23 */ /* 0x101fe2000801008e */
[--C-:B-----5:R-:W-:Y:S02]  /*49e0*/  HADD2.F32 R83, -RZ, R91.reuse.H0_H0 ;  /* 0x2000005bff537230 */ /* 0x120fe40000004100 */
[--C-:B------:R-:W-:Y:S01]  /*49f0*/  FFMA.FTZ R82, R22, UR9, R142.reuse ;  /* 0x0000000916527c23 */ /* 0x100fe2000801008e */
[----:B------:R-:W-:Y:S02]  /*4a00*/  HADD2.F32 R105, -RZ, R91.H1_H1 ;  /* 0x3000005bff697230 */ /* 0x000fe40000004100 */
[----:B------:R-:W-:Y:S01]  /*4a10*/  FADD.FTZ R80, R20, -R81 ;  /* 0x8000005114507221 */ /* 0x000fe20000010000 */
[----:B------:R-:W-:Y:S01]  /*4a20*/  FFMA.FTZ R81, R11, UR9, R142 ;  /* 0x000000090b517c23 */ /* 0x000fe2000801008e */
[----:B------:R-:W-:Y:S01]  /*4a30*/  FADD.FTZ R82, R17, -R82 ;  /* 0x8000005211527221 */ /* 0x000fe20000010000 */
[----:B------:R-:W-:Y:S01]  /*4a40*/  LOP3.LUT P1, RZ, R147, 0xff0000, RZ, 0xc0, !PT ;  /* 0x00ff000093ff7812 */ /* 0x000fe2000782c0ff */
[----:B------:R-:W-:Y:S01]  /*4a50*/  FFMA.FTZ R83, R80, UR16, R83 ;  /* 0x0000001050537c23 */ /* 0x000fe20008010053 */
[----:B------:R-:W-:-:S02]  /*4a60*/  HADD2.F32 R80, -RZ, R90.H0_H0 ;  /* 0x2000005aff507230 */ /* 0x000fc40000004100 */
[----:B------:R-:W-:Y:S01]  /*4a70*/  FFMA.FTZ R106, R82, UR16, R105 ;  /* 0x00000010526a7c23 */ /* 0x000fe20008010069 */
[----:B------:R-:W-:Y:S01]  /*4a80*/  FADD.FTZ R81, R16, -R81 ;  /* 0x8000005110517221 */ /* 0x000fe20000010000 */
[----:B------:R-:W-:Y:S01]  /*4a90*/  FMUL.FTZ R105, R83, UR28 ;  /* 0x0000001c53697c20 */ /* 0x000fe20008410000 */
[----:B------:R-:W-:Y:S01]  /*4aa0*/  ISETP.GE.U32.AND P5, PT, R146, RZ, PT ;  /* 0x000000ff9200720c */ /* 0x000fe20003fa6070 */
[----:B------:R-:W-:Y:S01]  /*4ab0*/  FFMA.FTZ R104, R18, UR9, R142 ;  /* 0x0000000912687c23 */ /* 0x000fe2000801008e */
[----:B------:R-:W-:Y:S01]  /*4ac0*/  FFMA.FTZ R82, R81, UR16, R80 ;  /* 0x0000001051527c23 */ /* 0x000fe20008010050 */
[----:B------:R-:W-:Y:S01]  /*4ad0*/  FFMA.FTZ R80, R9, UR9, R142 ;  /* 0x0000000909507c23 */ /* 0x000fe2000801008e */
[----:B------:R-:W-:Y:S01]  /*4ae0*/  FSEL R107, R105, RZ, P1 ;  /* 0x000000ff696b7208 */ /* 0x000fe20000800000 */
[----:B------:R-:W-:Y:S01]  /*4af0*/  FMUL.FTZ R108, R106, UR28 ;  /* 0x0000001c6a6c7c20 */ /* 0x000fe20008410000 */
[----:B------:R-:W-:Y:S01]  /*4b00*/  ISETP.GE.U32.AND P1, PT, R152, RZ, PT ;  /* 0x000000ff9800720c */ /* 0x000fe20003f26070 */
[----:B------:R-:W-:Y:S01]  /*4b10*/  HADD2.F32 R83, -RZ, R90.H1_H1 ;  /* 0x3000005aff537230 */ /* 0x000fe20000004100 */
[C---:B------:R-:W-:Y:S01]  /*4b20*/  LOP3.LUT P6, RZ, R153.reuse, 0xff0000, RZ, 0xc0, !PT ;  /* 0x00ff000099ff7812 */ /* 0x040fe200078cc0ff */
[----:B------:R-:W-:Y:S01]  /*4b30*/  HADD2.F32 R81, -RZ, R89.H0_H0 ;  /* 0x20000059ff517230 */ /* 0x000fe20000004100 */
[----:B------:R-:W-:Y:S01]  /*4b40*/  ISETP.GE.U32.AND.EX P1, PT, R153, 0x1000000, PT, P1 ;  /* 0x010000009900780c */ /* 0x000fe20003f26110 */
[----:B------:R-:W-:Y:S01]  /*4b50*/  FADD.FTZ R104, R13, -R104 ;  /* 0x800000680d687221 */ /* 0x000fe20000010000 */
[----:B------:R-:W-:Y:S01]  /*4b60*/  ISETP.GE.U32.AND.EX P5, PT, R147, 0x1000000, PT, P5 ;  /* 0x010000009300780c */ /* 0x000fe20003fa6150 */
[----:B------:R-:W-:Y:S01]  /*4b70*/  FADD.FTZ R80, R7, -R80 ;  /* 0x8000005007507221 */ /* 0x000fe20000010000 */
[----:B------:R-:W-:-:S02]  /*4b80*/  FSEL R109, R108, RZ, P1 ;  /* 0x000000ff6c6d7208 */ /* 0x000fc40000800000 */
[----:B------:R-:W-:Y:S01]  /*4b90*/  FSEL R106, R105, RZ, P6 ;  /* 0x000000ff696a7208 */ /* 0x000fe20003000000 */
[----:B------:R-:W-:Y:S01]  /*4ba0*/  FFMA.FTZ R105, R104, UR16, R83 ;  /* 0x0000001068697c23 */ /* 0x000fe20008010053 */
[----:B------:R-:W-:Y:S01]  /*4bb0*/  FSEL R108, R108, RZ, P5 ;  /* 0x000000ff6c6c7208 */ /* 0x000fe20002800000 */
[----:B------:R-:W-:Y:S01]  /*4bc0*/  FFMA.FTZ R80, R80, UR16, R81 ;  /* 0x0000001050507c23 */ /* 0x000fe20008010051 */
[----:B------:R-:W-:Y:S01]  /*4bd0*/  FFMA.FTZ R81, R14, UR9, R142 ;  /* 0x000000090e517c23 */ /* 0x000fe2000801008e */
[----:B------:R-:W-:Y:S01]  /*4be0*/  FMUL.FTZ R104, R82, UR28 ;  /* 0x0000001c52687c20 */ /* 0x000fe20008410000 */
[----:B------:R-:W-:Y:S01]  /*4bf0*/  F2FP.F16.F32.PACK_AB R107, R108, R107 ;  /* 0x0000006b6c6b723e */ /* 0x000fe200000000ff */
[----:B------:R-:W-:Y:S01]  /*4c00*/  FMUL.FTZ R108, R105, UR28 ;  /* 0x0000001c696c7c20 */ /* 0x000fe20008410000 */
[----:B------:R-:W-:Y:S01]  /*4c10*/  LOP3.LUT P6, RZ, R147, 0xff, RZ, 0xc0, !PT ;  /* 0x000000ff93ff7812 */ /* 0x000fe200078cc0ff */
[----:B------:R-:W-:Y:S01]  /*4c20*/  HADD2.F32 R82, -RZ, R89.H1_H1 ;  /* 0x30000059ff527230 */ /* 0x000fe20000004100 */
[----:B------:R-:W-:Y:S01]  /*4c30*/  LOP3.LUT P5, RZ, R153, 0xff, RZ, 0xc0, !PT ;  /* 0x000000ff99ff7812 */ /* 0x000fe200078ac0ff */
[----:B------:R-:W-:Y:S01]  /*4c40*/  FADD.FTZ R81, R12, -R81 ;  /* 0x800000510c517221 */ /* 0x000fe20000010000 */
[----:B------:R-:W-:-:S02]  /*4c50*/  LOP3.LUT P1, RZ, R147, 0xff00, RZ, 0xc0, !PT ;  /* 0x0000ff0093ff7812 */ /* 0x000fc4000782c0ff */
[----:B------:R-:W-:Y:S02]  /*4c60*/  F2FP.F16.F32.PACK_AB R83, R109, R106 ;  /* 0x0000006a6d53723e */ /* 0x000fe400000000ff */
[C---:B------:R-:W-:Y:S02]  /*4c70*/  FSEL R106, R104.reuse, RZ, P6 ;  /* 0x000000ff686a7208 */ /* 0x040fe40003000000 */
[----:B------:R-:W-:Y:S02]  /*4c80*/  LOP3.LUT P6, RZ, R153, 0xff00, RZ, 0xc0, !PT ;  /* 0x0000ff0099ff7812 */ /* 0x000fe400078cc0ff */
[----:B------:R-:W-:Y:S01]  /*4c90*/  FSEL R105, R104, RZ, P5 ;  /* 0x000000ff68697208 */ /* 0x000fe20002800000 */
[----:B------:R-:W-:Y:S01]  /*4ca0*/  FFMA.FTZ R104, R81, UR16, R82 ;  /* 0x0000001051687c23 */ /* 0x000fe20008010052 */
[----:B------:R-:W-:Y:S01]  /*4cb0*/  FSEL R109, R108, RZ, P1 ;  /* 0x000000ff6c6d7208 */ /* 0x000fe20000800000 */
[----:B------:R-:W-:Y:S01]  /*4cc0*/  FFMA.FTZ R81, R10, UR9, R142 ;  /* 0x000000090a517c23 */ /* 0x000fe2000801008e */
[----:B------:R-:W-:Y:S01]  /*4cd0*/  FSEL R110, R108, RZ, P6 ;  /* 0x000000ff6c6e7208 */ /* 0x000fe20003000000 */
[----:B------:R-:W-:Y:S01]  /*4ce0*/  FMUL.FTZ R108, R80, UR28 ;  /* 0x0000001c506c7c20 */ /* 0x000fe20008410000 */
[----:B------:R-:W-:Y:S01]  /*4cf0*/  F2FP.F16.F32.PACK_AB R106, R109, R106 ;  /* 0x0000006a6d6a723e */ /* 0x000fe200000000ff */
[----:B------:R-:W-:Y:S01]  /*4d00*/  FMUL.FTZ R109, R104, UR28 ;  /* 0x0000001c686d7c20 */ /* 0x000fe20008410000 */
[C---:B------:R-:W-:Y:S01]  /*4d10*/  LOP3.LUT P1, RZ, R152.reuse, 0xff0000, RZ, 0xc0, !PT ;  /* 0x00ff000098ff7812 */ /* 0x040fe2000782c0ff */
[----:B------:R-:W-:Y:S01]  /*4d20*/  HADD2.F32 R80, -RZ, R88.H1_H1 ;  /* 0x30000058ff507230 */ /* 0x000fe20000004100 */
[----:B------:R-:W-:Y:S01]  /*4d30*/  LOP3.LUT P5, RZ, R152, 0xff000000, RZ, 0xc0, !PT ;  /* 0xff00000098ff7812 */ /* 0x000fe200078ac0ff */
[----:B------:R-:W-:Y:S01]  /*4d40*/  FADD.FTZ R81, R8, -R81 ;  /* 0x8000005108517221 */ /* 0x000fe20000010000 */
[----:B------:R-:W-:-:S02]  /*4d50*/  F2FP.F16.F32.PACK_AB R82, R110, R105 ;  /* 0x000000696e52723e */ /* 0x000fc400000000ff */
[----:B------:R-:W-:Y:S01]  /*4d60*/  FSEL R105, R108, RZ, P1 ;  /* 0x000000ff6c697208 */ /* 0x000fe20000800000 */
[----:B------:R-:W-:Y:S01]  /*4d70*/  FFMA.FTZ R104, R81, UR16, R80 ;  /* 0x0000001051687c23 */ /* 0x000fe20008010050 */
[----:B------:R-:W-:Y:S02]  /*4d80*/  FSEL R110, R109, RZ, P5 ;  /* 0x000000ff6d6e7208 */ /* 0x000fe40002800000 */
[----:B------:R-:W-:Y:S01]  /*4d90*/  LOP3.LUT P1, RZ, R146, 0xff0000, RZ, 0xc0, !PT ;  /* 0x00ff000092ff7812 */ /* 0x000fe2000782c0ff */
[----:B------:R-:W-:Y:S01]  /*4da0*/  FMUL.FTZ R104, R104, UR28 ;  /* 0x0000001c68687c20 */ /* 0x000fe20008410000 */
[----:B------:R-:W-:Y:S01]  /*4db0*/  F2FP.F16.F32.PACK_AB R81, R110, R105 ;  /* 0x000000696e51723e */ /* 0x000fe200000000ff */
[----:B------:R-:W-:Y:S01]  /*4dc0*/  FFMA.FTZ R105, R5, UR9, R142 ;  /* 0x0000000905697c23 */ /* 0x000fe2000801008e */
[C---:B------:R-:W-:Y:S02]  /*4dd0*/  LOP3.LUT P5, RZ, R146.reuse, 0xff000000, RZ, 0xc0, !PT ;  /* 0xff00000092ff7812 */ /* 0x040fe400078ac0ff */
[----:B------:R-:W-:Y:S01]  /*4de0*/  LOP3.LUT P6, RZ, R146, 0xff00, RZ, 0xc0, !PT ;  /* 0x0000ff0092ff7812 */ /* 0x000fe200078cc0ff */
[----:B------:R-:W-:Y:S01]  /*4df0*/  FADD.FTZ R80, R6, -R105 ;  /* 0x8000006906507221 */ /* 0x000fe20000010000 */
[----:B------:R-:W-:-:S02]  /*4e00*/  FSEL R105, R108, RZ, P1 ;  /* 0x000000ff6c697208 */ /* 0x000fc40000800000 */
[----:B------:R-:W-:Y:S01]  /*4e10*/  FSEL R108, R109, RZ, P5 ;  /* 0x000000ff6d6c7208 */ /* 0x000fe20002800000 */
[----:B------:R-:W-:Y:S01]  /*4e20*/  HADD2.F32 R109, -RZ, R88.H0_H0 ;  /* 0x20000058ff6d7230 */ /* 0x000fe20000004100 */
[C---:B------:R-:W-:Y:S02]  /*4e30*/  LOP3.LUT P1, RZ, R152.reuse, 0xff00, RZ, 0xc0, !PT ;  /* 0x0000ff0098ff7812 */ /* 0x040fe4000782c0ff */
[----:B------:R-:W-:Y:S02]  /*4e40*/  LOP3.LUT P5, RZ, R152, 0xff, RZ, 0xc0, !PT ;  /* 0x000000ff98ff7812 */ /* 0x000fe400078ac0ff */
[----:B------:R-:W-:Y:S01]  /*4e50*/  FFMA.FTZ R80, R80, UR16, R109 ;  /* 0x0000001050507c23 */ /* 0x000fe2000801006d */
[----:B------:R-:W-:Y:S02]  /*4e60*/  FSEL R109, R104, RZ, P6 ;  /* 0x000000ff686d7208 */ /* 0x000fe40003000000 */
[----:B------:R-:W-:Y:S01]  /*4e70*/  LOP3.LUT P6, RZ, R146, 0xff, RZ, 0xc0, !PT ;  /* 0x000000ff92ff7812 */ /* 0x000fe200078cc0ff */
[----:B------:R-:W-:Y:S01]  /*4e80*/  FMUL.FTZ R80, R80, UR28 ;  /* 0x0000001c50507c20 */ /* 0x000fe20008410000 */
[----:B------:R-:W-:-:S02]  /*4e90*/  F2FP.F16.F32.PACK_AB R105, R108, R105 ;  /* 0x000000696c69723e */ /* 0x000fc400000000ff */
[----:B------:R-:W-:Y:S02]  /*4ea0*/  FSEL R111, R104, RZ, P1 ;  /* 0x000000ff686f7208 */ /* 0x000fe40000800000 */
[C---:B------:R-:W-:Y:S02]  /*4eb0*/  FSEL R108, R80.reuse, RZ, P5 ;  /* 0x000000ff506c7208 */ /* 0x040fe40002800000 */
[----:B------:R-:W-:Y:S02]  /*4ec0*/  FSEL R104, R80, RZ, P6 ;  /* 0x000000ff50687208 */ /* 0x000fe40003000000 */
[----:B------:R-:W-:Y:S02]  /*4ed0*/  F2FP.F16.F32.PACK_AB R80, R111, R108 ;  /* 0x0000006c6f50723e */ /* 0x000fe400000000ff */
[----:B------:R-:W-:Y:S01]  /*4ee0*/  F2FP.F16.F32.PACK_AB R104, R109, R104 ;  /* 0x000000686d68723e */ /* 0x000fe200000000ff */
[----:B------:R-:W-:Y:S06]  /*4ef0*/  BRA `(.L_x_579) ;  /* 0x0000001800547947 */ /* 0x000fec0003800000 */
.L_x_577:
[----:B------:R-:W-:-:S04]  /*4f00*/  UISETP.NE.U32.AND UP0, UPT, UR10, URZ, UPT ;  /* 0x000000ff0a00728c */ /* 0x000fc8000bf05070 */
[----:B------:R-:W-:-:S09]  /*4f10*/  UISETP.NE.AND.EX UP0, UPT, UR11, URZ, UPT, UP0 ;  /* 0x000000ff0b00728c */ /* 0x000fd2000bf05300 */
[----:B------:R-:W-:Y:S05]  /*4f20*/  BRA.U !UP0, `(.L_x_580) ;  /* 0x00000005083c7547 */ /* 0x000fea000b800000 */
[--C-:B0-----:R-:W-:Y:S01]  /*4f30*/  FFMA.FTZ R81, R15, UR9, R142.reuse ;  /* 0x000000090f517c23 */ /* 0x101fe2000801008e */
        /* <DEDUP_REMOVED lines=9> */
[----:B------:R-:W-:Y:S01]  /*4fd0*/  ISETP.GE.U32.AND.EX P1, PT, R153, 0x1000000, PT, P1 ;  /* 0x010000009900780c */ /* 0x000fe20003f26110 */
[----:B------:R-:W-:Y:S01]  /*4fe0*/  FMUL.FTZ R98, R97, UR16 ;  /* 0x0000001061627c20 */ /* 0x000fe20008410000 */
[----:B------:R-:W-:Y:S01]  /*4ff0*/  FMUL.FTZ R80, R99, UR28 ;  /* 0x0000001c63507c20 */ /* 0x000fe20008410000 */
[C---:B------:R-:W-:Y:S01]  /*5000*/  FMUL.FTZ R81, R82.reuse, UR28 ;  /* 0x0000001c52517c20 */ /* 0x040fe20008410000 */
[----:B------:R-:W-:Y:S01]  /*5010*/  F2FP.F16.F32.PACK_AB R99, R82, R99 ;  /* 0x000000635263723e */ /* 0x000fe200000000ff */
[--C-:B------:R-:W-:Y:S01]  /*5020*/  FFMA.FTZ R82, R9, UR9, R142.reuse ;  /* 0x0000000909527c23 */ /* 0x100fe2000801008e */
[----:B------:R-:W-:Y:S01]  /*5030*/  FFMA.FTZ R97, R14, UR9, R142 ;  /* 0x000000090e617c23 */ /* 0x000fe2000801008e */
[----:B------:R-:W-:-:S02]  /*5040*/  FSEL R83, R80, RZ, P5 ;  /* 0x000000ff50537208 */ /* 0x000fc40002800000 */
[----:B------:R-:W-:Y:S01]  /*5050*/  LOP3.LUT P5, RZ, R147, 0xff0000, RZ, 0xc0, !PT ;  /* 0x00ff000093ff7812 */ /* 0x000fe200078ac0ff */
[----:B------:R-:W-:Y:S01]  /*5060*/  FADD.FTZ R82, R7, -R82 ;  /* 0x8000005207527221 */ /* 0x000fe20000010000 */
[----:B------:R-:W-:Y:S02]  /*5070*/  FSEL R96, R81, RZ, P1 ;  /* 0x000000ff51607208 */ /* 0x000fe40000800000 */
[----:B------:R-:W-:Y:S02]  /*5080*/  ISETP.GE.U32.AND P1, PT, R146, RZ, PT ;  /* 0x000000ff9200720c */ /* 0x000fe40003f26070 */
[----:B------:R-:W-:Y:S01]  /*5090*/  FSEL R107, R80, RZ, P5 ;  /* 0x000000ff506b7208 */ /* 0x000fe20002800000 */
[----:B------:R-:W-:Y:S01]  /*50a0*/  FFMA.FTZ R80, R18, UR9, R142 ;  /* 0x0000000912507c23 */ /* 0x000fe2000801008e */
[----:B------:R-:W-:Y:S02]  /*50b0*/  ISETP.GE.U32.AND.EX P1, PT, R147, 0x1000000, PT, P1 ;  /* 0x010000009300780c */ /* 0x000fe40003f26110 */
[----:B------:R-:W-:Y:S01]  /*50c0*/  F2FP.F16.F32.PACK_AB R83, R96, R83 ;  /* 0x000000536053723e */ /* 0x000fe200000000ff */
[----:B------:R-:W-:Y:S01]  /*50d0*/  FADD.FTZ R105, R13, -R80 ;  /* 0x800000500d697221 */ /* 0x000fe20000010000 */
[----:B------:R-:W-:Y:S01]  /*50e0*/  FSEL R104, R81, RZ, P1 ;  /* 0x000000ff51687208 */ /* 0x000fe20000800000 */
[----:B------:R-:W-:Y:S01]  /*50f0*/  FMUL.FTZ R80, R98, UR28 ;  /* 0x0000001c62507c20 */ /* 0x000fe20008410000 */
[----:B------:R-:W-:Y:S01]  /*5100*/  FADD.FTZ R96, R12, -R97 ;  /* 0x800000610c607221 */ /* 0x000fe20000010000 */
[----:B------:R-:W-:Y:S01]  /*5110*/  FMUL.FTZ R81, R105, UR16 ;  /* 0x0000001069517c20 */ /* 0x000fe20008410000 */
[----:B------:R-:W-:Y:S01]  /*5120*/  LOP3.LUT P6, RZ, R147, 0xff, RZ, 0xc0, !PT ;  /* 0x000000ff93ff7812 */ /* 0x000fe200078cc0ff */
[----:B------:R-:W-:Y:S01]  /*5130*/  FMUL.FTZ R97, R82, UR16 ;  /* 0x0000001052617c20 */ /* 0x000fe20008410000 */
[----:B------:R-:W-:Y:S01]  /*5140*/  LOP3.LUT P5, RZ, R153, 0xff, RZ, 0xc0, !PT ;  /* 0x000000ff99ff7812 */ /* 0x000fe200078ac0ff */
[----:B------:R-:W-:Y:S01]  /*5150*/  FMUL.FTZ R82, R96, UR16 ;  /* 0x0000001060527c20 */ /* 0x000fe20008410000 */
[C---:B------:R-:W-:Y:S01]  /*5160*/  F2FP.F16.F32.PACK_AB R98, R81.reuse, R98 ;  /* 0x000000625162723e */ /* 0x040fe200000000ff */
[----:B------:R-:W-:Y:S01]  /*5170*/  FMUL.FTZ R81, R81, UR28 ;  /* 0x0000001c51517c20 */ /* 0x000fe20008410000 */
[----:B------:R-:W-:Y:S01]  /*5180*/  LOP3.LUT P1, RZ, R147, 0xff00, RZ, 0xc0, !PT ;  /* 0x0000ff0093ff7812 */ /* 0x000fe2000782c0ff */
[----:B------:R-:W-:Y:S01]  /*5190*/  FMUL.FTZ R96, R82, UR28 ;  /* 0x0000001c52607c20 */ /* 0x000fe20008410000 */
[----:B------:R-:W-:-:S02]  /*51a0*/  FSEL R106, R80, RZ, P6 ;  /* 0x000000ff506a7208 */ /* 0x000fc40003000000 */
[----:B------:R-:W-:Y:S02]  /*51b0*/  LOP3.LUT P6, RZ, R153, 0xff00, RZ, 0xc0, !PT ;  /* 0x0000ff0099ff7812 */ /* 0x000fe400078cc0ff */
[----:B------:R-:W-:Y:S01]  /*51c0*/  FSEL R105, R80, RZ, P5 ;  /* 0x000000ff50697208 */ /* 0x000fe20002800000 */
[----:B------:R-:W-:Y:S01]  /*51d0*/  FMUL.FTZ R80, R97, UR28 ;  /* 0x0000001c61507c20 */ /* 0x000fe20008410000 */
[----:B------:R-:W-:Y:S02]  /*51e0*/  F2FP.F16.F32.PACK_AB R97, R82, R97 ;  /* 0x000000615261723e */ /* 0x000fe400000000ff */
[----:B------:R-:W-:Y:S02]  /*51f0*/  FSEL R109, R81, RZ, P1 ;  /* 0x000000ff516d7208 */ /* 0x000fe40000800000 */
[C---:B------:R-:W-:Y:S02]  /*5200*/  LOP3.LUT P5, RZ, R152.reuse, 0xff0000, RZ, 0xc0, !PT ;  /* 0x00ff000098ff7812 */ /* 0x040fe400078ac0ff */
[----:B------:R-:W-:-:S02]  /*5210*/  LOP3.LUT P1, RZ, R152, 0xff000000, RZ, 0xc0, !PT ;  /* 0xff00000098ff7812 */ /* 0x000fc4000782c0ff */
[----:B------:R-:W-:Y:S02]  /*5220*/  FSEL R82, R81, RZ, P6 ;  /* 0x000000ff51527208 */ /* 0x000fe40003000000 */
[----:B------:R-:W-:Y:S02]  /*5230*/  F2FP.F16.F32.PACK_AB R107, R104, R107 ;  /* 0x0000006b686b723e */ /* 0x000fe400000000ff */
[----:B------:R-:W-:Y:S02]  /*5240*/  FSEL R81, R80, RZ, P5 ;  /* 0x000000ff50517208 */ /* 0x000fe40002800000 */
[----:B------:R-:W-:Y:S02]  /*5250*/  FSEL R104, R96, RZ, P1 ;  /* 0x000000ff60687208 */ /* 0x000fe40000800000 */
[----:B------:R-:W-:Y:S01]  /*5260*/  F2FP.F16.F32.PACK_AB R82, R82, R105 ;  /* 0x000000695252723e */ /* 0x000fe200000000ff */
[--C-:B------:R-:W-:Y:S01]  /*5270*/  FFMA.FTZ R105, R10, UR9, R142.reuse ;  /* 0x000000090a697c23 */ /* 0x100fe2000801008e */
[----:B------:R-:W-:Y:S01]  /*5280*/  F2FP.F16.F32.PACK_AB R106, R109, R106 ;  /* 0x0000006a6d6a723e */ /* 0x000fe200000000ff */
[----:B------:R-:W-:Y:S01]  /*5290*/  FFMA.FTZ R109, R5, UR9, R142 ;  /* 0x00000009056d7c23 */ /* 0x000fe2000801008e */
[----:B------:R-:W-:-:S02]  /*52a0*/  LOP3.LUT P1, RZ, R146, 0xff0000, RZ, 0xc0, !PT ;  /* 0x00ff000092ff7812 */ /* 0x000fc4000782c0ff */
[----:B------:R-:W-:Y:S01]  /*52b0*/  F2FP.F16.F32.PACK_AB R81, R104, R81 ;  /* 0x000000516851723e */ /* 0x000fe200000000ff */
[----:B------:R-:W-:Y:S01]  /*52c0*/  FADD.FTZ R104, R8, -R105 ;  /* 0x8000006908687221 */ /* 0x000fe20000010000 */
[----:B------:R-:W-:Y:S01]  /*52d0*/  FSEL R105, R80, RZ, P1 ;  /* 0x000000ff50697208 */ /* 0x000fe20000800000 */
[----:B------:R-:W-:Y:S01]  /*52e0*/  FADD.FTZ R80, R6, -R109 ;  /* 0x8000006d06507221 */ /* 0x000fe20000010000 */
[----:B------:R-:W-:Y:S01]  /*52f0*/  LOP3.LUT P5, RZ, R146, 0xff000000, RZ, 0xc0, !PT ;  /* 0xff00000092ff7812 */ /* 0x000fe200078ac0ff */
[----:B------:R-:W-:Y:S01]  /*5300*/  FMUL.FTZ R109, R104, UR16 ;  /* 0x00000010686d7c20 */ /* 0x000fe20008410000 */
[----:B------:R-:W-:Y:S01]  /*5310*/  LOP3.LUT P6, RZ, R146, 0xff00, RZ, 0xc0, !PT ;  /* 0x0000ff0092ff7812 */ /* 0x000fe200078cc0ff */
[----:B------:R-:W-:Y:S01]  /*5320*/  FMUL.FTZ R80, R80, UR16 ;  /* 0x0000001050507c20 */ /* 0x000fe20008410000 */
[----:B------:R-:W-:Y:S01]  /*5330*/  FSEL R96, R96, RZ, P5 ;  /* 0x000000ff60607208 */ /* 0x000fe20002800000 */
[----:B------:R-:W-:Y:S01]  /*5340*/  FMUL.FTZ R104, R109, UR28 ;  /* 0x0000001c6d687c20 */ /* 0x000fe20008410000 */
[----:B------:R-:W-:-:S02]  /*5350*/  LOP3.LUT P1, RZ, R152, 0xff00, RZ, 0xc0, !PT ;  /* 0x0000ff0098ff7812 */ /* 0x000fc4000782c0ff */
[----:B------:R-:W-:Y:S02]  /*5360*/  F2FP.F16.F32.PACK_AB R105, R96, R105 ;  /* 0x000000696069723e */ /* 0x000fe400000000ff */
[----:B------:R-:W-:Y:S01]  /*5370*/  F2FP.F16.F32.PACK_AB R96, R109, R80 ;  /* 0x000000506d60723e */ /* 0x000fe200000000ff */
[----:B------:R-:W-:Y:S01]  /*5380*/  FMUL.FTZ R80, R80, UR28 ;  /* 0x0000001c50507c20 */ /* 0x000fe20008410000 */
[----:B------:R-:W-:Y:S02]  /*5390*/  FSEL R109, R104, RZ, P6 ;  /* 0x000000ff686d7208 */ /* 0x000fe40003000000 */
[----:B------:R-:W-:Y:S02]  /*53a0*/  LOP3.LUT P5, RZ, R152, 0xff, RZ, 0xc0, !PT ;  /* 0x000000ff98ff7812 */ /* 0x000fe400078ac0ff */
[----:B------:R-:W-:Y:S02]  /*53b0*/  LOP3.LUT P6, RZ, R146, 0xff, RZ, 0xc0, !PT ;  /* 0x000000ff92ff7812 */ /* 0x000fe400078cc0ff */
[----:B------:R-:W-:-:S02]  /*53c0*/  FSEL R111, R104, RZ, P1 ;  /* 0x000000ff686f7208 */ /* 0x000fc40000800000 */
[C---:B------:R-:W-:Y:S02]  /*53d0*/  FSEL R108, R80.reuse, RZ, P5 ;  /* 0x000000ff506c7208 */ /* 0x040fe40002800000 */
[----:B------:R-:W-:Y:S02]  /*53e0*/  FSEL R104, R80, RZ, P6 ;  /* 0x000000ff50687208 */ /* 0x000fe40003000000 */
[----:B------:R-:W-:Y:S02]  /*53f0*/  F2FP.F16.F32.PACK_AB R80, R111, R108 ;  /* 0x0000006c6f50723e */ /* 0x000fe400000000ff */
[----:B------:R-:W-:Y:S01]  /*5400*/  F2FP.F16.F32.PACK_AB R104, R109, R104 ;  /* 0x000000686d68723e */ /* 0x000fe200000000ff */
[----:B------:R-:W-:Y:S06]  /*5410*/  BRA `(.L_x_579) ;  /* 0x00000014000c7947 */ /* 0x000fec0003800000 */
.L_x_580:
        /* <DEDUP_REMOVED lines=10> */
[----:B------:R-:W-:Y:S01]  /*54c0*/  ISETP.GE.U32.AND P5, PT, R146, RZ, PT ;  /* 0x000000ff9200720c */ /* 0x000fe20003fa6070 */
[----:B------:R-:W-:Y:S01]  /*54d0*/  FMUL.FTZ R109, R109, UR16 ;  /* 0x000000106d6d7c20 */ /* 0x000fe20008410000 */
[----:B------:R-:W-:Y:S01]  /*54e0*/  FMUL.FTZ R80, R81, UR28 ;  /* 0x0000001c51507c20 */ /* 0x000fe20008410000 */
[----:B------:R-:W-:Y:S01]  /*54f0*/  FMUL.FTZ R82, R82, UR28 ;  /* 0x0000001c52527c20 */ /* 0x000fe20008410000 */
[----:B------:R-:W-:Y:S01]  /*5500*/  ISETP.GE.U32.AND.EX P1, PT, R153, 0x1000000, PT, P1 ;  /* 0x010000009900780c */ /* 0x000fe20003f26110 */
[----:B------:R-:W-:Y:S01]  /*5510*/  FFMA.FTZ R81, R11, UR9, R142 ;  /* 0x000000090b517c23 */ /* 0x000fe2000801008e */
[----:B------:R-:W-:Y:S01]  /*5520*/  ISETP.GE.U32.AND.EX P5, PT, R147, 0x1000000, PT, P5 ;  /* 0x010000009300780c */ /* 0x000fe20003fa6150 */
[----:B------:R-:W-:Y:S01]  /*5530*/  FMUL.FTZ R109, R109, UR28 ;  /* 0x0000001c6d6d7c20 */ /* 0x000fe20008410000 */
[----:B------:R-:W-:Y:S01]  /*5540*/  FSEL R83, R80, RZ, P6 ;  /* 0x000000ff50537208 */ /* 0x000fe20003000000 */
[----:B------:R-:W-:Y:S01]  /*5550*/  FADD.FTZ R81, R16, -R81 ;  /* 0x8000005110517221 */ /* 0x000fe20000010000 */
[----:B------:R-:W-:-:S02]  /*5560*/  LOP3.LUT P6, RZ, R147, 0xff0000, RZ, 0xc0, !PT ;  /* 0x00ff000093ff7812 */ /* 0x000fc400078cc0ff */
[----:B------:R-:W-:Y:S02]  /*5570*/  FSEL R104, R82, RZ, P1 ;  /* 0x000000ff52687208 */ /* 0x000fe40000800000 */
[----:B------:R-:W-:Y:S01]  /*5580*/  FSEL R107, R80, RZ, P6 ;  /* 0x000000ff506b7208 */ /* 0x000fe20003000000 */
[--C-:B------:R-:W-:Y:S01]  /*5590*/  FFMA.FTZ R80, R9, UR9, R142.reuse ;  /* 0x0000000909507c23 */ /* 0x100fe2000801008e */
[----:B------:R-:W-:Y:S02]  /*55a0*/  FSEL R82, R82, RZ, P5 ;  /* 0x000000ff52527208 */ /* 0x000fe40002800000 */
[----:B------:R-:W-:Y:S01]  /*55b0*/  F2FP.F16.F32.PACK_AB R83, R104, R83 ;  /* 0x000000536853723e */ /* 0x000fe200000000ff */
[----:B------:R-:W-:Y:S01]  /*55c0*/  FFMA.FTZ R104, R18, UR9, R142 ;  /* 0x0000000912687c23 */ /* 0x000fe2000801008e */
[----:B------:R-:W-:Y:S01]  /*55d0*/  F2FP.F16.F32.PACK_AB R107, R82, R107 ;  /* 0x0000006b526b723e */ /* 0x000fe200000000ff */
[----:B------:R-:W-:Y:S01]  /*55e0*/  FMUL.FTZ R82, R81, UR16 ;  /* 0x0000001051527c20 */ /* 0x000fe20008410000 */
[----:B------:R-:W-:Y:S01]  /*55f0*/  LOP3.LUT P5, RZ, R147, 0xff, RZ, 0xc0, !PT ;  /* 0x000000ff93ff7812 */ /* 0x000fe200078ac0ff */
[----:B------:R-:W-:Y:S01]  /*5600*/  FADD.FTZ R104, R13, -R104 ;  /* 0x800000680d687221 */ /* 0x000fe20000010000 */
[----:B------:R-:W-:Y:S01]  /*5610*/  FFMA.FTZ R81, R14, UR9, R142 ;  /* 0x000000090e517c23 */ /* 0x000fe2000801008e */
[----:B------:R-:W-:Y:S01]  /*5620*/  FMUL.FTZ R82, R82, UR28 ;  /* 0x0000001c52527c20 */ /* 0x000fe20008410000 */
[----:B------:R-:W-:Y:S01]  /*5630*/  FADD.FTZ R80, R7, -R80 ;  /* 0x8000005007507221 */ /* 0x000fe20000010000 */
[----:B------:R-:W-:Y:S01]  /*5640*/  FMUL.FTZ R104, R104, UR16 ;  /* 0x0000001068687c20 */ /* 0x000fe20008410000 */
[----:B------:R-:W-:Y:S01]  /*5650*/  FADD.FTZ R81, R12, -R81 ;  /* 0x800000510c517221 */ /* 0x000fe20000010000 */
[C---:B------:R-:W-:Y:S01]  /*5660*/  LOP3.LUT P6, RZ, R153.reuse, 0xff, RZ, 0xc0, !PT ;  /* 0x000000ff99ff7812 */ /* 0x040fe200078cc0ff */
[----:B------:R-:W-:Y:S01]  /*5670*/  FMUL.FTZ R80, R80, UR16 ;  /* 0x0000001050507c20 */ /* 0x000fe20008410000 */
[----:B------:R-:W-:Y:S01]  /*5680*/  FSEL R106, R82, RZ, P5 ;  /* 0x000000ff526a7208 */ /* 0x000fe20002800000 */
        /* <DEDUP_REMOVED lines=8> */
[C---:B------:R-:W-:Y:S02]  /*5710*/  LOP3.LUT P6, RZ, R152.reuse, 0xff0000, RZ, 0xc0, !PT ;  /* 0x00ff000098ff7812 */ /* 0x040fe400078cc0ff */
[----:B------:R-:W-:Y:S02]  /*5720*/  LOP3.LUT P5, RZ, R152, 0xff000000, RZ, 0xc0, !PT ;  /* 0xff00000098ff7812 */ /* 0x000fe400078ac0ff */
[----:B------:R-:W-:Y:S02]  /*5730*/  F2FP.F16.F32.PACK_AB R82, R105, R82 ;  /* 0x000000526952723e */ /* 0x000fe400000000ff */
[----:B------:R-:W-:Y:S02]  /*5740*/  FSEL R105, R104, RZ, P1 ;  /* 0x000000ff68697208 */ /* 0x000fe40000800000 */
[----:B------:R-:W-:Y:S02]  /*5750*/  FSEL R81, R80, RZ, P6 ;  /* 0x000000ff50517208 */ /* 0x000fe40003000000 */
[----:B------:R-:W-:-:S02]  /*5760*/  FSEL R104, R108, RZ, P5 ;  /* 0x000000ff6c687208 */ /* 0x000fc40002800000 */
[----:B------:R-:W-:Y:S01]  /*5770*/  F2FP.F16.F32.PACK_AB R106, R105, R106 ;  /* 0x0000006a696a723e */ /* 0x000fe200000000ff */
[----:B------:R-:W-:Y:S01]  /*5780*/  FFMA.FTZ R105, R5, UR9, R142 ;  /* 0x0000000905697c23 */ /* 0x000fe2000801008e */
[----:B------:R-:W-:Y:S02]  /*5790*/  LOP3.LUT P1, RZ, R146, 0xff0000, RZ, 0xc0, !PT ;  /* 0x00ff000092ff7812 */ /* 0x000fe4000782c0ff */
[----:B------:R-:W-:Y:S02]  /*57a0*/  F2FP.F16.F32.PACK_AB R81, R104, R81 ;  /* 0x000000516851723e */ /* 0x000fe400000000ff */
[----:B------:R-:W-:Y:S02]  /*57b0*/  LOP3.LUT P5, RZ, R146, 0xff000000, RZ, 0xc0, !PT ;  /* 0xff00000092ff7812 */ /* 0x000fe400078ac0ff */
[----:B------:R-:W-:Y:S01]  /*57c0*/  FSEL R104, R80, RZ, P1 ;  /* 0x000000ff50687208 */ /* 0x000fe20000800000 */
[----:B------:R-:W-:Y:S01]  /*57d0*/  FADD.FTZ R80, R6, -R105 ;  /* 0x8000006906507221 */ /* 0x000fe20000010000 */
[----:B------:R-:W-:-:S02]  /*57e0*/  FSEL R111, R108, RZ, P5 ;  /* 0x000000ff6c6f7208 */ /* 0x000fc40002800000 */
[----:B------:R-:W-:Y:S01]  /*57f0*/  LOP3.LUT P6, RZ, R146, 0xff00, RZ, 0xc0, !PT ;  /* 0x0000ff0092ff7812 */ /* 0x000fe200078cc0ff */
[----:B------:R-:W-:Y:S01]  /*5800*/  FMUL.FTZ R80, R80, UR16 ;  /* 0x0000001050507c20 */ /* 0x000fe20008410000 */
[----:B------:R-:W-:Y:S02]  /*5810*/  F2FP.F16.F32.PACK_AB R105, R111, R104 ;  /* 0x000000686f69723e */ /* 0x000fe400000000ff */
[----:B------:R-:W-:Y:S01]  /*5820*/  FSEL R111, R109, RZ, P6 ;  /* 0x000000ff6d6f7208 */ /* 0x000fe20003000000 */
[----:B------:R-:W-:Y:S01]  /*5830*/  FMUL.FTZ R80, R80, UR28 ;  /* 0x0000001c50507c20 */ /* 0x000fe20008410000 */
[C---:B------:R-:W-:Y:S02]  /*5840*/  LOP3.LUT P1, RZ, R152.reuse, 0xff00, RZ, 0xc0, !PT ;  /* 0x0000ff0098ff7812 */ /* 0x040fe4000782c0ff */
[----:B------:R-:W-:Y:S02]  /*5850*/  LOP3.LUT P5, RZ, R152, 0xff, RZ, 0xc0, !PT ;  /* 0x000000ff98ff7812 */ /* 0x000fe400078ac0ff */
[----:B------:R-:W-:-:S02]  /*5860*/  LOP3.LUT P6, RZ, R146, 0xff, RZ, 0xc0, !PT ;  /* 0x000000ff92ff7812 */ /* 0x000fc400078cc0ff */
[----:B------:R-:W-:Y:S02]  /*5870*/  FSEL R109, R109, RZ, P1 ;  /* 0x000000ff6d6d7208 */ /* 0x000fe40000800000 */
[C---:B------:R-:W-:Y:S02]  /*5880*/  FSEL R108, R80.reuse, RZ, P5 ;  /* 0x000000ff506c7208 */ /* 0x040fe40002800000 */
[----:B------:R-:W-:Y:S02]  /*5890*/  FSEL R104, R80, RZ, P6 ;  /* 0x000000ff50687208 */ /* 0x000fe40003000000 */
[----:B------:R-:W-:Y:S02]  /*58a0*/  F2FP.F16.F32.PACK_AB R80, R109, R108 ;  /* 0x0000006c6d50723e */ /* 0x000fe400000000ff */
[----:B------:R-:W-:Y:S01]  /*58b0*/  F2FP.F16.F32.PACK_AB R104, R111, R104 ;  /* 0x000000686f68723e */ /* 0x000fe200000000ff */
[----:B------:R-:W-:Y:S06]  /*58c0*/  BRA `(.L_x_579) ;  /* 0x0000000c00e07947 */ /* 0x000fec0003800000 */
.L_x_576:
        /* <DEDUP_REMOVED lines=18> */
[----:B------:R-:W-:Y:S01]  /*59f0*/  FADD.FTZ R99, R13, -R98 ;  /* 0x800000620d637221 */ /* 0x000fe20000010000 */
[----:B------:R-:W-:Y:S01]  /*5a00*/  ISETP.GE.U32.AND P1, PT, R146, RZ, PT ;  /* 0x000000ff9200720c */ /* 0x000fe20003f26070 */
[----:B------:R-:W-:Y:S01]  /*5a10*/  FFMA.FTZ R106, R105, UR16, R106 ;  /* 0x00000010696a7c23 */ /* 0x000fe2000801006a */
[----:B------:R-:W-:Y:S01]  /*5a20*/  FMUL.FTZ R108, R107, UR28 ;  /* 0x0000001c6b6c7c20 */ /* 0x000fe20008410000 */
[----:B------:R-:W-:Y:S01]  /*5a30*/  FFMA.FTZ R98, R97, UR16, R96 ;  /* 0x0000001061627c23 */ /* 0x000fe20008010060 */
[----:B------:R-:W-:Y:S01]  /*5a40*/  FFMA.FTZ R105, R99, UR16, R104 ;  /* 0x0000001063697c23 */ /* 0x000fe20008010068 */
[----:B------:R-:W-:Y:S01]  /*5a50*/  ISETP.GE.U32.AND.EX P1, PT, R147, 0x1000000, PT, P1 ;  /* 0x010000009300780c */ /* 0x000fe20003f26110 */
[----:B------:R-:W-:Y:S01]  /*5a60*/  FFMA.FTZ R96, R9, UR9, R142 ;  /* 0x0000000909607c23 */ /* 0x000fe2000801008e */
[----:B------:R-:W-:Y:S01]  /*5a70*/  F2FP.F16.F32.PACK_AB R99, R107, R106 ;  /* 0x0000006a6b63723e */ /* 0x000fe200000000ff */
[----:B------:R-:W-:Y:S01]  /*5a80*/  FMUL.FTZ R107, R106, UR28 ;  /* 0x0000001c6a6b7c20 */ /* 0x000fe20008410000 */
[----:B------:R-:W-:Y:S01]  /*5a90*/  FMUL.FTZ R104, R98, UR28 ;  /* 0x0000001c62687c20 */ /* 0x000fe20008410000 */
[----:B------:R-:W-:Y:S01]  /*5aa0*/  FSEL R108, R108, RZ, P1 ;  /* 0x000000ff6c6c7208 */ /* 0x000fe20000800000 */
[----:B------:R-:W-:Y:S01]  /*5ab0*/  FMUL.FTZ R106, R105, UR28 ;  /* 0x0000001c696a7c20 */ /* 0x000fe20008410000 */
[C---:B------:R-:W-:Y:S01]  /*5ac0*/  LOP3.LUT P6, RZ, R147.reuse, 0xff, RZ, 0xc0, !PT ;  /* 0x000000ff93ff7812 */ /* 0x040fe200078cc0ff */
[--C-:B------:R-:W-:Y:S01]  /*5ad0*/  HADD2.F32 R97, -RZ, R89.reuse.H0_H0 ;  /* 0x20000059ff617230 */ /* 0x100fe20000004100 */
[----:B------:R-:W-:Y:S01]  /*5ae0*/  LOP3.LUT P1, RZ, R147, 0xff00, RZ, 0xc0, !PT ;  /* 0x0000ff0093ff7812 */ /* 0x000fe2000782c0ff */
[----:B------:R-:W-:Y:S01]  /*5af0*/  FADD.FTZ R96, R7, -R96 ;  /* 0x8000006007607221 */ /* 0x000fe20000010000 */
[----:B------:R-:W-:Y:S01]  /*5b00*/  LOP3.LUT P5, RZ, R147, 0xff0000, RZ, 0xc0, !PT ;  /* 0x00ff000093ff7812 */ /* 0x000fe200078ac0ff */
[----:B------:R-:W-:Y:S01]  /*5b10*/  HADD2.F32 R111, -RZ, R89.H1_H1 ;  /* 0x30000059ff6f7230 */ /* 0x000fe20000004100 */
[----:B------:R-:W-:Y:S01]  /*5b20*/  F2FP.F16.F32.PACK_AB R98, R105, R98 ;  /* 0x000000626962723e */ /* 0x000fe200000000ff */
[--C-:B------:R-:W-:Y:S01]  /*5b30*/  FFMA.FTZ R105, R14, UR9, R142.reuse ;  /* 0x000000090e697c23 */ /* 0x100fe2000801008e */
[----:B------:R-:W-:Y:S01]  /*5b40*/  FSEL R104, R104, RZ, P6 ;  /* 0x000000ff68687208 */ /* 0x000fe20003000000 */
[----:B------:R-:W-:Y:S01]  /*5b50*/  FFMA.FTZ R97, R96, UR16, R97 ;  /* 0x0000001060617c23 */ /* 0x000fe20008010061 */
[----:B------:R-:W-:Y:S01]  /*5b60*/  FSEL R109, R106, RZ, P1 ;  /* 0x000000ff6a6d7208 */ /* 0x000fe20000800000 */
[----:B------:R-:W-:Y:S01]  /*5b70*/  FADD.FTZ R96, R12, -R105 ;  /* 0x800000690c607221 */ /* 0x000fe20000010000 */
[----:B------:R-:W-:Y:S01]  /*5b80*/  FSEL R107, R107, RZ, P5 ;  /* 0x000000ff6b6b7208 */ /* 0x000fe20002800000 */
[--C-:B------:R-:W-:Y:S01]  /*5b90*/  FFMA.FTZ R105, R5, UR9, R142.reuse ;  /* 0x0000000905697c23 */ /* 0x100fe2000801008e */
[----:B------:R-:W-:Y:S01]  /*5ba0*/  F2FP.F16.F32.PACK_AB R106, R109, R104 ;  /* 0x000000686d6a723e */ /* 0x000fe200000000ff */
[----:B------:R-:W-:Y:S01]  /*5bb0*/  FFMA.FTZ R109, R10, UR9, R142 ;  /* 0x000000090a6d7c23 */ /* 0x000fe2000801008e */
[----:B------:R-:W-:Y:S01]  /*5bc0*/  F2FP.F16.F32.PACK_AB R107, R108, R107 ;  /* 0x0000006b6c6b723e */ /* 0x000fe200000000ff */
[----:B------:R-:W-:Y:S01]  /*5bd0*/  FFMA.FTZ R108, R96, UR16, R111 ;  /* 0x00000010606c7c23 */ /* 0x000fe2000801006f */
        /* <DEDUP_REMOVED lines=11> */
[----:B------:R-:W-:-:S02]  /*5c90*/  FSEL R105, R105, RZ, P6 ;  /* 0x000000ff69697208 */ /* 0x000fc40003000000 */
[C---:B------:R-:W-:Y:S01]  /*5ca0*/  F2FP.F16.F32.PACK_AB R96, R109.reuse, R96 ;  /* 0x000000606d60723e */ /* 0x040fe200000000ff */
[----:B------:R-:W-:Y:S01]  /*5cb0*/  FMUL.FTZ R109, R109, UR28 ;  /* 0x0000001c6d6d7c20 */ /* 0x000fe20008410000 */
[C---:B------:R-:W-:Y:S02]  /*5cc0*/  LOP3.LUT P1, RZ, R146.reuse, 0xff000000, RZ, 0xc0, !PT ;  /* 0xff00000092ff7812 */ /* 0x040fe4000782c0ff */
[C---:B------:R-:W-:Y:S02]  /*5cd0*/  LOP3.LUT P5, RZ, R146.reuse, 0xff, RZ, 0xc0, !PT ;  /* 0x000000ff92ff7812 */ /* 0x040fe400078ac0ff */
[----:B------:R-:W-:Y:S02]  /*5ce0*/  LOP3.LUT P6, RZ, R146, 0xff00, RZ, 0xc0, !PT ;  /* 0x0000ff0092ff7812 */ /* 0x000fe400078cc0ff */
[----:B------:R-:W-:Y:S02]  /*5cf0*/  FSEL R108, R108, RZ, P1 ;  /* 0x000000ff6c6c7208 */ /* 0x000fe40000800000 */
[----:B------:R-:W-:-:S02]  /*5d00*/  FSEL R104, R104, RZ, P5 ;  /* 0x000000ff68687208 */ /* 0x000fc40002800000 */
[----:B------:R-:W-:Y:S02]  /*5d10*/  FSEL R109, R109, RZ, P6 ;  /* 0x000000ff6d6d7208 */ /* 0x000fe40003000000 */
[----:B------:R-:W-:Y:S02]  /*5d20*/  F2FP.F16.F32.PACK_AB R105, R108, R105 ;  /* 0x000000696c69723e */ /* 0x000fe400000000ff */
[----:B------:R-:W-:Y:S01]  /*5d30*/  F2FP.F16.F32.PACK_AB R104, R109, R104 ;  /* 0x000000686d68723e */ /* 0x000fe200000000ff */
[----:B------:R-:W-:Y:S06]  /*5d40*/  BRA `(.L_x_579) ;  /* 0x0000000800c07947 */ /* 0x000fec0003800000 */
.L_x_582:
[--C-:B0-----:R-:W-:Y:S01]  /*5d50*/  FFMA.FTZ R105, R15, UR9, R142.reuse ;  /* 0x000000090f697c23 */ /* 0x101fe2000801008e */
[--C-:B-----5:R-:W-:Y:S02]  /*5d60*/  HADD2.F32 R104, -RZ, R91.reuse.H0_H0 ;  /* 0x2000005bff687230 */ /* 0x120fe40000004100 */
[----:B------:R-:W-:Y:S01]  /*5d70*/  FFMA.FTZ R106, R22, UR9, R142 ;  /* 0x00000009166a7c23 */ /* 0x000fe2000801008e */
[----:B------:R-:W-:Y:S02]  /*5d80*/  HADD2.F32 R107, -RZ, R91.H1_H1 ;  /* 0x3000005bff6b7230 */ /* 0x000fe40000004100 */
[----:B------:R-:W-:Y:S01]  /*5d90*/  FADD.FTZ R105, R20, -R105 ;  /* 0x8000006914697221 */ /* 0x000fe20000010000 */
[----:B------:R-:W-:Y:S01]  /*5da0*/  ISETP.GE.U32.AND P1, PT, R146, RZ, PT ;  /* 0x000000ff9200720c */ /* 0x000fe20003f26070 */
[----:B------:R-:W-:Y:S01]  /*5db0*/  FADD.FTZ R106, R17, -R106 ;  /* 0x8000006a116a7221 */ /* 0x000fe20000010000 */
[----:B------:R-:W-:Y:S01]  /*5dc0*/  LOP3.LUT P5, RZ, R147, 0xff0000, RZ, 0xc0, !PT ;  /* 0x00ff000093ff7812 */ /* 0x000fe200078ac0ff */
        /* <DEDUP_REMOVED lines=9> */
[----:B------:R-:W-:Y:S01]  /*5e60*/  FFMA.FTZ R106, R106, UR16, R107 ;  /* 0x000000106a6a7c23 */ /* 0x000fe2000801006b */
[----:B------:R-:W-:Y:S01]  /*5e70*/  FMUL.FTZ R109, R109, UR28 ;  /* 0x0000001c6d6d7c20 */ /* 0x000fe20008410000 */
[----:B------:R-:W-:Y:S01]  /*5e80*/  FFMA.FTZ R104, R105, UR16, R104 ;  /* 0x0000001069687c23 */ /* 0x000fe20008010068 */
[C---:B------:R-:W-:Y:S01]  /*5e90*/  ISETP.GE.U32.AND.EX P1, PT, R147.reuse, 0x1000000, PT, P1 ;  /* 0x010000009300780c */ /* 0x040fe20003f26110 */
[----:B------:R-:W-:Y:S01]  /*5ea0*/  FMUL.FTZ R105, R106, UR28 ;  /* 0x0000001c6a697c20 */ /* 0x000fe20008410000 */
[----:B------:R-:W-:Y:S01]  /*5eb0*/  FSEL R107, R108, RZ, P5 ;  /* 0x000000ff6c6b7208 */ /* 0x000fe20002800000 */
[----:B------:R-:W-:Y:S01]  /*5ec0*/  FMUL.FTZ R104, R104, UR28 ;  /* 0x0000001c68687c20 */ /* 0x000fe20008410000 */
[----:B------:R-:W-:-:S02]  /*5ed0*/  LOP3.LUT P5, RZ, R147, 0xff00, RZ, 0xc0, !PT ;  /* 0x0000ff0093ff7812 */ /* 0x000fc400078ac0ff */
[----:B------:R-:W-:Y:S02]  /*5ee0*/  LOP3.LUT P6, RZ, R147, 0xff, RZ, 0xc0, !PT ;  /* 0x000000ff93ff7812 */ /* 0x000fe400078cc0ff */
[----:B------:R-:W-:Y:S02]  /*5ef0*/  FSEL R108, R109, RZ, P1 ;  /* 0x000000ff6d6c7208 */ /* 0x000fe40000800000 */
[----:B------:R-:W-:Y:S01]  /*5f00*/  FSEL R109, R105, RZ, P5 ;  /* 0x000000ff696d7208 */ /* 0x000fe20002800000 */
[--C-:B------:R-:W-:Y:S01]  /*5f10*/  FFMA.FTZ R105, R14, UR9, R142.reuse ;  /* 0x000000090e697c23 */ /* 0x100fe2000801008e */
[----:B------:R-:W-:Y:S01]  /*5f20*/  FSEL R106, R104, RZ, P6 ;  /* 0x000000ff686a7208 */ /* 0x000fe20003000000 */
[----:B------:R-:W-:Y:S01]  /*5f30*/  FFMA.FTZ R104, R9, UR9, R142 ;  /* 0x0000000909687c23 */ /* 0x000fe2000801008e */
[----:B------:R-:W-:Y:S01]  /*5f40*/  F2FP.F16.F32.PACK_AB R107, R108, R107 ;  /* 0x0000006b6c6b723e */ /* 0x000fe200000000ff */
[----:B------:R-:W-:Y:S01]  /*5f50*/  FADD.FTZ R108, R12, -R105 ;  /* 0x800000690c6c7221 */ /* 0x000fe20000010000 */
[----:B------:R-:W-:Y:S01]  /*5f60*/  F2FP.F16.F32.PACK_AB R106, R109, R106 ;  /* 0x0000006a6d6a723e */ /* 0x000fe200000000ff */
[----:B------:R-:W-:-:S02]  /*5f70*/  HADD2.F32 R105, -RZ, R89.H0_H0 ;  /* 0x20000059ff697230 */ /* 0x000fc40000004100 */
[----:B------:R-:W-:Y:S01]  /*5f80*/  FADD.FTZ R104, R7, -R104 ;  /* 0x8000006807687221 */ /* 0x000fe20000010000 */
[----:B------:R-:W-:Y:S01]  /*5f90*/  HADD2.F32 R109, -RZ, R89.H1_H1 ;  /* 0x30000059ff6d7230 */ /* 0x000fe20000004100 */
[----:B------:R-:W-:Y:S02]  /*5fa0*/  LOP3.LUT P6, RZ, R146, 0xff0000, RZ, 0xc0, !PT ;  /* 0x00ff000092ff7812 */ /* 0x000fe400078cc0ff */
[----:B------:R-:W-:Y:S01]  /*5fb0*/  FFMA.FTZ R110, R104, UR16, R105 ;  /* 0x00000010686e7c23 */ /* 0x000fe20008010069 */
[--C-:B------:R-:W-:Y:S01]  /*5fc0*/  FFMA.FTZ R105, R5, UR9, R142.reuse ;  /* 0x0000000905697c23 */ /* 0x100fe2000801008e */
[----:B------:R-:W-:Y:S01]  /*5fd0*/  FFMA.FTZ R111, R108, UR16, R109 ;  /* 0x000000106c6f7c23 */ /* 0x000fe2000801006d */
[----:B------:R-:W-:Y:S01]  /*5fe0*/  FFMA.FTZ R109, R10, UR9, R142 ;  /* 0x000000090a6d7c23 */ /* 0x000fe2000801008e */
[--C-:B------:R-:W-:Y:S02]  /*5ff0*/  HADD2.F32 R104, -RZ, R88.reuse.H0_H0 ;  /* 0x20000058ff687230 */ /* 0x100fe40000004100 */
[----:B------:R-:W-:Y:S01]  /*6000*/  FADD.FTZ R105, R6, -R105 ;  /* 0x8000006906697221 */ /* 0x000fe20000010000 */
[----:B------:R-:W-:-:S02]  /*6010*/  HADD2.F32 R108, -RZ, R88.H1_H1 ;  /* 0x30000058ff6c7230 */ /* 0x000fc40000004100 */
[----:B------:R-:W-:Y:S01]  /*6020*/  FADD.FTZ R109, R8, -R109 ;  /* 0x8000006d086d7221 */ /* 0x000fe20000010000 */
[----:B------:R-:W-:Y:S01]  /*6030*/  FMUL.FTZ R110, R110, UR28 ;  /* 0x0000001c6e6e7c20 */ /* 0x000fe20008410000 */
[----:B------:R-:W-:Y:S01]  /*6040*/  FFMA.FTZ R104, R105, UR16, R104 ;  /* 0x0000001069687c23 */ /* 0x000fe20008010068 */
[----:B------:R-:W-:Y:S01]  /*6050*/  FMUL.FTZ R111, R111, UR28 ;  /* 0x0000001c6f6f7c20 */ /* 0x000fe20008410000 */
[----:B------:R-:W-:Y:S01]  /*6060*/  FFMA.FTZ R108, R109, UR16, R108 ;  /* 0x000000106d6c7c23 */ /* 0x000fe2000801006c */
[----:B------:R-:W-:Y:S01]  /*6070*/  LOP3.LUT P1, RZ, R146, 0xff000000, RZ, 0xc0, !PT ;  /* 0xff00000092ff7812 */ /* 0x000fe2000782c0ff */
[----:B------:R-:W-:Y:S01]  /*6080*/  FMUL.FTZ R104, R104, UR28 ;  /* 0x0000001c68687c20 */ /* 0x000fe20008410000 */
[----:B------:R-:W-:Y:S01]  /*6090*/  FSEL R105, R110, RZ, P6 ;  /* 0x000000ff6e697208 */ /* 0x000fe20003000000 */
[----:B------:R-:W-:Y:S01]  /*60a0*/  FMUL.FTZ R108, R108, UR28 ;  /* 0x0000001c6c6c7c20 */ /* 0x000fe20008410000 */
[C---:B------:R-:W-:Y:S02]  /*60b0*/  LOP3.LUT P5, RZ, R146.reuse, 0xff00, RZ, 0xc0, !PT ;  /* 0x0000ff0092ff7812 */ /* 0x040fe400078ac0ff */
[----:B------:R-:W-:-:S02]  /*60c0*/  LOP3.LUT P6, RZ, R146, 0xff, RZ, 0xc0, !PT ;  /* 0x000000ff92ff7812 */ /* 0x000fc400078cc0ff */
[----:B------:R-:W-:Y:S02]  /*60d0*/  FSEL R110, R111, RZ, P1 ;  /* 0x000000ff6f6e7208 */ /* 0x000fe40000800000 */
[----:B------:R-:W-:Y:S02]  /*60e0*/  FSEL R109, R108, RZ, P5 ;  /* 0x000000ff6c6d7208 */ /* 0x000fe40002800000 */
[----:B------:R-:W-:Y:S02]  /*60f0*/  FSEL R104, R104, RZ, P6 ;  /* 0x000000ff68687208 */ /* 0x000fe40003000000 */
[----:B------:R-:W-:Y:S02]  /*6100*/  F2FP.F16.F32.PACK_AB R105, R110, R105 ;  /* 0x000000696e69723e */ /* 0x000fe400000000ff */
[----:B------:R-:W-:Y:S01]  /*6110*/  F2FP.F16.F32.PACK_AB R104, R109, R104 ;  /* 0x000000686d68723e */ /* 0x000fe200000000ff */
[----:B------:R-:W-:Y:S06]  /*6120*/  BRA `(.L_x_579) ;  /* 0x0000000400c87947 */ /* 0x000fec0003800000 */
.L_x_581:
        /* <DEDUP_REMOVED lines=13> */
[----:B-----5:R-:W-:Y:S01]  /*6200*/  LOP3.LUT P5, RZ, R147, 0xff0000, RZ, 0xc0, !PT ;  /* 0x00ff000093ff7812 */ /* 0x020fe200078ac0ff */
[----:B------:R-:W-:Y:S01]  /*6210*/  FMUL.FTZ R97, R97, UR16 ;  /* 0x0000001061617c20 */ /* 0x000fe20008410000 */
[----:B------:R-:W-:Y:S01]  /*6220*/  FMUL.FTZ R105, R104, UR28 ;  /* 0x0000001c68697c20 */ /* 0x000fe20008410000 */
[----:B------:R-:W-:Y:S01]  /*6230*/  ISETP.GE.U32.AND P1, PT, R146, RZ, PT ;  /* 0x000000ff9200720c */ /* 0x000fe20003f26070 */
[----:B------:R-:W-:Y:S01]  /*6240*/  FMUL.FTZ R98, R96, UR16 ;  /* 0x0000001060627c20 */ /* 0x000fe20008410000 */
[----:B------:R-:W-:Y:S01]  /*6250*/  FMUL.FTZ R106, R109, UR28 ;  /* 0x0000001c6d6a7c20 */ /* 0x000fe20008410000 */
[----:B------:R-:W-:Y:S01]  /*6260*/  FMUL.FTZ R96, R97, UR28 ;  /* 0x0000001c61607c20 */ /* 0x000fe20008410000 */
[----:B------:R-:W-:Y:S01]  /*6270*/  ISETP.GE.U32.AND.EX P1, PT, R147, 0x1000000, PT, P1 ;  /* 0x010000009300780c */ /* 0x000fe20003f26110 */
[----:B------:R-:W-:Y:S01]  /*6280*/  FMUL.FTZ R99, R98, UR28 ;  /* 0x0000001c62637c20 */ /* 0x000fe20008410000 */
[----:B------:R-:W-:-:S02]  /*6290*/  FSEL R107, R105, RZ, P5 ;  /* 0x000000ff696b7208 */ /* 0x000fc40002800000 */
[C---:B------:R-:W-:Y:S02]  /*62a0*/  LOP3.LUT P6, RZ, R147.reuse, 0xff, RZ, 0xc0, !PT ;  /* 0x000000ff93ff7812 */ /* 0x040fe400078cc0ff */
[----:B------:R-:W-:Y:S02]  /*62b0*/  LOP3.LUT P5, RZ, R147, 0xff00, RZ, 0xc0, !PT ;  /* 0x0000ff0093ff7812 */ /* 0x000fe400078ac0ff */
[----:B------:R-:W-:Y:S02]  /*62c0*/  FSEL R106, R106, RZ, P1 ;  /* 0x000000ff6a6a7208 */ /* 0x000fe40000800000 */
[----:B------:R-:W-:Y:S02]  /*62d0*/  FSEL R96, R96, RZ, P6 ;  /* 0x000000ff60607208 */ /* 0x000fe40003000000 */
[----:B------:R-:W-:Y:S02]  /*62e0*/  FSEL R105, R99, RZ, P5 ;  /* 0x000000ff63697208 */ /* 0x000fe40002800000 */
[----:B------:R-:W-:-:S02]  /*62f0*/  F2FP.F16.F32.PACK_AB R107, R106, R107 ;  /* 0x0000006b6a6b723e */ /* 0x000fc400000000ff */
[----:B------:R-:W-:Y:S01]  /*6300*/  F2FP.F16.F32.PACK_AB R106, R105, R96 ;  /* 0x00000060696a723e */ /* 0x000fe200000000ff */
[--C-:B------:R-:W-:Y:S01]  /*6310*/  FFMA.FTZ R96, R9, UR9, R142.reuse ;  /* 0x0000000909607c23 */ /* 0x100fe2000801008e */
[----:B------:R-:W-:Y:S01]  /*6320*/  F2FP.F16.F32.PACK_AB R99, R109, R104 ;  /* 0x000000686d63723e */ /* 0x000fe200000000ff */
[--C-:B------:R-:W-:Y:S01]  /*6330*/  FFMA.FTZ R109, R14, UR9, R142.reuse ;  /* 0x000000090e6d7c23 */ /* 0x100fe2000801008e */
[----:B------:R-:W-:Y:S01]  /*6340*/  F2FP.F16.F32.PACK_AB R98, R98, R97 ;  /* 0x000000616262723e */ /* 0x000fe200000000ff */
        /* <DEDUP_REMOVED lines=11> */
[----:B------:R-:W-:-:S02]  /*6400*/  LOP3.LUT P6, RZ, R146, 0xff0000, RZ, 0xc0, !PT ;  /* 0x00ff000092ff7812 */ /* 0x000fc400078cc0ff */
[C---:B------:R-:W-:Y:S01]  /*6410*/  F2FP.F16.F32.PACK_AB R97, R109.reuse, R104 ;  /* 0x000000686d61723e */ /* 0x040fe200000000ff */
[----:B------:R-:W-:Y:S01]  /*6420*/  FMUL.FTZ R104, R96, UR28 ;  /* 0x0000001c60687c20 */ /* 0x000fe20008410000 */
[----:B------:R-:W-:Y:S01]  /*6430*/  FMUL.FTZ R109, R109, UR28 ;  /* 0x0000001c6d6d7c20 */ /* 0x000fe20008410000 */
[C---:B------:R-:W-:Y:S01]  /*6440*/  F2FP.F16.F32.PACK_AB R96, R105.reuse, R96 ;  /* 0x000000606960723e */ /* 0x040fe200000000ff */
[----:B------:R-:W-:Y:S01]  /*6450*/  FMUL.FTZ R105, R105, UR28 ;  /* 0x0000001c69697c20 */ /* 0x000fe20008410000 */
[----:B------:R-:W-:Y:S02]  /*6460*/  LOP3.LUT P1, RZ, R146, 0xff000000, RZ, 0xc0, !PT ;  /* 0xff00000092ff7812 */ /* 0x000fe4000782c0ff */
[----:B------:R-:W-:Y:S02]  /*6470*/  FSEL R108, R108, RZ, P6 ;  /* 0x000000ff6c6c7208 */ /* 0x000fe40003000000 */
        /* <DEDUP_REMOVED lines=8> */
.L_x_583:
        /* <DEDUP_REMOVED lines=19> */
[----:B------:R-:W-:Y:S01]  /*6630*/  FSEL R107, R107, RZ, P5 ;  /* 0x000000ff6b6b7208 */ /* 0x000fe20002800000 */
[--C-:B------:R-:W-:Y:S01]  /*6640*/  FFMA.FTZ R111, R14, UR9, R142.reuse ;  /* 0x000000090e6f7c23 */ /* 0x100fe2000801008e */
[C---:B------:R-:W-:Y:S01]  /*6650*/  LOP3.LUT P5, RZ, R147.reuse, 0xff00, RZ, 0xc0, !PT ;  /* 0x0000ff0093ff7812 */ /* 0x040fe200078ac0ff */
[--C-:B------:R-:W-:Y:S01]  /*6660*/  FFMA.FTZ R109, R10, UR9, R142.reuse ;  /* 0x000000090a6d7c23 */ /* 0x100fe2000801008e */
[----:B------:R-:W-:Y:S01]  /*6670*/  LOP3.LUT P6, RZ, R147, 0xff, RZ, 0xc0, !PT ;  /* 0x000000ff93ff7812 */ /* 0x000fe200078cc0ff */
[----:B------:R-:W-:Y:S01]  /*6680*/  FADD.FTZ R111, R12, -R111 ;  /* 0x8000006f0c6f7221 */ /* 0x000fe20000010000 */
[----:B------:R-:W-:Y:S01]  /*6690*/  FSEL R108, R106, RZ, P1 ;  /* 0x000000ff6a6c7208 */ /* 0x000fe20000800000 */
[----:B------:R-:W-:Y:S01]  /*66a0*/  FADD.FTZ R109, R8, -R109 ;  /* 0x8000006d086d7221 */ /* 0x000fe20000010000 */
[----:B------:R-:W-:Y:S01]  /*66b0*/  FSEL R106, R104, RZ, P5 ;  /* 0x000000ff686a7208 */ /* 0x000fe20002800000 */
[----:B------:R-:W-:Y:S01]  /*66c0*/  FFMA.FTZ R104, R9, UR9, R142 ;  /* 0x0000000909687c23 */ /* 0x000fe2000801008e */
[----:B------:R-:W-:Y:S01]  /*66d0*/  FSEL R105, R105, RZ, P6 ;  /* 0x000000ff69697208 */ /* 0x000fe20003000000 */
[----:B------:R-:W-:Y:S01]  /*66e0*/  FMUL.FTZ R111, R111, UR16 ;  /* 0x000000106f6f7c20 */ /* 0x000fe20008410000 */
[----:B------:R-:W-:Y:S01]  /*66f0*/  LOP3.LUT P6, RZ, R146, 0xff0000, RZ, 0xc0, !PT ;  /* 0x00ff000092ff7812 */ /* 0x000fe200078cc0ff */
[----:B------:R-:W-:Y:S01]  /*6700*/  FADD.FTZ R104, R7, -R104 ;  /* 0x8000006807687221 */ /* 0x000fe20000010000 */
[----:B------:R-:W-:Y:S01]  /*6710*/  F2FP.F16.F32.PACK_AB R106, R106, R105 ;  /* 0x000000696a6a723e */ /* 0x000fe200000000ff */
[----:B------:R-:W-:Y:S01]  /*6720*/  FFMA.FTZ R105, R5, UR9, R142 ;  /* 0x0000000905697c23 */ /* 0x000fe2000801008e */
[----:B------:R-:W-:Y:S01]  /*6730*/  FMUL.FTZ R109, R109, UR16 ;  /* 0x000000106d6d7c20 */ /* 0x000fe20008410000 */
[----:B------:R-:W-:Y:S01]  /*6740*/  FMUL.FTZ R104, R104, UR16 ;  /* 0x0000001068687c20 */ /* 0x000fe20008410000 */
[----:B------:R-:W-:Y:S01]  /*6750*/  F2FP.F16.F32.PACK_AB R107, R108, R107 ;  /* 0x0000006b6c6b723e */ /* 0x000fe200000000ff */
[----:B------:R-:W-:Y:S01]  /*6760*/  FADD.FTZ R105, R6, -R105 ;  /* 0x8000006906697221 */ /* 0x000fe20000010000 */
[----:B------:R-:W-:Y:S01]  /*6770*/  FMUL.FTZ R111, R111, UR28 ;  /* 0x0000001c6f6f7c20 */ /* 0x000fe20008410000 */
[----:B------:R-:W-:Y:S01]  /*6780*/  FMUL.FTZ R104, R104, UR28 ;  /* 0x0000001c68687c20 */ /* 0x000fe20008410000 */
[----:B------:R-:W-:Y:S01]  /*6790*/  FMUL.FTZ R109, R109, UR28 ;  /* 0x0000001c6d6d7c20 */ /* 0x000fe20008410000 */
[----:B------:R-:W-:Y:S01]  /*67a0*/  FMUL.FTZ R105, R105, UR16 ;  /* 0x0000001069697c20 */ /* 0x000fe20008410000 */
[----:B------:R-:W-:-:S02]  /*67b0*/  LOP3.LUT P1, RZ, R146, 0xff000000, RZ, 0xc0, !PT ;  /* 0xff00000092ff7812 */ /* 0x000fc4000782c0ff */
[----:B------:R-:W-:Y:S01]  /*67c0*/  FSEL R108, R104, RZ, P6 ;  /* 0x000000ff686c7208 */ /* 0x000fe20003000000 */
[----:B------:R-:W-:Y:S01]  /*67d0*/  FMUL.FTZ R105, R105, UR28 ;  /* 0x0000001c69697c20 */ /* 0x000fe20008410000 */
[C---:B------:R-:W-:Y:S02]  /*67e0*/  LOP3.LUT P5, RZ, R146.reuse, 0xff00, RZ, 0xc0, !PT ;  /* 0x0000ff0092ff7812 */ /* 0x040fe400078ac0ff */
[----:B------:R-:W-:Y:S02]  /*67f0*/  LOP3.LUT P6, RZ, R146, 0xff, RZ, 0xc0, !PT ;  /* 0x000000ff92ff7812 */ /* 0x000fe400078cc0ff */
[----:B------:R-:W-:Y:S02]  /*6800*/  FSEL R111, R111, RZ, P1 ;  /* 0x000000ff6f6f7208 */ /* 0x000fe40000800000 */
[----:B------:R-:W-:Y:S02]  /*6810*/  FSEL R109, R109, RZ, P5 ;  /* 0x000000ff6d6d7208 */ /* 0x000fe40002800000 */
[----:B------:R-:W-:-:S02]  /*6820*/  FSEL R104, R105, RZ, P6 ;  /* 0x000000ff69687208 */ /* 0x000fc40003000000 */
[----:B------:R-:W-:Y:S02]  /*6830*/  F2FP.F16.F32.PACK_AB R105, R111, R108 ;  /* 0x0000006c6f69723e */ /* 0x000fe400000000ff */
[----:B------:R-:W-:-:S07]  /*6840*/  F2FP.F16.F32.PACK_AB R104, R109, R104 ;  /* 0x000000686d68723e */ /* 0x000fce00000000ff */
.L_x_579:
        /* <DEDUP_REMOVED lines=13> */
.L_x_575:
[----:B------:R-:W-:Y:S05]  /*6920*/  BSYNC.RECONVERGENT B0 ;  /* 0x0000000000007941 */ /* 0x000fea0003800200 */
.L_x_574:
        /* <DEDUP_REMOVED lines=12> */
[--C-:B------:R-:W-:Y:S01]  /*69f0*/  FFMA.FTZ R81, R127, UR9, R142.reuse ;  /* 0x000000097f517c23 */ /* 0x100fe2000801008e */
[----:B-----5:R-:W-:Y:S02]  /*6a00*/  HADD2.F32 R105, -RZ, R27.H1_H1 ;  /* 0x3000001bff697230 */ /* 0x020fe40000004100 */
[--C-:B------:R-:W-:Y:S01]  /*6a10*/  FFMA.FTZ R82, R134, UR9, R142.reuse ;  /* 0x0000000986527c23 */ /* 0x100fe2000801008e */
[--C-:B------:R-:W-:Y:S02]  /*6a20*/  HADD2.F32 R80, -RZ, R26.reuse.H0_H0 ;  /* 0x2000001aff507230 */ /* 0x100fe40000004100 */
[----:B------:R-:W-:Y:S01]  /*6a30*/  FADD.FTZ R98, R136, -R99 ;  /* 0x8000006388627221 */ /* 0x000fe20000010000 */
[----:B------:R-:W-:Y:S01]  /*6a40*/  FFMA.FTZ R96, R135, UR9, R142 ;  /* 0x0000000987607c23 */ /* 0x000fe2000801008e */
[----:B------:R-:W-:Y:S01]  /*6a50*/  FADD.FTZ R81, R130, -R81 ;  /* 0x8000005182517221 */ /* 0x000fe20000010000 */
[----:B------:R-:W-:-:S02]  /*6a60*/  HADD2.F32 R83, -RZ, R26.H1_H1 ;  /* 0x3000001aff537230 */ /* 0x000fc40000004100 */
[----:B------:R-:W-:Y:S01]  /*6a70*/  FADD.FTZ R82, R129, -R82 ;  /* 0x8000005281527221 */ /* 0x000fe20000010000 */
[----:B------:R-:W-:Y:S02]  /*6a80*/  HADD2.F32 R97, -RZ, R27.H0_H0 ;  /* 0x2000001bff617230 */ /* 0x000fe40000004100 */
[----:B------:R-:W-:Y:S01]  /*6a90*/  FFMA.FTZ R106, R98, UR16, R105 ;  /* 0x00000010626a7c23 */ /* 0x000fe20008010069 */
[----:B------:R-:W-:Y:S01]  /*6aa0*/  FADD.FTZ R96, R131, -R96 ;  /* 0x8000006083607221 */ /* 0x000fe20000010000 */
[----:B------:R-:W-:Y:S01]  /*6ab0*/  FFMA.FTZ R98, R81, UR16, R80 ;  /* 0x0000001051627c23 */ /* 0x000fe20008010050 */
[--C-:B------:R-:W-:Y:S01]  /*6ac0*/  FFMA.FTZ R81, R123, UR9, R142.reuse ;  /* 0x000000097b517c23 */ /* 0x100fe2000801008e */
[----:B------:R-:W-:Y:S01]  /*6ad0*/  ISETP.GE.U32.AND P1, PT, R150, RZ, PT ;  /* 0x000000ff9600720c */ /* 0x000fe20003f26070 */
[----:B------:R-:W-:Y:S01]  /*6ae0*/  FFMA.FTZ R105, R82, UR16, R83 ;  /* 0x0000001052697c23 */ /* 0x000fe20008010053 */
[----:B------:R-:W-:Y:S01]  /*6af0*/  FFMA.FTZ R99, R96, UR16, R97 ;  /* 0x0000001060637c23 */ /* 0x000fe20008010061 */
[----:B------:R-:W-:Y:S01]  /*6b00*/  FFMA.FTZ R82, R128, UR9, R142 ;  /* 0x0000000980527c23 */ /* 0x000fe2000801008e */
[----:B------:R-:W-:-:S02]  /*6b10*/  HADD2.F32 R80, -RZ, R25.H0_H0 ;  /* 0x20000019ff507230 */ /* 0x000fc40000004100 */
[----:B------:R-:W-:Y:S01]  /*6b20*/  FADD.FTZ R81, R126, -R81 ;  /* 0x800000517e517221 */ /* 0x000fe20000010000 */
[----:B------:R-:W-:Y:S01]  /*6b30*/  FMUL.FTZ R108, R106, UR28 ;  /* 0x0000001c6a6c7c20 */ /* 0x000fe20008410000 */
[----:B------:R-:W-:Y:S01]  /*6b40*/  ISETP.GE.U32.AND.EX P1, PT, R151, 0x1000000, PT, P1 ;  /* 0x010000009700780c */ /* 0x000fe20003f26110 */
[----:B------:R-:W-:Y:S02]  /*6b50*/  HADD2.F32 R83, -RZ, R25.H1_H1 ;  /* 0x30000019ff537230 */ /* 0x000fe40000004100 */
[----:B------:R-:W-:Y:S01]  /*6b60*/  FADD.FTZ R82, R125, -R82 ;  /* 0x800000527d527221 */ /* 0x000fe20000010000 */
[----:B------:R-:W-:Y:S01]  /*6b70*/  FMUL.FTZ R104, R99, UR28 ;  /* 0x0000001c63687c20 */ /* 0x000fe20008410000 */
[----:B------:R-:W-:Y:S01]  /*6b80*/  LOP3.LUT P5, RZ, R151, 0xff0000, RZ, 0xc0, !PT ;  /* 0x00ff000097ff7812 */ /* 0x000fe200078ac0ff */
[----:B------:R-:W-:Y:S01]  /*6b90*/  FFMA.FTZ R97, R81, UR16, R80 ;  /* 0x0000001051617c23 */ /* 0x000fe20008010050 */
[----:B------:R-:W-:Y:S01]  /*6ba0*/  FSEL R80, R108, RZ, P1 ;  /* 0x000000ff6c507208 */ /* 0x000fe20000800000 */
[----:B------:R-:W-:Y:S01]  /*6bb0*/  FFMA.FTZ R96, R82, UR16, R83 ;  /* 0x0000001052607c23 */ /* 0x000fe20008010053 */
[----:B------:R-:W-:Y:S01]  /*6bc0*/  ISETP.GE.U32.AND P1, PT, R144, RZ, PT ;  /* 0x000000ff9000720c */ /* 0x000fe20003f26070 */
[----:B------:R-:W-:Y:S01]  /*6bd0*/  FMUL.FTZ R82, R98, UR28 ;  /* 0x0000001c62527c20 */ /* 0x000fe20008410000 */
[----:B------:R-:W-:Y:S01]  /*6be0*/  FSEL R83, R104, RZ, P5 ;  /* 0x000000ff68537208 */ /* 0x000fe20002800000 */
[--C-:B------:R-:W-:Y:S01]  /*6bf0*/  FFMA.FTZ R81, R119, UR9, R142.reuse ;  /* 0x0000000977517c23 */ /* 0x100fe2000801008e */
[C---:B------:R-:W-:Y:S01]  /*6c00*/  LOP3.LUT P5, RZ, R145.reuse, 0xff0000, RZ, 0xc0, !PT ;  /* 0x00ff000091ff7812 */ /* 0x040fe200078ac0ff */
[----:B------:R-:W-:Y:S01]  /*6c10*/  FFMA.FTZ R142, R124, UR9, R142 ;  /* 0x000000097c8e7c23 */ /* 0x000fe2000801008e */
[----:B------:R-:W-:-:S02]  /*6c20*/  LOP3.LUT P6, RZ, R145, 0xff, RZ, 0xc0, !PT ;  /* 0x000000ff91ff7812 */ /* 0x000fc400078cc0ff */
[----:B------:R-:W-:Y:S01]  /*6c30*/  ISETP.GE.U32.AND.EX P1, PT, R145, 0x1000000, PT, P1 ;  /* 0x010000009100780c */ /* 0x000fe20003f26110 */
[----:B------:R-:W-:Y:S01]  /*6c40*/  FADD.FTZ R142, R121, -R142 ;  /* 0x8000008e798e7221 */ /* 0x000fe20000010000 */
[----:B------:R-:W-:Y:S02]  /*6c50*/  F2FP.F16.F32.PACK_AB R99, R106, R99 ;  /* 0x000000636a63723e */ /* 0x000fe400000000ff */
[----:B------:R-:W-:Y:S01]  /*6c60*/  FSEL R107, R104, RZ, P5 ;  /* 0x000000ff686b7208 */ /* 0x000fe20002800000 */
[----:B------:R-:W-:Y:S01]  /*6c70*/  FMUL.FTZ R104, R105, UR28 ;  /* 0x0000001c69687c20 */ /* 0x000fe20008410000 */
[----:B------:R-:W-:Y:S02]  /*6c80*/  FSEL R108, R108, RZ, P1 ;  /* 0x000000ff6c6c7208 */ /* 0x000fe40000800000 */
[----:B------:R-:W-:Y:S02]  /*6c90*/  FSEL R106, R82, RZ, P6 ;  /* 0x000000ff526a7208 */ /* 0x000fe40003000000 */
[----:B------:R-:W-:-:S02]  /*6ca0*/  LOP3.LUT P1, RZ, R145, 0xff00, RZ, 0xc0, !PT ;  /* 0x0000ff0091ff7812 */ /* 0x000fc4000782c0ff */
[----:B------:R-:W-:Y:S02]  /*6cb0*/  LOP3.LUT P6, RZ, R151, 0xff00, RZ, 0xc0, !PT ;  /* 0x0000ff0097ff7812 */ /* 0x000fe400078cc0ff */
[----:B------:R-:W-:Y:S01]  /*6cc0*/  F2FP.F16.F32.PACK_AB R83, R80, R83 ;  /* 0x000000535053723e */ /* 0x000fe200000000ff */
[----:B------:R-:W-:Y:S01]  /*6cd0*/  FADD.FTZ R80, R122, -R81 ;  /* 0x800000517a507221 */ /* 0x000fe20000010000 */
[----:B------:R-:W-:Y:S01]  /*6ce0*/  F2FP.F16.F32.PACK_AB R98, R105, R98 ;  /* 0x000000626962723e */ /* 0x000fe200000000ff */
[----:B------:R-:W-:Y:S01]  /*6cf0*/  HADD2.F32 R105, -RZ, R24.H0_H0 ;  /* 0x20000018ff697230 */ /* 0x000fe20000004100 */
[C---:B------:R-:W-:Y:S02]  /*6d00*/  FSEL R109, R104.reuse, RZ, P6 ;  /* 0x000000ff686d7208 */ /* 0x040fe40003000000 */
[----:B------:R-:W-:Y:S01]  /*6d10*/  FSEL R81, R104, RZ, P1 ;  /* 0x000000ff68517208 */ /* 0x000fe20000800000 */
[----:B------:R-:W-:Y:S01]  /*6d20*/  FMUL.FTZ R104, R97, UR28 ;  /* 0x0000001c61687c20 */ /* 0x000fe20008410000 */
[----:B------:R-:W-:Y:S01]  /*6d30*/  LOP3.LUT P5, RZ, R151, 0xff, RZ, 0xc0, !PT ;  /* 0x000000ff97ff7812 */ /* 0x000fe200078ac0ff */
[----:B------:R-:W-:Y:S01]  /*6d40*/  FFMA.FTZ R80, R80, UR16, R105 ;  /* 0x0000001050507c23 */ /* 0x000fe20008010069 */
[----:B------:R-:W-:-:S02]  /*6d50*/  LOP3.LUT P6, RZ, R144, 0xff0000, RZ, 0xc0, !PT ;  /* 0x00ff000090ff7812 */ /* 0x000fc400078cc0ff */
[C---:B------:R-:W-:Y:S01]  /*6d60*/  F2FP.F16.F32.PACK_AB R97, R96.reuse, R97 ;  /* 0x000000616061723e */ /* 0x040fe200000000ff */
[----:B------:R-:W-:Y:S01]  /*6d70*/  FMUL.FTZ R96, R96, UR28 ;  /* 0x0000001c60607c20 */ /* 0x000fe20008410000 */
[----:B------:R-:W-:Y:S02]  /*6d80*/  FSEL R82, R82, RZ, P5 ;  /* 0x000000ff52527208 */ /* 0x000fe40002800000 */
[----:B------:R-:W-:Y:S01]  /*6d90*/  F2FP.F16.F32.PACK_AB R106, R81, R106 ;  /* 0x0000006a516a723e */ /* 0x000fe200000000ff */
[----:B------:R-:W-:Y:S01]  /*6da0*/  HADD2.F32 R81, -RZ, R24.H1_H1 ;  /* 0x30000018ff517230 */ /* 0x000fe20000004100 */
[----:B------:R-:W-:Y:S02]  /*6db0*/  FSEL R105, R104, RZ, P6 ;  /* 0x000000ff68697208 */ /* 0x000fe40003000000 */
[C---:B------:R-:W-:Y:S02]  /*6dc0*/  LOP3.LUT P5, RZ, R150.reuse, 0xff0000, RZ, 0xc0, !PT ;  /* 0x00ff000096ff7812 */ /* 0x040fe400078ac0ff */
[----:B------:R-:W-:-:S02]  /*6dd0*/  LOP3.LUT P6, RZ, R150, 0xff000000, RZ, 0xc0, !PT ;  /* 0xff00000096ff7812 */ /* 0x000fc400078cc0ff */
[----:B------:R-:W-:Y:S01]  /*6de0*/  F2FP.F16.F32.PACK_AB R82, R109, R82 ;  /* 0x000000526d52723e */ /* 0x000fe200000000ff */
[----:B------:R-:W-:Y:S01]  /*6df0*/  FFMA.FTZ R109, R142, UR16, R81 ;  /* 0x000000108e6d7c23 */ /* 0x000fe20008010051 */
[----:B------:R-:W-:Y:S02]  /*6e00*/  LOP3.LUT P1, RZ, R144, 0xff000000, RZ, 0xc0, !PT ;  /* 0xff00000090ff7812 */ /* 0x000fe4000782c0ff */
[----:B------:R-:W-:Y:S02]  /*6e10*/  FSEL R104, R104, RZ, P5 ;  /* 0x000000ff68687208 */ /* 0x000fe40002800000 */
[C---:B------:R-:W-:Y:S02]  /*6e20*/  FSEL R111, R96.reuse, RZ, P6 ;  /* 0x000000ff606f7208 */ /* 0x040fe40003000000 */
[----:B------:R-:W-:Y:S02]  /*6e30*/  FSEL R96, R96, RZ, P1 ;  /* 0x000000ff60607208 */ /* 0x000fe40000800000 */
[----:B------:R-:W-:Y:S01]  /*6e40*/  F2FP.F16.F32.PACK_AB R81, R111, R104 ;  /* 0x000000686f51723e */ /* 0x000fe200000000ff */
[----:B------:R-:W-:Y:S01]  /*6e50*/  FMUL.FTZ R104, R109, UR28 ;  /* 0x0000001c6d687c20 */ /* 0x000fe20008410000 */
[----:B------:R-:W-:-:S02]  /*6e60*/  LOP3.LUT P6, RZ, R144, 0xff00, RZ, 0xc0, !PT ;  /* 0x0000ff0090ff7812 */ /* 0x000fc400078cc0ff */
[----:B------:R-:W-:Y:S02]  /*6e70*/  F2FP.F16.F32.PACK_AB R105, R96, R105 ;  /* 0x000000696069723e */ /* 0x000fe400000000ff */
[----:B------:R-:W-:Y:S01]  /*6e80*/  F2FP.F16.F32.PACK_AB R96, R109, R80 ;  /* 0x000000506d60723e */ /* 0x000fe200000000ff */
[----:B------:R-:W-:Y:S01]  /*6e90*/  FMUL.FTZ R80, R80, UR28 ;  /* 0x0000001c50507c20 */ /* 0x000fe20008410000 */
[----:B------:R-:W-:Y:S02]  /*6ea0*/  LOP3.LUT P1, RZ, R150, 0xff00, RZ, 0xc0, !PT ;  /* 0x0000ff0096ff7812 */ /* 0x000fe4000782c0ff */
[----:B------:R-:W-:Y:S02]  /*6eb0*/  FSEL R109, R104, RZ, P6 ;  /* 0x000000ff686d7208 */ /* 0x000fe40003000000 */
[----:B------:R-:W-:Y:S02]  /*6ec0*/  LOP3.LUT P5, RZ, R150, 0xff, RZ, 0xc0, !PT ;  /* 0x000000ff96ff7812 */ /* 0x000fe400078ac0ff */
[----:B------:R-:W-:-:S02]  /*6ed0*/  LOP3.LUT P6, RZ, R144, 0xff, RZ, 0xc0, !PT ;  /* 0x000000ff90ff7812 */ /* 0x000fc400078cc0ff */
[----:B------:R-:W-:Y:S02]  /*6ee0*/  F2FP.F16.F32.PACK_AB R107, R108, R107 ;  /* 0x0000006b6c6b723e */ /* 0x000fe400000000ff */
[----:B------:R-:W-:Y:S02]  /*6ef0*/  FSEL R111, R104, RZ, P1 ;  /* 0x000000ff686f7208 */ /* 0x000fe40000800000 */
[C---:B------:R-:W-:Y:S02]  /*6f00*/  FSEL R108, R80.reuse, RZ, P5 ;  /* 0x000000ff506c7208 */ /* 0x040fe40002800000 */
[----:B------:R-:W-:Y:S02]  /*6f10*/  FSEL R104, R80, RZ, P6 ;  /* 0x000000ff50687208 */ /* 0x000fe40003000000 */
[----:B------:R-:W-:Y:S02]  /*6f20*/  F2FP.F16.F32.PACK_AB R80, R111, R108 ;  /* 0x0000006c6f50723e */ /* 0x000fe400000000ff */
[----:B------:R-:W-:Y:S01]  /*6f30*/  F2FP.F16.F32.PACK_AB R104, R109, R104 ;  /* 0x000000686d68723e */ /* 0x000fe200000000ff */
[----:B------:R-:W-:Y:S06]  /*6f40*/  BRA `(.L_x_589) ;  /* 0x0000001c00a07947 */ /* 0x000fec0003800000 */
.L_x_588:
[--C-:B01----:R-:W-:Y:S01]  /*6f50*/  FFMA.FTZ R80, R135, UR9, R142.reuse ;  /* 0x0000000987507c23 */ /* 0x103fe2000801008e */
[--C-:B-----5:R-:W-:Y:S02]  /*6f60*/  HADD2.F32 R83, -RZ, R27.reuse.H0_H0 ;  /* 0x2000001bff537230 */ /* 0x120fe40000004100 */
[----:B------:R-:W-:Y:S01]  /*6f70*/  FFMA.FTZ R105, R138, UR9, R142 ;  /* 0x000000098a697c23 */ /* 0x000fe2000801008e */
        /* <DEDUP_REMOVED lines=10> */
[----:B------:R-:W-:Y:S01]  /*7020*/  FFMA.FTZ R104, R134, UR9, R142 ;  /* 0x0000000986687c23 */ /* 0x000fe2000801008e */
[----:B------:R-:W-:Y:S01]  /*7030*/  FMUL.FTZ R108, R106, UR28 ;  /* 0x0000001c6a6c7c20 */ /* 0x000fe20008410000 */
[----:B------:R-:W-:Y:S01]  /*7040*/  FFMA.FTZ R82, R81, UR16, R80 ;  /* 0x0000001051527c23 */ /* 0x000fe20008010050 */
[----:B------:R-:W-:Y:S01]  /*7050*/  FFMA.FTZ R81, R123, UR9, R142 ;  /* 0x000000097b517c23 */ /* 0x000fe2000801008e */
[----:B------:R-:W-:Y:S01]  /*7060*/  FSEL R107, R105, RZ, P1 ;  /* 0x000000ff696b7208 */ /* 0x000fe20000800000 */
[----:B------:R-:W-:Y:S01]  /*7070*/  HADD2.F32 R83, -RZ, R26.H1_H1 ;  /* 0x3000001aff537230 */ /* 0x000fe20000004100 */
[----:B------:R-:W-:Y:S01]  /*7080*/  ISETP.GE.U32.AND P1, PT, R150, RZ, PT ;  /* 0x000000ff9600720c */ /* 0x000fe20003f26070 */
[----:B------:R-:W-:Y:S01]  /*7090*/  HADD2.F32 R80, -RZ, R25.H0_H0 ;  /* 0x20000019ff507230 */ /* 0x000fe20000004100 */
[----:B------:R-:W-:Y:S01]  /*70a0*/  LOP3.LUT P6, RZ, R151, 0xff0000, RZ, 0xc0, !PT ;  /* 0x00ff000097ff7812 */ /* 0x000fe200078cc0ff */
[----:B------:R-:W-:Y:S01]  /*70b0*/  FADD.FTZ R104, R129, -R104 ;  /* 0x8000006881687221 */ /* 0x000fe20000010000 */
[----:B------:R-:W-:Y:S01]  /*70c0*/  ISETP.GE.U32.AND.EX P1, PT, R151, 0x1000000, PT, P1 ;  /* 0x010000009700780c */ /* 0x000fe20003f26110 */
[----:B------:R-:W-:Y:S01]  /*70d0*/  FADD.FTZ R81, R126, -R81 ;  /* 0x800000517e517221 */ /* 0x000fe20000010000 */
[----:B------:R-:W-:-:S02]  /*70e0*/  ISETP.GE.U32.AND P5, PT, R144, RZ, PT ;  /* 0x000000ff9000720c */ /* 0x000fc40003fa6070 */
[----:B------:R-:W-:Y:S01]  /*70f0*/  FSEL R106, R105, RZ, P6 ;  /* 0x000000ff696a7208 */ /* 0x000fe20003000000 */
[----:B------:R-:W-:Y:S01]  /*7100*/  FFMA.FTZ R105, R104, UR16, R83 ;  /* 0x0000001068697c23 */ /* 0x000fe20008010053 */
[----:B------:R-:W-:Y:S01]  /*7110*/  FSEL R109, R108, RZ, P1 ;  /* 0x000000ff6c6d7208 */ /* 0x000fe20000800000 */
[----:B------:R-:W-:Y:S01]  /*7120*/  FFMA.FTZ R81, R81, UR16, R80 ;  /* 0x0000001051517c23 */ /* 0x000fe20008010050 */
[----:B------:R-:W-:Y:S01]  /*7130*/  ISETP.GE.U32.AND.EX P5, PT, R145, 0x1000000, PT, P5 ;  /* 0x010000009100780c */ /* 0x000fe20003fa6150 */
[----:B------:R-:W-:Y:S01]  /*7140*/  FFMA.FTZ R80, R128, UR9, R142 ;  /* 0x0000000980507c23 */ /* 0x000fe2000801008e */
[----:B------:R-:W-:Y:S01]  /*7150*/  F2FP.F16.F32.PACK_AB R83, R109, R106 ;  /* 0x0000006a6d53723e */ /* 0x000fe200000000ff */
[----:B------:R-:W-:Y:S01]  /*7160*/  FMUL.FTZ R104, R82, UR28 ;  /* 0x0000001c52687c20 */ /* 0x000fe20008410000 */
[----:B------:R-:W-:Y:S01]  /*7170*/  FSEL R108, R108, RZ, P5 ;  /* 0x000000ff6c6c7208 */ /* 0x000fe20002800000 */
[----:B------:R-:W-:Y:S01]  /*7180*/  FMUL.FTZ R109, R105, UR28 ;  /* 0x0000001c696d7c20 */ /* 0x000fe20008410000 */
[C---:B------:R-:W-:Y:S01]  /*7190*/  LOP3.LUT P1, RZ, R151.reuse, 0xff, RZ, 0xc0, !PT ;  /* 0x000000ff97ff7812 */ /* 0x040fe2000782c0ff */
[----:B------:R-:W-:Y:S01]  /*71a0*/  HADD2.F32 R105, -RZ, R25.H1_H1 ;  /* 0x30000019ff697230 */ /* 0x000fe20000004100 */
[----:B------:R-:W-:Y:S01]  /*71b0*/  LOP3.LUT P5, RZ, R151, 0xff00, RZ, 0xc0, !PT ;  /* 0x0000ff0097ff7812 */ /* 0x000fe200078ac0ff */
[----:B------:R-:W-:Y:S01]  /*71c0*/  FADD.FTZ R80, R125, -R80 ;  /* 0x800000507d507221 */ /* 0x000fe20000010000 */
[----:B------:R-:W-:-:S02]  /*71d0*/  FSEL R82, R104, RZ, P1 ;  /* 0x000000ff68527208 */ /* 0x000fc40000800000 */
[----:B------:R-:W-:Y:S01]  /*71e0*/  FSEL R111, R109, RZ, P5 ;  /* 0x000000ff6d6f7208 */ /* 0x000fe20002800000 */
[----:B------:R-:W-:Y:S01]  /*71f0*/  FFMA.FTZ R105, R80, UR16, R105 ;  /* 0x0000001050697c23 */ /* 0x000fe20008010069 */
[C---:B------:R-:W-:Y:S01]  /*7200*/  LOP3.LUT P6, RZ, R145.reuse, 0xff00, RZ, 0xc0, !PT ;  /* 0x0000ff0091ff7812 */ /* 0x040fe200078cc0ff */
[----:B------:R-:W-:Y:S01]  /*7210*/  FFMA.FTZ R80, R124, UR9, R142 ;  /* 0x000000097c507c23 */ /* 0x000fe2000801008e */
[----:B------:R-:W-:Y:S02]  /*7220*/  LOP3.LUT P5, RZ, R145, 0xff, RZ, 0xc0, !PT ;  /* 0x000000ff91ff7812 */ /* 0x000fe400078ac0ff */
[----:B------:R-:W-:Y:S01]  /*7230*/  F2FP.F16.F32.PACK_AB R107, R108, R107 ;  /* 0x0000006b6c6b723e */ /* 0x000fe200000000ff */
[----:B------:R-:W-:Y:S01]  /*7240*/  FMUL.FTZ R108, R81, UR28 ;  /* 0x0000001c516c7c20 */ /* 0x000fe20008410000 */
[----:B------:R-:W-:Y:S01]  /*7250*/  F2FP.F16.F32.PACK_AB R82, R111, R82 ;  /* 0x000000526f52723e */ /* 0x000fe200000000ff */
[----:B------:R-:W-:Y:S01]  /*7260*/  HADD2.F32 R81, -RZ, R24.H1_H1 ;  /* 0x30000018ff517230 */ /* 0x000fe20000004100 */
[----:B------:R-:W-:Y:S01]  /*7270*/  FSEL R111, R109, RZ, P6 ;  /* 0x000000ff6d6f7208 */ /* 0x000fe20003000000 */
[----:B------:R-:W-:Y:S01]  /*7280*/  FADD.FTZ R80, R121, -R80 ;  /* 0x8000005079507221 */ /* 0x000fe20000010000 */
[----:B------:R-:W-:Y:S01]  /*7290*/  FSEL R106, R104, RZ, P5 ;  /* 0x000000ff686a7208 */ /* 0x000fe20002800000 */
[----:B------:R-:W-:Y:S01]  /*72a0*/  FMUL.FTZ R109, R105, UR28 ;  /* 0x0000001c696d7c20 */ /* 0x000fe20008410000 */
[----:B------:R-:W-:Y:S01]  /*72b0*/  LOP3.LUT P1, RZ, R150, 0xff0000, RZ, 0xc0, !PT ;  /* 0x00ff000096ff7812 */ /* 0x000fe2000782c0ff */
[----:B------:R-:W-:Y:S01]  /*72c0*/  FFMA.FTZ R104, R80, UR16, R81 ;  /* 0x0000001050687c23 */ /* 0x000fe20008010051 */
[----:B------:R-:W-:Y:S01]  /*72d0*/  LOP3.LUT P5, RZ, R150, 0xff000000, RZ, 0xc0, !PT ;  /* 0xff00000096ff7812 */ /* 0x000fe200078ac0ff */
[----:B------:R-:W-:Y:S01]  /*72e0*/  FFMA.FTZ R105, R119, UR9, R142 ;  /* 0x0000000977697c23 */ /* 0x000fe2000801008e */
[----:B------:R-:W-:Y:S01]  /*72f0*/  FSEL R81, R108, RZ, P1 ;  /* 0x000000ff6c517208 */ /* 0x000fe20000800000 */
[----:B------:R-:W-:Y:S01]  /*7300*/  FMUL.FTZ R104, R104, UR28 ;  /* 0x0000001c68687c20 */ /* 0x000fe20008410000 */
[----:B------:R-:W-:Y:S01]  /*7310*/  FSEL R80, R109, RZ, P5 ;  /* 0x000000ff6d507208 */ /* 0x000fe20002800000 */
[----:B------:R-:W-:Y:S01]  /*7320*/  FADD.FTZ R105, R122, -R105 ;  /* 0x800000697a697221 */ /* 0x000fe20000010000 */
[----:B------:R-:W-:-:S02]  /*7330*/  LOP3.LUT P1, RZ, R144, 0xff0000, RZ, 0xc0, !PT ;  /* 0x00ff000090ff7812 */ /* 0x000fc4000782c0ff */
[----:B------:R-:W-:Y:S01]  /*7340*/  F2FP.F16.F32.PACK_AB R81, R80, R81 ;  /* 0x000000515051723e */ /* 0x000fe200000000ff */
[----:B------:R-:W-:Y:S01]  /*7350*/  HADD2.F32 R80, -RZ, R24.H0_H0 ;  /* 0x20000018ff507230 */ /* 0x000fe20000004100 */
[----:B------:R-:W-:Y:S02]  /*7360*/  LOP3.LUT P5, RZ, R144, 0xff000000, RZ, 0xc0, !PT ;  /* 0xff00000090ff7812 */ /* 0x000fe400078ac0ff */
[----:B------:R-:W-:Y:S02]  /*7370*/  FSEL R108, R108, RZ, P1 ;  /* 0x000000ff6c6c7208 */ /* 0x000fe40000800000 */
[----:B------:R-:W-:Y:S01]  /*7380*/  FSEL R109, R109, RZ, P5 ;  /* 0x000000ff6d6d7208 */ /* 0x000fe20002800000 */
[----:B------:R-:W-:Y:S01]  /*7390*/  FFMA.FTZ R80, R105, UR16, R80 ;  /* 0x0000001069507c23 */ /* 0x000fe20008010050 */
[----:B------:R-:W-:Y:S02]  /*73a0*/  LOP3.LUT P6, RZ, R144, 0xff00, RZ, 0xc0, !PT ;  /* 0x0000ff0090ff7812 */ /* 0x000fe400078cc0ff */
[----:B------:R-:W-:Y:S01]  /*73b0*/  F2FP.F16.F32.PACK_AB R105, R109, R108 ;  /* 0x0000006c6d69723e */ /* 0x000fe200000000ff */
[----:B------:R-:W-:Y:S01]  /*73c0*/  FMUL.FTZ R80, R80, UR28 ;  /* 0x0000001c50507c20 */ /* 0x000fe20008410000 */
[----:B------:R-:W-:-:S02]  /*73d0*/  LOP3.LUT P1, RZ, R150, 0xff00, RZ, 0xc0, !PT ;  /* 0x0000ff0096ff7812 */ /* 0x000fc4000782c0ff */
[----:B------:R-:W-:Y:S02]  /*73e0*/  FSEL R109, R104, RZ, P6 ;  /* 0x000000ff686d7208 */ /* 0x000fe40003000000 */
[----:B------:R-:W-:Y:S02]  /*73f0*/  LOP3.LUT P5, RZ, R150, 0xff, RZ, 0xc0, !PT ;  /* 0x000000ff96ff7812 */ /* 0x000fe400078ac0ff */
[----:B------:R-:W-:Y:S02]  /*7400*/  LOP3.LUT P6, RZ, R144, 0xff, RZ, 0xc0, !PT ;  /* 0x000000ff90ff7812 */ /* 0x000fe400078cc0ff */
[----:B------:R-:W-:Y:S02]  /*7410*/  F2FP.F16.F32.PACK_AB R106, R111, R106 ;  /* 0x0000006a6f6a723e */ /* 0x000fe400000000ff */
[----:B------:R-:W-:Y:S02]  /*7420*/  FSEL R111, R104, RZ, P1 ;  /* 0x000000ff686f7208 */ /* 0x000fe40000800000 */
[----:B------:R-:W-:-:S02]  /*7430*/  FSEL R108, R80, RZ, P5 ;  /* 0x000000ff506c7208 */ /* 0x000fc40002800000 */
[----:B------:R-:W-:Y:S02]  /*7440*/  FSEL R104, R80, RZ, P6 ;  /* 0x000000ff50687208 */ /* 0x000fe40003000000 */
[----:B------:R-:W-:Y:S02]  /*7450*/  F2FP.F16.F32.PACK_AB R80, R111, R108 ;  /* 0x0000006c6f50723e */ /* 0x000fe400000000ff */
[----:B------:R-:W-:Y:S01]  /*7460*/  F2FP.F16.F32.PACK_AB R104, R109, R104 ;  /* 0x000000686d68723e */ /* 0x000fe200000000ff */
[----:B------:R-:W-:Y:S06]  /*7470*/  BRA `(.L_x_589) ;  /* 0x0000001800547947 */ /* 0x000fec0003800000 */
.L_x_587:
[----:B------:R-:W-:-:S04]  /*7480*/  UISETP.NE.U32.AND UP0, UPT, UR10, URZ, UPT ;  /* 0x000000ff0a00728c */ /* 0x000fc8000bf05070 */
[----:B------:R-:W-:-:S09]  /*7490*/  UISETP.NE.AND.EX UP0, UPT, UR11, URZ, UPT, UP0 ;  /* 0x000000ff0b00728c */ /* 0x000fd2000bf05300 */
[----:B------:R-:W-:Y:S05]  /*74a0*/  BRA.U !UP0, `(.L_x_590) ;  /* 0x00000005083c7547 */ /* 0x000fea000b800000 */
[--C-:B01----:R-:W-:Y:S01]  /*74b0*/  FFMA.FTZ R81, R138, UR9, R142.reuse ;  /* 0x000000098a517c23 */ /* 0x103fe2000801008e */
[--C-:B------:R-:W-:Y:S01]  /*74c0*/  FFMA.FTZ R80, R135, UR9, R142.reuse ;  /* 0x0000000987507c23 */ /* 0x100fe2000801008e */
[----:B------:R-:W-:Y:S01]  /*74d0*/  ISETP.GE.U32.AND P1, PT, R144, RZ, PT ;  /* 0x000000ff9000720c */ /* 0x000fe20003f26070 */
[----:B------:R-:W-:Y:S01]  /*74e0*/  FFMA.FTZ R83, R127, UR9, R142 ;  /* 0x000000097f537c23 */ /* 0x000fe2000801008e */
[----:B------:R-:W-:Y:S01]  /*74f0*/  FADD.FTZ R81, R136, -R81 ;  /* 0x8000005188517221 */ /* 0x000fe20000010000 */
[----:B-----5:R-:W-:Y:S01]  /*7500*/  ISETP.GE.U32.AND P6, PT, R150, RZ, PT ;  /* 0x000000ff9600720c */ /* 0x020fe20003fc6070 */
[----:B------:R-:W-:Y:S01]  /*7510*/  FADD.FTZ R80, R131, -R80 ;  /* 0x8000005083507221 */ /* 0x000fe20000010000 */
[----:B------:R-:W-:Y:S01]  /*7520*/  ISETP.GE.U32.AND.EX P1, PT, R145, 0x1000000, PT, P1 ;  /* 0x010000009100780c */ /* 0x000fe20003f26110 */
[----:B------:R-:W-:Y:S01]  /*7530*/  FMUL.FTZ R99, R81, UR16 ;  /* 0x0000001051637c20 */ /* 0x000fe20008410000 */
[----:B------:R-:W-:Y:S01]  /*7540*/  ISETP.GE.U32.AND.EX P6, PT, R151, 0x1000000, PT, P6 ;  /* 0x010000009700780c */ /* 0x000fe20003fc6160 */
[----:B------:R-:W-:Y:S01]  /*7550*/  FMUL.FTZ R80, R80, UR16 ;  /* 0x0000001050507c20 */ /* 0x000fe20008410000 */
[--C-:B------:R-:W-:Y:S01]  /*7560*/  FFMA.FTZ R104, R134, UR9, R142.reuse ;  /* 0x0000000986687c23 */ /* 0x100fe2000801008e */
[----:B------:R-:W-:Y:S01]  /*7570*/  FMUL.FTZ R81, R99, UR28 ;  /* 0x0000001c63517c20 */ /* 0x000fe20008410000 */
[----:B------:R-:W-:Y:S01]  /*7580*/  FADD.FTZ R98, R130, -R83 ;  /* 0x8000005382627221 */ /* 0x000fe20000010000 */
[----:B------:R-:W-:Y:S01]  /*7590*/  LOP3.LUT P5, RZ, R145, 0xff0000, RZ, 0xc0, !PT ;  /* 0x00ff000091ff7812 */ /* 0x000fe200078ac0ff */
[----:B------:R-:W-:Y:S01]  /*75a0*/  FFMA.FTZ R105, R123, UR9, R142 ;  /* 0x000000097b697c23 */ /* 0x000fe2000801008e */
[----:B------:R-:W-:Y:S01]  /*75b0*/  F2FP.F16.F32.PACK_AB R99, R99, R80 ;  /* 0x000000506363723e */ /* 0x000fe200000000ff */
[----:B------:R-:W-:Y:S01]  /*75c0*/  FMUL.FTZ R80, R80, UR28 ;  /* 0x0000001c50507c20 */ /* 0x000fe20008410000 */
[C---:B------:R-:W-:Y:S01]  /*75d0*/  FSEL R96, R81.reuse, RZ, P6 ;  /* 0x000000ff51607208 */ /* 0x040fe20003000000 */
[----:B------:R-:W-:Y:S01]  /*75e0*/  FMUL.FTZ R98, R98, UR16 ;  /* 0x0000001062627c20 */ /* 0x000fe20008410000 */
[----:B------:R-:W-:Y:S01]  /*75f0*/  FSEL R82, R81, RZ, P1 ;  /* 0x000000ff51527208 */ /* 0x000fe20000800000 */
[----:B------:R-:W-:Y:S01]  /*7600*/  FADD.FTZ R81, R129, -R104 ;  /* 0x8000006881517221 */ /* 0x000fe20000010000 */
[----:B------:R-:W-:Y:S01]  /*7610*/  LOP3.LUT P6, RZ, R151, 0xff0000, RZ, 0xc0, !PT ;  /* 0x00ff000097ff7812 */ /* 0x000fe200078cc0ff */
[----:B------:R-:W-:Y:S01]  /*7620*/  FADD.FTZ R105, R126, -R105 ;  /* 0x800000697e697221 */ /* 0x000fe20000010000 */
[C---:B------:R-:W-:Y:S01]  /*7630*/  FSEL R107, R80.reuse, RZ, P5 ;  /* 0x000000ff506b7208 */ /* 0x040fe20002800000 */
[----:B------:R-:W-:Y:S01]  /*7640*/  FMUL.FTZ R81, R81, UR16 ;  /* 0x0000001051517c20 */ /* 0x000fe20008410000 */
[----:B------:R-:W-:Y:S01]  /*7650*/  FSEL R83, R80, RZ, P6 ;  /* 0x000000ff50537208 */ /* 0x000fe20003000000 */
[----:B------:R-:W-:Y:S01]  /*7660*/  FMUL.FTZ R80, R98, UR28 ;  /* 0x0000001c62507c20 */ /* 0x000fe20008410000 */
[----:B------:R-:W-:Y:S01]  /*7670*/  LOP3.LUT P6, RZ, R151, 0xff, RZ, 0xc0, !PT ;  /* 0x000000ff97ff7812 */ /* 0x000fe200078cc0ff */
[--C-:B------:R-:W-:Y:S01]  /*7680*/  FFMA.FTZ R104, R124, UR9, R142.reuse ;  /* 0x000000097c687c23 */ /* 0x100fe2000801008e */
[C---:B------:R-:W-:Y:S01]  /*7690*/  F2FP.F16.F32.PACK_AB R98, R81.reuse, R98 ;  /* 0x000000625162723e */ /* 0x040fe200000000ff */
[----:B------:R-:W-:Y:S01]  /*76a0*/  FMUL.FTZ R81, R81, UR28 ;  /* 0x0000001c51517c20 */ /* 0x000fe20008410000 */
[----:B------:R-:W-:Y:S01]  /*76b0*/  F2FP.F16.F32.PACK_AB R83, R96, R83 ;  /* 0x000000536053723e */ /* 0x000fe200000000ff */
[--C-:B------:R-:W-:Y:S01]  /*76c0*/  FFMA.FTZ R96, R128, UR9, R142.reuse ;  /* 0x0000000980607c23 */ /* 0x100fe2000801008e */
[----:B------:R-:W-:Y:S01]  /*76d0*/  LOP3.LUT P5, RZ, R151, 0xff00, RZ, 0xc0, !PT ;  /* 0x0000ff0097ff7812 */ /* 0x000fe200078ac0ff */
[----:B------:R-:W-:Y:S01]  /*76e0*/  FFMA.FTZ R109, R119, UR9, R142 ;  /* 0x00000009776d7c23 */ /* 0x000fe2000801008e */
[----:B------:R-:W-:Y:S01]  /*76f0*/  F2FP.F16.F32.PACK_AB R107, R82, R107 ;  /* 0x0000006b526b723e */ /* 0x000fe200000000ff */
[----:B------:R-:W-:Y:S01]  /*7700*/  FADD.FTZ R96, R125, -R96 ;  /* 0x800000607d607221 */ /* 0x000fe20000010000 */
[----:B------:R-:W-:Y:S01]  /*7710*/  FSEL R82, R80, RZ, P6 ;  /* 0x000000ff50527208 */ /* 0x000fe20003000000 */
[----:B------:R-:W-:Y:S01]  /*7720*/  FADD.FTZ R108, R121, -R104 ;  /* 0x80000068796c7221 */ /* 0x000fe20000010000 */
[----:B------:R-:W-:Y:S01]  /*7730*/  FSEL R97, R81, RZ, P5 ;  /* 0x000000ff51617208 */ /* 0x000fe20002800000 */
[----:B------:R-:W-:Y:S01]  /*7740*/  FMUL.FTZ R96, R96, UR16 ;  /* 0x0000001060607c20 */ /* 0x000fe20008410000 */
[----:B------:R-:W-:-:S02]  /*7750*/  LOP3.LUT P1, RZ, R145, 0xff, RZ, 0xc0, !PT ;  /* 0x000000ff91ff7812 */ /* 0x000fc4000782c0ff */
[----:B------:R-:W-:Y:S01]  /*7760*/  F2FP.F16.F32.PACK_AB R82, R97, R82 ;  /* 0x000000526152723e */ /* 0x000fe200000000ff */
[----:B------:R-:W-:Y:S01]  /*7770*/  FMUL.FTZ R97, R105, UR16 ;  /* 0x0000001069617c20 */ /* 0x000fe20008410000 */
[----:B------:R-:W-:Y:S02]  /*7780*/  LOP3.LUT P6, RZ, R145, 0xff00, RZ, 0xc0, !PT ;  /* 0x0000ff0091ff7812 */ /* 0x000fe400078cc0ff */
[----:B------:R-:W-:Y:S01]  /*7790*/  FSEL R106, R80, RZ, P1 ;  /* 0x000000ff506a7208 */ /* 0x000fe20000800000 */
[----:B------:R-:W-:Y:S01]  /*77a0*/  FMUL.FTZ R80, R97, UR28 ;  /* 0x0000001c61507c20 */ /* 0x000fe20008410000 */
[----:B------:R-:W-:Y:S02]  /*77b0*/  FSEL R81, R81, RZ, P6 ;  /* 0x000000ff51517208 */ /* 0x000fe40003000000 */
[C---:B------:R-:W-:Y:S01]  /*77c0*/  F2FP.F16.F32.PACK_AB R97, R96.reuse, R97 ;  /* 0x000000616061723e */ /* 0x040fe200000000ff */
[----:B------:R-:W-:Y:S01]  /*77d0*/  FMUL.FTZ R96, R96, UR28 ;  /* 0x0000001c60607c20 */ /* 0x000fe20008410000 */
[----:B------:R-:W-:-:S02]  /*77e0*/  LOP3.LUT P1, RZ, R144, 0xff0000, RZ, 0xc0, !PT ;  /* 0x00ff000090ff7812 */ /* 0x000fc4000782c0ff */
[C---:B------:R-:W-:Y:S02]  /*77f0*/  LOP3.LUT P6, RZ, R150.reuse, 0xff0000, RZ, 0xc0, !PT ;  /* 0x00ff000096ff7812 */ /* 0x040fe400078cc0ff */
[----:B------:R-:W-:Y:S02]  /*7800*/  LOP3.LUT P5, RZ, R150, 0xff000000, RZ, 0xc0, !PT ;  /* 0xff00000096ff7812 */ /* 0x000fe400078ac0ff */
[----:B------:R-:W-:Y:S02]  /*7810*/  F2FP.F16.F32.PACK_AB R106, R81, R106 ;  /* 0x0000006a516a723e */ /* 0x000fe400000000ff */
[C---:B------:R-:W-:Y:S02]  /*7820*/  FSEL R81, R80.reuse, RZ, P6 ;  /* 0x000000ff50517208 */ /* 0x040fe40003000000 */
[----:B------:R-:W-:Y:S01]  /*7830*/  FSEL R105, R80, RZ, P1 ;  /* 0x000000ff50697208 */ /* 0x000fe20000800000 */
[----:B------:R-:W-:Y:S01]  /*7840*/  FADD.FTZ R80, R122, -R109 ;  /* 0x8000006d7a507221 */ /* 0x000fe20000010000 */
[----:B------:R-:W-:Y:S01]  /*7850*/  LOP3.LUT P6, RZ, R144, 0xff000000, RZ, 0xc0, !PT ;  /* 0xff00000090ff7812 */ /* 0x000fe200078cc0ff */
[----:B------:R-:W-:Y:S01]  /*7860*/  FMUL.FTZ R109, R108, UR16 ;  /* 0x000000106c6d7c20 */ /* 0x000fe20008410000 */
[----:B------:R-:W-:Y:S01]  /*7870*/  FSEL R104, R96, RZ, P5 ;  /* 0x000000ff60687208 */ /* 0x000fe20002800000 */
[----:B------:R-:W-:Y:S01]  /*7880*/  FMUL.FTZ R80, R80, UR16 ;  /* 0x0000001050507c20 */ /* 0x000fe20008410000 */
[----:B------:R-:W-:-:S02]  /*7890*/  FSEL R96, R96, RZ, P6 ;  /* 0x000000ff60607208 */ /* 0x000fc40003000000 */
[----:B------:R-:W-:Y:S01]  /*78a0*/  F2FP.F16.F32.PACK_AB R81, R104, R81 ;  /* 0x000000516851723e */ /* 0x000fe200000000ff */
[C---:B------:R-:W-:Y:S01]  /*78b0*/  FMUL.FTZ R104, R109.reuse, UR28 ;  /* 0x0000001c6d687c20 */ /* 0x040fe20008410000 */
[----:B------:R-:W-:Y:S02]  /*78c0*/  LOP3.LUT P6, RZ, R144, 0xff00, RZ, 0xc0, !PT ;  /* 0x0000ff0090ff7812 */ /* 0x000fe400078cc0ff */
[----:B------:R-:W-:Y:S02]  /*78d0*/  F2FP.F16.F32.PACK_AB R105, R96, R105 ;  /* 0x000000696069723e */ /* 0x000fe400000000ff */
[----:B------:R-:W-:Y:S01]  /*78e0*/  F2FP.F16.F32.PACK_AB R96, R109, R80 ;  /* 0x000000506d60723e */ /* 0x000fe200000000ff */
[----:B------:R-:W-:Y:S01]  /*78f0*/  FMUL.FTZ R80, R80, UR28 ;  /* 0x0000001c50507c20 */ /* 0x000fe20008410000 */
[----:B------:R-:W-:Y:S02]  /*7900*/  LOP3.LUT P1, RZ, R150, 0xff00, RZ, 0xc0, !PT ;  /* 0x0000ff0096ff7812 */ /* 0x000fe4000782c0ff */
[----:B------:R-:W-:-:S02]  /*7910*/  FSEL R109, R104, RZ, P6 ;  /* 0x000000ff686d7208 */ /* 0x000fc40003000000 */
[----:B------:R-:W-:Y:S02]  /*7920*/  LOP3.LUT P5, RZ, R150, 0xff, RZ, 0xc0, !PT ;  /* 0x000000ff96ff7812 */ /* 0x000fe400078ac0ff */
[----:B------:R-:W-:Y:S02]  /*7930*/  LOP3.LUT P6, RZ, R144, 0xff, RZ, 0xc0, !PT ;  /* 0x000000ff90ff7812 */ /* 0x000fe400078cc0ff */
[----:B------:R-:W-:Y:S02]  /*7940*/  FSEL R111, R104, RZ, P1 ;  /* 0x000000ff686f7208 */ /* 0x000fe40000800000 */
[C---:B------:R-:W-:Y:S02]  /*7950*/  FSEL R108, R80.reuse, RZ, P5 ;  /* 0x000000ff506c7208 */ /* 0x040fe40002800000 */
[----:B------:R-:W-:Y:S02]  /*7960*/  FSEL R104, R80, RZ, P6 ;  /* 0x000000ff50687208 */ /* 0x000fe40003000000 */
[----:B------:R-:W-:-:S02]  /*7970*/  F2FP.F16.F32.PACK_AB R80, R111, R108 ;  /* 0x0000006c6f50723e */ /* 0x000fc400000000ff */
[----:B------:R-:W-:Y:S01]  /*7980*/  F2FP.F16.F32.PACK_AB R104, R109, R104 ;  /* 0x000000686d68723e */ /* 0x000fe200000000ff */
[----:B------:R-:W-:Y:S06]  /*7990*/  BRA `(.L_x_589) ;  /* 0x00000014000c7947 */ /* 0x000fec0003800000 */
.L_x_590:
[--C-:B01----:R-:W-:Y:S01]  /*79a0*/  FFMA.FTZ R80, R135, UR9, R142.reuse ;  /* 0x0000000987507c23 */ /* 0x103fe2000801008e */
[----:B------:R-:W-:Y:S01]  /*79b0*/  FFMA.FTZ R81, R138, UR9, R142 ;  /* 0x000000098a517c23 */ /* 0x000fe2000801008e */
[----:B-----5:R-:W-:Y:S02]  /*79c0*/  ISETP.GE.U32.AND P1, PT, R150, RZ, PT ;  /* 0x000000ff9600720c */ /* 0x020fe40003f26070 */
[----:B------:R-:W-:Y:S01]  /*79d0*/  FADD.FTZ R80, R131, -R80 ;  /* 0x8000005083507221 */ /* 0x000fe20000010000 */
[----:B------:R-:W-:Y:S01]  /*79e0*/  FADD.FTZ R81, R136, -R81 ;  /* 0x8000005188517221 */ /* 0x000fe20000010000 */
[----:B------:R-:W-:Y:S02]  /*79f0*/  LOP3.LUT P6, RZ, R151, 0xff0000, RZ, 0xc0, !PT ;  /* 0x00ff000097ff7812 */ /* 0x000fe400078cc0ff */
[----:B------:R-:W-:Y:S01]  /*7a00*/  FMUL.FTZ R80, R80, UR16 ;  /* 0x0000001050507c20 */ /* 0x000fe20008410000 */
[----:B------:R-:W-:Y:S01]  /*7a10*/  FMUL.FTZ R81, R81, UR16 ;  /* 0x0000001051517c20 */ /* 0x000fe20008410000 */
[----:B------:R-:W-:-:S02]  /*7a20*/  ISETP.GE.U32.AND P5, PT, R144, RZ, PT ;  /* 0x000000ff9000720c */ /* 0x000fc40003fa6070 */
[----:B------:R-:W-:Y:S01]  /*7a30*/  FMUL.FTZ R80, R80, UR28 ;  /* 0x0000001c50507c20 */ /* 0x000fe20008410000 */
[----:B------:R-:W-:Y:S01]  /*7a40*/  FMUL.FTZ R82, R81, UR28 ;  /* 0x0000001c51527c20 */ /* 0x000fe20008410000 */
[----:B------:R-:W-:Y:S01]  /*7a50*/  ISETP.GE.U32.AND.EX P1, PT, R151, 0x1000000, PT, P1 ;  /* 0x010000009700780c */ /* 0x000fe20003f26110 */
[----:B------:R-:W-:Y:S01]  /*7a60*/  FFMA.FTZ R81, R127, UR9, R142 ;  /* 0x000000097f517c23 */ /* 0x000fe2000801008e */
[C---:B------:R-:W-:Y:S02]  /*7a70*/  ISETP.GE.U32.AND.EX P5, PT, R145.reuse, 0x1000000, PT, P5 ;  /* 0x010000009100780c */ /* 0x040fe40003fa6150 */
[----:B------:R-:W-:Y:S01]  /*7a80*/  FSEL R83, R80, RZ, P6 ;  /* 0x000000ff50537208 */ /* 0x000fe20003000000 */
[----:B------:R-:W-:Y:S01]  /*7a90*/  FADD.FTZ R81, R130, -R81 ;  /* 0x8000005182517221 */ /* 0x000fe20000010000 */
[----:B------:R-:W-:Y:S02]  /*7aa0*/  LOP3.LUT P6, RZ, R145, 0xff0000, RZ, 0xc0, !PT ;  /* 0x00ff000091ff7812 */ /* 0x000fe400078cc0ff */
[----:B------:R-:W-:-:S02]  /*7ab0*/  FSEL R104, R82, RZ, P1 ;  /* 0x000000ff52687208 */ /* 0x000fc40000800000 */
[----:B------:R-:W-:Y:S01]  /*7ac0*/  FSEL R107, R80, RZ, P6 ;  /* 0x000000ff506b7208 */ /* 0x000fe20003000000 */
[--C-:B------:R-:W-:Y:S01]  /*7ad0*/  FFMA.FTZ R80, R128, UR9, R142.reuse ;  /* 0x0000000980507c23 */ /* 0x100fe2000801008e */
[----:B------:R-:W-:Y:S02]  /*7ae0*/  FSEL R82, R82, RZ, P5 ;  /* 0x000000ff52527208 */ /* 0x000fe40002800000 */
[----:B------:R-:W-:Y:S01]  /*7af0*/  F2FP.F16.F32.PACK_AB R83, R104, R83 ;  /* 0x000000536853723e */ /* 0x000fe200000000ff */
[--C-:B------:R-:W-:Y:S01]  /*7b00*/  FFMA.FTZ R104, R134, UR9, R142.reuse ;  /* 0x0000000986687c23 */ /* 0x100fe2000801008e */
[----:B------:R-:W-:Y:S01]  /*7b10*/  F2FP.F16.F32.PACK_AB R107, R82, R107 ;  /* 0x0000006b526b723e */ /* 0x000fe200000000ff */
[----:B------:R-:W-:Y:S01]  /*7b20*/  FMUL.FTZ R82, R81, UR16 ;  /* 0x0000001051527c20 */ /* 0x000fe20008410000 */
[----:B------:R-:W-:Y:S01]  /*7b30*/  FFMA.FTZ R81, R123, UR9, R142 ;  /* 0x000000097b517c23 */ /* 0x000fe2000801008e */
[----:B------:R-:W-:Y:S01]  /*7b40*/  FADD.FTZ R104, R129, -R104 ;  /* 0x8000006881687221 */ /* 0x000fe20000010000 */
[----:B------:R-:W-:Y:S01]  /*7b50*/  LOP3.LUT P5, RZ, R145, 0xff, RZ, 0xc0, !PT ;  /* 0x000000ff91ff7812 */ /* 0x000fe200078ac0ff */
[----:B------:R-:W-:Y:S01]  /*7b60*/  FMUL.FTZ R82, R82, UR28 ;  /* 0x0000001c52527c20 */ /* 0x000fe20008410000 */
[----:B------:R-:W-:Y:S01]  /*7b70*/  FADD.FTZ R81, R126, -R81 ;  /* 0x800000517e517221 */ /* 0x000fe20000010000 */
[----:B------:R-:W-:Y:S01]  /*7b80*/  FMUL.FTZ R104, R104, UR16 ;  /* 0x0000001068687c20 */ /* 0x000fe20008410000 */
[----:B------:R-:W-:Y:S01]  /*7b90*/  FADD.FTZ R80, R125, -R80 ;  /* 0x800000507d507221 */ /* 0x000fe20000010000 */
[----:B------:R-:W-:Y:S01]  /*7ba0*/  LOP3.LUT P6, RZ, R151, 0xff, RZ, 0xc0, !PT ;  /* 0x000000ff97ff7812 */ /* 0x000fe200078cc0ff */
        /* <DEDUP_REMOVED lines=13> */
[----:B------:R-:W-:Y:S02]  /*7c80*/  LOP3.LUT P1, RZ, R145, 0xff00, RZ, 0xc0, !PT ;  /* 0x0000ff0091ff7812 */ /* 0x000fe4000782c0ff */
[----:B------:R-:W-:Y:S02]  /*7c90*/  F2FP.F16.F32.PACK_AB R82, R105, R82 ;  /* 0x000000526952723e */ /* 0x000fe400000000ff */
[----:B------:R-:W-:Y:S01]  /*7ca0*/  F2FP.F16.F32.PACK_AB R81, R80, R81 ;  /* 0x000000515051723e */ /* 0x000fe200000000ff */
[----:B------:R-:W-:Y:S01]  /*7cb0*/  FFMA.FTZ R80, R124, UR9, R142 ;  /* 0x000000097c507c23 */ /* 0x000fe2000801008e */
[----:B------:R-:W-:-:S02]  /*7cc0*/  FSEL R105, R104, RZ, P1 ;  /* 0x000000ff68697208 */ /* 0x000fc40000800000 */
[C---:B------:R-:W-:Y:S01]  /*7cd0*/  LOP3.LUT P1, RZ, R144.reuse, 0xff0000, RZ, 0xc0, !PT ;  /* 0x00ff000090ff7812 */ /* 0x040fe2000782c0ff */
[----:B------:R-:W-:Y:S01]  /*7ce0*/  FADD.FTZ R104, R121, -R80 ;  /* 0x8000005079687221 */ /* 0x000fe20000010000 */
[----:B------:R-:W-:Y:S01]  /*7cf0*/  F2FP.F16.F32.PACK_AB R106, R105, R106 ;  /* 0x0000006a696a723e */ /* 0x000fe200000000ff */
[----:B------:R-:W-:Y:S01]  /*7d00*/  FFMA.FTZ R105, R119, UR9, R142 ;  /* 0x0000000977697c23 */ /* 0x000fe2000801008e */
[----:B------:R-:W-:Y:S01]  /*7d10*/  LOP3.LUT P5, RZ, R144, 0xff000000, RZ, 0xc0, !PT ;  /* 0xff00000090ff7812 */ /* 0x000fe200078ac0ff */
[----:B------:R-:W-:Y:S01]  /*7d20*/  FMUL.FTZ R104, R104, UR16 ;  /* 0x0000001068687c20 */ /* 0x000fe20008410000 */
[----:B------:R-:W-:Y:S01]  /*7d30*/  FSEL R108, R108, RZ, P1 ;  /* 0x000000ff6c6c7208 */ /* 0x000fe20000800000 */
[----:B------:R-:W-:Y:S01]  /*7d40*/  FADD.FTZ R80, R122, -R105 ;  /* 0x800000697a507221 */ /* 0x000fe20000010000 */
[----:B------:R-:W-:Y:S01]  /*7d50*/  FSEL R109, R109, RZ, P5 ;  /* 0x000000ff6d6d7208 */ /* 0x000fe20002800000 */
[----:B------:R-:W-:Y:S01]  /*7d60*/  FMUL.FTZ R104, R104, UR28 ;  /* 0x0000001c68687c20 */ /* 0x000fe20008410000 */
[----:B------:R-:W-:Y:S01]  /*7d70*/  LOP3.LUT P6, RZ, R144, 0xff00, RZ, 0xc0, !PT ;  /* 0x0000ff0090ff7812 */ /* 0x000fe200078cc0ff */
[----:B------:R-:W-:Y:S01]  /*7d80*/  FMUL.FTZ R80, R80, UR16 ;  /* 0x0000001050507c20 */ /* 0x000fe20008410000 */
[----:B------:R-:W-:-:S02]  /*7d90*/  F2FP.F16.F32.PACK_AB R105, R109, R108 ;  /* 0x0000006c6d69723e */ /* 0x000fc400000000ff */
[----:B------:R-:W-:Y:S01]  /*7da0*/  LOP3.LUT P1, RZ, R150, 0xff00, RZ, 0xc0, !PT ;  /* 0x0000ff0096ff7812 */ /* 0x000fe2000782c0ff */
[----:B------:R-:W-:Y:S01]  /*7db0*/  FMUL.FTZ R80, R80, UR28 ;  /* 0x0000001c50507c20 */ /* 0x000fe20008410000 */
[----:B------:R-:W-:Y:S02]  /*7dc0*/  FSEL R109, R104, RZ, P6 ;  /* 0x000000ff686d7208 */ /* 0x000fe40003000000 */
[----:B------:R-:W-:Y:S02]  /*7dd0*/  LOP3.LUT P5, RZ, R150, 0xff, RZ, 0xc0, !PT ;  /* 0x000000ff96ff7812 */ /* 0x000fe400078ac0ff */
[----:B------:R-:W-:Y:S02]  /*7de0*/  LOP3.LUT P6, RZ, R144, 0xff, RZ, 0xc0, !PT ;  /* 0x000000ff90ff7812 */ /* 0x000fe400078cc0ff */
[----:B------:R-:W-:Y:S02]  /*7df0*/  FSEL R111, R104, RZ, P1 ;  /* 0x000000ff686f7208 */ /* 0x000fe40000800000 */
[----:B------:R-:W-:-:S02]  /*7e00*/  FSEL R108, R80, RZ, P5 ;  /* 0x000000ff506c7208 */ /* 0x000fc40002800000 */
[----:B------:R-:W-:Y:S02]  /*7e10*/  FSEL R104, R80, RZ, P6 ;  /* 0x000000ff50687208 */ /* 0x000fe40003000000 */
[----:B------:R-:W-:Y:S02]  /*7e20*/  F2FP.F16.F32.PACK_AB R80, R111, R108 ;  /* 0x0000006c6f50723e */ /* 0x000fe400000000ff */
[----:B------:R-:W-:Y:S01]  /*7e30*/  F2FP.F16.F32.PACK_AB R104, R109, R104 ;  /* 0x000000686d68723e */ /* 0x000fe200000000ff */
[----:B------:R-:W-:Y:S06]  /*7e40*/  BRA `(.L_x_589) ;  /* 0x0000000c00e07947 */ /* 0x000fec0003800000 */
.L_x_586:
[----:B------:R-:W-:-:S04]  /*7e50*/  UISETP.NE.U32.AND UP0, UPT, UR30, URZ, UPT ;  /* 0x000000ff1e00728c */ /* 0x000fc8000bf05070 */
[----:B------:R-:W-:-:S09]  /*7e60*/  UISETP.NE.AND.EX UP0, UPT, UR31, URZ, UPT, UP0 ;  /* 0x000000ff1f00728c */ /* 0x000fd2000bf05300 */
[----:B------:R-:W-:Y:S05]  /*7e70*/  BRA.U !UP0, `(.L_x_591) ;  /* 0x00000009080c7547 */ /* 0x000fea000b800000 */
[----:B------:R-:W-:-:S04]  /*7e80*/  UISETP.NE.U32.AND UP0, UPT, UR10, URZ, UPT ;  /* 0x000000ff0a00728c */ /* 0x000fc8000bf05070 */
[----:B------:R-:W-:-:S09]  /*7e90*/  UISETP.NE.AND.EX UP0, UPT, UR11, URZ, UPT, UP0 ;  /* 0x000000ff0b00728c */ /* 0x000fd2000bf05300 */
[----:B------:R-:W-:Y:S05]  /*7ea0*/  BRA.U !UP0, `(.L_x_592) ;  /* 0x0000000508087547 */ /* 0x000fea000b800000 */
[--C-:B01----:R-:W-:Y:S01]  /*7eb0*/  FFMA.FTZ R96, R135, UR9, R142.reuse ;  /* 0x0000000987607c23 */ /* 0x103fe2000801008e */
[--C-:B-----5:R-:W-:Y:S02]  /*7ec0*/  HADD2.F32 R97, -RZ, R27.reuse.H0_H0 ;  /* 0x2000001bff617230 */ /* 0x120fe40000004100 */
[----:B------:R-:W-:Y:S01]  /*7ed0*/  FFMA.FTZ R99, R138, UR9, R142 ;  /* 0x000000098a637c23 */ /* 0x000fe2000801008e */
[----:B------:R-:W-:Y:S02]  /*7ee0*/  HADD2.F32 R105, -RZ, R27.H1_H1 ;  /* 0x3000001bff697230 */ /* 0x000fe40000004100 */
[----:B------:R-:W-:Y:S01]  /*7ef0*/  FADD.FTZ R96, R131, -R96 ;  /* 0x8000006083607221 */ /* 0x000fe20000010000 */
[--C-:B------:R-:W-:Y:S01]  /*7f00*/  FFMA.FTZ R104, R134, UR9, R142.reuse ;  /* 0x0000000986687c23 */ /* 0x100fe2000801008e */
[----:B------:R-:W-:Y:S01]  /*7f10*/  FADD.FTZ R98, R136, -R99 ;  /* 0x8000006388627221 */ /* 0x000fe20000010000 */
[--C-:B------:R-:W-:Y:S01]  /*7f20*/  FFMA.FTZ R99, R127, UR9, R142.reuse ;  /* 0x000000097f637c23 */ /* 0x100fe2000801008e */
[----:B------:R-:W-:Y:S01]  /*7f30*/  FFMA.FTZ R106, R96, UR16, R97 ;  /* 0x00000010606a7c23 */ /* 0x000fe20008010061 */
[----:B------:R-:W-:Y:S01]  /*7f40*/  FFMA.FTZ R97, R123, UR9, R142 ;  /* 0x000000097b617c23 */ /* 0x000fe2000801008e */
[----:B------:R-:W-:Y:S01]  /*7f50*/  FFMA.FTZ R107, R98, UR16, R105 ;  /* 0x00000010626b7c23 */ /* 0x000fe20008010069 */
[----:B------:R-:W-:-:S02]  /*7f60*/  HADD2.F32 R96, -RZ, R25.H0_H0 ;  /* 0x20000019ff607230 */ /* 0x000fc40000004100 */
[----:B------:R-:W-:Y:S01]  /*7f70*/  FADD.FTZ R104, R129, -R104 ;  /* 0x8000006881687221 */ /* 0x000fe20000010000 */
[--C-:B------:R-:W-:Y:S02]  /*7f80*/  HADD2.F32 R105, -RZ, R26.reuse.H1_H1 ;  /* 0x3000001aff697230 */ /* 0x100fe40000004100 */
[----:B------:R-:W-:Y:S01]  /*7f90*/  FADD.FTZ R97, R126, -R97 ;  /* 0x800000617e617221 */ /* 0x000fe20000010000 */
[----:B------:R-:W-:Y:S02]  /*7fa0*/  HADD2.F32 R98, -RZ, R26.H0_H0 ;  /* 0x2000001aff627230 */ /* 0x000fe40000004100 */
[----:B------:R-:W-:Y:S01]  /*7fb0*/  FADD.FTZ R99, R130, -R99 ;  /* 0x8000006382637221 */ /* 0x000fe20000010000 */
[----:B------:R-:W-:Y:S01]  /*7fc0*/  ISETP.GE.U32.AND P1, PT, R144, RZ, PT ;  /* 0x000000ff9000720c */ /* 0x000fe20003f26070 */
[----:B------:R-:W-:Y:S01]  /*7fd0*/  FFMA.FTZ R97, R97, UR16, R96 ;  /* 0x0000001061617c23 */ /* 0x000fe20008010060 */
[----:B------:R-:W-:Y:S01]  /*7fe0*/  FFMA.FTZ R109, R104, UR16, R105 ;  /* 0x00000010686d7c23 */ /* 0x000fe20008010069 */
[----:B------:R-:W-:Y:S01]  /*7ff0*/  FFMA.FTZ R96, R128, UR9, R142 ;  /* 0x0000000980607c23 */ /* 0x000fe2000801008e */
[----:B------:R-:W-:Y:S01]  /*8000*/  FMUL.FTZ R105, R107, UR28 ;  /* 0x0000001c6b697c20 */ /* 0x000fe20008410000 */
[----:B------:R-:W-:Y:S01]  /*8010*/  FMUL.FTZ R104, R106, UR28 ;  /* 0x0000001c6a687c20 */ /* 0x000fe20008410000 */
[----:B------:R-:W-:Y:S01]  /*8020*/  FFMA.FTZ R98, R99, UR16, R98 ;  /* 0x0000001063627c23 */ /* 0x000fe20008010062 */
[C---:B------:R-:W-:Y:S01]  /*8030*/  ISETP.GE.U32.AND.EX P1, PT, R145.reuse, 0x1000000, PT, P1 ;  /* 0x010000009100780c */ /* 0x040fe20003f26110 */
[----:B------:R-:W-:Y:S01]  /*8040*/  HADD2.F32 R99, -RZ, R25.H1_H1 ;  /* 0x30000019ff637230 */ /* 0x000fe20000004100 */
[----:B------:R-:W-:Y:S01]  /*8050*/  LOP3.LUT P5, RZ, R145, 0xff0000, RZ, 0xc0, !PT ;  /* 0x00ff000091ff7812 */ /* 0x000fe200078ac0ff */
[----:B------:R-:W-:Y:S01]  /*8060*/  FADD.FTZ R96, R125, -R96 ;  /* 0x800000607d607221 */ /* 0x000fe20000010000 */
[----:B------:R-:W-:Y:S01]  /*8070*/  FSEL R105, R105, RZ, P1 ;  /* 0x000000ff69697208 */ /* 0x000fe20000800000 */
[----:B------:R-:W-:Y:S01]  /*8080*/  FMUL.FTZ R108, R109, UR28 ;  /* 0x0000001c6d6c7c20 */ /* 0x000fe20008410000 */
[----:B------:R-:W-:Y:S01]  /*8090*/  FSEL R104, R104, RZ, P5 ;  /* 0x000000ff68687208 */ /* 0x000fe20002800000 */
[----:B------:R-:W-:Y:S01]  /*80a0*/  FFMA.FTZ R96, R96, UR16, R99 ;  /* 0x0000001060607c23 */ /* 0x000fe20008010063 */
[----:B------:R-:W-:-:S02]  /*80b0*/  F2FP.F16.F32.PACK_AB R99, R107, R106 ;  /* 0x0000006a6b63723e */ /* 0x000fc400000000ff */
[----:B------:R-:W-:Y:S01]  /*80c0*/  F2FP.F16.F32.PACK_AB R107, R105, R104 ;  /* 0x00000068696b723e */ /* 0x000fe200000000ff */
[----:B------:R-:W-:Y:S01]  /*80d0*/  FMUL.FTZ R104, R98, UR28 ;  /* 0x0000001c62687c20 */ /* 0x000fe20008410000 */
[----:B------:R-:W-:Y:S01]  /*80e0*/  LOP3.LUT P1, RZ, R145, 0xff, RZ, 0xc0, !PT ;  /* 0x000000ff91ff7812 */ /* 0x000fe2000782c0ff */
[--C-:B------:R-:W-:Y:S01]  /*80f0*/  FFMA.FTZ R105, R119, UR9, R142.reuse ;  /* 0x0000000977697c23 */ /* 0x100fe2000801008e */
[----:B------:R-:W-:Y:S01]  /*8100*/  FFMA.FTZ R142, R124, UR9, R142 ;  /* 0x000000097c8e7c23 */ /* 0x000fe2000801008e */
[----:B------:R-:W-:Y:S01]  /*8110*/  F2FP.F16.F32.PACK_AB R98, R109, R98 ;  /* 0x000000626d62723e */ /* 0x000fe200000000ff */
[--C-:B------:R-:W-:Y:S01]  /*8120*/  HADD2.F32 R109, -RZ, R24.reuse.H1_H1 ;  /* 0x30000018ff6d7230 */ /* 0x100fe20000004100 */
[----:B------:R-:W-:Y:S01]  /*8130*/  FSEL R106, R104, RZ, P1 ;  /* 0x000000ff686a7208 */ /* 0x000fe20000800000 */
[----:B------:R-:W-:Y:S01]  /*8140*/  HADD2.F32 R104, -RZ, R24.H0_H0 ;  /* 0x20000018ff687230 */ /* 0x000fe20000004100 */
[----:B------:R-:W-:Y:S01]  /*8150*/  LOP3.LUT P5, RZ, R145, 0xff00, RZ, 0xc0, !PT ;  /* 0x0000ff0091ff7812 */ /* 0x000fe200078ac0ff */
[----:B------:R-:W-:Y:S01]  /*8160*/  FADD.FTZ R105, R122, -R105 ;  /* 0x800000697a697221 */ /* 0x000fe20000010000 */
[----:B------:R-:W-:Y:S01]  /*8170*/  FADD.FTZ R142, R121, -R142 ;  /* 0x8000008e798e7221 */ /* 0x000fe20000010000 */
[----:B------:R-:W-:Y:S01]  /*8180*/  LOP3.LUT P6, RZ, R144, 0xff0000, RZ, 0xc0, !PT ;  /* 0x00ff000090ff7812 */ /* 0x000fe200078cc0ff */
[----:B------:R-:W-:Y:S01]  /*8190*/  FMUL.FTZ R110, R96, UR28 ;  /* 0x0000001c606e7c20 */ /* 0x000fe20008410000 */
[----:B------:R-:W-:Y:S01]  /*81a0*/  FSEL R111, R108, RZ, P5 ;  /* 0x000000ff6c6f7208 */ /* 0x000fe20002800000 */
[----:B------:R-:W-:Y:S01]  /*81b0*/  FFMA.FTZ R104, R105, UR16, R104 ;  /* 0x0000001069687c23 */ /* 0x000fe20008010068 */
[----:B------:R-:W-:Y:S01]  /*81c0*/  FFMA.FTZ R109, R142, UR16, R109 ;  /* 0x000000108e6d7c23 */ /* 0x000fe2000801006d */
[----:B------:R-:W-:Y:S01]  /*81d0*/  FMUL.FTZ R108, R97, UR28 ;  /* 0x0000001c616c7c20 */ /* 0x000fe20008410000 */
[----:B------:R-:W-:Y:S01]  /*81e0*/  F2FP.F16.F32.PACK_AB R97, R96, R97 ;  /* 0x000000616061723e */ /* 0x000fe200000000ff */
[----:B------:R-:W-:Y:S01]  /*81f0*/  FMUL.FTZ R105, R104, UR28 ;  /* 0x0000001c68697c20 */ /* 0x000fe20008410000 */
[----:B------:R-:W-:-:S02]  /*8200*/  LOP3.LUT P1, RZ, R144, 0xff000000, RZ, 0xc0, !PT ;  /* 0xff00000090ff7812 */ /* 0x000fc4000782c0ff */
[C---:B------:R-:W-:Y:S01]  /*8210*/  F2FP.F16.F32.PACK_AB R96, R109.reuse, R104 ;  /* 0x000000686d60723e */ /* 0x040fe200000000ff */
[----:B------:R-:W-:Y:S01]  /*8220*/  FMUL.FTZ R109, R109, UR28 ;  /* 0x0000001c6d6d7c20 */ /* 0x000fe20008410000 */
[----:B------:R-:W-:Y:S02]  /*8230*/  FSEL R108, R108, RZ, P6 ;  /* 0x000000ff6c6c7208 */ /* 0x000fe40003000000 */
[C---:B------:R-:W-:Y:S02]  /*8240*/  LOP3.LUT P5, RZ, R144.reuse, 0xff, RZ, 0xc0, !PT ;  /* 0x000000ff90ff7812 */ /* 0x040fe400078ac0ff */
[----:B------:R-:W-:Y:S02]  /*8250*/  LOP3.LUT P6, RZ, R144, 0xff00, RZ, 0xc0, !PT ;  /* 0x0000ff0090ff7812 */ /* 0x000fe400078cc0ff */
[----:B------:R-:W-:Y:S02]  /*8260*/  F2FP.F16.F32.PACK_AB R106, R111, R106 ;  /* 0x0000006a6f6a723e */ /* 0x000fe400000000ff */
[----:B------:R-:W-:-:S02]  /*8270*/  FSEL R111, R110, RZ, P1 ;  /* 0x000000ff6e6f7208 */ /* 0x000fc40000800000 */
[----:B------:R-:W-:Y:S02]  /*8280*/  FSEL R104, R105, RZ, P5 ;  /* 0x000000ff69687208 */ /* 0x000fe40002800000 */
[----:B------:R-:W-:Y:S02]  /*8290*/  FSEL R109, R109, RZ, P6 ;  /* 0x000000ff6d6d7208 */ /* 0x000fe40003000000 */
[----:B------:R-:W-:Y:S02]  /*82a0*/  F2FP.F16.F32.PACK_AB R105, R111, R108 ;  /* 0x0000006c6f69723e */ /* 0x000fe400000000ff */
[----:B------:R-:W-:Y:S01]  /*82b0*/  F2FP.F16.F32.PACK_AB R104, R109, R104 ;  /* 0x000000686d68723e */ /* 0x000fe200000000ff */
[----:B------:R-:W-:Y:S06]  /*82c0*/  BRA `(.L_x_589) ;  /* 0x0000000800c07947 */ /* 0x000fec0003800000 */
.L_x_592:
[--C-:B01----:R-:W-:Y:S01]  /*82d0*/  FFMA.FTZ R104, R135, UR9, R142.reuse ;  /* 0x0000000987687c23 */ /* 0x103fe2000801008e */
        /* <DEDUP_REMOVED lines=42> */
[----:B------:R-:W-:-:S02]  /*8580*/  HADD2.F32 R104, -RZ, R24.H0_H0 ;  /* 0x20000018ff687230 */ /* 0x000fc40000004100 */
[----:B------:R-:W-:Y:S01]  /*8590*/  FADD.FTZ R105, R122, -R105 ;  /* 0x800000697a697221 */ /* 0x000fe20000010000 */
[----:B------:R-:W-:Y:S02]  /*85a0*/  HADD2.F32 R109, -RZ, R24.H1_H1 ;  /* 0x30000018ff6d7230 */ /* 0x000fe40000004100 */
        /* <DEDUP_REMOVED lines=13> */
[----:B------:R-:W-:Y:S02]  /*8680*/  F2FP.F16.F32.PACK_AB R105, R110, R105 ;  /* 0x000000696e69723e */ /* 0x000fe400000000ff */
[----:B------:R-:W-:Y:S01]  /*8690*/  F2FP.F16.F32.PACK_AB R104, R109, R104 ;  /* 0x000000686d68723e */ /* 0x000fe200000000ff */
[----:B------:R-:W-:Y:S06]  /*86a0*/  BRA `(.L_x_589) ;  /* 0x0000000400c87947 */ /* 0x000fec0003800000 */
.L_x_591:
[----:B------:R-:W-:-:S04]  /*86b0*/  UISETP.NE.U32.AND UP0, UPT, UR10, URZ, UPT ;  /* 0x000000ff0a00728c */ /* 0x000fc8000bf05070 */
[----:B------:R-:W-:-:S09]  /*86c0*/  UISETP.NE.AND.EX UP0, UPT, UR11, URZ, UPT, UP0 ;  /* 0x000000ff0b00728c */ /* 0x000fd2000bf05300 */
[----:B------:R-:W-:Y:S05]  /*86d0*/  BRA.U !UP0, `(.L_x_593) ;  /* 0x0000000108e87547 */ /* 0x000fea000b800000 */
[--C-:B01----:R-:W-:Y:S01]  /*86e0*/  FFMA.FTZ R99, R138, UR9, R142.reuse ;  /* 0x000000098a637c23 */ /* 0x103fe2000801008e */
[--C-:B------:R-:W-:Y:S01]  /*86f0*/  FFMA.FTZ R98, R135, UR9, R142.reuse ;  /* 0x0000000987627c23 */ /* 0x100fe2000801008e */
[--C-:B------:R-:W-:Y:S01]  /*8700*/  FFMA.FTZ R97, R127, UR9, R142.reuse ;  /* 0x000000097f617c23 */ /* 0x100fe2000801008e */
[----:B------:R-:W-:Y:S01]  /*8710*/  FFMA.FTZ R96, R134, UR9, R142 ;  /* 0x0000000986607c23 */ /* 0x000fe2000801008e */
[----:B------:R-:W-:Y:S01]  /*8720*/  FADD.FTZ R99, R136, -R99 ;  /* 0x8000006388637221 */ /* 0x000fe20000010000 */
[----:B------:R-:W-:Y:S01]  /*8730*/  FADD.FTZ R98, R131, -R98 ;  /* 0x8000006283627221 */ /* 0x000fe20000010000 */
[----:B------:R-:W-:Y:S01]  /*8740*/  ISETP.GE.U32.AND P1, PT, R144, RZ, PT ;  /* 0x000000ff9000720c */ /* 0x000fe20003f26070 */
[----:B------:R-:W-:Y:S01]  /*8750*/  FADD.FTZ R97, R130, -R97 ;  /* 0x8000006182617221 */ /* 0x000fe20000010000 */
[----:B------:R-:W-:Y:S01]  /*8760*/  FMUL.FTZ R109, R99, UR16 ;  /* 0x00000010636d7c20 */ /* 0x000fe20008410000 */
[----:B------:R-:W-:Y:S01]  /*8770*/  FADD.FTZ R96, R129, -R96 ;  /* 0x8000006081607221 */ /* 0x000fe20000010000 */
[----:B------:R-:W-:Y:S01]  /*8780*/  FMUL.FTZ R104, R98, UR16 ;  /* 0x0000001062687c20 */ /* 0x000fe20008410000 */
[----:B------:R-:W-:Y:S01]  /*8790*/  FMUL.FTZ R97, R97, UR16 ;  /* 0x0000001061617c20 */ /* 0x000fe20008410000 */
[----:B------:R-:W-:Y:S01]  /*87a0*/  FMUL.FTZ R106, R109, UR28 ;  /* 0x0000001c6d6a7c20 */ /* 0x000fe20008410000 */
[----:B------:R-:W-:Y:S01]  /*87b0*/  FMUL.FTZ R98, R96, UR16 ;  /* 0x0000001060627c20 */ /* 0x000fe20008410000 */
[C---:B------:R-:W-:Y:S01]  /*87c0*/  ISETP.GE.U32.AND.EX P1, PT, R145.reuse, 0x1000000, PT, P1 ;  /* 0x010000009100780c */ /* 0x040fe20003f26110 */
[----:B------:R-:W-:Y:S01]  /*87d0*/  FMUL.FTZ R105, R104, UR28 ;  /* 0x0000001c68697c20 */ /* 0x000fe20008410000 */
[----:B------:R-:W-:Y:S01]  /*87e0*/  LOP3.LUT P5, RZ, R145, 0xff0000, RZ, 0xc0, !PT ;  /* 0x00ff000091ff7812 */ /* 0x000fe200078ac0ff */
[----:B------:R-:W-:Y:S01]  /*87f0*/  FMUL.FTZ R96, R97, UR28 ;  /* 0x0000001c61607c20 */ /* 0x000fe20008410000 */
        /* <DEDUP_REMOVED lines=12> */
[--C-:B------:R-:W-:Y:S01]  /*88c0*/  FFMA.FTZ R97, R119, UR9, R142.reuse ;  /* 0x0000000977617c23 */ /* 0x100fe2000801008e */
[----:B------:R-:W-:Y:S01]  /*88d0*/  FFMA.FTZ R142, R124, UR9, R142 ;  /* 0x000000097c8e7c23 */ /* 0x000fe2000801008e */
[----:B------:R-:W-:Y:S01]  /*88e0*/  FADD.FTZ R105, R126, -R105 ;  /* 0x800000697e697221 */ /* 0x000fe20000010000 */
[----:B------:R-:W-:Y:S01]  /*88f0*/  FADD.FTZ R96, R125, -R96 ;  /* 0x800000607d607221 */ /* 0x000fe20000010000 */
[----:B------:R-:W-:Y:S01]  /*8900*/  F2FP.F16.F32.PACK_AB R99, R109, R104 ;  /* 0x000000686d63723e */ /* 0x000fe200000000ff */
        /* <DEDUP_REMOVED lines=23> */
.L_x_593:
[--C-:B01----:R-:W-:Y:S01]  /*8a80*/  FFMA.FTZ R106, R135, UR9, R142.reuse ;  /* 0x00000009876a7c23 */ /* 0x103fe2000801008e */
        /* <DEDUP_REMOVED lines=9> */
[----:B------:R-:W-:Y:S01]  /*8b20*/  LOP3.LUT P5, RZ, R145, 0xff0000, RZ, 0xc0, !PT ;  /* 0x00ff000091ff7812 */ /* 0x000fe200078ac0ff */
        /* <DEDUP_REMOVED lines=11> */
[----:B------:R-:W-:Y:S01]  /*8be0*/  FFMA.FTZ R108, R128, UR9, R142 ;  /* 0x00000009806c7c23 */ /* 0x000fe2000801008e */
[----:B------:R-:W-:Y:S01]  /*8bf0*/  LOP3.LUT P5, RZ, R145, 0xff00, RZ, 0xc0, !PT ;  /* 0x0000ff0091ff7812 */ /* 0x000fe200078ac0ff */
        /* <DEDUP_REMOVED lines=10> */
[--C-:B------:R-:W-:Y:S01]  /*8ca0*/  FFMA.FTZ R104, R124, UR9, R142.reuse ;  /* 0x000000097c687c23 */ /* 0x100fe2000801008e */
[----:B------:R-:W-:Y:S01]  /*8cb0*/  FFMA.FTZ R105, R119, UR9, R142 ;  /* 0x0000000977697c23 */ /* 0x000fe2000801008e */
[----:B------:R-:W-:Y:S01]  /*8cc0*/  LOP3.LUT P6, RZ, R144, 0xff0000, RZ, 0xc0, !PT ;  /* 0x00ff000090ff7812 */ /* 0x000fe200078cc0ff */
[----:B------:R-:W-:Y:S01]  /*8cd0*/  FMUL.FTZ R110, R108, UR28 ;  /* 0x0000001c6c6e7c20 */ /* 0x000fe20008410000 */
[----:B------:R-:W-:Y:S01]  /*8ce0*/  FADD.FTZ R104, R121, -R104 ;  /* 0x8000006879687221 */ /* 0x000fe20000010000 */
[----:B------:R-:W-:Y:S01]  /*8cf0*/  FADD.FTZ R105, R122, -R105 ;  /* 0x800000697a697221 */ /* 0x000fe20000010000 */
[----:B------:R-:W-:-:S02]  /*8d00*/  LOP3.LUT P5, RZ, R144, 0xff00, RZ, 0xc0, !PT ;  /* 0x0000ff0090ff7812 */ /* 0x000fc400078ac0ff */
[----:B------:R-:W-:Y:S01]  /*8d10*/  FMUL.FTZ R104, R104, UR16 ;  /* 0x0000001068687c20 */ /* 0x000fe20008410000 */
[----:B------:R-:W-:Y:S01]  /*8d20*/  FMUL.FTZ R105, R105, UR16 ;  /* 0x0000001069697c20 */ /* 0x000fe20008410000 */
[----:B------:R-:W-:Y:S02]  /*8d30*/  FSEL R108, R109, RZ, P6 ;  /* 0x000000ff6d6c7208 */ /* 0x000fe40003000000 */
[----:B------:R-:W-:Y:S01]  /*8d40*/  FMUL.FTZ R104, R104, UR28 ;  /* 0x0000001c68687c20 */ /* 0x000fe20008410000 */
[----:B------:R-:W-:Y:S01]  /*8d50*/  FMUL.FTZ R105, R105, UR28 ;  /* 0x0000001c69697c20 */ /* 0x000fe20008410000 */
[C---:B------:R-:W-:Y:S02]  /*8d60*/  LOP3.LUT P1, RZ, R144.reuse, 0xff000000, RZ, 0xc0, !PT ;  /* 0xff00000090ff7812 */ /* 0x040fe4000782c0ff */
[----:B------:R-:W-:Y:S02]  /*8d70*/  LOP3.LUT P6, RZ, R144, 0xff, RZ, 0xc0, !PT ;  /* 0x000000ff90ff7812 */ /* 0x000fe400078cc0ff */
[----:B------:R-:W-:-:S02]  /*8d80*/  FSEL R109, R104, RZ, P5 ;  /* 0x000000ff686d7208 */ /* 0x000fc40002800000 */
[----:B------:R-:W-:Y:S02]  /*8d90*/  FSEL R111, R110, RZ, P1 ;  /* 0x000000ff6e6f7208 */ /* 0x000fe40000800000 */
[----:B------:R-:W-:Y:S02]  /*8da0*/  FSEL R104, R105, RZ, P6 ;  /* 0x000000ff69687208 */ /* 0x000fe40003000000 */
[----:B------:R-:W-:Y:S02]  /*8db0*/  F2FP.F16.F32.PACK_AB R105, R111, R108 ;  /* 0x0000006c6f69723e */ /* 0x000fe400000000ff */
[----:B------:R-:W-:-:S07]  /*8dc0*/  F2FP.F16.F32.PACK_AB R104, R109, R104 ;  /* 0x000000686d68723e */ /* 0x000fce00000000ff */
.L_x_589:
        /* <DEDUP_REMOVED lines=12> */
.L_x_585:
[----:B------:R-:W-:Y:S05]  /*8e90*/  BSYNC.RECONVERGENT B0 ;  /* 0x0000000000007941 */ /* 0x000fea0003800200 */
.L_x_584:
[----:B------:R-:W-:Y:S01]  /*8ea0*/  UPLOP3.LUT UP1, UPT, UPT, UPT, UP1, 0x40, 0x4 ;  /* 0x000000000004789c */ /* 0x000fe20003f2e810 */
[----:B------:R-:W-:Y:S10]  /*8eb0*/  BRA.U !UP3, `(.L_x_594) ;  /* 0xffffff750bb47547 */ /* 0x000ff4000b83ffff */
.L_x_557:
[----:B------:R-:W2:Y:S01]  /*8ec0*/  LDC.64 R2, c[0x0][0x440] ;  /* 0x00011000ff027b82 */ /* 0x000ea20000000a00 */
[----:B------:R-:W-:-:S06]  /*8ed0*/  UIMAD UR5, UR7, UR8, URZ ;  /* 0x00000008070572a4 */ /* 0x000fcc000f8e02ff */
[----:B------:R-:W-:Y:S01]  /*8ee0*/  MOV R11, UR5 ;  /* 0x00000005000b7c02 */ /* 0x000fe20008000f00 */
[----:B------:R-:W4:Y:S03]  /*8ef0*/  LDC.64 R4, c[0x0][0x448] ;  /* 0x00011200ff047b82 */ /* 0x000f260000000a00 */
[----:B------:R-:W-:-:S05]  /*8f00*/  LEA.HI R11, R11, R0, RZ, 0x1d ;  /* 0x000000000b0b7211 */ /* 0x000fca00078fe8ff */
[----:B------:R-:W0:Y:S08]  /*8f10*/  LDC.64 R6, c[0x0][0x440] ;  /* 0x00011000ff067b82 */ /* 0x000e300000000a00 */
[----:B------:R-:W1:Y:S01]  /*8f20*/  LDC.64 R8, c[0x0][0x448] ;  /* 0x00011200ff087b82 */ /* 0x000e620000000a00 */
[----:B--2---:R-:W-:-:S05]  /*8f30*/  @P4 IMAD.WIDE.U32 R2, R11, 0x20, R2 ;  /* 0x000000200b024825 */ /* 0x004fca00078e0002 */
        /* <DEDUP_REMOVED lines=8> */
[----:B-1----:R-:W-:-:S03]  /*8fc0*/  @P2 IMAD.WIDE.U32 R8, R11, 0x20, R8 ;  /* 0x000000200b082825 */ /* 0x002fc600078e0008 */
[----:B------:R2:W-:Y:S04]  /*8fd0*/  @P2 STG.E.128 desc[UR20][R6.64+0x10], R68 ;  /* 0x0000104406002986 */ /* 0x0005e8000c101d14 */
[----:B------:R2:W-:Y:S04]  /*8fe0*/  @P2 STG.E.128 desc[UR20][R8.64], R48 ;  /* 0x0000003008002986 */ /* 0x0005e8000c101d14 */
[----:B------:R2:W-:Y:S01]  /*8ff0*/  @P2 STG.E.128 desc[UR20][R8.64+0x10], R52 ;  /* 0x0000103408002986 */ /* 0x0005e2000c101d14 */
[----:B------:R-:W-:Y:S05]  /*9000*/  @!P3 EXIT ;  /* 0x000000000000b94d */ /* 0x000fea0003800000 */
[----:B--2---:R-:W0:Y:S01]  /*9010*/  LDC.64 R2, c[0x0][0x440] ;  /* 0x00011000ff027b82 */ /* 0x004e220000000a00 */
        /* <DEDUP_REMOVED lines=9> */
.L_x_595:
        /* <DEDUP_REMOVED lines=13> */
.L_x_3792:


//--------------------- .text._ZN10layer_norm22ln_bwd_finalize_kernelINS_22Kernel_traits_finalizeILj3072E6__halfS2_S2_S2_fjLb0ELj1024ELj4ENS_18Kernel_traits_baseILj3072ES2_S2_S2_S2_fjLj1024EEEEELb0ELb1EEEvNS_9BwdParamsE --------------------------
	.section	.text._ZN10layer_norm22ln_bwd_finalize_kernelINS_22Kernel_traits_finalizeILj3072E6__halfS2_S2_S2_fjLb0ELj1024ELj4ENS_18Kernel_traits_baseILj3072ES2_S2_S2_S2_fjLj1024EEEEELb0ELb1EEEvNS_9BwdParamsE,"ax",@progbits
	.align	128
        .global         _ZN10layer_norm22ln_bwd_finalize_kernelINS_22Kernel_traits_finalizeILj3072E6__halfS2_S2_S2_fjLb0ELj1024ELj4ENS_18Kernel_traits_baseILj3072ES2_S2_S2_S2_fjLj1024EEEEELb0ELb1EEEvNS_9BwdParamsE
        .type           _ZN10layer_norm22ln_bwd_finalize_kernelINS_22Kernel_traits_finalizeILj3072E6__halfS2_S2_S2_fjLb0ELj1024ELj4ENS_18Kernel_traits_baseILj3072ES2_S2_S2_S2_fjLj1024EEEEELb0ELb1EEEvNS_9BwdParamsE,@function
        .size           _ZN10layer_norm22ln_bwd_finalize_kernelINS_22Kernel_traits_finalizeILj3072E6__halfS2_S2_S2_fjLb0ELj1024ELj4ENS_18Kernel_traits_baseILj3072ES2_S2_S2_S2_fjLj1024EEEEELb0ELb1EEEvNS_9BwdParamsE,(.L_x_3793 - _ZN10layer_norm22ln_bwd_finalize_kernelINS_22Kernel_traits_finalizeILj3072E6__halfS2_S2_S2_fjLb0ELj1024ELj4ENS_18Kernel_traits_baseILj3072ES2_S2_S2_S2_fjLj1024EEEEELb0ELb1EEEvNS_9BwdParamsE)
        .other          _ZN10layer_norm22ln_bwd_finalize_kernelINS_22Kernel_traits_finalizeILj3072E6__halfS2_S2_S2_fjLb0ELj1024ELj4ENS_18Kernel_traits_baseILj3072ES2_S2_S2_S2_fjLj1024EEEEELb0ELb1EEEvNS_9BwdParamsE,@"STO_CUDA_ENTRY STV_DEFAULT"
_ZN10layer_norm22ln_bwd_finalize_kernelINS_22Kernel_traits_finalizeILj3072E6__halfS2_S2_S2_fjLb0ELj1024ELj4ENS_18Kernel_traits_baseILj3072ES2_S2_S2_S2_fjLj1024EEEEELb0ELb1EEEvNS_9BwdParamsE:
.text._ZN10layer_norm22ln_bwd_finalize_kernelINS_22Kernel_traits_finalizeILj3072E6__halfS2_S2_S2_fjLb0ELj1024ELj4ENS_18Kernel_traits_baseILj3072ES2_S2_S2_S2_fjLj1024EEEEELb0ELb1EEEvNS_9BwdParamsE:
        /* <DEDUP_REMOVED lines=77> */
.L_x_600:
        /* <DEDUP_REMOVED lines=118> */
.L_x_599:
[----:B------:R-:W-:Y:S05]  /*0c30*/  BSYNC.RECONVERGENT B1 ;  /* 0x0000000000017941 */ /* 0x000fea0003800200 */
.L_x_598:
        /* <DEDUP_REMOVED lines=69> */
.L_x_602:
[----:B------:R-:W-:Y:S05]  /*1090*/  BSYNC.RECONVERGENT B1 ;  /* 0x0000000000017941 */ /* 0x000fea0003800200 */
.L_x_601:
        /* <DEDUP_REMOVED lines=38> */
.L_x_604:
[----:B------:R-:W-:Y:S05]  /*1300*/  BSYNC.RECONVERGENT B1 ;  /* 0x0000000000017941 */ /* 0x000fea0003800200 */
.L_x_603:
[----:B------:R-:W-:Y:S05]  /*1310*/  @!P1 BRA `(.L_x_597) ;  /* 0x0000000000409947 */ /* 0x000fea0003800000 */
[----:B------:R-:W0:Y:S01]  /*1320*/  LDC R12, c[0x0][0x388] ;  /* 0x0000e200ff0c7b82 */ /* 0x000e220000000800 */
[----:B------:R-:W-:-:S07]  /*1330*/  IADD3 R0, PT, PT, -R0, RZ, RZ ;  /* 0x000000ff00007210 */ /* 0x000fce0007ffe1ff */
[----:B------:R-:W1:Y:S08]  /*1340*/  LDC.64 R8, c[0x0][0x440] ;  /* 0x00011000ff087b82 */ /* 0x000e700000000a00 */
[----:B------:R-:W2:Y:S01]  /*1350*/  LDC.64 R10, c[0x0][0x448] ;  /* 0x00011200ff0a7b82 */ /* 0x000ea20000000a00 */
[----:B0-----:R-:W-:-:S05]  /*1360*/  IMAD R2, R2, R12, R5 ;  /* 0x0000000c02027224 */ /* 0x001fca00078e0205 */
[----:B------:R-:W-:-:S07]  /*1370*/  IADD3 R13, PT, PT, R57, R2, RZ ;  /* 0x00000002390d7210 */ /* 0x000fce0007ffe0ff */
.L_x_605:
        /* <DEDUP_REMOVED lines=10> */
.L_x_597:
[----:B------:R-:W-:Y:S05]  /*1420*/  BSYNC.RECONVERGENT B0 ;  /* 0x0000000000007941 */ /* 0x000fea0003800200 */
.L_x_596:
        /* <DEDUP_REMOVED lines=54> */
[----:B-1----:R-:W-:Y:S02]  /*1790*/  F2FP.F16.F32.PACK_AB R7, R7, R6 ;  /* 0x000000060707723e */ /* 0x002fe400000000ff */
[----:B--2---:R-:W-:-:S03]  /*17a0*/  F2FP.F16.F32.PACK_AB R9, R9, R8 ;  /* 0x000000080909723e */ /* 0x004fc600000000ff */
[----:B------:R-:W-:Y:S04]  /*17b0*/  STG.E desc[UR6][R2.64], R7 ;  /* 0x0000000702007986 */ /* 0x000fe8000c101906 */
[----:B------:R-:W-:Y:S01]  /*17c0*/  STG.E desc[UR6][R4.64], R9 ;  /* 0x0000000904007986 */ /* 0x000fe2000c101906 */
[----:B------:R-:W-:Y:S05]  /*17d0*/  EXIT ;  /* 0x000000000000794d */ /* 0x000fea0003800000 */
.L_x_606:
        /* <DEDUP_REMOVED lines=10> */
.L_x_3793:


//--------------------- .text._ZN10layer_norm40ln_parallel_residual_bwd_finalize_kernelINS_22Kernel_traits_finalizeILj3072E6__halfS2_S2_S2_fjLb0ELj1024ELj4ENS_18Kernel_traits_baseILj3072ES2_S2_S2_S2_fjLj1024EEEEELb1EEEvNS_9BwdParamsE --------------------------
	.section	.text._ZN10layer_norm40ln_parallel_residual_bwd_finalize_kernelINS_22Kernel_traits_finalizeILj3072E6__halfS2_S2_S2_fjLb0ELj1024ELj4ENS_18Kernel_traits_baseILj3072ES2_S2_S2_S2_fjLj1024EEEEELb1EEEvNS_9BwdParamsE,"ax",@progbits
	.align	128
        .global         _ZN10layer_norm40ln_parallel_residual_bwd_finalize_kernelINS_22Kernel_traits_finalizeILj3072E6__halfS2_S2_S2_fjLb0ELj1024ELj4ENS_18Kernel_traits_baseILj3072ES2_S2_S2_S2_fjLj1024EEEEELb1EEEvNS_9BwdParamsE
        .type           _ZN10layer_norm40ln_parallel_residual_bwd_finalize_kernelINS_22Kernel_traits_finalizeILj3072E6__halfS2_S2_S2_fjLb0ELj1024ELj4ENS_18Kernel_traits_baseILj3072ES2_S2_S2_S2_fjLj1024EEEEELb1EEEvNS_9BwdParamsE,@function
        .size           _ZN10layer_norm40ln_parallel_residual_bwd_finalize_kernelINS_22Kernel_traits_finalizeILj3072E6__halfS2_S2_S2_fjLb0ELj1024ELj4ENS_18Kernel_traits_baseILj3072ES2_S2_S2_S2_fjLj1024EEEEELb1EEEvNS_9BwdParamsE,(.L_x_3794 - _ZN10layer_norm40ln_parallel_residual_bwd_finalize_kernelINS_22Kernel_traits_finalizeILj3072E6__halfS2_S2_S2_fjLb0ELj1024ELj4ENS_18Kernel_traits_baseILj3072ES2_S2_S2_S2_fjLj1024EEEEELb1EEEvNS_9BwdParamsE)
        .other          _ZN10layer_norm40ln_parallel_residual_bwd_finalize_kernelINS_22Kernel_traits_finalizeILj3072E6__halfS2_S2_S2_fjLb0ELj1024ELj4ENS_18Kernel_traits_baseILj3072ES2_S2_S2_S2_fjLj1024EEEEELb1EEEvNS_9BwdParamsE,@"STO_CUDA_ENTRY STV_DEFAULT"
_ZN10layer_norm40ln_parallel_residual_bwd_finalize_kernelINS_22Kernel_traits_finalizeILj3072E6__halfS2_S2_S2_fjLb0ELj1024ELj4ENS_18Kernel_traits_baseILj3072ES2_S2_S2_S2_fjLj1024EEEEELb1EEEvNS_9BwdParamsE:
.text._ZN10layer_norm40ln_parallel_residual_bwd_finalize_kernelINS_22Kernel_traits_finalizeILj3072E6__halfS2_S2_S2_fjLb0ELj1024ELj4ENS_18Kernel_traits_baseILj3072ES2_S2_S2_S2_fjLj1024EEEEELb1EEEvNS_9BwdParamsE:
        /* <DEDUP_REMOVED lines=57> */
.L_x_611:
        /* <DEDUP_REMOVED lines=112> */
.L_x_610:
[----:B------:R-:W-:Y:S05]  /*0a90*/  BSYNC.RECONVERGENT B1 ;  /* 0x0000000000017941 */ /* 0x000fea0003800200 */
.L_x_609:
        /* <DEDUP_REMOVED lines=67> */
.L_x_613:
[----:B------:R-:W-:Y:S05]  /*0ed0*/  BSYNC.RECONVERGENT B1 ;  /* 0x0000000000017941 */ /* 0x000fea0003800200 */
.L_x_612:
        /* <DEDUP_REMOVED lines=37> */
.L_x_615:
[----:B------:R-:W-:Y:S05]  /*1130*/  BSYNC.RECONVERGENT B1 ;  /* 0x0000000000017941 */ /* 0x000fea0003800200 */
.L_x_614:
        /* <DEDUP_REMOVED lines=19> */
.L_x_608:
[----:B------:R-:W-:Y:S05]  /*1270*/  BSYNC.RECONVERGENT B0 ;  /* 0x0000000000007941 */ /* 0x000fea0003800200 */
.L_x_607:
        /* <DEDUP_REMOVED lines=93> */
.L_x_616:
        /* <DEDUP_REMOVED lines=11> */
.L_x_3794:


//--------------------- .text._ZN10layer_norm31ln_parallel_residual_bwd_kernelINS_13Kernel_traitsI6__halfS2_S2_S2_fjLj3072ELj1ELj1ELj4ELj16ENS_18Kernel_traits_baseILj3072ES2_S2_S2_S2_fjLj128EEEEELb1ELb1ELb1EEEvNS_9BwdParamsE --------------------------
	.section	.text._ZN10layer_norm31ln_parallel_residual_bwd_kernelINS_13Kernel_traitsI6__halfS2_S2_S2_fjLj3072ELj1ELj1ELj4ELj16ENS_18Kernel_traits_baseILj3072ES2_S2_S2_S2_fjLj128EEEEELb1ELb1ELb1EEEvNS_9BwdParamsE,"ax",@progbits
	.align	128
        .global         _ZN10layer_norm31ln_parallel_residual_bwd_kernelINS_13Kernel_traitsI6__halfS2_S2_S2_fjLj3072ELj1ELj1ELj4ELj16ENS_18Kernel_traits_baseILj3072ES2_S2_S2_S2_fjLj128EEEEELb1ELb1ELb1EEEvNS_9BwdParamsE
        .type           _ZN10layer_norm31ln_parallel_residual_bwd_kernelINS_13Kernel_traitsI6__halfS2_S2_S2_fjLj3072ELj1ELj1ELj4ELj16ENS_18Kernel_traits_baseILj3072ES2_S2_S2_S2_fjLj128EEEEELb1ELb1ELb1EEEvNS_9BwdParamsE,@function
        .size           _ZN10layer_norm31ln_parallel_residual_bwd_kernelINS_13Kernel_traitsI6__halfS2_S2_S2_fjLj3072ELj1ELj1ELj4ELj16ENS_18Kernel_traits_baseILj3072ES2_S2_S2_S2_fjLj128EEEEELb1ELb1ELb1EEEvNS_9BwdParamsE,(.L_x_3795 - _ZN10layer_norm31ln_parallel_residual_bwd_kernelINS_13Kernel_traitsI6__halfS2_S2_S2_fjLj3072ELj1ELj1ELj4ELj16ENS_18Kernel_traits_baseILj3072ES2_S2_S2_S2_fjLj128EEEEELb1ELb1ELb1EEEvNS_9BwdParamsE)
        .other          _ZN10layer_norm31ln_parallel_residual_bwd_kernelINS_13Kernel_traitsI6__halfS2_S2_S2_fjLj3072ELj1ELj1ELj4ELj16ENS_18Kernel_traits_baseILj3072ES2_S2_S2_S2_fjLj128EEEEELb1ELb1ELb1EEEvNS_9BwdParamsE,@"STO_CUDA_ENTRY STV_DEFAULT"
_ZN10layer_norm31ln_parallel_residual_bwd_kernelINS_13Kernel_traitsI6__halfS2_S2_S2_fjLj3072ELj1ELj1ELj4ELj16ENS_18Kernel_traits_baseILj3072ES2_S2_S2_S2_fjLj128EEEEELb1ELb1ELb1EEEvNS_9BwdParamsE:
.text._ZN10layer_norm31ln_parallel_residual_bwd_kernelINS_13Kernel_traitsI6__halfS2_S2_S2_fjLj3072ELj1ELj1ELj4ELj16ENS_18Kernel_traits_baseILj3072ES2_S2_S2_S2_fjLj128EEEEELb1ELb1ELb1EEEvNS_9BwdParamsE:
        /* <DEDUP_REMOVED lines=59> */
[----:B------:R-:W-:Y:S01]  /*03b0*/  CS2R R4, SRZ ;  /* 0x0000000000047805 */ /* 0x000fe2000001ff00 */
[----:B------:R-:W0:Y:S01]  /*03c0*/  LDCU UR8, c[0x0][0x408] ;  /* 0x00008100ff0877ac */ /* 0x000e220008000800 */
[----:B------:R-:W5:Y:S01]  /*03d0*/  LDG.E.128 R108, desc[UR20][R2.64+0x800] ;  /* 0x00080014026c7981 */ /* 0x000f62000c1e1d00 */
[----:B------:R-:W1:Y:S03]  /*03e0*/  LDCU UR23, c[0x0][0x388] ;  /* 0x00007100ff1777ac */ /* 0x000e660008000800 */
[----:B------:R0:W5:Y:S01]  /*03f0*/  LDG.E.128 R100, desc[UR20][R2.64+0x1000] ;  /* 0x0010001402647981 */ /* 0x000162000c1e1d00 */
[----:B--2---:R-:W-:Y:S02]  /*0400*/  UISETP.NE.U32.AND UP0, UPT, UR4, URZ, UPT ;  /* 0x000000ff0400728c */ /* 0x004fe4000bf05070 */
[----:B---3--:R-:W-:Y:S02]  /*0410*/  UISETP.NE.AND UP1, UPT, UR22, URZ, UPT ;  /* 0x000000ff1600728c */ /* 0x008fe4000bf25270 */
[----:B------:R-:W-:Y:S01]  /*0420*/  UISETP.NE.AND.EX UP0, UPT, UR5, URZ, UPT, UP0 ;  /* 0x000000ff0500728c */ /* 0x000fe2000bf05300 */
[----:B------:R-:W2:Y:S01]  /*0430*/  LDCU UR28, c[0x0][0x400] ;  /* 0x00008000ff1c77ac */ /* 0x000ea20008000800 */
[----:B0-----:R-:W-:-:S02]  /*0440*/  CS2R R2, SRZ ;  /* 0x0000000000027805 */ /* 0x001fc4000001ff00 */
[----:B------:R-:W-:Y:S02]  /*0450*/  PLOP3.LUT P5, PT, PT, PT, UP1, 0x80, 0x8 ;  /* 0x000000000008781c */ /* 0x000fe40003faf018 */
[----:B------:R-:W-:Y:S01]  /*0460*/  PLOP3.LUT P1, PT, PT, PT, UP0, 0x80, 0x8 ;  /* 0x000000000008781c */ /* 0x000fe20003f2f008 */
[----:B------:R-:W0:Y:S01]  /*0470*/  LDCU.64 UR14, c[0x0][0x478] ;  /* 0x00008f00ff0e77ac */ /* 0x000e220008000a00 */
[----:B------:R-:W3:Y:S01]  /*0480*/  LDCU.64 UR12, c[0x0][0x438] ;  /* 0x00008700ff0c77ac */ /* 0x000ee20008000a00 */
[----:B------:R-:W0:Y:S01]  /*0490*/  LDCU.128 UR16, c[0x0][0x3c0] ;  /* 0x00007800ff1077ac */ /* 0x000e220008000c00 */
[----:B------:R-:W0:Y:S01]  /*04a0*/  LDCU.64 UR24, c[0x0][0x380] ;  /* 0x00007000ff1877ac */ /* 0x000e220008000a00 */
[----:B------:R-:W0:Y:S01]  /*04b0*/  LDCU.64 UR26, c[0x0][0x470] ;  /* 0x00008e00ff1a77ac */ /* 0x000e220008000a00 */
[----:B------:R-:W-:Y:S01]  /*04c0*/  UMOV UR4, UR7 ;  /* 0x0000000700047c82 */ /* 0x000fe20008000000 */
[--C-:B----4-:R-:W-:Y:S02]  /*04d0*/  HADD2.F32 R124, -RZ, R117.reuse.H0_H0 ;  /* 0x20000075ff7c7230 */ /* 0x110fe40000004100 */
[----:B------:R-:W-:-:S02]  /*04e0*/  HADD2.F32 R123, -RZ, R117.H1_H1 ;  /* 0x30000075ff7b7230 */ /* 0x000fc40000004100 */
[--C-:B------:R-:W-:Y:S02]  /*04f0*/  HADD2.F32 R122, -RZ, R118.reuse.H0_H0 ;  /* 0x20000076ff7a7230 */ /* 0x100fe40000004100 */
[----:B------:R-:W-:Y:S02]  /*0500*/  HADD2.F32 R121, -RZ, R118.H1_H1 ;  /* 0x30000076ff797230 */ /* 0x000fe40000004100 */
[--C-:B------:R-:W-:Y:S02]  /*0510*/  HADD2.F32 R126, -RZ, R116.reuse.H0_H0 ;  /* 0x20000074ff7e7230 */ /* 0x100fe40000004100 */
[----:B------:R-:W-:Y:S02]  /*0520*/  HADD2.F32 R125, -RZ, R116.H1_H1 ;  /* 0x30000074ff7d7230 */ /* 0x000fe40000004100 */
[--C-:B-----5:R-:W-:Y:S02]  /*0530*/  HADD2.F32 R118, -RZ, R108.reuse.H0_H0 ;  /* 0x2000006cff767230 */ /* 0x120fe40000004100 */
[----:B------:R-:W-:-:S02]  /*0540*/  HADD2.F32 R117, -RZ, R108.H1_H1 ;  /* 0x3000006cff757230 */ /* 0x000fc40000004100 */
[----:B------:R-:W-:Y:S02]  /*0550*/  HADD2.F32 R120, -RZ, R119.H0_H0 ;  /* 0x20000077ff787230 */ /* 0x000fe40000004100 */
[--C-:B------:R-:W-:Y:S02]  /*0560*/  HADD2.F32 R116, -RZ, R109.reuse.H0_H0 ;  /* 0x2000006dff747230 */ /* 0x100fe40000004100 */
[----:B------:R-:W-:Y:S02]  /*0570*/  HADD2.F32 R115, -RZ, R109.H1_H1 ;  /* 0x3000006dff737230 */ /* 0x000fe40000004100 */
[--C-:B------:R-:W-:Y:S02]  /*0580*/  HADD2.F32 R114, -RZ, R110.reuse.H0_H0 ;  /* 0x2000006eff727230 */ /* 0x100fe40000004100 */
[----:B------:R-:W-:Y:S02]  /*0590*/  HADD2.F32 R113, -RZ, R110.H1_H1 ;  /* 0x3000006eff717230 */ /* 0x000fe40000004100 */
[----:B------:R-:W-:-:S02]  /*05a0*/  HADD2.F32 R112, -RZ, R111.H0_H0 ;  /* 0x2000006fff707230 */ /* 0x000fc40000004100 */
[--C-:B------:R-:W-:Y:S02]  /*05b0*/  HADD2.F32 R108, -RZ, R101.reuse.H0_H0 ;  /* 0x20000065ff6c7230 */ /* 0x100fe40000004100 */
[----:B------:R-:W-:Y:S01]  /*05c0*/  HADD2.F32 R107, -RZ, R101.H1_H1 ;  /* 0x30000065ff6b7230 */ /* 0x000fe20000004100 */
[----:B------:R-:W-:Y:S01]  /*05d0*/  MOV R101, RZ ;  /* 0x000000ff00657202 */ /* 0x000fe20000000f00 */
[--C-:B------:R-:W-:Y:S02]  /*05e0*/  HADD2.F32 R106, -RZ, R102.reuse.H0_H0 ;  /* 0x20000066ff6a7230 */ /* 0x100fe40000004100 */
[----:B------:R-:W-:Y:S01]  /*05f0*/  HADD2.F32 R105, -RZ, R102.H1_H1 ;  /* 0x30000066ff697230 */ /* 0x000fe20000004100 */
[----:B------:R-:W-:Y:S01]  /*0600*/  SHF.R.U32.HI R102, RZ, 0x5, R78 ;  /* 0x00000005ff667819 */ /* 0x000fe2000001164e */
[----:B------:R-:W-:Y:S02]  /*0610*/  HADD2.F32 R104, -RZ, R103.H0_H0 ;  /* 0x20000067ff687230 */ /* 0x000fe40000004100 */
[----:B------:R-:W-:-:S02]  /*0620*/  HADD2.F32 R119, -RZ, R119.H1_H1 ;  /* 0x30000077ff777230 */ /* 0x000fc40000004100 */
[----:B------:R-:W-:Y:S02]  /*0630*/  HADD2.F32 R111, -RZ, R111.H1_H1 ;  /* 0x3000006fff6f7230 */ /* 0x000fe40000004100 */
[--C-:B------:R-:W-:Y:S02]  /*0640*/  HADD2.F32 R110, -RZ, R100.reuse.H0_H0 ;  /* 0x20000064ff6e7230 */ /* 0x100fe40000004100 */
[----:B------:R-:W-:Y:S02]  /*0650*/  HADD2.F32 R109, -RZ, R100.H1_H1 ;  /* 0x30000064ff6d7230 */ /* 0x000fe40000004100 */
[----:B0123--:R-:W-:-:S07]  /*0660*/  HADD2.F32 R103, -RZ, R103.H1_H1 ;  /* 0x30000067ff677230 */ /* 0x00ffce0000004100 */
.L_x_642:
[----:B------:R-:W-:Y:S01]  /*0670*/  UIMAD UR5, UR4, UR23, URZ ;  /* 0x00000017040572a4 */ /* 0x000fe2000f8e02ff */
[----:B0-----:R-:W0:Y:S01]  /*0680*/  LDC.64 R52, c[0x0][0x428] ;  /* 0x00010a00ff347b82 */ /* 0x001e220000000a00 */
[----:B------:R-:W-:Y:S02]  /*0690*/  UIMAD.WIDE UR10, UR4, 0x4, UR18 ;  /* 0x00000004040a78a5 */ /* 0x000fe4000f8e0212 */
[----:B------:R-:W-:-:S04]  /*06a0*/  USHF.R.S32.HI UR6, URZ, 0x1f, UR5 ;  /* 0x0000001fff067899 */ /* 0x000fc80008011405 */
[----:B------:R-:W-:Y:S01]  /*06b0*/  ULEA.HI UR6, UR6, UR5, URZ, 0x3 ;  /* 0x0000000506067291 */ /* 0x000fe2000f8f18ff */
[----:B------:R-:W1:Y:S01]  /*06c0*/  LDC.64 R72, c[0x0][0x3a8] ;  /* 0x0000ea00ff487b82 */ /* 0x000e620000000a00 */
[----:B------:R-:W-:-:S04]  /*06d0*/  MOV R54, UR10 ;  /* 0x0000000a00367c02 */ /* 0x000fc80008000f00 */
[----:B------:R-:W-:-:S04]  /*06e0*/  MOV R55, UR6 ;  /* 0x0000000600377c02 */ /* 0x000fc80008000f00 */
[----:B------:R-:W-:Y:S02]  /*06f0*/  LEA.HI.SX32 R128, R55, R78, 0x1d ;  /* 0x0000004e37807211 */ /* 0x000fe400078feaff */
[----:B------:R-:W-:Y:S01]  /*0700*/  MOV R55, UR11 ;  /* 0x0000000b00377c02 */ /* 0x000fe20008000f00 */
[----:B------:R-:W-:Y:S01]  /*0710*/  UIMAD.WIDE UR10, UR4, 0x4, UR16 ;  /* 0x00000004040a78a5 */ /* 0x000fe2000f8e0210 */
[C---:B------:R-:W-:Y:S01]  /*0720*/  IADD3 R127, PT, PT, R128.reuse, 0x80, RZ ;  /* 0x00000080807f7810 */ /* 0x040fe20007ffe0ff */
[C-C-:B0-----:R-:W-:Y:S02]  /*0730*/  IMAD.WIDE.U32 R60, R128.reuse, 0x10, R52.reuse ;  /* 0x00000010803c7825 */ /* 0x141fe400078e0034 */
[----:B------:R-:W2:Y:S02]  /*0740*/  LDG.E R0, desc[UR20][R54.64] ;  /* 0x0000001436007981 */ /* 0x000ea4000c1e1900 */
[----:B------:R-:W-:Y:S01]  /*0750*/  MOV R132, UR10 ;  /* 0x0000000a00847c02 */ /* 0x000fe20008000f00 */
[----:B------:R-:W-:Y:S01]  /*0760*/  IMAD.WIDE.U32 R68, R127, 0x10, R52 ;  /* 0x000000107f447825 */ /* 0x000fe200078e0034 */
[----:B------:R-:W-:Y:S01]  /*0770*/  MOV R133, UR11 ;  /* 0x0000000b00857c02 */ /* 0x000fe20008000f00 */
[----:B------:R-:W3:Y:S02]  /*0780*/  LDG.E.128 R60, desc[UR20][R60.64] ;  /* 0x000000143c3c7981 */ /* 0x000ee4000c1e1d00 */
[----:B-1----:R-:W-:-:S02]  /*0790*/  IMAD.WIDE.U32 R56, R128, 0x10, R72 ;  /* 0x0000001080387825 */ /* 0x002fc400078e0048 */
[----:B------:R-:W4:Y:S01]  /*07a0*/  LDG.E.128 R68, desc[UR20][R68.64] ;  /* 0x0000001444447981 */ /* 0x000f22000c1e1d00 */
[----:B------:R-:W-:-:S03]  /*07b0*/  IADD3 R100, PT, PT, R128, 0x100, RZ ;  /* 0x0000010080647810 */ /* 0x000fc60007ffe0ff */
[----:B------:R-:W4:Y:S04]  /*07c0*/  LDG.E.128 R56, desc[UR20][R56.64] ;  /* 0x0000001438387981 */ /* 0x000f28000c1e1d00 */
[----:B------:R-:W4:Y:S01]  /*07d0*/  LDG.E R132, desc[UR20][R132.64] ;  /* 0x0000001484847981 */ /* 0x000f22000c1e1900 */
[----:B------:R-:W-:-:S04]  /*07e0*/  IMAD.WIDE.U32 R64, R127, 0x10, R72 ;  /* 0x000000107f407825 */ /* 0x000fc800078e0048 */
[C---:B------:R-:W-:Y:S02]  /*07f0*/  IMAD.WIDE.U32 R72, R100.reuse, 0x10, R72 ;  /* 0x0000001064487825 */ /* 0x040fe400078e0048 */
[----:B------:R-:W4:Y:S04]  /*0800*/  LDG.E.128 R64, desc[UR20][R64.64] ;  /* 0x0000001440407981 */ /* 0x000f28000c1e1d00 */
[----:B------:R-:W4:Y:S01]  /*0810*/  LDG.E.128 R72, desc[UR20][R72.64] ;  /* 0x0000001448487981 */ /* 0x000f22000c1e1d00 */
[----:B------:R-:W-:-:S06]  /*0820*/  IMAD.WIDE.U32 R52, R100, 0x10, R52 ;  /* 0x0000001064347825 */ /* 0x000fcc00078e0034 */
[----:B------:R-:W4:Y:S01]  /*0830*/  LDG.E.128 R52, desc[UR20][R52.64] ;  /* 0x0000001434347981 */ /* 0x000f22000c1e1d00 */
[----:B--2---:R-:W-:Y:S01]  /*0840*/  R2UR UR11, R0 ;  /* 0x00000000000b72ca */ /* 0x004fe200000e0000 */
[--C-:B---3--:R-:W-:Y:S02]  /*0850*/  HADD2.F32 R155, -RZ, R60.reuse.H0_H0 ;  /* 0x2000003cff9b7230 */ /* 0x108fe40000004100 */
[----:B------:R-:W-:Y:S02]  /*0860*/  HADD2.F32 R152, -RZ, R60.H1_H1 ;  /* 0x3000003cff987230 */ /* 0x000fe40000004100 */
[--C-:B------:R-:W-:Y:S02]  /*0870*/  HADD2.F32 R142, -RZ, R63.reuse.H0_H0 ;  /* 0x2000003fff8e7230 */ /* 0x100fe40000004100 */
[----:B------:R-:W-:Y:S02]  /*0880*/  HADD2.F32 R130, -RZ, R63.H1_H1 ;  /* 0x3000003fff827230 */ /* 0x000fe40000004100 */
[----:B----4-:R-:W-:-:S02]  /*0890*/  HADD2.F32 R63, -RZ, R70.H0_H0 ;  /* 0x20000046ff3f7230 */ /* 0x010fc40000004100 */
[----:B------:R-:W-:Y:S02]  /*08a0*/  HADD2.F32 R60, -RZ, R70.H1_H1 ;  /* 0x30000046ff3c7230 */ /* 0x000fe40000004100 */
[--C-:B------:R-:W-:Y:S01]  /*08b0*/  HADD2.F32 R0, -RZ, R56.reuse.H0_H0 ;  /* 0x20000038ff007230 */ /* 0x100fe20000004100 */
[----:B------:R-:W-:Y:S01]  /*08c0*/  FSEL R70, R132, RZ, !P5 ;  /* 0x000000ff84467208 */ /* 0x000fe20006800000 */
[----:B------:R-:W-:-:S04]  /*08d0*/  HADD2.F32 R157, -RZ, R56.H1_H1 ;  /* 0x30000038ff9d7230 */ /* 0x000fc80000004100 */
[C---:B------:R-:W-:Y:S01]  /*08e0*/  FADD.FTZ R0, -R70.reuse, R0 ;  /* 0x0000000046007221 */ /* 0x040fe20000010100 */
[--C-:B------:R-:W-:Y:S02]  /*08f0*/  HADD2.F32 R153, -RZ, R57.reuse.H0_H0 ;  /* 0x20000039ff997230 */ /* 0x100fe40000004100 */
[----:B------:R-:W-:Y:S01]  /*0900*/  FADD.FTZ R157, -R70, R157 ;  /* 0x0000009d469d7221 */ /* 0x000fe20000010100 */
[----:B------:R-:W-:Y:S01]  /*0910*/  FMUL.FTZ R0, R0, UR11 ;  /* 0x0000000b00007c20 */ /* 0x000fe20008410000 */
[----:B------:R-:W-:Y:S02]  /*0920*/  HADD2.F32 R151, -RZ, R57.H1_H1 ;  /* 0x30000039ff977230 */ /* 0x000fe40000004100 */
[----:B------:R-:W-:Y:S01]  /*0930*/  FADD.FTZ R153, -R70, R153 ;  /* 0x0000009946997221 */ /* 0x000fe20000010100 */
[----:B------:R-:W-:Y:S02]  /*0940*/  HADD2.F32 R133, -RZ, R74.H1_H1 ;  /* 0x3000004aff857230 */ /* 0x000fe40000004100 */
[----:B------:R-:W-:Y:S01]  /*0950*/  FADD.FTZ R99, R155, R99 ;  /* 0x000000639b637221 */ /* 0x000fe20000010000 */
[----:B------:R-:W-:Y:S01]  /*0960*/  FMUL.FTZ R157, R157, UR11 ;  /* 0x0000000b9d9d7c20 */ /* 0x000fe20008410000 */
[----:B------:R-:W-:Y:S01]  /*0970*/  FFMA.FTZ R101, R0, R155, R101 ;  /* 0x0000009b00657223 */ /* 0x000fe20000010065 */
[----:B------:R-:W-:-:S02]  /*0980*/  HADD2.F32 R149, -RZ, R58.H0_H0 ;  /* 0x2000003aff957230 */ /* 0x000fc40000004100 */
[----:B------:R-:W-:Y:S01]  /*0990*/  FMUL.FTZ R155, R126, R155 ;  /* 0x0000009b7e9b7220 */ /* 0x000fe20000410000 */
[----:B------:R-:W-:Y:S02]  /*09a0*/  HADD2.F32 R147, -RZ, R58.H1_H1 ;  /* 0x3000003aff937230 */ /* 0x000fe40000004100 */
[--C-:B------:R-:W-:Y:S02]  /*09b0*/  HADD2.F32 R58, -RZ, R64.reuse.H0_H0 ;  /* 0x20000040ff3a7230 */ /* 0x100fe40000004100 */
[----:B------:R-:W-:Y:S02]  /*09c0*/  HADD2.F32 R161, -RZ, R64.H1_H1 ;  /* 0x30000040ffa17230 */ /* 0x000fe40000004100 */
[----:B------:R-:W-:Y:S01]  /*09d0*/  FADD.FTZ R151, -R70, R151 ;  /* 0x0000009746977221 */ /* 0x000fe20000010100 */
[----:B------:R-:W-:Y:S02]  /*09e0*/  HADD2.F32 R150, -RZ, R61.H0_H0 ;  /* 0x2000003dff967230 */ /* 0x000fe40000004100 */
[----:B------:R-:W-:Y:S01]  /*09f0*/  FADD.FTZ R91, R152, R91 ;  /* 0x0000005b985b7221 */ /* 0x000fe20000010000 */
[----:B------:R-:W-:-:S02]  /*0a00*/  HADD2.F32 R129, -RZ, R68.H0_H0 ;  /* 0x20000044ff817230 */ /* 0x000fc40000004100 */
[----:B------:R-:W-:Y:S01]  /*0a10*/  FMUL.FTZ R153, R153, UR11 ;  /* 0x0000000b99997c20 */ /* 0x000fe20008410000 */
[----:B------:R-:W-:Y:S02]  /*0a20*/  HADD2.F32 R64, -RZ, R68.H1_H1 ;  /* 0x30000044ff407230 */ /* 0x000fe40000004100 */
[C---:B------:R-:W-:Y:S01]  /*0a30*/  FADD.FTZ R68, -R70.reuse, R133 ;  /* 0x0000008546447221 */ /* 0x040fe20000010100 */
[-C--:B------:R-:W-:Y:S01]  /*0a40*/  FFMA.FTZ R98, R157, R152.reuse, R98 ;  /* 0x000000989d627223 */ /* 0x080fe20000010062 */
[----:B------:R-:W-:Y:S01]  /*0a50*/  FMUL.FTZ R152, R125, R152 ;  /* 0x000000987d987220 */ /* 0x000fe20000410000 */
[----:B------:R-:W-:Y:S01]  /*0a60*/  FADD.FTZ R133, RZ, R155 ;  /* 0x0000009bff857221 */ /* 0x000fe20000010000 */
[----:B------:R-:W-:Y:S02]  /*0a70*/  HADD2.F32 R143, -RZ, R59.H1_H1 ;  /* 0x3000003bff8f7230 */ /* 0x000fe40000004100 */
[----:B------:R-:W-:Y:S01]  /*0a80*/  FADD.FTZ R149, -R70, R149 ;  /* 0x0000009546957221 */ /* 0x000fe20000010100 */
[----:B------:R-:W-:-:S02]  /*0a90*/  HADD2.F32 R148, -RZ, R61.H1_H1 ;  /* 0x3000003dff947230 */ /* 0x000fc40000004100 */
[----:B------:R-:W-:Y:S01]  /*0aa0*/  FADD.FTZ R89, R150, R89 ;  /* 0x0000005996597221 */ /* 0x000fe20000010000 */
[----:B------:R-:W-:Y:S02]  /*0ab0*/  HADD2.F32 R135, -RZ, R65.H0_H0 ;  /* 0x20000041ff877230 */ /* 0x000fe40000004100 */
[----:B------:R-:W-:Y:S01]  /*0ac0*/  FMUL.FTZ R151, R151, UR11 ;  /* 0x0000000b97977c20 */ /* 0x000fe20008410000 */
[-C--:B------:R-:W-:Y:S01]  /*0ad0*/  FFMA.FTZ R90, R153, R150.reuse, R90 ;  /* 0x00000096995a7223 */ /* 0x080fe2000001005a */
[----:B------:R-:W-:Y:S01]  /*0ae0*/  FMUL.FTZ R150, R124, R150 ;  /* 0x000000967c967220 */ /* 0x000fe20000410000 */
[----:B------:R-:W-:Y:S01]  /*0af0*/  FADD.FTZ R133, R133, R152 ;  /* 0x0000009885857221 */ /* 0x000fe20000010000 */
[----:B------:R-:W-:Y:S02]  /*0b00*/  HADD2.F32 R145, -RZ, R59.H0_H0 ;  /* 0x2000003bff917230 */ /* 0x000fe40000004100 */
[----:B------:R-:W-:Y:S01]  /*0b10*/  FADD.FTZ R143, -R70, R143 ;  /* 0x0000008f468f7221 */ /* 0x000fe20000010100 */
[----:B------:R-:W-:-:S02]  /*0b20*/  HADD2.F32 R57, -RZ, R71.H0_H0 ;  /* 0x20000047ff397230 */ /* 0x000fc40000004100 */
[----:B------:R-:W-:Y:S02]  /*0b30*/  HADD2.F32 R56, -RZ, R71.H1_H1 ;  /* 0x30000047ff387230 */ /* 0x000fe40000004100 */
[----:B------:R-:W-:Y:S01]  /*0b40*/  FADD.FTZ R147, -R70, R147 ;  /* 0x0000009346937221 */ /* 0x000fe20000010100 */
[----:B------:R-:W-:Y:S02]  /*0b50*/  HADD2.F32 R146, -RZ, R62.H0_H0 ;  /* 0x2000003eff927230 */ /* 0x000fe40000004100 */
[----:B------:R-:W-:Y:S01]  /*0b60*/  FADD.FTZ R87, R148, R87 ;  /* 0x0000005794577221 */ /* 0x000fe20000010000 */
[----:B------:R-:W-:Y:S02]  /*0b70*/  HADD2.F32 R137, -RZ, R67.H0_H0 ;  /* 0x20000043ff897230 */ /* 0x000fe40000004100 */
[----:B------:R-:W-:Y:S01]  /*0b80*/  FMUL.FTZ R149, R149, UR11 ;  /* 0x0000000b95957c20 */ /* 0x000fe20008410000 */
[--C-:B------:R-:W-:Y:S02]  /*0b90*/  HADD2.F32 R71, -RZ, R75.reuse.H0_H0 ;  /* 0x2000004bff477230 */ /* 0x100fe40000004100 */
[----:B------:R-:W-:Y:S01]  /*0ba0*/  FFMA.FTZ R88, R151, R148, R88 ;  /* 0x0000009497587223 */ /* 0x000fe20000010058 */
[----:B------:R-:W-:-:S02]  /*0bb0*/  HADD2.F32 R59, -RZ, R75.H1_H1 ;  /* 0x3000004bff3b7230 */ /* 0x000fc40000004100 */
[----:B------:R-:W-:Y:S01]  /*0bc0*/  FADD.FTZ R75, -R70, R135 ;  /* 0x00000087464b7221 */ /* 0x000fe20000010100 */
[----:B------:R-:W-:Y:S02]  /*0bd0*/  HADD2.F32 R67, -RZ, R67.H1_H1 ;  /* 0x30000043ff437230 */ /* 0x000fe40000004100 */
[----:B------:R-:W-:Y:S01]  /*0be0*/  FMUL.FTZ R148, R123, R148 ;  /* 0x000000947b947220 */ /* 0x000fe20000410000 */
[----:B------:R-:W-:Y:S02]  /*0bf0*/  HADD2.F32 R141, -RZ, R73.H0_H0 ;  /* 0x20000049ff8d7230 */ /* 0x000fe40000004100 */
[----:B------:R-:W-:Y:S01]  /*0c00*/  FADD.FTZ R133, R133, R150 ;  /* 0x0000009685857221 */ /* 0x000fe20000010000 */
[----:B------:R-:W-:Y:S02]  /*0c10*/  HADD2.F32 R139, -RZ, R65.H1_H1 ;  /* 0x30000041ff8b7230 */ /* 0x000fe40000004100 */
[----:B------:R-:W-:Y:S01]  /*0c20*/  FMUL.FTZ R143, R143, UR11 ;  /* 0x0000000b8f8f7c20 */ /* 0x000fe20008410000 */
[----:B------:R-:W-:-:S02]  /*0c30*/  HADD2.F32 R144, -RZ, R62.H1_H1 ;  /* 0x3000003eff907230 */ /* 0x000fc40000004100 */
[----:B------:R-:W-:Y:S01]  /*0c40*/  FADD.FTZ R145, -R70, R145 ;  /* 0x0000009146917221 */ /* 0x000fe20000010100 */
[--C-:B------:R-:W-:Y:S02]  /*0c50*/  HADD2.F32 R65, -RZ, R69.reuse.H0_H0 ;  /* 0x20000045ff417230 */ /* 0x100fe40000004100 */
[----:B------:R-:W-:Y:S01]  /*0c60*/  FADD.FTZ R85, R146, R85 ;  /* 0x0000005592557221 */ /* 0x000fe20000010000 */
[----:B------:R-:W-:Y:S01]  /*0c70*/  FMUL.FTZ R147, R147, UR11 ;  /* 0x0000000b93937c20 */ /* 0x000fe20008410000 */
[-C--:B------:R-:W-:Y:S01]  /*0c80*/  FFMA.FTZ R86, R149, R146.reuse, R86 ;  /* 0x0000009295567223 */ /* 0x080fe20000010056 */
[----:B------:R-:W-:Y:S01]  /*0c90*/  FMUL.FTZ R75, R75, UR11 ;  /* 0x0000000b4b4b7c20 */ /* 0x000fe20008410000 */
[----:B------:R-:W-:Y:S01]  /*0ca0*/  FADD.FTZ R140, -R70, R67 ;  /* 0x00000043468c7221 */ /* 0x000fe20000010100 */
[----:B------:R-:W-:Y:S01]  /*0cb0*/  FMUL.FTZ R146, R122, R146 ;  /* 0x000000927a927220 */ /* 0x000fe20000410000 */
[----:B------:R-:W-:Y:S01]  /*0cc0*/  FADD.FTZ R133, R133, R148 ;  /* 0x0000009485857221 */ /* 0x000fe20000010000 */
[----:B------:R-:W-:-:S02]  /*0cd0*/  HADD2.F32 R62, -RZ, R69.H1_H1 ;  /* 0x30000045ff3e7230 */ /* 0x000fc40000004100 */
[C---:B------:R-:W-:Y:S01]  /*0ce0*/  FADD.FTZ R67, -R70.reuse, R141 ;  /* 0x0000008d46437221 */ /* 0x040fe20000010100 */
[----:B------:R-:W-:Y:S02]  /*0cf0*/  HADD2.F32 R159, -RZ, R73.H1_H1 ;  /* 0x30000049ff9f7230 */ /* 0x000fe40000004100 */
[C---:B------:R-:W-:Y:S01]  /*0d00*/  FADD.FTZ R73, -R70.reuse, R58 ;  /* 0x0000003a46497221 */ /* 0x040fe20000010100 */
[----:B------:R-:W-:Y:S02]  /*0d10*/  HADD2.F32 R131, -RZ, R66.H0_H0 ;  /* 0x20000042ff837230 */ /* 0x000fe40000004100 */
[----:B------:R-:W-:Y:S01]  /*0d20*/  FADD.FTZ R132, -R70, R139 ;  /* 0x0000008b46847221 */ /* 0x000fe20000010100 */
[----:B------:R-:W-:Y:S02]  /*0d30*/  HADD2.F32 R69, -RZ, R74.H0_H0 ;  /* 0x2000004aff457230 */ /* 0x000fe40000004100 */
[----:B------:R-:W-:Y:S01]  /*0d40*/  FADD.FTZ R79, R130, R79 ;  /* 0x0000004f824f7221 */ /* 0x000fe20000010000 */
[-C--:B------:R-:W-:Y:S01]  /*0d50*/  FFMA.FTZ R80, R143, R130.reuse, R80 ;  /* 0x000000828f507223 */ /* 0x080fe20000010050 */
[----:B------:R-:W-:Y:S01]  /*0d60*/  FMUL.FTZ R141, R119, R130 ;  /* 0x00000082778d7220 */ /* 0x000fe20000410000 */
[----:B------:R-:W-:Y:S01]  /*0d70*/  FADD.FTZ R74, -R70, R161 ;  /* 0x000000a1464a7221 */ /* 0x000fe20000010100 */
[----:B------:R-:W-:Y:S01]  /*0d80*/  FADD.FTZ R83, R144, R83 ;  /* 0x0000005390537221 */ /* 0x000fe20000010000 */
[----:B------:R-:W-:Y:S01]  /*0d90*/  FMUL.FTZ R145, R145, UR11 ;  /* 0x0000000b91917c20 */ /* 0x000fe20008410000 */
[-C--:B------:R-:W-:Y:S01]  /*0da0*/  FFMA.FTZ R84, R147, R144.reuse, R84 ;  /* 0x0000009093547223 */ /* 0x080fe20000010054 */
[----:B------:R-:W-:Y:S01]  /*0db0*/  FADD.FTZ R20, R65, R20 ;  /* 0x0000001441147221 */ /* 0x000fe20000010000 */
[-C--:B------:R-:W-:Y:S01]  /*0dc0*/  FFMA.FTZ R4, R75, R65.reuse, R4 ;  /* 0x000000414b047223 */ /* 0x080fe20000010004 */
[----:B------:R-:W-:Y:S01]  /*0dd0*/  FMUL.FTZ R130, R116, R65 ;  /* 0x0000004174827220 */ /* 0x000fe20000410000 */
[----:B------:R-:W-:Y:S01]  /*0de0*/  FMUL.FTZ R144, R121, R144 ;  /* 0x0000009079907220 */ /* 0x000fe20000410000 */
[----:B------:R-:W-:Y:S01]  /*0df0*/  FADD.FTZ R65, R133, R146 ;  /* 0x0000009285417221 */ /* 0x000fe20000010000 */
[----:B------:R-:W-:-:S02]  /*0e00*/  HADD2.F32 R61, -RZ, R66.H1_H1 ;  /* 0x30000042ff3d7230 */ /* 0x000fc40000004100 */
[----:B------:R-:W-:Y:S01]  /*0e10*/  FMUL.FTZ R73, R73, UR11 ;  /* 0x0000000b49497c20 */ /* 0x000fe20008410000 */
[----:B------:R-:W-:Y:S01]  /*0e20*/  FMUL.FTZ R132, R132, UR11 ;  /* 0x0000000b84847c20 */ /* 0x000fe20008410000 */
[----:B------:R-:W-:Y:S01]  /*0e30*/  FADD.FTZ R131, -R70, R131 ;  /* 0x0000008346837221 */ /* 0x000fe20000010100 */
[----:B------:R-:W-:Y:S01]  /*0e40*/  FADD.FTZ R81, R142, R81 ;  /* 0x000000518e517221 */ /* 0x000fe20000010000 */
[-C--:B------:R-:W-:Y:S01]  /*0e50*/  FFMA.FTZ R82, R145, R142.reuse, R82 ;  /* 0x0000008e91527223 */ /* 0x080fe20000010052 */
[----:B------:R-:W-:Y:S01]  /*0e60*/  FMUL.FTZ R74, R74, UR11 ;  /* 0x0000000b4a4a7c20 */ /* 0x000fe20008410000 */
[----:B------:R-:W-:Y:S01]  /*0e70*/  FMUL.FTZ R142, R120, R142 ;  /* 0x0000008e788e7220 */ /* 0x000fe20000410000 */
[----:B------:R-:W-:Y:S01]  /*0e80*/  FADD.FTZ R65, R65, R144 ;  /* 0x0000009041417221 */ /* 0x000fe20000010000 */
[--C-:B------:R-:W-:Y:S02]  /*0e90*/  HADD2.F32 R163, -RZ, R72.reuse.H0_H0 ;  /* 0x20000048ffa37230 */ /* 0x100fe40000004100 */
[----:B------:R-:W-:Y:S01]  /*0ea0*/  FADD.FTZ R18, R129, R18 ;  /* 0x0000001281127221 */ /* 0x000fe20000010000 */
[----:B------:R-:W-:-:S02]  /*0eb0*/  HADD2.F32 R165, -RZ, R72.H1_H1 ;  /* 0x30000048ffa57230 */ /* 0x000fc40000004100 */
[-C--:B------:R-:W-:Y:S01]  /*0ec0*/  FFMA.FTZ R2, R73, R129.reuse, R2 ;  /* 0x0000008149027223 */ /* 0x080fe20000010002 */
[----:B------:R-:W-:Y:S01]  /*0ed0*/  FMUL.FTZ R72, R118, R129 ;  /* 0x0000008176487220 */ /* 0x000fe20000410000 */
[----:B------:R-:W-:Y:S01]  /*0ee0*/  FADD.FTZ R21, R62, R21 ;  /* 0x000000153e157221 */ /* 0x000fe20000010000 */
[-C--:B------:R-:W-:Y:S01]  /*0ef0*/  FFMA.FTZ R5, R132, R62.reuse, R5 ;  /* 0x0000003e84057223 */ /* 0x080fe20000010005 */
[----:B------:R-:W-:Y:S01]  /*0f00*/  FMUL.FTZ R133, R115, R62 ;  /* 0x0000003e73857220 */ /* 0x000fe20000410000 */
[----:B------:R-:W-:Y:S01]  /*0f10*/  FADD.FTZ R136, -R70, R61 ;  /* 0x0000003d46887221 */ /* 0x000fe20000010100 */
[----:B------:R-:W-:Y:S01]  /*0f20*/  FADD.FTZ R19, R64, R19 ;  /* 0x0000001340137221 */ /* 0x000fe20000010000 */
[-C--:B------:R-:W-:Y:S01]  /*0f30*/  FFMA.FTZ R3, R74, R64.reuse, R3 ;  /* 0x000000404a037223 */ /* 0x080fe20000010003 */
[----:B------:R-:W-:Y:S01]  /*0f40*/  FMUL.FTZ R129, R117, R64 ;  /* 0x0000004075817220 */ /* 0x000fe20000410000 */
[----:B------:R-:W-:Y:S01]  /*0f50*/  FMUL.FTZ R131, R131, UR11 ;  /* 0x0000000b83837c20 */ /* 0x000fe20008410000 */
[----:B------:R-:W-:Y:S01]  /*0f60*/  FFMA.FTZ R62, R0, R155, RZ ;  /* 0x0000009b003e7223 */ /* 0x000fe200000100ff */
[----:B------:R-:W-:Y:S01]  /*0f70*/  FADD.FTZ R64, R65, R142 ;  /* 0x0000008e41407221 */ /* 0x000fe20000010000 */
        /* <DEDUP_REMOVED lines=11> */
[----:B------:R-:W-:-:S02]  /*1030*/  FADD.FTZ R137, -R70, R137 ;  /* 0x0000008946897221 */ /* 0x000fc40000010100 */
[----:B------:R-:W-:Y:S01]  /*1040*/  FFMA.FTZ R62, R151, R148, R62 ;  /* 0x00000094973e7223 */ /* 0x000fe2000001003e */
[----:B------:R-:W-:Y:S01]  /*1050*/  FADD.FTZ R63, R60, R129 ;  /* 0x000000813c3f7221 */ /* 0x000fe20000010000 */
[----:B------:R-:W-:Y:S02]  /*1060*/  FMUL.FTZ R137, R137, UR11 ;  /* 0x0000000b89897c20 */ /* 0x000fe40008410000 */
[----:B------:R-:W-:Y:S01]  /*1070*/  FFMA.FTZ R62, R149, R146, R62 ;  /* 0x00000092953e7223 */ /* 0x000fe2000001003e */
[----:B------:R-:W-:Y:S01]  /*1080*/  FADD.FTZ R60, R63, R130 ;  /* 0x000000823f3c7221 */ /* 0x000fe20000010000 */
[----:B------:R-:W-:Y:S01]  /*1090*/  FADD.FTZ R24, R57, R24 ;  /* 0x0000001839187221 */ /* 0x000fe20000010000 */
[-C--:B------:R-:W-:Y:S01]  /*10a0*/  FFMA.FTZ R8, R137, R57.reuse, R8 ;  /* 0x0000003989087223 */ /* 0x080fe20000010008 */
[----:B------:R-:W-:Y:S01]  /*10b0*/  FMUL.FTZ R138, R112, R57 ;  /* 0x00000039708a7220 */ /* 0x000fe20000410000 */
[----:B------:R-:W-:Y:S01]  /*10c0*/  FMUL.FTZ R140, R140, UR11 ;  /* 0x0000000b8c8c7c20 */ /* 0x000fe20008410000 */
[----:B------:R-:W-:Y:S01]  /*10d0*/  FFMA.FTZ R62, R147, R144, R62 ;  /* 0x00000090933e7223 */ /* 0x000fe2000001003e */
[----:B------:R-:W-:Y:S01]  /*10e0*/  FADD.FTZ R57, R60, R133 ;  /* 0x000000853c397221 */ /* 0x000fe20000010000 */
[C---:B------:R-:W-:Y:S01]  /*10f0*/  FADD.FTZ R61, -R70.reuse, R163 ;  /* 0x000000a3463d7221 */ /* 0x040fe20000010100 */
[C---:B------:R-:W-:Y:S01]  /*1100*/  FADD.FTZ R58, -R70.reuse, R165 ;  /* 0x000000a5463a7221 */ /* 0x040fe20000010100 */
[C---:B------:R-:W-:Y:S01]  /*1110*/  FADD.FTZ R66, -R70.reuse, R159 ;  /* 0x0000009f46427221 */ /* 0x040fe20000010100 */
[C---:B------:R-:W-:Y:S01]  /*1120*/  FADD.FTZ R69, -R70.reuse, R69 ;  /* 0x0000004546457221 */ /* 0x040fe20000010100 */
[----:B------:R-:W-:Y:S01]  /*1130*/  FADD.FTZ R71, -R70, R71 ;  /* 0x0000004746477221 */ /* 0x000fe20000010100 */
[----:B------:R-:W-:Y:S01]  /*1140*/  FADD.FTZ R25, R56, R25 ;  /* 0x0000001938197221 */ /* 0x000fe20000010000 */
[-C--:B------:R-:W-:Y:S01]  /*1150*/  FFMA.FTZ R9, R140, R56.reuse, R9 ;  /* 0x000000388c097223 */ /* 0x080fe20000010009 */
[----:B------:R-:W-:Y:S01]  /*1160*/  FMUL.FTZ R139, R111, R56 ;  /* 0x000000386f8b7220 */ /* 0x000fe20000410000 */
[----:B------:R-:W-:Y:S01]  /*1170*/  FFMA.FTZ R62, R145, R142, R62 ;  /* 0x0000008e913e7223 */ /* 0x000fe2000001003e */
[----:B------:R-:W-:Y:S01]  /*1180*/  FADD.FTZ R70, -R70, R59 ;  /* 0x0000003b46467221 */ /* 0x000fe20000010100 */
[----:B------:R-:W-:Y:S01]  /*1190*/  FADD.FTZ R56, R57, R134 ;  /* 0x0000008639387221 */ /* 0x000fe20000010000 */
[----:B------:R-:W-:-:S02]  /*11a0*/  HADD2.F32 R59, -RZ, R52.H0_H0 ;  /* 0x20000034ff3b7230 */ /* 0x000fc40000004100 */
        /* <DEDUP_REMOVED lines=8> */
[----:B------:R-:W-:Y:S02]  /*1230*/  HADD2.F32 R52, -RZ, R52.H1_H1 ;  /* 0x30000034ff347230 */ /* 0x000fe40000004100 */
[----:B------:R-:W-:Y:S01]  /*1240*/  FFMA.FTZ R60, R74, R129, R59 ;  /* 0x000000814a3c7223 */ /* 0x000fe2000001003b */
[----:B------:R-:W-:Y:S01]  /*1250*/  FADD.FTZ R63, R62, R139 ;  /* 0x0000008b3e3f7221 */ /* 0x000fe20000010000 */
[----:B------:R-:W-:Y:S01]  /*1260*/  FMUL.FTZ R58, R58, UR11 ;  /* 0x0000000b3a3a7c20 */ /* 0x000fe20008410000 */
[----:B------:R-:W-:Y:S01]  /*1270*/  FMUL.FTZ R59, R109, R52 ;  /* 0x000000346d3b7220 */ /* 0x000fe20000410000 */
[----:B------:R-:W-:Y:S01]  /*1280*/  FFMA.FTZ R61, R75, R130, R60 ;  /* 0x000000824b3d7223 */ /* 0x000fe2000001003c */
[----:B------:R-:W-:Y:S01]  /*1290*/  FADD.FTZ R60, R63, R56 ;  /* 0x000000383f3c7221 */ /* 0x000fe20000010000 */
[----:B------:R-:W-:-:S02]  /*12a0*/  HADD2.F32 R163, -RZ, R53.H0_H0 ;  /* 0x20000035ffa37230 */ /* 0x000fc40000004100 */
[----:B------:R-:W-:Y:S01]  /*12b0*/  FADD.FTZ R27, R52, R27 ;  /* 0x0000001b341b7221 */ /* 0x000fe20000010000 */
[----:B------:R-:W-:Y:S01]  /*12c0*/  FFMA.FTZ R62, R132, R133, R61 ;  /* 0x00000085843e7223 */ /* 0x000fe2000001003d */
[----:B------:R-:W-:Y:S01]  /*12d0*/  FFMA.FTZ R11, R58, R52, R11 ;  /* 0x000000343a0b7223 */ /* 0x000fe2000001000b */
[----:B------:R-:W-:Y:S01]  /*12e0*/  FADD.FTZ R61, R60, R59 ;  /* 0x0000003b3c3d7221 */ /* 0x000fe20000010000 */
[----:B------:R-:W-:Y:S02]  /*12f0*/  HADD2.F32 R52, -RZ, R53.H1_H1 ;  /* 0x30000035ff347230 */ /* 0x000fe40000004100 */
[----:B------:R-:W-:Y:S01]  /*1300*/  FMUL.FTZ R60, R108, R163 ;  /* 0x000000a36c3c7220 */ /* 0x000fe20000410000 */
[----:B------:R-:W-:Y:S01]  /*1310*/  FFMA.FTZ R53, R131, R134, R62 ;  /* 0x0000008683357223 */ /* 0x000fe2000001003e */
[--C-:B------:R-:W-:Y:S02]  /*1320*/  HADD2.F32 R159, -RZ, R54.reuse.H0_H0 ;  /* 0x20000036ff9f7230 */ /* 0x100fe40000004100 */
[----:B------:R-:W-:Y:S01]  /*1330*/  FADD.FTZ R62, R61, R60 ;  /* 0x0000003c3d3e7221 */ /* 0x000fe20000010000 */
[----:B------:R-:W-:Y:S01]  /*1340*/  FMUL.FTZ R61, R107, R52 ;  /* 0x000000346b3d7220 */ /* 0x000fe20000410000 */
[----:B------:R-:W-:-:S02]  /*1350*/  HADD2.F32 R156, -RZ, R54.H1_H1 ;  /* 0x30000036ff9c7230 */ /* 0x000fc40000004100 */
[----:B------:R-:W-:Y:S01]  /*1360*/  FFMA.FTZ R54, R136, R135, R53 ;  /* 0x0000008788367223 */ /* 0x000fe20000010035 */
[----:B------:R-:W-:Y:S01]  /*1370*/  FADD.FTZ R63, R62, R61 ;  /* 0x0000003d3e3f7221 */ /* 0x000fe20000010000 */
[----:B------:R-:W-:Y:S02]  /*1380*/  FMUL.FTZ R62, R106, R159 ;  /* 0x0000009f6a3e7220 */ /* 0x000fe40000410000 */
[----:B------:R-:W-:Y:S01]  /*1390*/  FFMA.FTZ R53, R137, R138, R54 ;  /* 0x0000008a89357223 */ /* 0x000fe20000010036 */
[--C-:B------:R-:W-:Y:S02]  /*13a0*/  HADD2.F32 R161, -RZ, R55.reuse.H0_H0 ;  /* 0x20000037ffa17230 */ /* 0x100fe40000004100 */
[----:B------:R-:W-:Y:S01]  /*13b0*/  FADD.FTZ R64, R63, R62 ;  /* 0x0000003e3f407221 */ /* 0x000fe20000010000 */
[----:B------:R-:W-:Y:S01]  /*13c0*/  FMUL.FTZ R63, R105, R156 ;  /* 0x0000009c693f7220 */ /* 0x000fe20000410000 */
[----:B------:R-:W-:Y:S02]  /*13d0*/  HADD2.F32 R54, -RZ, R55.H1_H1 ;  /* 0x30000037ff367230 */ /* 0x000fe40000004100 */
[----:B------:R-:W-:Y:S01]  /*13e0*/  FFMA.FTZ R154, R140, R139, R53 ;  /* 0x0000008b8c9a7223 */ /* 0x000fe20000010035 */
[----:B------:R-:W-:Y:S01]  /*13f0*/  FADD.FTZ R55, R64, R63 ;  /* 0x0000003f40377221 */ /* 0x000fe20000010000 */
[----:B------:R-:W-:-:S02]  /*1400*/  FMUL.FTZ R64, R104, R161 ;  /* 0x000000a168407220 */ /* 0x000fc40000410000 */
[----:B------:R-:W-:Y:S01]  /*1410*/  FFMA.FTZ R53, R57, R56, R154 ;  /* 0x0000003839357223 */ /* 0x000fe2000001009a */
[----:B------:R-:W-:Y:S01]  /*1420*/  FMUL.FTZ R65, R103, R54 ;  /* 0x0000003667417220 */ /* 0x000fe20000410000 */
[----:B------:R-:W-:Y:S02]  /*1430*/  FADD.FTZ R158, R55, R64 ;  /* 0x00000040379e7221 */ /* 0x000fe40000010000 */
[----:B------:R-:W-:Y:S01]  /*1440*/  FFMA.FTZ R154, R58, R59, R53 ;  /* 0x0000003b3a9a7223 */ /* 0x000fe20000010035 */
[----:B------:R-:W-:Y:S01]  /*1450*/  FMUL.FTZ R67, R67, UR11 ;  /* 0x0000000b43437c20 */ /* 0x000fe20008410000 */
        /* <DEDUP_REMOVED lines=26> */
[----:B------:R-:W2:Y:S01]  /*1600*/  S2R R53, SR_CgaCtaId ;  /* 0x0000000000357919 */ /* 0x000ea20000008800 */
[----:B-1----:R-:W-:Y:S01]  /*1610*/  FADD.FTZ R164, R165, R164 ;  /* 0x000000a4a5a47221 */ /* 0x002fe20000010000 */
[----:B------:R-:W-:Y:S01]  /*1620*/  FADD.FTZ R28, R163, R28 ;  /* 0x0000001ca31c7221 */ /* 0x000fe20000010000 */
[----:B------:R-:W-:-:S03]  /*1630*/  FFMA.FTZ R12, R67, R163, R12 ;  /* 0x000000a3430c7223 */ /* 0x000fc6000001000c */
[----:B------:R-:W1:Y:S01]  /*1640*/  SHFL.DOWN PT, R163, R164, 0x1, 0x1f ;  /* 0x08201f00a4a37f89 */ /* 0x000e6200000e0000 */
[----:B------:R-:W-:Y:S01]  /*1650*/  LOP3.LUT P2, RZ, R78, 0x1f, RZ, 0xc0, !PT ;  /* 0x0000001f4eff7812 */ /* 0x000fe2000784c0ff */
[----:B0-----:R-:W-:-:S05]  /*1660*/  FADD.FTZ R55, R162, R55 ;  /* 0x00000037a2377221 */ /* 0x001fca0000010000 */
[----:B------:R-:W0:Y:S01]  /*1670*/  SHFL.DOWN PT, R158, R55, 0x1, 0x1f ;  /* 0x08201f00379e7f89 */ /* 0x000e2200000e0000 */
[----:B------:R-:W-:Y:S02]  /*1680*/  PLOP3.LUT P0, PT, PT, PT, PT, 0x80, 0x8 ;  /* 0x000000000008781c */ /* 0x000fe40003f0f070 */
[----:B------:R-:W-:-:S04]  /*1690*/  MOV R154, 0x400 ;  /* 0x00000400009a7802 */ /* 0x000fc80000000f00 */
[----:B------:R-:W-:Y:S01]  /*16a0*/  @!P2 PLOP3.LUT P0, PT, P4, PT, PT, 0x80, 0x8 ;  /* 0x000000000008a81c */ /* 0x000fe2000270f070 */
[----:B------:R-:W-:Y:S01]  /*16b0*/  FADD.FTZ R29, R52, R29 ;  /* 0x0000001d341d7221 */ /* 0x000fe20000010000 */
[----:B------:R-:W-:Y:S01]  /*16c0*/  FFMA.FTZ R13, R66, R52, R13 ;  /* 0x00000034420d7223 */ /* 0x000fe2000001000d */
[----:B--2---:R-:W-:Y:S01]  /*16d0*/  LEA R154, R53, R154, 0x18 ;  /* 0x0000009a359a7211 */ /* 0x004fe200078ec0ff */
[----:B-1----:R-:W-:Y:S02]  /*16e0*/  FADD.FTZ R52, R164, R163 ;  /* 0x000000a3a4347221 */ /* 0x002fe40000010000 */
[----:B------:R-:W1:Y:S01]  /*16f0*/  @P1 LDC.64 R162, c[0x0][0x438] ;  /* 0x00010e00ffa21b82 */ /* 0x000e620000000a00 */
[----:B------:R-:W-:Y:S01]  /*1700*/  IADD3 R164, PT, PT, R154, 0x3020, RZ ;  /* 0x000030209aa47810 */ /* 0x000fe20007ffe0ff */
[----:B0-----:R-:W-:-:S03]  /*1710*/  FADD.FTZ R53, R55, R158 ;  /* 0x0000009e37357221 */ /* 0x001fc60000010000 */
[----:B------:R-:W-:Y:S02]  /*1720*/  @!P2 MOV R158, R164 ;  /* 0x000000a4009ea202 */ /* 0x000fe40000000f00 */
[----:B------:R-:W-:Y:S02]  /*1730*/  @!P0 IADD3 R158, PT, PT, R154, 0x3000, RZ ;  /* 0x000030009a9e8810 */ /* 0x000fe40007ffe0ff */
[----:B------:R-:W-:-:S04]  /*1740*/  ISETP.NE.U32.AND P0, PT, RZ, UR26, PT ;  /* 0x0000001aff007c0c */ /* 0x000fc8000bf05070 */
[----:B------:R-:W-:Y:S02]  /*1750*/  ISETP.NE.AND.EX P0, PT, RZ, UR27, PT, P0 ;  /* 0x0000001bff007c0c */ /* 0x000fe4000bf05300 */
[----:B------:R-:W-:-:S05]  /*1760*/  @!P2 LEA R55, R102, R158, 0x3 ;  /* 0x0000009e6637a211 */ /* 0x000fca00078e18ff */
[----:B------:R1:W-:Y:S02]  /*1770*/  @!P2 STS.64 [R55], R52 ;  /* 0x000000343700a388 */ /* 0x0003e40000000a00 */
[----:B-1----:R-:W-:-:S04]  /*1780*/  @P1 IMAD.WIDE.U32 R52, R128, 0x10, R162 ;  /* 0x0000001080341825 */ /* 0x002fc800078e00a2 */
[----:B------:R-:W0:Y:S01]  /*1790*/  @P0 LDC.64 R162, c[0x0][0x3b8] ;  /* 0x0000ee00ffa20b82 */ /* 0x000e220000000a00 */
[----:B------:R1:W5:Y:S07]  /*17a0*/  @P1 LDG.E.128 R36, desc[UR20][R52.64] ;  /* 0x0000001434241981 */ /* 0x00036e000c1e1d00 */
[----:B-1----:R-:W1:Y:S01]  /*17b0*/  @P0 LDC.64 R52, c[0x0][0x3b8] ;  /* 0x0000ee00ff340b82 */ /* 0x002e620000000a00 */
[----:B0-----:R-:W-:-:S05]  /*17c0*/  @P0 IMAD.WIDE.U32 R162, R128, 0x8, R162 ;  /* 0x0000000880a20825 */ /* 0x001fca00078e00a2 */
[----:B------:R0:W5:Y:S02]  /*17d0*/  @P0 LDG.E.64 R92, desc[UR20][R162.64] ;  /* 0x00000014a25c0981 */ /* 0x000164000c1e1b00 */
[----:B0-----:R-:W0:Y:S02]  /*17e0*/  @P1 LDC.64 R162, c[0x0][0x438] ;  /* 0x00010e00ffa21b82 */ /* 0x001e240000000a00 */
[----:B0-----:R-:W-:-:S05]  /*17f0*/  @P1 IMAD.WIDE.U32 R162, R127, 0x10, R162 ;  /* 0x000000107fa21825 */ /* 0x001fca00078e00a2 */
[----:B------:R1:W5:Y:S02]  /*1800*/  @P1 LDG.E.128 R40, desc[UR20][R162.64] ;  /* 0x00000014a2281981 */ /* 0x000364000c1e1d00 */
[----:B-1----:R-:W-:Y:S02]  /*1810*/  @P0 IMAD.WIDE.U32 R162, R127, 0x8, R52 ;  /* 0x000000087fa20825 */ /* 0x002fe400078e0034 */
[----:B------:R-:W0:Y:S03]  /*1820*/  @P1 LDC.64 R52, c[0x0][0x438] ;  /* 0x00010e00ff341b82 */ /* 0x000e260000000a00 */
[----:B------:R0:W5:Y:S02]  /*1830*/  @P0 LDG.E.64 R94, desc[UR20][R162.64] ;  /* 0x00000014a25e0981 */ /* 0x000164000c1e1b00 */
[----:B0-----:R-:W-:-:S03]  /*1840*/  @P1 IMAD.WIDE.U32 R162, R100, 0x10, R52 ;  /* 0x0000001064a21825 */ /* 0x001fc600078e0034 */
[----:B------:R-:W0:Y:S02]  /*1850*/  @P0 LDC.64 R52, c[0x0][0x3b8] ;  /* 0x0000ee00ff340b82 */ /* 0x000e240000000a00 */
[----:B------:R0:W5:Y:S02]  /*1860*/  @P1 LDG.E.128 R32, desc[UR20][R162.64] ;  /* 0x00000014a2201981 */ /* 0x000164000c1e1d00 */
[----:B0-----:R-:W-:-:S04]  /*1870*/  @P0 IMAD.WIDE.U32 R162, R100, 0x8, R52 ;  /* 0x0000000864a20825 */ /* 0x001fc800078e0034 */
[----:B------:R-:W0:Y:S01]  /*1880*/  LDC.64 R52, c[0x0][0x3b0] ;  /* 0x0000ec00ff347b82 */ /* 0x000e220000000a00 */
[----:B------:R-:W-:Y:S01]  /*1890*/  FADD.FTZ R30, R159, R30 ;  /* 0x0000001e9f1e7221 */ /* 0x000fe20000010000 */
[----:B------:R-:W-:Y:S01]  /*18a0*/  FFMA.FTZ R14, R69, R159, R14 ;  /* 0x0000009f450e7223 */ /* 0x000fe2000001000e */
[----:B------:R0:W5:Y:S01]  /*18b0*/  @P0 LDG.E.64 R96, desc[UR20][R162.64] ;  /* 0x00000014a2600981 */ /* 0x000162000c1e1b00 */
[----:B------:R-:W-:Y:S01]  /*18c0*/  FADD.FTZ R76, R161, R76 ;  /* 0x0000004ca14c7221 */ /* 0x000fe20000010000 */
[----:B------:R-:W-:Y:S01]  /*18d0*/  FFMA.FTZ R16, R71, R161, R16 ;  /* 0x000000a147107223 */ /* 0x000fe20000010010 */
[----:B0-----:R-:W-:-:S04]  /*18e0*/  IMAD.WIDE.U32 R162, R128, 0x8, R52 ;  /* 0x0000000880a27825 */ /* 0x001fc800078e0034 */
[--C-:B------:R-:W-:Y:S02]  /*18f0*/  IMAD.WIDE.U32 R160, R127, 0x8, R52.reuse ;  /* 0x000000087fa07825 */ /* 0x100fe400078e0034 */
[----:B------:R-:W5:Y:S02]  /*1900*/  LDG.E.64 R162, desc[UR20][R162.64] ;  /* 0x00000014a2a27981 */ /* 0x000f64000c1e1b00 */
[----:B------:R-:W-:Y:S02]  /*1910*/  IMAD.WIDE.U32 R158, R100, 0x8, R52 ;  /* 0x00000008649e7825 */ /* 0x000fe400078e0034 */
[----:B------:R-:W5:Y:S04]  /*1920*/  LDG.E.64 R160, desc[UR20][R160.64] ;  /* 0x00000014a0a07981 */ /* 0x000f68000c1e1b00 */
[----:B------:R-:W5:Y:S01]  /*1930*/  LDG.E.64 R158, desc[UR20][R158.64] ;  /* 0x000000149e9e7981 */ /* 0x000f62000c1e1b00 */
[----:B------:R-:W-:Y:S01]  /*1940*/  @!P4 IADD3 R164, PT, PT, R154, 0x3000, RZ ;  /* 0x000030009aa4c810 */ /* 0x000fe20007ffe0ff */
[----:B------:R-:W-:Y:S01]  /*1950*/  FADD.FTZ R77, R54, R77 ;  /* 0x0000004d364d7221 */ /* 0x000fe20000010000 */
[----:B------:R-:W-:Y:S01]  /*1960*/  FFMA.FTZ R17, R70, R54, R17 ;  /* 0x0000003646117223 */ /* 0x000fe20000010011 */
[----:B------:R-:W-:Y:S06]  /*1970*/  BAR.SYNC.DEFER_BLOCKING 0x0 ;  /* 0x0000000000007b1d */ /* 0x000fec0000010000 */
[----:B------:R-:W0:Y:S01]  /*1980*/  LDS.128 R52, [R164] ;  /* 0x00000000a4347984 */ /* 0x000e220000000c00 */
[----:B------:R-:W-:Y:S01]  /*1990*/  FADD.FTZ R31, R156, R31 ;  /* 0x0000001f9c1f7221 */ /* 0x000fe20000010000 */
[----:B------:R-:W-:Y:S01]  /*19a0*/  FFMA.FTZ R15, R68, R156, R15 ;  /* 0x0000009c440f7223 */ /* 0x000fe2000001000f */
[----:B0-----:R-:W-:Y:S01]  /*19b0*/  FADD.FTZ R165, RZ, R52 ;  /* 0x00000034ffa57221 */ /* 0x001fe20000010000 */
[C---:B------:R-:W-:Y:S01]  /*19c0*/  IADD3 R52, PT, PT, R154.reuse, 0x3030, RZ ;  /* 0x000030309a347810 */ /* 0x040fe20007ffe0ff */
[----:B------:R-:W-:Y:S01]  /*19d0*/  FADD.FTZ R156, RZ, R53 ;  /* 0x00000035ff9c7221 */ /* 0x000fe20000010000 */
[----:B------:R-:W-:Y:S01]  /*19e0*/  @!P4 IADD3 R52, PT, PT, R154, 0x3010, RZ ;  /* 0x000030109a34c810 */ /* 0x000fe20007ffe0ff */
[----:B------:R-:W-:-:S02]  /*19f0*/  FADD.FTZ R165, R54, R165 ;  /* 0x000000a536a57221 */ /* 0x000fc40000010000 */
[----:B------:R-:W-:-:S03]  /*1a00*/  FADD.FTZ R156, R55, R156 ;  /* 0x0000009c379c7221 */ /* 0x000fc60000010000 */
[----:B------:R-:W0:Y:S01]  /*1a10*/  LDS.128 R52, [R52] ;  /* 0x0000000034347984 */ /* 0x000e220000000c00 */
[----:B------:R-:W-:-:S04]  /*1a20*/  UISETP.NE.U32.AND UP0, UPT, UR26, URZ, UPT ;  /* 0x000000ff1a00728c */ /* 0x000fc8000bf05070 */
[----:B------:R-:W-:Y:S01]  /*1a30*/  UISETP.NE.AND.EX UP0, UPT, UR27, URZ, UPT, UP0 ;  /* 0x000000ff1b00728c */ /* 0x000fe2000bf05300 */
[----:B------:R-:W-:Y:S01]  /*1a40*/  ISETP.NE.AND P5, PT, RZ, UR22, PT ;  /* 0x00000016ff007c0c */ /* 0x000fe2000bfa5270 */
[----:B------:R-:W-:-:S04]  /*1a50*/  UIADD3 UR4, UPT, UPT, UR4, UR24, URZ ;  /* 0x0000001804047290 */ /* 0x000fc8000fffe0ff */
[----:B------:R-:W-:Y:S01]  /*1a60*/  UISETP.GE.AND UP1, UPT, UR4, UR25, UPT ;  /* 0x000000190400728c */ /* 0x000fe2000bf26270 */
[----:B0-----:R-:W-:-:S04]  /*1a70*/  FADD.FTZ R156, R156, R53 ;  /* 0x000000359c9c7221 */ /* 0x001fc80000010000 */
[----:B------:R-:W-:Y:S01]  /*1a80*/  FADD.FTZ R55, R55, R156 ;  /* 0x0000009c37377221 */ /* 0x000fe20000010000 */
[----:B------:R-:W-:-:S03]  /*1a90*/  FADD.FTZ R165, R165, R52 ;  /* 0x00000034a5a57221 */ /* 0x000fc60000010000 */
[----:B------:R-:W-:Y:S01]  /*1aa0*/  FMUL.FTZ R55, R55, UR28 ;  /* 0x0000001c37377c20 */ /* 0x000fe20008410000 */
[----:B------:R-:W-:-:S04]  /*1ab0*/  FADD.FTZ R54, R54, R165 ;  /* 0x000000a536367221 */ /* 0x000fc80000010000 */
[----:B------:R-:W-:Y:S01]  /*1ac0*/  R2UR UR29, R55 ;  /* 0x00000000371d72ca */ /* 0x000fe200000e0000 */
[----:B------:R-:W-:-:S05]  /*1ad0*/  FMUL.FTZ R54, R54, UR28 ;  /* 0x0000001c36367c20 */ /* 0x000fca0008410000 */
[----:B------:R-:W-:Y:S01]  /*1ae0*/  FSEL R154, R54, RZ, !P5 ;  /* 0x000000ff369a7208 */ /* 0x000fe20006800000 */
[----:B------:R-:W-:Y:S08]  /*1af0*/  BRA.U UP0, `(.L_x_618) ;  /* 0x0000000d00fc7547 */ /* 0x000ff0000b800000 */
[----:B------:R-:W-:Y:S01]  /*1b00*/  UMOV UR9, UR12 ;  /* 0x0000000c00097c82 */ /* 0x000fe20008000000 */
[----:B------:R-:W-:Y:S01]  /*1b10*/  UMOV UR10, UR13 ;  /* 0x0000000d000a7c82 */ /* 0x000fe20008000000 */
        /* <DEDUP_REMOVED lines=16> */
[--C-:B------:R-:W-:Y:S01]  /*1c20*/  FFMA.FTZ R153, R153, UR29, R154.reuse ;  /* 0x0000001d99997c23 */ /* 0x100fe2000801009a */
[--C-:B------:R-:W-:Y:S01]  /*1c30*/  FFMA.FTZ R151, R151, UR29, R154.reuse ;  /* 0x0000001d97977c23 */ /* 0x100fe2000801009a */
[--C-:B------:R-:W-:Y:S01]  /*1c40*/  FFMA.FTZ R157, R157, UR29, R154.reuse ;  /* 0x0000001d9d9d7c23 */ /* 0x100fe2000801009a */
[----:B------:R-:W-:Y:S01]  /*1c50*/  FFMA.FTZ R0, R0, UR29, R154 ;  /* 0x0000001d00007c23 */ /* 0x000fe2000801009a */
[----:B------:R-:W-:Y:S01]  /*1c60*/  FMUL.FTZ R52, R52, UR11 ;  /* 0x0000000b34347c20 */ /* 0x000fe20008410000 */
[----:B------:R-:W-:Y:S01]  /*1c70*/  FMUL.FTZ R149, R149, UR11 ;  /* 0x0000000b95957c20 */ /* 0x000fe20008410000 */
[----:B------:R-:W-:Y:S01]  /*1c80*/  FMUL.FTZ R145, R145, UR11 ;  /* 0x0000000b91917c20 */ /* 0x000fe20008410000 */
[----:B------:R-:W-:Y:S01]  /*1c90*/  FMUL.FTZ R147, R147, UR11 ;  /* 0x0000000b93937c20 */ /* 0x000fe20008410000 */
[----:B-----5:R-:W-:Y:S01]  /*1ca0*/  ISETP.GE.U32.AND P1, PT, R162, RZ, PT ;  /* 0x000000ffa200720c */ /* 0x020fe20003f26070 */
        /* <DEDUP_REMOVED lines=8> */
[----:B------:R-:W-:Y:S01]  /*1d30*/  LOP3.LUT P2, RZ, R163, 0xff0000, RZ, 0xc0, !PT ;  /* 0x00ff0000a3ff7812 */ /* 0x000fe2000784c0ff */
[----:B------:R-:W-:Y:S01]  /*1d40*/  FMUL.FTZ R153, R153, UR11 ;  /* 0x0000000b99997c20 */ /* 0x000fe20008410000 */
[----:B------:R-:W-:Y:S01]  /*1d50*/  LOP3.LUT P3, RZ, R163, 0xff, RZ, 0xc0, !PT ;  /* 0x000000ffa3ff7812 */ /* 0x000fe2000786c0ff */
[----:B------:R-:W-:Y:S01]  /*1d60*/  FMUL.FTZ R151, R151, UR11 ;  /* 0x0000000b97977c20 */ /* 0x000fe20008410000 */
[----:B------:R-:W-:Y:S01]  /*1d70*/  LOP3.LUT P6, RZ, R163, 0xff00, RZ, 0xc0, !PT ;  /* 0x0000ff00a3ff7812 */ /* 0x000fe200078cc0ff */
[----:B------:R-:W-:Y:S01]  /*1d80*/  FMUL.FTZ R157, R157, UR11 ;  /* 0x0000000b9d9d7c20 */ /* 0x000fe20008410000 */
[----:B------:R-:W-:Y:S01]  /*1d90*/  ISETP.GE.U32.AND.EX P1, PT, R163, 0x1000000, PT, P1 ;  /* 0x01000000a300780c */ /* 0x000fe20003f26110 */
[----:B------:R-:W-:Y:S01]  /*1da0*/  FMUL.FTZ R0, R0, UR11 ;  /* 0x0000000b00007c20 */ /* 0x000fe20008410000 */
[----:B------:R-:W-:Y:S01]  /*1db0*/  FSEL R52, R52, RZ, P2 ;  /* 0x000000ff34347208 */ /* 0x000fe20001000000 */
        /* <DEDUP_REMOVED lines=9> */
[C---:B------:R-:W-:Y:S02]  /*1e50*/  LOP3.LUT P3, RZ, R162.reuse, 0xff00, RZ, 0xc0, !PT ;  /* 0x0000ff00a2ff7812 */ /* 0x040fe4000786c0ff */
[----:B------:R-:W-:Y:S02]  /*1e60*/  LOP3.LUT P6, RZ, R162, 0xff, RZ, 0xc0, !PT ;  /* 0x000000ffa2ff7812 */ /* 0x000fe400078cc0ff */
[----:B------:R-:W-:Y:S02]  /*1e70*/  FSEL R153, R153, RZ, P1 ;  /* 0x000000ff99997208 */ /* 0x000fe40000800000 */
        /* <DEDUP_REMOVED lines=8> */
.L_x_620:
        /* <DEDUP_REMOVED lines=25> */
[----:B------:R-:W-:Y:S01]  /*2090*/  F2FP.F16.F32.PACK_AB R47, R47, R44 ;  /* 0x0000002c2f2f723e */ /* 0x000fe200000000ff */
[----:B------:R-:W-:Y:S01]  /*20a0*/  FMUL.FTZ R153, R153, UR11 ;  /* 0x0000000b99997c20 */ /* 0x000fe20008410000 */
[----:B------:R-:W-:Y:S01]  /*20b0*/  LOP3.LUT P2, RZ, R163, 0xff0000, RZ, 0xc0, !PT ;  /* 0x00ff0000a3ff7812 */ /* 0x000fe2000784c0ff */
[----:B------:R-:W-:Y:S01]  /*20c0*/  FMUL.FTZ R44, R151, UR11 ;  /* 0x0000000b972c7c20 */ /* 0x000fe20008410000 */
[----:B------:R-:W-:Y:S01]  /*20d0*/  LOP3.LUT P6, RZ, R163, 0xff, RZ, 0xc0, !PT ;  /* 0x000000ffa3ff7812 */ /* 0x000fe200078cc0ff */
[----:B------:R-:W-:Y:S01]  /*20e0*/  FMUL.FTZ R157, R157, UR11 ;  /* 0x0000000b9d9d7c20 */ /* 0x000fe20008410000 */
[C---:B------:R-:W-:Y:S01]  /*20f0*/  LOP3.LUT P3, RZ, R163.reuse, 0xff00, RZ, 0xc0, !PT ;  /* 0x0000ff00a3ff7812 */ /* 0x040fe2000786c0ff */
        /* <DEDUP_REMOVED lines=22> */
[----:B------:R-:W-:Y:S02]  /*2260*/  F2FP.F16.F32.PACK_AB R44, R157, R0 ;  /* 0x000000009d2c723e */ /* 0x000fe400000000ff */
[----:B------:R-:W-:Y:S02]  /*2270*/  F2FP.F16.F32.PACK_AB R53, R144, R143 ;  /* 0x0000008f9035723e */ /* 0x000fe400000000ff */
[----:B------:R-:W-:Y:S01]  /*2280*/  F2FP.F16.F32.PACK_AB R52, R142, R141 ;  /* 0x0000008d8e34723e */ /* 0x000fe200000000ff */
[----:B------:R-:W-:Y:S06]  /*2290*/  BRA `(.L_x_621) ;  /* 0x0000001c005c7947 */ /* 0x000fec0003800000 */
.L_x_619:
[----:B------:R-:W-:Y:S01]  /*22a0*/  UMOV UR5, UR14 ;  /* 0x0000000e00057c82 */ /* 0x000fe20008000000 */
[----:B------:R-:W-:Y:S01]  /*22b0*/  UMOV UR6, UR15 ;  /* 0x0000000f00067c82 */ /* 0x000fe20008000000 */
[----:B------:R-:W-:-:S04]  /*22c0*/  UISETP.NE.U32.AND UP0, UPT, UR5, URZ, UPT ;  /* 0x000000ff0500728c */ /* 0x000fc8000bf05070 */
[----:B------:R-:W-:-:S09]  /*22d0*/  UISETP.NE.AND.EX UP0, UPT, UR6, URZ, UPT, UP0 ;  /* 0x000000ff0600728c */ /* 0x000fd2000bf05300 */
[----:B------:R-:W-:Y:S05]  /*22e0*/  BRA.U UP0, `(.L_x_622) ;  /* 0x0000000100f87547 */ /* 0x000fea000b800000 */
[--C-:B------:R-:W-:Y:S01]  /*22f0*/  FFMA.FTZ R52, R143, UR29, R154.reuse ;  /* 0x0000001d8f347c23 */ /* 0x100fe2000801009a */
[--C-:B------:R-:W-:Y:S01]  /*2300*/  FFMA.FTZ R145, R145, UR29, R154.reuse ;  /* 0x0000001d91917c23 */ /* 0x100fe2000801009a */
[----:B-----5:R-:W-:Y:S02]  /*2310*/  HADD2.F32 R53, -RZ, R39.H1_H1 ;  /* 0x30000027ff357230 */ /* 0x020fe40000004100 */
[----:B------:R-:W-:Y:S01]  /*2320*/  FFMA.FTZ R153, R153, UR29, R154 ;  /* 0x0000001d99997c23 */ /* 0x000fe2000801009a */
[----:B------:R-:W-:Y:S01]  /*2330*/  FADD.FTZ R54, R141, -R52 ;  /* 0x800000348d367221 */ /* 0x000fe20000010000 */
[--C-:B------:R-:W-:Y:S01]  /*2340*/  FFMA.FTZ R149, R149, UR29, R154.reuse ;  /* 0x0000001d95957c23 */ /* 0x100fe2000801009a */
[--C-:B------:R-:W-:Y:S01]  /*2350*/  FFMA.FTZ R147, R147, UR29, R154.reuse ;  /* 0x0000001d93937c23 */ /* 0x100fe2000801009a */
[----:B------:R-:W-:Y:S01]  /*2360*/  FADD.FTZ R145, R142, -R145 ;  /* 0x800000918e917221 */ /* 0x000fe20000010000 */
[----:B------:R-:W-:Y:S01]  /*2370*/  FFMA.FTZ R142, R0, UR29, R154 ;  /* 0x0000001d008e7c23 */ /* 0x000fe2000801009a */
[----:B------:R-:W-:Y:S01]  /*2380*/  FFMA.FTZ R54, R54, UR11, R53 ;  /* 0x0000000b36367c23 */ /* 0x000fe20008010035 */
[----:B------:R-:W-:Y:S01]  /*2390*/  HADD2.F32 R0, -RZ, R37.H0_H0 ;  /* 0x20000025ff007230 */ /* 0x000fe20000004100 */
[----:B------:R-:W-:Y:S01]  /*23a0*/  ISETP.GE.U32.AND P1, PT, R162, RZ, PT ;  /* 0x000000ffa200720c */ /* 0x000fe20003f26070 */
[----:B------:R-:W-:-:S02]  /*23b0*/  HADD2.F32 R52, -RZ, R39.H0_H0 ;  /* 0x20000027ff347230 */ /* 0x000fc40000004100 */
[----:B------:R-:W-:Y:S01]  /*23c0*/  FADD.FTZ R153, R150, -R153 ;  /* 0x8000009996997221 */ /* 0x000fe20000010000 */
[--C-:B------:R-:W-:Y:S02]  /*23d0*/  HADD2.F32 R53, -RZ, R38.reuse.H0_H0 ;  /* 0x20000026ff357230 */ /* 0x100fe40000004100 */
[----:B------:R-:W-:Y:S01]  /*23e0*/  FADD.FTZ R146, R146, -R149 ;  /* 0x8000009592927221 */ /* 0x000fe20000010000 */
[----:B------:R-:W-:Y:S02]  /*23f0*/  HADD2.F32 R55, -RZ, R38.H1_H1 ;  /* 0x30000026ff377230 */ /* 0x000fe40000004100 */
[----:B------:R-:W-:Y:S01]  /*2400*/  FADD.FTZ R144, R144, -R147 ;  /* 0x8000009390907221 */ /* 0x000fe20000010000 */
[--C-:B------:R-:W-:Y:S01]  /*2410*/  FFMA.FTZ R157, R157, UR29, R154.reuse ;  /* 0x0000001d9d9d7c23 */ /* 0x100fe2000801009a */
[----:B------:R-:W-:Y:S01]  /*2420*/  FFMA.FTZ R151, R151, UR29, R154 ;  /* 0x0000001d97977c23 */ /* 0x000fe2000801009a */
[----:B------:R-:W-:Y:S01]  /*2430*/  FMUL.FTZ R54, R54, UR8 ;  /* 0x0000000836367c20 */ /* 0x000fe20008410000 */
[----:B------:R-:W-:Y:S01]  /*2440*/  FADD.FTZ R155, R155, -R142 ;  /* 0x8000008e9b9b7221 */ /* 0x000fe20000010000 */
[----:B------:R-:W-:Y:S01]  /*2450*/  ISETP.GE.U32.AND.EX P1, PT, R163, 0x1000000, PT, P1 ;  /* 0x01000000a300780c */ /* 0x000fe20003f26110 */
        /* <DEDUP_REMOVED lines=8> */
[----:B------:R-:W-:Y:S01]  /*24e0*/  HADD2.F32 R141, -RZ, R36.H1_H1 ;  /* 0x30000024ff8d7230 */ /* 0x000fe20000004100 */
[----:B------:R-:W-:Y:S01]  /*24f0*/  FSEL R55, R54, RZ, P1 ;  /* 0x000000ff36377208 */ /* 0x000fe20000800000 */
[----:B------:R-:W-:Y:S01]  /*2500*/  FMUL.FTZ R52, R52, UR8 ;  /* 0x0000000834347c20 */ /* 0x000fe20008410000 */
[----:B------:R-:W-:Y:S01]  /*2510*/  FMUL.FTZ R53, R53, UR8 ;  /* 0x0000000835357c20 */ /* 0x000fe20008410000 */
[----:B------:R-:W-:Y:S01]  /*2520*/  FMUL.FTZ R54, R144, UR8 ;  /* 0x0000000890367c20 */ /* 0x000fe20008410000 */
[C---:B------:R-:W-:Y:S01]  /*2530*/  LOP3.LUT P2, RZ, R163.reuse, 0xff0000, RZ, 0xc0, !PT ;  /* 0x00ff0000a3ff7812 */ /* 0x040fe2000784c0ff */
[----:B------:R-:W-:Y:S01]  /*2540*/  FFMA.FTZ R143, R148, UR11, R143 ;  /* 0x0000000b948f7c23 */ /* 0x000fe2000801008f */
[----:B------:R-:W-:Y:S01]  /*2550*/  LOP3.LUT P3, RZ, R163, 0xff, RZ, 0xc0, !PT ;  /* 0x000000ffa3ff7812 */ /* 0x000fe2000786c0ff */
[----:B------:R-:W-:Y:S01]  /*2560*/  FFMA.FTZ R0, R155, UR11, R0 ;  /* 0x0000000b9b007c23 */ /* 0x000fe20008010000 */
[----:B------:R-:W-:Y:S01]  /*2570*/  LOP3.LUT P6, RZ, R163, 0xff00, RZ, 0xc0, !PT ;  /* 0x0000ff00a3ff7812 */ /* 0x000fe200078cc0ff */
[----:B------:R-:W-:Y:S01]  /*2580*/  FFMA.FTZ R141, R152, UR11, R141 ;  /* 0x0000000b988d7c23 */ /* 0x000fe2000801008d */
[----:B------:R-:W-:Y:S01]  /*2590*/  FSEL R52, R52, RZ, P2 ;  /* 0x000000ff34347208 */ /* 0x000fe20001000000 */
[----:B------:R-:W-:Y:S01]  /*25a0*/  FMUL.FTZ R142, R142, UR8 ;  /* 0x000000088e8e7c20 */ /* 0x000fe20008410000 */
[----:B------:R-:W-:Y:S01]  /*25b0*/  FSEL R53, R53, RZ, P3 ;  /* 0x000000ff35357208 */ /* 0x000fe20001800000 */
[----:B------:R-:W-:Y:S01]  /*25c0*/  FMUL.FTZ R143, R143, UR8 ;  /* 0x000000088f8f7c20 */ /* 0x000fe20008410000 */
[----:B------:R-:W-:Y:S01]  /*25d0*/  FSEL R54, R54, RZ, P6 ;  /* 0x000000ff36367208 */ /* 0x000fe20003000000 */
[----:B------:R-:W-:Y:S01]  /*25e0*/  FMUL.FTZ R0, R0, UR8 ;  /* 0x0000000800007c20 */ /* 0x000fe20008410000 */
        /* <DEDUP_REMOVED lines=14> */
.L_x_622:
[--C-:B------:R-:W-:Y:S01]  /*26d0*/  FFMA.FTZ R145, R145, UR29, R154.reuse ;  /* 0x0000001d91917c23 */ /* 0x100fe2000801009a */
[--C-:B------:R-:W-:Y:S01]  /*26e0*/  FFMA.FTZ R46, R143, UR29, R154.reuse ;  /* 0x0000001d8f2e7c23 */ /* 0x100fe2000801009a */
[--C-:B-----5:R-:W-:Y:S02]  /*26f0*/  HADD2.F32 R47, -RZ, R39.reuse.H0_H0 ;  /* 0x20000027ff2f7230 */ /* 0x120fe40000004100 */
[----:B------:R-:W-:Y:S01]  /*2700*/  FFMA.FTZ R149, R149, UR29, R154 ;  /* 0x0000001d95957c23 */ /* 0x000fe2000801009a */
[----:B------:R-:W-:Y:S01]  /*2710*/  FADD.FTZ R44, R142, -R145 ;  /* 0x800000918e2c7221 */ /* 0x000fe20000010000 */
[----:B------:R-:W-:Y:S02]  /*2720*/  HADD2.F32 R53, -RZ, R39.H1_H1 ;  /* 0x30000027ff357230 */ /* 0x000fe40000004100 */
[----:B------:R-:W-:Y:S01]  /*2730*/  FADD.FTZ R46, R141, -R46 ;  /* 0x8000002e8d2e7221 */ /* 0x000fe20000010000 */
[--C-:B------:R-:W-:Y:S01]  /*2740*/  FFMA.FTZ R153, R153, UR29, R154.reuse ;  /* 0x0000001d99997c23 */ /* 0x100fe2000801009a */
[----:B------:R-:W-:Y:S01]  /*2750*/  FFMA.FTZ R147, R147, UR29, R154 ;  /* 0x0000001d93937c23 */ /* 0x000fe2000801009a */
[----:B------:R-:W-:Y:S01]  /*2760*/  FFMA.FTZ R44, R44, UR11, R47 ;  /* 0x0000000b2c2c7c23 */ /* 0x000fe2000801002f */
[----:B------:R-:W-:Y:S01]  /*2770*/  FFMA.FTZ R47, R46, UR11, R53 ;  /* 0x0000000b2e2f7c23 */ /* 0x000fe20008010035 */
[----:B------:R-:W-:-:S02]  /*2780*/  HADD2.F32 R46, -RZ, R38.H0_H0 ;  /* 0x20000026ff2e7230 */ /* 0x000fc40000004100 */
[----:B------:R-:W-:Y:S01]  /*2790*/  FADD.FTZ R45, R146, -R149 ;  /* 0x80000095922d7221 */ /* 0x000fe20000010000 */
[--C-:B------:R-:W-:Y:S02]  /*27a0*/  HADD2.F32 R142, -RZ, R37.reuse.H0_H0 ;  /* 0x20000025ff8e7230 */ /* 0x100fe40000004100 */
[--C-:B------:R-:W-:Y:S01]  /*27b0*/  FFMA.FTZ R151, R151, UR29, R154.reuse ;  /* 0x0000001d97977c23 */ /* 0x100fe2000801009a */
[----:B------:R-:W-:Y:S02]  /*27c0*/  HADD2.F32 R52, -RZ, R38.H1_H1 ;  /* 0x30000026ff347230 */ /* 0x000fe40000004100 */
[----:B------:R-:W-:Y:S01]  /*27d0*/  FADD.FTZ R153, R150, -R153 ;  /* 0x8000009996997221 */ /* 0x000fe20000010000 */
[----:B------:R-:W-:Y:S01]  /*27e0*/  FADD.FTZ R147, R144, -R147 ;  /* 0x8000009390937221 */ /* 0x000fe20000010000 */
[--C-:B------:R-:W-:Y:S01]  /*27f0*/  FFMA.FTZ R157, R157, UR29, R154.reuse ;  /* 0x0000001d9d9d7c23 */ /* 0x100fe2000801009a */
[----:B------:R-:W-:Y:S01]  /*2800*/  FFMA.FTZ R0, R0, UR29, R154 ;  /* 0x0000001d00007c23 */ /* 0x000fe2000801009a */
[----:B------:R-:W-:-:S02]  /*2810*/  HADD2.F32 R144, -RZ, R37.H1_H1 ;  /* 0x30000025ff907230 */ /* 0x000fc40000004100 */
[----:B------:R-:W-:Y:S01]  /*2820*/  FFMA.FTZ R45, R45, UR11, R46 ;  /* 0x0000000b2d2d7c23 */ /* 0x000fe2000801002e */
[----:B------:R-:W-:Y:S01]  /*2830*/  FADD.FTZ R151, R148, -R151 ;  /* 0x8000009794977221 */ /* 0x000fe20000010000 */
[----:B------:R-:W-:Y:S01]  /*2840*/  FFMA.FTZ R153, R153, UR11, R142 ;  /* 0x0000000b99997c23 */ /* 0x000fe2000801008e */
[----:B------:R-:W-:Y:S01]  /*2850*/  FFMA.FTZ R46, R147, UR11, R52 ;  /* 0x0000000b932e7c23 */ /* 0x000fe20008010034 */
[--C-:B------:R-:W-:Y:S01]  /*2860*/  HADD2.F32 R141, -RZ, R36.reuse.H0_H0 ;  /* 0x20000024ff8d7230 */ /* 0x100fe20000004100 */
[----:B------:R-:W-:Y:S01]  /*2870*/  ISETP.GE.U32.AND P1, PT, R162, RZ, PT ;  /* 0x000000ffa200720c */ /* 0x000fe20003f26070 */
[----:B------:R-:W-:Y:S02]  /*2880*/  HADD2.F32 R142, -RZ, R36.H1_H1 ;  /* 0x30000024ff8e7230 */ /* 0x000fe40000004100 */
[----:B------:R-:W-:Y:S01]  /*2890*/  FADD.FTZ R157, R152, -R157 ;  /* 0x8000009d989d7221 */ /* 0x000fe20000010000 */
[----:B------:R-:W-:Y:S01]  /*28a0*/  FADD.FTZ R0, R155, -R0 ;  /* 0x800000009b007221 */ /* 0x000fe20000010000 */
[----:B------:R-:W-:Y:S01]  /*28b0*/  FFMA.FTZ R144, R151, UR11, R144 ;  /* 0x0000000b97907c23 */ /* 0x000fe20008010090 */
[----:B------:R-:W-:Y:S01]  /*28c0*/  FMUL.FTZ R55, R47, UR8 ;  /* 0x000000082f377c20 */ /* 0x000fe20008410000 */
[----:B------:R-:W-:Y:S01]  /*28d0*/  FMUL.FTZ R52, R44, UR8 ;  /* 0x000000082c347c20 */ /* 0x000fe20008410000 */
[----:B------:R-:W-:Y:S01]  /*28e0*/  FMUL.FTZ R53, R45, UR8 ;  /* 0x000000082d357c20 */ /* 0x000fe20008410000 */
[----:B------:R-:W-:Y:S01]  /*28f0*/  FMUL.FTZ R54, R46, UR8 ;  /* 0x000000082e367c20 */ /* 0x000fe20008410000 */
[C---:B------:R-:W-:Y:S01]  /*2900*/  LOP3.LUT P2, RZ, R163.reuse, 0xff0000, RZ, 0xc0, !PT ;  /* 0x00ff0000a3ff7812 */ /* 0x040fe2000784c0ff */
[----:B------:R-:W-:Y:S01]  /*2910*/  FFMA.FTZ R0, R0, UR11, R141 ;  /* 0x0000000b00007c23 */ /* 0x000fe2000801008d */
[----:B------:R-:W-:Y:S01]  /*2920*/  LOP3.LUT P3, RZ, R163, 0xff, RZ, 0xc0, !PT ;  /* 0x000000ffa3ff7812 */ /* 0x000fe2000786c0ff */
[----:B------:R-:W-:Y:S01]  /*2930*/  FFMA.FTZ R157, R157, UR11, R142 ;  /* 0x0000000b9d9d7c23 */ /* 0x000fe2000801008e */
[----:B------:R-:W-:Y:S01]  /*2940*/  ISETP.GE.U32.AND.EX P1, PT, R163, 0x1000000, PT, P1 ;  /* 0x01000000a300780c */ /* 0x000fe20003f26110 */
[----:B------:R-:W-:Y:S01]  /*2950*/  FMUL.FTZ R143, R153, UR8 ;  /* 0x00000008998f7c20 */ /* 0x000fe20008410000 */
[----:B------:R-:W-:Y:S01]  /*2960*/  LOP3.LUT P6, RZ, R163, 0xff00, RZ, 0xc0, !PT ;  /* 0x0000ff00a3ff7812 */ /* 0x000fe200078cc0ff */
[----:B------:R-:W-:Y:S01]  /*2970*/  FMUL.FTZ R141, R0, UR8 ;  /* 0x00000008008d7c20 */ /* 0x000fe20008410000 */
[----:B------:R-:W-:Y:S01]  /*2980*/  F2FP.F16.F32.PACK_AB R46, R46, R45 ;  /* 0x0000002d2e2e723e */ /* 0x000fe200000000ff */
[----:B------:R-:W-:Y:S01]  /*2990*/  FMUL.FTZ R142, R157, UR8 ;  /* 0x000000089d8e7c20 */ /* 0x000fe20008410000 */
[C---:B------:R-:W-:Y:S01]  /*29a0*/  F2FP.F16.F32.PACK_AB R45, R144.reuse, R153 ;  /* 0x00000099902d723e */ /* 0x040fe200000000ff */
        /* <DEDUP_REMOVED lines=20> */
.L_x_618:
        /* <DEDUP_REMOVED lines=16> */
[--C-:B------:R-:W-:Y:S01]  /*2bf0*/  FFMA.FTZ R153, R153, UR29, R154.reuse ;  /* 0x0000001d99997c23 */ /* 0x100fe2000801009a */
[----:B------:R-:W-:Y:S01]  /*2c00*/  ISETP.GE.U32.AND.EX P3, PT, R163, 0x1000000, PT, P1 ;  /* 0x01000000a300780c */ /* 0x000fe20003f66110 */
[----:B------:R-:W-:Y:S01]  /*2c10*/  FMUL.FTZ R48, R48, UR11 ;  /* 0x0000000b30307c20 */ /* 0x000fe20008410000 */
[----:B------:R-:W-:Y:S01]  /*2c20*/  FMUL.FTZ R149, R149, UR11 ;  /* 0x0000000b95957c20 */ /* 0x000fe20008410000 */
[----:B------:R-:W-:Y:S01]  /*2c30*/  FADD.FTZ R145, R142, -R145 ;  /* 0x800000918e917221 */ /* 0x000fe20000010000 */
[----:B------:R-:W-:Y:S01]  /*2c40*/  FADD.FTZ R153, R150, -R153 ;  /* 0x8000009996997221 */ /* 0x000fe20000010000 */
[----:B------:R-:W-:Y:S01]  /*2c50*/  FMUL.FTZ R52, R48, UR8 ;  /* 0x0000000830347c20 */ /* 0x000fe20008410000 */
[--C-:B------:R-:W-:Y:S01]  /*2c60*/  FFMA.FTZ R147, R147, UR29, R154.reuse ;  /* 0x0000001d93937c23 */ /* 0x100fe2000801009a */
[----:B------:R-:W-:Y:S01]  /*2c70*/  FMUL.FTZ R149, R149, UR8 ;  /* 0x0000000895957c20 */ /* 0x000fe20008410000 */
[----:B------:R-:W-:Y:S01]  /*2c80*/  FMUL.FTZ R145, R145, UR11 ;  /* 0x0000000b91917c20 */ /* 0x000fe20008410000 */
[----:B------:R-:W-:Y:S01]  /*2c90*/  FMUL.FTZ R153, R153, UR11 ;  /* 0x0000000b99997c20 */ /* 0x000fe20008410000 */
[----:B------:R-:W-:Y:S01]  /*2ca0*/  FSEL R55, R52, RZ, P3 ;  /* 0x000000ff34377208 */ /* 0x000fe20001800000 */
[----:B------:R-:W-:Y:S01]  /*2cb0*/  FADD.FTZ R147, R144, -R147 ;  /* 0x8000009390937221 */ /* 0x000fe20000010000 */
[----:B------:R-:W-:Y:S01]  /*2cc0*/  LOP3.LUT P3, RZ, R163, 0xff, RZ, 0xc0, !PT ;  /* 0x000000ffa3ff7812 */ /* 0x000fe2000786c0ff */
[--C-:B------:R-:W-:Y:S01]  /*2cd0*/  FFMA.FTZ R151, R151, UR29, R154.reuse ;  /* 0x0000001d97977c23 */ /* 0x100fe2000801009a */
[----:B------:R-:W-:Y:S01]  /*2ce0*/  ISETP.GE.U32.AND P1, PT, R92, RZ, PT ;  /* 0x000000ff5c00720c */ /* 0x000fe20003f26070 */
[----:B------:R-:W-:Y:S01]  /*2cf0*/  FMUL.FTZ R145, R145, UR8 ;  /* 0x0000000891917c20 */ /* 0x000fe20008410000 */
[----:B------:R-:W-:Y:S01]  /*2d00*/  FSEL R54, R149, RZ, P3 ;  /* 0x000000ff95367208 */ /* 0x000fe20001800000 */
[----:B------:R-:W-:Y:S01]  /*2d10*/  FMUL.FTZ R153, R153, UR8 ;  /* 0x0000000899997c20 */ /* 0x000fe20008410000 */
[----:B------:R-:W-:Y:S01]  /*2d20*/  LOP3.LUT P2, RZ, R163, 0xff0000, RZ, 0xc0, !PT ;  /* 0x00ff0000a3ff7812 */ /* 0x000fe2000784c0ff */
[----:B------:R-:W-:Y:S01]  /*2d30*/  FMUL.FTZ R147, R147, UR11 ;  /* 0x0000000b93937c20 */ /* 0x000fe20008410000 */
[----:B------:R-:W-:Y:S01]  /*2d40*/  ISETP.GE.U32.AND.EX P1, PT, R93, 0x1000000, PT, P1 ;  /* 0x010000005d00780c */ /* 0x000fe20003f26110 */
[----:B------:R-:W-:Y:S01]  /*2d50*/  FADD.FTZ R151, R148, -R151 ;  /* 0x8000009794977221 */ /* 0x000fe20000010000 */
[----:B------:R-:W-:Y:S01]  /*2d60*/  LOP3.LUT P3, RZ, R162, 0xff0000, RZ, 0xc0, !PT ;  /* 0x00ff0000a2ff7812 */ /* 0x000fe2000786c0ff */
[--C-:B------:R-:W-:Y:S01]  /*2d70*/  FFMA.FTZ R157, R157, UR29, R154.reuse ;  /* 0x0000001d9d9d7c23 */ /* 0x100fe2000801009a */
[----:B------:R-:W-:Y:S01]  /*2d80*/  FFMA.FTZ R0, R0, UR29, R154 ;  /* 0x0000001d00007c23 */ /* 0x000fe2000801009a */
        /* <DEDUP_REMOVED lines=18> */
[----:B------:R-:W-:-:S02]  /*2eb0*/  FSEL R50, R147, RZ, P1 ;  /* 0x000000ff93327208 */ /* 0x000fc40000800000 */
[----:B------:R-:W-:Y:S02]  /*2ec0*/  FSEL R0, R153, RZ, P3 ;  /* 0x000000ff99007208 */ /* 0x000fe40001800000 */
[----:B------:R-:W-:Y:S02]  /*2ed0*/  LOP3.LUT P6, RZ, R163, 0xff00, RZ, 0xc0, !PT ;  /* 0x0000ff00a3ff7812 */ /* 0x000fe400078cc0ff */
[----:B------:R-:W-:Y:S02]  /*2ee0*/  LOP3.LUT P2, RZ, R162, 0xff000000, RZ, 0xc0, !PT ;  /* 0xff000000a2ff7812 */ /* 0x000fe4000784c0ff */
[----:B------:R-:W-:Y:S02]  /*2ef0*/  LOP3.LUT P3, RZ, R92, 0xff000000, RZ, 0xc0, !PT ;  /* 0xff0000005cff7812 */ /* 0x000fe4000786c0ff */
[----:B------:R-:W-:Y:S02]  /*2f00*/  F2FP.F16.F32.PACK_AB R50, R50, R53 ;  /* 0x000000353232723e */ /* 0x000fe400000000ff */
[----:B------:R-:W-:-:S02]  /*2f10*/  FSEL R49, R147, RZ, P6 ;  /* 0x000000ff93317208 */ /* 0x000fc40003000000 */
        /* <DEDUP_REMOVED lines=8> */
[C---:B------:R-:W-:Y:S02]  /*2fa0*/  FSEL R143, R157.reuse, RZ, P6 ;  /* 0x000000ff9d8f7208 */ /* 0x040fe40003000000 */
[----:B------:R-:W-:Y:S02]  /*2fb0*/  FSEL R141, R157, RZ, P2 ;  /* 0x000000ff9d8d7208 */ /* 0x000fe40001000000 */
        /* <DEDUP_REMOVED lines=8> */
.L_x_624:
[--C-:B------:R-:W-:Y:S01]  /*3040*/  FFMA.FTZ R145, R145, UR29, R154.reuse ;  /* 0x0000001d91917c23 */ /* 0x100fe2000801009a */
[--C-:B------:R-:W-:Y:S01]  /*3050*/  FFMA.FTZ R44, R143, UR29, R154.reuse ;  /* 0x0000001d8f2c7c23 */ /* 0x100fe2000801009a */
[--C-:B------:R-:W-:Y:S01]  /*3060*/  FFMA.FTZ R149, R149, UR29, R154.reuse ;  /* 0x0000001d95957c23 */ /* 0x100fe2000801009a */
[----:B------:R-:W-:Y:S01]  /*3070*/  FFMA.FTZ R147, R147, UR29, R154 ;  /* 0x0000001d93937c23 */ /* 0x000fe2000801009a */
[----:B------:R-:W-:Y:S01]  /*3080*/  FADD.FTZ R47, R142, -R145 ;  /* 0x800000918e2f7221 */ /* 0x000fe20000010000 */
[----:B------:R-:W-:Y:S01]  /*3090*/  FADD.FTZ R44, R141, -R44 ;  /* 0x8000002c8d2c7221 */ /* 0x000fe20000010000 */
[----:B------:R-:W-:Y:S01]  /*30a0*/  FADD.FTZ R52, R146, -R149 ;  /* 0x8000009592347221 */ /* 0x000fe20000010000 */
[--C-:B------:R-:W-:Y:S01]  /*30b0*/  FFMA.FTZ R153, R153, UR29, R154.reuse ;  /* 0x0000001d99997c23 */ /* 0x100fe2000801009a */
[----:B------:R-:W-:Y:S01]  /*30c0*/  FMUL.FTZ R47, R47, UR11 ;  /* 0x0000000b2f2f7c20 */ /* 0x000fe20008410000 */
[----:B------:R-:W-:Y:S01]  /*30d0*/  FADD.FTZ R53, R144, -R147 ;  /* 0x8000009390357221 */ /* 0x000fe20000010000 */
[----:B------:R-:W-:Y:S01]  /*30e0*/  FMUL.FTZ R46, R44, UR11 ;  /* 0x0000000b2c2e7c20 */ /* 0x000fe20008410000 */
[----:B-----5:R-:W-:Y:S01]  /*30f0*/  ISETP.GE.U32.AND P2, PT, R162, RZ, PT ;  /* 0x000000ffa200720c */ /* 0x020fe20003f46070 */
[----:B------:R-:W-:Y:S01]  /*3100*/  FMUL.FTZ R51, R47, UR8 ;  /* 0x000000082f337c20 */ /* 0x000fe20008410000 */
[----:B------:R-:W-:Y:S01]  /*3110*/  LOP3.LUT P6, RZ, R163, 0xff0000, RZ, 0xc0, !PT ;  /* 0x00ff0000a3ff7812 */ /* 0x000fe200078cc0ff */
[----:B------:R-:W-:Y:S01]  /*3120*/  FMUL.FTZ R52, R52, UR11 ;  /* 0x0000000b34347c20 */ /* 0x000fe20008410000 */
[----:B------:R-:W-:Y:S01]  /*3130*/  ISETP.GE.U32.AND P1, PT, R92, RZ, PT ;  /* 0x000000ff5c00720c */ /* 0x000fe20003f26070 */
[----:B------:R-:W-:Y:S01]  /*3140*/  FADD.FTZ R153, R150, -R153 ;  /* 0x8000009996997221 */ /* 0x000fe20000010000 */
[----:B------:R-:W-:Y:S01]  /*3150*/  FMUL.FTZ R48, R46, UR8 ;  /* 0x000000082e307c20 */ /* 0x000fe20008410000 */
[----:B------:R-:W-:Y:S01]  /*3160*/  FMUL.FTZ R53, R53, UR11 ;  /* 0x0000000b35357c20 */ /* 0x000fe20008410000 */
[----:B------:R-:W-:Y:S01]  /*3170*/  FSEL R44, R51, RZ, P6 ;  /* 0x000000ff332c7208 */ /* 0x000fe20003000000 */
[----:B------:R-:W-:Y:S01]  /*3180*/  FMUL.FTZ R45, R52, UR8 ;  /* 0x00000008342d7c20 */ /* 0x000fe20008410000 */
[----:B------:R-:W-:Y:S01]  /*3190*/  ISETP.GE.U32.AND.EX P2, PT, R163, 0x1000000, PT, P2 ;  /* 0x01000000a300780c */ /* 0x000fe20003f46120 */
[----:B------:R-:W-:Y:S01]  /*31a0*/  FMUL.FTZ R153, R153, UR11 ;  /* 0x0000000b99997c20 */ /* 0x000fe20008410000 */
[----:B------:R-:W-:Y:S01]  /*31b0*/  LOP3.LUT P3, RZ, R93, 0xff0000, RZ, 0xc0, !PT ;  /* 0x00ff00005dff7812 */ /* 0x000fe2000786c0ff */
[--C-:B------:R-:W-:Y:S01]  /*31c0*/  FFMA.FTZ R151, R151, UR29, R154.reuse ;  /* 0x0000001d97977c23 */ /* 0x100fe2000801009a */
[----:B------:R-:W-:Y:S01]  /*31d0*/  LOP3.LUT P6, RZ, R163, 0xff, RZ, 0xc0, !PT ;  /* 0x000000ffa3ff7812 */ /* 0x000fe200078cc0ff */
[--C-:B------:R-:W-:Y:S01]  /*31e0*/  FFMA.FTZ R157, R157, UR29, R154.reuse ;  /* 0x0000001d9d9d7c23 */ /* 0x100fe2000801009a */
[----:B------:R-:W-:Y:S01]  /*31f0*/  ISETP.GE.U32.AND.EX P1, PT, R93, 0x1000000, PT, P1 ;  /* 0x010000005d00780c */ /* 0x000fe20003f26110 */
[----:B------:R-:W-:Y:S01]  /*3200*/  FFMA.FTZ R0, R0, UR29, R154 ;  /* 0x0000001d00007c23 */ /* 0x000fe2000801009a */
[----:B------:R-:W-:Y:S01]  /*3210*/  F2FP.F16.F32.PACK_AB R47, R46, R47 ;  /* 0x0000002f2e2f723e */ /* 0x000fe200000000ff */
[----:B------:R-:W-:Y:S01]  /*3220*/  FADD.FTZ R151, R148, -R151 ;  /* 0x8000009794977221 */ /* 0x000fe20000010000 */
[----:B------:R-:W-:Y:S01]  /*3230*/  FSEL R55, R48, RZ, P2 ;  /* 0x000000ff30377208 */ /* 0x000fe20001000000 */
[C---:B------:R-:W-:Y:S01]  /*3240*/  FMUL.FTZ R50, R53.reuse, UR8 ;  /* 0x0000000835327c20 */ /* 0x040fe20008410000 */
[----:B------:R-:W-:Y:S01]  /*3250*/  F2FP.F16.F32.PACK_AB R46, R53, R52 ;  /* 0x00000034352e723e */ /* 0x000fe200000000ff */
[----:B------:R-:W-:Y:S01]  /*3260*/  FMUL.FTZ R52, R153, UR8 ;  /* 0x0000000899347c20 */ /* 0x000fe20008410000 */
[----:B------:R-:W-:Y:S01]  /*3270*/  FSEL R51, R51, RZ, P3 ;  /* 0x000000ff33337208 */ /* 0x000fe20001800000 */
[----:B------:R-:W-:Y:S01]  /*3280*/  FADD.FTZ R152, R152, -R157 ;  /* 0x8000009d98987221 */ /* 0x000fe20000010000 */
[----:B------:R-:W-:Y:S01]  /*3290*/  FSEL R48, R48, RZ, P1 ;  /* 0x000000ff30307208 */ /* 0x000fe20000800000 */
[----:B------:R-:W-:Y:S01]  /*32a0*/  FADD.FTZ R0, R155, -R0 ;  /* 0x800000009b007221 */ /* 0x000fe20000010000 */
[----:B------:R-:W-:Y:S01]  /*32b0*/  FSEL R49, R45, RZ, P6 ;  /* 0x000000ff2d317208 */ /* 0x000fe20003000000 */
[----:B------:R-:W-:Y:S01]  /*32c0*/  FMUL.FTZ R53, R152, UR11 ;  /* 0x0000000b98357c20 */ /* 0x000fe20008410000 */
[----:B------:R-:W-:Y:S01]  /*32d0*/  LOP3.LUT P6, RZ, R162, 0xff0000, RZ, 0xc0, !PT ;  /* 0x00ff0000a2ff7812 */ /* 0x000fe200078cc0ff */
[----:B------:R-:W-:Y:S01]  /*32e0*/  FMUL.FTZ R0, R0, UR11 ;  /* 0x0000000b00007c20 */ /* 0x000fe20008410000 */
[----:B------:R-:W-:-:S02]  /*32f0*/  LOP3.LUT P2, RZ, R163, 0xff00, RZ, 0xc0, !PT ;  /* 0x0000ff00a3ff7812 */ /* 0x000fc4000784c0ff */
[C---:B------:R-:W-:Y:S02]  /*3300*/  LOP3.LUT P3, RZ, R93.reuse, 0xff, RZ, 0xc0, !PT ;  /* 0x000000ff5dff7812 */ /* 0x040fe4000786c0ff */
[----:B------:R-:W-:Y:S02]  /*3310*/  LOP3.LUT P1, RZ, R93, 0xff00, RZ, 0xc0, !PT ;  /* 0x0000ff005dff7812 */ /* 0x000fe4000782c0ff */
[----:B------:R-:W-:Y:S01]  /*3320*/  F2FP.F16.F32.PACK_AB R51, R48, R51 ;  /* 0x000000333033723e */ /* 0x000fe200000000ff */
[----:B------:R-:W-:Y:S01]  /*3330*/  FMUL.FTZ R48, R151, UR11 ;  /* 0x0000000b97307c20 */ /* 0x000fe20008410000 */
[----:B------:R-:W-:Y:S02]  /*3340*/  FSEL R142, R52, RZ, P6 ;  /* 0x000000ff348e7208 */ /* 0x000fe40003000000 */
[----:B------:R-:W-:Y:S01]  /*3350*/  LOP3.LUT P6, RZ, R92, 0xff0000, RZ, 0xc0, !PT ;  /* 0x00ff00005cff7812 */ /* 0x000fe200078cc0ff */
[----:B------:R-:W-:Y:S01]  /*3360*/  FMUL.FTZ R141, R48, UR8 ;  /* 0x00000008308d7c20 */ /* 0x000fe20008410000 */
[----:B------:R-:W-:-:S02]  /*3370*/  FSEL R54, R50, RZ, P2 ;  /* 0x000000ff32367208 */ /* 0x000fc40001000000 */
[----:B------:R-:W-:Y:S02]  /*3380*/  FSEL R45, R45, RZ, P3 ;  /* 0x000000ff2d2d7208 */ /* 0x000fe40001800000 */
[----:B------:R-:W-:Y:S02]  /*3390*/  FSEL R50, R50, RZ, P1 ;  /* 0x000000ff32327208 */ /* 0x000fe40000800000 */
[----:B------:R-:W-:Y:S02]  /*33a0*/  LOP3.LUT P3, RZ, R162, 0xff000000, RZ, 0xc0, !PT ;  /* 0xff000000a2ff7812 */ /* 0x000fe4000786c0ff */
[----:B------:R-:W-:Y:S02]  /*33b0*/  FSEL R144, R52, RZ, P6 ;  /* 0x000000ff34907208 */ /* 0x000fe40003000000 */
[----:B------:R-:W-:Y:S02]  /*33c0*/  LOP3.LUT P6, RZ, R92, 0xff000000, RZ, 0xc0, !PT ;  /* 0xff0000005cff7812 */ /* 0x000fe400078cc0ff */
[----:B------:R-:W-:-:S02]  /*33d0*/  F2FP.F16.F32.PACK_AB R50, R50, R45 ;  /* 0x0000002d3232723e */ /* 0x000fc400000000ff */
[----:B------:R-:W-:Y:S02]  /*33e0*/  F2FP.F16.F32.PACK_AB R55, R55, R44 ;  /* 0x0000002c3737723e */ /* 0x000fe400000000ff */
[----:B------:R-:W-:Y:S01]  /*33f0*/  F2FP.F16.F32.PACK_AB R45, R48, R153 ;  /* 0x00000099302d723e */ /* 0x000fe200000000ff */
[----:B------:R-:W-:Y:S01]  /*3400*/  FMUL.FTZ R48, R53, UR8 ;  /* 0x0000000835307c20 */ /* 0x000fe20008410000 */
[----:B------:R-:W-:Y:S02]  /*3410*/  FSEL R145, R141, RZ, P3 ;  /* 0x000000ff8d917208 */ /* 0x000fe40001800000 */
[----:B------:R-:W-:Y:S01]  /*3420*/  F2FP.F16.F32.PACK_AB R44, R53, R0 ;  /* 0x00000000352c723e */ /* 0x000fe200000000ff */
[----:B------:R-:W-:Y:S01]  /*3430*/  FMUL.FTZ R0, R0, UR8 ;  /* 0x0000000800007c20 */ /* 0x000fe20008410000 */
[----:B------:R-:W-:Y:S02]  /*3440*/  LOP3.LUT P2, RZ, R162, 0xff00, RZ, 0xc0, !PT ;  /* 0x0000ff00a2ff7812 */ /* 0x000fe4000784c0ff */
[----:B------:R-:W-:-:S02]  /*3450*/  LOP3.LUT P3, RZ, R92, 0xff00, RZ, 0xc0, !PT ;  /* 0x0000ff005cff7812 */ /* 0x000fc4000786c0ff */
[----:B------:R-:W-:Y:S02]  /*3460*/  FSEL R53, R141, RZ, P6 ;  /* 0x000000ff8d357208 */ /* 0x000fe40003000000 */
[----:B------:R-:W-:Y:S02]  /*3470*/  LOP3.LUT P1, RZ, R162, 0xff, RZ, 0xc0, !PT ;  /* 0x000000ffa2ff7812 */ /* 0x000fe4000782c0ff */
[----:B------:R-:W-:Y:S02]  /*3480*/  LOP3.LUT P6, RZ, R92, 0xff, RZ, 0xc0, !PT ;  /* 0x000000ff5cff7812 */ /* 0x000fe400078cc0ff */
        /* <DEDUP_REMOVED lines=10> */
.L_x_623:
        /* <DEDUP_REMOVED lines=11> */
[----:B------:R-:W-:Y:S01]  /*35e0*/  FADD.FTZ R145, R142, -R145 ;  /* 0x800000918e917221 */ /* 0x000fe20000010000 */
[----:B------:R-:W-:Y:S01]  /*35f0*/  FADD.FTZ R149, R146, -R149 ;  /* 0x8000009592957221 */ /* 0x000fe20000010000 */
[----:B------:R-:W-:Y:S01]  /*3600*/  HADD2.F32 R50, -RZ, R39.H1_H1 ;  /* 0x30000027ff327230 */ /* 0x000fe20000004100 */
[----:B------:R-:W-:Y:S01]  /*3610*/  LOP3.LUT P6, RZ, R163, 0xff0000, RZ, 0xc0, !PT ;  /* 0x00ff0000a3ff7812 */ /* 0x000fe200078cc0ff */
[----:B------:R-:W-:Y:S01]  /*3620*/  FFMA.FTZ R145, R145, UR11, R48 ;  /* 0x0000000b91917c23 */ /* 0x000fe20008010030 */
[----:B------:R-:W-:-:S02]  /*3630*/  HADD2.F32 R48, -RZ, R38.H0_H0 ;  /* 0x20000026ff307230 */ /* 0x000fc40000004100 */
[----:B------:R-:W-:Y:S01]  /*3640*/  FFMA.FTZ R147, R147, UR29, R154 ;  /* 0x0000001d93937c23 */ /* 0x000fe2000801009a */
[--C-:B------:R-:W-:Y:S02]  /*3650*/  HADD2.F32 R142, -RZ, R37.reuse.H0_H0 ;  /* 0x20000025ff8e7230 */ /* 0x100fe40000004100 */
[----:B------:R-:W-:Y:S01]  /*3660*/  FMUL.FTZ R145, R145, UR8 ;  /* 0x0000000891917c20 */ /* 0x000fe20008410000 */
[----:B------:R-:W-:Y:S01]  /*3670*/  FADD.FTZ R153, R150, -R153 ;  /* 0x8000009996997221 */ /* 0x000fe20000010000 */
[----:B------:R-:W-:Y:S01]  /*3680*/  FFMA.FTZ R48, R149, UR11, R48 ;  /* 0x0000000b95307c23 */ /* 0x000fe20008010030 */
[----:B------:R-:W-:Y:S01]  /*3690*/  FFMA.FTZ R141, R141, UR11, R50 ;  /* 0x0000000b8d8d7c23 */ /* 0x000fe20008010032 */
[----:B------:R-:W-:Y:S01]  /*36a0*/  HADD2.F32 R50, -RZ, R38.H1_H1 ;  /* 0x30000026ff327230 */ /* 0x000fe20000004100 */
[----:B------:R-:W-:Y:S01]  /*36b0*/  ISETP.GE.U32.AND P1, PT, R162, RZ, PT ;  /* 0x000000ffa200720c */ /* 0x000fe20003f26070 */
[----:B------:R-:W-:Y:S01]  /*36c0*/  FMUL.FTZ R53, R48, UR8 ;  /* 0x0000000830357c20 */ /* 0x000fe20008410000 */
[----:B------:R-:W-:Y:S01]  /*36d0*/  ISETP.GE.U32.AND P2, PT, R92, RZ, PT ;  /* 0x000000ff5c00720c */ /* 0x000fe20003f46070 */
[----:B------:R-:W-:Y:S01]  /*36e0*/  FADD.FTZ R147, R144, -R147 ;  /* 0x8000009390937221 */ /* 0x000fe20000010000 */
[----:B------:R-:W-:Y:S01]  /*36f0*/  FSEL R55, R145, RZ, P6 ;  /* 0x000000ff91377208 */ /* 0x000fe20003000000 */
[----:B------:R-:W-:Y:S01]  /*3700*/  FFMA.FTZ R151, R151, UR29, R154 ;  /* 0x0000001d97977c23 */ /* 0x000fe2000801009a */
[----:B------:R-:W-:Y:S01]  /*3710*/  LOP3.LUT P6, RZ, R163, 0xff, RZ, 0xc0, !PT ;  /* 0x000000ffa3ff7812 */ /* 0x000fe200078cc0ff */
[----:B------:R-:W-:Y:S01]  /*3720*/  FFMA.FTZ R153, R153, UR11, R142 ;  /* 0x0000000b99997c23 */ /* 0x000fe2000801008e */
[----:B------:R-:W-:Y:S01]  /*3730*/  FMUL.FTZ R141, R141, UR8 ;  /* 0x000000088d8d7c20 */ /* 0x000fe20008410000 */
[----:B------:R-:W-:Y:S01]  /*3740*/  ISETP.GE.U32.AND.EX P1, PT, R163, 0x1000000, PT, P1 ;  /* 0x01000000a300780c */ /* 0x000fe20003f26110 */
[----:B------:R-:W-:Y:S01]  /*3750*/  HADD2.F32 R144, -RZ, R37.H1_H1 ;  /* 0x30000025ff907230 */ /* 0x000fe20000004100 */
[----:B------:R-:W-:Y:S01]  /*3760*/  ISETP.GE.U32.AND.EX P2, PT, R93, 0x1000000, PT, P2 ;  /* 0x010000005d00780c */ /* 0x000fe20003f46120 */
[----:B------:R-:W-:Y:S01]  /*3770*/  FFMA.FTZ R50, R147, UR11, R50 ;  /* 0x0000000b93327c23 */ /* 0x000fe20008010032 */
[----:B------:R-:W-:Y:S01]  /*3780*/  FSEL R54, R53, RZ, P6 ;  /* 0x000000ff35367208 */ /* 0x000fe20003000000 */
[----:B------:R-:W-:Y:S01]  /*3790*/  FADD.FTZ R151, R148, -R151 ;  /* 0x8000009794977221 */ /* 0x000fe20000010000 */
[----:B------:R-:W-:Y:S01]  /*37a0*/  FMUL.FTZ R153, R153, UR8 ;  /* 0x0000000899997c20 */ /* 0x000fe20008410000 */
[----:B------:R-:W-:Y:S01]  /*37b0*/  LOP3.LUT P3, RZ, R93, 0xff0000, RZ, 0xc0, !PT ;  /* 0x00ff00005dff7812 */ /* 0x000fe2000786c0ff */
[--C-:B------:R-:W-:Y:S01]  /*37c0*/  FFMA.FTZ R0, R0, UR29, R154.reuse ;  /* 0x0000001d00007c23 */ /* 0x100fe2000801009a */
[----:B------:R-:W-:Y:S01]  /*37d0*/  LOP3.LUT P6, RZ, R162, 0xff0000, RZ, 0xc0, !PT ;  /* 0x00ff0000a2ff7812 */ /* 0x000fe200078cc0ff */
[----:B------:R-:W-:Y:S01]  /*37e0*/  FMUL.FTZ R50, R50, UR8 ;  /* 0x0000000832327c20 */ /* 0x000fe20008410000 */
[----:B------:R-:W-:Y:S01]  /*37f0*/  FSEL R48, R141, RZ, P1 ;  /* 0x000000ff8d307208 */ /* 0x000fe20000800000 */
[----:B------:R-:W-:Y:S01]  /*3800*/  FFMA.FTZ R157, R157, UR29, R154 ;  /* 0x0000001d9d9d7c23 */ /* 0x000fe2000801009a */
[----:B------:R-:W-:Y:S01]  /*3810*/  FSEL R51, R141, RZ, P2 ;  /* 0x000000ff8d337208 */ /* 0x000fe20001000000 */
[----:B------:R-:W-:Y:S01]  /*3820*/  FFMA.FTZ R151, R151, UR11, R144 ;  /* 0x0000000b97977c23 */ /* 0x000fe20008010090 */
[--C-:B------:R-:W-:Y:S01]  /*3830*/  HADD2.F32 R141, -RZ, R36.reuse.H0_H0 ;  /* 0x20000024ff8d7230 */ /* 0x100fe20000004100 */
[----:B------:R-:W-:Y:S01]  /*3840*/  FSEL R52, R145, RZ, P3 ;  /* 0x000000ff91347208 */ /* 0x000fe20001800000 */
[----:B------:R-:W-:Y:S01]  /*3850*/  FADD.FTZ R0, R155, -R0 ;  /* 0x800000009b007221 */ /* 0x000fe20000010000 */
[----:B------:R-:W-:Y:S01]  /*3860*/  LOP3.LUT P1, RZ, R163, 0xff00, RZ, 0xc0, !PT ;  /* 0x0000ff00a3ff7812 */ /* 0x000fe2000782c0ff */
[----:B------:R-:W-:Y:S01]  /*3870*/  HADD2.F32 R142, -RZ, R36.H1_H1 ;  /* 0x30000024ff8e7230 */ /* 0x000fe20000004100 */
[----:B------:R-:W-:Y:S01]  /*3880*/  FSEL R144, R153, RZ, P6 ;  /* 0x000000ff99907208 */ /* 0x000fe20003000000 */
[----:B------:R-:W-:Y:S01]  /*3890*/  FADD.FTZ R157, R152, -R157 ;  /* 0x8000009d989d7221 */ /* 0x000fe20000010000 */
[C---:B------:R-:W-:Y:S01]  /*38a0*/  LOP3.LUT P3, RZ, R93.reuse, 0xff, RZ, 0xc0, !PT ;  /* 0x000000ff5dff7812 */ /* 0x040fe2000786c0ff */
[----:B------:R-:W-:Y:S01]  /*38b0*/  FFMA.FTZ R141, R0, UR11, R141 ;  /* 0x0000000b008d7c23 */ /* 0x000fe2000801008d */
[----:B------:R-:W-:Y:S01]  /*38c0*/  LOP3.LUT P2, RZ, R93, 0xff00, RZ, 0xc0, !PT ;  /* 0x0000ff005dff7812 */ /* 0x000fe2000784c0ff */
[----:B------:R-:W-:Y:S01]  /*38d0*/  FMUL.FTZ R151, R151, UR8 ;  /* 0x0000000897977c20 */ /* 0x000fe20008410000 */
[----:B------:R-:W-:Y:S01]  /*38e0*/  LOP3.LUT P6, RZ, R92, 0xff0000, RZ, 0xc0, !PT ;  /* 0x00ff00005cff7812 */ /* 0x000fe200078cc0ff */
[----:B------:R-:W-:Y:S01]  /*38f0*/  FFMA.FTZ R142, R157, UR11, R142 ;  /* 0x0000000b9d8e7c23 */ /* 0x000fe2000801008e */
[----:B------:R-:W-:-:S02]  /*3900*/  FSEL R49, R50, RZ, P1 ;  /* 0x000000ff32317208 */ /* 0x000fc40000800000 */
[----:B------:R-:W-:Y:S01]  /*3910*/  FSEL R53, R53, RZ, P3 ;  /* 0x000000ff35357208 */ /* 0x000fe20001800000 */
[----:B------:R-:W-:Y:S01]  /*3920*/  FMUL.FTZ R142, R142, UR8 ;  /* 0x000000088e8e7c20 */ /* 0x000fe20008410000 */
[----:B------:R-:W-:Y:S02]  /*3930*/  FSEL R50, R50, RZ, P2 ;  /* 0x000000ff32327208 */ /* 0x000fe40001000000 */
[----:B------:R-:W-:Y:S02]  /*3940*/  FSEL R0, R153, RZ, P6 ;  /* 0x000000ff99007208 */ /* 0x000fe40003000000 */
[----:B------:R-:W-:Y:S02]  /*3950*/  LOP3.LUT P6, RZ, R92, 0xff000000, RZ, 0xc0, !PT ;  /* 0xff0000005cff7812 */ /* 0x000fe400078cc0ff */
[----:B------:R-:W-:Y:S02]  /*3960*/  LOP3.LUT P3, RZ, R162, 0xff000000, RZ, 0xc0, !PT ;  /* 0xff000000a2ff7812 */ /* 0x000fe4000786c0ff */
[----:B------:R-:W-:Y:S01]  /*3970*/  F2FP.F16.F32.PACK_AB R51, R51, R52 ;  /* 0x000000343333723e */ /* 0x000fe200000000ff */
[----:B------:R-:W-:Y:S01]  /*3980*/  FMUL.FTZ R52, R141, UR8 ;  /* 0x000000088d347c20 */ /* 0x000fe20008410000 */
[----:B------:R-:W-:-:S02]  /*3990*/  F2FP.F16.F32.PACK_AB R50, R50, R53 ;  /* 0x000000353232723e */ /* 0x000fc400000000ff */
[C---:B------:R-:W-:Y:S02]  /*39a0*/  FSEL R53, R151.reuse, RZ, P6 ;  /* 0x000000ff97357208 */ /* 0x040fe40003000000 */
[----:B------:R-:W-:Y:S02]  /*39b0*/  FSEL R145, R151, RZ, P3 ;  /* 0x000000ff97917208 */ /* 0x000fe40001800000 */
[----:B------:R-:W-:Y:S02]  /*39c0*/  LOP3.LUT P6, RZ, R92, 0xff, RZ, 0xc0, !PT ;  /* 0x000000ff5cff7812 */ /* 0x000fe400078cc0ff */
[C---:B------:R-:W-:Y:S02]  /*39d0*/  LOP3.LUT P1, RZ, R162.reuse, 0xff00, RZ, 0xc0, !PT ;  /* 0x0000ff00a2ff7812 */ /* 0x040fe4000782c0ff */
[----:B------:R-:W-:Y:S02]  /*39e0*/  LOP3.LUT P2, RZ, R162, 0xff, RZ, 0xc0, !PT ;  /* 0x000000ffa2ff7812 */ /* 0x000fe4000784c0ff */
[----:B------:R-:W-:-:S02]  /*39f0*/  LOP3.LUT P3, RZ, R92, 0xff00, RZ, 0xc0, !PT ;  /* 0x0000ff005cff7812 */ /* 0x000fc4000786c0ff */
[----:B------:R-:W-:Y:S02]  /*3a00*/  F2FP.F16.F32.PACK_AB R55, R48, R55 ;  /* 0x000000373037723e */ /* 0x000fe400000000ff */
[----:B------:R-:W-:Y:S02]  /*3a10*/  FSEL R48, R52, RZ, P6 ;  /* 0x000000ff34307208 */ /* 0x000fe40003000000 */
[C---:B------:R-:W-:Y:S02]  /*3a20*/  FSEL R143, R142.reuse, RZ, P1 ;  /* 0x000000ff8e8f7208 */ /* 0x040fe40000800000 */
[----:B------:R-:W-:Y:S02]  /*3a30*/  FSEL R141, R142, RZ, P3 ;  /* 0x000000ff8e8d7208 */ /* 0x000fe40001800000 */
[----:B------:R-:W-:Y:S02]  /*3a40*/  FSEL R52, R52, RZ, P2 ;  /* 0x000000ff34347208 */ /* 0x000fe40001000000 */
[----:B------:R-:W-:-:S02]  /*3a50*/  F2FP.F16.F32.PACK_AB R54, R49, R54 ;  /* 0x000000363136723e */ /* 0x000fc400000000ff */
[----:B------:R-:W-:Y:S02]  /*3a60*/  F2FP.F16.F32.PACK_AB R49, R53, R0 ;  /* 0x000000003531723e */ /* 0x000fe400000000ff */
[----:B------:R-:W-:Y:S02]  /*3a70*/  F2FP.F16.F32.PACK_AB R53, R145, R144 ;  /* 0x000000909135723e */ /* 0x000fe400000000ff */
[----:B------:R-:W-:Y:S02]  /*3a80*/  F2FP.F16.F32.PACK_AB R48, R141, R48 ;  /* 0x000000308d30723e */ /* 0x000fe400000000ff */
[----:B------:R-:W-:Y:S01]  /*3a90*/  F2FP.F16.F32.PACK_AB R52, R143, R52 ;  /* 0x000000348f34723e */ /* 0x000fe200000000ff */
[----:B------:R-:W-:Y:S06]  /*3aa0*/  BRA `(.L_x_621) ;  /* 0x0000000400587947 */ /* 0x000fec0003800000 */
.L_x_625:
[--C-:B------:R-:W-:Y:S01]  /*3ab0*/  FFMA.FTZ R145, R145, UR29, R154.reuse ;  /* 0x0000001d91917c23 */ /* 0x100fe2000801009a */
[--C-:B------:R-:W-:Y:S01]  /*3ac0*/  FFMA.FTZ R44, R143, UR29, R154.reuse ;  /* 0x0000001d8f2c7c23 */ /* 0x100fe2000801009a */
[--C-:B-----5:R-:W-:Y:S02]  /*3ad0*/  HADD2.F32 R47, -RZ, R39.reuse.H0_H0 ;  /* 0x20000027ff2f7230 */ /* 0x120fe40000004100 */
[----:B------:R-:W-:Y:S01]  /*3ae0*/  FFMA.FTZ R149, R149, UR29, R154 ;  /* 0x0000001d95957c23 */ /* 0x000fe2000801009a */
[----:B------:R-:W-:Y:S01]  /*3af0*/  FADD.FTZ R52, R142, -R145 ;  /* 0x800000918e347221 */ /* 0x000fe20000010000 */
[----:B------:R-:W-:Y:S02]  /*3b00*/  HADD2.F32 R48, -RZ, R39.H1_H1 ;  /* 0x30000027ff307230 */ /* 0x000fe40000004100 */
[----:B------:R-:W-:Y:S01]  /*3b10*/  FADD.FTZ R141, R141, -R44 ;  /* 0x8000002c8d8d7221 */ /* 0x000fe20000010000 */
[--C-:B------:R-:W-:Y:S02]  /*3b20*/  HADD2.F32 R44, -RZ, R38.reuse.H0_H0 ;  /* 0x20000026ff2c7230 */ /* 0x100fe40000004100 */
[----:B------:R-:W-:Y:S01]  /*3b30*/  FFMA.FTZ R52, R52, UR11, R47 ;  /* 0x0000000b34347c23 */ /* 0x000fe2000801002f */
[----:B------:R-:W-:Y:S01]  /*3b40*/  FADD.FTZ R45, R146, -R149 ;  /* 0x80000095922d7221 */ /* 0x000fe20000010000 */
[--C-:B------:R-:W-:Y:S01]  /*3b50*/  FFMA.FTZ R147, R147, UR29, R154.reuse ;  /* 0x0000001d93937c23 */ /* 0x100fe2000801009a */
[----:B------:R-:W-:Y:S01]  /*3b60*/  FFMA.FTZ R153, R153, UR29, R154 ;  /* 0x0000001d99997c23 */ /* 0x000fe2000801009a */
[----:B------:R-:W-:Y:S01]  /*3b70*/  FFMA.FTZ R47, R141, UR11, R48 ;  /* 0x0000000b8d2f7c23 */ /* 0x000fe20008010030 */
[----:B------:R-:W-:-:S02]  /*3b80*/  HADD2.F32 R49, -RZ, R38.H1_H1 ;  /* 0x30000026ff317230 */ /* 0x000fc40000004100 */
[----:B------:R-:W-:Y:S01]  /*3b90*/  FMUL.FTZ R48, R52, UR8 ;  /* 0x0000000834307c20 */ /* 0x000fe20008410000 */
[----:B------:R-:W-:Y:S01]  /*3ba0*/  FADD.FTZ R46, R144, -R147 ;  /* 0x80000093902e7221 */ /* 0x000fe20000010000 */
[----:B------:R-:W-:Y:S01]  /*3bb0*/  FFMA.FTZ R45, R45, UR11, R44 ;  /* 0x0000000b2d2d7c23 */ /* 0x000fe2000801002c */
[----:B------:R-:W-:Y:S01]  /*3bc0*/  LOP3.LUT P6, RZ, R163, 0xff0000, RZ, 0xc0, !PT ;  /* 0x00ff0000a3ff7812 */ /* 0x000fe200078cc0ff */
[----:B------:R-:W-:Y:S01]  /*3bd0*/  FFMA.FTZ R0, R0, UR29, R154 ;  /* 0x0000001d00007c23 */ /* 0x000fe2000801009a */
[----:B------:R-:W-:Y:S01]  /*3be0*/  ISETP.GE.U32.AND P1, PT, R162, RZ, PT ;  /* 0x000000ffa200720c */ /* 0x000fe20003f26070 */
[----:B------:R-:W-:Y:S01]  /*3bf0*/  HADD2.F32 R142, -RZ, R37.H0_H0 ;  /* 0x20000025ff8e7230 */ /* 0x000fe20000004100 */
[----:B------:R-:W-:Y:S01]  /*3c00*/  ISETP.GE.U32.AND P2, PT, R92, RZ, PT ;  /* 0x000000ff5c00720c */ /* 0x000fe20003f46070 */
[----:B------:R-:W-:Y:S01]  /*3c10*/  FADD.FTZ R153, R150, -R153 ;  /* 0x8000009996997221 */ /* 0x000fe20000010000 */
[----:B------:R-:W-:Y:S01]  /*3c20*/  FMUL.FTZ R51, R47, UR8 ;  /* 0x000000082f337c20 */ /* 0x000fe20008410000 */
[----:B------:R-:W-:-:S02]  /*3c30*/  HADD2.F32 R141, -RZ, R36.H0_H0 ;  /* 0x20000024ff8d7230 */ /* 0x000fc40000004100 */
[----:B------:R-:W-:Y:S01]  /*3c40*/  FFMA.FTZ R46, R46, UR11, R49 ;  /* 0x0000000b2e2e7c23 */ /* 0x000fe20008010031 */
[----:B------:R-:W-:Y:S01]  /*3c50*/  FSEL R44, R48, RZ, P6 ;  /* 0x000000ff302c7208 */ /* 0x000fe20003000000 */
[----:B------:R-:W-:Y:S01]  /*3c60*/  FMUL.FTZ R53, R45, UR8 ;  /* 0x000000082d357c20 */ /* 0x000fe20008410000 */
[----:B------:R-:W-:Y:S01]  /*3c70*/  ISETP.GE.U32.AND.EX P1, PT, R163, 0x1000000, PT, P1 ;  /* 0x01000000a300780c */ /* 0x000fe20003f26110 */
[----:B------:R-:W-:Y:S01]  /*3c80*/  FFMA.FTZ R151, R151, UR29, R154 ;  /* 0x0000001d97977c23 */ /* 0x000fe2000801009a */
[----:B------:R-:W-:Y:S01]  /*3c90*/  FADD.FTZ R0, R155, -R0 ;  /* 0x800000009b007221 */ /* 0x000fe20000010000 */
[----:B------:R-:W-:Y:S01]  /*3ca0*/  LOP3.LUT P3, RZ, R93, 0xff0000, RZ, 0xc0, !PT ;  /* 0x00ff00005dff7812 */ /* 0x000fe2000786c0ff */
[----:B------:R-:W-:Y:S01]  /*3cb0*/  FFMA.FTZ R157, R157, UR29, R154 ;  /* 0x0000001d9d9d7c23 */ /* 0x000fe2000801009a */
[----:B------:R-:W-:Y:S01]  /*3cc0*/  LOP3.LUT P6, RZ, R163, 0xff, RZ, 0xc0, !PT ;  /* 0x000000ffa3ff7812 */ /* 0x000fe200078cc0ff */
[----:B------:R-:W-:Y:S01]  /*3cd0*/  FFMA.FTZ R153, R153, UR11, R142 ;  /* 0x0000000b99997c23 */ /* 0x000fe2000801008e */
[----:B------:R-:W-:Y:S01]  /*3ce0*/  ISETP.GE.U32.AND.EX P2, PT, R93, 0x1000000, PT, P2 ;  /* 0x010000005d00780c */ /* 0x000fe20003f46120 */
[----:B------:R-:W-:Y:S01]  /*3cf0*/  HADD2.F32 R144, -RZ, R37.H1_H1 ;  /* 0x30000025ff907230 */ /* 0x000fe20000004100 */
[----:B------:R-:W-:Y:S01]  /*3d00*/  FSEL R55, R51, RZ, P1 ;  /* 0x000000ff33377208 */ /* 0x000fe20000800000 */
[----:B------:R-:W-:Y:S01]  /*3d10*/  FMUL.FTZ R50, R46, UR8 ;  /* 0x000000082e327c20 */ /* 0x000fe20008410000 */
[----:B------:R-:W-:Y:S01]  /*3d20*/  FADD.FTZ R151, R148, -R151 ;  /* 0x8000009794977221 */ /* 0x000fe20000010000 */
[----:B------:R-:W-:-:S02]  /*3d30*/  HADD2.F32 R142, -RZ, R36.H1_H1 ;  /* 0x30000024ff8e7230 */ /* 0x000fc40000004100 */
[----:B------:R-:W-:Y:S01]  /*3d40*/  FFMA.FTZ R0, R0, UR11, R141 ;  /* 0x0000000b00007c23 */ /* 0x000fe2000801008d */
[----:B------:R-:W-:Y:S01]  /*3d50*/  FSEL R48, R48, RZ, P3 ;  /* 0x000000ff30307208 */ /* 0x000fe20001800000 */
[----:B------:R-:W-:Y:S01]  /*3d60*/  FADD.FTZ R157, R152, -R157 ;  /* 0x8000009d989d7221 */ /* 0x000fe20000010000 */
[----:B------:R-:W-:Y:S01]  /*3d70*/  LOP3.LUT P1, RZ, R163, 0xff00, RZ, 0xc0, !PT ;  /* 0x0000ff00a3ff7812 */ /* 0x000fe2000782c0ff */
[----:B------:R-:W-:Y:S01]  /*3d80*/  FMUL.FTZ R141, R153, UR8 ;  /* 0x00000008998d7c20 */ /* 0x000fe20008410000 */
[----:B------:R-:W-:Y:S01]  /*3d90*/  FSEL R51, R51, RZ, P2 ;  /* 0x000000ff33337208 */ /* 0x000fe20001000000 */
[----:B------:R-:W-:Y:S01]  /*3da0*/  FFMA.FTZ R144, R151, UR11, R144 ;  /* 0x0000000b97907c23 */ /* 0x000fe20008010090 */
[----:B------:R-:W-:Y:S01]  /*3db0*/  FSEL R49, R53, RZ, P6 ;  /* 0x000000ff35317208 */ /* 0x000fe20003000000 */
[----:B------:R-:W-:Y:S01]  /*3dc0*/  FFMA.FTZ R157, R157, UR11, R142 ;  /* 0x0000000b9d9d7c23 */ /* 0x000fe2000801008e */
[C---:B------:R-:W-:Y:S02]  /*3dd0*/  LOP3.LUT P3, RZ, R93.reuse, 0xff, RZ, 0xc0, !PT ;  /* 0x000000ff5dff7812 */ /* 0x040fe4000786c0ff */
[----:B------:R-:W-:-:S02]  /*3de0*/  LOP3.LUT P2, RZ, R93, 0xff00, RZ, 0xc0, !PT ;  /* 0x0000ff005dff7812 */ /* 0x000fc4000784c0ff */
[----:B------:R-:W-:Y:S02]  /*3df0*/  LOP3.LUT P6, RZ, R162, 0xff0000, RZ, 0xc0, !PT ;  /* 0x00ff0000a2ff7812 */ /* 0x000fe400078cc0ff */
[C---:B------:R-:W-:Y:S02]  /*3e00*/  FSEL R54, R50.reuse, RZ, P1 ;  /* 0x000000ff32367208 */ /* 0x040fe40000800000 */
[----:B------:R-:W-:Y:S02]  /*3e10*/  FSEL R53, R53, RZ, P3 ;  /* 0x000000ff35357208 */ /* 0x000fe40001800000 */
[----:B------:R-:W-:Y:S02]  /*3e20*/  FSEL R50, R50, RZ, P2 ;  /* 0x000000ff32327208 */ /* 0x000fe40001000000 */
[----:B------:R-:W-:Y:S02]  /*3e30*/  FSEL R142, R141, RZ, P6 ;  /* 0x000000ff8d8e7208 */ /* 0x000fe40003000000 */
[----:B------:R-:W-:-:S02]  /*3e40*/  LOP3.LUT P6, RZ, R92, 0xff0000, RZ, 0xc0, !PT ;  /* 0x00ff00005cff7812 */ /* 0x000fc400078cc0ff */
[----:B------:R-:W-:Y:S02]  /*3e50*/  F2FP.F16.F32.PACK_AB R46, R46, R45 ;  /* 0x0000002d2e2e723e */ /* 0x000fe400000000ff */
[C---:B------:R-:W-:Y:S01]  /*3e60*/  F2FP.F16.F32.PACK_AB R45, R144.reuse, R153 ;  /* 0x00000099902d723e */ /* 0x040fe200000000ff */
[----:B------:R-:W-:Y:S01]  /*3e70*/  FMUL.FTZ R144, R144, UR8 ;  /* 0x0000000890907c20 */ /* 0x000fe20008410000 */
[----:B------:R-:W-:Y:S02]  /*3e80*/  F2FP.F16.F32.PACK_AB R50, R50, R53 ;  /* 0x000000353232723e */ /* 0x000fe400000000ff */
[----:B------:R-:W-:Y:S02]  /*3e90*/  LOP3.LUT P3, RZ, R162, 0xff000000, RZ, 0xc0, !PT ;  /* 0xff000000a2ff7812 */ /* 0x000fe4000786c0ff */
[----:B------:R-:W-:Y:S02]  /*3ea0*/  FSEL R53, R141, RZ, P6 ;  /* 0x000000ff8d357208 */ /* 0x000fe40003000000 */
[----:B------:R-:W-:-:S02]  /*3eb0*/  LOP3.LUT P6, RZ, R92, 0xff000000, RZ, 0xc0, !PT ;  /* 0xff0000005cff7812 */ /* 0x000fc400078cc0ff */
[----:B------:R-:W-:Y:S01]  /*3ec0*/  F2FP.F16.F32.PACK_AB R51, R51, R48 ;  /* 0x000000303333723e */ /* 0x000fe200000000ff */
[----:B------:R-:W-:Y:S01]  /*3ed0*/  FMUL.FTZ R48, R157, UR8 ;  /* 0x000000089d307c20 */ /* 0x000fe20008410000 */
[----:B------:R-:W-:Y:S02]  /*3ee0*/  F2FP.F16.F32.PACK_AB R55, R55, R44 ;  /* 0x0000002c3737723e */ /* 0x000fe400000000ff */
        /* <DEDUP_REMOVED lines=8> */
[----:B------:R-:W-:Y:S02]  /*3f70*/  F2FP.F16.F32.PACK_AB R47, R47, R52 ;  /* 0x000000342f2f723e */ /* 0x000fe400000000ff */
[C---:B------:R-:W-:Y:S02]  /*3f80*/  FSEL R141, R48.reuse, RZ, P1 ;  /* 0x000000ff308d7208 */ /* 0x040fe40000800000 */
[----:B------:R-:W-:-:S02]  /*3f90*/  FSEL R143, R48, RZ, P3 ;  /* 0x000000ff308f7208 */ /* 0x000fc40001800000 */
[C---:B------:R-:W-:Y:S02]  /*3fa0*/  FSEL R48, R0.reuse, RZ, P6 ;  /* 0x000000ff00307208 */ /* 0x040fe40003000000 */
[----:B------:R-:W-:Y:S02]  /*3fb0*/  FSEL R52, R0, RZ, P2 ;  /* 0x000000ff00347208 */ /* 0x000fe40001000000 */
[----:B------:R-:W-:Y:S02]  /*3fc0*/  F2FP.F16.F32.PACK_AB R54, R54, R49 ;  /* 0x000000313636723e */ /* 0x000fe400000000ff */
[----:B------:R-:W-:Y:S02]  /*3fd0*/  F2FP.F16.F32.PACK_AB R49, R144, R53 ;  /* 0x000000359031723e */ /* 0x000fe400000000ff */
[----:B------:R-:W-:Y:S02]  /*3fe0*/  F2FP.F16.F32.PACK_AB R53, R145, R142 ;  /* 0x0000008e9135723e */ /* 0x000fe400000000ff */
[----:B------:R-:W-:-:S02]  /*3ff0*/  F2FP.F16.F32.PACK_AB R48, R143, R48 ;  /* 0x000000308f30723e */ /* 0x000fc400000000ff */
[----:B------:R-:W-:-:S07]  /*4000*/  F2FP.F16.F32.PACK_AB R52, R141, R52 ;  /* 0x000000348d34723e */ /* 0x000fce00000000ff */
.L_x_621:
        /* <DEDUP_REMOVED lines=12> */
[----:B------:R-:W-:-:S04]  /*40d0*/  ISETP.NE.U32.AND P1, PT, RZ, UR9, PT ;  /* 0x00000009ff007c0c */ /* 0x000fc8000bf25070 */
[----:B------:R-:W-:-:S13]  /*40e0*/  ISETP.NE.AND.EX P1, PT, RZ, UR10, PT, P1 ;  /* 0x0000000aff007c0c */ /* 0x000fda000bf25310 */
[----:B------:R-:W-:Y:S05]  /*40f0*/  @!P1 BRA `(.L_x_627) ;  /* 0x0000000800ac9947 */ /* 0x000fea0003800000 */
[----:B------:R-:W-:Y:S05]  /*4100*/  @!P2 BRA `(.L_x_628) ;  /* 0x00000004005ca947 */ /* 0x000fea0003800000 */
[--C-:B------:R-:W-:Y:S01]  /*4110*/  FFMA.FTZ R137, R137, UR29, R154.reuse ;  /* 0x0000001d89897c23 */ /* 0x100fe2000801009a */
[--C-:B0-----:R-:W-:Y:S02]  /*4120*/  HADD2.F32 R44, -RZ, R43.reuse.H0_H0 ;  /* 0x2000002bff2c7230 */ /* 0x101fe40000004100 */
[--C-:B------:R-:W-:Y:S01]  /*4130*/  FFMA.FTZ R140, R140, UR29, R154.reuse ;  /* 0x0000001d8c8c7c23 */ /* 0x100fe2000801009a */
[----:B------:R-:W-:Y:S01]  /*4140*/  FFMA.FTZ R131, R131, UR29, R154 ;  /* 0x0000001d83837c23 */ /* 0x000fe2000801009a */
[----:B------:R-:W-:Y:S01]  /*4150*/  FADD.FTZ R137, R138, -R137 ;  /* 0x800000898a897221 */ /* 0x000fe20000010000 */
[----:B------:R-:W-:Y:S02]  /*4160*/  HADD2.F32 R45, -RZ, R43.H1_H1 ;  /* 0x3000002bff2d7230 */ /* 0x000fe40000004100 */
[----:B------:R-:W-:Y:S01]  /*4170*/  FADD.FTZ R140, R139, -R140 ;  /* 0x8000008c8b8c7221 */ /* 0x000fe20000010000 */
[----:B------:R-:W-:Y:S01]  /*4180*/  LOP3.LUT P3, RZ, R161, 0xff0000, RZ, 0xc0, !PT ;  /* 0x00ff0000a1ff7812 */ /* 0x000fe2000786c0ff */
[----:B------:R-:W-:Y:S01]  /*4190*/  FFMA.FTZ R137, R137, UR11, R44 ;  /* 0x0000000b89897c23 */ /* 0x000fe2000801002c */
[----:B------:R-:W-:-:S02]  /*41a0*/  HADD2.F32 R0, -RZ, R42.H0_H0 ;  /* 0x2000002aff007230 */ /* 0x000fc40000004100 */
[----:B------:R-:W-:Y:S01]  /*41b0*/  FADD.FTZ R131, R134, -R131 ;  /* 0x8000008386837221 */ /* 0x000fe20000010000 */
[----:B------:R-:W-:Y:S01]  /*41c0*/  LOP3.LUT P6, RZ, R95, 0xff0000, RZ, 0xc0, !PT ;  /* 0x00ff00005fff7812 */ /* 0x000fe200078cc0ff */
[----:B------:R-:W-:Y:S01]  /*41d0*/  FMUL.FTZ R44, R137, UR8 ;  /* 0x00000008892c7c20 */ /* 0x000fe20008410000 */
[--C-:B------:R-:W-:Y:S01]  /*41e0*/  FFMA.FTZ R75, R75, UR29, R154.reuse ;  /* 0x0000001d4b4b7c23 */ /* 0x100fe2000801009a */
[----:B------:R-:W-:Y:S01]  /*41f0*/  FFMA.FTZ R140, R140, UR11, R45 ;  /* 0x0000000b8c8c7c23 */ /* 0x000fe2000801002d */
[----:B------:R-:W-:Y:S01]  /*4200*/  FFMA.FTZ R136, R136, UR29, R154 ;  /* 0x0000001d88887c23 */ /* 0x000fe2000801009a */
[----:B------:R-:W-:Y:S01]  /*4210*/  FFMA.FTZ R46, R131, UR11, R0 ;  /* 0x0000000b832e7c23 */ /* 0x000fe20008010000 */
[----:B------:R-:W-:Y:S01]  /*4220*/  FSEL R55, R44, RZ, P3 ;  /* 0x000000ff2c377208 */ /* 0x000fe20001800000 */
[--C-:B------:R-:W-:Y:S01]  /*4230*/  HADD2.F32 R0, -RZ, R41.reuse.H0_H0 ;  /* 0x20000029ff007230 */ /* 0x100fe20000004100 */
[----:B------:R-:W-:Y:S01]  /*4240*/  ISETP.GE.U32.AND P3, PT, R160, RZ, PT ;  /* 0x000000ffa000720c */ /* 0x000fe20003f66070 */
[----:B------:R-:W-:Y:S01]  /*4250*/  FADD.FTZ R75, R130, -R75 ;  /* 0x8000004b824b7221 */ /* 0x000fe20000010000 */
[----:B------:R-:W-:Y:S01]  /*4260*/  FSEL R52, R44, RZ, P6 ;  /* 0x000000ff2c347208 */ /* 0x000fe20003000000 */
[----:B------:R-:W-:Y:S01]  /*4270*/  FMUL.FTZ R44, R140, UR8 ;  /* 0x000000088c2c7c20 */ /* 0x000fe20008410000 */
[----:B------:R-:W-:Y:S01]  /*4280*/  ISETP.GE.U32.AND P6, PT, R94, RZ, PT ;  /* 0x000000ff5e00720c */ /* 0x000fe20003fc6070 */
[----:B------:R-:W-:Y:S01]  /*4290*/  HADD2.F32 R47, -RZ, R42.H1_H1 ;  /* 0x3000002aff2f7230 */ /* 0x000fe20000004100 */
[----:B------:R-:W-:Y:S01]  /*42a0*/  ISETP.GE.U32.AND.EX P3, PT, R161, 0x1000000, PT, P3 ;  /* 0x01000000a100780c */ /* 0x000fe20003f66130 */
[----:B------:R-:W-:Y:S01]  /*42b0*/  FADD.FTZ R136, R135, -R136 ;  /* 0x8000008887887221 */ /* 0x000fe20000010000 */
[----:B------:R-:W-:Y:S01]  /*42c0*/  FFMA.FTZ R75, R75, UR11, R0 ;  /* 0x0000000b4b4b7c23 */ /* 0x000fe20008010000 */
[----:B------:R-:W-:Y:S01]  /*42d0*/  ISETP.GE.U32.AND.EX P6, PT, R95, 0x1000000, PT, P6 ;  /* 0x010000005f00780c */ /* 0x000fe20003fc6160 */
[----:B------:R-:W-:Y:S01]  /*42e0*/  FMUL.FTZ R0, R46, UR8 ;  /* 0x000000082e007c20 */ /* 0x000fe20008410000 */
[----:B------:R-:W-:Y:S01]  /*42f0*/  FSEL R128, R44, RZ, P3 ;  /* 0x000000ff2c807208 */ /* 0x000fe20001800000 */
[----:B------:R-:W-:Y:S01]  /*4300*/  FFMA.FTZ R51, R136, UR11, R47 ;  /* 0x0000000b88337c23 */ /* 0x000fe2000801002f */
[----:B------:R-:W-:Y:S01]  /*4310*/  LOP3.LUT P3, RZ, R161, 0xff, RZ, 0xc0, !PT ;  /* 0x000000ffa1ff7812 */ /* 0x000fe2000786c0ff */
[----:B------:R-:W-:Y:S01]  /*4320*/  FFMA.FTZ R132, R132, UR29, R154 ;  /* 0x0000001d84847c23 */ /* 0x000fe2000801009a */
[----:B------:R-:W-:Y:S01]  /*4330*/  FSEL R135, R44, RZ, P6 ;  /* 0x000000ff2c877208 */ /* 0x000fe20003000000 */
[----:B------:R-:W-:Y:S01]  /*4340*/  HADD2.F32 R45, -RZ, R41.H1_H1 ;  /* 0x30000029ff2d7230 */ /* 0x000fe20000004100 */
[----:B------:R-:W-:Y:S01]  /*4350*/  LOP3.LUT P6, RZ, R95, 0xff, RZ, 0xc0, !PT ;  /* 0x000000ff5fff7812 */ /* 0x000fe200078cc0ff */
[----:B------:R-:W-:Y:S01]  /*4360*/  FMUL.FTZ R44, R51, UR8 ;  /* 0x00000008332c7c20 */ /* 0x000fe20008410000 */
[----:B------:R-:W-:Y:S01]  /*4370*/  FSEL R54, R0, RZ, P3 ;  /* 0x000000ff00367208 */ /* 0x000fe20001800000 */
[----:B------:R-:W-:Y:S01]  /*4380*/  FADD.FTZ R132, R133, -R132 ;  /* 0x8000008485847221 */ /* 0x000fe20000010000 */
[----:B------:R-:W-:Y:S01]  /*4390*/  LOP3.LUT P3, RZ, R161, 0xff00, RZ, 0xc0, !PT ;  /* 0x0000ff00a1ff7812 */ /* 0x000fe2000786c0ff */
[----:B------:R-:W-:Y:S01]  /*43a0*/  FFMA.FTZ R74, R74, UR29, R154 ;  /* 0x0000001d4a4a7c23 */ /* 0x000fe2000801009a */
[----:B------:R-:W-:Y:S01]  /*43b0*/  FSEL R50, R0, RZ, P6 ;  /* 0x000000ff00327208 */ /* 0x000fe20003000000 */
[----:B------:R-:W-:Y:S01]  /*43c0*/  FFMA.FTZ R132, R132, UR11, R45 ;  /* 0x0000000b84847c23 */ /* 0x000fe2000801002d */
[----:B------:R-:W-:Y:S01]  /*43d0*/  LOP3.LUT P6, RZ, R95, 0xff00, RZ, 0xc0, !PT ;  /* 0x0000ff005fff7812 */ /* 0x000fe200078cc0ff */
[----:B------:R-:W-:Y:S01]  /*43e0*/  FMUL.FTZ R0, R75, UR8 ;  /* 0x000000084b007c20 */ /* 0x000fe20008410000 */
[----:B------:R-:W-:Y:S01]  /*43f0*/  FSEL R131, R44, RZ, P3 ;  /* 0x000000ff2c837208 */ /* 0x000fe20001800000 */
[--C-:B------:R-:W-:Y:S01]  /*4400*/  HADD2.F32 R45, -RZ, R40.reuse.H1_H1 ;  /* 0x30000028ff2d7230 */ /* 0x100fe20000004100 */
[----:B------:R-:W-:Y:S01]  /*4410*/  LOP3.LUT P3, RZ, R160, 0xff0000, RZ, 0xc0, !PT ;  /* 0x00ff0000a0ff7812 */ /* 0x000fe2000786c0ff */
[----:B------:R-:W-:Y:S01]  /*4420*/  FADD.FTZ R74, R129, -R74 ;  /* 0x8000004a814a7221 */ /* 0x000fe20000010000 */
[----:B------:R-:W-:Y:S01]  /*4430*/  FFMA.FTZ R73, R73, UR29, R154 ;  /* 0x0000001d49497c23 */ /* 0x000fe2000801009a */
[----:B------:R-:W-:Y:S01]  /*4440*/  FSEL R133, R44, RZ, P6 ;  /* 0x000000ff2c857208 */ /* 0x000fe20003000000 */
[----:B------:R-:W-:Y:S01]  /*4450*/  FMUL.FTZ R44, R132, UR8 ;  /* 0x00000008842c7c20 */ /* 0x000fe20008410000 */
[----:B------:R-:W-:Y:S01]  /*4460*/  LOP3.LUT P6, RZ, R94, 0xff0000, RZ, 0xc0, !PT ;  /* 0x00ff00005eff7812 */ /* 0x000fe200078cc0ff */
[----:B------:R-:W-:Y:S01]  /*4470*/  FFMA.FTZ R49, R74, UR11, R45 ;  /* 0x0000000b4a317c23 */ /* 0x000fe2000801002d */
[----:B------:R-:W-:Y:S01]  /*4480*/  FSEL R53, R0, RZ, P3 ;  /* 0x000000ff00357208 */ /* 0x000fe20001800000 */
[----:B------:R-:W-:Y:S01]  /*4490*/  FADD.FTZ R73, R72, -R73 ;  /* 0x8000004948497221 */ /* 0x000fe20000010000 */
[----:B------:R-:W-:Y:S01]  /*44a0*/  LOP3.LUT P3, RZ, R160, 0xff000000, RZ, 0xc0, !PT ;  /* 0xff000000a0ff7812 */ /* 0x000fe2000786c0ff */
[----:B------:R-:W-:Y:S01]  /*44b0*/  FMUL.FTZ R48, R49, UR8 ;  /* 0x0000000831307c20 */ /* 0x000fe20008410000 */
[----:B------:R-:W-:Y:S01]  /*44c0*/  FSEL R72, R0, RZ, P6 ;  /* 0x000000ff00487208 */ /* 0x000fe20003000000 */
[----:B------:R-:W-:Y:S01]  /*44d0*/  HADD2.F32 R0, -RZ, R40.H0_H0 ;  /* 0x20000028ff007230 */ /* 0x000fe20000004100 */
[----:B------:R-:W-:-:S02]  /*44e0*/  FSEL R74, R44, RZ, P3 ;  /* 0x000000ff2c4a7208 */ /* 0x000fc40001800000 */
[----:B------:R-:W-:Y:S02]  /*44f0*/  LOP3.LUT P3, RZ, R160, 0xff00, RZ, 0xc0, !PT ;  /* 0x0000ff00a0ff7812 */ /* 0x000fe4000786c0ff */
[----:B------:R-:W-:Y:S01]  /*4500*/  LOP3.LUT P6, RZ, R94, 0xff000000, RZ, 0xc0, !PT ;  /* 0xff0000005eff7812 */ /* 0x000fe200078cc0ff */
[----:B------:R-:W-:Y:S01]  /*4510*/  FFMA.FTZ R0, R73, UR11, R0 ;  /* 0x0000000b49007c23 */ /* 0x000fe20008010000 */
[----:B------:R-:W-:Y:S02]  /*4520*/  FSEL R73, R48, RZ, P3 ;  /* 0x000000ff30497208 */ /* 0x000fe40001800000 */
[----:B------:R-:W-:Y:S02]  /*4530*/  LOP3.LUT P3, RZ, R94, 0xff00, RZ, 0xc0, !PT ;  /* 0x0000ff005eff7812 */ /* 0x000fe4000786c0ff */
[----:B------:R-:W-:Y:S02]  /*4540*/  FSEL R129, R44, RZ, P6 ;  /* 0x000000ff2c817208 */ /* 0x000fe40003000000 */
[----:B------:R-:W-:-:S02]  /*4550*/  F2FP.F16.F32.PACK_AB R45, R132, R75 ;  /* 0x0000004b842d723e */ /* 0x000fc400000000ff */
[----:B------:R-:W-:Y:S01]  /*4560*/  F2FP.F16.F32.PACK_AB R44, R49, R0 ;  /* 0x00000000312c723e */ /* 0x000fe200000000ff */
[----:B------:R-:W-:Y:S01]  /*4570*/  FMUL.FTZ R0, R0, UR8 ;  /* 0x0000000800007c20 */ /* 0x000fe20008410000 */
[----:B------:R-:W-:Y:S02]  /*4580*/  FSEL R75, R48, RZ, P3 ;  /* 0x000000ff304b7208 */ /* 0x000fe40001800000 */
[----:B------:R-:W-:Y:S02]  /*4590*/  LOP3.LUT P6, RZ, R160, 0xff, RZ, 0xc0, !PT ;  /* 0x000000ffa0ff7812 */ /* 0x000fe400078cc0ff */
[----:B------:R-:W-:Y:S02]  /*45a0*/  LOP3.LUT P3, RZ, R94, 0xff, RZ, 0xc0, !PT ;  /* 0x000000ff5eff7812 */ /* 0x000fe4000786c0ff */
[----:B------:R-:W-:Y:S02]  /*45b0*/  F2FP.F16.F32.PACK_AB R46, R51, R46 ;  /* 0x0000002e332e723e */ /* 0x000fe400000000ff */
[----:B------:R-:W-:-:S02]  /*45c0*/  F2FP.F16.F32.PACK_AB R51, R135, R52 ;  /* 0x000000348733723e */ /* 0x000fc400000000ff */
[C---:B------:R-:W-:Y:S02]  /*45d0*/  FSEL R48, R0.reuse, RZ, P3 ;  /* 0x000000ff00307208 */ /* 0x040fe40001800000 */
[----:B------:R-:W-:Y:S02]  /*45e0*/  FSEL R52, R0, RZ, P6 ;  /* 0x000000ff00347208 */ /* 0x000fe40003000000 */
[----:B------:R-:W-:Y:S02]  /*45f0*/  F2FP.F16.F32.PACK_AB R47, R140, R137 ;  /* 0x000000898c2f723e */ /* 0x000fe400000000ff */
[----:B------:R-:W-:Y:S02]  /*4600*/  F2FP.F16.F32.PACK_AB R55, R128, R55 ;  /* 0x000000378037723e */ /* 0x000fe400000000ff */
[----:B------:R-:W-:Y:S02]  /*4610*/  F2FP.F16.F32.PACK_AB R50, R133, R50 ;  /* 0x000000328532723e */ /* 0x000fe400000000ff */
[----:B------:R-:W-:-:S02]  /*4620*/  F2FP.F16.F32.PACK_AB R54, R131, R54 ;  /* 0x000000368336723e */ /* 0x000fc400000000ff */
[----:B------:R-:W-:Y:S02]  /*4630*/  F2FP.F16.F32.PACK_AB R49, R129, R72 ;  /* 0x000000488131723e */ /* 0x000fe400000000ff */
[----:B------:R-:W-:Y:S02]  /*4640*/  F2FP.F16.F32.PACK_AB R53, R74, R53 ;  /* 0x000000354a35723e */ /* 0x000fe400000000ff */
[----:B------:R-:W-:Y:S02]  /*4650*/  F2FP.F16.F32.PACK_AB R48, R75, R48 ;  /* 0x000000304b30723e */ /* 0x000fe400000000ff */
[----:B------:R-:W-:Y:S01]  /*4660*/  F2FP.F16.F32.PACK_AB R52, R73, R52 ;  /* 0x000000344934723e */ /* 0x000fe200000000ff */
[----:B------:R-:W-:Y:S06]  /*4670*/  BRA `(.L_x_629) ;  /* 0x0000001c00887947 */ /* 0x000fec0003800000 */
.L_x_628:
[--C-:B------:R-:W-:Y:S01]  /*4680*/  FFMA.FTZ R137, R137, UR29, R154.reuse ;  /* 0x0000001d89897c23 */ /* 0x100fe2000801009a */
[--C-:B0-----:R-:W-:Y:S02]  /*4690*/  HADD2.F32 R48, -RZ, R43.reuse.H0_H0 ;  /* 0x2000002bff307230 */ /* 0x101fe40000004100 */
[----:B------:R-:W-:Y:S01]  /*46a0*/  FFMA.FTZ R140, R140, UR29, R154 ;  /* 0x0000001d8c8c7c23 */ /* 0x000fe2000801009a */
[----:B------:R-:W-:Y:S02]  /*46b0*/  HADD2.F32 R49, -RZ, R43.H1_H1 ;  /* 0x3000002bff317230 */ /* 0x000fe40000004100 */
[----:B------:R-:W-:Y:S01]  /*46c0*/  FADD.FTZ R137, R138, -R137 ;  /* 0x800000898a897221 */ /* 0x000fe20000010000 */
[----:B------:R-:W-:Y:S01]  /*46d0*/  LOP3.LUT P3, RZ, R161, 0xff0000, RZ, 0xc0, !PT ;  /* 0x00ff0000a1ff7812 */ /* 0x000fe2000786c0ff */
[----:B------:R-:W-:Y:S01]  /*46e0*/  FADD.FTZ R140, R139, -R140 ;  /* 0x8000008c8b8c7221 */ /* 0x000fe20000010000 */
[----:B------:R-:W-:Y:S01]  /*46f0*/  FFMA.FTZ R131, R131, UR29, R154 ;  /* 0x0000001d83837c23 */ /* 0x000fe2000801009a */
[----:B------:R-:W-:Y:S01]  /*4700*/  FFMA.FTZ R48, R137, UR11, R48 ;  /* 0x0000000b89307c23 */ /* 0x000fe20008010030 */
[----:B------:R-:W-:Y:S01]  /*4710*/  LOP3.LUT P6, RZ, R95, 0xff0000, RZ, 0xc0, !PT ;  /* 0x00ff00005fff7812 */ /* 0x000fe200078cc0ff */
[----:B------:R-:W-:-:S02]  /*4720*/  HADD2.F32 R0, -RZ, R42.H0_H0 ;  /* 0x2000002aff007230 */ /* 0x000fc40000004100 */
[----:B------:R-:W-:Y:S01]  /*4730*/  FFMA.FTZ R140, R140, UR11, R49 ;  /* 0x0000000b8c8c7c23 */ /* 0x000fe20008010031 */
[----:B------:R-:W-:Y:S01]  /*4740*/  FMUL.FTZ R48, R48, UR8 ;  /* 0x0000000830307c20 */ /* 0x000fe20008410000 */
[----:B------:R-:W-:Y:S01]  /*4750*/  FADD.FTZ R131, R134, -R131 ;  /* 0x8000008386837221 */ /* 0x000fe20000010000 */
[----:B------:R-:W-:Y:S01]  /*4760*/  FFMA.FTZ R136, R136, UR29, R154 ;  /* 0x0000001d88887c23 */ /* 0x000fe2000801009a */
[----:B------:R-:W-:Y:S01]  /*4770*/  FMUL.FTZ R140, R140, UR8 ;  /* 0x000000088c8c7c20 */ /* 0x000fe20008410000 */
[----:B------:R-:W-:Y:S01]  /*4780*/  HADD2.F32 R49, -RZ, R42.H1_H1 ;  /* 0x3000002aff317230 */ /* 0x000fe20000004100 */
[----:B------:R-:W-:Y:S01]  /*4790*/  FSEL R55, R48, RZ, P3 ;  /* 0x000000ff30377208 */ /* 0x000fe20001800000 */
[----:B------:R-:W-:Y:S01]  /*47a0*/  FFMA.FTZ R131, R131, UR11, R0 ;  /* 0x0000000b83837c23 */ /* 0x000fe20008010000 */
[----:B------:R-:W-:Y:S01]  /*47b0*/  ISETP.GE.U32.AND P3, PT, R160, RZ, PT ;  /* 0x000000ffa000720c */ /* 0x000fe20003f66070 */
[----:B------:R-:W-:Y:S01]  /*47c0*/  FADD.FTZ R136, R135, -R136 ;  /* 0x8000008887887221 */ /* 0x000fe20000010000 */
[----:B------:R-:W-:Y:S01]  /*47d0*/  FSEL R51, R48, RZ, P6 ;  /* 0x000000ff30337208 */ /* 0x000fe20003000000 */
[--C-:B------:R-:W-:Y:S01]  /*47e0*/  FFMA.FTZ R75, R75, UR29, R154.reuse ;  /* 0x0000001d4b4b7c23 */ /* 0x100fe2000801009a */
[----:B------:R-:W-:Y:S01]  /*47f0*/  ISETP.GE.U32.AND P6, PT, R94, RZ, PT ;  /* 0x000000ff5e00720c */ /* 0x000fe20003fc6070 */
[----:B------:R-:W-:Y:S01]  /*4800*/  FMUL.FTZ R131, R131, UR8 ;  /* 0x0000000883837c20 */ /* 0x000fe20008410000 */
[----:B------:R-:W-:Y:S01]  /*4810*/  ISETP.GE.U32.AND.EX P3, PT, R161, 0x1000000, PT, P3 ;  /* 0x01000000a100780c */ /* 0x000fe20003f66130 */
[--C-:B------:R-:W-:Y:S01]  /*4820*/  HADD2.F32 R0, -RZ, R41.reuse.H0_H0 ;  /* 0x20000029ff007230 */ /* 0x100fe20000004100 */
[----:B------:R-:W-:Y:S01]  /*4830*/  ISETP.GE.U32.AND.EX P6, PT, R95, 0x1000000, PT, P6 ;  /* 0x010000005f00780c */ /* 0x000fe20003fc6160 */
[----:B------:R-:W-:Y:S01]  /*4840*/  FFMA.FTZ R136, R136, UR11, R49 ;  /* 0x0000000b88887c23 */ /* 0x000fe20008010031 */
[----:B------:R-:W-:Y:S01]  /*4850*/  FSEL R52, R140, RZ, P3 ;  /* 0x000000ff8c347208 */ /* 0x000fe20001800000 */
[----:B------:R-:W-:Y:S01]  /*4860*/  FADD.FTZ R75, R130, -R75 ;  /* 0x8000004b824b7221 */ /* 0x000fe20000010000 */
[----:B------:R-:W-:Y:S01]  /*4870*/  LOP3.LUT P3, RZ, R161, 0xff, RZ, 0xc0, !PT ;  /* 0x000000ffa1ff7812 */ /* 0x000fe2000786c0ff */
[----:B------:R-:W-:Y:S01]  /*4880*/  FFMA.FTZ R132, R132, UR29, R154 ;  /* 0x0000001d84847c23 */ /* 0x000fe2000801009a */
[----:B------:R-:W-:Y:S01]  /*4890*/  FSEL R140, R140, RZ, P6 ;  /* 0x000000ff8c8c7208 */ /* 0x000fe20003000000 */
[----:B------:R-:W-:Y:S01]  /*48a0*/  FMUL.FTZ R136, R136, UR8 ;  /* 0x0000000888887c20 */ /* 0x000fe20008410000 */
[----:B------:R-:W-:Y:S01]  /*48b0*/  LOP3.LUT P6, RZ, R95, 0xff, RZ, 0xc0, !PT ;  /* 0x000000ff5fff7812 */ /* 0x000fe200078cc0ff */
[----:B------:R-:W-:Y:S01]  /*48c0*/  FFMA.FTZ R75, R75, UR11, R0 ;  /* 0x0000000b4b4b7c23 */ /* 0x000fe20008010000 */
[----:B------:R-:W-:Y:S01]  /*48d0*/  FSEL R54, R131, RZ, P3 ;  /* 0x000000ff83367208 */ /* 0x000fe20001800000 */
[----:B------:R-:W-:Y:S01]  /*48e0*/  HADD2.F32 R49, -RZ, R41.H1_H1 ;  /* 0x30000029ff317230 */ /* 0x000fe20000004100 */
[----:B------:R-:W-:Y:S01]  /*48f0*/  LOP3.LUT P3, RZ, R161, 0xff00, RZ, 0xc0, !PT ;  /* 0x0000ff00a1ff7812 */ /* 0x000fe2000786c0ff */
[----:B------:R-:W-:Y:S01]  /*4900*/  FADD.FTZ R132, R133, -R132 ;  /* 0x8000008485847221 */ /* 0x000fe20000010000 */
[----:B------:R-:W-:Y:S01]  /*4910*/  FSEL R50, R131, RZ, P6 ;  /* 0x000000ff83327208 */ /* 0x000fe20003000000 */
[----:B------:R-:W-:Y:S01]  /*4920*/  FFMA.FTZ R74, R74, UR29, R154 ;  /* 0x0000001d4a4a7c23 */ /* 0x000fe2000801009a */
[----:B------:R-:W-:Y:S01]  /*4930*/  LOP3.LUT P6, RZ, R95, 0xff00, RZ, 0xc0, !PT ;  /* 0x0000ff005fff7812 */ /* 0x000fe200078cc0ff */
[----:B------:R-:W-:Y:S01]  /*4940*/  FMUL.FTZ R75, R75, UR8 ;  /* 0x000000084b4b7c20 */ /* 0x000fe20008410000 */
[----:B------:R-:W-:Y:S01]  /*4950*/  FSEL R131, R136, RZ, P3 ;  /* 0x000000ff88837208 */ /* 0x000fe20001800000 */
[----:B------:R-:W-:Y:S01]  /*4960*/  FFMA.FTZ R49, R132, UR11, R49 ;  /* 0x0000000b84317c23 */ /* 0x000fe20008010031 */
[--C-:B------:R-:W-:Y:S01]  /*4970*/  HADD2.F32 R0, -RZ, R40.reuse.H1_H1 ;  /* 0x30000028ff007230 */ /* 0x100fe20000004100 */
        /* <DEDUP_REMOVED lines=8> */
[----:B------:R-:W-:Y:S01]  /*4a00*/  LOP3.LUT P3, RZ, R160, 0xff000000, RZ, 0xc0, !PT ;  /* 0xff000000a0ff7812 */ /* 0x000fe2000786c0ff */
[----:B------:R-:W-:Y:S01]  /*4a10*/  HADD2.F32 R0, -RZ, R40.H0_H0 ;  /* 0x20000028ff007230 */ /* 0x000fe20000004100 */
[----:B------:R-:W-:Y:S01]  /*4a20*/  FSEL R49, R75, RZ, P6 ;  /* 0x000000ff4b317208 */ /* 0x000fe20003000000 */
[----:B------:R-:W-:Y:S01]  /*4a30*/  FADD.FTZ R73, R72, -R73 ;  /* 0x8000004948497221 */ /* 0x000fe20000010000 */
[----:B------:R-:W-:Y:S01]  /*4a40*/  LOP3.LUT P6, RZ, R94, 0xff000000, RZ, 0xc0, !PT ;  /* 0xff0000005eff7812 */ /* 0x000fe200078cc0ff */
[----:B------:R-:W-:Y:S01]  /*4a50*/  FMUL.FTZ R129, R129, UR8 ;  /* 0x0000000881817c20 */ /* 0x000fe20008410000 */
[----:B------:R-:W-:Y:S01]  /*4a60*/  FSEL R72, R48, RZ, P3 ;  /* 0x000000ff30487208 */ /* 0x000fe20001800000 */
[----:B------:R-:W-:Y:S01]  /*4a70*/  FFMA.FTZ R0, R73, UR11, R0 ;  /* 0x0000000b49007c23 */ /* 0x000fe20008010000 */
[----:B------:R-:W-:-:S02]  /*4a80*/  LOP3.LUT P3, RZ, R160, 0xff00, RZ, 0xc0, !PT ;  /* 0x0000ff00a0ff7812 */ /* 0x000fc4000786c0ff */
[----:B------:R-:W-:Y:S01]  /*4a90*/  FSEL R74, R48, RZ, P6 ;  /* 0x000000ff304a7208 */ /* 0x000fe20003000000 */
[----:B------:R-:W-:Y:S01]  /*4aa0*/  FMUL.FTZ R0, R0, UR8 ;  /* 0x0000000800007c20 */ /* 0x000fe20008410000 */
[----:B------:R-:W-:Y:S02]  /*4ab0*/  LOP3.LUT P6, RZ, R94, 0xff00, RZ, 0xc0, !PT ;  /* 0x0000ff005eff7812 */ /* 0x000fe400078cc0ff */
        /* <DEDUP_REMOVED lines=15> */
.L_x_627:
[----:B------:R-:W-:Y:S05]  /*4bb0*/  @!P2 BRA `(.L_x_630) ;  /* 0x00000004003ca947 */ /* 0x000fea0003800000 */
[--C-:B------:R-:W-:Y:S01]  /*4bc0*/  FFMA.FTZ R137, R137, UR29, R154.reuse ;  /* 0x0000001d89897c23 */ /* 0x100fe2000801009a */
[--C-:B------:R-:W-:Y:S01]  /*4bd0*/  FFMA.FTZ R75, R75, UR29, R154.reuse ;  /* 0x0000001d4b4b7c23 */ /* 0x100fe2000801009a */
[----:B------:R-:W-:Y:S01]  /*4be0*/  FFMA.FTZ R140, R140, UR29, R154 ;  /* 0x0000001d8c8c7c23 */ /* 0x000fe2000801009a */
[----:B------:R-:W-:Y:S01]  /*4bf0*/  LOP3.LUT P3, RZ, R161, 0xff0000, RZ, 0xc0, !PT ;  /* 0x00ff0000a1ff7812 */ /* 0x000fe2000786c0ff */
[----:B0-----:R-:W-:Y:S01]  /*4c00*/  FADD.FTZ R47, R138, -R137 ;  /* 0x800000898a2f7221 */ /* 0x001fe20000010000 */
[----:B------:R-:W-:Y:S01]  /*4c10*/  FADD.FTZ R45, R130, -R75 ;  /* 0x8000004b822d7221 */ /* 0x000fe20000010000 */
[----:B------:R-:W-:Y:S01]  /*4c20*/  FADD.FTZ R130, R139, -R140 ;  /* 0x8000008c8b827221 */ /* 0x000fe20000010000 */
[--C-:B------:R-:W-:Y:S01]  /*4c30*/  FFMA.FTZ R131, R131, UR29, R154.reuse ;  /* 0x0000001d83837c23 */ /* 0x100fe2000801009a */
[----:B------:R-:W-:Y:S01]  /*4c40*/  FMUL.FTZ R47, R47, UR11 ;  /* 0x0000000b2f2f7c20 */ /* 0x000fe20008410000 */
[----:B------:R-:W-:Y:S01]  /*4c50*/  LOP3.LUT P6, RZ, R95, 0xff0000, RZ, 0xc0, !PT ;  /* 0x00ff00005fff7812 */ /* 0x000fe200078cc0ff */
[----:B------:R-:W-:Y:S01]  /*4c60*/  FMUL.FTZ R130, R130, UR11 ;  /* 0x0000000b82827c20 */ /* 0x000fe20008410000 */
[----:B------:R-:W-:Y:S01]  /*4c70*/  FADD.FTZ R50, R134, -R131 ;  /* 0x8000008386327221 */ /* 0x000fe20000010000 */
[----:B------:R-:W-:Y:S01]  /*4c80*/  FMUL.FTZ R0, R47, UR8 ;  /* 0x000000082f007c20 */ /* 0x000fe20008410000 */
[--C-:B------:R-:W-:Y:S01]  /*4c90*/  FFMA.FTZ R136, R136, UR29, R154.reuse ;  /* 0x0000001d88887c23 */ /* 0x100fe2000801009a */
[----:B------:R-:W-:Y:S01]  /*4ca0*/  FFMA.FTZ R132, R132, UR29, R154 ;  /* 0x0000001d84847c23 */ /* 0x000fe2000801009a */
[----:B------:R-:W-:Y:S01]  /*4cb0*/  FMUL.FTZ R44, R130, UR8 ;  /* 0x00000008822c7c20 */ /* 0x000fe20008410000 */
[----:B------:R-:W-:Y:S01]  /*4cc0*/  FMUL.FTZ R50, R50, UR11 ;  /* 0x0000000b32327c20 */ /* 0x000fe20008410000 */
[----:B------:R-:W-:Y:S01]  /*4cd0*/  FSEL R55, R0, RZ, P3 ;  /* 0x000000ff00377208 */ /* 0x000fe20001800000 */
[----:B------:R-:W-:Y:S01]  /*4ce0*/  FADD.FTZ R51, R135, -R136 ;  /* 0x8000008887337221 */ /* 0x000fe20000010000 */
[----:B------:R-:W-:Y:S01]  /*4cf0*/  ISETP.GE.U32.AND P3, PT, R160, RZ, PT ;  /* 0x000000ffa000720c */ /* 0x000fe20003f66070 */
[----:B------:R-:W-:Y:S01]  /*4d00*/  FADD.FTZ R133, R133, -R132 ;  /* 0x8000008485857221 */ /* 0x000fe20000010000 */
[----:B------:R-:W-:Y:S01]  /*4d10*/  FSEL R75, R0, RZ, P6 ;  /* 0x000000ff004b7208 */ /* 0x000fe20003000000 */
[----:B------:R-:W-:Y:S01]  /*4d20*/  FMUL.FTZ R0, R50, UR8 ;  /* 0x0000000832007c20 */ /* 0x000fe20008410000 */
[----:B------:R-:W-:Y:S01]  /*4d30*/  ISETP.GE.U32.AND P6, PT, R94, RZ, PT ;  /* 0x000000ff5e00720c */ /* 0x000fe20003fc6070 */
[----:B------:R-:W-:Y:S01]  /*4d40*/  FMUL.FTZ R51, R51, UR11 ;  /* 0x0000000b33337c20 */ /* 0x000fe20008410000 */
[----:B------:R-:W-:Y:S01]  /*4d50*/  ISETP.GE.U32.AND.EX P3, PT, R161, 0x1000000, PT, P3 ;  /* 0x01000000a100780c */ /* 0x000fe20003f66130 */
[----:B------:R-:W-:Y:S01]  /*4d60*/  FMUL.FTZ R45, R45, UR11 ;  /* 0x0000000b2d2d7c20 */ /* 0x000fe20008410000 */
[----:B------:R-:W-:Y:S01]  /*4d70*/  ISETP.GE.U32.AND.EX P6, PT, R95, 0x1000000, PT, P6 ;  /* 0x010000005f00780c */ /* 0x000fe20003fc6160 */
[----:B------:R-:W-:Y:S01]  /*4d80*/  FMUL.FTZ R46, R51, UR8 ;  /* 0x00000008332e7c20 */ /* 0x000fe20008410000 */
[----:B------:R-:W-:Y:S01]  /*4d90*/  FSEL R132, R44, RZ, P3 ;  /* 0x000000ff2c847208 */ /* 0x000fe20001800000 */
[--C-:B------:R-:W-:Y:S01]  /*4da0*/  FFMA.FTZ R74, R74, UR29, R154.reuse ;  /* 0x0000001d4a4a7c23 */ /* 0x100fe2000801009a */
[----:B------:R-:W-:Y:S01]  /*4db0*/  LOP3.LUT P3, RZ, R161, 0xff, RZ, 0xc0, !PT ;  /* 0x000000ffa1ff7812 */ /* 0x000fe2000786c0ff */
[----:B------:R-:W-:Y:S01]  /*4dc0*/  FFMA.FTZ R73, R73, UR29, R154 ;  /* 0x0000001d49497c23 */ /* 0x000fe2000801009a */
[----:B------:R-:W-:Y:S01]  /*4dd0*/  FSEL R134, R44, RZ, P6 ;  /* 0x000000ff2c867208 */ /* 0x000fe20003000000 */
[----:B------:R-:W-:Y:S01]  /*4de0*/  FMUL.FTZ R44, R133, UR11 ;  /* 0x0000000b852c7c20 */ /* 0x000fe20008410000 */
[----:B------:R-:W-:Y:S01]  /*4df0*/  LOP3.LUT P6, RZ, R95, 0xff, RZ, 0xc0, !PT ;  /* 0x000000ff5fff7812 */ /* 0x000fe200078cc0ff */
[----:B------:R-:W-:Y:S01]  /*4e00*/  FADD.FTZ R129, R129, -R74 ;  /* 0x8000004a81817221 */ /* 0x000fe20000010000 */
[----:B------:R-:W-:-:S02]  /*4e10*/  FSEL R54, R0, RZ, P3 ;  /* 0x000000ff00367208 */ /* 0x000fc40001800000 */
[----:B------:R-:W-:Y:S01]  /*4e20*/  LOP3.LUT P3, RZ, R161, 0xff00, RZ, 0xc0, !PT ;  /* 0x0000ff00a1ff7812 */ /* 0x000fe2000786c0ff */
[----:B------:R-:W-:Y:S01]  /*4e30*/  FMUL.FTZ R129, R129, UR11 ;  /* 0x0000000b81817c20 */ /* 0x000fe20008410000 */
[----:B------:R-:W-:Y:S01]  /*4e40*/  FSEL R52, R0, RZ, P6 ;  /* 0x000000ff00347208 */ /* 0x000fe20003000000 */
[----:B------:R-:W-:Y:S01]  /*4e50*/  FMUL.FTZ R0, R45, UR8 ;  /* 0x000000082d007c20 */ /* 0x000fe20008410000 */
[----:B------:R-:W-:Y:S01]  /*4e60*/  LOP3.LUT P6, RZ, R95, 0xff00, RZ, 0xc0, !PT ;  /* 0x0000ff005fff7812 */ /* 0x000fe200078cc0ff */
[----:B------:R-:W-:Y:S01]  /*4e70*/  FMUL.FTZ R48, R129, UR8 ;  /* 0x0000000881307c20 */ /* 0x000fe20008410000 */
[----:B------:R-:W-:Y:S02]  /*4e80*/  FSEL R131, R46, RZ, P3 ;  /* 0x000000ff2e837208 */ /* 0x000fe40001800000 */
[----:B------:R-:W-:Y:S02]  /*4e90*/  LOP3.LUT P3, RZ, R160, 0xff0000, RZ, 0xc0, !PT ;  /* 0x00ff0000a0ff7812 */ /* 0x000fe4000786c0ff */
[----:B------:R-:W-:Y:S01]  /*4ea0*/  FSEL R133, R46, RZ, P6 ;  /* 0x000000ff2e857208 */ /* 0x000fe20003000000 */
[----:B------:R-:W-:Y:S01]  /*4eb0*/  FMUL.FTZ R46, R44, UR8 ;  /* 0x000000082c2e7c20 */ /* 0x000fe20008410000 */
[----:B------:R-:W-:-:S02]  /*4ec0*/  LOP3.LUT P6, RZ, R94, 0xff0000, RZ, 0xc0, !PT ;  /* 0x00ff00005eff7812 */ /* 0x000fc400078cc0ff */
[----:B------:R-:W-:Y:S02]  /*4ed0*/  FSEL R53, R0, RZ, P3 ;  /* 0x000000ff00357208 */ /* 0x000fe40001800000 */
[----:B------:R-:W-:Y:S02]  /*4ee0*/  LOP3.LUT P3, RZ, R160, 0xff000000, RZ, 0xc0, !PT ;  /* 0xff000000a0ff7812 */ /* 0x000fe4000786c0ff */
[----:B------:R-:W-:Y:S01]  /*4ef0*/  FSEL R49, R0, RZ, P6 ;  /* 0x000000ff00317208 */ /* 0x000fe20003000000 */
[----:B------:R-:W-:Y:S01]  /*4f00*/  FADD.FTZ R0, R72, -R73 ;  /* 0x8000004948007221 */ /* 0x000fe20000010000 */
[----:B------:R-:W-:Y:S02]  /*4f10*/  FSEL R74, R46, RZ, P3 ;  /* 0x000000ff2e4a7208 */ /* 0x000fe40001800000 */
[----:B------:R-:W-:Y:S01]  /*4f20*/  LOP3.LUT P3, RZ, R160, 0xff00, RZ, 0xc0, !PT ;  /* 0x0000ff00a0ff7812 */ /* 0x000fe2000786c0ff */
[----:B------:R-:W-:Y:S01]  /*4f30*/  FMUL.FTZ R0, R0, UR11 ;  /* 0x0000000b00007c20 */ /* 0x000fe20008410000 */
[----:B------:R-:W-:-:S02]  /*4f40*/  LOP3.LUT P6, RZ, R94, 0xff000000, RZ, 0xc0, !PT ;  /* 0xff0000005eff7812 */ /* 0x000fc400078cc0ff */
[----:B------:R-:W-:Y:S02]  /*4f50*/  FSEL R73, R48, RZ, P3 ;  /* 0x000000ff30497208 */ /* 0x000fe40001800000 */
[----:B------:R-:W-:Y:S02]  /*4f60*/  LOP3.LUT P3, RZ, R94, 0xff00, RZ, 0xc0, !PT ;  /* 0x0000ff005eff7812 */ /* 0x000fe4000786c0ff */
[----:B------:R-:W-:Y:S02]  /*4f70*/  FSEL R128, R46, RZ, P6 ;  /* 0x000000ff2e807208 */ /* 0x000fe40003000000 */
[----:B------:R-:W-:Y:S02]  /*4f80*/  F2FP.F16.F32.PACK_AB R46, R51, R50 ;  /* 0x00000032332e723e */ /* 0x000fe400000000ff */
[----:B------:R-:W-:Y:S02]  /*4f90*/  F2FP.F16.F32.PACK_AB R45, R44, R45 ;  /* 0x0000002d2c2d723e */ /* 0x000fe400000000ff */
[----:B------:R-:W-:-:S02]  /*4fa0*/  F2FP.F16.F32.PACK_AB R51, R134, R75 ;  /* 0x0000004b8633723e */ /* 0x000fc400000000ff */
[----:B------:R-:W-:Y:S01]  /*4fb0*/  F2FP.F16.F32.PACK_AB R44, R129, R0 ;  /* 0x00000000812c723e */ /* 0x000fe200000000ff */
[----:B------:R-:W-:Y:S01]  /*4fc0*/  FMUL.FTZ R0, R0, UR8 ;  /* 0x0000000800007c20 */ /* 0x000fe20008410000 */
[----:B------:R-:W-:Y:S02]  /*4fd0*/  FSEL R75, R48, RZ, P3 ;  /* 0x000000ff304b7208 */ /* 0x000fe40001800000 */
[----:B------:R-:W-:Y:S02]  /*4fe0*/  LOP3.LUT P6, RZ, R160, 0xff, RZ, 0xc0, !PT ;  /* 0x000000ffa0ff7812 */ /* 0x000fe400078cc0ff */
[----:B------:R-:W-:Y:S02]  /*4ff0*/  LOP3.LUT P3, RZ, R94, 0xff, RZ, 0xc0, !PT ;  /* 0x000000ff5eff7812 */ /* 0x000fe4000786c0ff */
[----:B------:R-:W-:Y:S02]  /*5000*/  F2FP.F16.F32.PACK_AB R50, R133, R52 ;  /* 0x000000348532723e */ /* 0x000fe400000000ff */
[----:B------:R-:W-:-:S02]  /*5010*/  FSEL R48, R0, RZ, P3 ;  /* 0x000000ff00307208 */ /* 0x000fc40001800000 */
[----:B------:R-:W-:Y:S02]  /*5020*/  FSEL R52, R0, RZ, P6 ;  /* 0x000000ff00347208 */ /* 0x000fe40003000000 */
[----:B------:R-:W-:Y:S02]  /*5030*/  F2FP.F16.F32.PACK_AB R47, R130, R47 ;  /* 0x0000002f822f723e */ /* 0x000fe400000000ff */
[----:B------:R-:W-:Y:S02]  /*5040*/  F2FP.F16.F32.PACK_AB R55, R132, R55 ;  /* 0x000000378437723e */ /* 0x000fe400000000ff */
[----:B------:R-:W-:Y:S02]  /*5050*/  F2FP.F16.F32.PACK_AB R54, R131, R54 ;  /* 0x000000368336723e */ /* 0x000fe400000000ff */
[----:B------:R-:W-:Y:S02]  /*5060*/  F2FP.F16.F32.PACK_AB R49, R128, R49 ;  /* 0x000000318031723e */ /* 0x000fe400000000ff */
[----:B------:R-:W-:-:S02]  /*5070*/  F2FP.F16.F32.PACK_AB R53, R74, R53 ;  /* 0x000000354a35723e */ /* 0x000fc400000000ff */
[----:B------:R-:W-:Y:S02]  /*5080*/  F2FP.F16.F32.PACK_AB R48, R75, R48 ;  /* 0x000000304b30723e */ /* 0x000fe400000000ff */
[----:B------:R-:W-:Y:S01]  /*5090*/  F2FP.F16.F32.PACK_AB R52, R73, R52 ;  /* 0x000000344934723e */ /* 0x000fe200000000ff */
[----:B------:R-:W-:Y:S06]  /*50a0*/  BRA `(.L_x_629) ;  /* 0x0000001000fc7947 */ /* 0x000fec0003800000 */
.L_x_630:
[--C-:B------:R-:W-:Y:S01]  /*50b0*/  FFMA.FTZ R140, R140, UR29, R154.reuse ;  /* 0x0000001d8c8c7c23 */ /* 0x100fe2000801009a */
[--C-:B------:R-:W-:Y:S01]  /*50c0*/  FFMA.FTZ R137, R137, UR29, R154.reuse ;  /* 0x0000001d89897c23 */ /* 0x100fe2000801009a */
[----:B------:R-:W-:Y:S01]  /*50d0*/  ISETP.GE.U32.AND P3, PT, R160, RZ, PT ;  /* 0x000000ffa000720c */ /* 0x000fe20003f66070 */
        /* <DEDUP_REMOVED lines=8> */
[----:B------:R-:W-:Y:S01]  /*5160*/  FFMA.FTZ R136, R136, UR29, R154 ;  /* 0x0000001d88887c23 */ /* 0x000fe2000801009a */
[----:B------:R-:W-:Y:S01]  /*5170*/  FMUL.FTZ R140, R140, UR8 ;  /* 0x000000088c8c7c20 */ /* 0x000fe20008410000 */
[----:B------:R-:W-:Y:S01]  /*5180*/  FMUL.FTZ R137, R137, UR8 ;  /* 0x0000000889897c20 */ /* 0x000fe20008410000 */
[----:B------:R-:W-:Y:S01]  /*5190*/  FMUL.FTZ R131, R131, UR11 ;  /* 0x0000000b83837c20 */ /* 0x000fe20008410000 */
[----:B------:R-:W-:Y:S01]  /*51a0*/  FADD.FTZ R136, R135, -R136 ;  /* 0x8000008887887221 */ /* 0x000fe20000010000 */
[--C-:B------:R-:W-:Y:S01]  /*51b0*/  FFMA.FTZ R75, R75, UR29, R154.reuse ;  /* 0x0000001d4b4b7c23 */ /* 0x100fe2000801009a */
[----:B0-----:R-:W-:Y:S01]  /*51c0*/  FSEL R48, R140, RZ, P3 ;  /* 0x000000ff8c307208 */ /* 0x001fe20001800000 */
[----:B------:R-:W-:Y:S01]  /*51d0*/  FMUL.FTZ R131, R131, UR8 ;  /* 0x0000000883837c20 */ /* 0x000fe20008410000 */
[----:B------:R-:W-:Y:S01]  /*51e0*/  ISETP.GE.U32.AND P3, PT, R94, RZ, PT ;  /* 0x000000ff5e00720c */ /* 0x000fe20003f66070 */
[----:B------:R-:W-:Y:S01]  /*51f0*/  FMUL.FTZ R136, R136, UR11 ;  /* 0x0000000b88887c20 */ /* 0x000fe20008410000 */
[----:B------:R-:W-:Y:S01]  /*5200*/  FSEL R55, R137, RZ, P6 ;  /* 0x000000ff89377208 */ /* 0x000fe20003000000 */
[----:B------:R-:W-:Y:S01]  /*5210*/  FADD.FTZ R75, R130, -R75 ;  /* 0x8000004b824b7221 */ /* 0x000fe20000010000 */
[C---:B------:R-:W-:Y:S01]  /*5220*/  LOP3.LUT P6, RZ, R95.reuse, 0xff0000, RZ, 0xc0, !PT ;  /* 0x00ff00005fff7812 */ /* 0x040fe200078cc0ff */
[----:B------:R-:W-:Y:S01]  /*5230*/  FFMA.FTZ R132, R132, UR29, R154 ;  /* 0x0000001d84847c23 */ /* 0x000fe2000801009a */
[----:B------:R-:W-:Y:S01]  /*5240*/  ISETP.GE.U32.AND.EX P3, PT, R95, 0x1000000, PT, P3 ;  /* 0x010000005f00780c */ /* 0x000fe20003f66130 */
[----:B------:R-:W-:Y:S01]  /*5250*/  FMUL.FTZ R136, R136, UR8 ;  /* 0x0000000888887c20 */ /* 0x000fe20008410000 */
[----:B------:R-:W-:Y:S01]  /*5260*/  FSEL R51, R137, RZ, P6 ;  /* 0x000000ff89337208 */ /* 0x000fe20003000000 */
[----:B------:R-:W-:Y:S01]  /*5270*/  FMUL.FTZ R75, R75, UR11 ;  /* 0x0000000b4b4b7c20 */ /* 0x000fe20008410000 */
[----:B------:R-:W-:Y:S01]  /*5280*/  LOP3.LUT P6, RZ, R161, 0xff, RZ, 0xc0, !PT ;  /* 0x000000ffa1ff7812 */ /* 0x000fe200078cc0ff */
[----:B------:R-:W-:Y:S01]  /*5290*/  FADD.FTZ R132, R133, -R132 ;  /* 0x8000008485847221 */ /* 0x000fe20000010000 */
[----:B------:R-:W-:Y:S01]  /*52a0*/  FSEL R140, R140, RZ, P3 ;  /* 0x000000ff8c8c7208 */ /* 0x000fe20001800000 */
[----:B------:R-:W-:Y:S01]  /*52b0*/  FFMA.FTZ R74, R74, UR29, R154 ;  /* 0x0000001d4a4a7c23 */ /* 0x000fe2000801009a */
[----:B------:R-:W-:Y:S01]  /*52c0*/  LOP3.LUT P3, RZ, R95, 0xff, RZ, 0xc0, !PT ;  /* 0x000000ff5fff7812 */ /* 0x000fe2000786c0ff */
        /* <DEDUP_REMOVED lines=14> */
[----:B------:R-:W-:Y:S01]  /*53b0*/  FMUL.FTZ R129, R129, UR8 ;  /* 0x0000000881817c20 */ /* 0x000fe20008410000 */
[----:B------:R-:W-:Y:S01]  /*53c0*/  LOP3.LUT P3, RZ, R94, 0xff0000, RZ, 0xc0, !PT ;  /* 0x00ff00005eff7812 */ /* 0x000fe2000786c0ff */
[----:B------:R-:W-:Y:S01]  /*53d0*/  FMUL.FTZ R73, R73, UR11 ;  /* 0x0000000b49497c20 */ /* 0x000fe20008410000 */
[----:B------:R-:W-:-:S02]  /*53e0*/  FSEL R53, R75, RZ, P6 ;  /* 0x000000ff4b357208 */ /* 0x000fc40003000000 */
[----:B------:R-:W-:Y:S01]  /*53f0*/  LOP3.LUT P6, RZ, R160, 0xff000000, RZ, 0xc0, !PT ;  /* 0xff000000a0ff7812 */ /* 0x000fe200078cc0ff */
[----:B------:R-:W-:Y:S01]  /*5400*/  FMUL.FTZ R73, R73, UR8 ;  /* 0x0000000849497c20 */ /* 0x000fe20008410000 */
[----:B------:R-:W-:Y:S02]  /*5410*/  FSEL R49, R75, RZ, P3 ;  /* 0x000000ff4b317208 */ /* 0x000fe40001800000 */
[----:B------:R-:W-:Y:S02]  /*5420*/  LOP3.LUT P3, RZ, R94, 0xff000000, RZ, 0xc0, !PT ;  /* 0xff0000005eff7812 */ /* 0x000fe4000786c0ff */
[----:B------:R-:W-:Y:S02]  /*5430*/  FSEL R0, R132, RZ, P6 ;  /* 0x000000ff84007208 */ /* 0x000fe40003000000 */
[----:B------:R-:W-:Y:S02]  /*5440*/  LOP3.LUT P6, RZ, R160, 0xff00, RZ, 0xc0, !PT ;  /* 0x0000ff00a0ff7812 */ /* 0x000fe400078cc0ff */
[----:B------:R-:W-:-:S02]  /*5450*/  FSEL R132, R132, RZ, P3 ;  /* 0x000000ff84847208 */ /* 0x000fc40001800000 */
[----:B------:R-:W-:Y:S02]  /*5460*/  LOP3.LUT P3, RZ, R94, 0xff00, RZ, 0xc0, !PT ;  /* 0x0000ff005eff7812 */ /* 0x000fe4000786c0ff */
[C---:B------:R-:W-:Y:S02]  /*5470*/  FSEL R75, R129.reuse, RZ, P6 ;  /* 0x000000ff814b7208 */ /* 0x040fe40003000000 */
[----:B------:R-:W-:Y:S02]  /*5480*/  FSEL R129, R129, RZ, P3 ;  /* 0x000000ff81817208 */ /* 0x000fe40001800000 */
[----:B------:R-:W-:Y:S02]  /*5490*/  LOP3.LUT P6, RZ, R160, 0xff, RZ, 0xc0, !PT ;  /* 0x000000ffa0ff7812 */ /* 0x000fe400078cc0ff */
[----:B------:R-:W-:Y:S02]  /*54a0*/  LOP3.LUT P3, RZ, R94, 0xff, RZ, 0xc0, !PT ;  /* 0x000000ff5eff7812 */ /* 0x000fe4000786c0ff */
        /* <DEDUP_REMOVED lines=11> */
.L_x_626:
[----:B------:R-:W-:-:S04]  /*5560*/  ISETP.NE.U32.AND P1, PT, RZ, UR9, PT ;  /* 0x00000009ff007c0c */ /* 0x000fc8000bf25070 */
[----:B------:R-:W-:-:S13]  /*5570*/  ISETP.NE.AND.EX P1, PT, RZ, UR10, PT, P1 ;  /* 0x0000000aff007c0c */ /* 0x000fda000bf25310 */
[----:B------:R-:W-:Y:S05]  /*5580*/  @!P1 BRA `(.L_x_631) ;  /* 0x0000000800049947 */ /* 0x000fea0003800000 */
[----:B------:R-:W-:Y:S05]  /*5590*/  @!P2 BRA `(.L_x_632) ;  /* 0x000000040008a947 */ /* 0x000fea0003800000 */
[--C-:B------:R-:W-:Y:S01]  /*55a0*/  FFMA.FTZ R140, R140, UR29, R154.reuse ;  /* 0x0000001d8c8c7c23 */ /* 0x100fe2000801009a */
[--C-:B------:R-:W-:Y:S01]  /*55b0*/  FFMA.FTZ R137, R137, UR29, R154.reuse ;  /* 0x0000001d89897c23 */ /* 0x100fe2000801009a */
[----:B------:R-:W-:Y:S01]  /*55c0*/  FFMA.FTZ R132, R132, UR29, R154 ;  /* 0x0000001d84847c23 */ /* 0x000fe2000801009a */
[--C-:B0-----:R-:W-:Y:S02]  /*55d0*/  HADD2.F32 R45, -RZ, R43.reuse.H1_H1 ;  /* 0x3000002bff2d7230 */ /* 0x101fe40000004100 */
[----:B------:R-:W-:Y:S01]  /*55e0*/  FADD.FTZ R140, R139, -R140 ;  /* 0x8000008c8b8c7221 */ /* 0x000fe20000010000 */
[----:B------:R-:W-:Y:S01]  /*55f0*/  FFMA.FTZ R131, R131, UR29, R154 ;  /* 0x0000001d83837c23 */ /* 0x000fe2000801009a */
[----:B------:R-:W-:Y:S02]  /*5600*/  HADD2.F32 R44, -RZ, R43.H0_H0 ;  /* 0x2000002bff2c7230 */ /* 0x000fe40000004100 */
[----:B------:R-:W-:Y:S01]  /*5610*/  FADD.FTZ R137, R138, -R137 ;  /* 0x800000898a897221 */ /* 0x000fe20000010000 */
[----:B------:R-:W-:-:S02]  /*5620*/  HADD2.F32 R47, -RZ, R41.H1_H1 ;  /* 0x30000029ff2f7230 */ /* 0x000fc40000004100 */
[----:B------:R-:W-:Y:S01]  /*5630*/  FFMA.FTZ R136, R136, UR29, R154 ;  /* 0x0000001d88887c23 */ /* 0x000fe2000801009a */
[----:B------:R-:W-:Y:S01]  /*5640*/  FADD.FTZ R132, R133, -R132 ;  /* 0x8000008485847221 */ /* 0x000fe20000010000 */
[----:B------:R-:W-:Y:S01]  /*5650*/  FFMA.FTZ R75, R75, UR29, R154 ;  /* 0x0000001d4b4b7c23 */ /* 0x000fe2000801009a */
[--C-:B------:R-:W-:Y:S02]  /*5660*/  HADD2.F32 R0, -RZ, R42.reuse.H0_H0 ;  /* 0x2000002aff007230 */ /* 0x100fe40000004100 */
[----:B------:R-:W-:Y:S01]  /*5670*/  FFMA.FTZ R140, R140, UR11, R45 ;  /* 0x0000000b8c8c7c23 */ /* 0x000fe2000801002d */
[----:B------:R-:W-:Y:S01]  /*5680*/  FADD.FTZ R131, R134, -R131 ;  /* 0x8000008386837221 */ /* 0x000fe20000010000 */
[----:B------:R-:W-:Y:S01]  /*5690*/  ISETP.GE.U32.AND P3, PT, R160, RZ, PT ;  /* 0x000000ffa000720c */ /* 0x000fe20003f66070 */
[----:B------:R-:W-:Y:S01]  /*56a0*/  FFMA.FTZ R137, R137, UR11, R44 ;  /* 0x0000000b89897c23 */ /* 0x000fe2000801002c */
[----:B------:R-:W-:Y:S02]  /*56b0*/  HADD2.F32 R45, -RZ, R42.H1_H1 ;  /* 0x3000002aff2d7230 */ /* 0x000fe40000004100 */
[----:B------:R-:W-:Y:S01]  /*56c0*/  FADD.FTZ R136, R135, -R136 ;  /* 0x8000008887887221 */ /* 0x000fe20000010000 */
[----:B------:R-:W-:-:S02]  /*56d0*/  HADD2.F32 R44, -RZ, R41.H0_H0 ;  /* 0x20000029ff2c7230 */ /* 0x000fc40000004100 */
[----:B------:R-:W-:Y:S01]  /*56e0*/  FFMA.FTZ R132, R132, UR11, R47 ;  /* 0x0000000b84847c23 */ /* 0x000fe2000801002f */
[----:B------:R-:W-:Y:S01]  /*56f0*/  FFMA.FTZ R74, R74, UR29, R154 ;  /* 0x0000001d4a4a7c23 */ /* 0x000fe2000801009a */
[----:B------:R-:W-:Y:S01]  /*5700*/  FADD.FTZ R75, R130, -R75 ;  /* 0x8000004b824b7221 */ /* 0x000fe20000010000 */
[----:B------:R-:W-:Y:S01]  /*5710*/  FMUL.FTZ R47, R140, UR8 ;  /* 0x000000088c2f7c20 */ /* 0x000fe20008410000 */
[----:B------:R-:W-:Y:S01]  /*5720*/  FFMA.FTZ R131, R131, UR11, R0 ;  /* 0x0000000b83837c23 */ /* 0x000fe20008010000 */
[----:B------:R-:W-:Y:S01]  /*5730*/  ISETP.GE.U32.AND.EX P3, PT, R161, 0x1000000, PT, P3 ;  /* 0x01000000a100780c */ /* 0x000fe20003f66130 */
[----:B------:R-:W-:Y:S01]  /*5740*/  FFMA.FTZ R136, R136, UR11, R45 ;  /* 0x0000000b88887c23 */ /* 0x000fe2000801002d */
[----:B------:R-:W-:Y:S01]  /*5750*/  FADD.FTZ R129, R129, -R74 ;  /* 0x8000004a81817221 */ /* 0x000fe20000010000 */
[----:B------:R-:W-:Y:S01]  /*5760*/  FFMA.FTZ R45, R75, UR11, R44 ;  /* 0x0000000b4b2d7c23 */ /* 0x000fe2000801002c */
[----:B------:R-:W-:Y:S01]  /*5770*/  FMUL.FTZ R46, R137, UR8 ;  /* 0x00000008892e7c20 */ /* 0x000fe20008410000 */
[----:B------:R-:W-:Y:S01]  /*5780*/  FMUL.FTZ R44, R131, UR8 ;  /* 0x00000008832c7c20 */ /* 0x000fe20008410000 */
[----:B------:R-:W-:Y:S01]  /*5790*/  FSEL R74, R47, RZ, P3 ;  /* 0x000000ff2f4a7208 */ /* 0x000fe20001800000 */
[----:B------:R-:W-:Y:S01]  /*57a0*/  FFMA.FTZ R73, R73, UR29, R154 ;  /* 0x0000001d49497c23 */ /* 0x000fe2000801009a */
[C---:B------:R-:W-:Y:S01]  /*57b0*/  LOP3.LUT P6, RZ, R161.reuse, 0xff0000, RZ, 0xc0, !PT ;  /* 0x00ff0000a1ff7812 */ /* 0x040fe200078cc0ff */
[----:B------:R-:W-:Y:S01]  /*57c0*/  FMUL.FTZ R52, R136, UR8 ;  /* 0x0000000888347c20 */ /* 0x000fe20008410000 */
[C---:B------:R-:W-:Y:S01]  /*57d0*/  LOP3.LUT P3, RZ, R161.reuse, 0xff, RZ, 0xc0, !PT ;  /* 0x000000ffa1ff7812 */ /* 0x040fe2000786c0ff */
[--C-:B------:R-:W-:Y:S01]  /*57e0*/  HADD2.F32 R0, -RZ, R40.reuse.H0_H0 ;  /* 0x20000028ff007230 */ /* 0x100fe20000004100 */
[----:B------:R-:W-:Y:S01]  /*57f0*/  FSEL R55, R46, RZ, P6 ;  /* 0x000000ff2e377208 */ /* 0x000fe20003000000 */
[----:B------:R-:W-:Y:S01]  /*5800*/  FADD.FTZ R73, R72, -R73 ;  /* 0x8000004948497221 */ /* 0x000fe20000010000 */
[----:B------:R-:W-:Y:S01]  /*5810*/  FSEL R54, R44, RZ, P3 ;  /* 0x000000ff2c367208 */ /* 0x000fe20001800000 */
[----:B------:R-:W-:Y:S01]  /*5820*/  HADD2.F32 R44, -RZ, R40.H1_H1 ;  /* 0x30000028ff2c7230 */ /* 0x000fe20000004100 */
[----:B------:R-:W-:Y:S01]  /*5830*/  LOP3.LUT P6, RZ, R161, 0xff00, RZ, 0xc0, !PT ;  /* 0x0000ff00a1ff7812 */ /* 0x000fe200078cc0ff */
[----:B------:R-:W-:Y:S01]  /*5840*/  FMUL.FTZ R46, R45, UR8 ;  /* 0x000000082d2e7c20 */ /* 0x000fe20008410000 */
[----:B------:R-:W-:Y:S01]  /*5850*/  FMUL.FTZ R47, R132, UR8 ;  /* 0x00000008842f7c20 */ /* 0x000fe20008410000 */
[----:B------:R-:W-:Y:S01]  /*5860*/  FFMA.FTZ R0, R73, UR11, R0 ;  /* 0x0000000b49007c23 */ /* 0x000fe20008010000 */
[----:B------:R-:W-:Y:S01]  /*5870*/  FSEL R133, R52, RZ, P6 ;  /* 0x000000ff34857208 */ /* 0x000fe20003000000 */
[----:B------:R-:W-:Y:S01]  /*5880*/  FFMA.FTZ R129, R129, UR11, R44 ;  /* 0x0000000b81817c23 */ /* 0x000fe2000801002c */
        /* <DEDUP_REMOVED lines=13> */
[----:B------:R-:W-:Y:S02]  /*5960*/  F2FP.F16.F32.PACK_AB R44, R129, R0 ;  /* 0x00000000812c723e */ /* 0x000fe400000000ff */
[----:B------:R-:W-:Y:S02]  /*5970*/  F2FP.F16.F32.PACK_AB R55, R74, R55 ;  /* 0x000000374a37723e */ /* 0x000fe400000000ff */
[----:B------:R-:W-:Y:S02]  /*5980*/  F2FP.F16.F32.PACK_AB R54, R133, R54 ;  /* 0x000000368536723e */ /* 0x000fe400000000ff */
[----:B------:R-:W-:-:S02]  /*5990*/  F2FP.F16.F32.PACK_AB R53, R75, R72 ;  /* 0x000000484b35723e */ /* 0x000fc400000000ff */
[----:B------:R-:W-:Y:S01]  /*59a0*/  F2FP.F16.F32.PACK_AB R52, R73, R52 ;  /* 0x000000344934723e */ /* 0x000fe200000000ff */
[----:B------:R-:W-:Y:S06]  /*59b0*/  BRA `(.L_x_629) ;  /* 0x0000000800b87947 */ /* 0x000fec0003800000 */
.L_x_632:
[--C-:B------:R-:W-:Y:S01]  /*59c0*/  FFMA.FTZ R140, R140, UR29, R154.reuse ;  /* 0x0000001d8c8c7c23 */ /* 0x100fe2000801009a */
[--C-:B------:R-:W-:Y:S01]  /*59d0*/  FFMA.FTZ R137, R137, UR29, R154.reuse ;  /* 0x0000001d89897c23 */ /* 0x100fe2000801009a */
[--C-:B0-----:R-:W-:Y:S02]  /*59e0*/  HADD2.F32 R55, -RZ, R43.reuse.H1_H1 ;  /* 0x3000002bff377230 */ /* 0x101fe40000004100 */
[----:B------:R-:W-:Y:S01]  /*59f0*/  FFMA.FTZ R136, R136, UR29, R154 ;  /* 0x0000001d88887c23 */ /* 0x000fe2000801009a */
[----:B------:R-:W-:Y:S01]  /*5a00*/  FADD.FTZ R140, R139, -R140 ;  /* 0x8000008c8b8c7221 */ /* 0x000fe20000010000 */
[----:B------:R-:W-:Y:S02]  /*5a10*/  HADD2.F32 R0, -RZ, R43.H0_H0 ;  /* 0x2000002bff007230 */ /* 0x000fe40000004100 */
[----:B------:R-:W-:Y:S01]  /*5a20*/  FADD.FTZ R137, R138, -R137 ;  /* 0x800000898a897221 */ /* 0x000fe20000010000 */
[----:B------:R-:W-:Y:S01]  /*5a30*/  FFMA.FTZ R131, R131, UR29, R154 ;  /* 0x0000001d83837c23 */ /* 0x000fe2000801009a */
[----:B------:R-:W-:-:S02]  /*5a40*/  HADD2.F32 R53, -RZ, R42.H1_H1 ;  /* 0x3000002aff357230 */ /* 0x000fc40000004100 */
[----:B------:R-:W-:Y:S01]  /*5a50*/  FFMA.FTZ R55, R140, UR11, R55 ;  /* 0x0000000b8c377c23 */ /* 0x000fe20008010037 */
[----:B------:R-:W-:Y:S01]  /*5a60*/  FADD.FTZ R136, R135, -R136 ;  /* 0x8000008887887221 */ /* 0x000fe20000010000 */
[----:B------:R-:W-:Y:S02]  /*5a70*/  HADD2.F32 R52, -RZ, R42.H0_H0 ;  /* 0x2000002aff347230 */ /* 0x000fe40000004100 */
[----:B------:R-:W-:Y:S01]  /*5a80*/  FFMA.FTZ R137, R137, UR11, R0 ;  /* 0x0000000b89897c23 */ /* 0x000fe20008010000 */
[----:B------:R-:W-:Y:S01]  /*5a90*/  ISETP.GE.U32.AND P3, PT, R160, RZ, PT ;  /* 0x000000ffa000720c */ /* 0x000fe20003f66070 */
[--C-:B------:R-:W-:Y:S01]  /*5aa0*/  FFMA.FTZ R75, R75, UR29, R154.reuse ;  /* 0x0000001d4b4b7c23 */ /* 0x100fe2000801009a */
[----:B------:R-:W-:Y:S01]  /*5ab0*/  FADD.FTZ R131, R134, -R131 ;  /* 0x8000008386837221 */ /* 0x000fe20000010000 */
[--C-:B------:R-:W-:Y:S01]  /*5ac0*/  FFMA.FTZ R132, R132, UR29, R154.reuse ;  /* 0x0000001d84847c23 */ /* 0x100fe2000801009a */
[----:B------:R-:W-:Y:S01]  /*5ad0*/  FFMA.FTZ R74, R74, UR29, R154 ;  /* 0x0000001d4a4a7c23 */ /* 0x000fe2000801009a */
[----:B------:R-:W-:Y:S01]  /*5ae0*/  FMUL.FTZ R55, R55, UR8 ;  /* 0x0000000837377c20 */ /* 0x000fe20008410000 */
[----:B------:R-:W-:-:S02]  /*5af0*/  HADD2.F32 R0, -RZ, R41.H0_H0 ;  /* 0x20000029ff007230 */ /* 0x000fc40000004100 */
[----:B------:R-:W-:Y:S01]  /*5b00*/  FFMA.FTZ R136, R136, UR11, R53 ;  /* 0x0000000b88887c23 */ /* 0x000fe20008010035 */
[----:B------:R-:W-:Y:S01]  /*5b10*/  ISETP.GE.U32.AND.EX P3, PT, R161, 0x1000000, PT, P3 ;  /* 0x01000000a100780c */ /* 0x000fe20003f66130 */
[----:B------:R-:W-:Y:S01]  /*5b20*/  FMUL.FTZ R137, R137, UR8 ;  /* 0x0000000889897c20 */ /* 0x000fe20008410000 */
[----:B------:R-:W-:Y:S01]  /*5b30*/  FADD.FTZ R75, R130, -R75 ;  /* 0x8000004b824b7221 */ /* 0x000fe20000010000 */
[----:B------:R-:W-:Y:S01]  /*5b40*/  FFMA.FTZ R131, R131, UR11, R52 ;  /* 0x0000000b83837c23 */ /* 0x000fe20008010034 */
[----:B------:R-:W-:Y:S01]  /*5b50*/  HADD2.F32 R53, -RZ, R41.H1_H1 ;  /* 0x30000029ff357230 */ /* 0x000fe20000004100 */
[----:B------:R-:W-:Y:S01]  /*5b60*/  LOP3.LUT P6, RZ, R161, 0xff0000, RZ, 0xc0, !PT ;  /* 0x00ff0000a1ff7812 */ /* 0x000fe200078cc0ff */
[----:B------:R-:W-:Y:S01]  /*5b70*/  FADD.FTZ R132, R133, -R132 ;  /* 0x8000008485847221 */ /* 0x000fe20000010000 */
[----:B------:R-:W-:Y:S01]  /*5b80*/  FADD.FTZ R129, R129, -R74 ;  /* 0x8000004a81817221 */ /* 0x000fe20000010000 */
[----:B------:R-:W-:Y:S01]  /*5b90*/  FFMA.FTZ R73, R73, UR29, R154 ;  /* 0x0000001d49497c23 */ /* 0x000fe2000801009a */
[----:B------:R-:W-:Y:S01]  /*5ba0*/  FSEL R74, R55, RZ, P3 ;  /* 0x000000ff374a7208 */ /* 0x000fe20001800000 */
[----:B------:R-:W-:Y:S01]  /*5bb0*/  FFMA.FTZ R75, R75, UR11, R0 ;  /* 0x0000000b4b4b7c23 */ /* 0x000fe20008010000 */
[----:B------:R-:W-:Y:S01]  /*5bc0*/  FMUL.FTZ R131, R131, UR8 ;  /* 0x0000000883837c20 */ /* 0x000fe20008410000 */
[----:B------:R-:W-:Y:S01]  /*5bd0*/  FMUL.FTZ R136, R136, UR8 ;  /* 0x0000000888887c20 */ /* 0x000fe20008410000 */
[----:B------:R-:W-:Y:S01]  /*5be0*/  FSEL R55, R137, RZ, P6 ;  /* 0x000000ff89377208 */ /* 0x000fe20003000000 */
[----:B------:R-:W-:-:S02]  /*5bf0*/  HADD2.F32 R52, -RZ, R40.H1_H1 ;  /* 0x30000028ff347230 */ /* 0x000fc40000004100 */
[----:B------:R-:W-:Y:S01]  /*5c00*/  FFMA.FTZ R53, R132, UR11, R53 ;  /* 0x0000000b84357c23 */ /* 0x000fe20008010035 */
[----:B------:R-:W-:Y:S01]  /*5c10*/  HADD2.F32 R0, -RZ, R40.H0_H0 ;  /* 0x20000028ff007230 */ /* 0x000fe20000004100 */
[C---:B------:R-:W-:Y:S01]  /*5c20*/  LOP3.LUT P3, RZ, R161.reuse, 0xff, RZ, 0xc0, !PT ;  /* 0x000000ffa1ff7812 */ /* 0x040fe2000786c0ff */
[----:B------:R-:W-:Y:S01]  /*5c30*/  FADD.FTZ R73, R72, -R73 ;  /* 0x8000004948497221 */ /* 0x000fe20000010000 */
[----:B------:R-:W-:Y:S01]  /*5c40*/  LOP3.LUT P6, RZ, R161, 0xff00, RZ, 0xc0, !PT ;  /* 0x0000ff00a1ff7812 */ /* 0x000fe200078cc0ff */
[----:B------:R-:W-:Y:S01]  /*5c50*/  FMUL.FTZ R75, R75, UR8 ;  /* 0x000000084b4b7c20 */ /* 0x000fe20008410000 */
[----:B------:R-:W-:Y:S01]  /*5c60*/  FSEL R131, R131, RZ, P3 ;  /* 0x000000ff83837208 */ /* 0x000fe20001800000 */
[----:B------:R-:W-:Y:S01]  /*5c70*/  FMUL.FTZ R54, R53, UR8 ;  /* 0x0000000835367c20 */ /* 0x000fe20008410000 */
[----:B------:R-:W-:Y:S01]  /*5c80*/  FSEL R136, R136, RZ, P6 ;  /* 0x000000ff88887208 */ /* 0x000fe20003000000 */
[----:B------:R-:W-:Y:S01]  /*5c90*/  FFMA.FTZ R52, R129, UR11, R52 ;  /* 0x0000000b81347c23 */ /* 0x000fe20008010034 */
[----:B------:R-:W-:Y:S01]  /*5ca0*/  FFMA.FTZ R0, R73, UR11, R0 ;  /* 0x0000000b49007c23 */ /* 0x000fe20008010000 */
[----:B------:R-:W-:-:S02]  /*5cb0*/  LOP3.LUT P3, RZ, R160, 0xff0000, RZ, 0xc0, !PT ;  /* 0x00ff0000a0ff7812 */ /* 0x000fc4000786c0ff */
[----:B------:R-:W-:Y:S01]  /*5cc0*/  LOP3.LUT P6, RZ, R160, 0xff000000, RZ, 0xc0, !PT ;  /* 0xff000000a0ff7812 */ /* 0x000fe200078cc0ff */
[----:B------:R-:W-:Y:S01]  /*5cd0*/  FMUL.FTZ R52, R52, UR8 ;  /* 0x0000000834347c20 */ /* 0x000fe20008410000 */
[----:B------:R-:W-:Y:S01]  /*5ce0*/  FSEL R53, R75, RZ, P3 ;  /* 0x000000ff4b357208 */ /* 0x000fe20001800000 */
[----:B------:R-:W-:Y:S01]  /*5cf0*/  FMUL.FTZ R0, R0, UR8 ;  /* 0x0000000800007c20 */ /* 0x000fe20008410000 */
[----:B------:R-:W-:Y:S02]  /*5d00*/  FSEL R72, R54, RZ, P6 ;  /* 0x000000ff36487208 */ /* 0x000fe40003000000 */
[C---:B------:R-:W-:Y:S02]  /*5d10*/  LOP3.LUT P3, RZ, R160.reuse, 0xff00, RZ, 0xc0, !PT ;  /* 0x0000ff00a0ff7812 */ /* 0x040fe4000786c0ff */
[----:B------:R-:W-:Y:S02]  /*5d20*/  LOP3.LUT P6, RZ, R160, 0xff, RZ, 0xc0, !PT ;  /* 0x000000ffa0ff7812 */ /* 0x000fe400078cc0ff */
[----:B------:R-:W-:-:S02]  /*5d30*/  FSEL R73, R52, RZ, P3 ;  /* 0x000000ff34497208 */ /* 0x000fc40001800000 */
[----:B------:R-:W-:Y:S02]  /*5d40*/  FSEL R0, R0, RZ, P6 ;  /* 0x000000ff00007208 */ /* 0x000fe40003000000 */
[----:B------:R-:W-:Y:S02]  /*5d50*/  F2FP.F16.F32.PACK_AB R55, R74, R55 ;  /* 0x000000374a37723e */ /* 0x000fe400000000ff */
[----:B------:R-:W-:Y:S02]  /*5d60*/  F2FP.F16.F32.PACK_AB R54, R136, R131 ;  /* 0x000000838836723e */ /* 0x000fe400000000ff */
[----:B------:R-:W-:Y:S02]  /*5d70*/  F2FP.F16.F32.PACK_AB R53, R72, R53 ;  /* 0x000000354835723e */ /* 0x000fe400000000ff */
[----:B------:R-:W-:Y:S01]  /*5d80*/  F2FP.F16.F32.PACK_AB R52, R73, R0 ;  /* 0x000000004934723e */ /* 0x000fe200000000ff */
[----:B------:R-:W-:Y:S06]  /*5d90*/  BRA `(.L_x_629) ;  /* 0x0000000400c07947 */ /* 0x000fec0003800000 */
.L_x_631:
[----:B------:R-:W-:Y:S05]  /*5da0*/  @!P2 BRA `(.L_x_633) ;  /* 0x0000000000e8a947 */ /* 0x000fea0003800000 */
[--C-:B------:R-:W-:Y:S01]  /*5db0*/  FFMA.FTZ R140, R140, UR29, R154.reuse ;  /* 0x0000001d8c8c7c23 */ /* 0x100fe2000801009a */
        /* <DEDUP_REMOVED lines=8> */
[----:B0-----:R-:W-:Y:S01]  /*5e40*/  FMUL.FTZ R47, R137, UR11 ;  /* 0x0000000b892f7c20 */ /* 0x001fe20008410000 */
[----:B------:R-:W-:Y:S01]  /*5e50*/  FADD.FTZ R136, R135, -R136 ;  /* 0x8000008887887221 */ /* 0x000fe20000010000 */
[--C-:B------:R-:W-:Y:S01]  /*5e60*/  FFMA.FTZ R75, R75, UR29, R154.reuse ;  /* 0x0000001d4b4b7c23 */ /* 0x100fe2000801009a */
[----:B------:R-:W-:Y:S01]  /*5e70*/  FFMA.FTZ R132, R132, UR29, R154 ;  /* 0x0000001d84847c23 */ /* 0x000fe2000801009a */
[----:B------:R-:W-:Y:S01]  /*5e80*/  FMUL.FTZ R44, R140, UR8 ;  /* 0x000000088c2c7c20 */ /* 0x000fe20008410000 */
[----:B------:R-:W-:Y:S01]  /*5e90*/  ISETP.GE.U32.AND.EX P3, PT, R161, 0x1000000, PT, P3 ;  /* 0x01000000a100780c */ /* 0x000fe20003f66130 */
[----:B------:R-:W-:Y:S01]  /*5ea0*/  FMUL.FTZ R0, R47, UR8 ;  /* 0x000000082f007c20 */ /* 0x000fe20008410000 */
[----:B------:R-:W-:Y:S01]  /*5eb0*/  LOP3.LUT P6, RZ, R161, 0xff0000, RZ, 0xc0, !PT ;  /* 0x00ff0000a1ff7812 */ /* 0x000fe200078cc0ff */
[----:B------:R-:W-:Y:S01]  /*5ec0*/  FMUL.FTZ R131, R131, UR11 ;  /* 0x0000000b83837c20 */ /* 0x000fe20008410000 */
[----:B------:R-:W-:Y:S01]  /*5ed0*/  FMUL.FTZ R136, R136, UR11 ;  /* 0x0000000b88887c20 */ /* 0x000fe20008410000 */
[----:B------:R-:W-:Y:S01]  /*5ee0*/  FADD.FTZ R75, R130, -R75 ;  /* 0x8000004b824b7221 */ /* 0x000fe20000010000 */
[----:B------:R-:W-:Y:S01]  /*5ef0*/  FADD.FTZ R132, R133, -R132 ;  /* 0x8000008485847221 */ /* 0x000fe20000010000 */
[--C-:B------:R-:W-:Y:S01]  /*5f00*/  FFMA.FTZ R74, R74, UR29, R154.reuse ;  /* 0x0000001d4a4a7c23 */ /* 0x100fe2000801009a */
[----:B------:R-:W-:Y:S01]  /*5f10*/  FFMA.FTZ R73, R73, UR29, R154 ;  /* 0x0000001d49497c23 */ /* 0x000fe2000801009a */
        /* <DEDUP_REMOVED lines=8> */
[----:B------:R-:W-:Y:S01]  /*5fa0*/  FADD.FTZ R74, R129, -R74 ;  /* 0x8000004a814a7221 */ /* 0x000fe20000010000 */
[----:B------:R-:W-:Y:S01]  /*5fb0*/  FADD.FTZ R73, R72, -R73 ;  /* 0x8000004948497221 */ /* 0x000fe20000010000 */
[----:B------:R-:W-:Y:S01]  /*5fc0*/  FMUL.FTZ R0, R45, UR8 ;  /* 0x000000082d007c20 */ /* 0x000fe20008410000 */
[----:B------:R-:W-:Y:S01]  /*5fd0*/  FSEL R54, R44, RZ, P3 ;  /* 0x000000ff2c367208 */ /* 0x000fe20001800000 */
[----:B------:R-:W-:Y:S01]  /*5fe0*/  FMUL.FTZ R53, R74, UR11 ;  /* 0x0000000b4a357c20 */ /* 0x000fe20008410000 */
[----:B------:R-:W-:Y:S01]  /*5ff0*/  FSEL R129, R46, RZ, P6 ;  /* 0x000000ff2e817208 */ /* 0x000fe20003000000 */
[----:B------:R-:W-:Y:S01]  /*6000*/  FMUL.FTZ R46, R132, UR8 ;  /* 0x00000008842e7c20 */ /* 0x000fe20008410000 */
[C---:B------:R-:W-:Y:S01]  /*6010*/  LOP3.LUT P3, RZ, R160.reuse, 0xff0000, RZ, 0xc0, !PT ;  /* 0x00ff0000a0ff7812 */ /* 0x040fe2000786c0ff */
[----:B------:R-:W-:Y:S01]  /*6020*/  FMUL.FTZ R44, R73, UR11 ;  /* 0x0000000b492c7c20 */ /* 0x000fe20008410000 */
[----:B------:R-:W-:Y:S01]  /*6030*/  LOP3.LUT P6, RZ, R160, 0xff000000, RZ, 0xc0, !PT ;  /* 0xff000000a0ff7812 */ /* 0x000fe200078cc0ff */
[----:B------:R-:W-:Y:S01]  /*6040*/  FMUL.FTZ R52, R53, UR8 ;  /* 0x0000000835347c20 */ /* 0x000fe20008410000 */
[----:B------:R-:W-:Y:S01]  /*6050*/  FSEL R72, R0, RZ, P3 ;  /* 0x000000ff00487208 */ /* 0x000fe20001800000 */
[----:B------:R-:W-:Y:S01]  /*6060*/  FMUL.FTZ R0, R44, UR8 ;  /* 0x000000082c007c20 */ /* 0x000fe20008410000 */
        /* <DEDUP_REMOVED lines=14> */
.L_x_633:
[--C-:B------:R-:W-:Y:S01]  /*6150*/  FFMA.FTZ R140, R140, UR29, R154.reuse ;  /* 0x0000001d8c8c7c23 */ /* 0x100fe2000801009a */
[--C-:B------:R-:W-:Y:S01]  /*6160*/  FFMA.FTZ R137, R137, UR29, R154.reuse ;  /* 0x0000001d89897c23 */ /* 0x100fe2000801009a */
[--C-:B------:R-:W-:Y:S01]  /*6170*/  FFMA.FTZ R131, R131, UR29, R154.reuse ;  /* 0x0000001d83837c23 */ /* 0x100fe2000801009a */
[----:B------:R-:W-:Y:S01]  /*6180*/  FFMA.FTZ R136, R136, UR29, R154 ;  /* 0x0000001d88887c23 */ /* 0x000fe2000801009a */
[----:B------:R-:W-:Y:S01]  /*6190*/  FADD.FTZ R140, R139, -R140 ;  /* 0x8000008c8b8c7221 */ /* 0x000fe20000010000 */
[----:B------:R-:W-:Y:S01]  /*61a0*/  FADD.FTZ R137, R138, -R137 ;  /* 0x800000898a897221 */ /* 0x000fe20000010000 */
[----:B------:R-:W-:Y:S01]  /*61b0*/  FADD.FTZ R131, R134, -R131 ;  /* 0x8000008386837221 */ /* 0x000fe20000010000 */
[----:B------:R-:W-:Y:S01]  /*61c0*/  ISETP.GE.U32.AND P3, PT, R160, RZ, PT ;  /* 0x000000ffa000720c */ /* 0x000fe20003f66070 */
[----:B------:R-:W-:Y:S01]  /*61d0*/  FMUL.FTZ R140, R140, UR11 ;  /* 0x0000000b8c8c7c20 */ /* 0x000fe20008410000 */
[----:B------:R-:W-:Y:S01]  /*61e0*/  FMUL.FTZ R137, R137, UR11 ;  /* 0x0000000b89897c20 */ /* 0x000fe20008410000 */
[----:B------:R-:W-:Y:S01]  /*61f0*/  FADD.FTZ R136, R135, -R136 ;  /* 0x8000008887887221 */ /* 0x000fe20000010000 */
[--C-:B------:R-:W-:Y:S01]  /*6200*/  FFMA.FTZ R75, R75, UR29, R154.reuse ;  /* 0x0000001d4b4b7c23 */ /* 0x100fe2000801009a */
[----:B------:R-:W-:Y:S01]  /*6210*/  FFMA.FTZ R132, R132, UR29, R154 ;  /* 0x0000001d84847c23 */ /* 0x000fe2000801009a */
[----:B------:R-:W-:Y:S01]  /*6220*/  FMUL.FTZ R140, R140, UR8 ;  /* 0x000000088c8c7c20 */ /* 0x000fe20008410000 */
[----:B------:R-:W-:Y:S01]  /*6230*/  ISETP.GE.U32.AND.EX P3, PT, R161, 0x1000000, PT, P3 ;  /* 0x01000000a100780c */ /* 0x000fe20003f66130 */
[----:B------:R-:W-:Y:S01]  /*6240*/  FMUL.FTZ R131, R131, UR11 ;  /* 0x0000000b83837c20 */ /* 0x000fe20008410000 */
[----:B------:R-:W-:Y:S01]  /*6250*/  FMUL.FTZ R137, R137, UR8 ;  /* 0x0000000889897c20 */ /* 0x000fe20008410000 */
[----:B------:R-:W-:Y:S01]  /*6260*/  LOP3.LUT P6, RZ, R161, 0xff0000, RZ, 0xc0, !PT ;  /* 0x00ff0000a1ff7812 */ /* 0x000fe200078cc0ff */
[----:B------:R-:W-:Y:S01]  /*6270*/  FMUL.FTZ R136, R136, UR11 ;  /* 0x0000000b88887c20 */ /* 0x000fe20008410000 */
[----:B------:R-:W-:Y:S01]  /*6280*/  FADD.FTZ R75, R130, -R75 ;  /* 0x8000004b824b7221 */ /* 0x000fe20000010000 */
[----:B------:R-:W-:Y:S01]  /*6290*/  FADD.FTZ R132, R133, -R132 ;  /* 0x8000008485847221 */ /* 0x000fe20000010000 */
[--C-:B------:R-:W-:Y:S01]  /*62a0*/  FFMA.FTZ R74, R74, UR29, R154.reuse ;  /* 0x0000001d4a4a7c23 */ /* 0x100fe2000801009a */
[----:B------:R-:W-:Y:S01]  /*62b0*/  FFMA.FTZ R73, R73, UR29, R154 ;  /* 0x0000001d49497c23 */ /* 0x000fe2000801009a */
[----:B------:R-:W-:Y:S01]  /*62c0*/  FSEL R140, R140, RZ, P3 ;  /* 0x000000ff8c8c7208 */ /* 0x000fe20001800000 */
[----:B------:R-:W-:Y:S01]  /*62d0*/  FMUL.FTZ R131, R131, UR8 ;  /* 0x0000000883837c20 */ /* 0x000fe20008410000 */
[----:B------:R-:W-:Y:S01]  /*62e0*/  LOP3.LUT P3, RZ, R161, 0xff, RZ, 0xc0, !PT ;  /* 0x000000ffa1ff7812 */ /* 0x000fe2000786c0ff */
[----:B------:R-:W-:Y:S01]  /*62f0*/  FMUL.FTZ R136, R136, UR8 ;  /* 0x0000000888887c20 */ /* 0x000fe20008410000 */
[----:B0-----:R-:W-:Y:S01]  /*6300*/  FSEL R55, R137, RZ, P6 ;  /* 0x000000ff89377208 */ /* 0x001fe20003000000 */
[----:B------:R-:W-:Y:S01]  /*6310*/  FMUL.FTZ R75, R75, UR11 ;  /* 0x0000000b4b4b7c20 */ /* 0x000fe20008410000 */
[----:B------:R-:W-:Y:S01]  /*6320*/  LOP3.LUT P6, RZ, R161, 0xff00, RZ, 0xc0, !PT ;  /* 0x0000ff00a1ff7812 */ /* 0x000fe200078cc0ff */
[----:B------:R-:W-:Y:S01]  /*6330*/  FMUL.FTZ R132, R132, UR11 ;  /* 0x0000000b84847c20 */ /* 0x000fe20008410000 */
[----:B------:R-:W-:Y:S01]  /*6340*/  FADD.FTZ R129, R129, -R74 ;  /* 0x8000004a81817221 */ /* 0x000fe20000010000 */
[----:B------:R-:W-:Y:S01]  /*6350*/  FADD.FTZ R73, R72, -R73 ;  /* 0x8000004948497221 */ /* 0x000fe20000010000 */
        /* <DEDUP_REMOVED lines=19> */
[----:B------:R-:W-:-:S07]  /*6490*/  F2FP.F16.F32.PACK_AB R52, R129, R52 ;  /* 0x000000348134723e */ /* 0x000fce00000000ff */
.L_x_629:
        /* <DEDUP_REMOVED lines=39> */
[----:B------:R-:W-:Y:S01]  /*6710*/  FFMA.FTZ R67, R67, UR11, R0 ;  /* 0x0000000b43437c23 */ /* 0x000fe20008010000 */
[----:B------:R-:W-:Y:S01]  /*6720*/  ISETP.GE.U32.AND.EX P6, PT, R97, 0x1000000, PT, P6 ;  /* 0x010000006100780c */ /* 0x000fe20003fc6160 */
[----:B------:R-:W-:Y:S01]  /*6730*/  FMUL.FTZ R0, R46, UR8 ;  /* 0x000000082e007c20 */ /* 0x000fe20008410000 */
[----:B------:R-:W-:Y:S01]  /*6740*/  FSEL R60, R44, RZ, P3 ;  /* 0x000000ff2c3c7208 */ /* 0x000fe20001800000 */
[----:B------:R-:W-:Y:S01]  /*6750*/  FFMA.FTZ R51, R68, UR11, R47 ;  /* 0x0000000b44337c23 */ /* 0x000fe2000801002f */
[----:B------:R-:W-:Y:S01]  /*6760*/  LOP3.LUT P3, RZ, R159, 0xff, RZ, 0xc0, !PT ;  /* 0x000000ff9fff7812 */ /* 0x000fe2000786c0ff */
[----:B------:R-:W-:Y:S01]  /*6770*/  FFMA.FTZ R66, R66, UR29, R154 ;  /* 0x0000001d42427c23 */ /* 0x000fe2000801009a */
[----:B------:R-:W-:Y:S01]  /*6780*/  FADD.FTZ R58, R59, -R58 ;  /* 0x8000003a3b3a7221 */ /* 0x000fe20000010000 */
[----:B------:R-:W-:Y:S01]  /*6790*/  FSEL R59, R44, RZ, P6 ;  /* 0x000000ff2c3b7208 */ /* 0x000fe20003000000 */
[----:B------:R-:W-:Y:S01]  /*67a0*/  HADD2.F32 R45, -RZ, R33.H1_H1 ;  /* 0x30000021ff2d7230 */ /* 0x000fe20000004100 */
[----:B------:R-:W-:Y:S01]  /*67b0*/  LOP3.LUT P6, RZ, R97, 0xff, RZ, 0xc0, !PT ;  /* 0x000000ff61ff7812 */ /* 0x000fe200078cc0ff */
[----:B------:R-:W-:Y:S01]  /*67c0*/  FMUL.FTZ R44, R51, UR8 ;  /* 0x00000008332c7c20 */ /* 0x000fe20008410000 */
[C---:B------:R-:W-:Y:S01]  /*67d0*/  FSEL R54, R0.reuse, RZ, P3 ;  /* 0x000000ff00367208 */ /* 0x040fe20001800000 */
        /* <DEDUP_REMOVED lines=8> */
[----:B------:R-:W-:Y:S01]  /*6860*/  HADD2.F32 R45, -RZ, R32.H1_H1 ;  /* 0x30000020ff2d7230 */ /* 0x000fe20000004100 */
[----:B------:R-:W-:Y:S01]  /*6870*/  LOP3.LUT P3, RZ, R158, 0xff0000, RZ, 0xc0, !PT ;  /* 0x00ff00009eff7812 */ /* 0x000fe2000786c0ff */
[----:B------:R-:W-:Y:S01]  /*6880*/  FADD.FTZ R57, R56, -R57 ;  /* 0x8000003938397221 */ /* 0x000fe20000010000 */
[----:B------:R-:W-:Y:S01]  /*6890*/  FSEL R65, R44, RZ, P6 ;  /* 0x000000ff2c417208 */ /* 0x000fe20003000000 */
[----:B------:R-:W-:Y:S01]  /*68a0*/  FMUL.FTZ R44, R66, UR8 ;  /* 0x00000008422c7c20 */ /* 0x000fe20008410000 */
[----:B------:R-:W-:Y:S01]  /*68b0*/  LOP3.LUT P6, RZ, R96, 0xff0000, RZ, 0xc0, !PT ;  /* 0x00ff000060ff7812 */ /* 0x000fe200078cc0ff */
[----:B------:R-:W-:Y:S01]  /*68c0*/  FFMA.FTZ R49, R58, UR11, R45 ;  /* 0x0000000b3a317c23 */ /* 0x000fe2000801002d */
[----:B------:R-:W-:-:S02]  /*68d0*/  FSEL R53, R0, RZ, P3 ;  /* 0x000000ff00357208 */ /* 0x000fc40001800000 */
[----:B------:R-:W-:Y:S01]  /*68e0*/  LOP3.LUT P3, RZ, R158, 0xff000000, RZ, 0xc0, !PT ;  /* 0xff0000009eff7812 */ /* 0x000fe2000786c0ff */
[----:B------:R-:W-:Y:S01]  /*68f0*/  FMUL.FTZ R48, R49, UR8 ;  /* 0x0000000831307c20 */ /* 0x000fe20008410000 */
[----:B------:R-:W-:Y:S01]  /*6900*/  FSEL R56, R0, RZ, P6 ;  /* 0x000000ff00387208 */ /* 0x000fe20003000000 */
[----:B------:R-:W-:Y:S01]  /*6910*/  HADD2.F32 R0, -RZ, R32.H0_H0 ;  /* 0x20000020ff007230 */ /* 0x000fe20000004100 */
[----:B------:R-:W-:Y:S02]  /*6920*/  FSEL R58, R44, RZ, P3 ;  /* 0x000000ff2c3a7208 */ /* 0x000fe40001800000 */
[----:B------:R-:W-:Y:S02]  /*6930*/  LOP3.LUT P3, RZ, R158, 0xff00, RZ, 0xc0, !PT ;  /* 0x0000ff009eff7812 */ /* 0x000fe4000786c0ff */
[----:B------:R-:W-:Y:S01]  /*6940*/  LOP3.LUT P6, RZ, R96, 0xff000000, RZ, 0xc0, !PT ;  /* 0xff00000060ff7812 */ /* 0x000fe200078cc0ff */
[----:B------:R-:W-:Y:S01]  /*6950*/  FFMA.FTZ R0, R57, UR11, R0 ;  /* 0x0000000b39007c23 */ /* 0x000fe20008010000 */
[----:B------:R-:W-:-:S02]  /*6960*/  FSEL R57, R48, RZ, P3 ;  /* 0x000000ff30397208 */ /* 0x000fc40001800000 */
[----:B------:R-:W-:Y:S02]  /*6970*/  LOP3.LUT P3, RZ, R96, 0xff00, RZ, 0xc0, !PT ;  /* 0x0000ff0060ff7812 */ /* 0x000fe4000786c0ff */
[----:B------:R-:W-:Y:S02]  /*6980*/  FSEL R61, R44, RZ, P6 ;  /* 0x000000ff2c3d7208 */ /* 0x000fe40003000000 */
[----:B------:R-:W-:Y:S02]  /*6990*/  F2FP.F16.F32.PACK_AB R46, R51, R46 ;  /* 0x0000002e332e723e */ /* 0x000fe400000000ff */
[----:B------:R-:W-:Y:S02]  /*69a0*/  F2FP.F16.F32.PACK_AB R51, R59, R52 ;  /* 0x000000343b33723e */ /* 0x000fe400000000ff */
[----:B------:R-:W-:Y:S01]  /*69b0*/  F2FP.F16.F32.PACK_AB R44, R49, R0 ;  /* 0x00000000312c723e */ /* 0x000fe200000000ff */
[----:B------:R-:W-:Y:S01]  /*69c0*/  FMUL.FTZ R0, R0, UR8 ;  /* 0x0000000800007c20 */ /* 0x000fe20008410000 */
[----:B------:R-:W-:-:S02]  /*69d0*/  FSEL R59, R48, RZ, P3 ;  /* 0x000000ff303b7208 */ /* 0x000fc40001800000 */
[----:B------:R-:W-:Y:S02]  /*69e0*/  LOP3.LUT P6, RZ, R158, 0xff, RZ, 0xc0, !PT ;  /* 0x000000ff9eff7812 */ /* 0x000fe400078cc0ff */
        /* <DEDUP_REMOVED lines=13> */
.L_x_636:
[--C-:B------:R-:W-:Y:S01]  /*6ac0*/  FFMA.FTZ R71, R71, UR29, R154.reuse ;  /* 0x0000001d47477c23 */ /* 0x100fe2000801009a */
[--C-:B0-----:R-:W-:Y:S02]  /*6ad0*/  HADD2.F32 R48, -RZ, R35.reuse.H0_H0 ;  /* 0x20000023ff307230 */ /* 0x101fe40000004100 */
[----:B------:R-:W-:Y:S01]  /*6ae0*/  FFMA.FTZ R70, R70, UR29, R154 ;  /* 0x0000001d46467c23 */ /* 0x000fe2000801009a */
[----:B------:R-:W-:Y:S02]  /*6af0*/  HADD2.F32 R49, -RZ, R35.H1_H1 ;  /* 0x30000023ff317230 */ /* 0x000fe40000004100 */
[----:B------:R-:W-:Y:S01]  /*6b00*/  FADD.FTZ R71, R64, -R71 ;  /* 0x8000004740477221 */ /* 0x000fe20000010000 */
[----:B------:R-:W-:Y:S01]  /*6b10*/  LOP3.LUT P3, RZ, R159, 0xff0000, RZ, 0xc0, !PT ;  /* 0x00ff00009fff7812 */ /* 0x000fe2000786c0ff */
[----:B------:R-:W-:Y:S01]  /*6b20*/  FADD.FTZ R70, R65, -R70 ;  /* 0x8000004641467221 */ /* 0x000fe20000010000 */
[----:B------:R-:W-:Y:S01]  /*6b30*/  LOP3.LUT P6, RZ, R97, 0xff0000, RZ, 0xc0, !PT ;  /* 0x00ff000061ff7812 */ /* 0x000fe200078cc0ff */
[----:B------:R-:W-:Y:S01]  /*6b40*/  FFMA.FTZ R48, R71, UR11, R48 ;  /* 0x0000000b47307c23 */ /* 0x000fe20008010030 */
[----:B------:R-:W-:Y:S01]  /*6b50*/  FFMA.FTZ R69, R69, UR29, R154 ;  /* 0x0000001d45457c23 */ /* 0x000fe2000801009a */
[----:B------:R-:W-:Y:S01]  /*6b60*/  FFMA.FTZ R70, R70, UR11, R49 ;  /* 0x0000000b46467c23 */ /* 0x000fe20008010031 */
[----:B------:R-:W-:-:S02]  /*6b70*/  HADD2.F32 R0, -RZ, R34.H0_H0 ;  /* 0x20000022ff007230 */ /* 0x000fc40000004100 */
        /* <DEDUP_REMOVED lines=18> */
[----:B------:R-:W-:Y:S01]  /*6ca0*/  FFMA.FTZ R66, R66, UR29, R154 ;  /* 0x0000001d42427c23 */ /* 0x000fe2000801009a */
[----:B------:R-:W-:Y:S01]  /*6cb0*/  FSEL R70, R70, RZ, P6 ;  /* 0x000000ff46467208 */ /* 0x000fe20003000000 */
[----:B------:R-:W-:Y:S01]  /*6cc0*/  FADD.FTZ R67, R60, -R67 ;  /* 0x800000433c437221 */ /* 0x000fe20000010000 */
[----:B------:R-:W-:Y:S01]  /*6cd0*/  LOP3.LUT P3, RZ, R159, 0xff, RZ, 0xc0, !PT ;  /* 0x000000ff9fff7812 */ /* 0x000fe2000786c0ff */
[----:B------:R-:W-:Y:S01]  /*6ce0*/  HADD2.F32 R49, -RZ, R33.H1_H1 ;  /* 0x30000021ff317230 */ /* 0x000fe20000004100 */
[----:B------:R-:W-:Y:S01]  /*6cf0*/  LOP3.LUT P6, RZ, R97, 0xff, RZ, 0xc0, !PT ;  /* 0x000000ff61ff7812 */ /* 0x000fe200078cc0ff */
[----:B------:R-:W-:Y:S01]  /*6d00*/  FMUL.FTZ R68, R68, UR8 ;  /* 0x0000000844447c20 */ /* 0x000fe20008410000 */
[----:B------:R-:W-:Y:S01]  /*6d10*/  FSEL R54, R69, RZ, P3 ;  /* 0x000000ff45367208 */ /* 0x000fe20001800000 */
[----:B------:R-:W-:Y:S01]  /*6d20*/  FADD.FTZ R66, R61, -R66 ;  /* 0x800000423d427221 */ /* 0x000fe20000010000 */
[----:B------:R-:W-:Y:S01]  /*6d30*/  FSEL R50, R69, RZ, P6 ;  /* 0x000000ff45327208 */ /* 0x000fe20003000000 */
[----:B------:R-:W-:Y:S01]  /*6d40*/  FFMA.FTZ R0, R67, UR11, R0 ;  /* 0x0000000b43007c23 */ /* 0x000fe20008010000 */
[----:B------:R-:W-:Y:S01]  /*6d50*/  LOP3.LUT P3, RZ, R159, 0xff00, RZ, 0xc0, !PT ;  /* 0x0000ff009fff7812 */ /* 0x000fe2000786c0ff */
[--C-:B------:R-:W-:Y:S01]  /*6d60*/  FFMA.FTZ R58, R58, UR29, R154.reuse ;  /* 0x0000001d3a3a7c23 */ /* 0x100fe2000801009a */
[----:B------:R-:W-:Y:S01]  /*6d70*/  LOP3.LUT P6, RZ, R97, 0xff00, RZ, 0xc0, !PT ;  /* 0x0000ff0061ff7812 */ /* 0x000fe200078cc0ff */
[----:B------:R-:W-:Y:S01]  /*6d80*/  FFMA.FTZ R57, R57, UR29, R154 ;  /* 0x0000001d39397c23 */ /* 0x000fe2000801009a */
[----:B------:R-:W-:Y:S01]  /*6d90*/  FFMA.FTZ R66, R66, UR11, R49 ;  /* 0x0000000b42427c23 */ /* 0x000fe20008010031 */
[----:B------:R-:W-:Y:S01]  /*6da0*/  FMUL.FTZ R48, R0, UR8 ;  /* 0x0000000800307c20 */ /* 0x000fe20008410000 */
[C---:B------:R-:W-:Y:S01]  /*6db0*/  FSEL R63, R68.reuse, RZ, P3 ;  /* 0x000000ff443f7208 */ /* 0x040fe20001800000 */
[--C-:B------:R-:W-:Y:S01]  /*6dc0*/  HADD2.F32 R49, -RZ, R32.reuse.H1_H1 ;  /* 0x30000020ff317230 */ /* 0x100fe20000004100 */
[----:B------:R-:W-:Y:S01]  /*6dd0*/  FSEL R65, R68, RZ, P6 ;  /* 0x000000ff44417208 */ /* 0x000fe20003000000 */
[----:B------:R-:W-:Y:S01]  /*6de0*/  FADD.FTZ R58, R59, -R58 ;  /* 0x8000003a3b3a7221 */ /* 0x000fe20000010000 */
[----:B------:R-:W-:Y:S01]  /*6df0*/  LOP3.LUT P3, RZ, R158, 0xff0000, RZ, 0xc0, !PT ;  /* 0x00ff00009eff7812 */ /* 0x000fe2000786c0ff */
[----:B------:R-:W-:Y:S01]  /*6e00*/  FADD.FTZ R57, R56, -R57 ;  /* 0x8000003938397221 */ /* 0x000fe20000010000 */
[----:B------:R-:W-:Y:S01]  /*6e10*/  LOP3.LUT P6, RZ, R96, 0xff0000, RZ, 0xc0, !PT ;  /* 0x00ff000060ff7812 */ /* 0x000fe200078cc0ff */
[----:B------:R-:W-:Y:S01]  /*6e20*/  FMUL.FTZ R66, R66, UR8 ;  /* 0x0000000842427c20 */ /* 0x000fe20008410000 */
[----:B------:R-:W-:Y:S01]  /*6e30*/  FSEL R53, R48, RZ, P3 ;  /* 0x000000ff30357208 */ /* 0x000fe20001800000 */
[----:B------:R-:W-:Y:S01]  /*6e40*/  FFMA.FTZ R49, R58, UR11, R49 ;  /* 0x0000000b3a317c23 */ /* 0x000fe20008010031 */
[----:B------:R-:W-:Y:S01]  /*6e50*/  FSEL R56, R48, RZ, P6 ;  /* 0x000000ff30387208 */ /* 0x000fe20003000000 */
[----:B------:R-:W-:Y:S01]  /*6e60*/  HADD2.F32 R0, -RZ, R32.H0_H0 ;  /* 0x20000020ff007230 */ /* 0x000fe20000004100 */
[----:B------:R-:W-:Y:S01]  /*6e70*/  LOP3.LUT P3, RZ, R158, 0xff000000, RZ, 0xc0, !PT ;  /* 0xff0000009eff7812 */ /* 0x000fe2000786c0ff */
[----:B------:R-:W-:Y:S01]  /*6e80*/  FMUL.FTZ R49, R49, UR8 ;  /* 0x0000000831317c20 */ /* 0x000fe20008410000 */
[----:B------:R-:W-:-:S02]  /*6e90*/  LOP3.LUT P6, RZ, R96, 0xff000000, RZ, 0xc0, !PT ;  /* 0xff00000060ff7812 */ /* 0x000fc400078cc0ff */
[C---:B------:R-:W-:Y:S01]  /*6ea0*/  FSEL R58, R66.reuse, RZ, P3 ;  /* 0x000000ff423a7208 */ /* 0x040fe20001800000 */
[----:B------:R-:W-:Y:S01]  /*6eb0*/  FFMA.FTZ R0, R57, UR11, R0 ;  /* 0x0000000b39007c23 */ /* 0x000fe20008010000 */
[----:B------:R-:W-:Y:S02]  /*6ec0*/  FSEL R61, R66, RZ, P6 ;  /* 0x000000ff423d7208 */ /* 0x000fe40003000000 */
[----:B------:R-:W-:Y:S01]  /*6ed0*/  LOP3.LUT P3, RZ, R158, 0xff00, RZ, 0xc0, !PT ;  /* 0x0000ff009eff7812 */ /* 0x000fe2000786c0ff */
[----:B------:R-:W-:Y:S01]  /*6ee0*/  FMUL.FTZ R0, R0, UR8 ;  /* 0x0000000800007c20 */ /* 0x000fe20008410000 */
[----:B------:R-:W-:Y:S02]  /*6ef0*/  LOP3.LUT P6, RZ, R96, 0xff00, RZ, 0xc0, !PT ;  /* 0x0000ff0060ff7812 */ /* 0x000fe400078cc0ff */
[C---:B------:R-:W-:Y:S02]  /*6f00*/  FSEL R57, R49.reuse, RZ, P3 ;  /* 0x000000ff31397208 */ /* 0x040fe40001800000 */
[----:B------:R-:W-:-:S02]  /*6f10*/  FSEL R59, R49, RZ, P6 ;  /* 0x000000ff313b7208 */ /* 0x000fc40003000000 */
[----:B------:R-:W-:Y:S02]  /*6f20*/  LOP3.LUT P3, RZ, R158, 0xff, RZ, 0xc0, !PT ;  /* 0x000000ff9eff7812 */ /* 0x000fe4000786c0ff */
[----:B------:R-:W-:Y:S02]  /*6f30*/  LOP3.LUT P6, RZ, R96, 0xff, RZ, 0xc0, !PT ;  /* 0x000000ff60ff7812 */ /* 0x000fe400078cc0ff */
[----:B------:R-:W-:Y:S02]  /*6f40*/  F2FP.F16.F32.PACK_AB R55, R52, R55 ;  /* 0x000000373437723e */ /* 0x000fe400000000ff */
        /* <DEDUP_REMOVED lines=10> */
.L_x_635:
[----:B------:R-:W-:Y:S05]  /*6ff0*/  @!P2 BRA `(.L_x_638) ;  /* 0x00000004003ca947 */ /* 0x000fea0003800000 */
[--C-:B------:R-:W-:Y:S01]  /*7000*/  FFMA.FTZ R71, R71, UR29, R154.reuse ;  /* 0x0000001d47477c23 */ /* 0x100fe2000801009a */
[--C-:B------:R-:W-:Y:S01]  /*7010*/  FFMA.FTZ R70, R70, UR29, R154.reuse ;  /* 0x0000001d46467c23 */ /* 0x100fe2000801009a */
[----:B------:R-:W-:Y:S01]  /*7020*/  LOP3.LUT P3, RZ, R159, 0xff0000, RZ, 0xc0, !PT ;  /* 0x00ff00009fff7812 */ /* 0x000fe2000786c0ff */
[----:B------:R-:W-:Y:S01]  /*7030*/  FFMA.FTZ R69, R69, UR29, R154 ;  /* 0x0000001d45457c23 */ /* 0x000fe2000801009a */
[----:B0-----:R-:W-:Y:S01]  /*7040*/  FADD.FTZ R47, R64, -R71 ;  /* 0x80000047402f7221 */ /* 0x001fe20000010000 */
[----:B------:R-:W-:Y:S01]  /*7050*/  FADD.FTZ R64, R65, -R70 ;  /* 0x8000004641407221 */ /* 0x000fe20000010000 */
[----:B------:R-:W-:Y:S01]  /*7060*/  LOP3.LUT P6, RZ, R97, 0xff0000, RZ, 0xc0, !PT ;  /* 0x00ff000061ff7812 */ /* 0x000fe200078cc0ff */
[----:B------:R-:W-:Y:S01]  /*7070*/  FADD.FTZ R50, R62, -R69 ;  /* 0x800000453e327221 */ /* 0x000fe20000010000 */
[----:B------:R-:W-:Y:S01]  /*7080*/  FMUL.FTZ R47, R47, UR11 ;  /* 0x0000000b2f2f7c20 */ /* 0x000fe20008410000 */
[----:B------:R-:W-:Y:S01]  /*7090*/  FMUL.FTZ R64, R64, UR11 ;  /* 0x0000000b40407c20 */ /* 0x000fe20008410000 */
[--C-:B------:R-:W-:Y:S01]  /*70a0*/  FFMA.FTZ R68, R68, UR29, R154.reuse ;  /* 0x0000001d44447c23 */ /* 0x100fe2000801009a */
[----:B------:R-:W-:Y:S01]  /*70b0*/  FFMA.FTZ R66, R66, UR29, R154 ;  /* 0x0000001d42427c23 */ /* 0x000fe2000801009a */
[----:B------:R-:W-:Y:S01]  /*70c0*/  FMUL.FTZ R0, R47, UR8 ;  /* 0x000000082f007c20 */ /* 0x000fe20008410000 */
[----:B------:R-:W-:Y:S01]  /*70d0*/  FMUL.FTZ R44, R64, UR8 ;  /* 0x00000008402c7c20 */ /* 0x000fe20008410000 */
[----:B------:R-:W-:Y:S01]  /*70e0*/  FMUL.FTZ R50, R50, UR11 ;  /* 0x0000000b32327c20 */ /* 0x000fe20008410000 */
[----:B------:R-:W-:Y:S01]  /*70f0*/  FADD.FTZ R51, R63, -R68 ;  /* 0x800000443f337221 */ /* 0x000fe20000010000 */
[----:B------:R-:W-:Y:S01]  /*7100*/  FFMA.FTZ R67, R67, UR29, R154 ;  /* 0x0000001d43437c23 */ /* 0x000fe2000801009a */
[----:B------:R-:W-:Y:S01]  /*7110*/  FSEL R55, R0, RZ, P3 ;  /* 0x000000ff00377208 */ /* 0x000fe20001800000 */
[----:B------:R-:W-:Y:S01]  /*7120*/  FADD.FTZ R61, R61, -R66 ;  /* 0x800000423d3d7221 */ /* 0x000fe20000010000 */
[----:B------:R-:W-:Y:S01]  /*7130*/  ISETP.GE.U32.AND P3, PT, R158, RZ, PT ;  /* 0x000000ff9e00720c */ /* 0x000fe20003f66070 */
[----:B------:R-:W-:Y:S01]  /*7140*/  FMUL.FTZ R51, R51, UR11 ;  /* 0x0000000b33337c20 */ /* 0x000fe20008410000 */
[----:B------:R-:W-:Y:S01]  /*7150*/  FSEL R62, R0, RZ, P6 ;  /* 0x000000ff003e7208 */ /* 0x000fe20003000000 */
[----:B------:R-:W-:Y:S01]  /*7160*/  FMUL.FTZ R0, R50, UR8 ;  /* 0x0000000832007c20 */ /* 0x000fe20008410000 */
[----:B------:R-:W-:Y:S01]  /*7170*/  ISETP.GE.U32.AND P6, PT, R96, RZ, PT ;  /* 0x000000ff6000720c */ /* 0x000fe20003fc6070 */
[----:B------:R-:W-:Y:S01]  /*7180*/  FADD.FTZ R45, R60, -R67 ;  /* 0x800000433c2d7221 */ /* 0x000fe20000010000 */
        /* <DEDUP_REMOVED lines=34> */
[----:B------:R-:W-:Y:S02]  /*73b0*/  F2FP.F16.F32.PACK_AB R45, R44, R45 ;  /* 0x0000002d2c2d723e */ /* 0x000fe400000000ff */
[----:B------:R-:W-:Y:S01]  /*73c0*/  F2FP.F16.F32.PACK_AB R44, R49, R0 ;  /* 0x00000000312c723e */ /* 0x000fe200000000ff */
[----:B------:R-:W-:Y:S01]  /*73d0*/  FMUL.FTZ R0, R0, UR8 ;  /* 0x0000000800007c20 */ /* 0x000fe20008410000 */
[----:B------:R-:W-:Y:S02]  /*73e0*/  FSEL R61, R46, RZ, P6 ;  /* 0x000000ff2e3d7208 */ /* 0x000fe40003000000 */
[----:B------:R-:W-:-:S02]  /*73f0*/  FSEL R59, R48, RZ, P3 ;  /* 0x000000ff303b7208 */ /* 0x000fc40001800000 */
[----:B------:R-:W-:Y:S02]  /*7400*/  LOP3.LUT P6, RZ, R158, 0xff, RZ, 0xc0, !PT ;  /* 0x000000ff9eff7812 */ /* 0x000fe400078cc0ff */
[----:B------:R-:W-:Y:S02]  /*7410*/  LOP3.LUT P3, RZ, R96, 0xff, RZ, 0xc0, !PT ;  /* 0x000000ff60ff7812 */ /* 0x000fe4000786c0ff */
[----:B------:R-:W-:Y:S02]  /*7420*/  F2FP.F16.F32.PACK_AB R46, R51, R50 ;  /* 0x00000032332e723e */ /* 0x000fe400000000ff */
[----:B------:R-:W-:Y:S02]  /*7430*/  F2FP.F16.F32.PACK_AB R50, R65, R52 ;  /* 0x000000344132723e */ /* 0x000fe400000000ff */
[C---:B------:R-:W-:Y:S02]  /*7440*/  FSEL R48, R0.reuse, RZ, P3 ;  /* 0x000000ff00307208 */ /* 0x040fe40001800000 */
[----:B------:R-:W-:-:S02]  /*7450*/  FSEL R52, R0, RZ, P6 ;  /* 0x000000ff00347208 */ /* 0x000fc40003000000 */
[----:B------:R-:W-:Y:S02]  /*7460*/  F2FP.F16.F32.PACK_AB R47, R64, R47 ;  /* 0x0000002f402f723e */ /* 0x000fe400000000ff */
        /* <DEDUP_REMOVED lines=8> */
.L_x_638:
        /* <DEDUP_REMOVED lines=56> */
[C---:B------:R-:W-:Y:S02]  /*7870*/  FSEL R0, R66.reuse, RZ, P6 ;  /* 0x000000ff42007208 */ /* 0x040fe40003000000 */
[----:B------:R-:W-:Y:S02]  /*7880*/  FSEL R66, R66, RZ, P3 ;  /* 0x000000ff42427208 */ /* 0x000fe40001800000 */
[----:B------:R-:W-:-:S02]  /*7890*/  LOP3.LUT P6, RZ, R158, 0xff00, RZ, 0xc0, !PT ;  /* 0x0000ff009eff7812 */ /* 0x000fc400078cc0ff */
        /* <DEDUP_REMOVED lines=16> */
.L_x_634:
[----:B------:R-:W-:Y:S05]  /*79a0*/  @!P1 BRA `(.L_x_639) ;  /* 0x0000000800049947 */ /* 0x000fea0003800000 */
[----:B------:R-:W-:Y:S05]  /*79b0*/  @!P2 BRA `(.L_x_640) ;  /* 0x000000040008a947 */ /* 0x000fea0003800000 */
[--C-:B------:R-:W-:Y:S01]  /*79c0*/  FFMA.FTZ R70, R70, UR29, R154.reuse ;  /* 0x0000001d46467c23 */ /* 0x100fe2000801009a */
[--C-:B------:R-:W-:Y:S01]  /*79d0*/  FFMA.FTZ R68, R68, UR29, R154.reuse ;  /* 0x0000001d44447c23 */ /* 0x100fe2000801009a */
[--C-:B0-----:R-:W-:Y:S02]  /*79e0*/  HADD2.F32 R45, -RZ, R35.reuse.H1_H1 ;  /* 0x30000023ff2d7230 */ /* 0x101fe40000004100 */
[----:B------:R-:W-:Y:S01]  /*79f0*/  FFMA.FTZ R69, R69, UR29, R154 ;  /* 0x0000001d45457c23 */ /* 0x000fe2000801009a */
[----:B------:R-:W-:Y:S01]  /*7a00*/  FADD.FTZ R70, R65, -R70 ;  /* 0x8000004641467221 */ /* 0x000fe20000010000 */
[----:B------:R-:W-:Y:S01]  /*7a10*/  FFMA.FTZ R71, R71, UR29, R154 ;  /* 0x0000001d47477c23 */ /* 0x000fe2000801009a */
[----:B------:R-:W-:Y:S02]  /*7a20*/  HADD2.F32 R47, -RZ, R34.H1_H1 ;  /* 0x30000022ff2f7230 */ /* 0x000fe40000004100 */
[----:B------:R-:W-:Y:S01]  /*7a30*/  FADD.FTZ R68, R63, -R68 ;  /* 0x800000443f447221 */ /* 0x000fe20000010000 */
[----:B------:R-:W-:Y:S01]  /*7a40*/  FFMA.FTZ R66, R66, UR29, R154 ;  /* 0x0000001d42427c23 */ /* 0x000fe2000801009a */
[----:B------:R-:W-:-:S02]  /*7a50*/  HADD2.F32 R44, -RZ, R35.H0_H0 ;  /* 0x20000023ff2c7230 */ /* 0x000fc40000004100 */
[----:B------:R-:W-:Y:S01]  /*7a60*/  FFMA.FTZ R70, R70, UR11, R45 ;  /* 0x0000000b46467c23 */ /* 0x000fe2000801002d */
[----:B------:R-:W-:Y:S02]  /*7a70*/  HADD2.F32 R0, -RZ, R34.H0_H0 ;  /* 0x20000022ff007230 */ /* 0x000fe40000004100 */
[----:B------:R-:W-:Y:S01]  /*7a80*/  FADD.FTZ R69, R62, -R69 ;  /* 0x800000453e457221 */ /* 0x000fe20000010000 */
[----:B------:R-:W-:Y:S01]  /*7a90*/  FADD.FTZ R71, R64, -R71 ;  /* 0x8000004740477221 */ /* 0x000fe20000010000 */
[----:B------:R-:W-:Y:S01]  /*7aa0*/  ISETP.GE.U32.AND P3, PT, R158, RZ, PT ;  /* 0x000000ff9e00720c */ /* 0x000fe20003f66070 */
[--C-:B------:R-:W-:Y:S02]  /*7ab0*/  HADD2.F32 R45, -RZ, R33.reuse.H1_H1 ;  /* 0x30000021ff2d7230 */ /* 0x100fe40000004100 */
[----:B------:R-:W-:Y:S01]  /*7ac0*/  FFMA.FTZ R68, R68, UR11, R47 ;  /* 0x0000000b44447c23 */ /* 0x000fe2000801002f */
[----:B------:R-:W-:Y:S01]  /*7ad0*/  FADD.FTZ R66, R61, -R66 ;  /* 0x800000423d427221 */ /* 0x000fe20000010000 */
[----:B------:R-:W-:Y:S01]  /*7ae0*/  FMUL.FTZ R47, R70, UR8 ;  /* 0x00000008462f7c20 */ /* 0x000fe20008410000 */
[----:B------:R-:W-:Y:S01]  /*7af0*/  FFMA.FTZ R71, R71, UR11, R44 ;  /* 0x0000000b47477c23 */ /* 0x000fe2000801002c */
[----:B------:R-:W-:Y:S01]  /*7b00*/  FFMA.FTZ R69, R69, UR11, R0 ;  /* 0x0000000b45457c23 */ /* 0x000fe20008010000 */
[----:B------:R-:W-:Y:S01]  /*7b10*/  ISETP.GE.U32.AND.EX P3, PT, R159, 0x1000000, PT, P3 ;  /* 0x010000009f00780c */ /* 0x000fe20003f66130 */
[--C-:B------:R-:W-:Y:S01]  /*7b20*/  FFMA.FTZ R67, R67, UR29, R154.reuse ;  /* 0x0000001d43437c23 */ /* 0x100fe2000801009a */
[----:B------:R-:W-:Y:S01]  /*7b30*/  FFMA.FTZ R55, R66, UR11, R45 ;  /* 0x0000000b42377c23 */ /* 0x000fe2000801002d */
[----:B------:R-:W-:Y:S01]  /*7b40*/  FMUL.FTZ R46, R71, UR8 ;  /* 0x00000008472e7c20 */ /* 0x000fe20008410000 */
[----:B------:R-:W-:Y:S01]  /*7b50*/  FMUL.FTZ R45, R69, UR8 ;  /* 0x00000008452d7c20 */ /* 0x000fe20008410000 */
[----:B------:R-:W-:Y:S01]  /*7b60*/  FSEL R63, R47, RZ, P3 ;  /* 0x000000ff2f3f7208 */ /* 0x000fe20001800000 */
[----:B------:R-:W-:Y:S01]  /*7b70*/  HADD2.F32 R44, -RZ, R33.H0_H0 ;  /* 0x20000021ff2c7230 */ /* 0x000fe20000004100 */
[C---:B------:R-:W-:Y:S01]  /*7b80*/  LOP3.LUT P6, RZ, R159.reuse, 0xff0000, RZ, 0xc0, !PT ;  /* 0x00ff00009fff7812 */ /* 0x040fe200078cc0ff */
[----:B------:R-:W-:Y:S01]  /*7b90*/  FADD.FTZ R67, R60, -R67 ;  /* 0x800000433c437221 */ /* 0x000fe20000010000 */
[----:B------:R-:W-:Y:S01]  /*7ba0*/  LOP3.LUT P3, RZ, R159, 0xff, RZ, 0xc0, !PT ;  /* 0x000000ff9fff7812 */ /* 0x000fe2000786c0ff */
[--C-:B------:R-:W-:Y:S01]  /*7bb0*/  FFMA.FTZ R58, R58, UR29, R154.reuse ;  /* 0x0000001d3a3a7c23 */ /* 0x100fe2000801009a */
[----:B------:R-:W-:Y:S01]  /*7bc0*/  FFMA.FTZ R57, R57, UR29, R154 ;  /* 0x0000001d39397c23 */ /* 0x000fe2000801009a */
[----:B------:R-:W-:Y:S01]  /*7bd0*/  FSEL R62, R46, RZ, P6 ;  /* 0x000000ff2e3e7208 */ /* 0x000fe20003000000 */
[----:B------:R-:W-:Y:S01]  /*7be0*/  FMUL.FTZ R52, R68, UR8 ;  /* 0x0000000844347c20 */ /* 0x000fe20008410000 */
[----:B------:R-:W-:Y:S01]  /*7bf0*/  FSEL R60, R45, RZ, P3 ;  /* 0x000000ff2d3c7208 */ /* 0x000fe20001800000 */
[----:B------:R-:W-:-:S02]  /*7c00*/  HADD2.F32 R0, -RZ, R32.H0_H0 ;  /* 0x20000020ff007230 */ /* 0x000fc40000004100 */
[----:B------:R-:W-:Y:S01]  /*7c10*/  FFMA.FTZ R44, R67, UR11, R44 ;  /* 0x0000000b432c7c23 */ /* 0x000fe2000801002c */
[----:B------:R-:W-:Y:S01]  /*7c20*/  LOP3.LUT P6, RZ, R159, 0xff00, RZ, 0xc0, !PT ;  /* 0x0000ff009fff7812 */ /* 0x000fe200078cc0ff */
[----:B------:R-:W-:Y:S02]  /*7c30*/  HADD2.F32 R45, -RZ, R32.H1_H1 ;  /* 0x30000020ff2d7230 */ /* 0x000fe40000004100 */
[----:B------:R-:W-:Y:S01]  /*7c40*/  FADD.FTZ R58, R59, -R58 ;  /* 0x8000003a3b3a7221 */ /* 0x000fe20000010000 */
[----:B------:R-:W-:Y:S01]  /*7c50*/  FADD.FTZ R57, R56, -R57 ;  /* 0x8000003938397221 */ /* 0x000fe20000010000 */
[----:B------:R-:W-:Y:S01]  /*7c60*/  FMUL.FTZ R46, R44, UR8 ;  /* 0x000000082c2e7c20 */ /* 0x000fe20008410000 */
[----:B------:R-:W-:Y:S01]  /*7c70*/  FMUL.FTZ R47, R55, UR8 ;  /* 0x00000008372f7c20 */ /* 0x000fe20008410000 */
[----:B------:R-:W-:Y:S01]  /*7c80*/  FSEL R61, R52, RZ, P6 ;  /* 0x000000ff343d7208 */ /* 0x000fe20003000000 */
[----:B------:R-:W-:Y:S01]  /*7c90*/  FFMA.FTZ R0, R57, UR11, R0 ;  /* 0x0000000b39007c23 */ /* 0x000fe20008010000 */
[----:B------:R-:W-:Y:S01]  /*7ca0*/  LOP3.LUT P3, RZ, R158, 0xff0000, RZ, 0xc0, !PT ;  /* 0x00ff00009eff7812 */ /* 0x000fe2000786c0ff */
[----:B------:R-:W-:Y:S01]  /*7cb0*/  FFMA.FTZ R53, R58, UR11, R45 ;  /* 0x0000000b3a357c23 */ /* 0x000fe2000801002d */
        /* <DEDUP_REMOVED lines=18> */
.L_x_640:
[--C-:B------:R-:W-:Y:S01]  /*7de0*/  FFMA.FTZ R71, R71, UR29, R154.reuse ;  /* 0x0000001d47477c23 */ /* 0x100fe2000801009a */
[--C-:B------:R-:W-:Y:S01]  /*7df0*/  FFMA.FTZ R70, R70, UR29, R154.reuse ;  /* 0x0000001d46467c23 */ /* 0x100fe2000801009a */
[--C-:B0-----:R-:W-:Y:S02]  /*7e00*/  HADD2.F32 R55, -RZ, R35.reuse.H1_H1 ;  /* 0x30000023ff377230 */ /* 0x101fe40000004100 */
[----:B------:R-:W-:Y:S01]  /*7e10*/  FFMA.FTZ R69, R69, UR29, R154 ;  /* 0x0000001d45457c23 */ /* 0x000fe2000801009a */
[----:B------:R-:W-:Y:S02]  /*7e20*/  HADD2.F32 R0, -RZ, R35.H0_H0 ;  /* 0x20000023ff007230 */ /* 0x000fe40000004100 */
[----:B------:R-:W-:Y:S01]  /*7e30*/  FADD.FTZ R71, R64, -R71 ;  /* 0x8000004740477221 */ /* 0x000fe20000010000 */
[----:B------:R-:W-:Y:S01]  /*7e40*/  FADD.FTZ R70, R65, -R70 ;  /* 0x8000004641467221 */ /* 0x000fe20000010000 */
[----:B------:R-:W-:Y:S01]  /*7e50*/  FFMA.FTZ R68, R68, UR29, R154 ;  /* 0x0000001d44447c23 */ /* 0x000fe2000801009a */
[----:B------:R-:W-:-:S02]  /*7e60*/  HADD2.F32 R52, -RZ, R34.H0_H0 ;  /* 0x20000022ff347230 */ /* 0x000fc40000004100 */
[----:B------:R-:W-:Y:S01]  /*7e70*/  FFMA.FTZ R71, R71, UR11, R0 ;  /* 0x0000000b47477c23 */ /* 0x000fe20008010000 */
[----:B------:R-:W-:Y:S02]  /*7e80*/  HADD2.F32 R53, -RZ, R34.H1_H1 ;  /* 0x30000022ff357230 */ /* 0x000fe40000004100 */
[----:B------:R-:W-:Y:S01]  /*7e90*/  FFMA.FTZ R70, R70, UR11, R55 ;  /* 0x0000000b46467c23 */ /* 0x000fe20008010037 */
[----:B------:R-:W-:Y:S01]  /*7ea0*/  FFMA.FTZ R67, R67, UR29, R154 ;  /* 0x0000001d43437c23 */ /* 0x000fe2000801009a */
[----:B------:R-:W-:Y:S01]  /*7eb0*/  FADD.FTZ R69, R62, -R69 ;  /* 0x800000453e457221 */ /* 0x000fe20000010000 */
[----:B------:R-:W-:Y:S01]  /*7ec0*/  FADD.FTZ R68, R63, -R68 ;  /* 0x800000443f447221 */ /* 0x000fe20000010000 */
[----:B------:R-:W-:Y:S01]  /*7ed0*/  ISETP.GE.U32.AND P3, PT, R158, RZ, PT ;  /* 0x000000ff9e00720c */ /* 0x000fe20003f66070 */
[----:B------:R-:W-:Y:S01]  /*7ee0*/  FFMA.FTZ R66, R66, UR29, R154 ;  /* 0x0000001d42427c23 */ /* 0x000fe2000801009a */
[--C-:B------:R-:W-:Y:S02]  /*7ef0*/  HADD2.F32 R0, -RZ, R33.reuse.H0_H0 ;  /* 0x20000021ff007230 */ /* 0x100fe40000004100 */
[----:B------:R-:W-:Y:S01]  /*7f00*/  FMUL.FTZ R70, R70, UR8 ;  /* 0x0000000846467c20 */ /* 0x000fe20008410000 */
[----:B------:R-:W-:Y:S01]  /*7f10*/  FMUL.FTZ R71, R71, UR8 ;  /* 0x0000000847477c20 */ /* 0x000fe20008410000 */
[----:B------:R-:W-:Y:S01]  /*7f20*/  FADD.FTZ R67, R60, -R67 ;  /* 0x800000433c437221 */ /* 0x000fe20000010000 */
[----:B------:R-:W-:Y:S01]  /*7f30*/  FFMA.FTZ R52, R69, UR11, R52 ;  /* 0x0000000b45347c23 */ /* 0x000fe20008010034 */
[----:B------:R-:W-:Y:S01]  /*7f40*/  FFMA.FTZ R68, R68, UR11, R53 ;  /* 0x0000000b44447c23 */ /* 0x000fe20008010035 */
[----:B------:R-:W-:Y:S01]  /*7f50*/  HADD2.F32 R55, -RZ, R33.H1_H1 ;  /* 0x30000021ff377230 */ /* 0x000fe20000004100 */
[----:B------:R-:W-:Y:S01]  /*7f60*/  ISETP.GE.U32.AND.EX P3, PT, R159, 0x1000000, PT, P3 ;  /* 0x010000009f00780c */ /* 0x000fe20003f66130 */
[----:B------:R-:W-:Y:S01]  /*7f70*/  FADD.FTZ R66, R61, -R66 ;  /* 0x800000423d427221 */ /* 0x000fe20000010000 */
[----:B------:R-:W-:Y:S01]  /*7f80*/  LOP3.LUT P6, RZ, R159, 0xff0000, RZ, 0xc0, !PT ;  /* 0x00ff00009fff7812 */ /* 0x000fe200078cc0ff */
[--C-:B------:R-:W-:Y:S01]  /*7f90*/  FFMA.FTZ R58, R58, UR29, R154.reuse ;  /* 0x0000001d3a3a7c23 */ /* 0x100fe2000801009a */
[----:B------:R-:W-:Y:S01]  /*7fa0*/  FFMA.FTZ R57, R57, UR29, R154 ;  /* 0x0000001d39397c23 */ /* 0x000fe2000801009a */
[----:B------:R-:W-:Y:S01]  /*7fb0*/  FFMA.FTZ R67, R67, UR11, R0 ;  /* 0x0000000b43437c23 */ /* 0x000fe20008010000 */
[----:B------:R-:W-:Y:S01]  /*7fc0*/  FSEL R70, R70, RZ, P3 ;  /* 0x000000ff46467208 */ /* 0x000fe20001800000 */
[----:B------:R-:W-:Y:S01]  /*7fd0*/  FMUL.FTZ R52, R52, UR8 ;  /* 0x0000000834347c20 */ /* 0x000fe20008410000 */
[----:B------:R-:W-:Y:S01]  /*7fe0*/  FMUL.FTZ R68, R68, UR8 ;  /* 0x0000000844447c20 */ /* 0x000fe20008410000 */
[----:B------:R-:W-:Y:S01]  /*7ff0*/  FSEL R71, R71, RZ, P6 ;  /* 0x000000ff47477208 */ /* 0x000fe20003000000 */
[----:B------:R-:W-:-:S02]  /*8000*/  HADD2.F32 R53, -RZ, R32.H1_H1 ;  /* 0x30000020ff357230 */ /* 0x000fc40000004100 */
[----:B------:R-:W-:Y:S01]  /*8010*/  FFMA.FTZ R55, R66, UR11, R55 ;  /* 0x0000000b42377c23 */ /* 0x000fe20008010037 */
[----:B------:R-:W-:Y:S01]  /*8020*/  HADD2.F32 R0, -RZ, R32.H0_H0 ;  /* 0x20000020ff007230 */ /* 0x000fe20000004100 */
[----:B------:R-:W-:Y:S01]  /*8030*/  LOP3.LUT P3, RZ, R159, 0xff, RZ, 0xc0, !PT ;  /* 0x000000ff9fff7812 */ /* 0x000fe2000786c0ff */
[----:B------:R-:W-:Y:S01]  /*8040*/  FADD.FTZ R58, R59, -R58 ;  /* 0x8000003a3b3a7221 */ /* 0x000fe20000010000 */
[----:B------:R-:W-:Y:S01]  /*8050*/  LOP3.LUT P6, RZ, R159, 0xff00, RZ, 0xc0, !PT ;  /* 0x0000ff009fff7812 */ /* 0x000fe200078cc0ff */
[----:B------:R-:W-:Y:S01]  /*8060*/  FADD.FTZ R57, R56, -R57 ;  /* 0x8000003938397221 */ /* 0x000fe20000010000 */
        /* <DEDUP_REMOVED lines=21> */
.L_x_639:
        /* <DEDUP_REMOVED lines=59> */
.L_x_641:
        /* <DEDUP_REMOVED lines=10> */
[----:B------:R-:W-:Y:S01]  /*8610*/  ISETP.GE.U32.AND P3, PT, R158, RZ, PT ;  /* 0x000000ff9e00720c */ /* 0x000fe20003f66070 */
[--C-:B------:R-:W-:Y:S01]  /*8620*/  FFMA.FTZ R67, R67, UR29, R154.reuse ;  /* 0x0000001d43437c23 */ /* 0x100fe2000801009a */
[----:B------:R-:W-:Y:S01]  /*8630*/  FFMA.FTZ R66, R66, UR29, R154 ;  /* 0x0000001d42427c23 */ /* 0x000fe2000801009a */
[----:B------:R-:W-:Y:S01]  /*8640*/  FMUL.FTZ R70, R70, UR8 ;  /* 0x0000000846467c20 */ /* 0x000fe20008410000 */
[----:B------:R-:W-:Y:S01]  /*8650*/  FMUL.FTZ R71, R71, UR8 ;  /* 0x0000000847477c20 */ /* 0x000fe20008410000 */
[----:B------:R-:W-:Y:S01]  /*8660*/  ISETP.GE.U32.AND.EX P3, PT, R159, 0x1000000, PT, P3 ;  /* 0x010000009f00780c */ /* 0x000fe20003f66130 */
        /* <DEDUP_REMOVED lines=9> */
[----:B0-----:R-:W-:Y:S01]  /*8700*/  FSEL R55, R71, RZ, P6 ;  /* 0x000000ff47377208 */ /* 0x001fe20003000000 */
[----:B------:R-:W-:Y:S01]  /*8710*/  FMUL.FTZ R68, R68, UR8 ;  /* 0x0000000844447c20 */ /* 0x000fe20008410000 */
[----:B------:R-:W-:Y:S01]  /*8720*/  LOP3.LUT P3, RZ, R159, 0xff, RZ, 0xc0, !PT ;  /* 0x000000ff9fff7812 */ /* 0x000fe2000786c0ff */
        /* <DEDUP_REMOVED lines=25> */
.L_x_637:
        /* <DEDUP_REMOVED lines=58> */
.L_x_617:
        /* <DEDUP_REMOVED lines=20> */
.L_x_643:
        /* <DEDUP_REMOVED lines=14> */
.L_x_3795:


//--------------------- .text._ZN10layer_norm31ln_parallel_residual_bwd_kernelINS_13Kernel_traitsIf13__nv_bfloat16S2_S2_fjLj3072ELj1ELj1ELj4ELj16ENS_18Kernel_traits_baseILj3072EfS2_S2_S2_fjLj128EEEEELb0ELb0ELb0EEEvNS_9BwdParamsE --------------------------
	.section	.text._ZN10layer_norm31ln_parallel_residual_bwd_kernelINS_13Kernel_traitsIf13__nv_bfloat16S2_S2_fjLj3072ELj1ELj1ELj4ELj16ENS_18Kernel_traits_baseILj3072EfS2_S2_S2_fjLj128EEEEELb0ELb0ELb0EEEvNS_9BwdParamsE,"ax",@progbits
	.align	128
        .global         _ZN10layer_norm31ln_parallel_residual_bwd_kernelINS_13Kernel_traitsIf13__nv_bfloat16S2_S2_fjLj3072ELj1ELj1ELj4ELj16ENS_18Kernel_traits_baseILj3072EfS2_S2_S2_fjLj128EEEEELb0ELb0ELb0EEEvNS_9BwdParamsE
        .type           _ZN10layer_norm31ln_parallel_residual_bwd_kernelINS_13Kernel_traitsIf13__nv_bfloat16S2_S2_fjLj3072ELj1ELj1ELj4ELj16ENS_18Kernel_traits_baseILj3072EfS2_S2_S2_fjLj128EEEEELb0ELb0ELb0EEEvNS_9BwdParamsE,@function
        .size           _ZN10layer_norm31ln_parallel_residual_bwd_kernelINS_13Kernel_traitsIf13__nv_bfloat16S2_S2_fjLj3072ELj1ELj1ELj4ELj16ENS_18Kernel_traits_baseILj3072EfS2_S2_S2_fjLj128EEEEELb0ELb0ELb0EEEvNS_9BwdParamsE,(.L_x_3796 - _ZN10layer_norm31ln_parallel_residual_bwd_kernelINS_13Kernel_traitsIf13__nv_bfloat16S2_S2_fjLj3072ELj1ELj1ELj4ELj16ENS_18Kernel_traits_baseILj3072EfS2_S2_S2_fjLj128EEEEELb0ELb0ELb0EEEvNS_9BwdParamsE)
        .other          _ZN10layer_norm31ln_parallel_residual_bwd_kernelINS_13Kernel_traitsIf13__nv_bfloat16S2_S2_fjLj3072ELj1ELj1ELj4ELj16ENS_18Kernel_traits_baseILj3072EfS2_S2_S2_fjLj128EEEEELb0ELb0ELb0EEEvNS_9BwdParamsE,@"STO_CUDA_ENTRY STV_DEFAULT"
_ZN10layer_norm31ln_parallel_residual_bwd_kernelINS_13Kernel_traitsIf13__nv_bfloat16S2_S2_fjLj3072ELj1ELj1ELj4ELj16ENS_18Kernel_traits_baseILj3072EfS2_S2_S2_fjLj128EEEEELb0ELb0ELb0EEEvNS_9BwdParamsE:
.text._ZN10layer_norm31ln_parallel_residual_bwd_kernelINS_13Kernel_traitsIf13__nv_bfloat16S2_S2_fjLj3072ELj1ELj1ELj4ELj16ENS_18Kernel_traits_baseILj3072EfS2_S2_S2_fjLj128EEEEELb0ELb0ELb0EEEvNS_9BwdParamsE:
        /* <DEDUP_REMOVED lines=33> */
[----:B------:R2:W5:Y:S04]  /*0210*/  @P5 LDG.E.128 R44, desc[UR12][R12.64+0x10] ;  /* 0x0000100c0c2c5981 */ /* 0x000568000c1e1d00 */
[----:B------:R2:W5:Y:S04]  /*0220*/  @P5 LDG.E.128 R48, desc[UR12][R14.64] ;  /* 0x0000000c0e305981 */ /* 0x000568000c1e1d00 */
[----:B------:R2:W5:Y:S04]  /*0230*/  @P5 LDG.E.128 R52, desc[UR12][R14.64+0x10] ;  /* 0x0000100c0e345981 */ /* 0x000568000c1e1d00 */
[----:B------:R2:W5:Y:S04]  /*0240*/  @P4 LDG.E.128 R56, desc[UR12][R8.64] ;  /* 0x0000000c08384981 */ /* 0x000568000c1e1d00 */
[----:B------:R2:W5:Y:S04]  /*0250*/  @P4 LDG.E.128 R60, desc[UR12][R8.64+0x10] ;  /* 0x0000100c083c4981 */ /* 0x000568000c1e1d00 */
        /* <DEDUP_REMOVED lines=110> */
.L_x_683:
[----:B----45:R-:W4:Y:S08]  /*0940*/  LDC.64 R4, c[0x0][0x3c0] ;  /* 0x0000f000ff047b82 */ /* 0x030f300000000a00 */
[----:B0-----:R-:W0:Y:S01]  /*0950*/  LDC R0, c[0x0][0x388] ;  /* 0x0000e200ff007b82 */ /* 0x001e220000000800 */
[----:B---34-:R-:W-:-:S07]  /*0960*/  IMAD.WIDE R186, R3, 0x4, R4 ;  /* 0x0000000403ba7825 */ /* 0x018fce00078e0204 */
        /* <DEDUP_REMOVED lines=17> */
[----:B------:R-:W2:Y:S08]  /*0a80*/  LDC.64 R188, c[0x0][0x428] ;  /* 0x00010a00ffbc7b82 */ /* 0x000eb00000000a00 */
[----:B------:R-:W4:Y:S01]  /*0a90*/  LDC.64 R192, c[0x0][0x430] ;  /* 0x00010c00ffc07b82 */ /* 0x000f220000000a00 */
[----:B0-----:R-:W-:-:S06]  /*0aa0*/  IMAD.WIDE.U32 R184, R4, 0x10, R184 ;  /* 0x0000001004b87825 */ /* 0x001fcc00078e00b8 */
[----:B------:R-:W3:Y:S01]  /*0ab0*/  LDG.E.128 R184, desc[UR12][R184.64] ;  /* 0x0000000cb8b87981 */ /* 0x000ee2000c1e1d00 */
[----:B--2---:R-:W-:-:S06]  /*0ac0*/  IMAD.WIDE.U32 R188, R4, 0x10, R188 ;  /* 0x0000001004bc7825 */ /* 0x004fcc00078e00bc */
[----:B------:R-:W2:Y:S01]  /*0ad0*/  LDG.E.128 R188, desc[UR12][R188.64] ;  /* 0x0000000cbcbc7981 */ /* 0x000ea2000c1e1d00 */
[----:B----4-:R-:W-:-:S06]  /*0ae0*/  IMAD.WIDE.U32 R192, R4, 0x10, R192 ;  /* 0x0000001004c07825 */ /* 0x010fcc00078e00c0 */
[----:B------:R-:W4:Y:S01]  /*0af0*/  LDG.E.128 R192, desc[UR12][R192.64] ;  /* 0x0000000cc0c07981 */ /* 0x000f22000c1e1d00 */
[----:B------:R-:W-:-:S04]  /*0b00*/  ISETP.NE.U32.AND P0, PT, RZ, UR14, PT ;  /* 0x0000000eff007c0c */ /* 0x000fc8000bf05070 */
[----:B------:R-:W-:-:S13]  /*0b10*/  ISETP.NE.AND.EX P0, PT, RZ, UR15, PT, P0 ;  /* 0x0000000fff007c0c */ /* 0x000fda000bf05300 */
[----:B------:R-:W0:Y:S02]  /*0b20*/  @P0 LDC.64 R214, c[0x0][0x438] ;  /* 0x00010e00ffd60b82 */ /* 0x000e240000000a00 */
[----:B0-----:R-:W-:-:S05]  /*0b30*/  @P0 IMAD.WIDE.U32 R214, R4, 0x10, R214 ;  /* 0x0000001004d60825 */ /* 0x001fca00078e00d6 */
[----:B------:R0:W5:Y:S01]  /*0b40*/  @P0 LDG.E.128 R168, desc[UR12][R214.64] ;  /* 0x0000000cd6a80981 */ /* 0x000162000c1e1d00 */
[C---:B---3--:R-:W-:Y:S02]  /*0b50*/  SHF.L.U32 R221, R185.reuse, 0x10, RZ ;  /* 0x00000010b9dd7819 */ /* 0x048fe400000006ff */
[C---:B------:R-:W-:Y:S02]  /*0b60*/  PRMT R216, R184.reuse, 0x7632, R216 ;  /* 0x00007632b8d87816 */ /* 0x040fe400000000d8 */
[----:B------:R-:W-:Y:S02]  /*0b70*/  SHF.L.U32 R217, R184, 0x10, RZ ;  /* 0x00000010b8d97819 */ /* 0x000fe400000006ff */
[----:B------:R-:W-:Y:S02]  /*0b80*/  PRMT R218, R185, 0x7632, R218 ;  /* 0x00007632b9da7816 */ /* 0x000fe400000000da */
[C---:B------:R-:W-:Y:S02]  /*0b90*/  PRMT R184, R186.reuse, 0x7632, R184 ;  /* 0x00007632bab87816 */ /* 0x040fe400000000b8 */
[----:B------:R-:W-:-:S02]  /*0ba0*/  SHF.L.U32 R233, R186, 0x10, RZ ;  /* 0x00000010bae97819 */ /* 0x000fc400000006ff */
[C---:B------:R-:W-:Y:S02]  /*0bb0*/  PRMT R185, R187.reuse, 0x7632, R185 ;  /* 0x00007632bbb97816 */ /* 0x040fe400000000b9 */
[----:B------:R-:W-:Y:S02]  /*0bc0*/  SHF.L.U32 R237, R187, 0x10, RZ ;  /* 0x00000010bbed7819 */ /* 0x000fe400000006ff */
[C---:B--2---:R-:W-:Y:S02]  /*0bd0*/  PRMT R186, R190.reuse, 0x7632, R186 ;  /* 0x00007632beba7816 */ /* 0x044fe400000000ba */
[----:B------:R-:W-:Y:S02]  /*0be0*/  SHF.L.U32 R235, R190, 0x10, RZ ;  /* 0x00000010beeb7819 */ /* 0x000fe400000006ff */
[C---:B----4-:R-:W-:Y:S02]  /*0bf0*/  PRMT R224, R193.reuse, 0x7632, R224 ;  /* 0x00007632c1e07816 */ /* 0x050fe400000000e0 */
[----:B------:R-:W-:Y:S01]  /*0c00*/  SHF.L.U32 R193, R193, 0x10, RZ ;  /* 0x00000010c1c17819 */ /* 0x000fe200000006ff */
[----:B------:R-:W-:Y:S01]  /*0c10*/  FADD.FTZ R100, R100, R235 ;  /* 0x000000eb64647221 */ /* 0x000fe20000010000 */
[----:B------:R-:W-:-:S02]  /*0c20*/  PRMT R190, R194, 0x7632, R190 ;  /* 0x00007632c2be7816 */ /* 0x000fc400000000be */
[----:B------:R-:W-:Y:S01]  /*0c30*/  SHF.L.U32 R187, R194, 0x10, RZ ;  /* 0x00000010c2bb7819 */ /* 0x000fe200000006ff */
[----:B------:R-:W-:Y:S01]  /*0c40*/  FADD.FTZ R194, -R230, R221 ;  /* 0x000000dde6c27221 */ /* 0x000fe20000010100 */
[----:B------:R-:W-:Y:S01]  /*0c50*/  PRMT R222, R188, 0x7632, R222 ;  /* 0x00007632bcde7816 */ /* 0x000fe200000000de */
[----:B------:R-:W-:Y:S01]  /*0c60*/  FMUL.FTZ R223, R34, R193 ;  /* 0x000000c122df7220 */ /* 0x000fe20000410000 */
[----:B------:R-:W-:Y:S01]  /*0c70*/  SHF.L.U32 R219, R188, 0x10, RZ ;  /* 0x00000010bcdb7819 */ /* 0x000fe200000006ff */
[----:B-----5:R-:W-:Y:S01]  /*0c80*/  FMUL.FTZ R225, R5, R194 ;  /* 0x000000c205e17220 */ /* 0x020fe20000410000 */
[C---:B------:R-:W-:Y:S01]  /*0c90*/  PRMT R188, R191.reuse, 0x7632, R188 ;  /* 0x00007632bfbc7816 */ /* 0x040fe200000000bc */
[----:B------:R-:W-:Y:S01]  /*0ca0*/  FADD.FTZ R194, -R230, R237 ;  /* 0x000000ede6c27221 */ /* 0x000fe20000010100 */
[----:B------:R-:W-:Y:S01]  /*0cb0*/  SHF.L.U32 R239, R191, 0x10, RZ ;  /* 0x00000010bfef7819 */ /* 0x000fe200000006ff */
[----:B------:R-:W-:Y:S01]  /*0cc0*/  FADD.FTZ R96, R96, R219 ;  /* 0x000000db60607221 */ /* 0x000fe20000010000 */
[----:B------:R-:W-:Y:S01]  /*0cd0*/  SHF.L.U32 R231, R189, 0x10, RZ ;  /* 0x00000010bde77819 */ /* 0x000fe200000006ff */
[----:B------:R-:W-:Y:S01]  /*0ce0*/  FADD.FTZ R144, R144, R187 ;  /* 0x000000bb90907221 */ /* 0x000fe20000010000 */
[C---:B------:R-:W-:Y:S01]  /*0cf0*/  PRMT R191, R195.reuse, 0x7632, R191 ;  /* 0x00007632c3bf7816 */ /* 0x040fe200000000bf */
[----:B------:R-:W-:Y:S01]  /*0d00*/  FADD.FTZ R102, R102, R239 ;  /* 0x000000ef66667221 */ /* 0x000fe20000010000 */
[----:B------:R-:W-:Y:S01]  /*0d10*/  SHF.L.U32 R195, R195, 0x10, RZ ;  /* 0x00000010c3c37819 */ /* 0x000fe200000006ff */
[----:B------:R-:W-:Y:S01]  /*0d20*/  FADD.FTZ R98, R98, R231 ;  /* 0x000000e762627221 */ /* 0x000fe20000010000 */
[----:B0-----:R-:W-:Y:S01]  /*0d30*/  PRMT R214, R189, 0x7632, R214 ;  /* 0x00007632bdd67816 */ /* 0x001fe200000000d6 */
[-C--:B------:R-:W-:Y:S01]  /*0d40*/  FFMA.FTZ R223, R26, R231.reuse, R223 ;  /* 0x000000e71adf7223 */ /* 0x080fe200000100df */
[C---:B------:R-:W-:Y:S01]  /*0d50*/  PRMT R215, R192.reuse, 0x7632, R215 ;  /* 0x00007632c0d77816 */ /* 0x040fe200000000d7 */
[----:B------:R-:W-:Y:S01]  /*0d60*/  FFMA.FTZ R74, R225, R231, R74 ;  /* 0x000000e7e14a7223 */ /* 0x000fe2000001004a */
[----:B------:R-:W-:Y:S01]  /*0d70*/  SHF.L.U32 R189, R192, 0x10, RZ ;  /* 0x00000010c0bd7819 */ /* 0x000fe200000006ff */
[----:B------:R-:W-:Y:S01]  /*0d80*/  FADD.FTZ R192, -R230, R217 ;  /* 0x000000d9e6c07221 */ /* 0x000fe20000010100 */
[----:B------:R-:W-:Y:S01]  /*0d90*/  FMUL.FTZ R217, R36, R187 ;  /* 0x000000bb24d97220 */ /* 0x000fe20000410000 */
[----:B------:R-:W-:Y:S01]  /*0da0*/  FMUL.FTZ R231, R38, R195 ;  /* 0x000000c326e77220 */ /* 0x000fe20000410000 */
[----:B------:R-:W-:Y:S01]  /*0db0*/  SHF.L.U32 R222, R222, 0x10, RZ ;  /* 0x00000010dede7819 */ /* 0x000fe200000006ff */
[----:B------:R-:W-:Y:S01]  /*0dc0*/  FMUL.FTZ R227, R32, R189 ;  /* 0x000000bd20e37220 */ /* 0x000fe20000410000 */
[----:B------:R-:W-:Y:S01]  /*0dd0*/  FMUL.FTZ R229, R5, R192 ;  /* 0x000000c005e57220 */ /* 0x000fe20000410000 */
[----:B------:R-:W-:Y:S01]  /*0de0*/  FFMA.FTZ R220, R28, R235, R217 ;  /* 0x000000eb1cdc7223 */ /* 0x000fe200000100d9 */
[----:B------:R-:W-:Y:S01]  /*0df0*/  FFMA.FTZ R217, R30, R239, R231 ;  /* 0x000000ef1ed97223 */ /* 0x000fe200000100e7 */
[----:B------:R-:W-:Y:S01]  /*0e00*/  FADD.FTZ R192, -R230, R233 ;  /* 0x000000e9e6c07221 */ /* 0x000fe20000010100 */
[----:B------:R-:W-:Y:S01]  /*0e10*/  SHF.L.U32 R231, R216, 0x10, RZ ;  /* 0x00000010d8e77819 */ /* 0x000fe200000006ff */
[-C--:B------:R-:W-:Y:S01]  /*0e20*/  FFMA.FTZ R227, R24, R219.reuse, R227 ;  /* 0x000000db18e37223 */ /* 0x080fe200000100e3 */
[----:B------:R-:W-:Y:S01]  /*0e30*/  FFMA.FTZ R72, R229, R219, R72 ;  /* 0x000000dbe5487223 */ /* 0x000fe20000010048 */
[C---:B------:R-:W-:Y:S01]  /*0e40*/  FMUL.FTZ R219, R5.reuse, R194 ;  /* 0x000000c205db7220 */ /* 0x040fe20000410000 */
[----:B------:R-:W-:Y:S01]  /*0e50*/  FMUL.FTZ R221, R5, R192 ;  /* 0x000000c005dd7220 */ /* 0x000fe20000410000 */
[----:B------:R-:W-:Y:S01]  /*0e60*/  SHF.L.U32 R194, R215, 0x10, RZ ;  /* 0x00000010d7c27819 */ /* 0x000fe200000006ff */
[----:B------:R-:W-:Y:S01]  /*0e70*/  FADD.FTZ R228, -R230, R231 ;  /* 0x000000e7e6e47221 */ /* 0x000fe20000010100 */
[----:B------:R-:W-:Y:S01]  /*0e80*/  SHF.L.U32 R192, R224, 0x10, RZ ;  /* 0x00000010e0c07819 */ /* 0x000fe200000006ff */
[----:B------:R-:W-:Y:S01]  /*0e90*/  FADD.FTZ R97, R97, R222 ;  /* 0x000000de61617221 */ /* 0x000fe20000010000 */
[----:B------:R-:W-:Y:S01]  /*0ea0*/  SHF.L.U32 R215, R184, 0x10, RZ ;  /* 0x00000010b8d77819 */ /* 0x000fe200000006ff */
[----:B------:R-:W-:Y:S01]  /*0eb0*/  FMUL.FTZ R226, R33, R194 ;  /* 0x000000c221e27220 */ /* 0x000fe20000410000 */
[----:B------:R-:W-:Y:S01]  /*0ec0*/  SHF.L.U32 R214, R214, 0x10, RZ ;  /* 0x00000010d6d67819 */ /* 0x000fe200000006ff */
[----:B------:R-:W-:Y:S01]  /*0ed0*/  FMUL.FTZ R228, R5, R228 ;  /* 0x000000e405e47220 */ /* 0x000fe20000410000 */
[----:B------:R-:W-:Y:S01]  /*0ee0*/  FMUL.FTZ R216, R35, R192 ;  /* 0x000000c023d87220 */ /* 0x000fe20000410000 */
[----:B------:R-:W-:Y:S01]  /*0ef0*/  SHF.L.U32 R185, R185, 0x10, RZ ;  /* 0x00000010b9b97819 */ /* 0x000fe200000006ff */
[-C--:B------:R-:W-:Y:S01]  /*0f00*/  FFMA.FTZ R226, R25, R222.reuse, R226 ;  /* 0x000000de19e27223 */ /* 0x080fe200000100e2 */
[----:B------:R-:W-:Y:S01]  /*0f10*/  SHF.L.U32 R190, R190, 0x10, RZ ;  /* 0x00000010bebe7819 */ /* 0x000fe200000006ff */
[----:B------:R-:W-:Y:S01]  /*0f20*/  FFMA.FTZ R73, R228, R222, R73 ;  /* 0x000000dee4497223 */ /* 0x000fe20000010049 */
[----:B------:R-:W-:Y:S01]  /*0f30*/  SHF.L.U32 R233, R218, 0x10, RZ ;  /* 0x00000010dae97819 */ /* 0x000fe200000006ff */
[----:B------:R-:W-:Y:S01]  /*0f40*/  FADD.FTZ R218, -R230, R215 ;  /* 0x000000d7e6da7221 */ /* 0x000fe20000010100 */
[----:B------:R-:W-:Y:S01]  /*0f50*/  FFMA.FTZ R222, R27, R214, R216 ;  /* 0x000000d61bde7223 */ /* 0x000fe200000100d8 */
[----:B------:R-:W-:Y:S01]  /*0f60*/  SHF.L.U32 R186, R186, 0x10, RZ ;  /* 0x00000010baba7819 */ /* 0x000fe200000006ff */
[----:B------:R-:W-:Y:S01]  /*0f70*/  FADD.FTZ R216, -R230, R185 ;  /* 0x000000b9e6d87221 */ /* 0x000fe20000010100 */
[----:B------:R-:W-:Y:S01]  /*0f80*/  FMUL.FTZ R184, R37, R190 ;  /* 0x000000be25b87220 */ /* 0x000fe20000410000 */
[----:B------:R-:W-:Y:S01]  /*0f90*/  FMUL.FTZ R218, R5, R218 ;  /* 0x000000da05da7220 */ /* 0x000fe20000410000 */
[----:B------:R-:W-:Y:S01]  /*0fa0*/  FADD.FTZ R140, R140, R189 ;  /* 0x000000bd8c8c7221 */ /* 0x000fe20000010000 */
[C---:B------:R-:W-:Y:S01]  /*0fb0*/  FFMA.FTZ R120, R229.reuse, R189, R120 ;  /* 0x000000bde5787223 */ /* 0x040fe20000010078 */
[----:B------:R-:W-:Y:S01]  /*0fc0*/  FADD.FTZ R185, RZ, R227 ;  /* 0x000000e3ffb97221 */ /* 0x000fe20000010000 */
[----:B------:R-:W-:Y:S01]  /*0fd0*/  FFMA.FTZ R189, R229, R227, RZ ;  /* 0x000000e3e5bd7223 */ /* 0x000fe200000100ff */
[-C--:B------:R-:W-:Y:S01]  /*0fe0*/  FFMA.FTZ R215, R29, R186.reuse, R184 ;  /* 0x000000ba1dd77223 */ /* 0x080fe200000100b8 */
[----:B------:R-:W-:Y:S01]  /*0ff0*/  FADD.FTZ R101, R101, R186 ;  /* 0x000000ba65657221 */ /* 0x000fe20000010000 */
[----:B------:R-:W-:Y:S01]  /*1000*/  FFMA.FTZ R77, R218, R186, R77 ;  /* 0x000000bada4d7223 */ /* 0x000fe2000001004d */
[----:B------:R-:W-:Y:S01]  /*1010*/  FADD.FTZ R184, R185, R226 ;  /* 0x000000e2b9b87221 */ /* 0x000fe20000010000 */
[----:B------:R-:W-:Y:S01]  /*1020*/  FADD.FTZ R224, -R230, R233 ;  /* 0x000000e9e6e07221 */ /* 0x000fe20000010100 */
[----:B------:R-:W-:Y:S01]  /*1030*/  FFMA.FTZ R186, R228, R226, R189 ;  /* 0x000000e2e4ba7223 */ /* 0x000fe200000100bd */
[----:B------:R-:W-:Y:S01]  /*1040*/  FFMA.FTZ R124, R221, R187, R124 ;  /* 0x000000bbdd7c7223 */ /* 0x000fe2000001007c */
[----:B------:R-:W-:Y:S01]  /*1050*/  FADD.FTZ R185, R184, R223 ;  /* 0x000000dfb8b97221 */ /* 0x000fe20000010000 */
[----:B------:R-:W-:Y:S01]  /*1060*/  FMUL.FTZ R224, R5, R224 ;  /* 0x000000e005e07220 */ /* 0x000fe20000410000 */
[----:B------:R-:W-:Y:S01]  /*1070*/  FFMA.FTZ R187, R225, R223, R186 ;  /* 0x000000dfe1bb7223 */ /* 0x000fe200000100ba */
[----:B------:R-:W-:Y:S01]  /*1080*/  SHF.L.U32 R232, R191, 0x10, RZ ;  /* 0x00000010bfe87819 */ /* 0x000fe200000006ff */
[----:B------:R-:W-:Y:S01]  /*1090*/  FADD.FTZ R185, R185, R222 ;  /* 0x000000deb9b97221 */ /* 0x000fe20000010000 */
[----:B------:R-:W-:Y:S01]  /*10a0*/  FADD.FTZ R99, R99, R214 ;  /* 0x000000d663637221 */ /* 0x000fe20000010000 */
[C---:B------:R-:W-:Y:S01]  /*10b0*/  FFMA.FTZ R184, R224.reuse, R222, R187 ;  /* 0x000000dee0b87223 */ /* 0x040fe200000100bb */
[----:B------:R-:W-:Y:S01]  /*10c0*/  FFMA.FTZ R75, R224, R214, R75 ;  /* 0x000000d6e04b7223 */ /* 0x000fe2000001004b */
[----:B------:R-:W-:Y:S01]  /*10d0*/  FADD.FTZ R186, R185, R220 ;  /* 0x000000dcb9ba7221 */ /* 0x000fe20000010000 */
[----:B------:R-:W-:Y:S01]  /*10e0*/  SHF.L.U32 R188, R188, 0x10, RZ ;  /* 0x00000010bcbc7819 */ /* 0x000fe200000006ff */
[----:B------:R-:W-:Y:S01]  /*10f0*/  FFMA.FTZ R185, R221, R220, R184 ;  /* 0x000000dcddb97223 */ /* 0x000fe200000100b8 */
[----:B------:R-:W-:Y:S01]  /*1100*/  FMUL.FTZ R214, R39, R232 ;  /* 0x000000e827d67220 */ /* 0x000fe20000410000 */
[----:B------:R-:W-:Y:S01]  /*1110*/  FADD.FTZ R186, R186, R215 ;  /* 0x000000d7baba7221 */ /* 0x000fe20000010000 */
[----:B------:R-:W-:Y:S01]  /*1120*/  FMUL.FTZ R216, R5, R216 ;  /* 0x000000d805d87220 */ /* 0x000fe20000410000 */
[----:B------:R-:W-:Y:S01]  /*1130*/  FFMA.FTZ R184, R218, R215, R185 ;  /* 0x000000d7dab87223 */ /* 0x000fe200000100b9 */
[-C--:B------:R-:W-:Y:S01]  /*1140*/  FFMA.FTZ R214, R31, R188.reuse, R214 ;  /* 0x000000bc1fd67223 */ /* 0x080fe200000100d6 */
[----:B------:R-:W-:Y:S01]  /*1150*/  FADD.FTZ R233, R186, R217 ;  /* 0x000000d9bae97221 */ /* 0x000fe20000010000 */
[----:B------:R-:W-:Y:S01]  /*1160*/  FFMA.FTZ R76, R221, R235, R76 ;  /* 0x000000ebdd4c7223 */ /* 0x000fe2000001004c */
[C---:B------:R-:W-:Y:S01]  /*1170*/  FFMA.FTZ R231, R219.reuse, R217, R184 ;  /* 0x000000d9dbe77223 */ /* 0x040fe200000100b8 */
        /* <DEDUP_REMOVED lines=18> */
.L_x_646:
[----:B-1-3--:R-:W-:Y:S05]  /*12a0*/  BSYNC.RECONVERGENT B0 ;  /* 0x0000000000007941 */ /* 0x00afea0003800200 */
.L_x_645:
        /* <DEDUP_REMOVED lines=13> */
[----:B------:R-:W0:Y:S02]  /*1380*/  @P0 LDC.64 R198, c[0x0][0x438] ;  /* 0x00010e00ffc60b82 */ /* 0x000e240000000a00 */
[----:B0-----:R-:W-:-:S05]  /*1390*/  @P0 IMAD.WIDE.U32 R198, R235, 0x10, R198 ;  /* 0x00000010ebc60825 */ /* 0x001fca00078e00c6 */
[----:B------:R0:W5:Y:S01]  /*13a0*/  @P0 LDG.E.128 R20, desc[UR12][R198.64] ;  /* 0x0000000cc6140981 */ /* 0x000162000c1e1d00 */
[----:B------:R-:W-:Y:S02]  /*13b0*/  IADD3 R235, PT, PT, R235, 0x80, RZ ;  /* 0x00000080ebeb7810 */ /* 0x000fe40007ffe0ff */
[C---:B---3--:R-:W-:Y:S02]  /*13c0*/  SHF.L.U32 R209, R188.reuse, 0x10, RZ ;  /* 0x00000010bcd17819 */ /* 0x048fe400000006ff */
[----:B------:R-:W-:Y:S02]  /*13d0*/  PRMT R203, R188, 0x7632, R203 ;  /* 0x00007632bccb7816 */ /* 0x000fe400000000cb */
[----:B------:R-:W-:Y:S02]  /*13e0*/  SHF.L.U32 R245, R190, 0x10, RZ ;  /* 0x00000010bef57819 */ /* 0x000fe400000006ff */
[C---:B----4-:R-:W-:Y:S02]  /*13f0*/  PRMT R202, R184.reuse, 0x7632, R202 ;  /* 0x00007632b8ca7816 */ /* 0x050fe400000000ca */
[----:B------:R-:W-:-:S02]  /*1400*/  SHF.L.U32 R207, R184, 0x10, RZ ;  /* 0x00000010b8cf7819 */ /* 0x000fc400000006ff */
[C---:B------:R-:W-:Y:S02]  /*1410*/  PRMT R184, R187.reuse, 0x7632, R184 ;  /* 0x00007632bbb87816 */ /* 0x040fe400000000b8 */
[----:B------:R-:W-:Y:S02]  /*1420*/  SHF.L.U32 R205, R187, 0x10, RZ ;  /* 0x00000010bbcd7819 */ /* 0x000fe400000006ff */
[----:B--2---:R-:W-:Y:S02]  /*1430*/  SHF.L.U32 R211, R193, 0x10, RZ ;  /* 0x00000010c1d37819 */ /* 0x004fe400000006ff */
[----:B------:R-:W-:Y:S02]  /*1440*/  PRMT R187, R190, 0x7632, R187 ;  /* 0x00007632bebb7816 */ /* 0x000fe400000000bb */
[C---:B------:R-:W-:Y:S02]  /*1450*/  PRMT R188, R189.reuse, 0x7632, R188 ;  /* 0x00007632bdbc7816 */ /* 0x040fe400000000bc */
[----:B------:R-:W-:-:S02]  /*1460*/  SHF.L.U32 R239, R189, 0x10, RZ ;  /* 0x00000010bdef7819 */ /* 0x000fc400000006ff */
[----:B------:R-:W-:Y:S01]  /*1470*/  PRMT R190, R193, 0x7632, R190 ;  /* 0x00007632c1be7816 */ /* 0x000fe200000000be */
[----:B------:R-:W-:Y:S01]  /*1480*/  FMUL.FTZ R193, R48, R209 ;  /* 0x000000d130c17220 */ /* 0x000fe20000410000 */
[C---:B------:R-:W-:Y:S02]  /*1490*/  PRMT R189, R194.reuse, 0x7632, R189 ;  /* 0x00007632c2bd7816 */ /* 0x040fe400000000bd */
[----:B------:R-:W-:Y:S01]  /*14a0*/  SHF.L.U32 R241, R194, 0x10, RZ ;  /* 0x00000010c2f17819 */ /* 0x000fe200000006ff */
[----:B------:R-:W-:Y:S01]  /*14b0*/  FADD.FTZ R194, -R230, R211 ;  /* 0x000000d3e6c27221 */ /* 0x000fe20000010100 */
[----:B0-----:R-:W-:Y:S01]  /*14c0*/  SHF.L.U32 R199, R192, 0x10, RZ ;  /* 0x00000010c0c77819 */ /* 0x001fe200000006ff */
[----:B------:R-:W-:Y:S01]  /*14d0*/  FFMA.FTZ R212, R40, R207, R193 ;  /* 0x000000cf28d47223 */ /* 0x000fe200000100c1 */
[----:B------:R-:W-:Y:S01]  /*14e0*/  SHF.L.U32 R237, R185, 0x10, RZ ;  /* 0x00000010b9ed7819 */ /* 0x000fe200000006ff */
[----:B------:R-:W-:Y:S01]  /*14f0*/  FMUL.FTZ R193, R50, R239 ;  /* 0x000000ef32c17220 */ /* 0x000fe20000410000 */
[C---:B------:R-:W-:Y:S01]  /*1500*/  PRMT R200, R186.reuse, 0x7632, R200 ;  /* 0x00007632bac87816 */ /* 0x040fe200000000c8 */
[----:B-----5:R-:W-:Y:S01]  /*1510*/  FMUL.FTZ R213, R5, R194 ;  /* 0x000000c205d57220 */ /* 0x020fe20000410000 */
[----:B------:R-:W-:Y:S01]  /*1520*/  SHF.L.U32 R243, R186, 0x10, RZ ;  /* 0x00000010baf37819 */ /* 0x000fe200000006ff */
[C---:B------:R-:W-:Y:S01]  /*1530*/  FADD.FTZ R198, -R230.reuse, R199 ;  /* 0x000000c7e6c67221 */ /* 0x040fe20000010100 */
[C---:B------:R-:W-:Y:S01]  /*1540*/  PRMT R186, R195.reuse, 0x7632, R186 ;  /* 0x00007632c3ba7816 */ /* 0x040fe200000000ba */
[----:B------:R-:W-:Y:S01]  /*1550*/  FADD.FTZ R194, -R230, R241 ;  /* 0x000000f1e6c27221 */ /* 0x000fe20000010100 */
[----:B------:R-:W-:Y:S01]  /*1560*/  SHF.L.U32 R195, R195, 0x10, RZ ;  /* 0x00000010c3c37819 */ /* 0x000fe200000006ff */
[----:B------:R-:W-:Y:S01]  /*1570*/  FFMA.FTZ R210, R42, R237, R193 ;  /* 0x000000ed2ad27223 */ /* 0x000fe200000100c1 */
[C---:B------:R-:W-:Y:S01]  /*1580*/  FMUL.FTZ R199, R5.reuse, R198 ;  /* 0x000000c605c77220 */ /* 0x040fe20000410000 */
[----:B------:R-:W-:Y:S01]  /*1590*/  FMUL.FTZ R193, R52, R245 ;  /* 0x000000f534c17220 */ /* 0x000fe20000410000 */
[----:B------:R-:W-:Y:S01]  /*15a0*/  FMUL.FTZ R211, R5, R194 ;  /* 0x000000c205d37220 */ /* 0x000fe20000410000 */
[----:B------:R-:W-:Y:S01]  /*15b0*/  PRMT R192, R192, 0x7632, R192 ;  /* 0x00007632c0c07816 */ /* 0x000fe200000000c0 */
[----:B------:R-:W-:Y:S01]  /*15c0*/  FADD.FTZ R194, -R230, R195 ;  /* 0x000000c3e6c27221 */ /* 0x000fe20000010100 */
[----:B------:R-:W-:Y:S01]  /*15d0*/  PRMT R201, R185, 0x7632, R201 ;  /* 0x00007632b9c97816 */ /* 0x000fe200000000c9 */
[----:B------:R-:W-:Y:S01]  /*15e0*/  FADD.FTZ R104, R104, R209 ;  /* 0x000000d168687221 */ /* 0x000fe20000010000 */
[----:B------:R-:W-:Y:S01]  /*15f0*/  PRMT R185, R191, 0x7632, R185 ;  /* 0x00007632bfb97816 */ /* 0x000fe200000000b9 */
[----:B------:R-:W-:Y:S01]  /*1600*/  FFMA.FTZ R148, R199, R209, R148 ;  /* 0x000000d1c7947223 */ /* 0x000fe20000010094 */
[----:B------:R-:W-:Y:S01]  /*1610*/  SHF.L.U32 R191, R191, 0x10, RZ ;  /* 0x00000010bfbf7819 */ /* 0x000fe200000006ff */
[----:B------:R-:W-:Y:S01]  /*1620*/  FFMA.FTZ R208, R44, R243, R193 ;  /* 0x000000f32cd07223 */ /* 0x000fe200000100c1 */
[----:B------:R-:W-:Y:S01]  /*1630*/  FMUL.FTZ R209, R5, R194 ;  /* 0x000000c205d17220 */ /* 0x000fe20000410000 */
[----:B------:R-:W-:Y:S01]  /*1640*/  SHF.L.U32 R193, R192, 0x10, RZ ;  /* 0x00000010c0c17819 */ /* 0x000fe200000006ff */
[----:B------:R-:W-:Y:S01]  /*1650*/  FADD.FTZ R84, R84, R207 ;  /* 0x000000cf54547221 */ /* 0x000fe20000010000 */
[----:B------:R-:W-:Y:S01]  /*1660*/  FFMA.FTZ R172, R199, R207, R172 ;  /* 0x000000cfc7ac7223 */ /* 0x000fe200000100ac */
[-C--:B------:R-:W-:Y:S01]  /*1670*/  FMUL.FTZ R207, R54, R191.reuse ;  /* 0x000000bf36cf7220 */ /* 0x080fe20000410000 */
[----:B------:R-:W-:Y:S01]  /*1680*/  SHF.L.U32 R192, R203, 0x10, RZ ;  /* 0x00000010cbc07819 */ /* 0x000fe200000006ff */
[----:B------:R-:W-:Y:S01]  /*1690*/  FADD.FTZ R110, R110, R191 ;  /* 0x000000bf6e6e7221 */ /* 0x000fe20000010000 */
[----:B------:R-:W-:Y:S01]  /*16a0*/  FFMA.FTZ R154, R209, R191, R154 ;  /* 0x000000bfd19a7223 */ /* 0x000fe2000001009a */
[----:B------:R-:W-:Y:S01]  /*16b0*/  FADD.FTZ R206, -R230, R193 ;  /* 0x000000c1e6ce7221 */ /* 0x000fe20000010100 */
[----:B------:R-:W-:Y:S01]  /*16c0*/  SHF.L.U32 R191, R190, 0x10, RZ ;  /* 0x00000010bebf7819 */ /* 0x000fe200000006ff */
[----:B------:R-:W-:Y:S01]  /*16d0*/  FMUL.FTZ R194, R49, R192 ;  /* 0x000000c031c27220 */ /* 0x000fe20000410000 */
[----:B------:R-:W-:Y:S01]  /*16e0*/  SHF.L.U32 R202, R202, 0x10, RZ ;  /* 0x00000010caca7819 */ /* 0x000fe200000006ff */
[----:B------:R-:W-:Y:S01]  /*16f0*/  FMUL.FTZ R206, R5, R206 ;  /* 0x000000ce05ce7220 */ /* 0x000fe20000410000 */
[----:B------:R-:W-:Y:S01]  /*1700*/  SHF.L.U32 R190, R188, 0x10, RZ ;  /* 0x00000010bcbe7819 */ /* 0x000fe200000006ff */
[----:B------:R-:W-:Y:S01]  /*1710*/  FADD.FTZ R204, -R230, R191 ;  /* 0x000000bfe6cc7221 */ /* 0x000fe20000010100 */
[----:B------:R-:W-:Y:S01]  /*1720*/  FADD.FTZ R130, R130, R205 ;  /* 0x000000cd82827221 */ /* 0x000fe20000010000 */
[-C--:B------:R-:W-:Y:S01]  /*1730*/  FFMA.FTZ R207, R46, R205.reuse, R207 ;  /* 0x000000cd2ecf7223 */ /* 0x080fe200000100cf */
[----:B------:R-:W-:Y:S01]  /*1740*/  FFMA.FTZ R178, R209, R205, R178 ;  /* 0x000000cdd1b27223 */ /* 0x000fe200000100b2 */
[----:B------:R-:W-:Y:S01]  /*1750*/  FFMA.FTZ R205, R41, R202, R194 ;  /* 0x000000ca29cd7223 */ /* 0x000fe200000100c2 */
[----:B------:R-:W-:Y:S01]  /*1760*/  FADD.FTZ R105, R105, R192 ;  /* 0x000000c069697221 */ /* 0x000fe20000010000 */
[----:B------:R-:W-:Y:S01]  /*1770*/  FFMA.FTZ R149, R206, R192, R149 ;  /* 0x000000c0ce957223 */ /* 0x000fe20000010095 */
[----:B------:R-:W-:Y:S01]  /*1780*/  SHF.L.U32 R188, R201, 0x10, RZ ;  /* 0x00000010c9bc7819 */ /* 0x000fe200000006ff */
[----:B------:R-:W-:Y:S01]  /*1790*/  FMUL.FTZ R192, R51, R190 ;  /* 0x000000be33c07220 */ /* 0x000fe20000410000 */
[----:B------:R-:W-:Y:S01]  /*17a0*/  FMUL.FTZ R204, R5, R204 ;  /* 0x000000cc05cc7220 */ /* 0x000fe20000410000 */
[----:B------:R-:W-:-:S02]  /*17b0*/  SHF.L.U32 R194, R187, 0x10, RZ ;  /* 0x00000010bbc27819 */ /* 0x000fc400000006ff */
[----:B------:R-:W-:Y:S01]  /*17c0*/  FADD.FTZ R87, R87, R188 ;  /* 0x000000bc57577221 */ /* 0x000fe20000010000 */
[-C--:B------:R-:W-:Y:S01]  /*17d0*/  FFMA.FTZ R203, R43, R188.reuse, R192 ;  /* 0x000000bc2bcb7223 */ /* 0x080fe200000100c0 */
[----:B------:R-:W-:Y:S01]  /*17e0*/  FFMA.FTZ R175, R204, R188, R175 ;  /* 0x000000bcccaf7223 */ /* 0x000fe200000100af */
[----:B------:R-:W-:Y:S01]  /*17f0*/  SHF.L.U32 R200, R200, 0x10, RZ ;  /* 0x00000010c8c87819 */ /* 0x000fe200000006ff */
[----:B------:R-:W-:Y:S01]  /*1800*/  FMUL.FTZ R188, R53, R194 ;  /* 0x000000c235bc7220 */ /* 0x000fe20000410000 */
[----:B------:R-:W-:-:S03]  /*1810*/  FFMA.FTZ R231, R199, R212, R231 ;  /* 0x000000d4c7e77223 */ /* 0x000fc600000100e7 */
[----:B------:R-:W-:Y:S01]  /*1820*/  FFMA.FTZ R201, R45, R200, R188 ;  /* 0x000000c82dc97223 */ /* 0x000fe200000100bc */
[----:B------:R-:W-:Y:S01]  /*1830*/  FADD.FTZ R188, R233, R212 ;  /* 0x000000d4e9bc7221 */ /* 0x000fe20000010000 */
[----:B------:R-:W-:Y:S01]  /*1840*/  SHF.L.U32 R189, R189, 0x10, RZ ;  /* 0x00000010bdbd7819 */ /* 0x000fe200000006ff */
[----:B------:R-:W-:Y:S02]  /*1850*/  FADD.FTZ R85, R85, R202 ;  /* 0x000000ca55557221 */ /* 0x000fe40000010000 */
[----:B------:R-:W-:Y:S01]  /*1860*/  FADD.FTZ R187, R188, R205 ;  /* 0x000000cdbcbb7221 */ /* 0x000fe20000010000 */
[C---:B------:R-:W-:Y:S01]  /*1870*/  FFMA.FTZ R188, R206.reuse, R205, R231 ;  /* 0x000000cdcebc7223 */ /* 0x040fe200000100e7 */
[----:B------:R-:W-:Y:S01]  /*1880*/  FFMA.FTZ R173, R206, R202, R173 ;  /* 0x000000cacead7223 */ /* 0x000fe200000100ad */
[----:B------:R-:W-:Y:S01]  /*1890*/  FADD.FTZ R202, -R230, R189 ;  /* 0x000000bde6ca7221 */ /* 0x000fe20000010100 */
[----:B------:R-:W-:Y:S01]  /*18a0*/  FADD.FTZ R107, R107, R190 ;  /* 0x000000be6b6b7221 */ /* 0x000fe20000010000 */
[----:B------:R-:W-:Y:S01]  /*18b0*/  FFMA.FTZ R151, R204, R190, R151 ;  /* 0x000000becc977223 */ /* 0x000fe20000010097 */
[----:B------:R-:W-:Y:S01]  /*18c0*/  SHF.L.U32 R190, R185, 0x10, RZ ;  /* 0x00000010b9be7819 */ /* 0x000fe200000006ff */
[----:B------:R-:W-:Y:S01]  /*18d0*/  FFMA.FTZ R185, R213, R210, R188 ;  /* 0x000000d2d5b97223 */ /* 0x000fe200000100bc */
[----:B------:R-:W-:Y:S01]  /*18e0*/  SHF.L.U32 R189, R186, 0x10, RZ ;  /* 0x00000010babd7819 */ /* 0x000fe200000006ff */
[----:B------:R-:W-:Y:S01]  /*18f0*/  FADD.FTZ R186, R187, R210 ;  /* 0x000000d2bbba7221 */ /* 0x000fe20000010000 */
[----:B------:R-:W-:Y:S01]  /*1900*/  SHF.L.U32 R188, R184, 0x10, RZ ;  /* 0x00000010b8bc7819 */ /* 0x000fe200000006ff */
[----:B------:R-:W-:-:S02]  /*1910*/  FFMA.FTZ R184, R204, R203, R185 ;  /* 0x000000cbccb87223 */ /* 0x000fc400000100b9 */
[----:B------:R-:W-:Y:S01]  /*1920*/  FADD.FTZ R187, R186, R203 ;  /* 0x000000cbbabb7221 */ /* 0x000fe20000010000 */
[----:B------:R-:W-:Y:S01]  /*1930*/  FMUL.FTZ R202, R5, R202 ;  /* 0x000000ca05ca7220 */ /* 0x000fe20000410000 */
[----:B------:R-:W-:Y:S02]  /*1940*/  FFMA.FTZ R185, R211, R208, R184 ;  /* 0x000000d0d3b97223 */ /* 0x000fe400000100b8 */
[----:B------:R-:W-:Y:S01]  /*1950*/  FADD.FTZ R186, R187, R208 ;  /* 0x000000d0bbba7221 */ /* 0x000fe20000010000 */
[----:B------:R-:W-:Y:S01]  /*1960*/  FADD.FTZ R129, R129, R200 ;  /* 0x000000c881817221 */ /* 0x000fe20000010000 */
        /* <DEDUP_REMOVED lines=25> */
.L_x_648:
[----:B------:R-:W-:Y:S05]  /*1b00*/  BSYNC.RECONVERGENT B0 ;  /* 0x0000000000007941 */ /* 0x000fea0003800200 */
.L_x_647:
        /* <DEDUP_REMOVED lines=16> */
[----:B---3--:R-:W-:Y:S02]  /*1c10*/  PRMT R184, R12, 0x7632, R184 ;  /* 0x000076320cb87816 */ /* 0x008fe400000000b8 */
[----:B------:R-:W-:Y:S02]  /*1c20*/  PRMT R188, R14, 0x7632, R188 ;  /* 0x000076320ebc7816 */ /* 0x000fe400000000bc */
[----:B------:R-:W-:Y:S02]  /*1c30*/  SHF.L.U32 R185, R12, 0x10, RZ ;  /* 0x000000100cb97819 */ /* 0x000fe400000006ff */
[----:B------:R-:W-:Y:S02]  /*1c40*/  SHF.L.U32 R189, R14, 0x10, RZ ;  /* 0x000000100ebd7819 */ /* 0x000fe400000006ff */
[----:B------:R-:W-:Y:S01]  /*1c50*/  SHF.L.U32 R191, R15, 0x10, RZ ;  /* 0x000000100fbf7819 */ /* 0x000fe200000006ff */
[C---:B------:R-:W-:Y:S01]  /*1c60*/  FADD.FTZ R186, -R230.reuse, R185 ;  /* 0x000000b9e6ba7221 */ /* 0x040fe20000010100 */
[C---:B------:R-:W-:Y:S01]  /*1c70*/  PRMT R12, R13.reuse, 0x7632, R12 ;  /* 0x000076320d0c7816 */ /* 0x040fe2000000000c */
[C---:B------:R-:W-:Y:S01]  /*1c80*/  FADD.FTZ R194, -R230.reuse, R189 ;  /* 0x000000bde6c27221 */ /* 0x040fe20000010100 */
[----:B------:R-:W-:Y:S01]  /*1c90*/  SHF.L.U32 R187, R13, 0x10, RZ ;  /* 0x000000100dbb7819 */ /* 0x000fe200000006ff */
[----:B------:R-:W-:Y:S01]  /*1ca0*/  FADD.FTZ R234, -R230, R191 ;  /* 0x000000bfe6ea7221 */ /* 0x000fe20000010100 */
[----:B------:R-:W-:-:S02]  /*1cb0*/  PRMT R14, R15, 0x7632, R14 ;  /* 0x000076320f0e7816 */ /* 0x000fc4000000000e */
[----:B------:R-:W-:Y:S01]  /*1cc0*/  SHF.L.U32 R13, R184, 0x10, RZ ;  /* 0x00000010b80d7819 */ /* 0x000fe200000006ff */
[----:B------:R-:W-:Y:S01]  /*1cd0*/  FADD.FTZ R190, -R230, R187 ;  /* 0x000000bbe6be7221 */ /* 0x000fe20000010100 */
[----:B------:R-:W-:Y:S02]  /*1ce0*/  SHF.L.U32 R15, R188, 0x10, RZ ;  /* 0x00000010bc0f7819 */ /* 0x000fe400000006ff */
[----:B0-----:R-:W-:Y:S01]  /*1cf0*/  SHF.L.U32 R7, R12, 0x10, RZ ;  /* 0x000000100c077819 */ /* 0x001fe200000006ff */
[----:B------:R-:W-:Y:S01]  /*1d00*/  FADD.FTZ R188, -R230, R13 ;  /* 0x0000000de6bc7221 */ /* 0x000fe20000010100 */
[----:B------:R-:W-:Y:S01]  /*1d10*/  SHF.L.U32 R185, R14, 0x10, RZ ;  /* 0x000000100eb97819 */ /* 0x000fe200000006ff */
[----:B------:R-:W-:Y:S01]  /*1d20*/  FADD.FTZ R12, -R230, R15 ;  /* 0x0000000fe60c7221 */ /* 0x000fe20000010100 */
[----:B--2---:R-:W-:Y:S01]  /*1d30*/  SHF.L.U32 R191, R8, 0x10, RZ ;  /* 0x0000001008bf7819 */ /* 0x004fe200000006ff */
[----:B------:R-:W-:Y:S01]  /*1d40*/  FADD.FTZ R14, -R230, R7 ;  /* 0x00000007e60e7221 */ /* 0x000fe20000010100 */
[----:B----4-:R-:W-:Y:S01]  /*1d50*/  PRMT R13, R16, 0x7632, R13 ;  /* 0x00007632100d7816 */ /* 0x010fe2000000000d */
[----:B------:R-:W-:Y:S01]  /*1d60*/  FADD.FTZ R230, -R230, R185 ;  /* 0x000000b9e6e67221 */ /* 0x000fe20000010100 */
[----:B------:R-:W-:Y:S01]  /*1d70*/  SHF.L.U32 R15, R16, 0x10, RZ ;  /* 0x00000010100f7819 */ /* 0x000fe200000006ff */
[C---:B-----5:R-:W-:Y:S01]  /*1d80*/  FMUL.FTZ R7, R5.reuse, R186 ;  /* 0x000000ba05077220 */ /* 0x060fe20000410000 */
[----:B------:R-:W-:Y:S01]  /*1d90*/  PRMT R16, R8, 0x7632, R16 ;  /* 0x0000763208107816 */ /* 0x000fe20000000010 */
[----:B------:R-:W-:Y:S01]  /*1da0*/  FMUL.FTZ R197, R5, R190 ;  /* 0x000000be05c57220 */ /* 0x000fe20000410000 */
[----:B------:R-:W-:Y:S01]  /*1db0*/  PRMT R193, R9, 0x7632, R193 ;  /* 0x0000763209c17816 */ /* 0x000fe200000000c1 */
[----:B------:R-:W-:Y:S01]  /*1dc0*/  FMUL.FTZ R12, R5, R12 ;  /* 0x0000000c050c7220 */ /* 0x000fe20000410000 */
[----:B------:R-:W-:Y:S01]  /*1dd0*/  SHF.L.U32 R189, R9, 0x10, RZ ;  /* 0x0000001009bd7819 */ /* 0x000fe200000006ff */
[----:B------:R-:W-:Y:S01]  /*1de0*/  FMUL.FTZ R9, R64, R191 ;  /* 0x000000bf40097220 */ /* 0x000fe20000410000 */
[----:B------:R-:W-:Y:S01]  /*1df0*/  SHF.L.U32 R185, R10, 0x10, RZ ;  /* 0x000000100ab97819 */ /* 0x000fe200000006ff */
[----:B------:R-:W-:Y:S01]  /*1e00*/  FMUL.FTZ R14, R5, R14 ;  /* 0x0000000e050e7220 */ /* 0x000fe20000410000 */
[----:B------:R-:W-:Y:S01]  /*1e10*/  SHF.L.U32 R186, R16, 0x10, RZ ;  /* 0x0000001010ba7819 */ /* 0x000fe200000006ff */
[----:B------:R-:W-:Y:S01]  /*1e20*/  FFMA.FTZ R196, R56, R15, R9 ;  /* 0x0000000f38c47223 */ /* 0x000fe20000010009 */
[C---:B------:R-:W-:Y:S01]  /*1e30*/  PRMT R192, R17.reuse, 0x7632, R192 ;  /* 0x0000763211c07816 */ /* 0x040fe200000000c0 */
[----:B------:R-:W-:Y:S01]  /*1e40*/  FMUL.FTZ R9, R66, R189 ;  /* 0x000000bd42097220 */ /* 0x000fe20000410000 */
[----:B------:R-:W-:Y:S01]  /*1e50*/  SHF.L.U32 R17, R17, 0x10, RZ ;  /* 0x0000001011117819 */ /* 0x000fe200000006ff */
[----:B------:R-:W-:Y:S01]  /*1e60*/  FMUL.FTZ R16, R5, R188 ;  /* 0x000000bc05107220 */ /* 0x000fe20000410000 */
[----:B------:R-:W-:Y:S01]  /*1e70*/  SHF.L.U32 R195, R18, 0x10, RZ ;  /* 0x0000001012c37819 */ /* 0x000fe200000006ff */
[----:B------:R-:W-:Y:S01]  /*1e80*/  FFMA.FTZ R231, R7, R196, R231 ;  /* 0x000000c407e77223 */ /* 0x000fe200000100e7 */
[C---:B------:R-:W-:Y:S01]  /*1e90*/  PRMT R236, R11.reuse, 0x7632, R236 ;  /* 0x000076320bec7816 */ /* 0x040fe200000000ec */
[----:B------:R-:W-:Y:S01]  /*1ea0*/  FADD.FTZ R114, R114, R17 ;  /* 0x0000001172727221 */ /* 0x000fe20000010000 */
[----:B------:R-:W-:Y:S01]  /*1eb0*/  SHF.L.U32 R187, R11, 0x10, RZ ;  /* 0x000000100bbb7819 */ /* 0x000fe200000006ff */
[----:B------:R-:W-:Y:S01]  /*1ec0*/  FMUL.FTZ R11, R68, R185 ;  /* 0x000000b9440b7220 */ /* 0x000fe20000410000 */
[----:B------:R-:W-:Y:S01]  /*1ed0*/  PRMT R232, R10, 0x7632, R232 ;  /* 0x000076320ae87816 */ /* 0x000fe200000000e8 */
[----:B------:R-:W-:Y:S01]  /*1ee0*/  FMUL.FTZ R10, R65, R186 ;  /* 0x000000ba410a7220 */ /* 0x000fe20000410000 */
[----:B------:R-:W-:Y:S01]  /*1ef0*/  SHF.L.U32 R8, R13, 0x10, RZ ;  /* 0x000000100d087819 */ /* 0x000fe200000006ff */
[-C--:B------:R-:W-:Y:S01]  /*1f00*/  FFMA.FTZ R90, R197, R17.reuse, R90 ;  /* 0x00000011c55a7223 */ /* 0x080fe2000001005a */
[----:B------:R-:W-:Y:S01]  /*1f10*/  SHF.L.U32 R188, R193, 0x10, RZ ;  /* 0x00000010c1bc7819 */ /* 0x000fe200000006ff */
[----:B------:R-:W-:Y:S01]  /*1f20*/  FADD.FTZ R158, R158, R189 ;  /* 0x000000bd9e9e7221 */ /* 0x000fe20000010000 */
[----:B------:R-:W-:Y:S01]  /*1f30*/  PRMT R6, R18, 0x7632, R6 ;  /* 0x0000763212067816 */ /* 0x000fe20000000006 */
[----:B------:R-:W-:Y:S01]  /*1f40*/  FFMA.FTZ R18, R58, R17, R9 ;  /* 0x000000113a127223 */ /* 0x000fe20000010009 */
[----:B------:R-:W-:Y:S01]  /*1f50*/  SHF.L.U32 R235, R19, 0x10, RZ ;  /* 0x0000001013eb7819 */ /* 0x000fe200000006ff */
[----:B------:R-:W-:Y:S01]  /*1f60*/  FFMA.FTZ R17, R60, R195, R11 ;  /* 0x000000c33c117223 */ /* 0x000fe2000001000b */
[----:B------:R-:W-:Y:S01]  /*1f70*/  FMUL.FTZ R9, R70, R187 ;  /* 0x000000bb46097220 */ /* 0x000fe20000410000 */
[----:B------:R-:W-:Y:S01]  /*1f80*/  FADD.FTZ R113, R113, R8 ;  /* 0x0000000871717221 */ /* 0x000fe20000010000 */
[-C--:B------:R-:W-:Y:S01]  /*1f90*/  FFMA.FTZ R11, R57, R8.reuse, R10 ;  /* 0x00000008390b7223 */ /* 0x080fe2000001000a */
[----:B------:R-:W-:Y:S01]  /*1fa0*/  FFMA.FTZ R89, R16, R8, R89 ;  /* 0x0000000810597223 */ /* 0x000fe20000010059 */
[----:B------:R-:W-:Y:S01]  /*1fb0*/  SHF.L.U32 R192, R192, 0x10, RZ ;  /* 0x00000010c0c07819 */ /* 0x000fe200000006ff */
[----:B------:R-:W-:Y:S01]  /*1fc0*/  FMUL.FTZ R8, R67, R188 ;  /* 0x000000bc43087220 */ /* 0x000fe20000410000 */
[----:B------:R-:W-:Y:S01]  /*1fd0*/  SHF.L.U32 R232, R232, 0x10, RZ ;  /* 0x00000010e8e87819 */ /* 0x000fe200000006ff */
[----:B------:R-:W-:Y:S01]  /*1fe0*/  FFMA.FTZ R13, R62, R235, R9 ;  /* 0x000000eb3e0d7223 */ /* 0x000fe20000010009 */
[----:B------:R-:W-:Y:S01]  /*1ff0*/  PRMT R184, R19, 0x7632, R184 ;  /* 0x0000763213b87816 */ /* 0x000fe200000000b8 */
[----:B------:R-:W-:Y:S01]  /*2000*/  FFMA.FTZ R9, R59, R192, R8 ;  /* 0x000000c03b097223 */ /* 0x000fe20000010008 */
[----:B------:R-:W-:Y:S01]  /*2010*/  SHF.L.U32 R236, R236, 0x10, RZ ;  /* 0x00000010ecec7819 */ /* 0x000fe200000006ff */
[----:B------:R-:W-:Y:S01]  /*2020*/  FMUL.FTZ R8, R69, R232 ;  /* 0x000000e845087220 */ /* 0x000fe20000410000 */
[----:B------:R-:W-:Y:S01]  /*2030*/  SHF.L.U32 R6, R6, 0x10, RZ ;  /* 0x0000001006067819 */ /* 0x000fe200000006ff */
[----:B------:R-:W-:Y:S01]  /*2040*/  FMUL.FTZ R10, R5, R230 ;  /* 0x000000e6050a7220 */ /* 0x000fe20000410000 */
[----:B------:R-:W-:Y:S01]  /*2050*/  SHF.L.U32 R184, R184, 0x10, RZ ;  /* 0x00000010b8b87819 */ /* 0x000fe200000006ff */
[----:B------:R-:W-:Y:S01]  /*2060*/  FMUL.FTZ R190, R71, R236 ;  /* 0x000000ec47be7220 */ /* 0x000fe20000410000 */
[----:B------:R-:W-:Y:S01]  /*2070*/  FFMA.FTZ R134, R197, R189, R134 ;  /* 0x000000bdc5867223 */ /* 0x000fe20000010086 */
[----:B------:R-:W-:Y:S01]  /*2080*/  FADD.FTZ R117, R117, R6 ;  /* 0x0000000675757221 */ /* 0x000fe20000010000 */
[-C--:B------:R-:W-:Y:S01]  /*2090*/  FFMA.FTZ R8, R61, R6.reuse, R8 ;  /* 0x000000063d087223 */ /* 0x080fe20000010008 */
[----:B------:R-:W-:Y:S01]  /*20a0*/  FFMA.FTZ R93, R12, R6, R93 ;  /* 0x000000060c5d7223 */ /* 0x000fe2000001005d */
[----:B------:R-:W-:Y:S01]  /*20b0*/  FADD.FTZ R119, R119, R184 ;  /* 0x000000b877777221 */ /* 0x000fe20000010000 */
[-C--:B------:R-:W-:Y:S01]  /*20c0*/  FFMA.FTZ R6, R63, R184.reuse, R190 ;  /* 0x000000b83f067223 */ /* 0x080fe200000100be */
[----:B------:R-:W-:Y:S01]  /*20d0*/  FFMA.FTZ R95, R10, R184, R95 ;  /* 0x000000b80a5f7223 */ /* 0x000fe2000001005f */
[----:B------:R-:W-:Y:S01]  /*20e0*/  FADD.FTZ R184, R233, R196 ;  /* 0x000000c4e9b87221 */ /* 0x000fe20000010000 */
[----:B------:R-:W-:Y:S01]  /*20f0*/  FMUL.FTZ R19, R5, R194 ;  /* 0x000000c205137220 */ /* 0x000fe20000410000 */
[----:B------:R-:W-:Y:S01]  /*2100*/  FADD.FTZ R160, R160, R185 ;  /* 0x000000b9a0a07221 */ /* 0x000fe20000010000 */
[----:B------:R-:W-:Y:S01]  /*2110*/  FADD.FTZ R112, R112, R15 ;  /* 0x0000000f70707221 */ /* 0x000fe20000010000 */
[----:B------:R-:W-:Y:S01]  /*2120*/  FADD.FTZ R189, R184, R11 ;  /* 0x0000000bb8bd7221 */ /* 0x000fe20000010000 */
[----:B------:R-:W-:Y:S01]  /*2130*/  FFMA.FTZ R184, R16, R11, R231 ;  /* 0x0000000b10b87223 */ /* 0x000fe200000100e7 */
[----:B------:R-:W-:Y:S01]  /*2140*/  FFMA.FTZ R136, R19, R185, R136 ;  /* 0x000000b913887223 */ /* 0x000fe20000010088 */
[----:B------:R-:W-:Y:S01]  /*2150*/  FFMA.FTZ R88, R7, R15, R88 ;  /* 0x0000000f07587223 */ /* 0x000fe20000010058 */
[----:B------:R-:W-:Y:S01]  /*2160*/  FADD.FTZ R190, R189, R18 ;  /* 0x00000012bdbe7221 */ /* 0x000fe20000010000 */
[----:B------:R-:W-:Y:S01]  /*2170*/  FFMA.FTZ R185, R197, R18, R184 ;  /* 0x00000012c5b97223 */ /* 0x000fe200000100b8 */
[----:B------:R-:W-:Y:S01]  /*2180*/  FMUL.FTZ R15, R5, R234 ;  /* 0x000000ea050f7220 */ /* 0x000fe20000410000 */
[----:B------:R-:W-:Y:S01]  /*2190*/  FADD.FTZ R162, R162, R187 ;  /* 0x000000bba2a27221 */ /* 0x000fe20000010000 */
[----:B------:R-:W-:Y:S01]  /*21a0*/  FADD.FTZ R190, R190, R9 ;  /* 0x00000009bebe7221 */ /* 0x000fe20000010000 */
[----:B------:R-:W-:Y:S01]  /*21b0*/  FFMA.FTZ R184, R14, R9, R185 ;  /* 0x000000090eb87223 */ /* 0x000fe200000100b9 */
[----:B------:R-:W-:Y:S01]  /*21c0*/  FFMA.FTZ R138, R15, R187, R138 ;  /* 0x000000bb0f8a7223 */ /* 0x000fe2000001008a */
        /* <DEDUP_REMOVED lines=24> */
.L_x_650:
[----:B------:R-:W-:Y:S05]  /*2350*/  BSYNC.RECONVERGENT B0 ;  /* 0x0000000000007941 */ /* 0x000fea0003800200 */
.L_x_649:
        /* <DEDUP_REMOVED lines=32> */
.L_x_652:
[----:B------:R-:W-:Y:S05]  /*2560*/  BSYNC.RECONVERGENT B0 ;  /* 0x0000000000007941 */ /* 0x000fea0003800200 */
.L_x_651:
        /* <DEDUP_REMOVED lines=69> */
.L_x_657:
        /* <DEDUP_REMOVED lines=33> */
.L_x_656:
        /* <DEDUP_REMOVED lines=36> */
.L_x_659:
        /* <DEDUP_REMOVED lines=37> */
.L_x_655:
        /* <DEDUP_REMOVED lines=9> */
[C---:B------:R-:W-:Y:S01]  /*30f0*/  PRMT R185, R171.reuse, 0x7632, R185 ;  /* 0x00007632abb97816 */ /* 0x040fe200000000b9 */
[-C--:B------:R-:W-:Y:S01]  /*3100*/  FFMA.FTZ R191, R216, R195.reuse, R230 ;  /* 0x000000c3d8bf7223 */ /* 0x080fe200000100e6 */
[----:B------:R-:W-:Y:S01]  /*3110*/  PRMT R184, R170, 0x7632, R184 ;  /* 0x00007632aab87816 */ /* 0x000fe200000000b8 */
[-CC-:B------:R-:W-:Y:S01]  /*3120*/  FFMA.FTZ R192, R218, R195.reuse, R230.reuse ;  /* 0x000000c3dac07223 */ /* 0x180fe200000100e6 */
[----:B------:R-:W-:Y:S01]  /*3130*/  SHF.L.U32 R188, R171, 0x10, RZ ;  /* 0x00000010abbc7819 */ /* 0x000fe200000006ff */
[----:B------:R-:W-:Y:S01]  /*3140*/  FFMA.FTZ R187, R221, R195, R230 ;  /* 0x000000c3ddbb7223 */ /* 0x000fe200000100e6 */
[----:B------:R-:W-:Y:S01]  /*3150*/  FADD.FTZ R189, R217, -R190 ;  /* 0x800000bed9bd7221 */ /* 0x000fe20000010000 */
[----:B------:R-:W-:Y:S01]  /*3160*/  SHF.L.U32 R190, R185, 0x10, RZ ;  /* 0x00000010b9be7819 */ /* 0x000fe200000006ff */
[----:B------:R-:W-:Y:S01]  /*3170*/  FADD.FTZ R193, R214, -R191 ;  /* 0x800000bfd6c17221 */ /* 0x000fe20000010000 */
[----:B------:R-:W-:Y:S01]  /*3180*/  SHF.L.U32 R184, R184, 0x10, RZ ;  /* 0x00000010b8b87819 */ /* 0x000fe200000006ff */
[----:B------:R-:W-:Y:S01]  /*3190*/  FADD.FTZ R185, R215, -R192 ;  /* 0x800000c0d7b97221 */ /* 0x000fe20000010000 */
[----:B------:R-:W-:Y:S01]  /*31a0*/  FADD.FTZ R191, R220, -R187 ;  /* 0x800000bbdcbf7221 */ /* 0x000fe20000010000 */
[----:B------:R-:W-:Y:S01]  /*31b0*/  SHF.L.U32 R186, R170, 0x10, RZ ;  /* 0x00000010aaba7819 */ /* 0x000fe200000006ff */
[C---:B-----5:R-:W-:Y:S01]  /*31c0*/  FFMA.FTZ R187, R5.reuse, R189, R188 ;  /* 0x000000bd05bb7223 */ /* 0x060fe200000100bc */
[----:B------:R-:W-:Y:S01]  /*31d0*/  FFMA.FTZ R189, R224, R195, R230 ;  /* 0x000000c3e0bd7223 */ /* 0x000fe200000100e6 */
[----:B------:R-:W-:Y:S01]  /*31e0*/  FFMA.FTZ R232, R5, R185, R184 ;  /* 0x000000b905e87223 */ /* 0x000fe200000100b8 */
[-CC-:B------:R-:W-:Y:S01]  /*31f0*/  FFMA.FTZ R192, R225, R195.reuse, R230.reuse ;  /* 0x000000c3e1c07223 */ /* 0x180fe200000100e6 */
[----:B------:R-:W-:Y:S01]  /*3200*/  FFMA.FTZ R188, R229, R195, R230 ;  /* 0x000000c3e5bc7223 */ /* 0x000fe200000100e6 */
[----:B------:R-:W-:Y:S01]  /*3210*/  FFMA.FTZ R234, R5, R193, R190 ;  /* 0x000000c105ea7223 */ /* 0x000fe200000100be */
[----:B------:R-:W-:Y:S01]  /*3220*/  PRMT R185, R169, 0x7632, R185 ;  /* 0x00007632a9b97816 */ /* 0x000fe200000000b9 */
[----:B------:R-:W-:Y:S01]  /*3230*/  FFMA.FTZ R193, R228, R195, R230 ;  /* 0x000000c3e4c17223 */ /* 0x000fe200000100e6 */
[----:B------:R-:W-:Y:S01]  /*3240*/  PRMT R184, R168, 0x7632, R184 ;  /* 0x00007632a8b87816 */ /* 0x000fe200000000b8 */
[----:B------:R-:W-:Y:S01]  /*3250*/  FFMA.FTZ R191, R5, R191, R186 ;  /* 0x000000bf05bf7223 */ /* 0x000fe200000100ba */
[----:B------:R-:W-:Y:S01]  /*3260*/  FADD.FTZ R233, R222, -R189 ;  /* 0x800000bddee97221 */ /* 0x000fe20000010000 */
[----:B------:R-:W-:Y:S01]  /*3270*/  SHF.L.U32 R186, R168, 0x10, RZ ;  /* 0x00000010a8ba7819 */ /* 0x000fe200000006ff */
[----:B------:R-:W-:Y:S01]  /*3280*/  FADD.FTZ R231, R223, -R192 ;  /* 0x800000c0dfe77221 */ /* 0x000fe20000010000 */
[----:B------:R-:W-:Y:S01]  /*3290*/  FADD.FTZ R189, R227, -R188 ;  /* 0x800000bce3bd7221 */ /* 0x000fe20000010000 */
[----:B------:R-:W-:Y:S01]  /*32a0*/  SHF.L.U32 R190, R169, 0x10, RZ ;  /* 0x00000010a9be7819 */ /* 0x000fe200000006ff */
[----:B------:R-:W-:Y:S01]  /*32b0*/  FADD.FTZ R193, R226, -R193 ;  /* 0x800000c1e2c17221 */ /* 0x000fe20000010000 */
[----:B------:R-:W-:-:S02]  /*32c0*/  SHF.L.U32 R192, R185, 0x10, RZ ;  /* 0x00000010b9c07819 */ /* 0x000fc400000006ff */
[----:B------:R-:W-:Y:S01]  /*32d0*/  SHF.L.U32 R188, R184, 0x10, RZ ;  /* 0x00000010b8bc7819 */ /* 0x000fe200000006ff */
[C---:B------:R-:W-:Y:S01]  /*32e0*/  FFMA.FTZ R184, R5.reuse, R189, R186 ;  /* 0x000000bd05b87223 */ /* 0x040fe200000100ba */
[C---:B------:R-:W-:Y:S01]  /*32f0*/  FFMA.FTZ R185, R5.reuse, R231, R190 ;  /* 0x000000e705b97223 */ /* 0x040fe200000100be */
[C---:B------:R-:W-:Y:S01]  /*3300*/  FFMA.FTZ R192, R5.reuse, R233, R192 ;  /* 0x000000e905c07223 */ /* 0x040fe200000100c0 */
[----:B------:R-:W-:Y:S01]  /*3310*/  F2FP.BF16.F32.PACK_AB R187, R234, R187 ;  /* 0x000000bbeabb723e */ /* 0x000fe200000010ff */
[----:B------:R-:W-:Y:S01]  /*3320*/  FFMA.FTZ R189, R5, R193, R188 ;  /* 0x000000c105bd7223 */ /* 0x000fe200000100bc */
[----:B------:R-:W-:Y:S02]  /*3330*/  F2FP.BF16.F32.PACK_AB R186, R232, R191 ;  /* 0x000000bfe8ba723e */ /* 0x000fe400000010ff */
[----:B------:R-:W-:Y:S02]  /*3340*/  F2FP.BF16.F32.PACK_AB R185, R192, R185 ;  /* 0x000000b9c0b9723e */ /* 0x000fe400000010ff */
[----:B------:R-:W-:Y:S01]  /*3350*/  F2FP.BF16.F32.PACK_AB R184, R189, R184 ;  /* 0x000000b8bdb8723e */ /* 0x000fe200000010ff */
[----:B------:R-:W-:Y:S06]  /*3360*/  BRA `(.L_x_658) ;  /* 0x0000000800347947 */ /* 0x000fec0003800000 */
.L_x_661:
[-CC-:B------:R-:W-:Y:S01]  /*3370*/  FFMA.FTZ R184, R225, R195.reuse, R230.reuse ;  /* 0x000000c3e1b87223 */ /* 0x180fe200000100e6 */
        /* <DEDUP_REMOVED lines=44> */
.L_x_660:
[----:B------:R-:W-:-:S04]  /*3640*/  UISETP.NE.U32.AND UP0, UPT, UR6, URZ, UPT ;  /* 0x000000ff0600728c */ /* 0x000fc8000bf05070 */
[----:B------:R-:W-:-:S09]  /*3650*/  UISETP.NE.AND.EX UP0, UPT, UR7, URZ, UPT, UP0 ;  /* 0x000000ff0700728c */ /* 0x000fd2000bf05300 */
[----:B------:R-:W-:Y:S05]  /*3660*/  BRA.U UP0, `(.L_x_662) ;  /* 0x0000000100b47547 */ /* 0x000fea000b800000 */
        /* <DEDUP_REMOVED lines=45> */
.L_x_662:
        /* <DEDUP_REMOVED lines=21> */
[-C--:B------:R-:W-:Y:S01]  /*3a90*/  FFMA.FTZ R184, R218, R195.reuse, R230 ;  /* 0x000000c3dab87223 */ /* 0x080fe200000100e6 */
        /* <DEDUP_REMOVED lines=26> */
.L_x_658:
        /* <DEDUP_REMOVED lines=14> */
.L_x_654:
[----:B------:R-:W-:Y:S05]  /*3d20*/  BSYNC.RECONVERGENT B0 ;  /* 0x0000000000007941 */ /* 0x000fea0003800200 */
.L_x_653:
        /* <DEDUP_REMOVED lines=27> */
[----:B------:R-:W-:Y:S01]  /*3ee0*/  PRMT R167, R22, 0x7632, R167 ;  /* 0x0000763216a77816 */ /* 0x000fe200000000a7 */
[C---:B------:R-:W-:Y:S01]  /*3ef0*/  FFMA.FTZ R165, R5.reuse, R164, R165 ;  /* 0x000000a405a57223 */ /* 0x040fe200000100a5 */
[----:B------:R-:W-:Y:S01]  /*3f00*/  FFMA.FTZ R185, R5, R166, R185 ;  /* 0x000000a605b97223 */ /* 0x000fe200000100b9 */
[----:B------:R-:W-:Y:S01]  /*3f10*/  PRMT R80, R20, 0x7632, R80 ;  /* 0x0000763214507816 */ /* 0x000fe20000000050 */
[-CC-:B------:R-:W-:Y:S01]  /*3f20*/  FFMA.FTZ R184, R202, R195.reuse, R230.reuse ;  /* 0x000000c3cab87223 */ /* 0x180fe200000100e6 */
        /* <DEDUP_REMOVED lines=30> */
.L_x_667:
        /* <DEDUP_REMOVED lines=13> */
[----:B------:R-:W-:Y:S01]  /*41e0*/  PRMT R164, R20, 0x7632, R164 ;  /* 0x0000763214a47816 */ /* 0x000fe200000000a4 */
[----:B------:R-:W-:Y:S01]  /*41f0*/  FFMA.FTZ R185, R5, R184, R185 ;  /* 0x000000b805b97223 */ /* 0x000fe200000100b9 */
[----:B------:R-:W-:Y:S01]  /*4200*/  PRMT R190, R23, 0x7632, R190 ;  /* 0x0000763217be7816 */ /* 0x000fe200000000be */
[C---:B------:R-:W-:Y:S01]  /*4210*/  FFMA.FTZ R189, R5.reuse, R186, R189 ;  /* 0x000000ba05bd7223 */ /* 0x040fe200000100bd */
[----:B------:R-:W-:Y:S01]  /*4220*/  FFMA.FTZ R191, R5, R188, R191 ;  /* 0x000000bc05bf7223 */ /* 0x000fe200000100bf */
[----:B------:R-:W-:Y:S01]  /*4230*/  PRMT R167, R21, 0x7632, R167 ;  /* 0x0000763215a77816 */ /* 0x000fe200000000a7 */
[-CC-:B------:R-:W-:Y:S01]  /*4240*/  FFMA.FTZ R193, R200, R195.reuse, R230.reuse ;  /* 0x000000c3c8c17223 */ /* 0x180fe200000100e6 */
        /* <DEDUP_REMOVED lines=25> */
.L_x_666:
[----:B0-----:R-:W0:Y:S02]  /*43e0*/  LDC.64 R184, c[0x0][0x470] ;  /* 0x00011c00ffb87b82 */ /* 0x001e240000000a00 */
[----:B0-----:R-:W-:-:S04]  /*43f0*/  ISETP.NE.U32.AND P1, PT, R184, RZ, PT ;  /* 0x000000ffb800720c */ /* 0x001fc80003f25070 */
[----:B------:R-:W-:-:S13]  /*4400*/  ISETP.NE.AND.EX P1, PT, R185, RZ, PT, P1 ;  /* 0x000000ffb900720c */ /* 0x000fda0003f25310 */
[----:B------:R-:W-:Y:S05]  /*4410*/  @!P1 BRA `(.L_x_669) ;  /* 0x0000000000b49947 */ /* 0x000fea0003800000 */
        /* <DEDUP_REMOVED lines=45> */
.L_x_669:
[-CC-:B------:R-:W-:Y:S01]  /*46f0*/  FFMA.FTZ R184, R209, R195.reuse, R230.reuse ;  /* 0x000000c3d1b87223 */ /* 0x180fe200000100e6 */
[----:B------:R-:W-:Y:S01]  /*4700*/  PRMT R189, R23, 0x7632, R189 ;  /* 0x0000763217bd7816 */ /* 0x000fe200000000bd */
[-CC-:B------:R-:W-:Y:S01]  /*4710*/  FFMA.FTZ R191, R200, R195.reuse, R230.reuse ;  /* 0x000000c3c8bf7223 */ /* 0x180fe200000100e6 */
[-C--:B------:R-:W-:Y:S01]  /*4720*/  FFMA.FTZ R185, R211, R195.reuse, R230 ;  /* 0x000000c3d3b97223 */ /* 0x080fe200000100e6 */
[----:B------:R-:W-:Y:S01]  /*4730*/  PRMT R186, R22, 0x7632, R186 ;  /* 0x0000763216ba7816 */ /* 0x000fe200000000ba */
[-C--:B------:R-:W-:Y:S01]  /*4740*/  FFMA.FTZ R188, R202, R195.reuse, R230 ;  /* 0x000000c3cabc7223 */ /* 0x080fe200000100e6 */
        /* <DEDUP_REMOVED lines=8> */
[C---:B-----5:R-:W-:Y:S01]  /*47d0*/  FFMA.FTZ R236, R5.reuse, R232, R189 ;  /* 0x000000e805ec7223 */ /* 0x060fe200000100bd */
[----:B------:R-:W-:Y:S01]  /*47e0*/  FFMA.FTZ R193, R5, R184, R187 ;  /* 0x000000b805c17223 */ /* 0x000fe200000100bb */
[-C--:B------:R-:W-:Y:S01]  /*47f0*/  FFMA.FTZ R189, R213, R195.reuse, R230 ;  /* 0x000000c3d5bd7223 */ /* 0x080fe200000100e6 */
[----:B------:R-:W-:Y:S01]  /*4800*/  FFMA.FTZ R234, R5, R188, R185 ;  /* 0x000000bc05ea7223 */ /* 0x000fe200000100b9 */
[----:B------:R-:W-:Y:S01]  /*4810*/  PRMT R184, R21, 0x7632, R184 ;  /* 0x0000763215b87816 */ /* 0x000fe200000000b8 */
[-C--:B------:R-:W-:Y:S01]  /*4820*/  FFMA.FTZ R185, R199, R195.reuse, R230 ;  /* 0x000000c3c7b97223 */ /* 0x080fe200000100e6 */
[----:B------:R-:W-:Y:S01]  /*4830*/  FFMA.FTZ R231, R5, R190, R192 ;  /* 0x000000be05e77223 */ /* 0x000fe200000100c0 */
[-C--:B------:R-:W-:Y:S01]  /*4840*/  FFMA.FTZ R232, R204, R195.reuse, R230 ;  /* 0x000000c3cce87223 */ /* 0x080fe200000100e6 */
[----:B------:R-:W-:Y:S01]  /*4850*/  PRMT R186, R20, 0x7632, R186 ;  /* 0x0000763214ba7816 */ /* 0x000fe200000000ba */
[----:B------:R-:W-:Y:S01]  /*4860*/  FFMA.FTZ R188, R206, R195, R230 ;  /* 0x000000c3cebc7223 */ /* 0x000fe200000100e6 */
        /* <DEDUP_REMOVED lines=17> */
.L_x_665:
        /* <DEDUP_REMOVED lines=45> */
.L_x_671:
        /* <DEDUP_REMOVED lines=33> */
.L_x_670:
        /* <DEDUP_REMOVED lines=37> */
.L_x_672:
        /* <DEDUP_REMOVED lines=28> */
.L_x_668:
        /* <DEDUP_REMOVED lines=10> */
.L_x_664:
[----:B------:R-:W-:Y:S05]  /*5310*/  BSYNC.RECONVERGENT B0 ;  /* 0x0000000000007941 */ /* 0x000fea0003800200 */
.L_x_663:
        /* <DEDUP_REMOVED lines=15> */
[----:B------:R-:W-:Y:S01]  /*5410*/  SHF.L.U32 R82, R180, 0x10, RZ ;  /* 0x00000010b4527819 */ /* 0x000fe200000006ff */
[-CC-:B------:R-:W-:Y:S01]  /*5420*/  FFMA.FTZ R186, R19, R195.reuse, R230.reuse ;  /* 0x000000c313ba7223 */ /* 0x180fe200000100e6 */
[----:B------:R-:W-:Y:S01]  /*5430*/  SHF.L.U32 R165, R181, 0x10, RZ ;  /* 0x00000010b5a57819 */ /* 0x000fe200000006ff */
[-C--:B------:R-:W-:Y:S01]  /*5440*/  FFMA.FTZ R189, R10, R195.reuse, R230 ;  /* 0x000000c30abd7223 */ /* 0x080fe200000100e6 */
[----:B------:R-:W-:Y:S01]  /*5450*/  PRMT R187, R183, 0x7632, R187 ;  /* 0x00007632b7bb7816 */ /* 0x000fe200000000bb */
        /* <DEDUP_REMOVED lines=42> */
.L_x_677:
        /* <DEDUP_REMOVED lines=17> */
[-C--:B------:R-:W-:Y:S01]  /*5810*/  FFMA.FTZ R189, R12, R195.reuse, R230 ;  /* 0x000000c30cbd7223 */ /* 0x080fe200000100e6 */
[----:B------:R-:W-:Y:S01]  /*5820*/  PRMT R164, R180, 0x7632, R164 ;  /* 0x00007632b4a47816 */ /* 0x000fe200000000a4 */
[----:B------:R-:W-:Y:S01]  /*5830*/  FFMA.FTZ R230, R15, R195, R230 ;  /* 0x000000c30fe67223 */ /* 0x000fe200000100e6 */
[----:B------:R-:W-:Y:S01]  /*5840*/  PRMT R167, R181, 0x7632, R167 ;  /* 0x00007632b5a77816 */ /* 0x000fe200000000a7 */
[C---:B------:R-:W-:Y:S01]  /*5850*/  FFMA.FTZ R190, R5.reuse, R190, R187 ;  /* 0x000000be05be7223 */ /* 0x040fe200000100bb */
        /* <DEDUP_REMOVED lines=23> */
.L_x_676:
[----:B0--3--:R-:W0:Y:S02]  /*59d0*/  LDC.64 R184, c[0x0][0x470] ;  /* 0x00011c00ffb87b82 */ /* 0x009e240000000a00 */
[----:B0-----:R-:W-:-:S04]  /*59e0*/  ISETP.NE.U32.AND P1, PT, R184, RZ, PT ;  /* 0x000000ffb800720c */ /* 0x001fc80003f25070 */
[----:B------:R-:W-:-:S13]  /*59f0*/  ISETP.NE.AND.EX P1, PT, R185, RZ, PT, P1 ;  /* 0x000000ffb900720c */ /* 0x000fda0003f25310 */
[----:B------:R-:W-:Y:S05]  /*5a00*/  @!P1 BRA `(.L_x_679) ;  /* 0x0000000000b49947 */ /* 0x000fea0003800000 */
[-CC-:B------:R-:W-:Y:S01]  /*5a10*/  FFMA.FTZ R81, R7, R195.reuse, R230.reuse ;  /* 0x000000c307517223 */ /* 0x180fe200000100e6 */
        /* <DEDUP_REMOVED lines=44> */
.L_x_679:
[-CC-:B------:R-:W-:Y:S01]  /*5ce0*/  FFMA.FTZ R193, R10, R195.reuse, R230.reuse ;  /* 0x000000c30ac17223 */ /* 0x180fe200000100e6 */
[-C--:B------:R-:W-:Y:S01]  /*5cf0*/  FFMA.FTZ R184, R19, R195.reuse, R230 ;  /* 0x000000c313b87223 */ /* 0x080fe200000100e6 */
[----:B------:R-:W-:Y:S01]  /*5d00*/  PRMT R190, R183, 0x7632, R190 ;  /* 0x00007632b7be7816 */ /* 0x000fe200000000be */
[-C--:B------:R-:W-:Y:S01]  /*5d10*/  FFMA.FTZ R191, R12, R195.reuse, R230 ;  /* 0x000000c30cbf7223 */ /* 0x080fe200000100e6 */
[C---:B------:R-:W-:Y:S01]  /*5d20*/  PRMT R186, R182.reuse, 0x7632, R186 ;  /* 0x00007632b6ba7816 */ /* 0x040fe200000000ba */
[-CC-:B------:R-:W-:Y:S01]  /*5d30*/  FFMA.FTZ R188, R15, R195.reuse, R230.reuse ;  /* 0x000000c30fbc7223 */ /* 0x180fe200000100e6 */
[----:B------:R-:W-:Y:S01]  /*5d40*/  SHF.L.U32 R187, R182, 0x10, RZ ;  /* 0x00000010b6bb7819 */ /* 0x000fe200000006ff */
[-CC-:B------:R-:W-:Y:S01]  /*5d50*/  FFMA.FTZ R189, R197, R195.reuse, R230.reuse ;  /* 0x000000c3c5bd7223 */ /* 0x180fe200000100e6 */
[-CC-:B------:R-:W-:Y:S01]  /*5d60*/  FFMA.FTZ R192, R14, R195.reuse, R230.reuse ;  /* 0x000000c30ec07223 */ /* 0x180fe200000100e6 */
[-C--:B------:R-:W-:Y:S01]  /*5d70*/  FFMA.FTZ R185, R7, R195.reuse, R230 ;  /* 0x000000c307b97223 */ /* 0x080fe200000100e6 */
        /* <DEDUP_REMOVED lines=8> */
[C---:B-----5:R-:W-:Y:S01]  /*5e00*/  FFMA.FTZ R191, R5.reuse, R184, R187 ;  /* 0x000000b805bf7223 */ /* 0x060fe200000100bb */
[----:B------:R-:W-:Y:S01]  /*5e10*/  FFMA.FTZ R234, R5, R232, R190 ;  /* 0x000000e805ea7223 */ /* 0x000fe200000100be */
[----:B------:R-:W-:Y:S01]  /*5e20*/  PRMT R184, R181, 0x7632, R184 ;  /* 0x00007632b5b87816 */ /* 0x000fe200000000b8 */
[C---:B------:R-:W-:Y:S01]  /*5e30*/  FFMA.FTZ R232, R5.reuse, R186, R193 ;  /* 0x000000ba05e87223 */ /* 0x040fe200000100c1 */
        /* <DEDUP_REMOVED lines=19> */
.L_x_675:
        /* <DEDUP_REMOVED lines=45> */
.L_x_681:
        /* <DEDUP_REMOVED lines=33> */
.L_x_680:
        /* <DEDUP_REMOVED lines=37> */
.L_x_682:
        /* <DEDUP_REMOVED lines=28> */
.L_x_678:
        /* <DEDUP_REMOVED lines=9> */
.L_x_674:
[----:B------:R-:W-:Y:S05]  /*68f0*/  BSYNC.RECONVERGENT B0 ;  /* 0x0000000000007941 */ /* 0x000fea0003800200 */
.L_x_673:
[----:B------:R-:W-:Y:S01]  /*6900*/  UPLOP3.LUT UP1, UPT, UPT, UPT, UP1, 0x40, 0x4 ;  /* 0x000000000004789c */ /* 0x000fe20003f2e810 */
[----:B------:R-:W-:Y:S10]  /*6910*/  @!P2 BRA `(.L_x_683) ;  /* 0xffffffa00008a947 */ /* 0x000ff4000383ffff */
.L_x_644:
[----:B------:R-:W1:Y:S01]  /*6920*/  S2UR UR4, SR_CTAID.X ;  /* 0x00000000000479c3 */ /* 0x000e620000002500 */
[----:B------:R-:W-:Y:S01]  /*6930*/  BSSY.RECONVERGENT B0, `(.L_x_684) ;  /* 0x0000015000007945 */ /* 0x000fe20003800200 */
[----:B-1----:R-:W-:-:S05]  /*6940*/  IMAD R3, R0, UR4, RZ ;  /* 0x0000000400037c24 */ /* 0x002fca000f8e02ff */
[----:B------:R-:W-:Y:S01]  /*6950*/  LEA.HI R11, R3, R194, RZ, 0x1d ;  /* 0x000000c2030b7211 */ /* 0x000fe200078fe8ff */
[----:B------:R-:W-:Y:S06]  /*6960*/  @!P6 BRA `(.L_x_685) ;  /* 0x000000000044e947 */ /* 0x000fec0003800000 */
[----:B------:R-:W1:Y:S08]  /*6970*/  LDC.64 R2, c[0x0][0x440] ;  /* 0x00011000ff027b82 */ /* 0x000e700000000a00 */
[----:B-----5:R-:W2:Y:S08]  /*6980*/  LDC.64 R4, c[0x0][0x448] ;  /* 0x00011200ff047b82 */ /* 0x020eb00000000a00 */
        /* <DEDUP_REMOVED lines=15> */
.L_x_685:
[----:B------:R-:W-:Y:S05]  /*6a80*/  BSYNC.RECONVERGENT B0 ;  /* 0x0000000000007941 */ /* 0x000fea0003800200 */
.L_x_684:
[----:B------:R-:W-:Y:S04]  /*6a90*/  BSSY.RECONVERGENT B0, `(.L_x_686) ;  /* 0x0000013000007945 */ /* 0x000fe80003800200 */
[----:B------:R-:W-:Y:S05]  /*6aa0*/  @!P5 BRA `(.L_x_687) ;  /* 0x000000000044d947 */ /* 0x000fea0003800000 */
[----:B-1----:R-:W1:Y:S08]  /*6ab0*/  LDC.64 R2, c[0x0][0x440] ;  /* 0x00011000ff027b82 */ /* 0x002e700000000a00 */
        /* <DEDUP_REMOVED lines=16> */
.L_x_687:
[----:B------:R-:W-:Y:S05]  /*6bc0*/  BSYNC.RECONVERGENT B0 ;  /* 0x0000000000007941 */ /* 0x000fea0003800200 */
.L_x_686:
[----:B------:R-:W-:Y:S05]  /*6bd0*/  @!P4 EXIT ;  /* 0x000000000000c94d */ /* 0x000fea0003800000 */
[----:B-1----:R-:W1:Y:S08]  /*6be0*/  LDC.64 R2, c[0x0][0x440] ;  /* 0x00011000ff027b82 */ /* 0x002e700000000a00 */
[----:B-----5:R-:W2:Y:S08]  /*6bf0*/  LDC.64 R4, c[0x0][0x448] ;  /* 0x00011200ff047b82 */ /* 0x020eb00000000a00 */
        /* <DEDUP_REMOVED lines=15> */
.L_x_688:
        /* <DEDUP_REMOVED lines=9> */
.L_x_3796:


//--------------------- .text._ZN10layer_norm31ln_parallel_residual_bwd_kernelINS_13Kernel_traitsIf13__nv_bfloat16S2_S2_fjLj3072ELj1ELj1ELj4ELj16ENS_18Kernel_traits_baseILj3072EfS2_S2_S2_fjLj128EEEEELb0ELb0ELb1EEEvNS_9BwdParamsE --------------------------
	.section	.text._ZN10layer_norm31ln_parallel_residual_bwd_kernelINS_13Kernel_traitsIf13__nv_bfloat16S2_S2_fjLj3072ELj1ELj1ELj4ELj16ENS_18Kernel_traits_baseILj3072EfS2_S2_S2_fjLj128EEEEELb0ELb0ELb1EEEvNS_9BwdParamsE,"ax",@progbits
	.align	128
        .global         _ZN10layer_norm31ln_parallel_residual_bwd_kernelINS_13Kernel_traitsIf13__nv_bfloat16S2_S2_fjLj3072ELj1ELj1ELj4ELj16ENS_18Kernel_traits_baseILj3072EfS2_S2_S2_fjLj128EEEEELb0ELb0ELb1EEEvNS_9BwdParamsE
        .type           _ZN10layer_norm31ln_parallel_residual_bwd_kernelINS_13Kernel_traitsIf13__nv_bfloat16S2_S2_fjLj3072ELj1ELj1ELj4ELj16ENS_18Kernel_traits_baseILj3072EfS2_S2_S2_fjLj128EEEEELb0ELb0ELb1EEEvNS_9BwdParamsE,@function
        .size           _ZN10layer_norm31ln_parallel_residual_bwd_kernelINS_13Kernel_traitsIf13__nv_bfloat16S2_S2_fjLj3072ELj1ELj1ELj4ELj16ENS_18Kernel_traits_baseILj3072EfS2_S2_S2_fjLj128EEEEELb0ELb0ELb1EEEvNS_9BwdParamsE,(.L_x_3797 - _ZN10layer_norm31ln_parallel_residual_bwd_kernelINS_13Kernel_traitsIf13__nv_bfloat16S2_S2_fjLj3072ELj1ELj1ELj4ELj16ENS_18Kernel_traits_baseILj3072EfS2_S2_S2_fjLj128EEEEELb0ELb0ELb1EEEvNS_9BwdParamsE)
        .other          _ZN10layer_norm31ln_parallel_residual_bwd_kernelINS_13Kernel_traitsIf13__nv_bfloat16S2_S2_fjLj3072ELj1ELj1ELj4ELj16ENS_18Kernel_traits_baseILj3072EfS2_S2_S2_fjLj128EEEEELb0ELb0ELb1EEEvNS_9BwdParamsE,@"STO_CUDA_ENTRY STV_DEFAULT"
_ZN10layer_norm31ln_parallel_residual_bwd_kernelINS_13Kernel_traitsIf13__nv_bfloat16S2_S2_fjLj3072ELj1ELj1ELj4ELj16ENS_18Kernel_traits_baseILj3072EfS2_S2_S2_fjLj128EEEEELb0ELb0ELb1EEEvNS_9BwdParamsE:
.text._ZN10layer_norm31ln_parallel_residual_bwd_kernelINS_13Kernel_traitsIf13__nv_bfloat16S2_S2_fjLj3072ELj1ELj1ELj4ELj16ENS_18Kernel_traits_baseILj3072EfS2_S2_S2_fjLj128EEEEELb0ELb0ELb1EEEvNS_9BwdParamsE:
        /* <DEDUP_REMOVED lines=77> */
[----:B0-----:R-:W5:Y:S01]  /*04d0*/  LDG.E.128 R40, desc[UR12][R2.64] ;  /* 0x0000000c02287981 */ /* 0x001f62000c1e1d00 */
[----:B------:R-:W-:-:S02]  /*04e0*/  CS2R R198, SRZ ;  /* 0x0000000000c67805 */ /* 0x000fc4000001ff00 */
[----:B------:R-:W-:Y:S01]  /*04f0*/  CS2R R36, SRZ ;  /* 0x0000000000247805 */ /* 0x000fe2000001ff00 */
[----:B--2---:R-:W-:Y:S01]  /*0500*/  IMAD.WIDE.U32 R4, R116, 0x20, R4 ;  /* 0x0000002074047825 */ /* 0x004fe200078e0004 */
[----:B------:R-:W5:Y:S01]  /*0510*/  LDG.E.128 R44, desc[UR12][R2.64+0x10] ;  /* 0x0000100c022c7981 */ /* 0x000f62000c1e1d00 */
[----:B------:R-:W-:Y:S02]  /*0520*/  CS2R R34, SRZ ;  /* 0x0000000000227805 */ /* 0x000fe4000001ff00 */
[----:B------:R-:W-:Y:S02]  /*0530*/  CS2R R32, SRZ ;  /* 0x0000000000207805 */ /* 0x000fe4000001ff00 */
[----:B------:R-:W-:Y:S01]  /*0540*/  CS2R R30, SRZ ;  /* 0x00000000001e7805 */ /* 0x000fe2000001ff00 */
[----:B------:R-:W5:Y:S01]  /*0550*/  LDG.E.128 R48, desc[UR12][R2.64+0x1000] ;  /* 0x0010000c02307981 */ /* 0x000f62000c1e1d00 */
[----:B------:R-:W-:Y:S02]  /*0560*/  CS2R R28, SRZ ;  /* 0x00000000001c7805 */ /* 0x000fe4000001ff00 */
[----:B------:R-:W-:-:S02]  /*0570*/  CS2R R26, SRZ ;  /* 0x00000000001a7805 */ /* 0x000fc4000001ff00 */
[----:B------:R-:W-:Y:S01]  /*0580*/  CS2R R24, SRZ ;  /* 0x0000000000187805 */ /* 0x000fe2000001ff00 */
        /* <DEDUP_REMOVED lines=8> */
[----:B------:R0:W5:Y:S01]  /*0610*/  LDG.E.128 R60, desc[UR12][R2.64+0x2010] ;  /* 0x0020100c023c7981 */ /* 0x000162000c1e1d00 */
        /* <DEDUP_REMOVED lines=18> */
[----:B0-----:R-:W-:Y:S01]  /*0740*/  CS2R R2, SRZ ;  /* 0x0000000000027805 */ /* 0x001fe2000001ff00 */
[----:B------:R-:W5:Y:S01]  /*0750*/  LDG.E.128 R80, desc[UR12][R4.64+0x2000] ;  /* 0x0020000c04507981 */ /* 0x000f62000c1e1d00 */
[----:B------:R-:W-:Y:S01]  /*0760*/  MOV R203, RZ ;  /* 0x000000ff00cb7202 */ /* 0x000fe20000000f00 */
[----:B------:R-:W-:Y:S02]  /*0770*/  UPLOP3.LUT UP1, UPT, UPT, UPT, UPT, 0x40, 0x4 ;  /* 0x000000000004789c */ /* 0x000fe40003f2e870 */
[----:B------:R0:W5:Y:S01]  /*0780*/  LDG.E.128 R84, desc[UR12][R4.64+0x2010] ;  /* 0x0020100c04547981 */ /* 0x000162000c1e1d00 */
[----:B------:R-:W1:Y:S01]  /*0790*/  LDCU UR16, c[0x0][0x388] ;  /* 0x00007100ff1077ac */ /* 0x000e620008000800 */
[----:B------:R-:W2:Y:S01]  /*07a0*/  LDCU.U8 UR11, c[0x0][0x410] ;  /* 0x00008200ff0b77ac */ /* 0x000ea20008000000 */
[----:B------:R-:W3:Y:S01]  /*07b0*/  LDCU UR17, c[0x0][0x400] ;  /* 0x00008000ff1177ac */ /* 0x000ee20008000800 */
[----:B0-----:R-:W-:Y:S01]  /*07c0*/  CS2R R4, SRZ ;  /* 0x0000000000047805 */ /* 0x001fe2000001ff00 */
[----:B------:R-:W0:Y:S01]  /*07d0*/  LDCU.64 UR6, c[0x0][0x470] ;  /* 0x00008e00ff0677ac */ /* 0x000e220008000a00 */
[----:B------:R-:W4:Y:S01]  /*07e0*/  LDCU.64 UR8, c[0x0][0x478] ;  /* 0x00008f00ff0877ac */ /* 0x000f220008000a00 */
[----:B------:R-:W0:Y:S04]  /*07f0*/  LDCU.64 UR14, c[0x0][0x438] ;  /* 0x00008700ff0e77ac */ /* 0x000e280008000a00 */
.L_x_716:
[----:B-1----:R-:W-:Y:S01]  /*0800*/  IMAD R0, R202, UR16, RZ ;  /* 0x00000010ca007c24 */ /* 0x002fe2000f8e02ff */
[----:B------:R-:W1:Y:S04]  /*0810*/  LDC.64 R120, c[0x0][0x3a8] ;  /* 0x0000ea00ff787b82 */ /* 0x000e680000000a00 */
[----:B0-----:R-:W-:-:S04]  /*0820*/  SHF.R.S32.HI R109, RZ, 0x1f, R0 ;  /* 0x0000001fff6d7819 */ /* 0x001fc80000011400 */
[----:B------:R-:W2:Y:S01]  /*0830*/  LDC.64 R110, c[0x0][0x3c0] ;  /* 0x0000f000ff6e7b82 */ /* 0x000ea20000000a00 */
[----:B------:R-:W-:-:S04]  /*0840*/  LEA.HI R109, R109, R0, RZ, 0x3 ;  /* 0x000000006d6d7211 */ /* 0x000fc800078f18ff */
[----:B------:R-:W-:-:S03]  /*0850*/  LEA.HI.SX32 R206, R109, R116, 0x1d ;  /* 0x000000746dce7211 */ /* 0x000fc600078feaff */
[----:B------:R-:W3:Y:S08]  /*0860*/  LDC.64 R128, c[0x0][0x430] ;  /* 0x00010c00ff807b82 */ /* 0x000ef00000000a00 */
[----:B------:R-:W4:Y:S01]  /*0870*/  LDC.64 R124, c[0x0][0x428] ;  /* 0x00010a00ff7c7b82 */ /* 0x000f220000000a00 */
[----:B-1----:R-:W-:-:S06]  /*0880*/  IMAD.WIDE.U32 R132, R206, 0x10, R120 ;  /* 0x00000010ce847825 */ /* 0x002fcc00078e0078 */
[----:B------:R-:W4:Y:S01]  /*0890*/  LDG.E.128 R132, desc[UR12][R132.64] ;  /* 0x0000000c84847981 */ /* 0x000f22000c1e1d00 */
[----:B------:R-:W1:Y:S01]  /*08a0*/  LDC.64 R108, c[0x0][0x3c8] ;  /* 0x0000f200ff6c7b82 */ /* 0x000e620000000a00 */
[----:B--2---:R-:W-:-:S05]  /*08b0*/  IMAD.WIDE R122, R202, 0x4, R110 ;  /* 0x00000004ca7a7825 */ /* 0x004fca00078e026e */
[----:B------:R-:W2:Y:S01]  /*08c0*/  LDG.E R218, desc[UR12][R122.64] ;  /* 0x0000000c7ada7981 */ /* 0x000ea2000c1e1900 */
[----:B---3--:R-:W-:-:S06]  /*08d0*/  IMAD.WIDE.U32 R140, R206, 0x10, R128 ;  /* 0x00000010ce8c7825 */ /* 0x008fcc00078e0080 */
[----:B------:R-:W3:Y:S01]  /*08e0*/  LDG.E.128 R140, desc[UR12][R140.64] ;  /* 0x0000000c8c8c7981 */ /* 0x000ee2000c1e1d00 */
[----:B----4-:R-:W-:-:S06]  /*08f0*/  IMAD.WIDE.U32 R136, R206, 0x10, R124 ;  /* 0x00000010ce887825 */ /* 0x010fcc00078e007c */
[----:B------:R-:W4:Y:S01]  /*0900*/  LDG.E.128 R136, desc[UR12][R136.64] ;  /* 0x0000000c88887981 */ /* 0x000f22000c1e1d00 */
[----:B-1----:R-:W-:-:S05]  /*0910*/  IMAD.WIDE R126, R202, 0x4, R108 ;  /* 0x00000004ca7e7825 */ /* 0x002fca00078e026c */
[----:B------:R-:W4:Y:S01]  /*0920*/  LDG.E R205, desc[UR12][R126.64] ;  /* 0x0000000c7ecd7981 */ /* 0x000f22000c1e1900 */
[----:B------:R-:W-:-:S05]  /*0930*/  IADD3 R204, PT, PT, R206, 0x80, RZ ;  /* 0x00000080cecc7810 */ /* 0x000fca0007ffe0ff */
[----:B------:R-:W-:Y:S01]  /*0940*/  IMAD.WIDE.U32 R108, R204, 0x10, R120 ;  /* 0x00000010cc6c7825 */ /* 0x000fe200078e0078 */
[----:B------:R-:W-:-:S03]  /*0950*/  IADD3 R201, PT, PT, R206, 0x100, RZ ;  /* 0x00000100cec97810 */ /* 0x000fc60007ffe0ff */
[C---:B------:R-:W-:Y:S02]  /*0960*/  IMAD.WIDE.U32 R112, R204.reuse, 0x10, R124 ;  /* 0x00000010cc707825 */ /* 0x040fe400078e007c */
[----:B------:R-:W4:Y:S02]  /*0970*/  LDG.E.128 R108, desc[UR12][R108.64] ;  /* 0x0000000c6c6c7981 */ /* 0x000f24000c1e1d00 */
[----:B------:R-:W-:Y:S02]  /*0980*/  IMAD.WIDE.U32 R116, R204, 0x10, R128 ;  /* 0x00000010cc747825 */ /* 0x000fe400078e0080 */
[----:B------:R-:W4:Y:S02]  /*0990*/  LDG.E.128 R112, desc[UR12][R112.64] ;  /* 0x0000000c70707981 */ /* 0x000f24000c1e1d00 */
[C---:B------:R-:W-:Y:S02]  /*09a0*/  IMAD.WIDE.U32 R120, R201.reuse, 0x10, R120 ;  /* 0x00000010c9787825 */ /* 0x040fe400078e0078 */
[----:B------:R-:W4:Y:S02]  /*09b0*/  LDG.E.128 R116, desc[UR12][R116.64] ;  /* 0x0000000c74747981 */ /* 0x000f24000c1e1d00 */
[----:B------:R-:W-:-:S02]  /*09c0*/  IMAD.WIDE.U32 R124, R201, 0x10, R124 ;  /* 0x00000010c97c7825 */ /* 0x000fc400078e007c */
[----:B------:R-:W4:Y:S04]  /*09d0*/  LDG.E.128 R120, desc[UR12][R120.64] ;  /* 0x0000000c78787981 */ /* 0x000f28000c1e1d00 */
[----:B------:R-:W4:Y:S01]  /*09e0*/  LDG.E.128 R124, desc[UR12][R124.64] ;  /* 0x0000000c7c7c7981 */ /* 0x000f22000c1e1d00 */
[----:B------:R-:W-:-:S06]  /*09f0*/  IMAD.WIDE.U32 R128, R201, 0x10, R128 ;  /* 0x00000010c9807825 */ /* 0x000fcc00078e0080 */
[----:B------:R-:W4:Y:S01]  /*0a00*/  LDG.E.128 R128, desc[UR12][R128.64] ;  /* 0x0000000c80807981 */ /* 0x000f22000c1e1d00 */
[----:B------:R-:W-:Y:S02]  /*0a10*/  ISETP.NE.AND P0, PT, RZ, UR11, PT ;  /* 0x0000000bff007c0c */ /* 0x000fe4000bf05270 */
[----:B0-----:R-:W-:-:S04]  /*0a20*/  ISETP.NE.U32.AND P1, PT, RZ, UR14, PT ;  /* 0x0000000eff007c0c */ /* 0x001fc8000bf25070 */
[----:B------:R-:W-:Y:S02]  /*0a30*/  ISETP.NE.AND.EX P1, PT, RZ, UR15, PT, P1 ;  /* 0x0000000fff007c0c */ /* 0x000fe4000bf25310 */
[----:B------:R-:W-:Y:S02]  /*0a40*/  SHF.L.U32 R207, R132, 0x10, RZ ;  /* 0x0000001084cf7819 */ /* 0x000fe400000006ff */
[----:B--2---:R-:W-:-:S05]  /*0a50*/  FSEL R218, R218, RZ, !P0 ;  /* 0x000000ffdada7208 */ /* 0x004fca0004000000 */
[----:B------:R-:W-:Y:S01]  /*0a60*/  FADD.FTZ R0, -R218, R207 ;  /* 0x000000cfda007221 */ /* 0x000fe20000010100 */
[----:B---3--:R-:W-:Y:S02]  /*0a70*/  SHF.L.U32 R215, R140, 0x10, RZ ;  /* 0x000000108cd77819 */ /* 0x008fe400000006ff */
[----:B------:R-:W-:-:S03]  /*0a80*/  PRMT R212, R132, 0x7632, R212 ;  /* 0x0000763284d47816 */ /* 0x000fc600000000d4 */
[----:B-----5:R-:W-:Y:S01]  /*0a90*/  FMUL.FTZ R207, R64, R215 ;  /* 0x000000d740cf7220 */ /* 0x020fe20000410000 */
[----:B----4-:R-:W-:Y:S02]  /*0aa0*/  SHF.L.U32 R213, R136, 0x10, RZ ;  /* 0x0000001088d57819 */ /* 0x010fe400000006ff */
[C---:B------:R-:W-:Y:S02]  /*0ab0*/  PRMT R216, R137.reuse, 0x7632, R216 ;  /* 0x0000763289d87816 */ /* 0x040fe400000000d8 */
[----:B------:R-:W-:Y:S01]  /*0ac0*/  SHF.L.U32 R219, R137, 0x10, RZ ;  /* 0x0000001089db7819 */ /* 0x000fe200000006ff */
[----:B------:R-:W-:Y:S01]  /*0ad0*/  FMUL.FTZ R0, R205, R0 ;  /* 0x00000000cd007220 */ /* 0x000fe20000410000 */
[----:B------:R-:W-:Y:S01]  /*0ae0*/  PRMT R137, R140, 0x7632, R137 ;  /* 0x000076328c897816 */ /* 0x000fe20000000089 */
[----:B------:R-:W-:Y:S01]  /*0af0*/  FADD.FTZ R200, R213, R200 ;  /* 0x000000c8d5c87221 */ /* 0x000fe20000010000 */
[C---:B------:R-:W-:Y:S01]  /*0b00*/  PRMT R214, R133.reuse, 0x7632, R214 ;  /* 0x0000763285d67816 */ /* 0x040fe200000000d6 */
[-C--:B------:R-:W-:Y:S01]  /*0b10*/  FFMA.FTZ R203, R0, R213.reuse, R203 ;  /* 0x000000d500cb7223 */ /* 0x080fe200000100cb */
[----:B------:R-:W-:Y:S01]  /*0b20*/  SHF.L.U32 R217, R133, 0x10, RZ ;  /* 0x0000001085d97819 */ /* 0x000fe200000006ff */
[----:B------:R-:W-:Y:S01]  /*0b30*/  FFMA.FTZ R207, R40, R213, R207 ;  /* 0x000000d528cf7223 */ /* 0x000fe200000100cf */
[----:B------:R-:W-:-:S02]  /*0b40*/  PRMT R133, R135, 0x7632, R133 ;  /* 0x0000763287857816 */ /* 0x000fc40000000085 */
[----:B------:R-:W-:Y:S02]  /*0b50*/  SHF.L.U32 R229, R135, 0x10, RZ ;  /* 0x0000001087e57819 */ /* 0x000fe400000006ff */
[----:B------:R-:W-:Y:S02]  /*0b60*/  SHF.L.U32 R213, R212, 0x10, RZ ;  /* 0x00000010d4d57819 */ /* 0x000fe400000006ff */
[----:B------:R-:W-:Y:S02]  /*0b70*/  PRMT R135, R136, 0x7632, R135 ;  /* 0x0000763288877816 */ /* 0x000fe40000000087 */
[----:B------:R-:W-:Y:S01]  /*0b80*/  SHF.L.U32 R212, R137, 0x10, RZ ;  /* 0x0000001089d47819 */ /* 0x000fe200000006ff */
[----:B------:R-:W-:Y:S01]  /*0b90*/  FADD.FTZ R140, -R218, R213 ;  /* 0x000000d5da8c7221 */ /* 0x000fe20000010100 */
[C---:B------:R-:W-:Y:S02]  /*0ba0*/  PRMT R136, R138.reuse, 0x7632, R136 ;  /* 0x000076328a887816 */ /* 0x040fe40000000088 */
[----:B------:R-:W-:Y:S01]  /*0bb0*/  SHF.L.U32 R225, R138, 0x10, RZ ;  /* 0x000000108ae17819 */ /* 0x000fe200000006ff */
[----:B------:R-:W-:Y:S01]  /*0bc0*/  FMUL.FTZ R138, R65, R212 ;  /* 0x000000d4418a7220 */ /* 0x000fe20000410000 */
[----:B------:R-:W-:-:S02]  /*0bd0*/  SHF.L.U32 R135, R135, 0x10, RZ ;  /* 0x0000001087877819 */ /* 0x000fc400000006ff */
[----:B------:R-:W-:Y:S02]  /*0be0*/  SHF.L.U32 R213, R214, 0x10, RZ ;  /* 0x00000010d6d57819 */ /* 0x000fe400000006ff */
[----:B------:R-:W-:Y:S01]  /*0bf0*/  PRMT R132, R134, 0x7632, R132 ;  /* 0x0000763286847816 */ /* 0x000fe20000000084 */
[----:B------:R-:W-:Y:S01]  /*0c00*/  FFMA.FTZ R137, R41, R135, R138 ;  /* 0x0000008729897223 */ /* 0x000fe2000001008a */
[----:B------:R-:W-:Y:S01]  /*0c10*/  PRMT R220, R141, 0x7632, R220 ;  /* 0x000076328ddc7816 */ /* 0x000fe200000000dc */
[----:B------:R-:W-:Y:S01]  /*0c20*/  FADD.FTZ R138, -R218, R213 ;  /* 0x000000d5da8a7221 */ /* 0x000fe20000010100 */
[----:B------:R-:W-:Y:S02]  /*0c30*/  SHF.L.U32 R213, R132, 0x10, RZ ;  /* 0x0000001084d57819 */ /* 0x000fe400000006ff */
[----:B------:R-:W-:Y:S02]  /*0c40*/  PRMT R222, R142, 0x7632, R222 ;  /* 0x000076328ede7816 */ /* 0x000fe400000000de */
[----:B------:R-:W-:Y:S01]  /*0c50*/  SHF.L.U32 R220, R220, 0x10, RZ ;  /* 0x00000010dcdc7819 */ /* 0x000fe200000006ff */
[----:B------:R-:W-:Y:S01]  /*0c60*/  FADD.FTZ R132, -R218, R213 ;  /* 0x000000d5da847221 */ /* 0x000fe20000010100 */
[----:B------:R-:W-:Y:S01]  /*0c70*/  SHF.L.U32 R223, R134, 0x10, RZ ;  /* 0x0000001086df7819 */ /* 0x000fe200000006ff */
[----:B------:R-:W-:Y:S01]  /*0c80*/  FMUL.FTZ R140, R205, R140 ;  /* 0x0000008ccd8c7220 */ /* 0x000fe20000410000 */
[----:B------:R-:W-:Y:S01]  /*0c90*/  SHF.L.U32 R222, R222, 0x10, RZ ;  /* 0x00000010dede7819 */ /* 0x000fe200000006ff */
[----:B------:R-:W-:Y:S01]  /*0ca0*/  FMUL.FTZ R214, R67, R220 ;  /* 0x000000dc43d67220 */ /* 0x000fe20000410000 */
[----:B------:R-:W-:-:S02]  /*0cb0*/  SHF.L.U32 R216, R216, 0x10, RZ ;  /* 0x00000010d8d87819 */ /* 0x000fc400000006ff */
[----:B------:R-:W-:Y:S01]  /*0cc0*/  SHF.L.U32 R213, R133, 0x10, RZ ;  /* 0x0000001085d57819 */ /* 0x000fe200000006ff */
[----:B------:R-:W-:Y:S01]  /*0cd0*/  FADD.FTZ R208, -R218, R223 ;  /* 0x000000dfdad07221 */ /* 0x000fe20000010100 */
[----:B------:R-:W-:Y:S02]  /*0ce0*/  SHF.L.U32 R227, R142, 0x10, RZ ;  /* 0x000000108ee37819 */ /* 0x000fe400000006ff */
[----:B------:R-:W-:Y:S01]  /*0cf0*/  SHF.L.U32 R133, R136, 0x10, RZ ;  /* 0x0000001088857819 */ /* 0x000fe200000006ff */
[----:B------:R-:W-:Y:S01]  /*0d00*/  FMUL.FTZ R136, R205, R132 ;  /* 0x00000084cd887220 */ /* 0x000fe20000410000 */
[----:B------:R-:W-:Y:S01]  /*0d10*/  FADD.FTZ R196, R135, R196 ;  /* 0x000000c487c47221 */ /* 0x000fe20000010000 */
[----:B------:R-:W-:Y:S01]  /*0d20*/  FFMA.FTZ R197, R140, R135, R197 ;  /* 0x000000878cc57223 */ /* 0x000fe200000100c5 */
[----:B------:R-:W-:Y:S01]  /*0d30*/  FMUL.FTZ R132, R69, R222 ;  /* 0x000000de45847220 */ /* 0x000fe20000410000 */
[----:B------:R-:W-:Y:S01]  /*0d40*/  PRMT R134, R139, 0x7632, R134 ;  /* 0x000076328b867816 */ /* 0x000fe20000000086 */
[----:B------:R-:W-:Y:S01]  /*0d50*/  FFMA.FTZ R135, R43, R216, R214 ;  /* 0x000000d82b877223 */ /* 0x000fe200000100d6 */
[----:B------:R-:W-:Y:S01]  /*0d60*/  PRMT R211, R143, 0x7632, R211 ;  /* 0x000076328fd37816 */ /* 0x000fe200000000d3 */
[----:B------:R-:W-:Y:S01]  /*0d70*/  FADD.FTZ R214, -R218, R213 ;  /* 0x000000d5dad67221 */ /* 0x000fe20000010100 */
[----:B------:R-:W-:Y:S01]  /*0d80*/  SHF.L.U32 R221, R141, 0x10, RZ ;  /* 0x000000108ddd7819 */ /* 0x000fe200000006ff */
[----:B------:R-:W-:Y:S01]  /*0d90*/  FMUL.FTZ R208, R205, R208 ;  /* 0x000000d0cdd07220 */ /* 0x000fe20000410000 */
[----:B------:R-:W-:Y:S01]  /*0da0*/  FMUL.FTZ R141, R68, R227 ;  /* 0x000000e3448d7220 */ /* 0x000fe20000410000 */
[----:B------:R-:W-:Y:S01]  /*0db0*/  FADD.FTZ R180, R133, R180 ;  /* 0x000000b485b47221 */ /* 0x000fe20000010000 */
[-C--:B------:R-:W-:Y:S01]  /*0dc0*/  FFMA.FTZ R181, R136, R133.reuse, R181 ;  /* 0x0000008588b57223 */ /* 0x080fe200000100b5 */
[----:B------:R-:W-:Y:S01]  /*0dd0*/  FFMA.FTZ R133, R45, R133, R132 ;  /* 0x000000852d857223 */ /* 0x000fe20000010084 */
[----:B------:R-:W-:Y:S01]  /*0de0*/  FADD.FTZ R142, -R218, R229 ;  /* 0x000000e5da8e7221 */ /* 0x000fe20000010100 */
[----:B------:R-:W-:-:S02]  /*0df0*/  SHF.L.U32 R211, R211, 0x10, RZ ;  /* 0x00000010d3d37819 */ /* 0x000fc400000006ff */
[----:B------:R-:W-:Y:S01]  /*0e00*/  SHF.L.U32 R132, R134, 0x10, RZ ;  /* 0x0000001086847819 */ /* 0x000fe200000006ff */
[----:B------:R-:W-:Y:S01]  /*0e10*/  FMUL.FTZ R134, R205, R214 ;  /* 0x000000d6cd867220 */ /* 0x000fe20000410000 */
[----:B------:R-:W-:Y:S01]  /*0e20*/  FADD.FTZ R210, -R218, R217 ;  /* 0x000000d9dad27221 */ /* 0x000fe20000010100 */
[----:B------:R-:W-:Y:S01]  /*0e30*/  FADD.FTZ R184, R225, R184 ;  /* 0x000000b8e1b87221 */ /* 0x000fe20000010000 */
[-C--:B------:R-:W-:Y:S01]  /*0e40*/  FFMA.FTZ R185, R208, R225.reuse, R185 ;  /* 0x000000e1d0b97223 */ /* 0x080fe200000100b9 */
[----:B------:R-:W-:Y:S01]  /*0e50*/  FFMA.FTZ R141, R44, R225, R141 ;  /* 0x000000e12c8d7223 */ /* 0x000fe2000001008d */
[----:B------:R-:W-:Y:S01]  /*0e60*/  SHF.L.U32 R209, R143, 0x10, RZ ;  /* 0x000000108fd17819 */ /* 0x000fe200000006ff */
[----:B------:R-:W-:Y:S01]  /*0e70*/  FMUL.FTZ R142, R205, R142 ;  /* 0x0000008ecd8e7220 */ /* 0x000fe20000410000 */
[----:B------:R-:W-:Y:S01]  /*0e80*/  SHF.L.U32 R225, R110, 0x10, RZ ;  /* 0x000000106ee17819 */ /* 0x000fe200000006ff */
[-C--:B------:R-:W-:Y:S01]  /*0e90*/  FMUL.FTZ R214, R71, R211.reuse ;  /* 0x000000d347d67220 */ /* 0x080fe20000410000 */
[----:B------:R-:W-:Y:S01]  /*0ea0*/  FADD.FTZ R170, R211, R170 ;  /* 0x000000aad3aa7221 */ /* 0x000fe20000010000 */
[----:B------:R-:W-:Y:S01]  /*0eb0*/  FFMA.FTZ R171, R134, R211, R171 ;  /* 0x000000d386ab7223 */ /* 0x000fe200000100ab */
[----:B------:R-:W-:Y:S01]  /*0ec0*/  SHF.L.U32 R139, R139, 0x10, RZ ;  /* 0x000000108b8b7819 */ /* 0x000fe200000006ff */
[----:B------:R-:W-:Y:S01]  /*0ed0*/  FMUL.FTZ R210, R205, R210 ;  /* 0x000000d2cdd27220 */ /* 0x000fe20000410000 */
[----:B------:R-:W-:Y:S01]  /*0ee0*/  FMUL.FTZ R143, R66, R221 ;  /* 0x000000dd428f7220 */ /* 0x000fe20000410000 */
[----:B------:R-:W-:Y:S01]  /*0ef0*/  FADD.FTZ R182, R227, R182 ;  /* 0x000000b6e3b67221 */ /* 0x000fe20000010000 */
[----:B------:R-:W-:Y:S01]  /*0f00*/  FFMA.FTZ R183, R208, R227, R183 ;  /* 0x000000e3d0b77223 */ /* 0x000fe200000100b7 */
[----:B------:R-:W-:Y:S01]  /*0f10*/  SHF.L.U32 R211, R109, 0x10, RZ ;  /* 0x000000106dd37819 */ /* 0x000fe200000006ff */
[----:B------:R-:W-:Y:S01]  /*0f20*/  FMUL.FTZ R138, R205, R138 ;  /* 0x0000008acd8a7220 */ /* 0x000fe20000410000 */
[----:B------:R-:W-:-:S02]  /*0f30*/  PRMT R249, R112, 0x7632, R249 ;  /* 0x0000763270f97816 */ /* 0x000fc400000000f9 */
[----:B------:R-:W-:Y:S01]  /*0f40*/  SHF.L.U32 R213, R112, 0x10, RZ ;  /* 0x0000001070d57819 */ /* 0x000fe200000006ff */
[----:B------:R-:W-:Y:S01]  /*0f50*/  FMUL.FTZ R217, R70, R209 ;  /* 0x000000d146d97220 */ /* 0x000fe20000410000 */
[C---:B------:R-:W-:Y:S01]  /*0f60*/  PRMT R112, R114.reuse, 0x7632, R112 ;  /* 0x0000763272707816 */ /* 0x040fe20000000070 */
[----:B------:R-:W-:Y:S01]  /*0f70*/  FADD.FTZ R198, R215, R198 ;  /* 0x000000c6d7c67221 */ /* 0x000fe20000010000 */
[----:B------:R-:W-:Y:S01]  /*0f80*/  SHF.L.U32 R227, R114, 0x10, RZ ;  /* 0x0000001072e37819 */ /* 0x000fe200000006ff */
[----:B------:R-:W-:Y:S01]  /*0f90*/  FFMA.FTZ R199, R0, R215, R199 ;  /* 0x000000d700c77223 */ /* 0x000fe200000100c7 */
[----:B------:R-:W-:Y:S01]  /*0fa0*/  FADD.FTZ R174, R209, R174 ;  /* 0x000000aed1ae7221 */ /* 0x000fe20000010000 */
[----:B------:R-:W-:Y:S01]  /*0fb0*/  FFMA.FTZ R175, R142, R209, R175 ;  /* 0x000000d18eaf7223 */ /* 0x000fe200000100af */
[----:B------:R-:W-:Y:S01]  /*0fc0*/  FADD.FTZ R114, -R218, R225 ;  /* 0x000000e1da727221 */ /* 0x000fe20000010100 */
[C---:B------:R-:W-:Y:S01]  /*0fd0*/  PRMT R215, R108.reuse, 0x7632, R215 ;  /* 0x000076326cd77816 */ /* 0x040fe200000000d7 */
[----:B------:R-:W-:Y:S01]  /*0fe0*/  FADD.FTZ R192, R219, R192 ;  /* 0x000000c0dbc07221 */ /* 0x000fe20000010000 */
[----:B------:R-:W-:Y:S01]  /*0ff0*/  SHF.L.U32 R209, R108, 0x10, RZ ;  /* 0x000000106cd17819 */ /* 0x000fe200000006ff */
[-C--:B------:R-:W-:Y:S01]  /*1000*/  FFMA.FTZ R193, R210, R219.reuse, R193 ;  /* 0x000000dbd2c17223 */ /* 0x080fe200000100c1 */
[----:B------:R-:W-:Y:S01]  /*1010*/  FFMA.FTZ R143, R42, R219, R143 ;  /* 0x000000db2a8f7223 */ /* 0x000fe2000001008f */
[----:B------:R-:W-:Y:S01]  /*1020*/  FADD.FTZ R194, R212, R194 ;  /* 0x000000c2d4c27221 */ /* 0x000fe20000010000 */
[----:B------:R-:W-:Y:S01]  /*1030*/  FFMA.FTZ R195, R140, R212, R195 ;  /* 0x000000d48cc37223 */ /* 0x000fe200000100c3 */
[----:B------:R-:W-:Y:S01]  /*1040*/  PRMT R108, R110, 0x7632, R108 ;  /* 0x000076326e6c7816 */ /* 0x000fe2000000006c */
[----:B------:R-:W-:Y:S01]  /*1050*/  FADD.FTZ R176, R139, R176 ;  /* 0x000000b08bb07221 */ /* 0x000fe20000010000 */
[-C--:B------:R-:W-:Y:S01]  /*1060*/  FFMA.FTZ R177, R142, R139.reuse, R177 ;  /* 0x0000008b8eb17223 */ /* 0x080fe200000100b1 */
[----:B------:R-:W-:Y:S01]  /*1070*/  FADD.FTZ R188, R216, R188 ;  /* 0x000000bcd8bc7221 */ /* 0x000fe20000010000 */
[----:B------:R-:W-:Y:S01]  /*1080*/  FFMA.FTZ R189, R138, R216, R189 ;  /* 0x000000d88abd7223 */ /* 0x000fe200000100bd */
[C---:B------:R-:W-:Y:S01]  /*1090*/  PRMT R110, R111.reuse, 0x7632, R110 ;  /* 0x000076326f6e7816 */ /* 0x040fe2000000006e */
[----:B------:R-:W-:Y:S01]  /*10a0*/  FADD.FTZ R212, -R218, R211 ;  /* 0x000000d3dad47221 */ /* 0x000fe20000010100 */
[----:B------:R-:W-:Y:S01]  /*10b0*/  SHF.L.U32 R219, R111, 0x10, RZ ;  /* 0x000000106fdb7819 */ /* 0x000fe200000006ff */
[----:B------:R-:W-:Y:S01]  /*10c0*/  FFMA.FTZ R139, R46, R139, R217 ;  /* 0x0000008b2e8b7223 */ /* 0x000fe200000100d9 */
[----:B------:R-:W-:Y:S01]  /*10d0*/  PRMT R216, R109, 0x7632, R216 ;  /* 0x000076326dd87816 */ /* 0x000fe200000000d8 */
[----:B------:R-:W-:Y:S01]  /*10e0*/  FMUL.FTZ R211, R205, R114 ;  /* 0x00000072cdd37220 */ /* 0x000fe20000410000 */
[----:B------:R-:W-:-:S02]  /*10f0*/  PRMT R247, R116, 0x7632, R247 ;  /* 0x0000763274f77816 */ /* 0x000fc400000000f7 */
[----:B------:R-:W-:Y:S02]  /*1100*/  SHF.L.U32 R111, R116, 0x10, RZ ;  /* 0x00000010746f7819 */ /* 0x000fe400000006ff */
[C---:B------:R-:W-:Y:S02]  /*1110*/  PRMT R217, R115.reuse, 0x7632, R217 ;  /* 0x0000763273d97816 */ /* 0x040fe400000000d9 */
[----:B------:R-:W-:Y:S02]  /*1120*/  SHF.L.U32 R109, R115, 0x10, RZ ;  /* 0x00000010736d7819 */ /* 0x000fe400000006ff */
[C---:B------:R-:W-:Y:S02]  /*1130*/  PRMT R114, R120.reuse, 0x7632, R114 ;  /* 0x0000763278727816 */ /* 0x040fe40000000072 */
[----:B------:R-:W-:Y:S02]  /*1140*/  SHF.L.U32 R229, R120, 0x10, RZ ;  /* 0x0000001078e57819 */ /* 0x000fe400000006ff */
[----:B------:R-:W-:-:S02]  /*1150*/  PRMT R116, R121, 0x7632, R116 ;  /* 0x0000763279747816 */ /* 0x000fc40000000074 */
[----:B------:R-:W-:Y:S02]  /*1160*/  SHF.L.U32 R231, R121, 0x10, RZ ;  /* 0x0000001079e77819 */ /* 0x000fe400000006ff */
[C---:B------:R-:W-:Y:S01]  /*1170*/  PRMT R246, R118.reuse, 0x7632, R246 ;  /* 0x0000763276f67816 */ /* 0x040fe200000000f6 */
[----:B------:R-:W0:Y:S01]  /*1180*/  @P1 LDC.64 R120, c[0x0][0x438] ;  /* 0x00010e00ff781b82 */ /* 0x000e220000000a00 */
[----:B------:R-:W-:Y:S02]  /*1190*/  SHF.L.U32 R115, R118, 0x10, RZ ;  /* 0x0000001076737819 */ /* 0x000fe400000006ff */
[C---:B------:R-:W-:Y:S02]  /*11a0*/  PRMT R118, R122.reuse, 0x7632, R118 ;  /* 0x000076327a767816 */ /* 0x040fe40000000076 */
[----:B------:R-:W-:Y:S02]  /*11b0*/  SHF.L.U32 R233, R122, 0x10, RZ ;  /* 0x000000107ae97819 */ /* 0x000fe400000006ff */
[----:B------:R-:W-:-:S02]  /*11c0*/  PRMT R224, R123, 0x7632, R224 ;  /* 0x000076327be07816 */ /* 0x000fc400000000e0 */
[----:B------:R-:W-:Y:S02]  /*11d0*/  SHF.L.U32 R235, R123, 0x10, RZ ;  /* 0x000000107beb7819 */ /* 0x000fe400000006ff */
[----:B------:R-:W1:Y:S01]  /*11e0*/  @P1 LDC.64 R122, c[0x0][0x438] ;  /* 0x00010e00ff7a1b82 */ /* 0x000e620000000a00 */
[C---:B------:R-:W-:Y:S02]  /*11f0*/  PRMT R244, R124.reuse, 0x7632, R244 ;  /* 0x000076327cf47816 */ /* 0x040fe400000000f4 */
[----:B------:R-:W-:Y:S01]  /*1200*/  SHF.L.U32 R237, R124, 0x10, RZ ;  /* 0x000000107ced7819 */ /* 0x000fe200000006ff */
[----:B------:R-:W-:Y:S01]  /*1210*/  FADD.FTZ R124, RZ, R207 ;  /* 0x000000cfff7c7221 */ /* 0x000fe20000010000 */
[----:B------:R-:W-:Y:S01]  /*1220*/  FADD.FTZ R178, R222, R178 ;  /* 0x000000b2deb27221 */ /* 0x000fe20000010000 */
[----:B------:R-:W-:Y:S02]  /*1230*/  FFMA.FTZ R179, R136, R222, R179 ;  /* 0x000000de88b37223 */ /* 0x000fe400000100b3 */
[----:B------:R-:W-:Y:S01]  /*1240*/  FADD.FTZ R124, R137, R124 ;  /* 0x0000007c897c7221 */ /* 0x000fe20000010000 */
[----:B------:R-:W2:Y:S03]  /*1250*/  @P1 LDC.64 R222, c[0x0][0x438] ;  /* 0x00010e00ffde1b82 */ /* 0x000ea60000000a00 */
[----:B------:R-:W-:Y:S01]  /*1260*/  FADD.FTZ R124, R143, R124 ;  /* 0x0000007c8f7c7221 */ /* 0x000fe20000010000 */
[----:B------:R-:W-:Y:S01]  /*1270*/  FADD.FTZ R172, R132, R172 ;  /* 0x000000ac84ac7221 */ /* 0x000fe20000010000 */
[----:B------:R-:W-:-:S02]  /*1280*/  FFMA.FTZ R173, R134, R132, R173 ;  /* 0x0000008486ad7223 */ /* 0x000fc400000100ad */
[----:B------:R-:W-:Y:S01]  /*1290*/  FADD.FTZ R124, R135, R124 ;  /* 0x0000007c877c7221 */ /* 0x000fe20000010000 */
[----:B------:R-:W-:Y:S01]  /*12a0*/  FFMA.FTZ R132, R47, R132, R214 ;  /* 0x000000842f847223 */ /* 0x000fe200000100d6 */
[----:B------:R-:W-:Y:S01]  /*12b0*/  FADD.FTZ R214, -R218, R209 ;  /* 0x000000d1dad67221 */ /* 0x000fe20000010100 */
[----:B0-----:R-:W-:-:S04]  /*12c0*/  @P1 IMAD.WIDE.U32 R120, R201, 0x10, R120 ;  /* 0x00000010c9781825 */ /* 0x001fc800078e0078 */
[----:B------:R-:W-:Y:S01]  /*12d0*/  FADD.FTZ R124, R141, R124 ;  /* 0x0000007c8d7c7221 */ /* 0x000fe20000010000 */
[----:B------:R-:W-:Y:S01]  /*12e0*/  FADD.FTZ R190, R221, R190 ;  /* 0x000000beddbe7221 */ /* 0x000fe20000010000 */
[----:B------:R-:W-:Y:S01]  /*12f0*/  FFMA.FTZ R191, R210, R221, R191 ;  /* 0x000000ddd2bf7223 */ /* 0x000fe200000100bf */
[C---:B------:R-:W-:Y:S01]  /*1300*/  PRMT R243, R113.reuse, 0x7632, R243 ;  /* 0x0000763271f37816 */ /* 0x040fe200000000f3 */
[----:B-1----:R-:W-:Y:S01]  /*1310*/  @P1 IMAD.WIDE.U32 R122, R204, 0x10, R122 ;  /* 0x00000010cc7a1825 */ /* 0x002fe200078e007a */
[----:B------:R-:W-:-:S03]  /*1320*/  SHF.L.U32 R221, R113, 0x10, RZ ;  /* 0x0000001071dd7819 */ /* 0x000fc600000006ff */
[----:B------:R-:W-:Y:S01]  /*1330*/  FMUL.FTZ R214, R205, R214 ;  /* 0x000000d6cdd67220 */ /* 0x000fe20000410000 */
[----:B------:R-:W-:Y:S01]  /*1340*/  SHF.L.U32 R113, R117, 0x10, RZ ;  /* 0x0000001075717819 */ /* 0x000fe200000006ff */
[----:B------:R-:W-:Y:S01]  /*1350*/  FADD.FTZ R124, R133, R124 ;  /* 0x0000007c857c7221 */ /* 0x000fe20000010000 */
[----:B------:R-:W-:Y:S01]  /*1360*/  PRMT R245, R117, 0x7632, R245 ;  /* 0x0000763275f57816 */ /* 0x000fe200000000f5 */
[----:B------:R-:W-:Y:S01]  /*1370*/  FADD.FTZ R186, R220, R186 ;  /* 0x000000badcba7221 */ /* 0x000fe20000010000 */
[----:B------:R-:W-:Y:S01]  /*1380*/  FFMA.FTZ R187, R138, R220, R187 ;  /* 0x000000dc8abb7223 */ /* 0x000fe200000100bb */
[----:B------:R-:W-:Y:S01]  /*1390*/  FMUL.FTZ R117, R72, R111 ;  /* 0x0000006f48757220 */ /* 0x000fe20000410000 */
[----:B------:R0:W5:Y:S01]  /*13a0*/  @P1 LDG.E.128 R88, desc[UR12][R120.64] ;  /* 0x0000000c78581981 */ /* 0x000162000c1e1d00 */
[----:B------:R-:W-:Y:S01]  /*13b0*/  SHF.L.U32 R247, R247, 0x10, RZ ;  /* 0x00000010f7f77819 */ /* 0x000fe200000006ff */
[----:B------:R-:W-:Y:S01]  /*13c0*/  FADD.FTZ R220, -R218, R219 ;  /* 0x000000dbdadc7221 */ /* 0x000fe20000010100 */
[----:B------:R-:W-:Y:S01]  /*13d0*/  SHF.L.U32 R219, R110, 0x10, RZ ;  /* 0x000000106edb7819 */ /* 0x000fe200000006ff */
[----:B------:R1:W5:Y:S01]  /*13e0*/  @P1 LDG.E.128 R96, desc[UR12][R122.64] ;  /* 0x0000000c7a601981 */ /* 0x000362000c1e1d00 */
[----:B------:R-:W-:Y:S01]  /*13f0*/  FADD.FTZ R168, R213, R168 ;  /* 0x000000a8d5a87221 */ /* 0x000fe20000010000 */
[----:B------:R-:W-:Y:S01]  /*1400*/  FFMA.FTZ R169, R214, R213, R169 ;  /* 0x000000d5d6a97223 */ /* 0x000fe200000100a9 */
[----:B------:R-:W-:Y:S01]  /*1410*/  FMUL.FTZ R212, R205, R212 ;  /* 0x000000d4cdd47220 */ /* 0x000fe20000410000 */
[----:B------:R-:W-:Y:S01]  /*1420*/  FMUL.FTZ R209, R74, R113 ;  /* 0x000000714ad17220 */ /* 0x000fe20000410000 */
[----:B0-----:R-:W-:Y:S01]  /*1430*/  FFMA.FTZ R121, R0, R207, RZ ;  /* 0x000000cf00797223 */ /* 0x001fe200000100ff */
[----:B------:R-:W-:Y:S01]  /*1440*/  FFMA.FTZ R213, R48, R213, R117 ;  /* 0x000000d530d57223 */ /* 0x000fe20000010075 */
[----:B------:R-:W-:Y:S01]  /*1450*/  SHF.L.U32 R249, R249, 0x10, RZ ;  /* 0x00000010f9f97819 */ /* 0x000fe200000006ff */
[----:B-1----:R-:W-:Y:S01]  /*1460*/  FADD.FTZ R123, R139, R124 ;  /* 0x0000007c8b7b7221 */ /* 0x002fe20000010000 */
[----:B------:R-:W-:Y:S01]  /*1470*/  FMUL.FTZ R117, R76, R115 ;  /* 0x000000734c757220 */ /* 0x000fe20000410000 */
[----:B------:R-:W-:Y:S01]  /*1480*/  SHF.L.U32 R245, R245, 0x10, RZ ;  /* 0x00000010f5f57819 */ /* 0x000fe200000006ff */
[----:B------:R-:W-:Y:S01]  /*1490*/  FFMA.FTZ R121, R140, R137, R121 ;  /* 0x000000898c797223 */ /* 0x000fe20000010079 */
[----:B------:R-:W-:Y:S01]  /*14a0*/  FMUL.FTZ R120, R73, R247 ;  /* 0x000000f749787220 */ /* 0x000fe20000410000 */
[----:B------:R-:W-:Y:S01]  /*14b0*/  PRMT R248, R119, 0x7632, R248 ;  /* 0x0000763277f87816 */ /* 0x000fe200000000f8 */
[----:B------:R-:W-:Y:S01]  /*14c0*/  FADD.FTZ R160, R221, R160 ;  /* 0x000000a0dda07221 */ /* 0x000fe20000010000 */
[----:B------:R-:W-:Y:S01]  /*14d0*/  SHF.L.U32 R119, R119, 0x10, RZ ;  /* 0x0000001077777819 */ /* 0x000fe200000006ff */
[-C--:B------:R-:W-:Y:S01]  /*14e0*/  FFMA.FTZ R161, R212, R221.reuse, R161 ;  /* 0x000000ddd4a17223 */ /* 0x080fe200000100a1 */
[----:B------:R-:W-:Y:S01]  /*14f0*/  FFMA.FTZ R209, R50, R221, R209 ;  /* 0x000000dd32d17223 */ /* 0x000fe200000100d1 */
[----:B------:R-:W-:Y:S01]  /*1500*/  FADD.FTZ R230, -R218, R219 ;  /* 0x000000dbdae67221 */ /* 0x000fe20000010100 */
[----:B------:R-:W-:Y:S01]  /*1510*/  FADD.FTZ R122, R132, R123 ;  /* 0x0000007b847a7221 */ /* 0x000fe20000010000 */
[----:B------:R-:W-:Y:S01]  /*1520*/  SHF.L.U32 R221, R215, 0x10, RZ ;  /* 0x00000010d7dd7819 */ /* 0x000fe200000006ff */
[----:B------:R-:W-:Y:S01]  /*1530*/  FMUL.FTZ R219, R205, R220 ;  /* 0x000000dccddb7220 */ /* 0x000fe20000410000 */
[----:B------:R-:W-:Y:S01]  /*1540*/  FADD.FTZ R14, R227, R14 ;  /* 0x0000000ee30e7221 */ /* 0x000fe20000010000 */
[-C--:B------:R-:W-:Y:S01]  /*1550*/  FFMA.FTZ R2, R211, R227.reuse, R2 ;  /* 0x000000e3d3027223 */ /* 0x080fe20000010002 */
[----:B------:R-:W-:Y:S01]  /*1560*/  FFMA.FTZ R117, R52, R227, R117 ;  /* 0x000000e334757223 */ /* 0x000fe20000010075 */
[----:B------:R-:W-:Y:S01]  /*1570*/  SHF.L.U32 R243, R243, 0x10, RZ ;  /* 0x00000010f3f37819 */ /* 0x000fe200000006ff */
[----:B------:R-:W-:Y:S01]  /*1580*/  FFMA.FTZ R220, R49, R249, R120 ;  /* 0x000000f931dc7223 */ /* 0x000fe20000010078 */
[----:B------:R-:W-:Y:S01]  /*1590*/  FFMA.FTZ R121, R210, R143, R121 ;  /* 0x0000008fd2797223 */ /* 0x000fe20000010079 */
[----:B--2---:R-:W-:Y:S01]  /*15a0*/  @P1 IMAD.WIDE.U32 R222, R206, 0x10, R222 ;  /* 0x00000010cede1825 */ /* 0x004fe200078e00de */
[----:B------:R-:W-:-:S03]  /*15b0*/  SHF.L.U32 R227, R108, 0x10, RZ ;  /* 0x000000106ce37819 */ /* 0x000fc600000006ff */
[----:B------:R-:W-:Y:S01]  /*15c0*/  FMUL.FTZ R120, R75, R245 ;  /* 0x000000f54b787220 */ /* 0x000fe20000410000 */
[C---:B------:R-:W-:Y:S01]  /*15d0*/  PRMT R242, R125.reuse, 0x7632, R242 ;  /* 0x000076327df27816 */ /* 0x040fe200000000f2 */
[----:B------:R-:W-:Y:S01]  /*15e0*/  FADD.FTZ R108, -R218, R235 ;  /* 0x000000ebda6c7221 */ /* 0x000fe20000010100 */
[----:B------:R-:W-:Y:S01]  /*15f0*/  SHF.L.U32 R239, R125, 0x10, RZ ;  /* 0x000000107def7819 */ /* 0x000fe200000006ff */
[----:B------:R-:W-:Y:S01]  /*1600*/  FADD.FTZ R125, R213, R122 ;  /* 0x0000007ad57d7221 */ /* 0x000fe20000010000 */
[----:B------:R-:W-:Y:S01]  /*1610*/  SHF.L.U32 R235, R224, 0x10, RZ ;  /* 0x00000010e0eb7819 */ /* 0x000fe200000006ff */
[----:B------:R-:W-:Y:S01]  /*1620*/  FMUL.FTZ R123, R78, R119 ;  /* 0x000000774e7b7220 */ /* 0x000fe20000410000 */
[----:B------:R-:W-:Y:S01]  /*1630*/  FADD.FTZ R224, -R218, R221 ;  /* 0x000000dddae07221 */ /* 0x000fe20000010100 */
[----:B------:R-:W-:Y:S01]  /*1640*/  FFMA.FTZ R121, R138, R135, R121 ;  /* 0x000000878a797223 */ /* 0x000fe20000010079 */
[----:B------:R-:W-:Y:S01]  /*1650*/  FADD.FTZ R215, -R218, R229 ;  /* 0x000000e5dad77221 */ /* 0x000fe20000010100 */
[----:B------:R-:W-:Y:S01]  /*1660*/  FFMA.FTZ R221, R51, R243, R120 ;  /* 0x000000f333dd7223 */ /* 0x000fe20000010078 */
[----:B------:R-:W-:Y:S01]  /*1670*/  SHF.L.U32 R229, R114, 0x10, RZ ;  /* 0x0000001072e57819 */ /* 0x000fe200000006ff */
[----:B------:R-:W-:Y:S01]  /*1680*/  FADD.FTZ R228, -R218, R227 ;  /* 0x000000e3dae47221 */ /* 0x000fe20000010100 */
[----:B------:R0:W5:Y:S01]  /*1690*/  @P1 LDG.E.128 R100, desc[UR12][R222.64] ;  /* 0x0000000cde641981 */ /* 0x000162000c1e1d00 */
[----:B------:R-:W-:Y:S01]  /*16a0*/  FADD.FTZ R120, R220, R125 ;  /* 0x0000007ddc787221 */ /* 0x000fe20000010000 */
[----:B------:R-:W-:-:S02]  /*16b0*/  SHF.L.U32 R227, R128, 0x10, RZ ;  /* 0x0000001080e37819 */ /* 0x000fc400000006ff */
[----:B------:R-:W-:Y:S01]  /*16c0*/  SHF.L.U32 R246, R246, 0x10, RZ ;  /* 0x00000010f6f67819 */ /* 0x000fe200000006ff */
[----:B------:R-:W-:Y:S01]  /*16d0*/  FADD.FTZ R122, R209, R120 ;  /* 0x00000078d17a7221 */ /* 0x000fe20000010000 */
[----:B------:R-:W-:Y:S01]  /*16e0*/  FADD.FTZ R252, -R218, R229 ;  /* 0x000000e5dafc7221 */ /* 0x000fe20000010100 */
[----:B0-----:R-:W-:Y:S01]  /*16f0*/  FFMA.FTZ R222, R54, R109, R123 ;  /* 0x0000006d36de7223 */ /* 0x001fe2000001007b */
[----:B------:R-:W-:Y:S01]  /*1700*/  FFMA.FTZ R123, R208, R141, R121 ;  /* 0x0000008dd07b7223 */ /* 0x000fe20000010079 */
[----:B------:R-:W-:Y:S01]  /*1710*/  SHF.L.U32 R229, R129, 0x10, RZ ;  /* 0x0000001081e57819 */ /* 0x000fe200000006ff */
[----:B------:R-:W-:Y:S01]  /*1720*/  FMUL.FTZ R125, R80, R227 ;  /* 0x000000e3507d7220 */ /* 0x000fe20000410000 */
[----:B------:R-:W-:Y:S01]  /*1730*/  PRMT R240, R126, 0x7632, R240 ;  /* 0x000076327ef07816 */ /* 0x000fe200000000f0 */
[----:B------:R-:W-:Y:S01]  /*1740*/  FFMA.FTZ R123, R136, R133, R123 ;  /* 0x00000085887b7223 */ /* 0x000fe2000001007b */
[----:B------:R-:W-:Y:S01]  /*1750*/  SHF.L.U32 R241, R126, 0x10, RZ ;  /* 0x000000107ef17819 */ /* 0x000fe200000006ff */
[----:B------:R-:W-:Y:S01]  /*1760*/  FADD.FTZ R126, R221, R122 ;  /* 0x0000007add7e7221 */ /* 0x000fe20000010000 */
[----:B------:R-:W-:Y:S01]  /*1770*/  SHF.L.U32 R114, R112, 0x10, RZ ;  /* 0x0000001070727819 */ /* 0x000fe200000006ff */
[----:B------:R-:W-:Y:S01]  /*1780*/  FMUL.FTZ R124, R77, R246 ;  /* 0x000000f64d7c7220 */ /* 0x000fe20000410000 */
[----:B------:R-:W-:Y:S01]  /*1790*/  SHF.L.U32 R248, R248, 0x10, RZ ;  /* 0x00000010f8f87819 */ /* 0x000fe200000006ff */
[----:B------:R-:W-:Y:S01]  /*17a0*/  FFMA.FTZ R120, R56, R237, R125 ;  /* 0x000000ed38787223 */ /* 0x000fe2000001007d */
[----:B------:R-:W-:Y:S01]  /*17b0*/  FFMA.FTZ R123, R142, R139, R123 ;  /* 0x0000008b8e7b7223 */ /* 0x000fe2000001007b */
[----:B------:R-:W-:Y:S01]  /*17c0*/  FMUL.FTZ R125, R82, R229 ;  /* 0x000000e5527d7220 */ /* 0x000fe20000410000 */
[----:B------:R-:W-:Y:S01]  /*17d0*/  FFMA.FTZ R223, R53, R114, R124 ;  /* 0x0000007235df7223 */ /* 0x000fe2000001007c */
[----:B------:R-:W-:Y:S01]  /*17e0*/  FADD.FTZ R126, R117, R126 ;  /* 0x0000007e757e7221 */ /* 0x000fe20000010000 */
[----:B------:R-:W-:Y:S01]  /*17f0*/  SHF.L.U32 R225, R216, 0x10, RZ ;  /* 0x00000010d8e17819 */ /* 0x000fe200000006ff */
[----:B------:R-:W-:Y:S01]  /*1800*/  FFMA.FTZ R123, R134, R132, R123 ;  /* 0x00000084867b7223 */ /* 0x000fe2000001007b */
[----:B------:R-:W-:Y:S01]  /*1810*/  SHF.L.U32 R112, R217, 0x10, RZ ;  /* 0x00000010d9707819 */ /* 0x000fe200000006ff */
[C---:B------:R-:W-:Y:S01]  /*1820*/  FADD.FTZ R250, -R218.reuse, R231 ;  /* 0x000000e7dafa7221 */ /* 0x040fe20000010100 */
[----:B------:R-:W-:Y:S01]  /*1830*/  FADD.FTZ R110, -R218, R233 ;  /* 0x000000e9da6e7221 */ /* 0x000fe20000010100 */
[----:B------:R-:W-:Y:S01]  /*1840*/  PRMT R238, R128, 0x7632, R238 ;  /* 0x0000763280ee7816 */ /* 0x000fe200000000ee */
[----:B------:R-:W-:Y:S01]  /*1850*/  FFMA.FTZ R122, R58, R239, R125 ;  /* 0x000000ef3a7a7223 */ /* 0x000fe2000001007d */
[----:B------:R-:W-:Y:S01]  /*1860*/  FMUL.FTZ R124, R79, R248 ;  /* 0x000000f84f7c7220 */ /* 0x000fe20000410000 */
[----:B------:R-:W-:Y:S01]  /*1870*/  SHF.L.U32 R231, R116, 0x10, RZ ;  /* 0x0000001074e77819 */ /* 0x000fe200000006ff */
[----:B------:R-:W-:Y:S01]  /*1880*/  FADD.FTZ R125, R223, R126 ;  /* 0x0000007edf7d7221 */ /* 0x000fe20000010000 */
[----:B------:R-:W-:Y:S01]  /*1890*/  SHF.L.U32 R233, R118, 0x10, RZ ;  /* 0x0000001076e97819 */ /* 0x000fe200000006ff */
[----:B------:R-:W-:Y:S01]  /*18a0*/  FADD.FTZ R226, -R218, R225 ;  /* 0x000000e1dae27221 */ /* 0x000fe20000010100 */
[----:B------:R-:W-:Y:S01]  /*18b0*/  FMUL.FTZ R224, R205, R224 ;  /* 0x000000e0cde07220 */ /* 0x000fe20000410000 */
[----:B------:R-:W-:Y:S01]  /*18c0*/  FFMA.FTZ R123, R214, R213, R123 ;  /* 0x000000d5d67b7223 */ /* 0x000fe2000001007b */
[----:B------:R-:W-:Y:S01]  /*18d0*/  SHF.L.U32 R238, R238, 0x10, RZ ;  /* 0x00000010eeee7819 */ /* 0x000fe200000006ff */
[----:B------:R-:W-:Y:S01]  /*18e0*/  FFMA.FTZ R225, R55, R112, R124 ;  /* 0x0000007037e17223 */ /* 0x000fe2000001007c */
[----:B------:R-:W-:Y:S01]  /*18f0*/  FADD.FTZ R124, R222, R125 ;  /* 0x0000007dde7c7221 */ /* 0x000fe20000010000 */
[C---:B------:R-:W-:Y:S01]  /*1900*/  FADD.FTZ R116, -R218.reuse, R231 ;  /* 0x000000e7da747221 */ /* 0x040fe20000010100 */
[C---:B------:R-:W-:Y:S01]  /*1910*/  FADD.FTZ R216, -R218.reuse, R233 ;  /* 0x000000e9dad87221 */ /* 0x040fe20000010100 */
[----:B------:R-:W-:Y:S01]  /*1920*/  FADD.FTZ R218, -R218, R235 ;  /* 0x000000ebdada7221 */ /* 0x000fe20000010100 */
[----:B------:R-:W-:Y:S01]  /*1930*/  FFMA.FTZ R125, R224, R220, R123 ;  /* 0x000000dce07d7223 */ /* 0x000fe2000001007b */
[----:B------:R-:W-:Y:S01]  /*1940*/  PRMT R118, R127, 0x7632, R118 ;  /* 0x000076327f767816 */ /* 0x000fe20000000076 */
[----:B------:R-:W-:Y:S01]  /*1950*/  FMUL.FTZ R126, R81, R238 ;  /* 0x000000ee517e7220 */ /* 0x000fe20000410000 */
[----:B------:R-:W-:Y:S01]  /*1960*/  SHF.L.U32 R235, R127, 0x10, RZ ;  /* 0x000000107feb7819 */ /* 0x000fe200000006ff */
[----:B------:R-:W-:Y:S01]  /*1970*/  FADD.FTZ R127, R225, R124 ;  /* 0x0000007ce17f7221 */ /* 0x000fe20000010000 */
[----:B------:R-:W-:-:S02]  /*1980*/  PRMT R236, R129, 0x7632, R236 ;  /* 0x0000763281ec7816 */ /* 0x000fc400000000ec */
[----:B------:R-:W-:Y:S01]  /*1990*/  SHF.L.U32 R244, R244, 0x10, RZ ;  /* 0x00000010f4f47819 */ /* 0x000fe200000006ff */
[----:B------:R-:W-:Y:S01]  /*19a0*/  FMUL.FTZ R226, R205, R226 ;  /* 0x000000e2cde27220 */ /* 0x000fe20000410000 */
[----:B------:R-:W-:Y:S01]  /*19b0*/  FFMA.FTZ R125, R212, R209, R125 ;  /* 0x000000d1d47d7223 */ /* 0x000fe2000001007d */
[----:B------:R-:W-:Y:S01]  /*19c0*/  SHF.L.U32 R236, R236, 0x10, RZ ;  /* 0x00000010ecec7819 */ /* 0x000fe200000006ff */
[----:B------:R-:W-:Y:S01]  /*19d0*/  FADD.FTZ R128, R120, R127 ;  /* 0x0000007f78807221 */ /* 0x000fe20000010000 */
[----:B------:R-:W-:Y:S01]  /*19e0*/  FFMA.FTZ R123, R57, R244, R126 ;  /* 0x000000f4397b7223 */ /* 0x000fe2000001007e */
[----:B------:R-:W-:Y:S01]  /*19f0*/  FFMA.FTZ R126, R226, R221, R125 ;  /* 0x000000dde27e7223 */ /* 0x000fe2000001007d */
[C---:B------:R-:W-:Y:S01]  /*1a00*/  PRMT R234, R130.reuse, 0x7632, R234 ;  /* 0x0000763282ea7816 */ /* 0x040fe200000000ea */
[----:B------:R-:W-:Y:S01]  /*1a10*/  FMUL.FTZ R124, R83, R236 ;  /* 0x000000ec537c7220 */ /* 0x000fe20000410000 */
[----:B------:R-:W-:Y:S01]  /*1a20*/  SHF.L.U32 R231, R130, 0x10, RZ ;  /* 0x0000001082e77819 */ /* 0x000fe200000006ff */
[----:B------:R-:W-:Y:S01]  /*1a30*/  FADD.FTZ R125, R128, R123 ;  /* 0x0000007b807d7221 */ /* 0x000fe20000010000 */
        /* <DEDUP_REMOVED lines=8> */
[----:B------:R-:W-:Y:S01]  /*1ac0*/  FADD.FTZ R129, R125, R122 ;  /* 0x0000007a7d817221 */ /* 0x000fe20000010000 */
[----:B------:R-:W-:Y:S01]  /*1ad0*/  FFMA.FTZ R126, R228, R223, R127 ;  /* 0x000000dfe47e7223 */ /* 0x000fe2000001007f */
[----:B------:R-:W-:Y:S01]  /*1ae0*/  SHF.L.U32 R240, R240, 0x10, RZ ;  /* 0x00000010f0f07819 */ /* 0x000fe200000006ff */
[----:B------:R-:W-:Y:S01]  /*1af0*/  FMUL.FTZ R127, R86, R233 ;  /* 0x000000e9567f7220 */ /* 0x000fe20000410000 */
[----:B------:R-:W-:Y:S01]  /*1b00*/  FFMA.FTZ R125, R60, R241, R131 ;  /* 0x000000f13c7d7223 */ /* 0x000fe20000010083 */
[----:B------:R-:W-:Y:S01]  /*1b10*/  FADD.FTZ R128, R129, R124 ;  /* 0x0000007c81807221 */ /* 0x000fe20000010000 */
[----:B------:R-:W-:Y:S01]  /*1b20*/  FMUL.FTZ R130, R85, R234 ;  /* 0x000000ea55827220 */ /* 0x000fe20000410000 */
[----:B------:R-:W-:Y:S01]  /*1b30*/  SHF.L.U32 R232, R232, 0x10, RZ ;  /* 0x00000010e8e87819 */ /* 0x000fe200000006ff */
[----:B------:R-:W-:Y:S01]  /*1b40*/  FFMA.FTZ R129, R219, R222, R126 ;  /* 0x000000dedb817223 */ /* 0x000fe2000001007e */
[----:B------:R-:W-:Y:S01]  /*1b50*/  FFMA.FTZ R126, R62, R235, R127 ;  /* 0x000000eb3e7e7223 */ /* 0x000fe2000001007f */
[----:B------:R-:W-:Y:S01]  /*1b60*/  FFMA.FTZ R127, R61, R240, R130 ;  /* 0x000000f03d7f7223 */ /* 0x000fe20000010082 */
[----:B------:R-:W-:Y:S01]  /*1b70*/  FADD.FTZ R128, R128, R125 ;  /* 0x0000007d80807221 */ /* 0x000fe20000010000 */
[----:B------:R-:W-:Y:S01]  /*1b80*/  FMUL.FTZ R230, R205, R230 ;  /* 0x000000e6cde67220 */ /* 0x000fe20000410000 */
[----:B------:R-:W-:Y:S01]  /*1b90*/  SHF.L.U32 R118, R118, 0x10, RZ ;  /* 0x0000001076767819 */ /* 0x000fe200000006ff */
[----:B------:R-:W-:Y:S01]  /*1ba0*/  FMUL.FTZ R130, R87, R232 ;  /* 0x000000e857827220 */ /* 0x000fe20000410000 */
[----:B------:R-:W-:Y:S01]  /*1bb0*/  FMUL.FTZ R121, R205, R215 ;  /* 0x000000d7cd797220 */ /* 0x000fe20000410000 */
[----:B------:R-:W-:Y:S01]  /*1bc0*/  FADD.FTZ R131, R128, R127 ;  /* 0x0000007f80837221 */ /* 0x000fe20000010000 */
[----:B------:R-:W-:Y:S01]  /*1bd0*/  FFMA.FTZ R215, R230, R225, R129 ;  /* 0x000000e1e6d77223 */ /* 0x000fe20000010081 */
[----:B------:R-:W-:Y:S01]  /*1be0*/  FFMA.FTZ R129, R63, R118, R130 ;  /* 0x000000763f817223 */ /* 0x000fe20000010082 */
[----:B------:R-:W-:Y:S01]  /*1bf0*/  FMUL.FTZ R128, R205, R252 ;  /* 0x000000fccd807220 */ /* 0x000fe20000410000 */
        /* <DEDUP_REMOVED lines=50> */
.L_x_691:
[----:B------:R-:W-:Y:S05]  /*1f20*/  BSYNC.RECONVERGENT B0 ;  /* 0x0000000000007941 */ /* 0x000fea0003800200 */
.L_x_690:
        /* <DEDUP_REMOVED lines=120> */
.L_x_694:
        /* <DEDUP_REMOVED lines=33> */
.L_x_693:
        /* <DEDUP_REMOVED lines=36> */
.L_x_696:
        /* <DEDUP_REMOVED lines=37> */
.L_x_692:
        /* <DEDUP_REMOVED lines=49> */
.L_x_698:
        /* <DEDUP_REMOVED lines=45> */
.L_x_697:
        /* <DEDUP_REMOVED lines=48> */
.L_x_699:
        /* <DEDUP_REMOVED lines=48> */
.L_x_695:
        /* <DEDUP_REMOVED lines=26> */
[C---:B------:R-:W-:Y:S01]  /*3ad0*/  SHF.L.U32 R95, R98.reuse, 0x10, RZ ;  /* 0x00000010625f7819 */ /* 0x040fe200000006ff */
[C-C-:B------:R-:W-:Y:S01]  /*3ae0*/  FFMA.FTZ R109, R205.reuse, R212, R93.reuse ;  /* 0x000000d4cd6d7223 */ /* 0x140fe2000001005d */
[----:B------:R-:W-:Y:S01]  /*3af0*/  PRMT R93, R98, 0x7632, R93 ;  /* 0x00007632625d7816 */ /* 0x000fe2000000005d */
[C-C-:B------:R-:W-:Y:S01]  /*3b00*/  FFMA.FTZ R108, R205.reuse, R214, R0.reuse ;  /* 0x000000d6cd6c7223 */ /* 0x140fe20000010000 */
[----:B------:R-:W-:Y:S01]  /*3b10*/  PRMT R0, R96, 0x7632, R0 ;  /* 0x0000763260007816 */ /* 0x000fe20000000000 */
        /* <DEDUP_REMOVED lines=34> */
.L_x_702:
        /* <DEDUP_REMOVED lines=11> */
[--C-:B------:R-:W-:Y:S01]  /*3df0*/  FFMA.FTZ R109, R205, R212, R93.reuse ;  /* 0x000000d4cd6d7223 */ /* 0x100fe2000001005d */
[----:B------:R-:W-:Y:S01]  /*3e00*/  PRMT R94, R99, 0x7632, R94 ;  /* 0x00007632635e7816 */ /* 0x000fe2000000005e */
[C-C-:B------:R-:W-:Y:S01]  /*3e10*/  FFMA.FTZ R108, R205.reuse, R214, R0.reuse ;  /* 0x000000d6cd6c7223 */ /* 0x140fe20000010000 */
[----:B------:R-:W-:Y:S01]  /*3e20*/  PRMT R93, R98, 0x7632, R93 ;  /* 0x00007632625d7816 */ /* 0x000fe2000000005d */
[----:B------:R-:W-:Y:S01]  /*3e30*/  FFMA.FTZ R110, R205, R92, R95 ;  /* 0x0000005ccd6e7223 */ /* 0x000fe2000001005f */
        /* <DEDUP_REMOVED lines=29> */
.L_x_701:
        /* <DEDUP_REMOVED lines=46> */
.L_x_704:
[-CC-:B0-----:R-:W-:Y:S01]  /*42f0*/  FFMA.FTZ R109, R224, R227.reuse, R229.reuse ;  /* 0x000000e3e06d7223 */ /* 0x181fe200000100e5 */
[----:B-----5:R-:W-:Y:S01]  /*4300*/  PRMT R108, R99, 0x7632, R108 ;  /* 0x00007632636c7816 */ /* 0x020fe2000000006c */
[-CC-:B------:R-:W-:Y:S01]  /*4310*/  FFMA.FTZ R219, R219, R227.reuse, R229.reuse ;  /* 0x000000e3dbdb7223 */ /* 0x180fe200000100e5 */
[-CC-:B------:R-:W-:Y:S01]  /*4320*/  FFMA.FTZ R230, R230, R227.reuse, R229.reuse ;  /* 0x000000e3e6e67223 */ /* 0x180fe200000100e5 */
[-C--:B------:R-:W-:Y:S01]  /*4330*/  FFMA.FTZ R0, R211, R227.reuse, R229 ;  /* 0x000000e3d3007223 */ /* 0x080fe200000100e5 */
[----:B------:R-:W-:Y:S01]  /*4340*/  FADD.FTZ R220, R220, -R109 ;  /* 0x8000006ddcdc7221 */ /* 0x000fe20000010000 */
[----:B------:R-:W-:Y:S01]  /*4350*/  SHF.L.U32 R110, R99, 0x10, RZ ;  /* 0x00000010636e7819 */ /* 0x000fe200000006ff */
[----:B------:R-:W-:Y:S01]  /*4360*/  FADD.FTZ R222, R222, -R219 ;  /* 0x800000dbdede7221 */ /* 0x000fe20000010000 */
[----:B------:R-:W-:Y:S01]  /*4370*/  SHF.L.U32 R109, R108, 0x10, RZ ;  /* 0x000000106c6d7819 */ /* 0x000fe200000006ff */
[----:B------:R-:W-:Y:S01]  /*4380*/  FADD.FTZ R230, R225, -R230 ;  /* 0x800000e6e1e67221 */ /* 0x000fe20000010000 */
[C---:B------:R-:W-:Y:S01]  /*4390*/  SHF.L.U32 R111, R98.reuse, 0x10, RZ ;  /* 0x00000010626f7819 */ /* 0x040fe200000006ff */
[----:B------:R-:W-:Y:S01]  /*43a0*/  FADD.FTZ R0, R117, -R0 ;  /* 0x8000000075007221 */ /* 0x000fe20000010000 */
[C---:B------:R-:W-:Y:S01]  /*43b0*/  FFMA.FTZ R222, R205.reuse, R222, R110 ;  /* 0x000000decdde7223 */ /* 0x040fe2000001006e */
        /* <DEDUP_REMOVED lines=28> */
.L_x_700:
        /* <DEDUP_REMOVED lines=39> */
.L_x_706:
        /* <DEDUP_REMOVED lines=33> */
.L_x_705:
        /* <DEDUP_REMOVED lines=34> */
.L_x_707:
        /* <DEDUP_REMOVED lines=28> */
.L_x_703:
        /* <DEDUP_REMOVED lines=24> */
[----:B------:R-:W-:Y:S01]  /*4f60*/  FFMA.FTZ R108, R205, R120, R0 ;  /* 0x00000078cd6c7223 */ /* 0x000fe20000010000 */
        /* <DEDUP_REMOVED lines=35> */
.L_x_710:
        /* <DEDUP_REMOVED lines=14> */
[-C--:B------:R-:W-:Y:S01]  /*5280*/  FFMA.FTZ R217, R217, R227.reuse, R229 ;  /* 0x000000e3d9d97223 */ /* 0x080fe200000100e5 */
[----:B------:R-:W-:Y:S01]  /*5290*/  FFMA.FTZ R110, R205, R92, R95 ;  /* 0x0000005ccd6e7223 */ /* 0x000fe2000001005f */
        /* <DEDUP_REMOVED lines=29> */
.L_x_709:
        /* <DEDUP_REMOVED lines=46> */
.L_x_712:
[-CC-:B0-----:R-:W-:Y:S01]  /*5750*/  FFMA.FTZ R109, R130, R227.reuse, R229.reuse ;  /* 0x000000e3826d7223 */ /* 0x181fe200000100e5 */
[-CC-:B------:R-:W-:Y:S01]  /*5760*/  FFMA.FTZ R217, R217, R227.reuse, R229.reuse ;  /* 0x000000e3d9d97223 */ /* 0x180fe200000100e5 */
[----:B-----5:R-:W-:Y:S01]  /*5770*/  PRMT R108, R91, 0x7632, R108 ;  /* 0x000076325b6c7816 */ /* 0x020fe2000000006c */
[-CC-:B------:R-:W-:Y:S01]  /*5780*/  FFMA.FTZ R218, R218, R227.reuse, R229.reuse ;  /* 0x000000e3dada7223 */ /* 0x180fe200000100e5 */
[-C--:B------:R-:W-:Y:S01]  /*5790*/  FFMA.FTZ R0, R215, R227.reuse, R229 ;  /* 0x000000e3d7007223 */ /* 0x080fe200000100e5 */
[----:B------:R-:W-:Y:S01]  /*57a0*/  FADD.FTZ R124, R124, -R109 ;  /* 0x8000006d7c7c7221 */ /* 0x000fe20000010000 */
[----:B------:R-:W-:Y:S01]  /*57b0*/  SHF.L.U32 R109, R91, 0x10, RZ ;  /* 0x000000105b6d7819 */ /* 0x000fe200000006ff */
[-C--:B------:R-:W-:Y:S01]  /*57c0*/  FFMA.FTZ R121, R121, R227.reuse, R229 ;  /* 0x000000e379797223 */ /* 0x080fe200000100e5 */
[----:B------:R-:W-:Y:S01]  /*57d0*/  SHF.L.U32 R108, R108, 0x10, RZ ;  /* 0x000000106c6c7819 */ /* 0x000fe200000006ff */
[----:B------:R-:W-:Y:S01]  /*57e0*/  FADD.FTZ R126, R126, -R217 ;  /* 0x800000d97e7e7221 */ /* 0x000fe20000010000 */
[----:B------:R-:W-:Y:S01]  /*57f0*/  FADD.FTZ R218, R129, -R218 ;  /* 0x800000da81da7221 */ /* 0x000fe20000010000 */
[----:B------:R-:W-:Y:S01]  /*5800*/  SHF.L.U32 R111, R90, 0x10, RZ ;  /* 0x000000105a6f7819 */ /* 0x000fe200000006ff */
[----:B------:R-:W-:Y:S01]  /*5810*/  FADD.FTZ R0, R125, -R0 ;  /* 0x800000007d007221 */ /* 0x000fe20000010000 */
[----:B------:R-:W-:Y:S01]  /*5820*/  FADD.FTZ R120, R120, -R121 ;  /* 0x8000007978787221 */ /* 0x000fe20000010000 */
[C-C-:B------:R-:W-:Y:S01]  /*5830*/  FFMA.FTZ R126, R205.reuse, R126, R109.reuse ;  /* 0x0000007ecd7e7223 */ /* 0x140fe2000001006d */
[C-C-:B------:R-:W-:Y:S01]  /*5840*/  FFMA.FTZ R121, R205.reuse, R218, R108.reuse ;  /* 0x000000dacd797223 */ /* 0x140fe2000001006c */
[----:B------:R-:W-:Y:S01]  /*5850*/  PRMT R109, R90, 0x7632, R109 ;  /* 0x000076325a6d7816 */ /* 0x000fe2000000006d */
[----:B------:R-:W-:Y:S01]  /*5860*/  FFMA.FTZ R110, R205, R0, R111 ;  /* 0x00000000cd6e7223 */ /* 0x000fe2000001006f */
[----:B------:R-:W-:Y:S01]  /*5870*/  PRMT R108, R89, 0x7632, R108 ;  /* 0x00007632596c7816 */ /* 0x000fe2000000006c */
[-CC-:B------:R-:W-:Y:S01]  /*5880*/  FFMA.FTZ R131, R131, R227.reuse, R229.reuse ;  /* 0x000000e383837223 */ /* 0x180fe200000100e5 */
        /* <DEDUP_REMOVED lines=14> */
[----:B------:R-:W-:Y:S01]  /*5970*/  FFMA.FTZ R108, R205, R120, R109 ;  /* 0x00000078cd6c7223 */ /* 0x000fe2000001006d */
[----:B------:R-:W-:Y:S01]  /*5980*/  F2FP.BF16.F32.PACK_AB R110, R119, R110 ;  /* 0x0000006e776e723e */ /* 0x000fe200000010ff */
[----:B------:R-:W-:Y:S01]  /*5990*/  FFMA.FTZ R205, R205, R128, R111 ;  /* 0x00000080cdcd7223 */ /* 0x000fe2000001006f */
[----:B------:R-:W-:-:S02]  /*59a0*/  F2FP.BF16.F32.PACK_AB R111, R121, R126 ;  /* 0x0000007e796f723e */ /* 0x000fc400000010ff */
[----:B------:R-:W-:Y:S02]  /*59b0*/  F2FP.BF16.F32.PACK_AB R109, R124, R115 ;  /* 0x000000737c6d723e */ /* 0x000fe400000010ff */
[----:B------:R-:W-:Y:S01]  /*59c0*/  F2FP.BF16.F32.PACK_AB R108, R205, R108 ;  /* 0x0000006ccd6c723e */ /* 0x000fe200000010ff */
[----:B------:R-:W-:Y:S06]  /*59d0*/  BRA `(.L_x_711) ;  /* 0x0000000800187947 */ /* 0x000fec0003800000 */
.L_x_708:
        /* <DEDUP_REMOVED lines=39> */
.L_x_714:
        /* <DEDUP_REMOVED lines=33> */
.L_x_713:
        /* <DEDUP_REMOVED lines=34> */
.L_x_715:
        /* <DEDUP_REMOVED lines=28> */
.L_x_711:
        /* <DEDUP_REMOVED lines=10> */
[----:B-----5:R-:W-:Y:S02]  /*62e0*/  MOV R98, R28 ;  /* 0x0000001c00627202 */ /* 0x020fe40000000f00 */
[----:B------:R-:W-:Y:S02]  /*62f0*/  MOV R99, R29 ;  /* 0x0000001d00637202 */ /* 0x000fe40000000f00 */
[----:B0-----:R-:W-:Y:S02]  /*6300*/  MOV R94, R16 ;  /* 0x00000010005e7202 */ /* 0x001fe40000000f00 */
        /* <DEDUP_REMOVED lines=93> */
.L_x_689:
        /* <DEDUP_REMOVED lines=37> */
.L_x_717:
        /* <DEDUP_REMOVED lines=13> */
.L_x_3797:


//--------------------- .text._ZN10layer_norm31ln_parallel_residual_bwd_kernelINS_13Kernel_traitsIf13__nv_bfloat16S2_S2_fjLj3072ELj1ELj1ELj4ELj16ENS_18Kernel_traits_baseILj3072EfS2_S2_S2_fjLj128EEEEELb0ELb1ELb0EEEvNS_9BwdParamsE --------------------------
	.section	.text._ZN10layer_norm31ln_parallel_residual_bwd_kernelINS_13Kernel_traitsIf13__nv_bfloat16S2_S2_fjLj3072ELj1ELj1ELj4ELj16ENS_18Kernel_traits_baseILj3072EfS2_S2_S2_fjLj128EEEEELb0ELb1ELb0EEEvNS_9BwdParamsE,"ax",@progbits
	.align	128
        .global         _ZN10layer_norm31ln_parallel_residual_bwd_kernelINS_13Kernel_traitsIf13__nv_bfloat16S2_S2_fjLj3072ELj1ELj1ELj4ELj16ENS_18Kernel_traits_baseILj3072EfS2_S2_S2_fjLj128EEEEELb0ELb1ELb0EEEvNS_9BwdParamsE
        .type           _ZN10layer_norm31ln_parallel_residual_bwd_kernelINS_13Kernel_traitsIf13__nv_bfloat16S2_S2_fjLj3072ELj1ELj1ELj4ELj16ENS_18Kernel_traits_baseILj3072EfS2_S2_S2_fjLj128EEEEELb0ELb1ELb0EEEvNS_9BwdParamsE,@function
        .size           _ZN10layer_norm31ln_parallel_residual_bwd_kernelINS_13Kernel_traitsIf13__nv_bfloat16S2_S2_fjLj3072ELj1ELj1ELj4ELj16ENS_18Kernel_traits_baseILj3072EfS2_S2_S2_fjLj128EEEEELb0ELb1ELb0EEEvNS_9BwdParamsE,(.L_x_3798 - _ZN10layer_norm31ln_parallel_residual_bwd_kernelINS_13Kernel_traitsIf13__nv_bfloat16S2_S2_fjLj3072ELj1ELj1ELj4ELj16ENS_18Kernel_traits_baseILj3072EfS2_S2_S2_fjLj128EEEEELb0ELb1ELb0EEEvNS_9BwdParamsE)
        .other          _ZN10layer_norm31ln_parallel_residual_bwd_kernelINS_13Kernel_traitsIf13__nv_bfloat16S2_S2_fjLj3072ELj1ELj1ELj4ELj16ENS_18Kernel_traits_baseILj3072EfS2_S2_S2_fjLj128EEEEELb0ELb1ELb0EEEvNS_9BwdParamsE,@"STO_CUDA_ENTRY STV_DEFAULT"
_ZN10layer_norm31ln_parallel_residual_bwd_kernelINS_13Kernel_traitsIf13__nv_bfloat16S2_S2_fjLj3072ELj1ELj1ELj4ELj16ENS_18Kernel_traits_baseILj3072EfS2_S2_S2_fjLj128EEEEELb0ELb1ELb0EEEvNS_9BwdParamsE:
.text._ZN10layer_norm31ln_parallel_residual_bwd_kernelINS_13Kernel_traitsIf13__nv_bfloat16S2_S2_fjLj3072ELj1ELj1ELj4ELj16ENS_18Kernel_traits_baseILj3072EfS2_S2_S2_fjLj128EEEEELb0ELb1ELb0EEEvNS_9BwdParamsE:
        /* <DEDUP_REMOVED lines=15> */
[----:B------:R-:W0:Y:S04]  /*00f0*/  @P0 LDC.64 R6, c[0x0][0x3d0] ;  /* 0x0000f400ff060b82 */ /* 0x000e280000000a00 */
[----:B------:R-:W-:-:S04]  /*0100*/  @P2 LOP3.LUT R3, R0, 0x80, RZ, 0xfc, !PT ;  /* 0x0000008000032812 */ /* 0x000fc800078efcff */
[----:B------:R-:W3:Y:S08]  /*0110*/  @P1 LDC.64 R8, c[0x0][0x3d0] ;  /* 0x0000f400ff081b82 */ /* 0x000ef00000000a00 */
[----:B------:R-:W4:Y:S01]  /*0120*/  @P2 LDC.64 R4, c[0x0][0x3d0] ;  /* 0x0000f400ff042b82 */ /* 0x000f220000000a00 */
[C---:B0-----:R-:W-:Y:S01]  /*0130*/  @P0 IMAD.WIDE.U32 R6, R3.reuse, 0x20, R6 ;  /* 0x0000002003060825 */ /* 0x041fe200078e0006 */
[----:B------:R-:W-:-:S04]  /*0140*/  @P0 IADD3 R3, PT, PT, R3, 0x80, RZ ;  /* 0x0000008003030810 */ /* 0x000fc80007ffe0ff */
[----:B--2---:R0:W5:Y:S01]  /*0150*/  @P0 LDG.E.128 R80, desc[UR8][R6.64] ;  /* 0x0000000806500981 */ /* 0x004162000c1e1d00 */
[----:B---3--:R-:W-:-:S03]  /*0160*/  @P1 IMAD.WIDE.U32 R8, R3, 0x20, R8 ;  /* 0x0000002003081825 */ /* 0x008fc600078e0008 */
[----:B------:R0:W5:Y:S04]  /*0170*/  @P0 LDG.E.128 R76, desc[UR8][R6.64+0x10] ;  /* 0x00001008064c0981 */ /* 0x000168000c1e1d00 */
[----:B------:R0:W5:Y:S01]  /*0180*/  @P1 LDG.E.128 R72, desc[UR8][R8.64] ;  /* 0x0000000808481981 */ /* 0x000162000c1e1d00 */
[----:B----4-:R-:W-:-:S03]  /*0190*/  @P2 IMAD.WIDE.U32 R4, R0, 0x20, R4 ;  /* 0x0000002000042825 */ /* 0x010fc600078e0004 */
[----:B------:R0:W5:Y:S04]  /*01a0*/  @P1 LDG.E.128 R68, desc[UR8][R8.64+0x10] ;  /* 0x0000100808441981 */ /* 0x000168000c1e1d00 */
[----:B------:R0:W5:Y:S04]  /*01b0*/  @P2 LDG.E.128 R64, desc[UR8][R4.64] ;  /* 0x0000000804402981 */ /* 0x000168000c1e1d00 */
[----:B------:R0:W5:Y:S01]  /*01c0*/  @P2 LDG.E.128 R60, desc[UR8][R4.64+0x10] ;  /* 0x00001008043c2981 */ /* 0x000162000c1e1d00 */
[----:B-1----:R-:W-:Y:S01]  /*01d0*/  UISETP.GE.AND UP0, UPT, UR10, UR4, UPT ;  /* 0x000000040a00728c */ /* 0x002fe2000bf06270 */
        /* <DEDUP_REMOVED lines=60> */
.L_x_755:
        /* <DEDUP_REMOVED lines=28> */
[----:B------:R-:W0:Y:S02]  /*0760*/  @P2 LDC.64 R110, c[0x0][0x438] ;  /* 0x00010e00ff6e2b82 */ /* 0x000e240000000a00 */
[----:B0-----:R-:W-:-:S05]  /*0770*/  @P2 IMAD.WIDE.U32 R110, R106, 0x10, R110 ;  /* 0x000000106a6e2825 */ /* 0x001fca00078e006e */
[----:B------:R0:W5:Y:S01]  /*0780*/  @P2 LDG.E.128 R8, desc[UR8][R110.64] ;  /* 0x000000086e082981 */ /* 0x000162000c1e1d00 */
[----:B------:R-:W-:Y:S02]  /*0790*/  IADD3 R159, PT, PT, R106, 0x80, RZ ;  /* 0x000000806a9f7810 */ /* 0x000fe40007ffe0ff */
[C---:B----4-:R-:W-:Y:S02]  /*07a0*/  SHF.L.U32 R112, R96.reuse, 0x10, RZ ;  /* 0x0000001060707819 */ /* 0x050fe400000006ff */
[----:B------:R-:W-:Y:S02]  /*07b0*/  PRMT R3, R96, 0x7632, R3 ;  /* 0x0000763260037816 */ /* 0x000fe40000000003 */
[C---:B------:R-:W-:Y:S02]  /*07c0*/  PRMT R113, R97.reuse, 0x7632, R113 ;  /* 0x0000763261717816 */ /* 0x040fe40000000071 */
[----:B------:R-:W-:Y:S01]  /*07d0*/  SHF.L.U32 R114, R97, 0x10, RZ ;  /* 0x0000001061727819 */ /* 0x000fe200000006ff */
[----:B------:R-:W-:Y:S01]  /*07e0*/  FADD.FTZ R97, -R155, R112 ;  /* 0x000000709b617221 */ /* 0x000fe20000010100 */
[----:B------:R-:W-:-:S02]  /*07f0*/  PRMT R115, R98, 0x7632, R115 ;  /* 0x0000763262737816 */ /* 0x000fc40000000073 */
[----:B------:R-:W-:Y:S01]  /*0800*/  SHF.L.U32 R116, R98, 0x10, RZ ;  /* 0x0000001062747819 */ /* 0x000fe200000006ff */
[----:B0-----:R-:W-:Y:S01]  /*0810*/  FADD.FTZ R111, -R155, R114 ;  /* 0x000000729b6f7221 */ /* 0x001fe20000010100 */
[----:B------:R-:W-:Y:S01]  /*0820*/  SHF.L.U32 R98, R3, 0x10, RZ ;  /* 0x0000001003627819 */ /* 0x000fe200000006ff */
[C---:B-----5:R-:W-:Y:S01]  /*0830*/  FMUL.FTZ R3, R108.reuse, R97 ;  /* 0x000000616c037220 */ /* 0x060fe20000410000 */
[C---:B------:R-:W-:Y:S01]  /*0840*/  PRMT R118, R99.reuse, 0x7632, R118 ;  /* 0x0000763263767816 */ /* 0x040fe20000000076 */
[----:B------:R-:W-:Y:S01]  /*0850*/  FMUL.FTZ R111, R108, R111 ;  /* 0x0000006f6c6f7220 */ /* 0x000fe20000410000 */
[----:B------:R-:W-:Y:S01]  /*0860*/  SHF.L.U32 R122, R99, 0x10, RZ ;  /* 0x00000010637a7819 */ /* 0x000fe200000006ff */
[----:B------:R-:W-:Y:S01]  /*0870*/  FADD.FTZ R97, -R155, R98 ;  /* 0x000000629b617221 */ /* 0x000fe20000010100 */
[C---:B---3--:R-:W-:Y:S02]  /*0880*/  PRMT R96, R100.reuse, 0x7632, R96 ;  /* 0x0000763264607816 */ /* 0x048fe40000000060 */
[----:B------:R-:W-:-:S02]  /*0890*/  SHF.L.U32 R99, R100, 0x10, RZ ;  /* 0x0000001064637819 */ /* 0x000fc400000006ff */
[C---:B------:R-:W-:Y:S02]  /*08a0*/  PRMT R117, R102.reuse, 0x7632, R117 ;  /* 0x0000763266757816 */ /* 0x040fe40000000075 */
[----:B------:R-:W-:Y:S01]  /*08b0*/  SHF.L.U32 R119, R102, 0x10, RZ ;  /* 0x0000001066777819 */ /* 0x000fe200000006ff */
        /* <DEDUP_REMOVED lines=8> */
[----:B------:R-:W-:Y:S01]  /*0940*/  FADD.FTZ R99, -R155, R102 ;  /* 0x000000669b637221 */ /* 0x000fe20000010100 */
[----:B------:R-:W-:Y:S01]  /*0950*/  SHF.L.U32 R101, R101, 0x10, RZ ;  /* 0x0000001065657819 */ /* 0x000fe200000006ff */
[----:B------:R-:W-:Y:S01]  /*0960*/  FADD.FTZ R33, R33, R96 ;  /* 0x0000006021217221 */ /* 0x000fe20000010000 */
[----:B------:R-:W-:Y:S01]  /*0970*/  SHF.L.U32 R120, R115, 0x10, RZ ;  /* 0x0000001073787819 */ /* 0x000fe200000006ff */
[-C--:B------:R-:W-:Y:S01]  /*0980*/  FFMA.FTZ R57, R118, R96.reuse, R57 ;  /* 0x0000006076397223 */ /* 0x080fe20000010039 */
[----:B------:R-:W-:Y:S01]  /*0990*/  SHF.L.U32 R124, R117, 0x10, RZ ;  /* 0x00000010757c7819 */ /* 0x000fe200000006ff */
[----:B------:R-:W-:Y:S01]  /*09a0*/  FMUL.FTZ R117, R65, R96 ;  /* 0x0000006041757220 */ /* 0x000fe20000410000 */
[----:B------:R-:W-:Y:S01]  /*09b0*/  FADD.FTZ R113, -R155, R116 ;  /* 0x000000749b717221 */ /* 0x000fe20000010100 */
[----:B------:R-:W-:Y:S01]  /*09c0*/  FADD.FTZ R96, RZ, R110 ;  /* 0x0000006eff607221 */ /* 0x000fe20000010000 */
[----:B------:R-:W-:Y:S01]  /*09d0*/  FADD.FTZ R34, R34, R101 ;  /* 0x0000006522227221 */ /* 0x000fe20000010000 */
[-C--:B------:R-:W-:Y:S01]  /*09e0*/  FFMA.FTZ R58, R111, R101.reuse, R58 ;  /* 0x000000656f3a7223 */ /* 0x080fe2000001003a */
[----:B------:R-:W-:Y:S01]  /*09f0*/  FMUL.FTZ R112, R66, R101 ;  /* 0x0000006542707220 */ /* 0x000fe20000410000 */
[----:B------:R-:W-:Y:S01]  /*0a00*/  FFMA.FTZ R97, R3, R110, RZ ;  /* 0x0000006e03617223 */ /* 0x000fe200000100ff */
[----:B------:R-:W-:Y:S01]  /*0a10*/  FADD.FTZ R101, -R155, R120 ;  /* 0x000000789b657221 */ /* 0x000fe20000010100 */
[----:B------:R-:W-:Y:S01]  /*0a20*/  FMUL.FTZ R120, R108, R99 ;  /* 0x000000636c787220 */ /* 0x000fe20000410000 */
[----:B------:R-:W-:Y:S01]  /*0a30*/  SHF.L.U32 R100, R100, 0x10, RZ ;  /* 0x0000001064647819 */ /* 0x000fe200000006ff */
[----:B------:R-:W-:Y:S01]  /*0a40*/  FMUL.FTZ R113, R108, R113 ;  /* 0x000000716c717220 */ /* 0x000fe20000410000 */
[----:B------:R-:W-:Y:S01]  /*0a50*/  FADD.FTZ R99, R96, R117 ;  /* 0x0000007560637221 */ /* 0x000fe20000010000 */
[----:B------:R-:W-:Y:S01]  /*0a60*/  FFMA.FTZ R96, R118, R117, R97 ;  /* 0x0000007576607223 */ /* 0x000fe20000010061 */
[----:B------:R-:W-:Y:S01]  /*0a70*/  FADD.FTZ R28, R28, R119 ;  /* 0x000000771c1c7221 */ /* 0x000fe20000010000 */
[-C--:B------:R-:W-:Y:S01]  /*0a80*/  FFMA.FTZ R52, R113, R119.reuse, R52 ;  /* 0x0000007771347223 */ /* 0x080fe20000010034 */
[----:B------:R-:W-:Y:S01]  /*0a90*/  FMUL.FTZ R114, R60, R119 ;  /* 0x000000773c727220 */ /* 0x000fe20000410000 */
[----:B------:R-:W-:Y:S01]  /*0aa0*/  FMUL.FTZ R119, R67, R100 ;  /* 0x0000006443777220 */ /* 0x000fe20000410000 */
[----:B------:R-:W-:Y:S01]  /*0ab0*/  FADD.FTZ R98, R99, R112 ;  /* 0x0000007063627221 */ /* 0x000fe20000010000 */
[----:B------:R-:W-:Y:S01]  /*0ac0*/  FFMA.FTZ R97, R111, R112, R96 ;  /* 0x000000706f617223 */ /* 0x000fe20000010060 */
[----:B------:R-:W-:Y:S01]  /*0ad0*/  PRMT R121, R103, 0x7632, R121 ;  /* 0x0000763267797816 */ /* 0x000fe20000000079 */
[----:B------:R-:W-:Y:S01]  /*0ae0*/  FADD.FTZ R115, -R155, R122 ;  /* 0x0000007a9b737221 */ /* 0x000fe20000010100 */
[----:B------:R-:W-:Y:S01]  /*0af0*/  FADD.FTZ R99, R98, R119 ;  /* 0x0000007762637221 */ /* 0x000fe20000010000 */
[----:B------:R-:W-:Y:S01]  /*0b00*/  FFMA.FTZ R96, R120, R119, R97 ;  /* 0x0000007778607223 */ /* 0x000fe20000010061 */
[----:B------:R-:W-:Y:S01]  /*0b10*/  SHF.L.U32 R103, R103, 0x10, RZ ;  /* 0x0000001067677819 */ /* 0x000fe200000006ff */
[C---:B------:R-:W-:Y:S01]  /*0b20*/  FMUL.FTZ R122, R108.reuse, R101 ;  /* 0x000000656c7a7220 */ /* 0x040fe20000410000 */
[----:B------:R-:W-:Y:S01]  /*0b30*/  SHF.L.U32 R160, R121, 0x10, RZ ;  /* 0x0000001079a07819 */ /* 0x000fe200000006ff */
[----:B------:R-:W-:Y:S01]  /*0b40*/  FMUL.FTZ R121, R61, R124 ;  /* 0x0000007c3d797220 */ /* 0x000fe20000410000 */
[----:B------:R-:W-:Y:S01]  /*0b50*/  FADD.FTZ R98, R99, R114 ;  /* 0x0000007263627221 */ /* 0x000fe20000010000 */
[----:B------:R-:W-:Y:S01]  /*0b60*/  FFMA.FTZ R97, R113, R114, R96 ;  /* 0x0000007271617223 */ /* 0x000fe20000010060 */
[----:B------:R-:W-:Y:S01]  /*0b70*/  FMUL.FTZ R115, R108, R115 ;  /* 0x000000736c737220 */ /* 0x000fe20000410000 */
[----:B------:R-:W-:Y:S01]  /*0b80*/  FMUL.FTZ R116, R62, R103 ;  /* 0x000000673e747220 */ /* 0x000fe20000410000 */
[----:B------:R-:W-:Y:S01]  /*0b90*/  FADD.FTZ R101, -R155, R158 ;  /* 0x0000009e9b657221 */ /* 0x000fe20000010100 */
[----:B------:R-:W-:Y:S01]  /*0ba0*/  FADD.FTZ R99, R98, R121 ;  /* 0x0000007962637221 */ /* 0x000fe20000010000 */
[C---:B------:R-:W-:Y:S01]  /*0bb0*/  FFMA.FTZ R96, R122.reuse, R121, R97 ;  /* 0x000000797a607223 */ /* 0x040fe20000010061 */
        /* <DEDUP_REMOVED lines=14> */
.L_x_720:
[----:B--23--:R-:W-:Y:S05]  /*0ca0*/  BSYNC.RECONVERGENT B0 ;  /* 0x0000000000007941 */ /* 0x00cfea0003800200 */
.L_x_719:
        /* <DEDUP_REMOVED lines=14> */
[C---:B--2---:R-:W-:Y:S02]  /*0d90*/  SHF.L.U32 R128, R96.reuse, 0x10, RZ ;  /* 0x0000001060807819 */ /* 0x044fe400000006ff */
[----:B------:R-:W-:Y:S02]  /*0da0*/  PRMT R125, R96, 0x7632, R125 ;  /* 0x00007632607d7816 */ /* 0x000fe4000000007d */
[C---:B------:R-:W-:Y:S02]  /*0db0*/  SHF.L.U32 R130, R97.reuse, 0x10, RZ ;  /* 0x0000001061827819 */ /* 0x040fe400000006ff */
[----:B------:R-:W-:Y:S01]  /*0dc0*/  PRMT R129, R97, 0x7632, R129 ;  /* 0x0000763261817816 */ /* 0x000fe20000000081 */
[C---:B------:R-:W-:Y:S01]  /*0dd0*/  FADD.FTZ R97, -R155.reuse, R128 ;  /* 0x000000809b617221 */ /* 0x040fe20000010100 */
[C---:B------:R-:W-:Y:S01]  /*0de0*/  PRMT R132, R98.reuse, 0x7632, R132 ;  /* 0x0000763262847816 */ /* 0x040fe20000000084 */
[----:B0-----:R-:W-:Y:S01]  /*0df0*/  FADD.FTZ R127, -R155, R130 ;  /* 0x000000829b7f7221 */ /* 0x001fe20000010100 */
[----:B------:R-:W-:-:S02]  /*0e00*/  SHF.L.U32 R134, R98, 0x10, RZ ;  /* 0x0000001062867819 */ /* 0x000fc400000006ff */
[C---:B------:R-:W-:Y:S01]  /*0e10*/  PRMT R137, R99.reuse, 0x7632, R137 ;  /* 0x0000763263897816 */ /* 0x040fe20000000089 */
[----:B-----5:R-:W-:Y:S01]  /*0e20*/  FMUL.FTZ R127, R108, R127 ;  /* 0x0000007f6c7f7220 */ /* 0x020fe20000410000 */
[----:B------:R-:W-:Y:S02]  /*0e30*/  SHF.L.U32 R138, R99, 0x10, RZ ;  /* 0x00000010638a7819 */ /* 0x000fe400000006ff */
[C---:B---3--:R-:W-:Y:S02]  /*0e40*/  PRMT R96, R100.reuse, 0x7632, R96 ;  /* 0x0000763264607816 */ /* 0x048fe40000000060 */
[----:B------:R-:W-:Y:S02]  /*0e50*/  SHF.L.U32 R99, R100, 0x10, RZ ;  /* 0x0000001064637819 */ /* 0x000fe400000006ff */
[----:B------:R-:W-:Y:S01]  /*0e60*/  SHF.L.U32 R98, R125, 0x10, RZ ;  /* 0x000000107d627819 */ /* 0x000fe200000006ff */
[----:B------:R-:W-:Y:S01]  /*0e70*/  FMUL.FTZ R125, R108, R97 ;  /* 0x000000616c7d7220 */ /* 0x000fe20000410000 */
[----:B------:R-:W-:Y:S01]  /*0e80*/  PRMT R133, R102, 0x7632, R133 ;  /* 0x0000763266857816 */ /* 0x000fe20000000085 */
[-C--:B------:R-:W-:Y:S01]  /*0e90*/  FMUL.FTZ R126, R80, R99.reuse ;  /* 0x00000063507e7220 */ /* 0x080fe20000410000 */
[----:B------:R-:W-:Y:S01]  /*0ea0*/  SHF.L.U32 R135, R102, 0x10, RZ ;  /* 0x0000001066877819 */ /* 0x000fe200000006ff */
[----:B------:R-:W-:Y:S01]  /*0eb0*/  FADD.FTZ R97, -R155, R98 ;  /* 0x000000629b617221 */ /* 0x000fe20000010100 */
[----:B------:R-:W-:Y:S01]  /*0ec0*/  SHF.L.U32 R102, R129, 0x10, RZ ;  /* 0x0000001081667819 */ /* 0x000fe200000006ff */
[----:B------:R-:W-:Y:S01]  /*0ed0*/  FADD.FTZ R24, R24, R99 ;  /* 0x0000006318187221 */ /* 0x000fe20000010000 */
[----:B------:R-:W-:Y:S01]  /*0ee0*/  PRMT R131, R101, 0x7632, R131 ;  /* 0x0000763265837816 */ /* 0x000fe20000000083 */
[----:B------:R-:W-:Y:S01]  /*0ef0*/  FFMA.FTZ R48, R125, R99, R48 ;  /* 0x000000637d307223 */ /* 0x000fe20000010030 */
[----:B------:R-:W-:Y:S01]  /*0f00*/  SHF.L.U32 R100, R96, 0x10, RZ ;  /* 0x0000001060647819 */ /* 0x000fe200000006ff */
[----:B------:R-:W-:Y:S01]  /*0f10*/  FADD.FTZ R129, -R155, R134 ;  /* 0x000000869b817221 */ /* 0x000fe20000010100 */
[----:B------:R-:W-:Y:S01]  /*0f20*/  SHF.L.U32 R101, R101, 0x10, RZ ;  /* 0x0000001065657819 */ /* 0x000fe200000006ff */
[----:B------:R-:W-:Y:S01]  /*0f30*/  FADD.FTZ R99, -R155, R102 ;  /* 0x000000669b637221 */ /* 0x000fe20000010100 */
[----:B------:R-:W-:Y:S01]  /*0f40*/  SHF.L.U32 R136, R132, 0x10, RZ ;  /* 0x0000001084887819 */ /* 0x000fe200000006ff */
[----:B------:R-:W-:Y:S01]  /*0f50*/  FMUL.FTZ R134, R108, R97 ;  /* 0x000000616c867220 */ /* 0x000fe20000410000 */
[----:B------:R-:W-:Y:S01]  /*0f60*/  SHF.L.U32 R140, R133, 0x10, RZ ;  /* 0x00000010858c7819 */ /* 0x000fe200000006ff */
[----:B------:R-:W-:Y:S01]  /*0f70*/  FADD.FTZ R96, R157, R126 ;  /* 0x0000007e9d607221 */ /* 0x000fe20000010000 */
[----:B------:R-:W-:Y:S01]  /*0f80*/  FMUL.FTZ R133, R81, R100 ;  /* 0x0000006451857220 */ /* 0x000fe20000410000 */
[----:B------:R-:W-:Y:S01]  /*0f90*/  FADD.FTZ R26, R26, R101 ;  /* 0x000000651a1a7221 */ /* 0x000fe20000010000 */
[-C--:B------:R-:W-:Y:S01]  /*0fa0*/  FFMA.FTZ R50, R127, R101.reuse, R50 ;  /* 0x000000657f327223 */ /* 0x080fe20000010032 */
[----:B------:R-:W-:Y:S01]  /*0fb0*/  FMUL.FTZ R128, R82, R101 ;  /* 0x0000006552807220 */ /* 0x000fe20000410000 */
[----:B------:R-:W-:Y:S01]  /*0fc0*/  FFMA.FTZ R97, R125, R126, R158 ;  /* 0x0000007e7d617223 */ /* 0x000fe2000001009e */
[----:B------:R-:W-:Y:S01]  /*0fd0*/  PRMT R139, R103, 0x7632, R139 ;  /* 0x00007632678b7816 */ /* 0x000fe2000000008b */
[----:B------:R-:W-:Y:S01]  /*0fe0*/  FADD.FTZ R101, -R155, R136 ;  /* 0x000000889b657221 */ /* 0x000fe20000010100 */
[----:B------:R-:W-:Y:S01]  /*0ff0*/  SHF.L.U32 R161, R103, 0x10, RZ ;  /* 0x0000001067a17819 */ /* 0x000fe200000006ff */
[----:B------:R-:W-:Y:S01]  /*1000*/  FADD.FTZ R103, -R155, R138 ;  /* 0x0000008a9b677221 */ /* 0x000fe20000010100 */
[C---:B------:R-:W-:Y:S01]  /*1010*/  FMUL.FTZ R136, R108.reuse, R99 ;  /* 0x000000636c887220 */ /* 0x040fe20000410000 */
        /* <DEDUP_REMOVED lines=10> */
[----:B------:R-:W-:Y:S01]  /*10c0*/  SHF.L.U32 R160, R137, 0x10, RZ ;  /* 0x0000001089a07819 */ /* 0x000fe200000006ff */
[----:B------:R-:W-:Y:S01]  /*10d0*/  FADD.FTZ R27, R27, R138 ;  /* 0x0000008a1b1b7221 */ /* 0x000fe20000010000 */
[----:B------:R-:W-:Y:S01]  /*10e0*/  FADD.FTZ R99, R98, R135 ;  /* 0x0000008762637221 */ /* 0x000fe20000010000 */
[C---:B------:R-:W-:Y:S01]  /*10f0*/  FFMA.FTZ R96, R136.reuse, R135, R97 ;  /* 0x0000008788607223 */ /* 0x040fe20000010061 */
[----:B------:R-:W-:Y:S01]  /*1100*/  FFMA.FTZ R51, R136, R138, R51 ;  /* 0x0000008a88337223 */ /* 0x000fe20000010033 */
[C---:B------:R-:W-:Y:S01]  /*1110*/  FMUL.FTZ R138, R108.reuse, R101 ;  /* 0x000000656c8a7220 */ /* 0x040fe20000410000 */
[----:B------:R-:W-:Y:S01]  /*1120*/  FMUL.FTZ R137, R77, R140 ;  /* 0x0000008c4d897220 */ /* 0x000fe20000410000 */
[----:B------:R-:W-:Y:S01]  /*1130*/  FADD.FTZ R98, R99, R130 ;  /* 0x0000008263627221 */ /* 0x000fe20000010000 */
[----:B------:R-:W-:Y:S01]  /*1140*/  FFMA.FTZ R97, R129, R130, R96 ;  /* 0x0000008281617223 */ /* 0x000fe20000010060 */
[----:B------:R-:W-:Y:S01]  /*1150*/  SHF.L.U32 R162, R139, 0x10, RZ ;  /* 0x000000108ba27819 */ /* 0x000fe200000006ff */
        /* <DEDUP_REMOVED lines=19> */
.L_x_722:
[----:B------:R-:W-:Y:S05]  /*1290*/  BSYNC.RECONVERGENT B0 ;  /* 0x0000000000007941 */ /* 0x000fea0003800200 */
.L_x_721:
        /* <DEDUP_REMOVED lines=13> */
[C---:B--2---:R-:W-:Y:S02]  /*1370*/  PRMT R109, R100.reuse, 0x7632, R109 ;  /* 0x00007632646d7816 */ /* 0x044fe4000000006d */
[----:B------:R-:W-:Y:S02]  /*1380*/  SHF.L.U32 R144, R100, 0x10, RZ ;  /* 0x0000001064907819 */ /* 0x000fe400000006ff */
[C---:B------:R-:W-:Y:S02]  /*1390*/  PRMT R145, R102.reuse, 0x7632, R145 ;  /* 0x0000763266917816 */ /* 0x040fe40000000091 */
[----:B------:R-:W-:Y:S02]  /*13a0*/  SHF.L.U32 R100, R109, 0x10, RZ ;  /* 0x000000106d647819 */ /* 0x000fe400000006ff */
[C---:B------:R-:W-:Y:S02]  /*13b0*/  SHF.L.U32 R146, R101.reuse, 0x10, RZ ;  /* 0x0000001065927819 */ /* 0x040fe400000006ff */
[----:B------:R-:W-:Y:S01]  /*13c0*/  PRMT R141, R101, 0x7632, R141 ;  /* 0x00007632658d7816 */ /* 0x000fe2000000008d */
[----:B------:R-:W-:Y:S01]  /*13d0*/  FADD.FTZ R101, -R155, R144 ;  /* 0x000000909b657221 */ /* 0x000fe20000010100 */
[----:B0-----:R-:W-:Y:S01]  /*13e0*/  SHF.L.U32 R142, R145, 0x10, RZ ;  /* 0x00000010918e7819 */ /* 0x001fe200000006ff */
[C---:B------:R-:W-:Y:S01]  /*13f0*/  FADD.FTZ R145, -R155.reuse, R100 ;  /* 0x000000649b917221 */ /* 0x040fe20000010100 */
[----:B------:R-:W-:Y:S01]  /*1400*/  SHF.L.U32 R148, R102, 0x10, RZ ;  /* 0x0000001066947819 */ /* 0x000fe200000006ff */
[----:B------:R-:W-:Y:S01]  /*1410*/  FADD.FTZ R143, -R155, R146 ;  /* 0x000000929b8f7221 */ /* 0x000fe20000010100 */
[----:B------:R-:W-:Y:S01]  /*1420*/  PRMT R149, R103, 0x7632, R149 ;  /* 0x0000763267957816 */ /* 0x000fe20000000095 */
[----:B------:R-:W-:Y:S01]  /*1430*/  FADD.FTZ R153, -R155, R142 ;  /* 0x0000008e9b997221 */ /* 0x000fe20000010100 */
[----:B------:R-:W-:Y:S01]  /*1440*/  SHF.L.U32 R150, R103, 0x10, RZ ;  /* 0x0000001067967819 */ /* 0x000fe200000006ff */
[C---:B------:R-:W-:Y:S01]  /*1450*/  FADD.FTZ R147, -R155.reuse, R148 ;  /* 0x000000949b937221 */ /* 0x040fe20000010100 */
[----:B---3--:R-:W-:Y:S01]  /*1460*/  PRMT R100, R96, 0x7632, R100 ;  /* 0x0000763260647816 */ /* 0x008fe20000000064 */
[----:B-----5:R-:W-:Y:S01]  /*1470*/  FMUL.FTZ R109, R108, R101 ;  /* 0x000000656c6d7220 */ /* 0x020fe20000410000 */
[----:B------:R-:W-:Y:S01]  /*1480*/  SHF.L.U32 R103, R96, 0x10, RZ ;  /* 0x0000001060677819 */ /* 0x000fe200000006ff */
[----:B------:R-:W-:Y:S01]  /*1490*/  FADD.FTZ R159, -R155, R150 ;  /* 0x000000969b9f7221 */ /* 0x000fe20000010100 */
[----:B------:R-:W-:Y:S01]  /*14a0*/  SHF.L.U32 R102, R141, 0x10, RZ ;  /* 0x000000108d667819 */ /* 0x000fe200000006ff */
[----:B------:R-:W-:Y:S01]  /*14b0*/  FMUL.FTZ R141, R108, R143 ;  /* 0x0000008f6c8d7220 */ /* 0x000fe20000410000 */
[----:B------:R-:W-:Y:S01]  /*14c0*/  SHF.L.U32 R144, R149, 0x10, RZ ;  /* 0x0000001095907819 */ /* 0x000fe200000006ff */
[----:B------:R-:W-:Y:S01]  /*14d0*/  FMUL.FTZ R142, R72, R103 ;  /* 0x00000067488e7220 */ /* 0x000fe20000410000 */
[----:B------:R-:W-:Y:S01]  /*14e0*/  PRMT R96, R97, 0x7632, R96 ;  /* 0x0000763261607816 */ /* 0x000fe20000000060 */
[----:B------:R-:W-:Y:S01]  /*14f0*/  FADD.FTZ R149, -R155, R102 ;  /* 0x000000669b957221 */ /* 0x000fe20000010100 */
[----:B------:R-:W-:Y:S01]  /*1500*/  SHF.L.U32 R97, R97, 0x10, RZ ;  /* 0x0000001061617819 */ /* 0x000fe200000006ff */
[----:B------:R-:W-:Y:S01]  /*1510*/  FADD.FTZ R155, -R155, R144 ;  /* 0x000000909b9b7221 */ /* 0x000fe20000010100 */
[----:B------:R-:W-:Y:S01]  /*1520*/  SHF.L.U32 R100, R100, 0x10, RZ ;  /* 0x0000001064647819 */ /* 0x000fe200000006ff */
[----:B------:R-:W-:Y:S01]  /*1530*/  FMUL.FTZ R143, R108, R147 ;  /* 0x000000936c8f7220 */ /* 0x000fe20000410000 */
[----:B------:R-:W-:Y:S01]  /*1540*/  PRMT R148, R99, 0x7632, R148 ;  /* 0x0000763263947816 */ /* 0x000fe20000000094 */
[----:B------:R-:W-:Y:S01]  /*1550*/  FADD.FTZ R18, R18, R97 ;  /* 0x0000006112127221 */ /* 0x000fe20000010000 */
[C---:B------:R-:W-:Y:S01]  /*1560*/  PRMT R102, R98.reuse, 0x7632, R102 ;  /* 0x0000763262667816 */ /* 0x040fe20000000066 */
[-C--:B------:R-:W-:Y:S01]  /*1570*/  FFMA.FTZ R42, R141, R97.reuse, R42 ;  /* 0x000000618d2a7223 */ /* 0x080fe2000001002a */
[----:B------:R-:W-:Y:S01]  /*1580*/  SHF.L.U32 R151, R98, 0x10, RZ ;  /* 0x0000001062977819 */ /* 0x000fe200000006ff */
[----:B------:R-:W-:Y:S01]  /*1590*/  FMUL.FTZ R144, R74, R97 ;  /* 0x000000614a907220 */ /* 0x000fe20000410000 */
[----:B------:R-:W-:Y:S01]  /*15a0*/  SHF.L.U32 R98, R96, 0x10, RZ ;  /* 0x0000001060627819 */ /* 0x000fe200000006ff */
[----:B------:R-:W-:Y:S01]  /*15b0*/  FADD.FTZ R96, R157, R142 ;  /* 0x0000008e9d607221 */ /* 0x000fe20000010000 */
[----:B------:R-:W-:Y:S01]  /*15c0*/  SHF.L.U32 R160, R148, 0x10, RZ ;  /* 0x0000001094a07819 */ /* 0x000fe200000006ff */
[----:B------:R-:W-:Y:S01]  /*15d0*/  FMUL.FTZ R147, R73, R100 ;  /* 0x0000006449937220 */ /* 0x000fe20000410000 */
[C---:B------:R-:W-:Y:S01]  /*15e0*/  FMUL.FTZ R148, R108.reuse, R145 ;  /* 0x000000916c947220 */ /* 0x040fe20000410000 */
[----:B------:R-:W-:Y:S01]  /*15f0*/  FFMA.FTZ R97, R109, R142, R158 ;  /* 0x0000008e6d617223 */ /* 0x000fe2000001009e */
[----:B------:R-:W-:Y:S01]  /*1600*/  SHF.L.U32 R101, R99, 0x10, RZ ;  /* 0x0000001063657819 */ /* 0x000fe200000006ff */
[----:B------:R-:W-:Y:S01]  /*1610*/  FMUL.FTZ R150, R108, R149 ;  /* 0x000000956c967220 */ /* 0x000fe20000410000 */
[----:B------:R-:W-:Y:S01]  /*1620*/  FADD.FTZ R99, R96, R147 ;  /* 0x0000009360637221 */ /* 0x000fe20000010000 */
[----:B------:R-:W-:Y:S01]  /*1630*/  FFMA.FTZ R96, R148, R147, R97 ;  /* 0x0000009394607223 */ /* 0x000fe20000010061 */
[----:B------:R-:W-:Y:S01]  /*1640*/  FADD.FTZ R19, R19, R98 ;  /* 0x0000006213137221 */ /* 0x000fe20000010000 */
[-C--:B------:R-:W-:Y:S01]  /*1650*/  FFMA.FTZ R43, R150, R98.reuse, R43 ;  /* 0x00000062962b7223 */ /* 0x080fe2000001002b */
[----:B------:R-:W-:Y:S01]  /*1660*/  FMUL.FTZ R149, R75, R98 ;  /* 0x000000624b957220 */ /* 0x000fe20000410000 */
        /* <DEDUP_REMOVED lines=8> */
[C---:B------:R-:W-:Y:S01]  /*16f0*/  FMUL.FTZ R152, R108.reuse, R153 ;  /* 0x000000996c987220 */ /* 0x040fe20000410000 */
        /* <DEDUP_REMOVED lines=14> */
[----:B------:R-:W-:Y:S01]  /*17e0*/  FADD.FTZ R17, R17, R100 ;  /* 0x0000006411117221 */ /* 0x000fe20000010000 */
[----:B------:R-:W-:Y:S01]  /*17f0*/  FFMA.FTZ R41, R148, R100, R41 ;  /* 0x0000006494297223 */ /* 0x000fe20000010029 */
[----:B------:R-:W-:Y:S01]  /*1800*/  FADD.FTZ R13, R13, R102 ;  /* 0x000000660d0d7221 */ /* 0x000fe20000010000 */
[----:B------:R-:W-:Y:S01]  /*1810*/  FFMA.FTZ R37, R152, R102, R37 ;  /* 0x0000006698257223 */ /* 0x000fe20000010025 */
[----:B------:R-:W-:Y:S01]  /*1820*/  FFMA.FTZ R38, R145, R101, R38 ;  /* 0x0000006591267223 */ /* 0x000fe20000010026 */
[----:B------:R-:W-:Y:S01]  /*1830*/  FADD.FTZ R15, R15, R160 ;  /* 0x000000a00f0f7221 */ /* 0x000fe20000010000 */
[----:B------:R-:W-:Y:S01]  /*1840*/  FFMA.FTZ R39, R156, R160, R39 ;  /* 0x000000a09c277223 */ /* 0x000fe20000010027 */
[----:B------:R-:W-:Y:S01]  /*1850*/  FADD.FTZ R157, R98, R153 ;  /* 0x00000099629d7221 */ /* 0x000fe20000010000 */
[----:B------:R-:W-:-:S07]  /*1860*/  FFMA.FTZ R158, R156, R153, R96 ;  /* 0x000000999c9e7223 */ /* 0x000fce0000010060 */
.L_x_724:
[----:B------:R-:W-:Y:S05]  /*1870*/  BSYNC.RECONVERGENT B0 ;  /* 0x0000000000007941 */ /* 0x000fea0003800200 */
.L_x_723:
        /* <DEDUP_REMOVED lines=9> */
[----:B------:R-:W-:Y:S02]  /*1910*/  PRMT R170, R9, 0x7632, R170 ;  /* 0x0000763209aa7816 */ /* 0x000fe400000000aa */
[----:B------:R-:W-:Y:S02]  /*1920*/  @!P4 PLOP3.LUT P2, PT, P3, PT, PT, 0x80, 0x8 ;  /* 0x000000000008c81c */ /* 0x000fe40001f4f070 */
[----:B------:R-:W-:Y:S02]  /*1930*/  PRMT R174, R8, 0x7632, R174 ;  /* 0x0000763208ae7816 */ /* 0x000fe400000000ae */
[----:B------:R-:W-:Y:S02]  /*1940*/  PRMT R162, R7, 0x7632, R162 ;  /* 0x0000763207a27816 */ /* 0x000fe400000000a2 */
[----:B------:R-:W-:Y:S02]  /*1950*/  PRMT R163, R6, 0x7632, R163 ;  /* 0x0000763206a37816 */ /* 0x000fe400000000a3 */
[----:B------:R-:W-:Y:S01]  /*1960*/  PRMT R164, R5, 0x7632, R164 ;  /* 0x0000763205a47816 */ /* 0x000fe200000000a4 */
[----:B0-----:R-:W-:Y:S01]  /*1970*/  FADD.FTZ R96, R96, R157 ;  /* 0x0000009d60607221 */ /* 0x001fe20000010000 */
[----:B------:R-:W-:Y:S01]  /*1980*/  PRMT R165, R4, 0x7632, R165 ;  /* 0x0000763204a57816 */ /* 0x000fe200000000a5 */
[----:B-1----:R-:W-:-:S03]  /*1990*/  FADD.FTZ R97, R97, R158 ;  /* 0x0000009e61617221 */ /* 0x002fc60000010000 */
        /* <DEDUP_REMOVED lines=25> */
[----:B-1----:R-:W-:-:S03]  /*1b30*/  IADD3 R107, PT, PT, R107, R158, RZ ;  /* 0x0000009e6b6b7210 */ /* 0x002fc60007ffe0ff */
[----:B------:R-:W1:Y:S01]  /*1b40*/  SHFL.DOWN PT, R97, R102, 0x1, 0x1f ;  /* 0x08201f0066617f89 */ /* 0x000e6200000e0000 */
[----:B------:R-:W-:Y:S02]  /*1b50*/  ISETP.GE.AND P6, PT, R107, R159, PT ;  /* 0x0000009f6b00720c */ /* 0x000fe40003fc6270 */
[----:B------:R-:W-:Y:S01]  /*1b60*/  PRMT R159, R6, 0x7632, R159 ;  /* 0x00007632069f7816 */ /* 0x000fe2000000009f */
[----:B0-----:R-:W-:Y:S01]  /*1b70*/  FADD.FTZ R160, R103, R96 ;  /* 0x0000006067a07221 */ /* 0x001fe20000010000 */
[----:B-1----:R-:W-:-:S05]  /*1b80*/  FADD.FTZ R161, R102, R97 ;  /* 0x0000006166a17221 */ /* 0x002fca0000010000 */
[----:B------:R0:W-:Y:S01]  /*1b90*/  @!P4 STS.64 [R157], R160 ;  /* 0x000000a09d00c388 */ /* 0x0001e20000000a00 */
[----:B------:R-:W-:Y:S01]  /*1ba0*/  BAR.SYNC.DEFER_BLOCKING 0x0 ;  /* 0x0000000000007b1d */ /* 0x000fe20000010000 */
[----:B0-----:R-:W-:Y:S02]  /*1bb0*/  PRMT R157, R7, 0x7632, R157 ;  /* 0x00007632079d7816 */ /* 0x001fe4000000009d */
[----:B------:R-:W-:Y:S02]  /*1bc0*/  PRMT R160, R5, 0x7632, R160 ;  /* 0x0000763205a07816 */ /* 0x000fe400000000a0 */
[----:B------:R-:W-:Y:S01]  /*1bd0*/  PRMT R161, R4, 0x7632, R161 ;  /* 0x0000763204a17816 */ /* 0x000fe200000000a1 */
[----:B------:R-:W0:Y:S04]  /*1be0*/  LDS.128 R96, [R99] ;  /* 0x0000000063607984 */ /* 0x000e280000000c00 */
[----:B------:R-:W1:Y:S01]  /*1bf0*/  LDS.128 R100, [R100] ;  /* 0x0000000064647984 */ /* 0x000e620000000c00 */
[----:B0-----:R-:W-:Y:S01]  /*1c00*/  FADD.FTZ R155, RZ, R96 ;  /* 0x00000060ff9b7221 */ /* 0x001fe20000010000 */
[--C-:B------:R-:W-:Y:S01]  /*1c10*/  FADD.FTZ R96, RZ, R97.reuse ;  /* 0x00000061ff607221 */ /* 0x100fe20000010000 */
[----:B------:R-:W-:-:S02]  /*1c20*/  PRMT R97, R10, 0x7632, R97 ;  /* 0x000076320a617816 */ /* 0x000fc40000000061 */
[----:B------:R-:W-:Y:S01]  /*1c30*/  FADD.FTZ R155, R98, R155 ;  /* 0x0000009b629b7221 */ /* 0x000fe20000010000 */
[----:B------:R-:W-:Y:S01]  /*1c40*/  FADD.FTZ R96, R99, R96 ;  /* 0x0000006063607221 */ /* 0x000fe20000010000 */
[----:B------:R-:W-:Y:S02]  /*1c50*/  PRMT R98, R9, 0x7632, R98 ;  /* 0x0000763209627816 */ /* 0x000fe40000000062 */
[----:B-1----:R-:W-:Y:S01]  /*1c60*/  FADD.FTZ R155, R155, R100 ;  /* 0x000000649b9b7221 */ /* 0x002fe20000010000 */
[----:B------:R-:W-:Y:S01]  /*1c70*/  FADD.FTZ R96, R96, R101 ;  /* 0x0000006560607221 */ /* 0x000fe20000010000 */
[----:B------:R-:W-:Y:S02]  /*1c80*/  PRMT R99, R8, 0x7632, R99 ;  /* 0x0000763208637816 */ /* 0x000fe40000000063 */
[----:B------:R-:W-:Y:S01]  /*1c90*/  FADD.FTZ R102, R102, R155 ;  /* 0x0000009b66667221 */ /* 0x000fe20000010000 */
[----:B------:R-:W-:Y:S01]  /*1ca0*/  FADD.FTZ R155, R103, R96 ;  /* 0x00000060679b7221 */ /* 0x000fe20000010000 */
[----:B------:R-:W-:-:S02]  /*1cb0*/  P2R R96, PR, RZ, 0x40 ;  /* 0x00000040ff607803 */ /* 0x000fc40000000000 */
[----:B------:R-:W-:Y:S01]  /*1cc0*/  FMUL.FTZ R158, R102, UR14 ;  /* 0x0000000e669e7c20 */ /* 0x000fe20008410000 */
[----:B------:R-:W-:Y:S01]  /*1cd0*/  PRMT R100, R87, 0x7632, R100 ;  /* 0x0000763257647816 */ /* 0x000fe20000000064 */
[----:B------:R-:W-:Y:S01]  /*1ce0*/  FMUL.FTZ R155, R155, UR14 ;  /* 0x0000000e9b9b7c20 */ /* 0x000fe20008410000 */
[----:B------:R-:W-:Y:S02]  /*1cf0*/  PRMT R96, R11, 0x7632, R96 ;  /* 0x000076320b607816 */ /* 0x000fe40000000060 */
[----:B------:R-:W-:Y:S02]  /*1d00*/  PRMT R101, R86, 0x7632, R101 ;  /* 0x0000763256657816 */ /* 0x000fe40000000065 */
        /* <DEDUP_REMOVED lines=42> */
.L_x_729:
        /* <DEDUP_REMOVED lines=33> */
.L_x_728:
        /* <DEDUP_REMOVED lines=36> */
.L_x_731:
        /* <DEDUP_REMOVED lines=37> */
.L_x_727:
        /* <DEDUP_REMOVED lines=36> */
[----:B------:R-:W-:Y:S01]  /*2890*/  F2FP.BF16.F32.PACK_AB R98, R171, R98 ;  /* 0x00000062ab62723e */ /* 0x000fe200000010ff */
[C---:B------:R-:W-:Y:S01]  /*28a0*/  FFMA.FTZ R96, R108.reuse, R96, R97 ;  /* 0x000000606c607223 */ /* 0x040fe20000010061 */
[----:B------:R-:W-:Y:S01]  /*28b0*/  FFMA.FTZ R167, R108, R170, R99 ;  /* 0x000000aa6ca77223 */ /* 0x000fe20000010063 */
[----:B------:R-:W-:-:S02]  /*28c0*/  F2FP.BF16.F32.PACK_AB R99, R173, R168 ;  /* 0x000000a8ad63723e */ /* 0x000fc400000010ff */
[----:B------:R-:W-:Y:S02]  /*28d0*/  F2FP.BF16.F32.PACK_AB R97, R169, R166 ;  /* 0x000000a6a961723e */ /* 0x000fe400000010ff */
[----:B------:R-:W-:Y:S01]  /*28e0*/  F2FP.BF16.F32.PACK_AB R96, R167, R96 ;  /* 0x00000060a760723e */ /* 0x000fe200000010ff */
[----:B------:R-:W-:Y:S06]  /*28f0*/  BRA `(.L_x_730) ;  /* 0x0000000800047947 */ /* 0x000fec0003800000 */
.L_x_733:
[-CC-:B------:R-:W-:Y:S01]  /*2900*/  FFMA.FTZ R89, R3, R155.reuse, R158.reuse ;  /* 0x0000009b03597223 */ /* 0x180fe2000001009e */
[-CC-:B------:R-:W-:Y:S01]  /*2910*/  FFMA.FTZ R169, R115, R155.reuse, R158.reuse ;  /* 0x0000009b73a97223 */ /* 0x180fe2000001009e */
[-CC-:B------:R-:W-:Y:S01]  /*2920*/  FFMA.FTZ R99, R111, R155.reuse, R158.reuse ;  /* 0x0000009b6f637223 */ /* 0x180fe2000001009e */
[----:B------:R-:W-:Y:S01]  /*2930*/  SHF.L.U32 R91, R8, 0x10, RZ ;  /* 0x00000010085b7819 */ /* 0x000fe200000006ff */
[----:B------:R-:W-:Y:S01]  /*2940*/  FADD.FTZ R89, R110, -R89 ;  /* 0x800000596e597221 */ /* 0x000fe20000010000 */
[----:B------:R-:W-:Y:S01]  /*2950*/  SHF.L.U32 R166, R11, 0x10, RZ ;  /* 0x000000100ba67819 */ /* 0x000fe200000006ff */
[----:B------:R-:W-:Y:S01]  /*2960*/  FADD.FTZ R169, R116, -R169 ;  /* 0x800000a974a97221 */ /* 0x000fe20000010000 */
[----:B------:R-:W-:Y:S01]  /*2970*/  SHF.L.U32 R88, R9, 0x10, RZ ;  /* 0x0000001009587819 */ /* 0x000fe200000006ff */
[----:B------:R-:W-:Y:S01]  /*2980*/  FFMA.FTZ R167, R113, R155, R158 ;  /* 0x0000009b71a77223 */ /* 0x000fe2000001009e */
[----:B------:R-:W-:Y:S01]  /*2990*/  FADD.FTZ R99, R112, -R99 ;  /* 0x8000006370637221 */ /* 0x000fe20000010000 */
[----:B------:R-:W-:Y:S01]  /*29a0*/  SHF.L.U32 R98, R10, 0x10, RZ ;  /* 0x000000100a627819 */ /* 0x000fe200000006ff */
[C---:B-----5:R-:W-:Y:S01]  /*29b0*/  FFMA.FTZ R91, R108.reuse, R89, R91 ;  /* 0x000000596c5b7223 */ /* 0x060fe2000001005b */
[----:B------:R-:W-:Y:S01]  /*29c0*/  FFMA.FTZ R168, R108, R169, R166 ;  /* 0x000000a96ca87223 */ /* 0x000fe200000100a6 */
[----:B------:R-:W-:Y:S01]  /*29d0*/  FADD.FTZ R167, R114, -R167 ;  /* 0x800000a772a77221 */ /* 0x000fe20000010000 */
[----:B------:R-:W-:Y:S01]  /*29e0*/  FFMA.FTZ R90, R108, R99, R88 ;  /* 0x000000636c5a7223 */ /* 0x000fe20000010058 */
[----:B------:R-:W-:Y:S01]  /*29f0*/  SHF.L.U32 R89, R96, 0x10, RZ ;  /* 0x0000001060597819 */ /* 0x000fe200000006ff */
[-CC-:B------:R-:W-:Y:S01]  /*2a00*/  FFMA.FTZ R166, R122, R155.reuse, R158.reuse ;  /* 0x0000009b7aa67223 */ /* 0x180fe2000001009e */
        /* <DEDUP_REMOVED lines=24> */
.L_x_732:
        /* <DEDUP_REMOVED lines=19> */
[----:B------:R-:W-:Y:S01]  /*2cc0*/  SHF.L.U32 R169, R96, 0x10, RZ ;  /* 0x0000001060a97819 */ /* 0x000fe200000006ff */
[----:B------:R-:W-:Y:S01]  /*2cd0*/  FFMA.FTZ R94, R108, R167, R92 ;  /* 0x000000a76c5e7223 */ /* 0x000fe2000001005c */
[-CC-:B------:R-:W-:Y:S01]  /*2ce0*/  FFMA.FTZ R98, R122, R155.reuse, R158.reuse ;  /* 0x0000009b7a627223 */ /* 0x180fe2000001009e */
[-CC-:B------:R-:W-:Y:S01]  /*2cf0*/  FFMA.FTZ R96, R120, R155.reuse, R158.reuse ;  /* 0x0000009b78607223 */ /* 0x180fe2000001009e */
[----:B------:R-:W-:Y:S01]  /*2d00*/  FFMA.FTZ R92, R118, R155, R158 ;  /* 0x0000009b765c7223 */ /* 0x000fe2000001009e */
[C---:B------:R-:W-:Y:S01]  /*2d10*/  FFMA.FTZ R171, R108.reuse, R171, R168 ;  /* 0x000000ab6cab7223 */ /* 0x040fe200000100a8 */
        /* <DEDUP_REMOVED lines=19> */
.L_x_734:
[-CC-:B------:R-:W-:Y:S01]  /*2e50*/  FFMA.FTZ R93, R111, R155.reuse, R158.reuse ;  /* 0x0000009b6f5d7223 */ /* 0x180fe2000001009e */
[-CC-:B------:R-:W-:Y:S01]  /*2e60*/  FFMA.FTZ R167, R115, R155.reuse, R158.reuse ;  /* 0x0000009b73a77223 */ /* 0x180fe2000001009e */
[----:B------:R-:W-:Y:S01]  /*2e70*/  SHF.L.U32 R88, R9, 0x10, RZ ;  /* 0x0000001009587819 */ /* 0x000fe200000006ff */
[-CC-:B------:R-:W-:Y:S01]  /*2e80*/  FFMA.FTZ R95, R113, R155.reuse, R158.reuse ;  /* 0x0000009b715f7223 */ /* 0x180fe2000001009e */
[----:B------:R-:W-:Y:S01]  /*2e90*/  SHF.L.U32 R92, R11, 0x10, RZ ;  /* 0x000000100b5c7819 */ /* 0x000fe200000006ff */
        /* <DEDUP_REMOVED lines=39> */
.L_x_730:
        /* <DEDUP_REMOVED lines=14> */
.L_x_726:
[----:B------:R-:W-:Y:S05]  /*31f0*/  BSYNC.RECONVERGENT B0 ;  /* 0x0000000000007941 */ /* 0x000fea0003800200 */
.L_x_725:
        /* <DEDUP_REMOVED lines=58> */
.L_x_739:
[-CC-:B0-----:R-:W-:Y:S01]  /*35a0*/  FFMA.FTZ R93, R125, R155.reuse, R158.reuse ;  /* 0x0000009b7d5d7223 */ /* 0x181fe2000001009e */
[----:B------:R-:W-:Y:S01]  /*35b0*/  SHF.L.U32 R95, R4, 0x10, RZ ;  /* 0x00000010045f7819 */ /* 0x000fe200000006ff */
[-CC-:B------:R-:W-:Y:S01]  /*35c0*/  FFMA.FTZ R97, R127, R155.reuse, R158.reuse ;  /* 0x0000009b7f617223 */ /* 0x180fe2000001009e */
[-CC-:B------:R-:W-:Y:S01]  /*35d0*/  FFMA.FTZ R157, R131, R155.reuse, R158.reuse ;  /* 0x0000009b839d7223 */ /* 0x180fe2000001009e */
[----:B------:R-:W-:Y:S01]  /*35e0*/  FADD.FTZ R93, R126, -R93 ;  /* 0x8000005d7e5d7221 */ /* 0x000fe20000010000 */
[--C-:B------:R-:W-:Y:S01]  /*35f0*/  FFMA.FTZ R99, R129, R155, R158.reuse ;  /* 0x0000009b81637223 */ /* 0x100fe2000001009e */
[----:B------:R-:W-:Y:S01]  /*3600*/  SHF.L.U32 R92, R5, 0x10, RZ ;  /* 0x00000010055c7819 */ /* 0x000fe200000006ff */
[----:B------:R-:W-:Y:S01]  /*3610*/  FADD.FTZ R97, R128, -R97 ;  /* 0x8000006180617221 */ /* 0x000fe20000010000 */
[----:B------:R-:W-:Y:S01]  /*3620*/  SHF.L.U32 R98, R7, 0x10, RZ ;  /* 0x0000001007627819 */ /* 0x000fe200000006ff */
[----:B------:R-:W-:Y:S01]  /*3630*/  FADD.FTZ R157, R132, -R157 ;  /* 0x8000009d849d7221 */ /* 0x000fe20000010000 */
[----:B------:R-:W-:Y:S01]  /*3640*/  SHF.L.U32 R94, R6, 0x10, RZ ;  /* 0x00000010065e7819 */ /* 0x000fe200000006ff */
[----:B-----5:R-:W-:Y:S01]  /*3650*/  FFMA.FTZ R96, R108, R93, R95 ;  /* 0x0000005d6c607223 */ /* 0x020fe2000001005f */
[----:B------:R-:W-:Y:S01]  /*3660*/  FADD.FTZ R99, R130, -R99 ;  /* 0x8000006382637221 */ /* 0x000fe20000010000 */
[----:B------:R-:W-:Y:S01]  /*3670*/  SHF.L.U32 R93, R164, 0x10, RZ ;  /* 0x00000010a45d7819 */ /* 0x000fe200000006ff */
[----:B------:R-:W-:Y:S01]  /*3680*/  FFMA.FTZ R164, R140, R155, R158 ;  /* 0x0000009b8ca47223 */ /* 0x000fe2000001009e */
[----:B------:R-:W-:Y:S01]  /*3690*/  SHF.L.U32 R95, R162, 0x10, RZ ;  /* 0x00000010a25f7819 */ /* 0x000fe200000006ff */
[C---:B------:R-:W-:Y:S01]  /*36a0*/  FFMA.FTZ R160, R108.reuse, R97, R92 ;  /* 0x000000616ca07223 */ /* 0x040fe2000001005c */
[----:B------:R-:W-:Y:S01]  /*36b0*/  FFMA.FTZ R166, R108, R157, R98 ;  /* 0x0000009d6ca67223 */ /* 0x000fe20000010062 */
[-CC-:B------:R-:W-:Y:S01]  /*36c0*/  FFMA.FTZ R162, R138, R155.reuse, R158.reuse ;  /* 0x0000009b8aa27223 */ /* 0x180fe2000001009e */
[-CC-:B------:R-:W-:Y:S01]  /*36d0*/  FFMA.FTZ R98, R136, R155.reuse, R158.reuse ;  /* 0x0000009b88627223 */ /* 0x180fe2000001009e */
[----:B------:R-:W-:Y:S01]  /*36e0*/  FFMA.FTZ R92, R134, R155, R158 ;  /* 0x0000009b865c7223 */ /* 0x000fe2000001009e */
[C---:B------:R-:W-:Y:S01]  /*36f0*/  FFMA.FTZ R159, R108.reuse, R99, R94 ;  /* 0x000000636c9f7223 */ /* 0x040fe2000001005e */
        /* <DEDUP_REMOVED lines=19> */
.L_x_738:
        /* <DEDUP_REMOVED lines=16> */
[----:B------:R-:W-:Y:S01]  /*3930*/  SHF.L.U32 R161, R162, 0x10, RZ ;  /* 0x00000010a2a17819 */ /* 0x000fe200000006ff */
        /* <DEDUP_REMOVED lines=28> */
.L_x_741:
[----:B------:R-:W-:Y:S01]  /*3b00*/  SHF.L.U32 R166, R162, 0x10, RZ ;  /* 0x00000010a2a67819 */ /* 0x000fe200000006ff */
[-CC-:B------:R-:W-:Y:S01]  /*3b10*/  FFMA.FTZ R99, R131, R155.reuse, R158.reuse ;  /* 0x0000009b83637223 */ /* 0x180fe2000001009e */
[-CC-:B------:R-:W-:Y:S01]  /*3b20*/  FFMA.FTZ R162, R140, R155.reuse, R158.reuse ;  /* 0x0000009b8ca27223 */ /* 0x180fe2000001009e */
[-CC-:B------:R-:W-:Y:S01]  /*3b30*/  FFMA.FTZ R98, R138, R155.reuse, R158.reuse ;  /* 0x0000009b8a627223 */ /* 0x180fe2000001009e */
[----:B------:R-:W-:Y:S01]  /*3b40*/  FFMA.FTZ R97, R129, R155, R158 ;  /* 0x0000009b81617223 */ /* 0x000fe2000001009e */
[----:B------:R-:W-:Y:S01]  /*3b50*/  SHF.L.U32 R160, R163, 0x10, RZ ;  /* 0x00000010a3a07819 */ /* 0x000fe200000006ff */
[----:B------:R-:W-:Y:S01]  /*3b60*/  FADD.FTZ R157, R132, -R99 ;  /* 0x80000063849d7221 */ /* 0x000fe20000010000 */
[----:B------:R-:W-:Y:S01]  /*3b70*/  FADD.FTZ R161, R139, -R162 ;  /* 0x800000a28ba17221 */ /* 0x000fe20000010000 */
[----:B------:R-:W-:Y:S01]  /*3b80*/  SHF.L.U32 R96, R6, 0x10, RZ ;  /* 0x0000001006607819 */ /* 0x000fe200000006ff */
[----:B------:R-:W-:Y:S01]  /*3b90*/  FADD.FTZ R99, R137, -R98 ;  /* 0x8000006289637221 */ /* 0x000fe20000010000 */
        /* <DEDUP_REMOVED lines=19> */
[----:B------:R-:W-:Y:S01]  /*3cd0*/  FFMA.FTZ R164, R108, R161, R164 ;  /* 0x000000a16ca47223 */ /* 0x000fe200000100a4 */
[----:B------:R-:W-:Y:S01]  /*3ce0*/  F2FP.BF16.F32.PACK_AB R98, R166, R163 ;  /* 0x000000a3a662723e */ /* 0x000fe200000010ff */
[C---:B------:R-:W-:Y:S01]  /*3cf0*/  FFMA.FTZ R96, R108.reuse, R97, R96 ;  /* 0x000000616c607223 */ /* 0x040fe20000010060 */
[----:B------:R-:W-:Y:S01]  /*3d00*/  FFMA.FTZ R157, R108, R99, R160 ;  /* 0x000000636c9d7223 */ /* 0x000fe200000100a0 */
[----:B------:R-:W-:-:S02]  /*3d10*/  F2FP.BF16.F32.PACK_AB R99, R168, R167 ;  /* 0x000000a7a863723e */ /* 0x000fc400000010ff */
[----:B------:R-:W-:Y:S02]  /*3d20*/  F2FP.BF16.F32.PACK_AB R97, R164, R159 ;  /* 0x0000009fa461723e */ /* 0x000fe400000010ff */
[----:B------:R-:W-:Y:S01]  /*3d30*/  F2FP.BF16.F32.PACK_AB R96, R157, R96 ;  /* 0x000000609d60723e */ /* 0x000fe200000010ff */
[----:B------:R-:W-:Y:S06]  /*3d40*/  BRA `(.L_x_740) ;  /* 0x00000008003c7947 */ /* 0x000fec0003800000 */
.L_x_737:
        /* <DEDUP_REMOVED lines=45> */
.L_x_743:
        /* <DEDUP_REMOVED lines=33> */
.L_x_742:
        /* <DEDUP_REMOVED lines=37> */
.L_x_744:
        /* <DEDUP_REMOVED lines=28> */
.L_x_740:
        /* <DEDUP_REMOVED lines=10> */
.L_x_736:
[----:B------:R-:W-:Y:S05]  /*46e0*/  BSYNC.RECONVERGENT B0 ;  /* 0x0000000000007941 */ /* 0x000fea0003800200 */
.L_x_735:
        /* <DEDUP_REMOVED lines=25> */
[-CC-:B------:R-:W-:Y:S01]  /*4880*/  FFMA.FTZ R96, R152, R155.reuse, R158.reuse ;  /* 0x0000009b98607223 */ /* 0x180fe2000001009e */
        /* <DEDUP_REMOVED lines=32> */
.L_x_749:
        /* <DEDUP_REMOVED lines=41> */
.L_x_748:
[----:B0--3--:R-:W0:Y:S02]  /*4d20*/  LDC.64 R96, c[0x0][0x470] ;  /* 0x00011c00ff607b82 */ /* 0x009e240000000a00 */
        /* <DEDUP_REMOVED lines=44> */
.L_x_751:
[-CC-:B------:R-:W-:Y:S01]  /*4ff0*/  FFMA.FTZ R157, R143, R155.reuse, R158.reuse ;  /* 0x0000009b8f9d7223 */ /* 0x180fe2000001009e */
[-CC-:B------:R-:W-:Y:S01]  /*5000*/  FFMA.FTZ R98, R152, R155.reuse, R158.reuse ;  /* 0x0000009b98627223 */ /* 0x180fe2000001009e */
[-CC-:B------:R-:W-:Y:S01]  /*5010*/  FFMA.FTZ R164, R156, R155.reuse, R158.reuse ;  /* 0x0000009b9ca47223 */ /* 0x180fe2000001009e */
[-CC-:B------:R-:W-:Y:S01]  /*5020*/  FFMA.FTZ R159, R145, R155.reuse, R158.reuse ;  /* 0x0000009b919f7223 */ /* 0x180fe2000001009e */
        /* <DEDUP_REMOVED lines=11> */
[C---:B-----5:R-:W-:Y:S01]  /*50e0*/  FFMA.FTZ R157, R108.reuse, R157, R96 ;  /* 0x0000009d6c9d7223 */ /* 0x060fe20000010060 */
        /* <DEDUP_REMOVED lines=21> */
.L_x_747:
        /* <DEDUP_REMOVED lines=45> */
.L_x_753:
        /* <DEDUP_REMOVED lines=33> */
.L_x_752:
        /* <DEDUP_REMOVED lines=37> */
.L_x_754:
        /* <DEDUP_REMOVED lines=28> */
.L_x_750:
        /* <DEDUP_REMOVED lines=9> */
.L_x_746:
[----:B------:R-:W-:Y:S05]  /*5bc0*/  BSYNC.RECONVERGENT B0 ;  /* 0x0000000000007941 */ /* 0x000fea0003800200 */
.L_x_745:
[----:B------:R-:W-:Y:S01]  /*5bd0*/  PLOP3.LUT P3, PT, P3, PT, PT, 0x8, 0x80 ;  /* 0x000000000080781c */ /* 0x000fe20001f6e170 */
[----:B------:R-:W-:-:S12]  /*5be0*/  @!P6 BRA `(.L_x_755) ;  /* 0xffffffa8006ce947 */ /* 0x000fd8000383ffff */
.L_x_718:
        /* <DEDUP_REMOVED lines=30> */
.L_x_756:
        /* <DEDUP_REMOVED lines=11> */
.L_x_3798:


//--------------------- .text._ZN10layer_norm31ln_parallel_residual_bwd_kernelINS_13Kernel_traitsIf13__nv_bfloat16S2_S2_fjLj3072ELj1ELj1ELj4ELj16ENS_18Kernel_traits_baseILj3072EfS2_S2_S2_fjLj128EEEEELb0ELb1ELb1EEEvNS_9BwdParamsE --------------------------
	.section	.text._ZN10layer_norm31ln_parallel_residual_bwd_kernelINS_13Kernel_traitsIf13__nv_bfloat16S2_S2_fjLj3072ELj1ELj1ELj4ELj16ENS_18Kernel_traits_baseILj3072EfS2_S2_S2_fjLj128EEEEELb0ELb1ELb1EEEvNS_9BwdParamsE,"ax",@progbits
	.align	128
        .global         _ZN10layer_norm31ln_parallel_residual_bwd_kernelINS_13Kernel_traitsIf13__nv_bfloat16S2_S2_fjLj3072ELj1ELj1ELj4ELj16ENS_18Kernel_traits_baseILj3072EfS2_S2_S2_fjLj128EEEEELb0ELb1ELb1EEEvNS_9BwdParamsE
        .type           _ZN10layer_norm31ln_parallel_residual_bwd_kernelINS_13Kernel_traitsIf13__nv_bfloat16S2_S2_fjLj3072ELj1ELj1ELj4ELj16ENS_18Kernel_traits_baseILj3072EfS2_S2_S2_fjLj128EEEEELb0ELb1ELb1EEEvNS_9BwdParamsE,@function
        .size           _ZN10layer_norm31ln_parallel_residual_bwd_kernelINS_13Kernel_traitsIf13__nv_bfloat16S2_S2_fjLj3072ELj1ELj1ELj4ELj16ENS_18Kernel_traits_baseILj3072EfS2_S2_S2_fjLj128EEEEELb0ELb1ELb1EEEvNS_9BwdParamsE,(.L_x_3799 - _ZN10layer_norm31ln_parallel_residual_bwd_kernelINS_13Kernel_traitsIf13__nv_bfloat16S2_S2_fjLj3072ELj1ELj1ELj4ELj16ENS_18Kernel_traits_baseILj3072EfS2_S2_S2_fjLj128EEEEELb0ELb1ELb1EEEvNS_9BwdParamsE)
        .other          _ZN10layer_norm31ln_parallel_residual_bwd_kernelINS_13Kernel_traitsIf13__nv_bfloat16S2_S2_fjLj3072ELj1ELj1ELj4ELj16ENS_18Kernel_traits_baseILj3072EfS2_S2_S2_fjLj128EEEEELb0ELb1ELb1EEEvNS_9BwdParamsE,@"STO_CUDA_ENTRY STV_DEFAULT"
_ZN10layer_norm31ln_parallel_residual_bwd_kernelINS_13Kernel_traitsIf13__nv_bfloat16S2_S2_fjLj3072ELj1ELj1ELj4ELj16ENS_18Kernel_traits_baseILj3072EfS2_S2_S2_fjLj128EEEEELb0ELb1ELb1EEEvNS_9BwdParamsE:
.text._ZN10layer_norm31ln_parallel_residual_bwd_kernelINS_13Kernel_traitsIf13__nv_bfloat16S2_S2_fjLj3072ELj1ELj1ELj4ELj16ENS_18Kernel_traits_baseILj3072EfS2_S2_S2_fjLj128EEEEELb0ELb1ELb1EEEvNS_9BwdParamsE:
        /* <DEDUP_REMOVED lines=57> */
[----:B0-----:R0:W5:Y:S01]  /*0390*/  LDG.E.128 R24, desc[UR8][R2.64] ;  /* 0x0000000802187981 */ /* 0x001162000c1e1d00 */
[----:B------:R-:W1:Y:S03]  /*03a0*/  LDCU UR12, c[0x0][0x388] ;  /* 0x00007100ff0c77ac */ /* 0x000e660008000800 */
[----:B------:R0:W5:Y:S01]  /*03b0*/  LDG.E.128 R20, desc[UR8][R2.64+0x10] ;  /* 0x0000100802147981 */ /* 0x000162000c1e1d00 */
[----:B------:R-:W4:Y:S03]  /*03c0*/  LDCU UR13, c[0x0][0x400] ;  /* 0x00008000ff0d77ac */ /* 0x000f260008000800 */
[----:B------:R0:W5:Y:S01]  /*03d0*/  LDG.E.128 R16, desc[UR8][R2.64+0x1000] ;  /* 0x0010000802107981 */ /* 0x000162000c1e1d00 */
[----:B------:R-:W0:Y:S03]  /*03e0*/  LDCU.64 UR6, c[0x0][0x470] ;  /* 0x00008e00ff0677ac */ /* 0x000e260008000a00 */
[----:B------:R0:W5:Y:S04]  /*03f0*/  LDG.E.128 R12, desc[UR8][R2.64+0x1010] ;  /* 0x00101008020c7981 */ /* 0x000168000c1e1d00 */
[----:B------:R0:W5:Y:S04]  /*0400*/  LDG.E.128 R8, desc[UR8][R2.64+0x2000] ;  /* 0x0020000802087981 */ /* 0x000168000c1e1d00 */
[----:B------:R0:W5:Y:S01]  /*0410*/  LDG.E.128 R4, desc[UR8][R2.64+0x2010] ;  /* 0x0020100802047981 */ /* 0x000162000c1e1d00 */
[----:B--2---:R-:W-:Y:S01]  /*0420*/  UISETP.NE.U32.AND UP0, UPT, UR4, URZ, UPT ;  /* 0x000000ff0400728c */ /* 0x004fe2000bf05070 */
[----:B------:R-:W-:Y:S01]  /*0430*/  CS2R R74, SRZ ;  /* 0x00000000004a7805 */ /* 0x000fe2000001ff00 */
[----:B---3--:R-:W-:Y:S01]  /*0440*/  UISETP.NE.AND UP1, UPT, UR11, URZ, UPT ;  /* 0x000000ff0b00728c */ /* 0x008fe2000bf25270 */
[----:B------:R-:W-:Y:S01]  /*0450*/  CS2R R72, SRZ ;  /* 0x0000000000487805 */ /* 0x000fe2000001ff00 */
[----:B------:R-:W-:Y:S01]  /*0460*/  UISETP.NE.AND.EX UP0, UPT, UR5, URZ, UPT, UP0 ;  /* 0x000000ff0500728c */ /* 0x000fe2000bf05300 */
[----:B------:R-:W-:-:S02]  /*0470*/  CS2R R70, SRZ ;  /* 0x0000000000467805 */ /* 0x000fc4000001ff00 */
[----:B------:R-:W-:Y:S02]  /*0480*/  CS2R R68, SRZ ;  /* 0x0000000000447805 */ /* 0x000fe4000001ff00 */
[----:B------:R-:W-:Y:S01]  /*0490*/  MOV R123, RZ ;  /* 0x000000ff007b7202 */ /* 0x000fe20000000f00 */
[----:B------:R-:W2:Y:S01]  /*04a0*/  LDCU.64 UR4, c[0x0][0x478] ;  /* 0x00008f00ff0477ac */ /* 0x000ea20008000a00 */
[----:B------:R-:W-:Y:S02]  /*04b0*/  PLOP3.LUT P4, PT, PT, PT, UP1, 0x80, 0x8 ;  /* 0x000000000008781c */ /* 0x000fe40003f8f018 */
[----:B------:R-:W-:Y:S02]  /*04c0*/  PLOP3.LUT P2, PT, PT, PT, UP0, 0x80, 0x8 ;  /* 0x000000000008781c */ /* 0x000fe40003f4f008 */
[----:B01--4-:R-:W-:-:S11]  /*04d0*/  MOV R120, UR10 ;  /* 0x0000000a00787c02 */ /* 0x013fd60008000f00 */
.L_x_782:
[----:B------:R-:W-:Y:S01]  /*04e0*/  IMAD R0, R120, UR12, RZ ;  /* 0x0000000c78007c24 */ /* 0x000fe2000f8e02ff */
[----:B0-----:R-:W0:Y:S04]  /*04f0*/  LDC.64 R60, c[0x0][0x3a8] ;  /* 0x0000ea00ff3c7b82 */ /* 0x001e280000000a00 */
[----:B------:R-:W-:-:S04]  /*0500*/  SHF.R.S32.HI R3, RZ, 0x1f, R0 ;  /* 0x0000001fff037819 */ /* 0x000fc80000011400 */
[----:B------:R-:W-:Y:S01]  /*0510*/  LEA.HI R3, R3, R0, RZ, 0x3 ;  /* 0x0000000003037211 */ /* 0x000fe200078f18ff */
[----:B------:R-:W1:Y:S03]  /*0520*/  LDC.64 R64, c[0x0][0x428] ;  /* 0x00010a00ff407b82 */ /* 0x000e660000000a00 */
[----:B------:R-:W-:-:S05]  /*0530*/  LEA.HI.SX32 R127, R3, R112, 0x1d ;  /* 0x00000070037f7211 */ /* 0x000fca00078feaff */
[----:B------:R-:W3:Y:S01]  /*0540*/  LDC.64 R2, c[0x0][0x3c0] ;  /* 0x0000f000ff027b82 */ /* 0x000ee20000000a00 */
[C---:B------:R-:W-:Y:S02]  /*0550*/  IADD3 R125, PT, PT, R127.reuse, 0x80, RZ ;  /* 0x000000807f7d7810 */ /* 0x040fe40007ffe0ff */
[----:B------:R-:W-:-:S03]  /*0560*/  IADD3 R121, PT, PT, R127, 0x100, RZ ;  /* 0x000001007f797810 */ /* 0x000fc60007ffe0ff */
[--C-:B0-----:R-:W-:Y:S02]  /*0570*/  IMAD.WIDE.U32 R52, R125, 0x10, R60.reuse ;  /* 0x000000107d347825 */ /* 0x101fe400078e003c */
[----:B------:R-:W0:Y:S02]  /*0580*/  LDC.64 R128, c[0x0][0x3c8] ;  /* 0x0000f200ff807b82 */ /* 0x000e240000000a00 */
[--C-:B------:R-:W-:Y:S02]  /*0590*/  IMAD.WIDE.U32 R44, R127, 0x10, R60.reuse ;  /* 0x000000107f2c7825 */ /* 0x100fe400078e003c */
[----:B------:R-:W4:Y:S02]  /*05a0*/  LDG.E.128 R52, desc[UR8][R52.64] ;  /* 0x0000000834347981 */ /* 0x000f24000c1e1d00 */
[----:B------:R-:W-:Y:S02]  /*05b0*/  IMAD.WIDE.U32 R60, R121, 0x10, R60 ;  /* 0x00000010793c7825 */ /* 0x000fe400078e003c */
[----:B------:R-:W2:Y:S02]  /*05c0*/  LDG.E.128 R44, desc[UR8][R44.64] ;  /* 0x000000082c2c7981 */ /* 0x000ea4000c1e1d00 */
[----:B-1----:R-:W-:-:S02]  /*05d0*/  IMAD.WIDE.U32 R56, R125, 0x10, R64 ;  /* 0x000000107d387825 */ /* 0x002fc400078e0040 */
[----:B------:R-:W2:Y:S02]  /*05e0*/  LDG.E.128 R60, desc[UR8][R60.64] ;  /* 0x000000083c3c7981 */ /* 0x000ea4000c1e1d00 */
[----:B------:R-:W-:Y:S02]  /*05f0*/  IMAD.WIDE.U32 R48, R127, 0x10, R64 ;  /* 0x000000107f307825 */ /* 0x000fe400078e0040 */
[----:B------:R-:W2:Y:S02]  /*0600*/  LDG.E.128 R56, desc[UR8][R56.64] ;  /* 0x0000000838387981 */ /* 0x000ea4000c1e1d00 */
[C---:B---3--:R-:W-:Y:S02]  /*0610*/  IMAD.WIDE R2, R120.reuse, 0x4, R2 ;  /* 0x0000000478027825 */ /* 0x048fe400078e0202 */
[----:B------:R-:W3:Y:S04]  /*0620*/  LDG.E.128 R48, desc[UR8][R48.64] ;  /* 0x0000000830307981 */ /* 0x000ee8000c1e1d00 */
[----:B------:R-:W3:Y:S01]  /*0630*/  LDG.E R2, desc[UR8][R2.64] ;  /* 0x0000000802027981 */ /* 0x000ee2000c1e1900 */
[----:B0-----:R-:W-:-:S04]  /*0640*/  IMAD.WIDE R128, R120, 0x4, R128 ;  /* 0x0000000478807825 */ /* 0x001fc800078e0280 */
[----:B------:R-:W-:Y:S01]  /*0650*/  IMAD.WIDE.U32 R64, R121, 0x10, R64 ;  /* 0x0000001079407825 */ /* 0x000fe200078e0040 */
[----:B------:R4:W3:Y:S05]  /*0660*/  LDG.E R124, desc[UR8][R128.64] ;  /* 0x00000008807c7981 */ /* 0x0008ea000c1e1900 */
[----:B------:R-:W3:Y:S01]  /*0670*/  LDG.E.128 R64, desc[UR8][R64.64] ;  /* 0x0000000840407981 */ /* 0x000ee2000c1e1d00 */
[----:B------:R-:W0:Y:S01]  /*0680*/  S2R R188, SR_CgaCtaId ;  /* 0x0000000000bc7919 */ /* 0x000e220000008800 */
[----:B------:R-:W-:Y:S02]  /*0690*/  LOP3.LUT P1, RZ, R112, 0x1f, RZ, 0xc0, !PT ;  /* 0x0000001f70ff7812 */ /* 0x000fe4000782c0ff */
[----:B------:R-:W-:-:S02]  /*06a0*/  PLOP3.LUT P0, PT, PT, PT, PT, 0x80, 0x8 ;  /* 0x000000000008781c */ /* 0x000fc40003f0f070 */
[C---:B----4-:R-:W-:Y:S02]  /*06b0*/  PRMT R128, R53.reuse, 0x7632, R128 ;  /* 0x0000763235807816 */ /* 0x050fe40000000080 */
[----:B------:R-:W-:Y:S02]  /*06c0*/  SHF.L.U32 R136, R53, 0x10, RZ ;  /* 0x0000001035887819 */ /* 0x000fe400000006ff */
[C---:B------:R-:W-:Y:S02]  /*06d0*/  PRMT R138, R55.reuse, 0x7632, R138 ;  /* 0x00007632378a7816 */ /* 0x040fe4000000008a */
[----:B------:R-:W-:Y:S02]  /*06e0*/  SHF.L.U32 R139, R55, 0x10, RZ ;  /* 0x00000010378b7819 */ /* 0x000fe400000006ff */
[C---:B--2---:R-:W-:Y:S02]  /*06f0*/  PRMT R0, R44.reuse, 0x7632, R0 ;  /* 0x000076322c007816 */ /* 0x044fe40000000000 */
[----:B------:R-:W-:-:S02]  /*0700*/  SHF.L.U32 R126, R44, 0x10, RZ ;  /* 0x000000102c7e7819 */ /* 0x000fc400000006ff */
[C---:B------:R-:W-:Y:S02]  /*0710*/  PRMT R162, R56.reuse, 0x7632, R162 ;  /* 0x0000763238a27816 */ /* 0x040fe400000000a2 */
[----:B------:R-:W-:Y:S02]  /*0720*/  SHF.L.U32 R53, R56, 0x10, RZ ;  /* 0x0000001038357819 */ /* 0x000fe400000006ff */
[C---:B------:R-:W-:Y:S02]  /*0730*/  PRMT R172, R58.reuse, 0x7632, R172 ;  /* 0x000076323aac7816 */ /* 0x040fe400000000ac */
[----:B------:R-:W-:Y:S02]  /*0740*/  SHF.L.U32 R55, R58, 0x10, RZ ;  /* 0x000000103a377819 */ /* 0x000fe400000006ff */
[----:B---3--:R-:W-:Y:S02]  /*0750*/  FSEL R147, R2, RZ, !P4 ;  /* 0x000000ff02937208 */ /* 0x008fe40006000000 */
[C---:B------:R-:W-:Y:S01]  /*0760*/  PRMT R130, R45.reuse, 0x7632, R130 ;  /* 0x000076322d827816 */ /* 0x040fe20000000082 */
[----:B------:R-:W1:Y:S01]  /*0770*/  @P2 LDC.64 R2, c[0x0][0x438] ;  /* 0x00010e00ff022b82 */ /* 0x000e620000000a00 */
[----:B------:R-:W-:-:S02]  /*0780*/  SHF.L.U32 R131, R45, 0x10, RZ ;  /* 0x000000102d837819 */ /* 0x000fc400000006ff */
[C---:B------:R-:W-:Y:S02]  /*0790*/  PRMT R56, R60.reuse, 0x7632, R56 ;  /* 0x000076323c387816 */ /* 0x040fe40000000038 */
[----:B------:R-:W-:Y:S02]  /*07a0*/  SHF.L.U32 R157, R60, 0x10, RZ ;  /* 0x000000103c9d7819 */ /* 0x000fe400000006ff */
[C---:B------:R-:W-:Y:S01]  /*07b0*/  PRMT R58, R61.reuse, 0x7632, R58 ;  /* 0x000076323d3a7816 */ /* 0x040fe2000000003a */
[----:B------:R-:W2:Y:S01]  /*07c0*/  @P2 LDC.64 R44, c[0x0][0x438] ;  /* 0x00010e00ff2c2b82 */ /* 0x000ea20000000a00 */
[----:B------:R-:W-:-:S07]  /*07d0*/  SHF.L.U32 R153, R61, 0x10, RZ ;  /* 0x000000103d997819 */ /* 0x000fce00000006ff */
[----:B------:R-:W3:Y:S01]  /*07e0*/  @P2 LDC.64 R60, c[0x0][0x438] ;  /* 0x00010e00ff3c2b82 */ /* 0x000ee20000000a00 */
[C---:B------:R-:W-:Y:S02]  /*07f0*/  PRMT R134, R47.reuse, 0x7632, R134 ;  /* 0x000076322f867816 */ /* 0x040fe40000000086 */
[----:B------:R-:W-:Y:S02]  /*0800*/  SHF.L.U32 R135, R47, 0x10, RZ ;  /* 0x000000102f877819 */ /* 0x000fe400000006ff */
[C---:B------:R-:W-:Y:S02]  /*0810*/  PRMT R156, R50.reuse, 0x7632, R156 ;  /* 0x00007632329c7816 */ /* 0x040fe4000000009c */
[----:B------:R-:W-:Y:S02]  /*0820*/  SHF.L.U32 R47, R50, 0x10, RZ ;  /* 0x00000010322f7819 */ /* 0x000fe400000006ff */
[----:B------:R-:W-:Y:S02]  /*0830*/  PRMT R132, R46, 0x7632, R132 ;  /* 0x000076322e847816 */ /* 0x000fe40000000084 */
[----:B------:R-:W-:-:S02]  /*0840*/  PRMT R50, R52, 0x7632, R50 ;  /* 0x0000763234327816 */ /* 0x000fc40000000032 */
[----:B------:R-:W-:Y:S02]  /*0850*/  PRMT R137, R54, 0x7632, R137 ;  /* 0x0000763236897816 */ /* 0x000fe40000000089 */
[C---:B------:R-:W-:Y:S02]  /*0860*/  PRMT R140, R62.reuse, 0x7632, R140 ;  /* 0x000076323e8c7816 */ /* 0x040fe4000000008c */
[----:B------:R-:W-:Y:S02]  /*0870*/  SHF.L.U32 R149, R62, 0x10, RZ ;  /* 0x000000103e957819 */ /* 0x000fe400000006ff */
        /* <DEDUP_REMOVED lines=17> */
[C---:B------:R-:W-:Y:S01]  /*0990*/  PRMT R46, R48.reuse, 0x7632, R46 ;  /* 0x00007632302e7816 */ /* 0x040fe2000000002e */
        /* <DEDUP_REMOVED lines=25> */
[----:B-1----:R-:W-:Y:S01]  /*0b30*/  @P2 IMAD.WIDE.U32 R2, R121, 0x10, R2 ;  /* 0x0000001079022825 */ /* 0x002fe200078e0002 */
[----:B------:R-:W-:-:S03]  /*0b40*/  SHF.L.U32 R50, R46, 0x10, RZ ;  /* 0x000000102e327819 */ /* 0x000fc600000006ff */
[----:B------:R-:W-:Y:S01]  /*0b50*/  FMUL.FTZ R0, R124, R129 ;  /* 0x000000817c007220 */ /* 0x000fe20000410000 */
[----:B---3--:R-:W-:-:S04]  /*0b60*/  @P2 IMAD.WIDE.U32 R62, R127, 0x10, R60 ;  /* 0x000000107f3e2825 */ /* 0x008fc800078e003c */
[----:B-----5:R-:W-:Y:S01]  /*0b70*/  FMUL.FTZ R61, R24, R48 ;  /* 0x00000030183d7220 */ /* 0x020fe20000410000 */
[----:B--2---:R-:W-:Y:S01]  /*0b80*/  @P2 IMAD.WIDE.U32 R44, R125, 0x10, R44 ;  /* 0x000000107d2c2825 */ /* 0x004fe200078e002c */
[C---:B------:R-:W-:Y:S01]  /*0b90*/  PRMT R148, R49.reuse, 0x7632, R148 ;  /* 0x0000763231947816 */ /* 0x040fe20000000094 */
[----:B------:R1:W2:Y:S01]  /*0ba0*/  @P2 LDG.E.128 R32, desc[UR8][R2.64] ;  /* 0x0000000802202981 */ /* 0x0002a2000c1e1d00 */
[----:B------:R-:W-:Y:S02]  /*0bb0*/  SHF.L.U32 R49, R49, 0x10, RZ ;  /* 0x0000001031317819 */ /* 0x000fe400000006ff */
[C---:B------:R-:W-:Y:S01]  /*0bc0*/  PRMT R140, R67.reuse, 0x7632, R140 ;  /* 0x00007632438c7816 */ /* 0x040fe2000000008c */
[----:B------:R3:W4:Y:S01]  /*0bd0*/  @P2 LDG.E.128 R28, desc[UR8][R44.64] ;  /* 0x000000082c1c2981 */ /* 0x000722000c1e1d00 */
[----:B------:R-:W-:Y:S01]  /*0be0*/  SHF.L.U32 R139, R67, 0x10, RZ ;  /* 0x00000010438b7819 */ /* 0x000fe200000006ff */
[----:B------:R-:W-:Y:S01]  /*0bf0*/  FMUL.FTZ R67, R25, R50 ;  /* 0x0000003219437220 */ /* 0x000fe20000410000 */
[----:B------:R-:W-:Y:S01]  /*0c00*/  FMUL.FTZ R133, R124, R133 ;  /* 0x000000857c857220 */ /* 0x000fe20000410000 */
[----:B------:R0:W2:Y:S01]  /*0c10*/  @P2 LDG.E.128 R108, desc[UR8][R62.64] ;  /* 0x000000083e6c2981 */ /* 0x0000a2000c1e1d00 */
[----:B-1----:R-:W-:Y:S01]  /*0c20*/  FADD.FTZ R2, RZ, R61 ;  /* 0x0000003dff027221 */ /* 0x002fe20000010000 */
[----:B------:R-:W-:Y:S01]  /*0c30*/  SHF.L.U32 R148, R148, 0x10, RZ ;  /* 0x0000001094947819 */ /* 0x000fe200000006ff */
[----:B---3--:R-:W-:Y:S01]  /*0c40*/  FFMA.FTZ R44, R0, R61, RZ ;  /* 0x0000003d002c7223 */ /* 0x008fe200000100ff */
[----:B------:R-:W-:Y:S01]  /*0c50*/  FMUL.FTZ R58, R26, R49 ;  /* 0x000000311a3a7220 */ /* 0x000fe20000410000 */
[----:B------:R-:W-:Y:S01]  /*0c60*/  FADD.FTZ R3, R2, R67 ;  /* 0x0000004302037221 */ /* 0x000fe20000010000 */
[----:B0-----:R-:W-:Y:S01]  /*0c70*/  FMUL.FTZ R63, R124, R143 ;  /* 0x0000008f7c3f7220 */ /* 0x001fe20000410000 */
        /* <DEDUP_REMOVED lines=36> */
[----:B------:R-:W-:Y:S01]  /*0ec0*/  PRMT R166, R57, 0x7632, R166 ;  /* 0x0000763239a67816 */ /* 0x000fe200000000a6 */
        /* <DEDUP_REMOVED lines=36> */
[----:B------:R-:W-:Y:S01]  /*1110*/  SHF.L.U32 R178, R178, 0x10, RZ ;  /* 0x00000010b2b27819 */ /* 0x000fe200000006ff */
        /* <DEDUP_REMOVED lines=55> */
[----:B------:R-:W-:-:S04]  /*1490*/  LEA R173, R188, R173, 0x18 ;  /* 0x000000adbcad7211 */ /* 0x000fc800078ec0ff */
[----:B------:R-:W-:-:S04]  /*14a0*/  IADD3 R149, PT, PT, R173, 0x3020, RZ ;  /* 0x00003020ad957810 */ /* 0x000fc80007ffe0ff */
[----:B------:R-:W-:Y:S02]  /*14b0*/  @!P1 MOV R46, R149 ;  /* 0x00000095002e9202 */ /* 0x000fe40000000f00 */
[----:B------:R-:W-:-:S04]  /*14c0*/  @!P0 IADD3 R46, PT, PT, R173, 0x3000, RZ ;  /* 0x00003000ad2e8810 */ /* 0x000fc80007ffe0ff */
[----:B------:R-:W-:Y:S01]  /*14d0*/  @!P1 LEA R147, R122, R46, 0x3 ;  /* 0x0000002e7a939211 */ /* 0x000fe200078e18ff */
[----:B0-----:R-:W-:Y:S01]  /*14e0*/  FADD.FTZ R2, R2, R45 ;  /* 0x0000002d02027221 */ /* 0x001fe20000010000 */
[----:B-1----:R-:W-:-:S05]  /*14f0*/  FADD.FTZ R3, R3, R44 ;  /* 0x0000002c03037221 */ /* 0x002fca0000010000 */
[----:B------:R0:W-:Y:S01]  /*1500*/  @!P1 STS.64 [R147], R2 ;  /* 0x0000000293009388 */ /* 0x0001e20000000a00 */
[----:B------:R-:W-:Y:S01]  /*1510*/  @!P3 IADD3 R149, PT, PT, R173, 0x3000, RZ ;  /* 0x00003000ad95b810 */ /* 0x000fe20007ffe0ff */
[----:B------:R-:W-:Y:S01]  /*1520*/  FADD.FTZ R88, R47, R88 ;  /* 0x000000582f587221 */ /* 0x000fe20000010000 */
[----:B------:R-:W-:Y:S01]  /*1530*/  FFMA.FTZ R68, R65, R47, R68 ;  /* 0x0000002f41447223 */ /* 0x000fe20000010044 */
[----:B------:R-:W-:Y:S01]  /*1540*/  BAR.SYNC.DEFER_BLOCKING 0x0 ;  /* 0x0000000000007b1d */ /* 0x000fe20000010000 */
[C---:B------:R-:W-:Y:S02]  /*1550*/  IADD3 R175, PT, PT, R173.reuse, 0x3030, RZ ;  /* 0x00003030adaf7810 */ /* 0x040fe40007ffe0ff */
[----:B------:R-:W-:Y:S01]  /*1560*/  @!P3 IADD3 R175, PT, PT, R173, 0x3010, RZ ;  /* 0x00003010adafb810 */ /* 0x000fe20007ffe0ff */
        /* <DEDUP_REMOVED lines=11> */
[----:B------:R1:W3:Y:S04]  /*1620*/  LDS.128 R44, [R149] ;  /* 0x00000000952c7984 */ /* 0x0002e80000000c00 */
[----:B------:R-:W4:Y:S03]  /*1630*/  LDS.128 R48, [R175] ;  /* 0x00000000af307984 */ /* 0x000f260000000c00 */
[----:B-1----:R-:W1:Y:S01]  /*1640*/  LDC.64 R148, c[0x0][0x438] ;  /* 0x00010e00ff947b82 */ /* 0x002e620000000a00 */
[----:B------:R-:W-:Y:S01]  /*1650*/  FADD.FTZ R92, R53, R92 ;  /* 0x0000005c355c7221 */ /* 0x000fe20000010000 */
[----:B------:R-:W-:Y:S01]  /*1660*/  FFMA.FTZ R72, R143, R53, R72 ;  /* 0x000000358f487223 */ /* 0x000fe20000010048 */
[----:B------:R-:W-:-:S02]  /*1670*/  ISETP.NE.AND P4, PT, RZ, UR11, PT ;  /* 0x0000000bff007c0c */ /* 0x000fc4000bf85270 */
[----:B0-----:R-:W-:Y:S02]  /*1680*/  IADD3 R120, PT, PT, R120, R2, RZ ;  /* 0x0000000278787210 */ /* 0x001fe40007ffe0ff */
[----:B-1----:R-:W-:Y:S01]  /*1690*/  ISETP.NE.U32.AND P0, PT, R148, RZ, PT ;  /* 0x000000ff9400720c */ /* 0x002fe20003f05070 */
[----:B---3--:R-:W-:Y:S01]  /*16a0*/  FADD.FTZ R53, RZ, R44 ;  /* 0x0000002cff357221 */ /* 0x008fe20000010000 */
[----:B------:R-:W-:Y:S02]  /*16b0*/  FADD.FTZ R44, RZ, R45 ;  /* 0x0000002dff2c7221 */ /* 0x000fe40000010000 */
[----:B------:R-:W-:Y:S01]  /*16c0*/  ISETP.NE.AND.EX P0, PT, R149, RZ, PT, P0 ;  /* 0x000000ff9500720c */ /* 0x000fe20003f05300 */
[----:B------:R-:W-:Y:S01]  /*16d0*/  FADD.FTZ R53, R46, R53 ;  /* 0x000000352e357221 */ /* 0x000fe20000010000 */
[----:B------:R-:W-:-:S03]  /*16e0*/  FADD.FTZ R44, R47, R44 ;  /* 0x0000002c2f2c7221 */ /* 0x000fc60000010000 */
[----:B----4-:R-:W-:Y:S01]  /*16f0*/  FADD.FTZ R53, R53, R48 ;  /* 0x0000003035357221 */ /* 0x010fe20000010000 */
[----:B------:R-:W-:-:S03]  /*1700*/  FADD.FTZ R44, R44, R49 ;  /* 0x000000312c2c7221 */ /* 0x000fc60000010000 */
[----:B------:R-:W-:Y:S01]  /*1710*/  FADD.FTZ R50, R50, R53 ;  /* 0x0000003532327221 */ /* 0x000fe20000010000 */
[----:B------:R-:W-:-:S03]  /*1720*/  FADD.FTZ R51, R51, R44 ;  /* 0x0000002c33337221 */ /* 0x000fc60000010000 */
        /* <DEDUP_REMOVED lines=36> */
[----:B--2---:R-:W-:Y:S01]  /*1970*/  PRMT R53, R111, 0x7632, R53 ;  /* 0x000076326f357816 */ /* 0x004fe20000000035 */
        /* <DEDUP_REMOVED lines=8> */
[----:B------:R-:W-:Y:S02]  /*1a00*/  PRMT R156, R28, 0x7632, R156 ;  /* 0x000076321c9c7816 */ /* 0x000fe4000000009c */
[C---:B------:R-:W-:Y:S02]  /*1a10*/  PRMT R162, R31.reuse, 0x7632, R162 ;  /* 0x000076321fa27816 */ /* 0x040fe400000000a2 */
[----:B------:R-:W-:Y:S02]  /*1a20*/  PRMT R137, R31, 0x7632, R137 ;  /* 0x000076321f897816 */ /* 0x000fe40000000089 */
[C---:B------:R-:W-:Y:S02]  /*1a30*/  PRMT R166, R30.reuse, 0x7632, R166 ;  /* 0x000076321ea67816 */ /* 0x040fe400000000a6 */
[----:B------:R-:W-:Y:S02]  /*1a40*/  PRMT R139, R30, 0x7632, R139 ;  /* 0x000076321e8b7816 */ /* 0x000fe4000000008b */
[----:B------:R-:W-:-:S02]  /*1a50*/  PRMT R172, R29, 0x7632, R172 ;  /* 0x000076321dac7816 */ /* 0x000fc400000000ac */
[----:B------:R-:W-:Y:S02]  /*1a60*/  PRMT R147, R29, 0x7632, R147 ;  /* 0x000076321d937816 */ /* 0x000fe40000000093 */
[----:B------:R-:W-:Y:S02]  /*1a70*/  PRMT R55, R35, 0x7632, R55 ;  /* 0x0000763223377816 */ /* 0x000fe40000000037 */
[----:B------:R-:W-:Y:S02]  /*1a80*/  PRMT R57, R34, 0x7632, R57 ;  /* 0x0000763222397816 */ /* 0x000fe40000000039 */
[----:B------:R-:W-:Y:S02]  /*1a90*/  PRMT R59, R33, 0x7632, R59 ;  /* 0x00007632213b7816 */ /* 0x000fe4000000003b */
[----:B------:R-:W-:Y:S02]  /*1aa0*/  PRMT R131, R32, 0x7632, R131 ;  /* 0x0000763220837816 */ /* 0x000fe40000000083 */
        /* <DEDUP_REMOVED lines=37> */
.L_x_760:
        /* <DEDUP_REMOVED lines=33> */
.L_x_759:
        /* <DEDUP_REMOVED lines=36> */
.L_x_762:
        /* <DEDUP_REMOVED lines=37> */
.L_x_758:
        /* <DEDUP_REMOVED lines=43> */
.L_x_764:
        /* <DEDUP_REMOVED lines=41> */
.L_x_763:
        /* <DEDUP_REMOVED lines=44> */
.L_x_765:
        /* <DEDUP_REMOVED lines=44> */
.L_x_761:
        /* <DEDUP_REMOVED lines=63> */
.L_x_768:
[-CC-:B0-----:R-:W-:Y:S01]  /*3250*/  FFMA.FTZ R45, R158, R142.reuse, R135.reuse ;  /* 0x0000008e9e2d7223 */ /* 0x181fe20000010087 */
[-CC-:B------:R-:W-:Y:S01]  /*3260*/  FFMA.FTZ R41, R132, R142.reuse, R135.reuse ;  /* 0x0000008e84297223 */ /* 0x180fe20000010087 */
[----:B------:R-:W-:Y:S01]  /*3270*/  SHF.L.U32 R0, R139, 0x10, RZ ;  /* 0x000000108b007819 */ /* 0x000fe200000006ff */
[-C--:B------:R-:W-:Y:S01]  /*3280*/  FFMA.FTZ R159, R159, R142.reuse, R135 ;  /* 0x0000008e9f9f7223 */ /* 0x080fe20000010087 */
[----:B------:R-:W-:Y:S01]  /*3290*/  FADD.FTZ R47, R150, -R45 ;  /* 0x8000002d962f7221 */ /* 0x000fe20000010000 */
[----:B------:R-:W-:Y:S01]  /*32a0*/  SHF.L.U32 R45, R156, 0x10, RZ ;  /* 0x000000109c2d7819 */ /* 0x000fe200000006ff */
[----:B------:R-:W-:Y:S01]  /*32b0*/  FADD.FTZ R43, R130, -R41 ;  /* 0x80000029822b7221 */ /* 0x000fe20000010000 */
[-CC-:B------:R-:W-:Y:S01]  /*32c0*/  FFMA.FTZ R41, R138, R142.reuse, R135.reuse ;  /* 0x0000008e8a297223 */ /* 0x180fe20000010087 */
[-CC-:B------:R-:W-:Y:S01]  /*32d0*/  FFMA.FTZ R161, R161, R142.reuse, R135.reuse ;  /* 0x0000008ea1a17223 */ /* 0x180fe20000010087 */
[-CC-:B------:R-:W-:Y:S01]  /*32e0*/  FFMA.FTZ R168, R168, R142.reuse, R135.reuse ;  /* 0x0000008ea8a87223 */ /* 0x180fe20000010087 */
[-CC-:B------:R-:W-:Y:S01]  /*32f0*/  FFMA.FTZ R143, R143, R142.reuse, R135.reuse ;  /* 0x0000008e8f8f7223 */ /* 0x180fe20000010087 */
[----:B------:R-:W-:Y:S01]  /*3300*/  FFMA.FTZ R151, R151, R142, R135 ;  /* 0x0000008e97977223 */ /* 0x000fe20000010087 */
        /* <DEDUP_REMOVED lines=29> */
.L_x_767:
[----:B------:R-:W-:Y:S05]  /*34e0*/  @!P1 BRA `(.L_x_770) ;  /* 0x0000000000a49947 */ /* 0x000fea0003800000 */
        /* <DEDUP_REMOVED lines=41> */
.L_x_770:
[-CC-:B0-----:R-:W-:Y:S01]  /*3780*/  FFMA.FTZ R45, R132, R142.reuse, R135.reuse ;  /* 0x0000008e842d7223 */ /* 0x181fe20000010087 */
[-CC-:B------:R-:W-:Y:S01]  /*3790*/  FFMA.FTZ R49, R158, R142.reuse, R135.reuse ;  /* 0x0000008e9e317223 */ /* 0x180fe20000010087 */
[-CC-:B------:R-:W-:Y:S01]  /*37a0*/  FFMA.FTZ R159, R159, R142.reuse, R135.reuse ;  /* 0x0000008e9f9f7223 */ /* 0x180fe20000010087 */
[-C--:B------:R-:W-:Y:S01]  /*37b0*/  FFMA.FTZ R151, R151, R142.reuse, R135 ;  /* 0x0000008e97977223 */ /* 0x080fe20000010087 */
[----:B------:R-:W-:Y:S01]  /*37c0*/  FADD.FTZ R47, R130, -R45 ;  /* 0x8000002d822f7221 */ /* 0x000fe20000010000 */
[-C--:B------:R-:W-:Y:S01]  /*37d0*/  FFMA.FTZ R45, R138, R142.reuse, R135 ;  /* 0x0000008e8a2d7223 */ /* 0x080fe20000010087 */
[----:B------:R-:W-:Y:S01]  /*37e0*/  FADD.FTZ R150, R150, -R49 ;  /* 0x8000003196967221 */ /* 0x000fe20000010000 */
[----:B------:R-:W-:Y:S01]  /*37f0*/  SHF.L.U32 R49, R156, 0x10, RZ ;  /* 0x000000109c317819 */ /* 0x000fe200000006ff */
[-C--:B------:R-:W-:Y:S01]  /*3800*/  FFMA.FTZ R143, R143, R142.reuse, R135 ;  /* 0x0000008e8f8f7223 */ /* 0x080fe20000010087 */
[----:B------:R-:W-:Y:S01]  /*3810*/  FADD.FTZ R51, R136, -R45 ;  /* 0x8000002d88337221 */ /* 0x000fe20000010000 */
[-CC-:B------:R-:W-:Y:S01]  /*3820*/  FFMA.FTZ R161, R161, R142.reuse, R135.reuse ;  /* 0x0000008ea1a17223 */ /* 0x180fe20000010087 */
[----:B------:R-:W-:Y:S01]  /*3830*/  FFMA.FTZ R168, R168, R142, R135 ;  /* 0x0000008ea8a87223 */ /* 0x000fe20000010087 */
[----:B------:R-:W-:Y:S01]  /*3840*/  SHF.L.U32 R45, R166, 0x10, RZ ;  /* 0x00000010a62d7819 */ /* 0x000fe200000006ff */
        /* <DEDUP_REMOVED lines=24> */
.L_x_766:
        /* <DEDUP_REMOVED lines=39> */
.L_x_772:
        /* <DEDUP_REMOVED lines=33> */
.L_x_771:
        /* <DEDUP_REMOVED lines=34> */
.L_x_773:
        /* <DEDUP_REMOVED lines=28> */
.L_x_769:
        /* <DEDUP_REMOVED lines=12> */
[-CC-:B0-----:R-:W-:Y:S01]  /*42f0*/  FFMA.FTZ R39, R164, R142.reuse, R135.reuse ;  /* 0x0000008ea4277223 */ /* 0x181fe20000010087 */
[-CC-:B------:R-:W-:Y:S01]  /*4300*/  FFMA.FTZ R170, R170, R142.reuse, R135.reuse ;  /* 0x0000008eaaaa7223 */ /* 0x180fe20000010087 */
[----:B------:R-:W-:Y:S01]  /*4310*/  SHF.L.U32 R36, R57, 0x10, RZ ;  /* 0x0000001039247819 */ /* 0x000fe200000006ff */
[----:B------:R-:W-:Y:S01]  /*4320*/  FADD.FTZ R163, R163, -R0 ;  /* 0x80000000a3a37221 */ /* 0x000fe20000010000 */
[----:B------:R-:W-:Y:S01]  /*4330*/  SHF.L.U32 R0, R59, 0x10, RZ ;  /* 0x000000103b007819 */ /* 0x000fe200000006ff */
[-C--:B------:R-:W-:Y:S01]  /*4340*/  FFMA.FTZ R38, R141, R142.reuse, R135 ;  /* 0x0000008e8d267223 */ /* 0x080fe20000010087 */
[----:B------:R-:W-:Y:S01]  /*4350*/  FADD.FTZ R39, R160, -R39 ;  /* 0x80000027a0277221 */ /* 0x000fe20000010000 */
        /* <DEDUP_REMOVED lines=37> */
.L_x_776:
[-CC-:B------:R-:W-:Y:S01]  /*45b0*/  FFMA.FTZ R0, R167, R142.reuse, R135.reuse ;  /* 0x0000008ea7007223 */ /* 0x180fe20000010087 */
[-CC-:B0-----:R-:W-:Y:S01]  /*45c0*/  FFMA.FTZ R43, R164, R142.reuse, R135.reuse ;  /* 0x0000008ea42b7223 */ /* 0x181fe20000010087 */
[-CC-:B------:R-:W-:Y:S01]  /*45d0*/  FFMA.FTZ R170, R170, R142.reuse, R135.reuse ;  /* 0x0000008eaaaa7223 */ /* 0x180fe20000010087 */
[----:B------:R-:W-:Y:S01]  /*45e0*/  SHF.L.U32 R40, R57, 0x10, RZ ;  /* 0x0000001039287819 */ /* 0x000fe200000006ff */
[----:B------:R-:W-:Y:S01]  /*45f0*/  FADD.FTZ R163, R163, -R0 ;  /* 0x80000000a3a37221 */ /* 0x000fe20000010000 */
        /* <DEDUP_REMOVED lines=36> */
.L_x_775:
[----:B------:R-:W-:Y:S05]  /*4840*/  @!P1 BRA `(.L_x_778) ;  /* 0x0000000000a49947 */ /* 0x000fea0003800000 */
        /* <DEDUP_REMOVED lines=41> */
.L_x_778:
[-CC-:B------:R-:W-:Y:S01]  /*4ae0*/  FFMA.FTZ R0, R167, R142.reuse, R135.reuse ;  /* 0x0000008ea7007223 */ /* 0x180fe20000010087 */
[-CC-:B0-----:R-:W-:Y:S01]  /*4af0*/  FFMA.FTZ R45, R152, R142.reuse, R135.reuse ;  /* 0x0000008e982d7223 */ /* 0x181fe20000010087 */
[-CC-:B------:R-:W-:Y:S01]  /*4b00*/  FFMA.FTZ R170, R170, R142.reuse, R135.reuse ;  /* 0x0000008eaaaa7223 */ /* 0x180fe20000010087 */
[-C--:B------:R-:W-:Y:S01]  /*4b10*/  FFMA.FTZ R47, R164, R142.reuse, R135 ;  /* 0x0000008ea42f7223 */ /* 0x080fe20000010087 */
[----:B------:R-:W-:Y:S01]  /*4b20*/  FADD.FTZ R163, R163, -R0 ;  /* 0x80000000a3a37221 */ /* 0x000fe20000010000 */
        /* <DEDUP_REMOVED lines=26> */
[----:B------:R-:W-:Y:S01]  /*4cd0*/  F2FP.BF16.F32.PACK_AB R45, R45, R44 ;  /* 0x0000002c2d2d723e */ /* 0x000fe200000010ff */
[----:B------:R-:W-:-:S02]  /*4ce0*/  FFMA.FTZ R0, R124, R157, R0 ;  /* 0x0000009d7c007223 */ /* 0x000fc40000010000 */
[----:B------:R-:W-:Y:S02]  /*4cf0*/  F2FP.BF16.F32.PACK_AB R47, R50, R47 ;  /* 0x0000002f322f723e */ /* 0x000fe400000010ff */
[----:B------:R-:W-:Y:S02]  /*4d00*/  F2FP.BF16.F32.PACK_AB R46, R169, R46 ;  /* 0x0000002ea92e723e */ /* 0x000fe400000010ff */
[----:B------:R-:W-:Y:S01]  /*4d10*/  F2FP.BF16.F32.PACK_AB R44, R131, R0 ;  /* 0x00000000832c723e */ /* 0x000fe200000010ff */
[----:B------:R-:W-:Y:S06]  /*4d20*/  BRA `(.L_x_777) ;  /* 0x0000000800187947 */ /* 0x000fec0003800000 */
.L_x_774:
        /* <DEDUP_REMOVED lines=39> */
.L_x_780:
        /* <DEDUP_REMOVED lines=33> */
.L_x_779:
        /* <DEDUP_REMOVED lines=34> */
.L_x_781:
        /* <DEDUP_REMOVED lines=28> */
.L_x_777:
        /* <DEDUP_REMOVED lines=18> */
.L_x_757:
[----:B------:R-:W1:Y:S08]  /*56b0*/  LDC R15, c[0x0][0x388] ;  /* 0x0000e200ff0f7b82 */ /* 0x000e700000000800 */
[----:B0-----:R-:W0:Y:S08]  /*56c0*/  LDC.64 R2, c[0x0][0x440] ;  /* 0x00011000ff027b82 */ /* 0x001e300000000a00 */
[----:B------:R-:W2:Y:S01]  /*56d0*/  LDC.64 R12, c[0x0][0x448] ;  /* 0x00011200ff0c7b82 */ /* 0x000ea20000000a00 */
[----:B-1----:R-:W-:-:S05]  /*56e0*/  IMAD R15, R15, UR10, RZ ;  /* 0x0000000a0f0f7c24 */ /* 0x002fca000f8e02ff */
[----:B------:R-:W-:-:S05]  /*56f0*/  LEA.HI R15, R15, R112, RZ, 0x1d ;  /* 0x000000700f0f7211 */ /* 0x000fca00078fe8ff */
[----:B0-----:R-:W-:-:S05]  /*5700*/  IMAD.WIDE.U32 R2, R15, 0x20, R2 ;  /* 0x000000200f027825 */ /* 0x001fca00078e0002 */
        /* <DEDUP_REMOVED lines=14> */
.L_x_783:
        /* <DEDUP_REMOVED lines=9> */
.L_x_3799:


//--------------------- .text._ZN10layer_norm31ln_parallel_residual_bwd_kernelINS_13Kernel_traitsIf13__nv_bfloat16S2_S2_fjLj3072ELj1ELj1ELj4ELj16ENS_18Kernel_traits_baseILj3072EfS2_S2_S2_fjLj128EEEEELb1ELb0ELb0EEEvNS_9BwdParamsE --------------------------
	.section	.text._ZN10layer_norm31ln_parallel_residual_bwd_kernelINS_13Kernel_traitsIf13__nv_bfloat16S2_S2_fjLj3072ELj1ELj1ELj4ELj16ENS_18Kernel_traits_baseILj3072EfS2_S2_S2_fjLj128EEEEELb1ELb0ELb0EEEvNS_9BwdParamsE,"ax",@progbits
	.align	128
        .global         _ZN10layer_norm31ln_parallel_residual_bwd_kernelINS_13Kernel_traitsIf13__nv_bfloat16S2_S2_fjLj3072ELj1ELj1ELj4ELj16ENS_18Kernel_traits_baseILj3072EfS2_S2_S2_fjLj128EEEEELb1ELb0ELb0EEEvNS_9BwdParamsE
        .type           _ZN10layer_norm31ln_parallel_residual_bwd_kernelINS_13Kernel_traitsIf13__nv_bfloat16S2_S2_fjLj3072ELj1ELj1ELj4ELj16ENS_18Kernel_traits_baseILj3072EfS2_S2_S2_fjLj128EEEEELb1ELb0ELb0EEEvNS_9BwdParamsE,@function
        .size           _ZN10layer_norm31ln_parallel_residual_bwd_kernelINS_13Kernel_traitsIf13__nv_bfloat16S2_S2_fjLj3072ELj1ELj1ELj4ELj16ENS_18Kernel_traits_baseILj3072EfS2_S2_S2_fjLj128EEEEELb1ELb0ELb0EEEvNS_9BwdParamsE,(.L_x_3800 - _ZN10layer_norm31ln_parallel_residual_bwd_kernelINS_13Kernel_traitsIf13__nv_bfloat16S2_S2_fjLj3072ELj1ELj1ELj4ELj16ENS_18Kernel_traits_baseILj3072EfS2_S2_S2_fjLj128EEEEELb1ELb0ELb0EEEvNS_9BwdParamsE)
        .other          _ZN10layer_norm31ln_parallel_residual_bwd_kernelINS_13Kernel_traitsIf13__nv_bfloat16S2_S2_fjLj3072ELj1ELj1ELj4ELj16ENS_18Kernel_traits_baseILj3072EfS2_S2_S2_fjLj128EEEEELb1ELb0ELb0EEEvNS_9BwdParamsE,@"STO_CUDA_ENTRY STV_DEFAULT"
_ZN10layer_norm31ln_parallel_residual_bwd_kernelINS_13Kernel_traitsIf13__nv_bfloat16S2_S2_fjLj3072ELj1ELj1ELj4ELj16ENS_18Kernel_traits_baseILj3072EfS2_S2_S2_fjLj128EEEEELb1ELb0ELb0EEEvNS_9BwdParamsE:
.text._ZN10layer_norm31ln_parallel_residual_bwd_kernelINS_13Kernel_traitsIf13__nv_bfloat16S2_S2_fjLj3072ELj1ELj1ELj4ELj16ENS_18Kernel_traits_baseILj3072EfS2_S2_S2_fjLj128EEEEELb1ELb0ELb0EEEvNS_9BwdParamsE:
        /* <DEDUP_REMOVED lines=151> */
.L_x_823:
[----:B-1----:R-:W-:Y:S02]  /*0970*/  UIMAD.WIDE UR10, UR7, 0x4, UR14 ;  /* 0x00000004070a78a5 */ /* 0x002fe4000f8e020e */
[----:B------:R-:W-:-:S04]  /*0980*/  UIMAD.WIDE UR4, UR7, 0x4, UR12 ;  /* 0x00000004070478a5 */ /* 0x000fc8000f8e020c */
[----:B0--3--:R-:W-:Y:S01]  /*0990*/  IMAD.U32 R184, RZ, RZ, UR10 ;  /* 0x0000000affb87e24 */ /* 0x009fe2000f8e00ff */
[----:B------:R-:W-:Y:S01]  /*09a0*/  MOV R185, UR11 ;  /* 0x0000000b00b97c02 */ /* 0x000fe20008000f00 */
[----:B------:R-:W-:Y:S01]  /*09b0*/  IMAD.U32 R186, RZ, RZ, UR4 ;  /* 0x00000004ffba7e24 */ /* 0x000fe2000f8e00ff */
[----:B------:R-:W-:-:S03]  /*09c0*/  MOV R187, UR5 ;  /* 0x0000000500bb7c02 */ /* 0x000fc60008000f00 */
[----:B------:R-:W3:Y:S04]  /*09d0*/  LDG.E R184, desc[UR16][R184.64] ;  /* 0x00000010b8b87981 */ /* 0x000ee8000c1e1900 */
[----:B------:R-:W4:Y:S01]  /*09e0*/  LDG.E R186, desc[UR16][R186.64] ;  /* 0x00000010baba7981 */ /* 0x000f22000c1e1900 */
        /* <DEDUP_REMOVED lines=12> */
[----:B---3--:R-:W-:Y:S02]  /*0ab0*/  R2UR UR11, R184 ;  /* 0x00000000b80b72ca */ /* 0x008fe400000e0000 */
[----:B----4-:R-:W-:Y:S01]  /*0ac0*/  FSEL R227, R186, RZ, P0 ;  /* 0x000000ffbae37208 */ /* 0x010fe20000000000 */
        /* <DEDUP_REMOVED lines=17> */
[----:B0-----:R-:W-:-:S05]  /*0be0*/  IMAD.WIDE.U32 R18, R14, 0x8, R18 ;  /* 0x000000080e127825 */ /* 0x001fca00078e0012 */
[----:B------:R-:W5:Y:S01]  /*0bf0*/  LDG.E.64 R232, desc[UR16][R18.64] ;  /* 0x0000001012e87981 */ /* 0x000f62000c1e1b00 */
[----:B-1----:R-:W-:-:S05]  /*0c00*/  @P1 IMAD.WIDE.U32 R238, R14, 0x8, R12 ;  /* 0x000000080eee1825 */ /* 0x002fca00078e000c */
[----:B------:R0:W5:Y:S01]  /*0c10*/  @P1 LDG.E.64 R242, desc[UR16][R238.64] ;  /* 0x00000010eef21981 */ /* 0x000162000c1e1b00 */
[----:B------:R-:W-:-:S05]  /*0c20*/  @P0 IMAD.WIDE.U32 R212, R14, 0x10, R212 ;  /* 0x000000100ed40825 */ /* 0x000fca00078e00d4 */
[----:B------:R1:W5:Y:S01]  /*0c30*/  @P0 LDG.E.128 R172, desc[UR16][R212.64] ;  /* 0x00000010d4ac0981 */ /* 0x000362000c1e1d00 */
[----:B---3--:R-:W-:Y:S02]  /*0c40*/  IMAD.U32 R8, R184, 0x10000, RZ ;  /* 0x00010000b8087824 */ /* 0x008fe400078e00ff */
[----:B------:R-:W-:Y:S02]  /*0c50*/  IMAD.U32 R10, R186, 0x10000, RZ ;  /* 0x00010000ba0a7824 */ /* 0x000fe400078e00ff */
[----:B------:R-:W-:Y:S01]  /*0c60*/  FADD.FTZ R3, -R227, R8 ;  /* 0x00000008e3037221 */ /* 0x000fe20000010100 */
[----:B------:R-:W-:Y:S02]  /*0c70*/  SHF.L.U32 R8, R185, 0x10, RZ ;  /* 0x00000010b9087819 */ /* 0x000fe400000006ff */
[----:B----4-:R-:W-:Y:S01]  /*0c80*/  SHF.L.U32 R17, R188, 0x10, RZ ;  /* 0x00000010bc117819 */ /* 0x010fe200000006ff */
[----:B------:R-:W-:Y:S02]  /*0c90*/  FMUL.FTZ R3, R3, UR11 ;  /* 0x0000000b03037c20 */ /* 0x000fe40008410000 */
[----:B------:R-:W-:Y:S01]  /*0ca0*/  FADD.FTZ R8, -R227, R8 ;  /* 0x00000008e3087221 */ /* 0x000fe20000010100 */
[----:B------:R-:W-:-:S02]  /*0cb0*/  IMAD.U32 R225, R190, 0x10000, RZ ;  /* 0x00010000bee17824 */ /* 0x000fc400078e00ff */
[----:B------:R-:W-:Y:S01]  /*0cc0*/  FADD.FTZ R10, -R227, R10 ;  /* 0x0000000ae30a7221 */ /* 0x000fe20000010100 */
[----:B-----5:R-:W-:Y:S01]  /*0cd0*/  FMUL.FTZ R15, R64, R17 ;  /* 0x00000011400f7220 */ /* 0x020fe20000410000 */
[----:B--2---:R-:W-:Y:S01]  /*0ce0*/  IMAD.U32 R13, R192, 0x10000, RZ ;  /* 0x00010000c00d7824 */ /* 0x004fe200078e00ff */
[----:B0-----:R-:W-:Y:S01]  /*0cf0*/  SHF.L.U32 R239, R194, 0x10, RZ ;  /* 0x00000010c2ef7819 */ /* 0x001fe200000006ff */
[----:B------:R-:W-:Y:S02]  /*0d00*/  IMAD.U32 R197, R189, 0x10000, RZ ;  /* 0x00010000bdc57824 */ /* 0x000fe400078e00ff */
[----:B------:R-:W-:Y:S01]  /*0d10*/  FMUL.FTZ R241, R68, R225 ;  /* 0x000000e144f17220 */ /* 0x000fe20000410000 */
[----:B------:R-:W-:Y:S01]  /*0d20*/  FADD.FTZ R120, R120, R13 ;  /* 0x0000000d78787221 */ /* 0x000fe20000010000 */
[-C--:B------:R-:W-:Y:S01]  /*0d30*/  FFMA.FTZ R12, R56, R13.reuse, R15 ;  /* 0x0000000d380c7223 */ /* 0x080fe2000001000f */
[----:B------:R-:W-:Y:S01]  /*0d40*/  FFMA.FTZ R104, R3, R13, R104 ;  /* 0x0000000d03687223 */ /* 0x000fe20000010068 */
[----:B------:R-:W-:Y:S01]  /*0d50*/  FMUL.FTZ R15, R8, UR11 ;  /* 0x0000000b080f7c20 */ /* 0x000fe20008410000 */
[----:B------:R-:W-:Y:S01]  /*0d60*/  FMUL.FTZ R13, R10, UR11 ;  /* 0x0000000b0a0d7c20 */ /* 0x000fe20008410000 */
[----:B------:R-:W-:-:S02]  /*0d70*/  SHF.L.U32 R18, R187, 0x10, RZ ;  /* 0x00000010bb127819 */ /* 0x000fc400000006ff */
[----:B------:R-:W-:Y:S02]  /*0d80*/  PRMT R184, R184, 0x7632, R184 ;  /* 0x00007632b8b87816 */ /* 0x000fe400000000b8 */
[----:B------:R-:W-:Y:S01]  /*0d90*/  PRMT R188, R188, 0x7632, R188 ;  /* 0x00007632bcbc7816 */ /* 0x000fe200000000bc */
[----:B-1----:R-:W-:Y:S01]  /*0da0*/  FMUL.FTZ R213, R66, R197 ;  /* 0x000000c542d57220 */ /* 0x002fe20000410000 */
[----:B------:R-:W-:Y:S01]  /*0db0*/  SHF.L.U32 R19, R193, 0x10, RZ ;  /* 0x00000010c1137819 */ /* 0x000fe200000006ff */
[----:B------:R-:W-:Y:S01]  /*0dc0*/  FADD.FTZ R124, R124, R239 ;  /* 0x000000ef7c7c7221 */ /* 0x000fe20000010000 */
[-C--:B------:R-:W-:Y:S01]  /*0dd0*/  FFMA.FTZ R8, R60, R239.reuse, R241 ;  /* 0x000000ef3c087223 */ /* 0x080fe200000100f1 */
[----:B------:R-:W-:Y:S01]  /*0de0*/  FFMA.FTZ R108, R13, R239, R108 ;  /* 0x000000ef0d6c7223 */ /* 0x000fe2000001006c */
[----:B------:R-:W-:Y:S01]  /*0df0*/  FADD.FTZ R154, R154, R197 ;  /* 0x000000c59a9a7221 */ /* 0x000fe20000010000 */
[----:B------:R-:W-:Y:S01]  /*0e00*/  FFMA.FTZ R138, R15, R197, R138 ;  /* 0x000000c50f8a7223 */ /* 0x000fe2000001008a */
[----:B------:R-:W-:Y:S01]  /*0e10*/  SHF.L.U32 R239, R191, 0x10, RZ ;  /* 0x00000010bfef7819 */ /* 0x000fe200000006ff */
[----:B------:R-:W-:Y:S01]  /*0e20*/  FADD.FTZ R197, -R227, R18 ;  /* 0x00000012e3c57221 */ /* 0x000fe20000010100 */
[----:B------:R-:W-:Y:S01]  /*0e30*/  PRMT R192, R192, 0x7632, R192 ;  /* 0x00007632c0c07816 */ /* 0x000fe200000000c0 */
[----:B------:R-:W-:-:S02]  /*0e40*/  IMAD.U32 R18, R184, 0x10000, RZ ;  /* 0x00010000b8127824 */ /* 0x000fc400078e00ff */
[----:B------:R-:W-:Y:S01]  /*0e50*/  FADD.FTZ R122, R122, R19 ;  /* 0x000000137a7a7221 */ /* 0x000fe20000010000 */
[----:B------:R-:W-:Y:S02]  /*0e60*/  IMAD.U32 R184, R188, 0x10000, RZ ;  /* 0x00010000bcb87824 */ /* 0x000fe400078e00ff */
[-C--:B------:R-:W-:Y:S01]  /*0e70*/  FFMA.FTZ R106, R15, R19.reuse, R106 ;  /* 0x000000130f6a7223 */ /* 0x080fe2000001006a */
[----:B------:R-:W-:Y:S01]  /*0e80*/  FFMA.FTZ R10, R58, R19, R213 ;  /* 0x000000133a0a7223 */ /* 0x000fe200000100d5 */
[----:B------:R-:W-:Y:S01]  /*0e90*/  FADD.FTZ R152, R152, R17 ;  /* 0x0000001198987221 */ /* 0x000fe20000010000 */
[----:B------:R-:W-:Y:S01]  /*0ea0*/  FFMA.FTZ R136, R3, R17, R136 ;  /* 0x0000001103887223 */ /* 0x000fe20000010088 */
[----:B------:R-:W-:Y:S02]  /*0eb0*/  IMAD.U32 R19, R195, 0x10000, RZ ;  /* 0x00010000c3137824 */ /* 0x000fe400078e00ff */
[----:B------:R-:W-:Y:S01]  /*0ec0*/  FMUL.FTZ R197, R197, UR11 ;  /* 0x0000000bc5c57c20 */ /* 0x000fe20008410000 */
[----:B------:R-:W-:Y:S01]  /*0ed0*/  SHF.L.U32 R192, R192, 0x10, RZ ;  /* 0x00000010c0c07819 */ /* 0x000fe200000006ff */
[----:B------:R-:W-:Y:S01]  /*0ee0*/  FMUL.FTZ R17, R70, R239 ;  /* 0x000000ef46117220 */ /* 0x000fe20000410000 */
[----:B------:R-:W-:Y:S01]  /*0ef0*/  FMUL.FTZ R188, R65, R184 ;  /* 0x000000b841bc7220 */ /* 0x000fe20000410000 */
[----:B------:R-:W-:Y:S01]  /*0f00*/  PRMT R185, R185, 0x7632, R185 ;  /* 0x00007632b9b97816 */ /* 0x000fe200000000b9 */
[----:B------:R-:W-:Y:S01]  /*0f10*/  FADD.FTZ R126, R126, R19 ;  /* 0x000000137e7e7221 */ /* 0x000fe20000010000 */
[-C--:B------:R-:W-:Y:S01]  /*0f20*/  FFMA.FTZ R110, R197, R19.reuse, R110 ;  /* 0x00000013c56e7223 */ /* 0x080fe2000001006e */
[----:B------:R-:W-:Y:S01]  /*0f30*/  FFMA.FTZ R19, R62, R19, R17 ;  /* 0x000000133e137223 */ /* 0x000fe20000010011 */
[----:B------:R-:W-:Y:S01]  /*0f40*/  FFMA.FTZ R17, R57, R192, R188 ;  /* 0x000000c039117223 */ /* 0x000fe200000100bc */
[----:B------:R-:W-:Y:S01]  /*0f50*/  PRMT R187, R186, 0x7632, R187 ;  /* 0x00007632babb7816 */ /* 0x000fe200000000bb */
[----:B------:R-:W-:Y:S01]  /*0f60*/  FADD.FTZ R18, -R227, R18 ;  /* 0x00000012e3127221 */ /* 0x000fe20000010100 */
[----:B------:R-:W-:-:S02]  /*0f70*/  PRMT R186, R189, 0x7632, R186 ;  /* 0x00007632bdba7816 */ /* 0x000fc400000000ba */
[----:B------:R-:W-:Y:S01]  /*0f80*/  SHF.L.U32 R188, R185, 0x10, RZ ;  /* 0x00000010b9bc7819 */ /* 0x000fe200000006ff */
[----:B------:R-:W-:Y:S01]  /*0f90*/  FMUL.FTZ R18, R18, UR11 ;  /* 0x0000000b12127c20 */ /* 0x000fe20008410000 */
[----:B------:R-:W-:Y:S02]  /*0fa0*/  PRMT R193, R193, 0x7632, R193 ;  /* 0x00007632c1c17816 */ /* 0x000fe400000000c1 */
[----:B------:R-:W-:Y:S01]  /*0fb0*/  SHF.L.U32 R186, R186, 0x10, RZ ;  /* 0x00000010baba7819 */ /* 0x000fe200000006ff */
[----:B------:R-:W-:Y:S01]  /*0fc0*/  FADD.FTZ R216, -R227, R188 ;  /* 0x000000bce3d87221 */ /* 0x000fe20000010100 */
[----:B------:R-:W-:Y:S01]  /*0fd0*/  FADD.FTZ R121, R121, R192 ;  /* 0x000000c079797221 */ /* 0x000fe20000010000 */
[----:B------:R-:W-:Y:S01]  /*0fe0*/  FFMA.FTZ R105, R18, R192, R105 ;  /* 0x000000c012697223 */ /* 0x000fe20000010069 */
[----:B------:R-:W-:Y:S01]  /*0ff0*/  PRMT R185, R190, 0x7632, R185 ;  /* 0x00007632beb97816 */ /* 0x000fe200000000b9 */
[----:B------:R-:W-:Y:S02]  /*1000*/  IMAD.U32 R212, R187, 0x10000, RZ ;  /* 0x00010000bbd47824 */ /* 0x000fe400078e00ff */
[----:B------:R-:W-:Y:S01]  /*1010*/  FMUL.FTZ R216, R216, UR11 ;  /* 0x0000000bd8d87c20 */ /* 0x000fe20008410000 */
[----:B------:R-:W-:-:S02]  /*1020*/  IMAD.U32 R190, R193, 0x10000, RZ ;  /* 0x00010000c1be7824 */ /* 0x000fc400078e00ff */
[----:B------:R-:W-:Y:S01]  /*1030*/  FMUL.FTZ R192, R67, R186 ;  /* 0x000000ba43c07220 */ /* 0x000fe20000410000 */
[----:B------:R-:W-:Y:S01]  /*1040*/  PRMT R187, R187, 0x7632, R187 ;  /* 0x00007632bbbb7816 */ /* 0x000fe200000000bb */
[----:B------:R-:W-:Y:S01]  /*1050*/  FADD.FTZ R123, R123, R190 ;  /* 0x000000be7b7b7221 */ /* 0x000fe20000010000 */
[-C--:B------:R-:W-:Y:S01]  /*1060*/  FFMA.FTZ R107, R216, R190.reuse, R107 ;  /* 0x000000bed86b7223 */ /* 0x080fe2000001006b */
[----:B------:R-:W-:Y:S01]  /*1070*/  FFMA.FTZ R213, R59, R190, R192 ;  /* 0x000000be3bd57223 */ /* 0x000fe200000100c0 */
[----:B------:R-:W-:Y:S01]  /*1080*/  SHF.L.U32 R190, R187, 0x10, RZ ;  /* 0x00000010bbbe7819 */ /* 0x000fe200000006ff */
[----:B------:R-:W-:Y:S02]  /*1090*/  IMAD.U32 R188, R185, 0x10000, RZ ;  /* 0x00010000b9bc7824 */ /* 0x000fe400078e00ff */
[----:B------:R-:W-:Y:S02]  /*10a0*/  FFMA.FTZ R185, R3, R12, RZ ;  /* 0x0000000c03b97223 */ /* 0x000fe400000100ff */
[----:B------:R-:W-:Y:S01]  /*10b0*/  FADD.FTZ R226, -R227, R190 ;  /* 0x000000bee3e27221 */ /* 0x000fe20000010100 */
[----:B------:R-:W-:-:S04]  /*10c0*/  FADD.FTZ R190, RZ, R12 ;  /* 0x0000000cffbe7221 */ /* 0x000fc80000010000 */
[----:B------:R-:W-:Y:S01]  /*10d0*/  FADD.FTZ R187, R190, R17 ;  /* 0x00000011bebb7221 */ /* 0x000fe20000010000 */
[----:B------:R-:W-:Y:S01]  /*10e0*/  FFMA.FTZ R190, R18, R17, R185 ;  /* 0x0000001112be7223 */ /* 0x000fe200000100b9 */
[----:B------:R-:W-:Y:S01]  /*10f0*/  PRMT R194, R194, 0x7632, R194 ;  /* 0x00007632c2c27816 */ /* 0x000fe200000000c2 */
[----:B------:R-:W-:Y:S01]  /*1100*/  FADD.FTZ R212, -R227, R212 ;  /* 0x000000d4e3d47221 */ /* 0x000fe20000010100 */
[----:B------:R-:W-:Y:S01]  /*1110*/  FADD.FTZ R192, R187, R10 ;  /* 0x0000000abbc07221 */ /* 0x000fe20000010000 */
[----:B------:R-:W-:Y:S01]  /*1120*/  FFMA.FTZ R185, R15, R10, R190 ;  /* 0x0000000a0fb97223 */ /* 0x000fe200000100be */
[----:B------:R-:W-:Y:S01]  /*1130*/  SHF.L.U32 R194, R194, 0x10, RZ ;  /* 0x00000010c2c27819 */ /* 0x000fe200000006ff */
[----:B------:R-:W-:Y:S01]  /*1140*/  FMUL.FTZ R214, R212, UR11 ;  /* 0x0000000bd4d67c20 */ /* 0x000fe20008410000 */
[----:B------:R-:W-:Y:S01]  /*1150*/  PRMT R191, R191, 0x7632, R191 ;  /* 0x00007632bfbf7816 */ /* 0x000fe200000000bf */
[----:B------:R-:W-:Y:S01]  /*1160*/  FMUL.FTZ R212, R69, R188 ;  /* 0x000000bc45d47220 */ /* 0x000fe20000410000 */
[----:B------:R-:W-:Y:S01]  /*1170*/  FADD.FTZ R187, R192, R213 ;  /* 0x000000d5c0bb7221 */ /* 0x000fe20000010000 */
[----:B------:R-:W-:Y:S01]  /*1180*/  FFMA.FTZ R190, R216, R213, R185 ;  /* 0x000000d5d8be7223 */ /* 0x000fe200000100b9 */
[----:B------:R-:W-:Y:S01]  /*1190*/  PRMT R195, R195, 0x7632, R195 ;  /* 0x00007632c3c37816 */ /* 0x000fe200000000c3 */
[----:B------:R-:W-:Y:S01]  /*11a0*/  FFMA.FTZ R212, R61, R194, R212 ;  /* 0x000000c23dd47223 */ /* 0x000fe200000100d4 */
[----:B------:R-:W-:Y:S01]  /*11b0*/  SHF.L.U32 R238, R191, 0x10, RZ ;  /* 0x00000010bfee7819 */ /* 0x000fe200000006ff */
        /* <DEDUP_REMOVED lines=8> */
[----:B------:R-:W-:-:S02]  /*1240*/  IMAD.U32 R194, R195, 0x10000, RZ ;  /* 0x00010000c3c27824 */ /* 0x000fc400078e00ff */
[----:B------:R-:W-:Y:S01]  /*1250*/  FMUL.FTZ R240, R71, R238 ;  /* 0x000000ee47f07220 */ /* 0x000fe20000410000 */
[----:B------:R-:W-:Y:S01]  /*1260*/  FADD.FTZ R184, R187, R212 ;  /* 0x000000d4bbb87221 */ /* 0x000fe20000010000 */
[----:B------:R-:W-:Y:S01]  /*1270*/  FFMA.FTZ R186, R214, R212, R185 ;  /* 0x000000d4d6ba7223 */ /* 0x000fe200000100b9 */
[----:B------:R-:W-:Y:S01]  /*1280*/  FADD.FTZ R156, R156, R225 ;  /* 0x000000e19c9c7221 */ /* 0x000fe20000010000 */
[----:B------:R-:W-:Y:S01]  /*1290*/  FFMA.FTZ R140, R13, R225, R140 ;  /* 0x000000e10d8c7223 */ /* 0x000fe2000001008c */
[----:B------:R-:W-:Y:S01]  /*12a0*/  FMUL.FTZ R226, R226, UR11 ;  /* 0x0000000be2e27c20 */ /* 0x000fe20008410000 */
        /* <DEDUP_REMOVED lines=11> */
[----:B------:R-:W-:-:S02]  /*1360*/  VIADD R238, R14, 0x80 ;  /* 0x000000800eee7836 */ /* 0x000fc40000000000 */
[----:B------:R-:W-:Y:S01]  /*1370*/  FADD.FTZ R239, R184, R225 ;  /* 0x000000e1b8ef7221 */ /* 0x000fe20000010000 */
[----:B------:R-:W-:-:S07]  /*1380*/  FFMA.FTZ R240, R226, R225, R186 ;  /* 0x000000e1e2f07223 */ /* 0x000fce00000100ba */
.L_x_786:
[----:B------:R-:W-:Y:S05]  /*1390*/  BSYNC.RECONVERGENT B0 ;  /* 0x0000000000007941 */ /* 0x000fea0003800200 */
.L_x_785:
        /* <DEDUP_REMOVED lines=14> */
[----:B------:R-:W1:Y:S02]  /*1480*/  @P0 LDC.64 R230, c[0x0][0x438] ;  /* 0x00010e00ffe60b82 */ /* 0x000e640000000a00 */
[----:B-1----:R-:W-:-:S04]  /*1490*/  @P0 IMAD.WIDE.U32 R244, R238, 0x10, R230 ;  /* 0x00000010eef40825 */ /* 0x002fc800078e00e6 */
[----:B0-----:R-:W-:Y:S01]  /*14a0*/  IMAD.WIDE.U32 R230, R238, 0x8, R6 ;  /* 0x00000008eee67825 */ /* 0x001fe200078e0006 */
[----:B------:R-:W5:Y:S05]  /*14b0*/  @P0 LDG.E.128 R52, desc[UR16][R244.64] ;  /* 0x00000010f4340981 */ /* 0x000f6a000c1e1d00 */
[----:B------:R-:W5:Y:S01]  /*14c0*/  LDG.E.64 R230, desc[UR16][R230.64] ;  /* 0x00000010e6e67981 */ /* 0x000f62000c1e1b00 */
[----:B------:R-:W-:-:S04]  /*14d0*/  ISETP.NE.U32.AND P1, PT, RZ, UR20, PT ;  /* 0x00000014ff007c0c */ /* 0x000fc8000bf25070 */
[----:B------:R-:W-:-:S13]  /*14e0*/  ISETP.NE.AND.EX P1, PT, RZ, UR21, PT, P1 ;  /* 0x00000015ff007c0c */ /* 0x000fda000bf25310 */
[----:B------:R-:W0:Y:S02]  /*14f0*/  @P1 LDC.64 R4, c[0x0][0x3b8] ;  /* 0x0000ee00ff041b82 */ /* 0x000e240000000a00 */
[----:B0-----:R-:W-:-:S05]  /*1500*/  @P1 IMAD.WIDE.U32 R4, R238, 0x8, R4 ;  /* 0x00000008ee041825 */ /* 0x001fca00078e0004 */
[----:B------:R0:W5:Y:S01]  /*1510*/  @P1 LDG.E.64 R236, desc[UR16][R4.64] ;  /* 0x0000001004ec1981 */ /* 0x000162000c1e1b00 */
[----:B------:R-:W-:Y:S02]  /*1520*/  IADD3 R238, PT, PT, R238, 0x80, RZ ;  /* 0x00000080eeee7810 */ /* 0x000fe40007ffe0ff */
[----:B---3--:R-:W-:-:S05]  /*1530*/  SHF.L.U32 R0, R184, 0x10, RZ ;  /* 0x00000010b8007819 */ /* 0x008fca00000006ff */
[----:B------:R-:W-:Y:S01]  /*1540*/  FADD.FTZ R0, -R227, R0 ;  /* 0x00000000e3007221 */ /* 0x000fe20000010100 */
[----:B----4-:R-:W-:-:S03]  /*1550*/  IMAD.U32 R9, R188, 0x10000, RZ ;  /* 0x00010000bc097824 */ /* 0x010fc600078e00ff */
[----:B------:R-:W-:Y:S01]  /*1560*/  FMUL.FTZ R11, R0, UR11 ;  /* 0x0000000b000b7c20 */ /* 0x000fe20008410000 */
[----:B------:R-:W-:Y:S02]  /*1570*/  IMAD.U32 R0, R185, 0x10000, RZ ;  /* 0x00010000b9007824 */ /* 0x000fe400078e00ff */
[----:B-----5:R-:W-:Y:S01]  /*1580*/  FMUL.FTZ R199, R80, R9 ;  /* 0x0000000950c77220 */ /* 0x020fe20000410000 */
[----:B--2---:R-:W-:Y:S01]  /*1590*/  SHF.L.U32 R7, R192, 0x10, RZ ;  /* 0x00000010c0077819 */ /* 0x004fe200000006ff */
[----:B------:R-:W-:-:S04]  /*15a0*/  FADD.FTZ R0, -R227, R0 ;  /* 0x00000000e3007221 */ /* 0x000fc80000010100 */
[----:B------:R-:W-:Y:S01]  /*15b0*/  FADD.FTZ R48, R48, R7 ;  /* 0x0000000730307221 */ /* 0x000fe20000010000 */
[-C--:B------:R-:W-:Y:S01]  /*15c0*/  FFMA.FTZ R6, R72, R7.reuse, R199 ;  /* 0x0000000748067223 */ /* 0x080fe200000100c7 */
[----:B------:R-:W-:Y:S01]  /*15d0*/  FFMA.FTZ R44, R11, R7, R44 ;  /* 0x000000070b2c7223 */ /* 0x000fe2000001002c */
[----:B------:R-:W-:Y:S01]  /*15e0*/  SHF.L.U32 R7, R189, 0x10, RZ ;  /* 0x00000010bd077819 */ /* 0x000fe200000006ff */
[----:B------:R-:W-:Y:S01]  /*15f0*/  FADD.FTZ R40, R40, R9 ;  /* 0x0000000928287221 */ /* 0x000fe20000010000 */
[----:B------:R-:W-:Y:S01]  /*1600*/  FFMA.FTZ R36, R11, R9, R36 ;  /* 0x000000090b247223 */ /* 0x000fe20000010024 */
[----:B0-----:R-:W-:Y:S02]  /*1610*/  IMAD.U32 R5, R193, 0x10000, RZ ;  /* 0x00010000c1057824 */ /* 0x001fe400078e00ff */
[----:B------:R-:W-:Y:S01]  /*1620*/  FMUL.FTZ R9, R0, UR11 ;  /* 0x0000000b00097c20 */ /* 0x000fe20008410000 */
[----:B------:R-:W-:Y:S01]  /*1630*/  FMUL.FTZ R199, R82, R7 ;  /* 0x0000000752c77220 */ /* 0x000fe20000410000 */
[----:B------:R-:W-:-:S03]  /*1640*/  SHF.L.U32 R0, R186, 0x10, RZ ;  /* 0x00000010ba007819 */ /* 0x000fc600000006ff */
[-C--:B------:R-:W-:Y:S01]  /*1650*/  FFMA.FTZ R4, R74, R5.reuse, R199 ;  /* 0x000000054a047223 */ /* 0x080fe200000100c7 */
[----:B------:R-:W-:Y:S02]  /*1660*/  IMAD.U32 R199, R190, 0x10000, RZ ;  /* 0x00010000bec77824 */ /* 0x000fe400078e00ff */
[----:B------:R-:W-:Y:S01]  /*1670*/  FADD.FTZ R0, -R227, R0 ;  /* 0x00000000e3007221 */ /* 0x000fe20000010100 */
[----:B------:R-:W-:Y:S01]  /*1680*/  PRMT R184, R184, 0x7632, R184 ;  /* 0x00007632b8b87816 */ /* 0x000fe200000000b8 */
[----:B------:R-:W-:Y:S01]  /*1690*/  FADD.FTZ R50, R50, R5 ;  /* 0x0000000532327221 */ /* 0x000fe20000010000 */
[C---:B------:R-:W-:Y:S01]  /*16a0*/  FFMA.FTZ R46, R9.reuse, R5, R46 ;  /* 0x00000005092e7223 */ /* 0x040fe2000001002e */
[----:B------:R-:W-:Y:S01]  /*16b0*/  SHF.L.U32 R5, R194, 0x10, RZ ;  /* 0x00000010c2057819 */ /* 0x000fe200000006ff */
[----:B------:R-:W-:Y:S01]  /*16c0*/  FADD.FTZ R42, R42, R7 ;  /* 0x000000072a2a7221 */ /* 0x000fe20000010000 */
[----:B------:R-:W-:Y:S01]  /*16d0*/  FFMA.FTZ R38, R9, R7, R38 ;  /* 0x0000000709267223 */ /* 0x000fe20000010026 */
[----:B------:R-:W-:Y:S01]  /*16e0*/  FMUL.FTZ R209, R84, R199 ;  /* 0x000000c754d17220 */ /* 0x000fe20000410000 */
[----:B------:R-:W-:Y:S01]  /*16f0*/  FMUL.FTZ R7, R0, UR11 ;  /* 0x0000000b00077c20 */ /* 0x000fe20008410000 */
[----:B------:R-:W-:Y:S01]  /*1700*/  SHF.L.U32 R184, R184, 0x10, RZ ;  /* 0x00000010b8b87819 */ /* 0x000fe200000006ff */
[----:B------:R-:W-:Y:S01]  /*1710*/  IMAD.U32 R0, R187, 0x10000, RZ ;  /* 0x00010000bb007824 */ /* 0x000fe200078e00ff */
[----:B------:R-:W-:Y:S01]  /*1720*/  PRMT R188, R188, 0x7632, R188 ;  /* 0x00007632bcbc7816 */ /* 0x000fe200000000bc */
[----:B------:R-:W-:Y:S01]  /*1730*/  FFMA.FTZ R2, R76, R5, R209 ;  /* 0x000000054c027223 */ /* 0x000fe200000100d1 */
[----:B------:R-:W-:Y:S01]  /*1740*/  SHF.L.U32 R209, R191, 0x10, RZ ;  /* 0x00000010bfd17819 */ /* 0x000fe200000006ff */
[C---:B------:R-:W-:Y:S01]  /*1750*/  FADD.FTZ R0, -R227.reuse, R0 ;  /* 0x00000000e3007221 */ /* 0x040fe20000010100 */
[----:B------:R-:W-:Y:S01]  /*1760*/  PRMT R192, R192, 0x7632, R192 ;  /* 0x00007632c0c07816 */ /* 0x000fe200000000c0 */
[----:B------:R-:W-:Y:S01]  /*1770*/  FADD.FTZ R184, -R227, R184 ;  /* 0x000000b8e3b87221 */ /* 0x000fe20000010100 */
[----:B------:R-:W-:-:S02]  /*1780*/  IMAD.U32 R188, R188, 0x10000, RZ ;  /* 0x00010000bcbc7824 */ /* 0x000fc400078e00ff */
[----:B------:R-:W-:Y:S01]  /*1790*/  FADD.FTZ R32, R32, R5 ;  /* 0x0000000520207221 */ /* 0x000fe20000010000 */
[C---:B------:R-:W-:Y:S01]  /*17a0*/  FFMA.FTZ R28, R7.reuse, R5, R28 ;  /* 0x00000005071c7223 */ /* 0x040fe2000001001c */
[----:B------:R-:W-:Y:S01]  /*17b0*/  FADD.FTZ R24, R24, R199 ;  /* 0x000000c718187221 */ /* 0x000fe20000010000 */
[----:B------:R-:W-:Y:S01]  /*17c0*/  FFMA.FTZ R20, R7, R199, R20 ;  /* 0x000000c707147223 */ /* 0x000fe20000010014 */
[----:B------:R-:W-:Y:S02]  /*17d0*/  IMAD.U32 R199, R195, 0x10000, RZ ;  /* 0x00010000c3c77824 */ /* 0x000fe400078e00ff */
[----:B------:R-:W-:Y:S01]  /*17e0*/  FMUL.FTZ R5, R0, UR11 ;  /* 0x0000000b00057c20 */ /* 0x000fe20008410000 */
[----:B------:R-:W-:Y:S01]  /*17f0*/  FMUL.FTZ R221, R86, R209 ;  /* 0x000000d156dd7220 */ /* 0x000fe20000410000 */
[----:B------:R-:W-:Y:S01]  /*1800*/  SHF.L.U32 R192, R192, 0x10, RZ ;  /* 0x00000010c0c07819 */ /* 0x000fe200000006ff */
[----:B------:R-:W-:Y:S01]  /*1810*/  FMUL.FTZ R196, R184, UR11 ;  /* 0x0000000bb8c47c20 */ /* 0x000fe20008410000 */
[----:B------:R-:W-:Y:S01]  /*1820*/  PRMT R185, R185, 0x7632, R185 ;  /* 0x00007632b9b97816 */ /* 0x000fe200000000b9 */
[----:B------:R-:W-:Y:S01]  /*1830*/  FMUL.FTZ R184, R81, R188 ;  /* 0x000000bc51b87220 */ /* 0x000fe20000410000 */
[----:B------:R-:W-:Y:S01]  /*1840*/  FADD.FTZ R34, R34, R199 ;  /* 0x000000c722227221 */ /* 0x000fe20000010000 */
[-C--:B------:R-:W-:Y:S01]  /*1850*/  FFMA.FTZ R30, R5, R199.reuse, R30 ;  /* 0x000000c7051e7223 */ /* 0x080fe2000001001e */
[----:B------:R-:W-:Y:S01]  /*1860*/  FFMA.FTZ R0, R78, R199, R221 ;  /* 0x000000c74e007223 */ /* 0x000fe200000100dd */
[----:B------:R-:W-:Y:S01]  /*1870*/  FFMA.FTZ R199, R73, R192, R184 ;  /* 0x000000c049c77223 */ /* 0x000fe200000100b8 */
[----:B------:R-:W-:Y:S01]  /*1880*/  PRMT R189, R189, 0x7632, R189 ;  /* 0x00007632bdbd7816 */ /* 0x000fe200000000bd */
[----:B------:R-:W-:-:S02]  /*1890*/  IMAD.U32 R184, R185, 0x10000, RZ ;  /* 0x00010000b9b87824 */ /* 0x000fc400078e00ff */
[----:B------:R-:W-:Y:S01]  /*18a0*/  FADD.FTZ R49, R49, R192 ;  /* 0x000000c031317221 */ /* 0x000fe20000010000 */
[----:B------:R-:W-:Y:S01]  /*18b0*/  FFMA.FTZ R45, R196, R192, R45 ;  /* 0x000000c0c42d7223 */ /* 0x000fe2000001002d */
[----:B------:R-:W-:Y:S01]  /*18c0*/  PRMT R193, R193, 0x7632, R193 ;  /* 0x00007632c1c17816 */ /* 0x000fe200000000c1 */
[----:B------:R-:W-:Y:S01]  /*18d0*/  FADD.FTZ R184, -R227, R184 ;  /* 0x000000b8e3b87221 */ /* 0x000fe20000010100 */
[----:B------:R-:W-:Y:S02]  /*18e0*/  SHF.L.U32 R192, R189, 0x10, RZ ;  /* 0x00000010bdc07819 */ /* 0x000fe400000006ff */
[----:B------:R-:W-:Y:S01]  /*18f0*/  PRMT R190, R190, 0x7632, R190 ;  /* 0x00007632bebe7816 */ /* 0x000fe200000000be */
[----:B------:R-:W-:Y:S01]  /*1900*/  FADD.FTZ R41, R41, R188 ;  /* 0x000000bc29297221 */ /* 0x000fe20000010000 */
[----:B------:R-:W-:Y:S01]  /*1910*/  FFMA.FTZ R37, R196, R188, R37 ;  /* 0x000000bcc4257223 */ /* 0x000fe20000010025 */
[----:B------:R-:W-:Y:S01]  /*1920*/  FMUL.FTZ R204, R184, UR11 ;  /* 0x0000000bb8cc7c20 */ /* 0x000fe20008410000 */
[----:B------:R-:W-:Y:S01]  /*1930*/  PRMT R186, R186, 0x7632, R186 ;  /* 0x00007632baba7816 */ /* 0x000fe200000000ba */
[----:B------:R-:W-:-:S02]  /*1940*/  IMAD.U32 R188, R193, 0x10000, RZ ;  /* 0x00010000c1bc7824 */ /* 0x000fc400078e00ff */
[----:B------:R-:W-:Y:S01]  /*1950*/  FMUL.FTZ R184, R83, R192 ;  /* 0x000000c053b87220 */ /* 0x000fe20000410000 */
[----:B------:R-:W-:Y:S02]  /*1960*/  PRMT R194, R194, 0x7632, R194 ;  /* 0x00007632c2c27816 */ /* 0x000fe400000000c2 */
[----:B------:R-:W-:Y:S01]  /*1970*/  SHF.L.U32 R190, R190, 0x10, RZ ;  /* 0x00000010bebe7819 */ /* 0x000fe200000006ff */
[----:B------:R-:W-:Y:S01]  /*1980*/  FADD.FTZ R26, R26, R209 ;  /* 0x000000d11a1a7221 */ /* 0x000fe20000010000 */
[----:B------:R-:W-:Y:S01]  /*1990*/  FFMA.FTZ R22, R5, R209, R22 ;  /* 0x000000d105167223 */ /* 0x000fe20000010016 */
[----:B------:R-:W-:Y:S01]  /*19a0*/  SHF.L.U32 R186, R186, 0x10, RZ ;  /* 0x00000010baba7819 */ /* 0x000fe200000006ff */
[----:B------:R-:W-:Y:S01]  /*19b0*/  FFMA.FTZ R209, R75, R188, R184 ;  /* 0x000000bc4bd17223 */ /* 0x000fe200000100b8 */
[----:B------:R-:W-:Y:S02]  /*19c0*/  IMAD.U32 R194, R194, 0x10000, RZ ;  /* 0x00010000c2c27824 */ /* 0x000fe400078e00ff */
[----:B------:R-:W-:Y:S01]  /*19d0*/  FMUL.FTZ R184, R85, R190 ;  /* 0x000000be55b87220 */ /* 0x000fe20000410000 */
[----:B------:R-:W-:-:S03]  /*19e0*/  FADD.FTZ R186, -R227, R186 ;  /* 0x000000bae3ba7221 */ /* 0x000fc60000010100 */
[----:B------:R-:W-:Y:S01]  /*19f0*/  FFMA.FTZ R223, R77, R194, R184 ;  /* 0x000000c24ddf7223 */ /* 0x000fe200000100b8 */
[----:B------:R-:W-:Y:S01]  /*1a00*/  FADD.FTZ R184, R239, R6 ;  /* 0x00000006efb87221 */ /* 0x000fe20000010000 */
[----:B------:R-:W-:Y:S01]  /*1a10*/  FFMA.FTZ R185, R11, R6, R240 ;  /* 0x000000060bb97223 */ /* 0x000fe200000100f0 */
[----:B------:R-:W-:Y:S01]  /*1a20*/  FMUL.FTZ R218, R186, UR11 ;  /* 0x0000000bbada7c20 */ /* 0x000fe20008410000 */
[----:B------:R-:W-:Y:S01]  /*1a30*/  PRMT R186, R187, 0x7632, R186 ;  /* 0x00007632bbba7816 */ /* 0x000fe200000000ba */
[----:B------:R-:W-:Y:S01]  /*1a40*/  FADD.FTZ R187, R184, R199 ;  /* 0x000000c7b8bb7221 */ /* 0x000fe20000010000 */
[----:B------:R-:W-:Y:S01]  /*1a50*/  FFMA.FTZ R184, R196, R199, R185 ;  /* 0x000000c7c4b87223 */ /* 0x000fe200000100b9 */
[----:B------:R-:W-:Y:S01]  /*1a60*/  FADD.FTZ R51, R51, R188 ;  /* 0x000000bc33337221 */ /* 0x000fe20000010000 */
[----:B------:R-:W-:Y:S01]  /*1a70*/  FFMA.FTZ R47, R204, R188, R47 ;  /* 0x000000bccc2f7223 */ /* 0x000fe2000001002f */
[----:B------:R-:W-:Y:S01]  /*1a80*/  SHF.L.U32 R188, R186, 0x10, RZ ;  /* 0x00000010babc7819 */ /* 0x000fe200000006ff */
[----:B------:R-:W-:Y:S01]  /*1a90*/  FADD.FTZ R186, R187, R4 ;  /* 0x00000004bbba7221 */ /* 0x000fe20000010000 */
[----:B------:R-:W-:Y:S01]  /*1aa0*/  FFMA.FTZ R185, R9, R4, R184 ;  /* 0x0000000409b97223 */ /* 0x000fe200000100b8 */
[----:B------:R-:W-:-:S02]  /*1ab0*/  PRMT R191, R191, 0x7632, R191 ;  /* 0x00007632bfbf7816 */ /* 0x000fc400000000bf */
[----:B------:R-:W-:Y:S01]  /*1ac0*/  FADD.FTZ R187, R186, R209 ;  /* 0x000000d1babb7221 */ /* 0x000fe20000010000 */
[C---:B------:R-:W-:Y:S01]  /*1ad0*/  FFMA.FTZ R184, R204.reuse, R209, R185 ;  /* 0x000000d1ccb87223 */ /* 0x040fe200000100b9 */
[----:B------:R-:W-:Y:S01]  /*1ae0*/  FADD.FTZ R43, R43, R192 ;  /* 0x000000c02b2b7221 */ /* 0x000fe20000010000 */
[----:B------:R-:W-:Y:S01]  /*1af0*/  FFMA.FTZ R39, R204, R192, R39 ;  /* 0x000000c0cc277223 */ /* 0x000fe20000010027 */
[----:B------:R-:W-:Y:S01]  /*1b00*/  PRMT R195, R195, 0x7632, R195 ;  /* 0x00007632c3c37816 */ /* 0x000fe200000000c3 */
[----:B------:R-:W-:Y:S01]  /*1b10*/  FADD.FTZ R186, R187, R2 ;  /* 0x00000002bbba7221 */ /* 0x000fe20000010000 */
[----:B------:R-:W-:Y:S01]  /*1b20*/  SHF.L.U32 R192, R191, 0x10, RZ ;  /* 0x00000010bfc07819 */ /* 0x000fe200000006ff */
[----:B------:R-:W-:Y:S01]  /*1b30*/  FFMA.FTZ R185, R7, R2, R184 ;  /* 0x0000000207b97223 */ /* 0x000fe200000100b8 */
[----:B------:R-:W-:Y:S01]  /*1b40*/  FADD.FTZ R33, R33, R194 ;  /* 0x000000c221217221 */ /* 0x000fe20000010000 */
[C---:B------:R-:W-:Y:S01]  /*1b50*/  FFMA.FTZ R29, R218.reuse, R194, R29 ;  /* 0x000000c2da1d7223 */ /* 0x040fe2000001001d */
[----:B------:R-:W-:Y:S01]  /*1b60*/  FADD.FTZ R25, R25, R190 ;  /* 0x000000be19197221 */ /* 0x000fe20000010000 */
[----:B------:R-:W-:Y:S01]  /*1b70*/  FFMA.FTZ R21, R218, R190, R21 ;  /* 0x000000beda157223 */ /* 0x000fe20000010015 */
[----:B------:R-:W-:-:S02]  /*1b80*/  IMAD.U32 R190, R195, 0x10000, RZ ;  /* 0x00010000c3be7824 */ /* 0x000fc400078e00ff */
[----:B------:R-:W-:Y:S01]  /*1b90*/  FMUL.FTZ R194, R87, R192 ;  /* 0x000000c057c27220 */ /* 0x000fe20000410000 */
[----:B------:R-:W-:Y:S01]  /*1ba0*/  FADD.FTZ R188, -R227, R188 ;  /* 0x000000bce3bc7221 */ /* 0x000fe20000010100 */
[----:B------:R-:W-:Y:S01]  /*1bb0*/  FADD.FTZ R187, R186, R223 ;  /* 0x000000dfbabb7221 */ /* 0x000fe20000010000 */
[----:B------:R-:W-:Y:S01]  /*1bc0*/  FFMA.FTZ R184, R218, R223, R185 ;  /* 0x000000dfdab87223 */ /* 0x000fe200000100b9 */
[----:B------:R-:W-:Y:S01]  /*1bd0*/  FFMA.FTZ R221, R79, R190, R194 ;  /* 0x000000be4fdd7223 */ /* 0x000fe200000100c2 */
[----:B------:R-:W-:Y:S01]  /*1be0*/  FMUL.FTZ R224, R188, UR11 ;  /* 0x0000000bbce07c20 */ /* 0x000fe20008410000 */
        /* <DEDUP_REMOVED lines=8> */
.L_x_788:
[----:B------:R-:W-:Y:S05]  /*1c70*/  BSYNC.RECONVERGENT B0 ;  /* 0x0000000000007941 */ /* 0x000fea0003800200 */
.L_x_787:
        /* <DEDUP_REMOVED lines=18> */
[----:B0-----:R-:W-:-:S05]  /*1da0*/  IMAD.WIDE.U32 R202, R238, 0x8, R202 ;  /* 0x00000008eeca7825 */ /* 0x001fca00078e00ca */
[----:B------:R0:W5:Y:S01]  /*1db0*/  LDG.E.64 R228, desc[UR16][R202.64] ;  /* 0x00000010cae47981 */ /* 0x000162000c1e1b00 */
[----:B-1----:R-:W-:-:S05]  /*1dc0*/  @P1 IMAD.WIDE.U32 R200, R238, 0x8, R200 ;  /* 0x00000008eec81825 */ /* 0x002fca00078e00c8 */
[----:B------:R1:W5:Y:S01]  /*1dd0*/  @P1 LDG.E.64 R234, desc[UR16][R200.64] ;  /* 0x00000010c8ea1981 */ /* 0x000362000c1e1b00 */
[----:B------:R-:W-:-:S05]  /*1de0*/  @P0 IMAD.WIDE.U32 R206, R238, 0x10, R206 ;  /* 0x00000010eece0825 */ /* 0x000fca00078e00ce */
[----:B------:R1:W5:Y:S01]  /*1df0*/  @P0 LDG.E.128 R180, desc[UR16][R206.64] ;  /* 0x00000010ceb40981 */ /* 0x000362000c1e1d00 */
[C---:B---3--:R-:W-:Y:S02]  /*1e00*/  PRMT R198, R184.reuse, 0x7632, R198 ;  /* 0x00007632b8c67816 */ /* 0x048fe400000000c6 */
[----:B------:R-:W-:Y:S02]  /*1e10*/  SHF.L.U32 R184, R184, 0x10, RZ ;  /* 0x00000010b8b87819 */ /* 0x000fe400000006ff */
[C---:B------:R-:W-:Y:S02]  /*1e20*/  PRMT R215, R187.reuse, 0x7632, R215 ;  /* 0x00007632bbd77816 */ /* 0x040fe400000000d7 */
[----:B------:R-:W-:Y:S01]  /*1e30*/  SHF.L.U32 R238, R187, 0x10, RZ ;  /* 0x00000010bbee7819 */ /* 0x000fe200000006ff */
[----:B------:R-:W-:Y:S01]  /*1e40*/  FADD.FTZ R184, -R227, R184 ;  /* 0x000000b8e3b87221 */ /* 0x000fe20000010100 */
[----:B----4-:R-:W-:Y:S01]  /*1e50*/  SHF.L.U32 R187, R192, 0x10, RZ ;  /* 0x00000010c0bb7819 */ /* 0x010fe200000006ff */
[C---:B------:R-:W-:Y:S01]  /*1e60*/  IMAD.U32 R208, R185.reuse, 0x10000, RZ ;  /* 0x00010000b9d07824 */ /* 0x040fe200078e00ff */
[----:B------:R-:W-:-:S02]  /*1e70*/  PRMT R205, R185, 0x7632, R205 ;  /* 0x00007632b9cd7816 */ /* 0x000fc400000000cd */
[----:B------:R-:W-:Y:S02]  /*1e80*/  SHF.L.U32 R220, R186, 0x10, RZ ;  /* 0x00000010badc7819 */ /* 0x000fe400000006ff */
[----:B------:R-:W-:Y:S01]  /*1e90*/  SHF.L.U32 R198, R198, 0x10, RZ ;  /* 0x00000010c6c67819 */ /* 0x000fe200000006ff */
[----:B0----5:R-:W-:Y:S01]  /*1ea0*/  FMUL.FTZ R203, R96, R187 ;  /* 0x000000bb60cb7220 */ /* 0x021fe20000410000 */
[----:B------:R-:W-:Y:S01]  /*1eb0*/  PRMT R211, R186, 0x7632, R211 ;  /* 0x00007632bad37816 */ /* 0x000fe200000000d3 */
[----:B--2---:R-:W-:Y:S02]  /*1ec0*/  IMAD.U32 R185, R188, 0x10000, RZ ;  /* 0x00010000bcb97824 */ /* 0x004fe400078e00ff */
[----:B-1----:R-:W-:Y:S01]  /*1ed0*/  FMUL.FTZ R201, R184, UR11 ;  /* 0x0000000bb8c97c20 */ /* 0x002fe20008410000 */
[----:B------:R-:W-:Y:S01]  /*1ee0*/  SHF.L.U32 R207, R193, 0x10, RZ ;  /* 0x00000010c1cf7819 */ /* 0x000fe200000006ff */
[----:B------:R-:W-:Y:S01]  /*1ef0*/  FADD.FTZ R186, -R227, R208 ;  /* 0x000000d0e3ba7221 */ /* 0x000fe20000010100 */
[----:B------:R-:W-:-:S02]  /*1f00*/  IMAD.U32 R210, R205, 0x10000, RZ ;  /* 0x00010000cdd27824 */ /* 0x000fc400078e00ff */
[C---:B------:R-:W-:Y:S01]  /*1f10*/  FADD.FTZ R205, -R227.reuse, R220 ;  /* 0x000000dce3cd7221 */ /* 0x040fe20000010100 */
[----:B------:R-:W-:Y:S01]  /*1f20*/  FADD.FTZ R208, -R227, R198 ;  /* 0x000000c6e3d07221 */ /* 0x000fe20000010100 */
[----:B------:R-:W-:Y:S01]  /*1f30*/  SHF.L.U32 R220, R215, 0x10, RZ ;  /* 0x00000010d7dc7819 */ /* 0x000fe200000006ff */
[----:B------:R-:W-:Y:S01]  /*1f40*/  FADD.FTZ R128, R128, R185 ;  /* 0x000000b980807221 */ /* 0x000fe20000010000 */
[-C--:B------:R-:W-:Y:S01]  /*1f50*/  FFMA.FTZ R198, R88, R185.reuse, R203 ;  /* 0x000000b958c67223 */ /* 0x080fe200000100cb */
[C---:B------:R-:W-:Y:S01]  /*1f60*/  FFMA.FTZ R112, R201.reuse, R185, R112 ;  /* 0x000000b9c9707223 */ /* 0x040fe20000010070 */
[----:B------:R-:W-:Y:S01]  /*1f70*/  FADD.FTZ R160, R160, R187 ;  /* 0x000000bba0a07221 */ /* 0x000fe20000010000 */
[----:B------:R-:W-:Y:S01]  /*1f80*/  FFMA.FTZ R144, R201, R187, R144 ;  /* 0x000000bbc9907223 */ /* 0x000fe20000010090 */
[----:B------:R-:W-:Y:S02]  /*1f90*/  IMAD.U32 R185, R189, 0x10000, RZ ;  /* 0x00010000bdb97824 */ /* 0x000fe400078e00ff */
[----:B------:R-:W-:Y:S01]  /*1fa0*/  FMUL.FTZ R203, R186, UR11 ;  /* 0x0000000bbacb7c20 */ /* 0x000fe20008410000 */
[----:B------:R-:W-:Y:S01]  /*1fb0*/  SHF.L.U32 R215, R194, 0x10, RZ ;  /* 0x00000010c2d77819 */ /* 0x000fe200000006ff */
[----:B------:R-:W-:Y:S01]  /*1fc0*/  FMUL.FTZ R187, R98, R207 ;  /* 0x000000cf62bb7220 */ /* 0x000fe20000410000 */
[----:B------:R-:W-:Y:S01]  /*1fd0*/  SHF.L.U32 R222, R211, 0x10, RZ ;  /* 0x00000010d3de7819 */ /* 0x000fe200000006ff */
[----:B------:R-:W-:Y:S01]  /*1fe0*/  FADD.FTZ R130, R130, R185 ;  /* 0x000000b982827221 */ /* 0x000fe20000010000 */
[-C--:B------:R-:W-:Y:S01]  /*1ff0*/  FFMA.FTZ R114, R203, R185.reuse, R114 ;  /* 0x000000b9cb727223 */ /* 0x080fe20000010072 */
[----:B------:R-:W-:Y:S01]  /*2000*/  FFMA.FTZ R200, R90, R185, R187 ;  /* 0x000000b95ac87223 */ /* 0x000fe200000100bb */
[----:B------:R-:W-:-:S02]  /*2010*/  IMAD.U32 R211, R190, 0x10000, RZ ;  /* 0x00010000bed37824 */ /* 0x000fc400078e00ff */
[----:B------:R-:W-:Y:S01]  /*2020*/  FMUL.FTZ R185, R100, R215 ;  /* 0x000000d764b97220 */ /* 0x000fe20000410000 */
[----:B------:R-:W-:Y:S01]  /*2030*/  PRMT R184, R192, 0x7632, R184 ;  /* 0x00007632c0b87816 */ /* 0x000fe200000000b8 */
[----:B------:R-:W-:Y:S02]  /*2040*/  FMUL.FTZ R205, R205, UR11 ;  /* 0x0000000bcdcd7c20 */ /* 0x000fe40008410000 */
[-C--:B------:R-:W-:Y:S01]  /*2050*/  FFMA.FTZ R202, R92, R211.reuse, R185 ;  /* 0x000000d35cca7223 */ /* 0x080fe200000100b9 */
[----:B------:R-:W-:Y:S01]  /*2060*/  SHF.L.U32 R185, R195, 0x10, RZ ;  /* 0x00000010c3b97819 */ /* 0x000fe200000006ff */
[----:B------:R-:W-:Y:S01]  /*2070*/  FADD.FTZ R238, -R227, R238 ;  /* 0x000000eee3ee7221 */ /* 0x000fe20000010100 */
[----:B------:R-:W-:Y:S01]  /*2080*/  PRMT R188, R188, 0x7632, R188 ;  /* 0x00007632bcbc7816 */ /* 0x000fe200000000bc */
[----:B------:R-:W-:Y:S01]  /*2090*/  IMAD.U32 R184, R184, 0x10000, RZ ;  /* 0x00010000b8b87824 */ /* 0x000fe200078e00ff */
[----:B------:R-:W-:Y:S01]  /*20a0*/  PRMT R186, R193, 0x7632, R186 ;  /* 0x00007632c1ba7816 */ /* 0x000fe200000000ba */
[----:B------:R-:W-:Y:S01]  /*20b0*/  FADD.FTZ R132, R132, R211 ;  /* 0x000000d384847221 */ /* 0x000fe20000010000 */
[----:B------:R-:W-:Y:S01]  /*20c0*/  FFMA.FTZ R116, R205, R211, R116 ;  /* 0x000000d3cd747223 */ /* 0x000fe20000010074 */
[----:B------:R-:W-:Y:S01]  /*20d0*/  FADD.FTZ R162, R162, R207 ;  /* 0x000000cfa2a27221 */ /* 0x000fe20000010000 */
[----:B------:R-:W-:Y:S01]  /*20e0*/  FFMA.FTZ R146, R203, R207, R146 ;  /* 0x000000cfcb927223 */ /* 0x000fe20000010092 */
[----:B------:R-:W-:Y:S01]  /*20f0*/  SHF.L.U32 R187, R191, 0x10, RZ ;  /* 0x00000010bfbb7819 */ /* 0x000fe200000006ff */
[----:B------:R-:W-:Y:S01]  /*2100*/  FMUL.FTZ R207, R238, UR11 ;  /* 0x0000000beecf7c20 */ /* 0x000fe20008410000 */
[----:B------:R-:W-:Y:S01]  /*2110*/  FMUL.FTZ R211, R102, R185 ;  /* 0x000000b966d37220 */ /* 0x000fe20000410000 */
[----:B------:R-:W-:Y:S01]  /*2120*/  SHF.L.U32 R188, R188, 0x10, RZ ;  /* 0x00000010bcbc7819 */ /* 0x000fe200000006ff */
[----:B------:R-:W-:Y:S01]  /*2130*/  FMUL.FTZ R208, R208, UR11 ;  /* 0x0000000bd0d07c20 */ /* 0x000fe20008410000 */
[----:B------:R-:W-:Y:S01]  /*2140*/  PRMT R189, R189, 0x7632, R189 ;  /* 0x00007632bdbd7816 */ /* 0x000fe200000000bd */
[----:B------:R-:W-:Y:S01]  /*2150*/  FMUL.FTZ R192, R97, R184 ;  /* 0x000000b861c07220 */ /* 0x000fe20000410000 */
[----:B------:R-:W-:Y:S01]  /*2160*/  SHF.L.U32 R186, R186, 0x10, RZ ;  /* 0x00000010baba7819 */ /* 0x000fe200000006ff */
[----:B------:R-:W-:Y:S01]  /*2170*/  FADD.FTZ R210, -R227, R210 ;  /* 0x000000d2e3d27221 */ /* 0x000fe20000010100 */
[----:B------:R-:W-:Y:S01]  /*2180*/  FADD.FTZ R134, R134, R187 ;  /* 0x000000bb86867221 */ /* 0x000fe20000010000 */
[-C--:B------:R-:W-:Y:S01]  /*2190*/  FFMA.FTZ R118, R207, R187.reuse, R118 ;  /* 0x000000bbcf767223 */ /* 0x080fe20000010076 */
[----:B------:R-:W-:Y:S01]  /*21a0*/  FFMA.FTZ R206, R94, R187, R211 ;  /* 0x000000bb5ece7223 */ /* 0x000fe200000100d3 */
[----:B------:R-:W-:Y:S01]  /*21b0*/  FADD.FTZ R129, R129, R188 ;  /* 0x000000bc81817221 */ /* 0x000fe20000010000 */
[-C--:B------:R-:W-:Y:S01]  /*21c0*/  FFMA.FTZ R113, R208, R188.reuse, R113 ;  /* 0x000000bcd0717223 */ /* 0x080fe20000010071 */
[----:B------:R-:W-:Y:S01]  /*21d0*/  FFMA.FTZ R211, R89, R188, R192 ;  /* 0x000000bc59d37223 */ /* 0x000fe200000100c0 */
[----:B------:R-:W-:Y:S01]  /*21e0*/  PRMT R187, R190, 0x7632, R187 ;  /* 0x00007632bebb7816 */ /* 0x000fe200000000bb */
[----:B------:R-:W-:-:S02]  /*21f0*/  IMAD.U32 R188, R189, 0x10000, RZ ;  /* 0x00010000bdbc7824 */ /* 0x000fc400078e00ff */
[----:B------:R-:W-:Y:S01]  /*2200*/  FMUL.FTZ R210, R210, UR11 ;  /* 0x0000000bd2d27c20 */ /* 0x000fe20008410000 */
[----:B------:R-:W-:Y:S01]  /*2210*/  FMUL.FTZ R190, R99, R186 ;  /* 0x000000ba63be7220 */ /* 0x000fe20000410000 */
[----:B------:R-:W-:Y:S01]  /*2220*/  PRMT R194, R194, 0x7632, R194 ;  /* 0x00007632c2c27816 */ /* 0x000fe200000000c2 */
[----:B------:R-:W-:Y:S01]  /*2230*/  FADD.FTZ R164, R164, R215 ;  /* 0x000000d7a4a47221 */ /* 0x000fe20000010000 */
[----:B------:R-:W-:Y:S01]  /*2240*/  FFMA.FTZ R148, R205, R215, R148 ;  /* 0x000000d7cd947223 */ /* 0x000fe20000010094 */
[----:B------:R-:W-:Y:S01]  /*2250*/  FADD.FTZ R131, R131, R188 ;  /* 0x000000bc83837221 */ /* 0x000fe20000010000 */
[-C--:B------:R-:W-:Y:S01]  /*2260*/  FFMA.FTZ R115, R210, R188.reuse, R115 ;  /* 0x000000bcd2737223 */ /* 0x080fe20000010073 */
[----:B------:R-:W-:Y:S01]  /*2270*/  FFMA.FTZ R215, R91, R188, R190 ;  /* 0x000000bc5bd77223 */ /* 0x000fe200000100be */
[----:B------:R-:W-:Y:S01]  /*2280*/  SHF.L.U32 R188, R194, 0x10, RZ ;  /* 0x00000010c2bc7819 */ /* 0x000fe200000006ff */
[----:B------:R-:W-:Y:S01]  /*2290*/  FADD.FTZ R222, -R227, R222 ;  /* 0x000000dee3de7221 */ /* 0x000fe20000010100 */
[----:B------:R-:W-:-:S02]  /*22a0*/  SHF.L.U32 R190, R187, 0x10, RZ ;  /* 0x00000010bbbe7819 */ /* 0x000fc400000006ff */
[----:B------:R-:W-:Y:S01]  /*22b0*/  PRMT R195, R195, 0x7632, R195 ;  /* 0x00007632c3c37816 */ /* 0x000fe200000000c3 */
[----:B------:R-:W-:Y:S01]  /*22c0*/  FMUL.FTZ R222, R222, UR11 ;  /* 0x0000000bdede7c20 */ /* 0x000fe20008410000 */
[----:B------:R-:W-:Y:S01]  /*22d0*/  FMUL.FTZ R192, R101, R188 ;  /* 0x000000bc65c07220 */ /* 0x000fe20000410000 */
[----:B------:R-:W-:Y:S01]  /*22e0*/  PRMT R191, R191, 0x7632, R191 ;  /* 0x00007632bfbf7816 */ /* 0x000fe200000000bf */
[----:B------:R-:W-:Y:S01]  /*22f0*/  FADD.FTZ R133, R133, R190 ;  /* 0x000000be85857221 */ /* 0x000fe20000010000 */
[----:B------:R-:W-:Y:S01]  /*2300*/  SHF.L.U32 R238, R195, 0x10, RZ ;  /* 0x00000010c3ee7819 */ /* 0x000fe200000006ff */
[-C--:B------:R-:W-:Y:S01]  /*2310*/  FFMA.FTZ R117, R222, R190.reuse, R117 ;  /* 0x000000bede757223 */ /* 0x080fe20000010075 */
[----:B------:R-:W-:Y:S01]  /*2320*/  FFMA.FTZ R219, R93, R190, R192 ;  /* 0x000000be5ddb7223 */ /* 0x000fe200000100c0 */
[----:B------:R-:W-:Y:S01]  /*2330*/  FADD.FTZ R190, R239, R198 ;  /* 0x000000c6efbe7221 */ /* 0x000fe20000010000 */
[----:B------:R-:W-:Y:S01]  /*2340*/  FFMA.FTZ R187, R201, R198, R240 ;  /* 0x000000c6c9bb7223 */ /* 0x000fe200000100f0 */
[----:B------:R-:W-:-:S02]  /*2350*/  IMAD.U32 R194, R191, 0x10000, RZ ;  /* 0x00010000bfc27824 */ /* 0x000fc400078e00ff */
[----:B------:R-:W-:Y:S01]  /*2360*/  FMUL.FTZ R192, R103, R238 ;  /* 0x000000ee67c07220 */ /* 0x000fe20000410000 */
[----:B------:R-:W-:Y:S01]  /*2370*/  FADD.FTZ R189, R190, R211 ;  /* 0x000000d3bebd7221 */ /* 0x000fe20000010000 */
[----:B------:R-:W-:Y:S02]  /*2380*/  FFMA.FTZ R190, R208, R211, R187 ;  /* 0x000000d3d0be7223 */ /* 0x000fe400000100bb */
        /* <DEDUP_REMOVED lines=11> */
[----:B------:R-:W-:-:S02]  /*2440*/  FADD.FTZ R220, -R227, R220 ;  /* 0x000000dce3dc7221 */ /* 0x000fc40000010100 */
[----:B------:R-:W-:Y:S01]  /*2450*/  FADD.FTZ R187, R184, R219 ;  /* 0x000000dbb8bb7221 */ /* 0x000fe20000010000 */
[----:B------:R-:W-:Y:S01]  /*2460*/  FFMA.FTZ R184, R222, R219, R185 ;  /* 0x000000dbdeb87223 */ /* 0x000fe200000100b9 */
        /* <DEDUP_REMOVED lines=13> */
.L_x_790:
[----:B------:R-:W-:Y:S05]  /*2540*/  BSYNC.RECONVERGENT B0 ;  /* 0x0000000000007941 */ /* 0x000fea0003800200 */
.L_x_789:
        /* <DEDUP_REMOVED lines=32> */
.L_x_792:
[----:B------:R-:W-:Y:S05]  /*2750*/  BSYNC.RECONVERGENT B0 ;  /* 0x0000000000007941 */ /* 0x000fea0003800200 */
.L_x_791:
        /* <DEDUP_REMOVED lines=51> */
[----:B------:R-:W-:Y:S01]  /*2a90*/  FMUL.FTZ R185, R185, UR11 ;  /* 0x0000000bb9b97c20 */ /* 0x000fe20008410000 */
[----:B------:R-:W-:Y:S01]  /*2aa0*/  FMUL.FTZ R187, R187, UR11 ;  /* 0x0000000bbbbb7c20 */ /* 0x000fe20008410000 */
[----:B------:R-:W-:Y:S01]  /*2ab0*/  FMUL.FTZ R184, R184, UR23 ;  /* 0x00000017b8b87c20 */ /* 0x000fe20008410000 */
[----:B------:R-:W-:Y:S01]  /*2ac0*/  FMUL.FTZ R186, R186, UR23 ;  /* 0x00000017baba7c20 */ /* 0x000fe20008410000 */
[----:B------:R-:W-:Y:S01]  /*2ad0*/  LOP3.LUT P5, RZ, R233, 0xff0000, RZ, 0xc0, !PT ;  /* 0x00ff0000e9ff7812 */ /* 0x000fe200078ac0ff */
[----:B------:R-:W-:Y:S01]  /*2ae0*/  FMUL.FTZ R185, R185, UR23 ;  /* 0x00000017b9b97c20 */ /* 0x000fe20008410000 */
[----:B------:R-:W-:Y:S01]  /*2af0*/  ISETP.GE.U32.AND.EX P0, PT, R233, 0x1000000, PT, P0 ;  /* 0x01000000e900780c */ /* 0x000fe20003f06100 */
[----:B------:R-:W-:Y:S01]  /*2b00*/  FMUL.FTZ R187, R187, UR23 ;  /* 0x00000017bbbb7c20 */ /* 0x000fe20008410000 */
[C---:B------:R-:W-:Y:S01]  /*2b10*/  LOP3.LUT P1, RZ, R233.reuse, 0xff, RZ, 0xc0, !PT ;  /* 0x000000ffe9ff7812 */ /* 0x040fe2000782c0ff */
[----:B------:R-:W-:Y:S01]  /*2b20*/  FFMA.FTZ R188, R216, UR10, R193 ;  /* 0x0000000ad8bc7c23 */ /* 0x000fe200080100c1 */
[----:B------:R-:W-:-:S02]  /*2b30*/  LOP3.LUT P6, RZ, R233, 0xff00, RZ, 0xc0, !PT ;  /* 0x0000ff00e9ff7812 */ /* 0x000fc400078cc0ff */
[----:B------:R-:W-:Y:S01]  /*2b40*/  FSEL R184, R184, RZ, P5 ;  /* 0x000000ffb8b87208 */ /* 0x000fe20002800000 */
[----:B------:R-:W-:Y:S01]  /*2b50*/  FADD.FTZ R188, R213, -R188 ;  /* 0x800000bcd5bc7221 */ /* 0x000fe20000010000 */
[----:B------:R-:W-:Y:S02]  /*2b60*/  FSEL R189, R186, RZ, P0 ;  /* 0x000000ffbabd7208 */ /* 0x000fe40000000000 */
[----:B------:R-:W-:Y:S01]  /*2b70*/  FSEL R185, R185, RZ, P1 ;  /* 0x000000ffb9b97208 */ /* 0x000fe20000800000 */
[----:B------:R-:W-:Y:S01]  /*2b80*/  FMUL.FTZ R188, R188, UR11 ;  /* 0x0000000bbcbc7c20 */ /* 0x000fe20008410000 */
[----:B------:R-:W-:Y:S02]  /*2b90*/  FSEL R186, R187, RZ, P6 ;  /* 0x000000ffbbba7208 */ /* 0x000fe40003000000 */
[----:B------:R-:W-:Y:S01]  /*2ba0*/  F2FP.BF16.F32.PACK_AB R187, R189, R184 ;  /* 0x000000b8bdbb723e */ /* 0x000fe200000010ff */
[--C-:B------:R-:W-:Y:S01]  /*2bb0*/  FFMA.FTZ R189, R15, UR10, R193.reuse ;  /* 0x0000000a0fbd7c23 */ /* 0x100fe200080100c1 */
[----:B------:R-:W-:Y:S01]  /*2bc0*/  F2FP.BF16.F32.PACK_AB R186, R186, R185 ;  /* 0x000000b9baba723e */ /* 0x000fe200000010ff */
[--C-:B------:R-:W-:Y:S01]  /*2bd0*/  FFMA.FTZ R184, R18, UR10, R193.reuse ;  /* 0x0000000a12b87c23 */ /* 0x100fe200080100c1 */
[----:B------:R-:W-:Y:S01]  /*2be0*/  FFMA.FTZ R185, R3, UR10, R193 ;  /* 0x0000000a03b97c23 */ /* 0x000fe200080100c1 */
[----:B------:R-:W-:Y:S01]  /*2bf0*/  FADD.FTZ R189, R10, -R189 ;  /* 0x800000bd0abd7221 */ /* 0x000fe20000010000 */
[----:B------:R-:W-:Y:S01]  /*2c00*/  LOP3.LUT P5, RZ, R232, 0xff0000, RZ, 0xc0, !PT ;  /* 0x00ff0000e8ff7812 */ /* 0x000fe200078ac0ff */
[----:B------:R-:W-:Y:S01]  /*2c10*/  FADD.FTZ R184, R17, -R184 ;  /* 0x800000b811b87221 */ /* 0x000fe20000010000 */
[----:B------:R-:W-:Y:S01]  /*2c20*/  FADD.FTZ R185, R12, -R185 ;  /* 0x800000b90cb97221 */ /* 0x000fe20000010000 */
[----:B------:R-:W-:Y:S01]  /*2c30*/  FMUL.FTZ R189, R189, UR11 ;  /* 0x0000000bbdbd7c20 */ /* 0x000fe20008410000 */
[----:B------:R-:W-:Y:S01]  /*2c40*/  LOP3.LUT P1, RZ, R232, 0xff00, RZ, 0xc0, !PT ;  /* 0x0000ff00e8ff7812 */ /* 0x000fe2000782c0ff */
[----:B------:R-:W-:Y:S01]  /*2c50*/  FMUL.FTZ R184, R184, UR11 ;  /* 0x0000000bb8b87c20 */ /* 0x000fe20008410000 */
[----:B------:R-:W-:Y:S01]  /*2c60*/  FMUL.FTZ R185, R185, UR11 ;  /* 0x0000000bb9b97c20 */ /* 0x000fe20008410000 */
[----:B------:R-:W-:Y:S01]  /*2c70*/  FMUL.FTZ R189, R189, UR23 ;  /* 0x00000017bdbd7c20 */ /* 0x000fe20008410000 */
[----:B------:R-:W-:Y:S01]  /*2c80*/  FMUL.FTZ R190, R188, UR23 ;  /* 0x00000017bcbe7c20 */ /* 0x000fe20008410000 */
[----:B------:R-:W-:Y:S01]  /*2c90*/  FMUL.FTZ R184, R184, UR23 ;  /* 0x00000017b8b87c20 */ /* 0x000fe20008410000 */
[----:B------:R-:W-:Y:S01]  /*2ca0*/  FMUL.FTZ R185, R185, UR23 ;  /* 0x00000017b9b97c20 */ /* 0x000fe20008410000 */
[----:B------:R-:W-:-:S02]  /*2cb0*/  LOP3.LUT P6, RZ, R232, 0xff000000, RZ, 0xc0, !PT ;  /* 0xff000000e8ff7812 */ /* 0x000fc400078cc0ff */
[----:B------:R-:W-:Y:S02]  /*2cc0*/  LOP3.LUT P0, RZ, R232, 0xff, RZ, 0xc0, !PT ;  /* 0x000000ffe8ff7812 */ /* 0x000fe4000780c0ff */
[----:B------:R-:W-:Y:S02]  /*2cd0*/  FSEL R188, R189, RZ, P5 ;  /* 0x000000ffbdbc7208 */ /* 0x000fe40002800000 */
[----:B------:R-:W-:Y:S02]  /*2ce0*/  FSEL R189, R184, RZ, P1 ;  /* 0x000000ffb8bd7208 */ /* 0x000fe40000800000 */
[----:B------:R-:W-:Y:S02]  /*2cf0*/  FSEL R191, R190, RZ, P6 ;  /* 0x000000ffbebf7208 */ /* 0x000fe40003000000 */
[----:B------:R-:W-:Y:S02]  /*2d00*/  FSEL R184, R185, RZ, P0 ;  /* 0x000000ffb9b87208 */ /* 0x000fe40000000000 */
[----:B------:R-:W-:-:S02]  /*2d10*/  F2FP.BF16.F32.PACK_AB R185, R191, R188 ;  /* 0x000000bcbfb9723e */ /* 0x000fc400000010ff */
[----:B------:R-:W-:Y:S01]  /*2d20*/  F2FP.BF16.F32.PACK_AB R184, R189, R184 ;  /* 0x000000b8bdb8723e */ /* 0x000fe200000010ff */
[----:B------:R-:W-:Y:S06]  /*2d30*/  BRA `(.L_x_798) ;  /* 0x00000020007c7947 */ /* 0x000fec0003800000 */
.L_x_797:
        /* <DEDUP_REMOVED lines=27> */
[--C-:B------:R-:W-:Y:S01]  /*2ef0*/  FFMA.FTZ R184, R216, UR10, R193.reuse ;  /* 0x0000000ad8b87c23 */ /* 0x100fe200080100c1 */
[----:B------:R-:W-:Y:S01]  /*2f00*/  F2FP.BF16.F32.PACK_AB R186, R185, R176 ;  /* 0x000000b0b9ba723e */ /* 0x000fe200000010ff */
[--C-:B------:R-:W-:Y:S01]  /*2f10*/  FFMA.FTZ R185, R15, UR10, R193.reuse ;  /* 0x0000000a0fb97c23 */ /* 0x100fe200080100c1 */
[----:B------:R-:W-:Y:S01]  /*2f20*/  F2FP.BF16.F32.PACK_AB R178, R178, R177 ;  /* 0x000000b1b2b2723e */ /* 0x000fe200000010ff */
        /* <DEDUP_REMOVED lines=11> */
[----:B------:R-:W-:Y:S01]  /*2fe0*/  LOP3.LUT P5, RZ, R232, 0xff0000, RZ, 0xc0, !PT ;  /* 0x00ff0000e8ff7812 */ /* 0x000fe200078ac0ff */
[----:B------:R-:W-:Y:S01]  /*2ff0*/  FMUL.FTZ R184, R176, UR23 ;  /* 0x00000017b0b87c20 */ /* 0x000fe20008410000 */
[C---:B------:R-:W-:Y:S01]  /*3000*/  F2FP.BF16.F32.PACK_AB R177, R191.reuse, R188 ;  /* 0x000000bcbfb1723e */ /* 0x040fe200000010ff */
[----:B------:R-:W-:Y:S01]  /*3010*/  FMUL.FTZ R191, R191, UR23 ;  /* 0x00000017bfbf7c20 */ /* 0x000fe20008410000 */
[C---:B------:R-:W-:Y:S01]  /*3020*/  F2FP.BF16.F32.PACK_AB R176, R185.reuse, R176 ;  /* 0x000000b0b9b0723e */ /* 0x040fe200000010ff */
[----:B------:R-:W-:Y:S01]  /*3030*/  FMUL.FTZ R185, R185, UR23 ;  /* 0x00000017b9b97c20 */ /* 0x000fe20008410000 */
[----:B------:R-:W-:-:S02]  /*3040*/  LOP3.LUT P6, RZ, R232, 0xff000000, RZ, 0xc0, !PT ;  /* 0xff000000e8ff7812 */ /* 0x000fc400078cc0ff */
[C---:B------:R-:W-:Y:S02]  /*3050*/  LOP3.LUT P0, RZ, R232.reuse, 0xff, RZ, 0xc0, !PT ;  /* 0x000000ffe8ff7812 */ /* 0x040fe4000780c0ff */
[----:B------:R-:W-:Y:S02]  /*3060*/  LOP3.LUT P1, RZ, R232, 0xff00, RZ, 0xc0, !PT ;  /* 0x0000ff00e8ff7812 */ /* 0x000fe4000782c0ff */
[----:B------:R-:W-:Y:S02]  /*3070*/  FSEL R188, R189, RZ, P5 ;  /* 0x000000ffbdbc7208 */ /* 0x000fe40002800000 */
[----:B------:R-:W-:Y:S02]  /*3080*/  FSEL R191, R191, RZ, P6 ;  /* 0x000000ffbfbf7208 */ /* 0x000fe40003000000 */
[----:B------:R-:W-:Y:S02]  /*3090*/  FSEL R184, R184, RZ, P0 ;  /* 0x000000ffb8b87208 */ /* 0x000fe40000000000 */
[----:B------:R-:W-:-:S02]  /*30a0*/  FSEL R189, R185, RZ, P1 ;  /* 0x000000ffb9bd7208 */ /* 0x000fc40000800000 */
[----:B------:R-:W-:Y:S02]  /*30b0*/  F2FP.BF16.F32.PACK_AB R185, R191, R188 ;  /* 0x000000bcbfb9723e */ /* 0x000fe400000010ff */
[----:B------:R-:W-:Y:S01]  /*30c0*/  F2FP.BF16.F32.PACK_AB R184, R189, R184 ;  /* 0x000000b8bdb8723e */ /* 0x000fe200000010ff */
[----:B------:R-:W-:Y:S06]  /*30d0*/  BRA `(.L_x_798) ;  /* 0x0000001c00947947 */ /* 0x000fec0003800000 */
.L_x_796:
[----:B------:R-:W-:Y:S01]  /*30e0*/  UMOV UR4, UR8 ;  /* 0x0000000800047c82 */ /* 0x000fe20008000000 */
[----:B------:R-:W-:Y:S01]  /*30f0*/  UMOV UR5, UR9 ;  /* 0x0000000900057c82 */ /* 0x000fe20008000000 */
[----:B------:R-:W-:-:S04]  /*3100*/  UISETP.NE.U32.AND UP0, UPT, UR4, URZ, UPT ;  /* 0x000000ff0400728c */ /* 0x000fc8000bf05070 */
[----:B------:R-:W-:-:S09]  /*3110*/  UISETP.NE.AND.EX UP0, UPT, UR5, URZ, UPT, UP0 ;  /* 0x000000ff0500728c */ /* 0x000fd2000bf05300 */
[----:B------:R-:W-:Y:S05]  /*3120*/  BRA.U UP0, `(.L_x_799) ;  /* 0x0000000500087547 */ /* 0x000fea000b800000 */
[----:B------:R-:W-:Y:S01]  /*3130*/  PRMT R185, R175, 0x7632, R185 ;  /* 0x00007632afb97816 */ /* 0x000fe200000000b9 */
[--C-:B------:R-:W-:Y:S01]  /*3140*/  FFMA.FTZ R186, R226, UR10, R193.reuse ;  /* 0x0000000ae2ba7c23 */ /* 0x100fe200080100c1 */
[----:B------:R-:W-:Y:S01]  /*3150*/  PRMT R184, R174, 0x7632, R184 ;  /* 0x00007632aeb87816 */ /* 0x000fe200000000b8 */
[--C-:B------:R-:W-:Y:S01]  /*3160*/  FFMA.FTZ R187, R214, UR10, R193.reuse ;  /* 0x0000000ad6bb7c23 */ /* 0x100fe200080100c1 */
[----:B------:R-:W-:Y:S01]  /*3170*/  SHF.L.U32 R185, R185, 0x10, RZ ;  /* 0x00000010b9b97819 */ /* 0x000fe200000006ff */
[----:B------:R-:W-:Y:S01]  /*3180*/  FADD.FTZ R186, R225, -R186 ;  /* 0x800000bae1ba7221 */ /* 0x000fe20000010000 */
[----:B------:R-:W-:Y:S01]  /*3190*/  FFMA.FTZ R188, R18, UR10, R193 ;  /* 0x0000000a12bc7c23 */ /* 0x000fe200080100c1 */
[----:B------:R-:W-:Y:S02]  /*31a0*/  IMAD.U32 R184, R184, 0x10000, RZ ;  /* 0x00010000b8b87824 */ /* 0x000fe400078e00ff */
[----:B------:R-:W-:Y:S01]  /*31b0*/  FADD.FTZ R187, R212, -R187 ;  /* 0x800000bbd4bb7221 */ /* 0x000fe20000010000 */
[----:B------:R-:W-:Y:S01]  /*31c0*/  FFMA.FTZ R189, R186, UR11, R185 ;  /* 0x0000000bbabd7c23 */ /* 0x000fe200080100b9 */
[----:B------:R-:W-:Y:S01]  /*31d0*/  FFMA.FTZ R186, R216, UR10, R193 ;  /* 0x0000000ad8ba7c23 */ /* 0x000fe200080100c1 */
[----:B------:R-:W-:Y:S01]  /*31e0*/  PRMT R185, R173, 0x7632, R185 ;  /* 0x00007632adb97816 */ /* 0x000fe200000000b9 */
[--C-:B------:R-:W-:Y:S01]  /*31f0*/  FFMA.FTZ R187, R187, UR11, R184.reuse ;  /* 0x0000000bbbbb7c23 */ /* 0x100fe200080100b8 */
[----:B------:R-:W-:Y:S01]  /*3200*/  PRMT R184, R172, 0x7632, R184 ;  /* 0x00007632acb87816 */ /* 0x000fe200000000b8 */
[----:B------:R-:W-:Y:S01]  /*3210*/  FADD.FTZ R191, R213, -R186 ;  /* 0x800000bad5bf7221 */ /* 0x000fe20000010000 */
[----:B------:R-:W-:Y:S01]  /*3220*/  SHF.L.U32 R186, R185, 0x10, RZ ;  /* 0x00000010b9ba7819 */ /* 0x000fe200000006ff */
[----:B------:R-:W-:Y:S01]  /*3230*/  FADD.FTZ R188, R17, -R188 ;  /* 0x800000bc11bc7221 */ /* 0x000fe20000010000 */
[----:B------:R-:W-:Y:S01]  /*3240*/  SHF.L.U32 R185, R184, 0x10, RZ ;  /* 0x00000010b8b97819 */ /* 0x000fe200000006ff */
[----:B------:R-:W-:Y:S01]  /*3250*/  FMUL.FTZ R189, R189, UR23 ;  /* 0x00000017bdbd7c20 */ /* 0x000fe20008410000 */
[----:B------:R-:W-:Y:S01]  /*3260*/  ISETP.GE.U32.AND P0, PT, R232, RZ, PT ;  /* 0x000000ffe800720c */ /* 0x000fe20003f06070 */
[----:B------:R-:W-:Y:S01]  /*3270*/  FFMA.FTZ R184, R191, UR11, R186 ;  /* 0x0000000bbfb87c23 */ /* 0x000fe200080100ba */
[--C-:B------:R-:W-:Y:S01]  /*3280*/  FFMA.FTZ R186, R197, UR10, R193.reuse ;  /* 0x0000000ac5ba7c23 */ /* 0x100fe200080100c1 */
[----:B------:R-:W-:Y:S01]  /*3290*/  FFMA.FTZ R191, R13, UR10, R193 ;  /* 0x0000000a0dbf7c23 */ /* 0x000fe200080100c1 */
[----:B------:R-:W-:Y:S01]  /*32a0*/  FFMA.FTZ R185, R188, UR11, R185 ;  /* 0x0000000bbcb97c23 */ /* 0x000fe200080100b9 */
[----:B------:R-:W-:-:S02]  /*32b0*/  IMAD.U32 R188, R175, 0x10000, RZ ;  /* 0x00010000afbc7824 */ /* 0x000fc400078e00ff */
[----:B------:R-:W-:Y:S01]  /*32c0*/  FADD.FTZ R195, R19, -R186 ;  /* 0x800000ba13c37221 */ /* 0x000fe20000010000 */
[----:B------:R-:W-:Y:S01]  /*32d0*/  SHF.L.U32 R186, R174, 0x10, RZ ;  /* 0x00000010aeba7819 */ /* 0x000fe200000006ff */
[----:B------:R-:W-:Y:S01]  /*32e0*/  FADD.FTZ R191, R8, -R191 ;  /* 0x800000bf08bf7221 */ /* 0x000fe20000010000 */
[----:B------:R-:W-:Y:S01]  /*32f0*/  LOP3.LUT P5, RZ, R233, 0xff0000, RZ, 0xc0, !PT ;  /* 0x00ff0000e9ff7812 */ /* 0x000fe200078ac0ff */
[----:B------:R-:W-:Y:S01]  /*3300*/  FFMA.FTZ R188, R195, UR11, R188 ;  /* 0x0000000bc3bc7c23 */ /* 0x000fe200080100bc */
[----:B------:R-:W-:Y:S01]  /*3310*/  ISETP.GE.U32.AND.EX P0, PT, R233, 0x1000000, PT, P0 ;  /* 0x01000000e900780c */ /* 0x000fe20003f06100 */
[----:B------:R-:W-:Y:S01]  /*3320*/  FFMA.FTZ R186, R191, UR11, R186 ;  /* 0x0000000bbfba7c23 */ /* 0x000fe200080100ba */
[----:B------:R-:W-:Y:S01]  /*3330*/  FMUL.FTZ R187, R187, UR23 ;  /* 0x00000017bbbb7c20 */ /* 0x000fe20008410000 */
        /* <DEDUP_REMOVED lines=8> */
[----:B------:R-:W-:Y:S02]  /*33c0*/  FSEL R186, R186, RZ, P1 ;  /* 0x000000ffbaba7208 */ /* 0x000fe40000800000 */
[----:B------:R-:W-:Y:S02]  /*33d0*/  FSEL R189, R187, RZ, P6 ;  /* 0x000000ffbbbd7208 */ /* 0x000fe40003000000 */
[----:B------:R-:W-:Y:S01]  /*33e0*/  F2FP.BF16.F32.PACK_AB R187, R191, R188 ;  /* 0x000000bcbfbb723e */ /* 0x000fe200000010ff */
[--C-:B------:R-:W-:Y:S01]  /*33f0*/  FFMA.FTZ R191, R15, UR10, R193.reuse ;  /* 0x0000000a0fbf7c23 */ /* 0x100fe200080100c1 */
[----:B------:R-:W-:Y:S01]  /*3400*/  F2FP.BF16.F32.PACK_AB R186, R189, R186 ;  /* 0x000000babdba723e */ /* 0x000fe200000010ff */
[----:B------:R-:W-:Y:S01]  /*3410*/  FFMA.FTZ R189, R3, UR10, R193 ;  /* 0x0000000a03bd7c23 */ /* 0x000fe200080100c1 */
[----:B------:R-:W-:Y:S02]  /*3420*/  IMAD.U32 R188, R172, 0x10000, RZ ;  /* 0x00010000acbc7824 */ /* 0x000fe400078e00ff */
[----:B------:R-:W-:Y:S01]  /*3430*/  FADD.FTZ R190, R10, -R191 ;  /* 0x800000bf0abe7221 */ /* 0x000fe20000010000 */
[----:B------:R-:W-:Y:S01]  /*3440*/  LOP3.LUT P5, RZ, R232, 0xff0000, RZ, 0xc0, !PT ;  /* 0x00ff0000e8ff7812 */ /* 0x000fe200078ac0ff */
[----:B------:R-:W-:Y:S01]  /*3450*/  FADD.FTZ R191, R12, -R189 ;  /* 0x800000bd0cbf7221 */ /* 0x000fe20000010000 */
[----:B------:R-:W-:-:S02]  /*3460*/  SHF.L.U32 R189, R173, 0x10, RZ ;  /* 0x00000010adbd7819 */ /* 0x000fc400000006ff */
[C---:B------:R-:W-:Y:S01]  /*3470*/  LOP3.LUT P6, RZ, R232.reuse, 0xff000000, RZ, 0xc0, !PT ;  /* 0xff000000e8ff7812 */ /* 0x040fe200078cc0ff */
[----:B------:R-:W-:Y:S01]  /*3480*/  FFMA.FTZ R188, R191, UR11, R188 ;  /* 0x0000000bbfbc7c23 */ /* 0x000fe200080100bc */
[----:B------:R-:W-:Y:S01]  /*3490*/  LOP3.LUT P1, RZ, R232, 0xff00, RZ, 0xc0, !PT ;  /* 0x0000ff00e8ff7812 */ /* 0x000fe2000782c0ff */
[----:B------:R-:W-:Y:S01]  /*34a0*/  FFMA.FTZ R189, R190, UR11, R189 ;  /* 0x0000000bbebd7c23 */ /* 0x000fe200080100bd */
[----:B------:R-:W-:Y:S01]  /*34b0*/  LOP3.LUT P0, RZ, R232, 0xff, RZ, 0xc0, !PT ;  /* 0x000000ffe8ff7812 */ /* 0x000fe2000780c0ff */
[----:B------:R-:W-:Y:S01]  /*34c0*/  FMUL.FTZ R188, R188, UR23 ;  /* 0x00000017bcbc7c20 */ /* 0x000fe20008410000 */
[----:B------:R-:W-:Y:S01]  /*34d0*/  FSEL R191, R184, RZ, P6 ;  /* 0x000000ffb8bf7208 */ /* 0x000fe20003000000 */
[----:B------:R-:W-:-:S03]  /*34e0*/  FMUL.FTZ R189, R189, UR23 ;  /* 0x00000017bdbd7c20 */ /* 0x000fc60008410000 */
[----:B------:R-:W-:Y:S02]  /*34f0*/  FSEL R184, R188, RZ, P0 ;  /* 0x000000ffbcb87208 */ /* 0x000fe40000000000 */
[----:B------:R-:W-:Y:S02]  /*3500*/  FSEL R190, R189, RZ, P5 ;  /* 0x000000ffbdbe7208 */ /* 0x000fe40002800000 */
[----:B------:R-:W-:Y:S02]  /*3510*/  FSEL R189, R185, RZ, P1 ;  /* 0x000000ffb9bd7208 */ /* 0x000fe40000800000 */
[----:B------:R-:W-:Y:S02]  /*3520*/  F2FP.BF16.F32.PACK_AB R185, R191, R190 ;  /* 0x000000bebfb9723e */ /* 0x000fe400000010ff */
[----:B------:R-:W-:Y:S01]  /*3530*/  F2FP.BF16.F32.PACK_AB R184, R189, R184 ;  /* 0x000000b8bdb8723e */ /* 0x000fe200000010ff */
[----:B------:R-:W-:Y:S06]  /*3540*/  BRA `(.L_x_798) ;  /* 0x0000001800787947 */ /* 0x000fec0003800000 */
.L_x_799:
[----:B------:R-:W-:Y:S01]  /*3550*/  PRMT R186, R175, 0x7632, R186 ;  /* 0x00007632afba7816 */ /* 0x000fe200000000ba */
[--C-:B------:R-:W-:Y:S01]  /*3560*/  FFMA.FTZ R190, R226, UR10, R193.reuse ;  /* 0x0000000ae2be7c23 */ /* 0x100fe200080100c1 */
[----:B------:R-:W-:Y:S01]  /*3570*/  FFMA.FTZ R184, R197, UR10, R193 ;  /* 0x0000000ac5b87c23 */ /* 0x000fe200080100c1 */
[----:B------:R-:W-:Y:S01]  /*3580*/  PRMT R177, R174, 0x7632, R177 ;  /* 0x00007632aeb17816 */ /* 0x000fe200000000b1 */
[----:B------:R-:W-:Y:S01]  /*3590*/  FFMA.FTZ R179, R214, UR10, R193 ;  /* 0x0000000ad6b37c23 */ /* 0x000fe200080100c1 */
[----:B------:R-:W-:Y:S01]  /*35a0*/  SHF.L.U32 R187, R186, 0x10, RZ ;  /* 0x00000010babb7819 */ /* 0x000fe200000006ff */
[----:B------:R-:W-:Y:S01]  /*35b0*/  FADD.FTZ R190, R225, -R190 ;  /* 0x800000bee1be7221 */ /* 0x000fe20000010000 */
[----:B------:R-:W-:Y:S01]  /*35c0*/  SHF.L.U32 R188, R175, 0x10, RZ ;  /* 0x00000010afbc7819 */ /* 0x000fe200000006ff */
[----:B------:R-:W-:Y:S01]  /*35d0*/  FADD.FTZ R185, R19, -R184 ;  /* 0x800000b813b97221 */ /* 0x000fe20000010000 */
[----:B------:R-:W-:Y:S01]  /*35e0*/  FADD.FTZ R179, R212, -R179 ;  /* 0x800000b3d4b37221 */ /* 0x000fe20000010000 */
[----:B------:R-:W-:Y:S01]  /*35f0*/  IMAD.U32 R184, R177, 0x10000, RZ ;  /* 0x00010000b1b87824 */ /* 0x000fe200078e00ff */
[----:B------:R-:W-:Y:S01]  /*3600*/  PRMT R176, R173, 0x7632, R176 ;  /* 0x00007632adb07816 */ /* 0x000fe200000000b0 */
[----:B------:R-:W-:Y:S01]  /*3610*/  FFMA.FTZ R178, R216, UR10, R193 ;  /* 0x0000000ad8b27c23 */ /* 0x000fe200080100c1 */
[----:B------:R-:W-:Y:S01]  /*3620*/  FFMA.FTZ R190, R190, UR11, R187 ;  /* 0x0000000bbebe7c23 */ /* 0x000fe200080100bb */
[----:B------:R-:W-:Y:S01]  /*3630*/  FFMA.FTZ R185, R185, UR11, R188 ;  /* 0x0000000bb9b97c23 */ /* 0x000fe200080100bc */
[----:B------:R-:W-:Y:S01]  /*3640*/  ISETP.GE.U32.AND P0, PT, R232, RZ, PT ;  /* 0x000000ffe800720c */ /* 0x000fe20003f06070 */
[----:B------:R-:W-:Y:S01]  /*3650*/  FFMA.FTZ R189, R179, UR11, R184 ;  /* 0x0000000bb3bd7c23 */ /* 0x000fe200080100b8 */
[----:B------:R-:W-:Y:S01]  /*3660*/  SHF.L.U32 R177, R176, 0x10, RZ ;  /* 0x00000010b0b17819 */ /* 0x000fe200000006ff */
[----:B------:R-:W-:Y:S01]  /*3670*/  FFMA.FTZ R179, R13, UR10, R193 ;  /* 0x0000000a0db37c23 */ /* 0x000fe200080100c1 */
[----:B------:R-:W-:Y:S01]  /*3680*/  FADD.FTZ R176, R213, -R178 ;  /* 0x800000b2d5b07221 */ /* 0x000fe20000010000 */
[----:B------:R-:W-:Y:S01]  /*3690*/  FMUL.FTZ R187, R190, UR23 ;  /* 0x00000017bebb7c20 */ /* 0x000fe20008410000 */
[----:B------:R-:W-:Y:S01]  /*36a0*/  ISETP.GE.U32.AND.EX P0, PT, R233, 0x1000000, PT, P0 ;  /* 0x01000000e900780c */ /* 0x000fe20003f06100 */
[----:B------:R-:W-:Y:S01]  /*36b0*/  FMUL.FTZ R186, R185, UR23 ;  /* 0x00000017b9ba7c20 */ /* 0x000fe20008410000 */
[----:B------:R-:W-:Y:S01]  /*36c0*/  LOP3.LUT P1, RZ, R233, 0xff0000, RZ, 0xc0, !PT ;  /* 0x00ff0000e9ff7812 */ /* 0x000fe2000782c0ff */
[----:B------:R-:W-:Y:S01]  /*36d0*/  FADD.FTZ R179, R8, -R179 ;  /* 0x800000b308b37221 */ /* 0x000fe20000010000 */
[----:B------:R-:W-:Y:S01]  /*36e0*/  SHF.L.U32 R184, R174, 0x10, RZ ;  /* 0x00000010aeb87819 */ /* 0x000fe200000006ff */
[--C-:B------:R-:W-:Y:S01]  /*36f0*/  FFMA.FTZ R176, R176, UR11, R177.reuse ;  /* 0x0000000bb0b07c23 */ /* 0x100fe200080100b1 */
[----:B------:R-:W-:Y:S01]  /*3700*/  PRMT R177, R172, 0x7632, R177 ;  /* 0x00007632acb17816 */ /* 0x000fe200000000b1 */
[----:B------:R-:W-:Y:S01]  /*3710*/  FFMA.FTZ R178, R18, UR10, R193 ;  /* 0x0000000a12b27c23 */ /* 0x000fe200080100c1 */
[----:B------:R-:W-:-:S02]  /*3720*/  FSEL R188, R187, RZ, P0 ;  /* 0x000000ffbbbc7208 */ /* 0x000fc40000000000 */
[----:B------:R-:W-:Y:S01]  /*3730*/  FSEL R187, R186, RZ, P1 ;  /* 0x000000ffbabb7208 */ /* 0x000fe20000800000 */
[----:B------:R-:W-:Y:S01]  /*3740*/  FFMA.FTZ R186, R179, UR11, R184 ;  /* 0x0000000bb3ba7c23 */ /* 0x000fe200080100b8 */
[----:B------:R-:W-:Y:S02]  /*3750*/  IMAD.U32 R177, R177, 0x10000, RZ ;  /* 0x00010000b1b17824 */ /* 0x000fe400078e00ff */
[----:B------:R-:W-:Y:S01]  /*3760*/  FADD.FTZ R178, R17, -R178 ;  /* 0x800000b211b27221 */ /* 0x000fe20000010000 */
[----:B------:R-:W-:Y:S01]  /*3770*/  F2FP.BF16.F32.PACK_AB R187, R188, R187 ;  /* 0x000000bbbcbb723e */ /* 0x000fe200000010ff */
[----:B------:R-:W-:Y:S01]  /*3780*/  FMUL.FTZ R188, R186, UR23 ;  /* 0x00000017babc7c20 */ /* 0x000fe20008410000 */
[----:B------:R-:W-:Y:S01]  /*3790*/  LOP3.LUT P0, RZ, R233, 0xff, RZ, 0xc0, !PT ;  /* 0x000000ffe9ff7812 */ /* 0x000fe2000780c0ff */
[----:B------:R-:W-:Y:S01]  /*37a0*/  FFMA.FTZ R184, R178, UR11, R177 ;  /* 0x0000000bb2b87c23 */ /* 0x000fe200080100b1 */
[----:B------:R-:W-:Y:S01]  /*37b0*/  F2FP.BF16.F32.PACK_AB R179, R190, R185 ;  /* 0x000000b9beb3723e */ /* 0x000fe200000010ff */
[--C-:B------:R-:W-:Y:S01]  /*37c0*/  FFMA.FTZ R185, R15, UR10, R193.reuse ;  /* 0x0000000a0fb97c23 */ /* 0x100fe200080100c1 */
[----:B------:R-:W-:Y:S01]  /*37d0*/  F2FP.BF16.F32.PACK_AB R178, R189, R186 ;  /* 0x000000babdb2723e */ /* 0x000fe200000010ff */
[----:B------:R-:W-:Y:S01]  /*37e0*/  FFMA.FTZ R177, R3, UR10, R193 ;  /* 0x0000000a03b17c23 */ /* 0x000fe200080100c1 */
[----:B------:R-:W-:Y:S01]  /*37f0*/  FMUL.FTZ R189, R189, UR23 ;  /* 0x00000017bdbd7c20 */ /* 0x000fe20008410000 */
[----:B------:R-:W-:Y:S01]  /*3800*/  FSEL R190, R188, RZ, P0 ;  /* 0x000000ffbcbe7208 */ /* 0x000fe20000000000 */
[----:B------:R-:W-:Y:S01]  /*3810*/  FADD.FTZ R185, R10, -R185 ;  /* 0x800000b90ab97221 */ /* 0x000fe20000010000 */
[----:B------:R-:W-:Y:S01]  /*3820*/  LOP3.LUT P1, RZ, R233, 0xff00, RZ, 0xc0, !PT ;  /* 0x0000ff00e9ff7812 */ /* 0x000fe2000782c0ff */
[----:B------:R-:W-:Y:S01]  /*3830*/  FADD.FTZ R177, R12, -R177 ;  /* 0x800000b10cb17221 */ /* 0x000fe20000010000 */
[----:B------:R-:W-:-:S02]  /*3840*/  SHF.L.U32 R188, R173, 0x10, RZ ;  /* 0x00000010adbc7819 */ /* 0x000fc400000006ff */
[----:B------:R-:W-:Y:S02]  /*3850*/  SHF.L.U32 R186, R172, 0x10, RZ ;  /* 0x00000010acba7819 */ /* 0x000fe400000006ff */
[----:B------:R-:W-:Y:S01]  /*3860*/  FSEL R191, R189, RZ, P1 ;  /* 0x000000ffbdbf7208 */ /* 0x000fe20000800000 */
[----:B------:R-:W-:Y:S01]  /*3870*/  FFMA.FTZ R189, R185, UR11, R188 ;  /* 0x0000000bb9bd7c23 */ /* 0x000fe200080100bc */
[----:B------:R-:W-:Y:S01]  /*3880*/  LOP3.LUT P6, RZ, R232, 0xff000000, RZ, 0xc0, !PT ;  /* 0xff000000e8ff7812 */ /* 0x000fe200078cc0ff */
[----:B------:R-:W-:Y:S01]  /*3890*/  FFMA.FTZ R185, R177, UR11, R186 ;  /* 0x0000000bb1b97c23 */ /* 0x000fe200080100ba */
[----:B------:R-:W-:Y:S01]  /*38a0*/  F2FP.BF16.F32.PACK_AB R186, R191, R190 ;  /* 0x000000bebfba723e */ /* 0x000fe200000010ff */
[----:B------:R-:W-:Y:S01]  /*38b0*/  FMUL.FTZ R190, R189, UR23 ;  /* 0x00000017bdbe7c20 */ /* 0x000fe20008410000 */
[C---:B------:R-:W-:Y:S01]  /*38c0*/  F2FP.BF16.F32.PACK_AB R177, R176.reuse, R189 ;  /* 0x000000bdb0b1723e */ /* 0x040fe200000010ff */
[----:B------:R-:W-:Y:S01]  /*38d0*/  FMUL.FTZ R189, R176, UR23 ;  /* 0x00000017b0bd7c20 */ /* 0x000fe20008410000 */
        /* <DEDUP_REMOVED lines=13> */
.L_x_795:
        /* <DEDUP_REMOVED lines=10> */
[----:B------:R-:W-:Y:S01]  /*3a50*/  ISETP.GE.U32.AND P1, PT, R242, RZ, PT ;  /* 0x000000fff200720c */ /* 0x000fe20003f26070 */
[----:B------:R-:W-:Y:S01]  /*3a60*/  FFMA.FTZ R185, R214, UR10, R193 ;  /* 0x0000000ad6b97c23 */ /* 0x000fe200080100c1 */
[----:B------:R-:W-:Y:S01]  /*3a70*/  FADD.FTZ R170, R225, -R170 ;  /* 0x800000aae1aa7221 */ /* 0x000fe20000010000 */
[----:B------:R-:W-:Y:S01]  /*3a80*/  FADD.FTZ R168, R19, -R168 ;  /* 0x800000a813a87221 */ /* 0x000fe20000010000 */
[----:B------:R-:W-:Y:S01]  /*3a90*/  ISETP.GE.U32.AND P0, PT, R232, RZ, PT ;  /* 0x000000ffe800720c */ /* 0x000fe20003f06070 */
[----:B------:R-:W-:Y:S01]  /*3aa0*/  FADD.FTZ R185, R212, -R185 ;  /* 0x800000b9d4b97221 */ /* 0x000fe20000010000 */
[----:B------:R-:W-:Y:S01]  /*3ab0*/  FMUL.FTZ R170, R170, UR11 ;  /* 0x0000000baaaa7c20 */ /* 0x000fe20008410000 */
[----:B------:R-:W-:Y:S01]  /*3ac0*/  FMUL.FTZ R168, R168, UR11 ;  /* 0x0000000ba8a87c20 */ /* 0x000fe20008410000 */
[----:B------:R-:W-:Y:S01]  /*3ad0*/  ISETP.GE.U32.AND.EX P1, PT, R243, 0x1000000, PT, P1 ;  /* 0x01000000f300780c */ /* 0x000fe20003f26110 */
[----:B------:R-:W-:Y:S01]  /*3ae0*/  FMUL.FTZ R185, R185, UR11 ;  /* 0x0000000bb9b97c20 */ /* 0x000fe20008410000 */
[----:B------:R-:W-:Y:S01]  /*3af0*/  FMUL.FTZ R170, R170, UR23 ;  /* 0x00000017aaaa7c20 */ /* 0x000fe20008410000 */
[----:B------:R-:W-:Y:S01]  /*3b00*/  FMUL.FTZ R169, R168, UR23 ;  /* 0x00000017a8a97c20 */ /* 0x000fe20008410000 */
[----:B------:R-:W-:Y:S01]  /*3b10*/  LOP3.LUT P5, RZ, R243, 0xff0000, RZ, 0xc0, !PT ;  /* 0x00ff0000f3ff7812 */ /* 0x000fe200078ac0ff */
[----:B------:R-:W-:Y:S01]  /*3b20*/  FMUL.FTZ R185, R185, UR23 ;  /* 0x00000017b9b97c20 */ /* 0x000fe20008410000 */
[----:B------:R-:W-:-:S02]  /*3b30*/  LOP3.LUT P6, RZ, R233, 0xff0000, RZ, 0xc0, !PT ;  /* 0x00ff0000e9ff7812 */ /* 0x000fc400078cc0ff */
[----:B------:R-:W-:Y:S02]  /*3b40*/  ISETP.GE.U32.AND.EX P0, PT, R233, 0x1000000, PT, P0 ;  /* 0x01000000e900780c */ /* 0x000fe40003f06100 */
[C---:B------:R-:W-:Y:S02]  /*3b50*/  FSEL R168, R170.reuse, RZ, P1 ;  /* 0x000000ffaaa87208 */ /* 0x040fe40000800000 */
[C---:B------:R-:W-:Y:S02]  /*3b60*/  FSEL R171, R169.reuse, RZ, P5 ;  /* 0x000000ffa9ab7208 */ /* 0x040fe40002800000 */
[----:B------:R-:W-:Y:S01]  /*3b70*/  FSEL R187, R169, RZ, P6 ;  /* 0x000000ffa9bb7208 */ /* 0x000fe20003000000 */
[--C-:B------:R-:W-:Y:S01]  /*3b80*/  FFMA.FTZ R169, R13, UR10, R193.reuse ;  /* 0x0000000a0da97c23 */ /* 0x100fe200080100c1 */
[----:B------:R-:W-:Y:S02]  /*3b90*/  FSEL R170, R170, RZ, P0 ;  /* 0x000000ffaaaa7208 */ /* 0x000fe40000000000 */
[----:B------:R-:W-:Y:S01]  /*3ba0*/  F2FP.BF16.F32.PACK_AB R171, R168, R171 ;  /* 0x000000aba8ab723e */ /* 0x000fe200000010ff */
[----:B------:R-:W-:Y:S01]  /*3bb0*/  FFMA.FTZ R168, R216, UR10, R193 ;  /* 0x0000000ad8a87c23 */ /* 0x000fe200080100c1 */
[----:B------:R-:W-:Y:S01]  /*3bc0*/  F2FP.BF16.F32.PACK_AB R187, R170, R187 ;  /* 0x000000bbaabb723e */ /* 0x000fe200000010ff */
[----:B------:R-:W-:Y:S01]  /*3bd0*/  FADD.FTZ R170, R8, -R169 ;  /* 0x800000a908aa7221 */ /* 0x000fe20000010000 */
[----:B------:R-:W-:Y:S01]  /*3be0*/  FFMA.FTZ R169, R15, UR10, R193 ;  /* 0x0000000a0fa97c23 */ /* 0x000fe200080100c1 */
[----:B------:R-:W-:Y:S01]  /*3bf0*/  FADD.FTZ R168, R213, -R168 ;  /* 0x800000a8d5a87221 */ /* 0x000fe20000010000 */
[----:B------:R-:W-:Y:S01]  /*3c00*/  LOP3.LUT P0, RZ, R233, 0xff, RZ, 0xc0, !PT ;  /* 0x000000ffe9ff7812 */ /* 0x000fe2000780c0ff */
[----:B------:R-:W-:Y:S01]  /*3c10*/  FMUL.FTZ R170, R170, UR11 ;  /* 0x0000000baaaa7c20 */ /* 0x000fe20008410000 */
[----:B------:R-:W-:Y:S01]  /*3c20*/  FADD.FTZ R169, R10, -R169 ;  /* 0x800000a90aa97221 */ /* 0x000fe20000010000 */
[----:B------:R-:W-:Y:S01]  /*3c30*/  LOP3.LUT P6, RZ, R243, 0xff, RZ, 0xc0, !PT ;  /* 0x000000fff3ff7812 */ /* 0x000fe200078cc0ff */
[----:B------:R-:W-:Y:S01]  /*3c40*/  FMUL.FTZ R168, R168, UR11 ;  /* 0x0000000ba8a87c20 */ /* 0x000fe20008410000 */
[----:B------:R-:W-:Y:S01]  /*3c50*/  FMUL.FTZ R170, R170, UR23 ;  /* 0x00000017aaaa7c20 */ /* 0x000fe20008410000 */
[----:B------:R-:W-:Y:S01]  /*3c60*/  FMUL.FTZ R169, R169, UR11 ;  /* 0x0000000ba9a97c20 */ /* 0x000fe20008410000 */
        /* <DEDUP_REMOVED lines=10> */
[----:B------:R-:W-:-:S02]  /*3d10*/  FSEL R168, R189, RZ, P6 ;  /* 0x000000ffbda87208 */ /* 0x000fc40003000000 */
[----:B------:R-:W-:Y:S02]  /*3d20*/  FSEL R185, R185, RZ, P1 ;  /* 0x000000ffb9b97208 */ /* 0x000fe40000800000 */
[----:B------:R-:W-:Y:S01]  /*3d30*/  F2FP.BF16.F32.PACK_AB R169, R168, R169 ;  /* 0x000000a9a8a9723e */ /* 0x000fe200000010ff */
[--C-:B------:R-:W-:Y:S01]  /*3d40*/  FFMA.FTZ R168, R18, UR10, R193.reuse ;  /* 0x0000000a12a87c23 */ /* 0x100fe200080100c1 */
[----:B------:R-:W-:Y:S01]  /*3d50*/  F2FP.BF16.F32.PACK_AB R170, R185, R170 ;  /* 0x000000aab9aa723e */ /* 0x000fe200000010ff */
[----:B------:R-:W-:Y:S01]  /*3d60*/  FFMA.FTZ R185, R3, UR10, R193 ;  /* 0x0000000a03b97c23 */ /* 0x000fe200080100c1 */
[C---:B------:R-:W-:Y:S01]  /*3d70*/  LOP3.LUT P0, RZ, R232.reuse, 0xff0000, RZ, 0xc0, !PT ;  /* 0x00ff0000e8ff7812 */ /* 0x040fe2000780c0ff */
[----:B------:R-:W-:Y:S01]  /*3d80*/  FADD.FTZ R184, R17, -R168 ;  /* 0x800000a811b87221 */ /* 0x000fe20000010000 */
[----:B------:R-:W-:Y:S01]  /*3d90*/  LOP3.LUT P1, RZ, R232, 0xff000000, RZ, 0xc0, !PT ;  /* 0xff000000e8ff7812 */ /* 0x000fe2000782c0ff */
[----:B------:R-:W-:Y:S01]  /*3da0*/  FADD.FTZ R168, R12, -R185 ;  /* 0x800000b90ca87221 */ /* 0x000fe20000010000 */
[----:B------:R-:W-:Y:S01]  /*3db0*/  FSEL R188, R188, RZ, P0 ;  /* 0x000000ffbcbc7208 */ /* 0x000fe20000000000 */
[----:B------:R-:W-:Y:S01]  /*3dc0*/  FMUL.FTZ R184, R184, UR11 ;  /* 0x0000000bb8b87c20 */ /* 0x000fe20008410000 */
[----:B------:R-:W-:Y:S01]  /*3dd0*/  FSEL R189, R189, RZ, P1 ;  /* 0x000000ffbdbd7208 */ /* 0x000fe20000800000 */
[----:B------:R-:W-:Y:S01]  /*3de0*/  FMUL.FTZ R168, R168, UR11 ;  /* 0x0000000ba8a87c20 */ /* 0x000fe20008410000 */
[----:B------:R-:W-:-:S02]  /*3df0*/  LOP3.LUT P6, RZ, R232, 0xff00, RZ, 0xc0, !PT ;  /* 0x0000ff00e8ff7812 */ /* 0x000fc400078cc0ff */
[----:B------:R-:W-:Y:S01]  /*3e00*/  F2FP.BF16.F32.PACK_AB R185, R189, R188 ;  /* 0x000000bcbdb9723e */ /* 0x000fe200000010ff */
[----:B------:R-:W-:Y:S01]  /*3e10*/  FMUL.FTZ R189, R184, UR23 ;  /* 0x00000017b8bd7c20 */ /* 0x000fe20008410000 */
[----:B------:R-:W-:Y:S01]  /*3e20*/  FMUL.FTZ R184, R168, UR23 ;  /* 0x00000017a8b87c20 */ /* 0x000fe20008410000 */
[C---:B------:R-:W-:Y:S02]  /*3e30*/  LOP3.LUT P0, RZ, R242.reuse, 0xff, RZ, 0xc0, !PT ;  /* 0x000000fff2ff7812 */ /* 0x040fe4000780c0ff */
[----:B------:R-:W-:Y:S02]  /*3e40*/  LOP3.LUT P1, RZ, R242, 0xff00, RZ, 0xc0, !PT ;  /* 0x0000ff00f2ff7812 */ /* 0x000fe4000782c0ff */
[----:B------:R-:W-:Y:S02]  /*3e50*/  LOP3.LUT P5, RZ, R232, 0xff, RZ, 0xc0, !PT ;  /* 0x000000ffe8ff7812 */ /* 0x000fe400078ac0ff */
[----:B------:R-:W-:Y:S02]  /*3e60*/  F2FP.BF16.F32.PACK_AB R186, R191, R186 ;  /* 0x000000babfba723e */ /* 0x000fe400000010ff */
[----:B------:R-:W-:-:S02]  /*3e70*/  FSEL R191, R189, RZ, P6 ;  /* 0x000000ffbdbf7208 */ /* 0x000fc40003000000 */
[C---:B------:R-:W-:Y:S02]  /*3e80*/  FSEL R168, R184.reuse, RZ, P0 ;  /* 0x000000ffb8a87208 */ /* 0x040fe40000000000 */
[----:B------:R-:W-:Y:S02]  /*3e90*/  FSEL R189, R189, RZ, P1 ;  /* 0x000000ffbdbd7208 */ /* 0x000fe40000800000 */
[----:B------:R-:W-:Y:S02]  /*3ea0*/  FSEL R184, R184, RZ, P5 ;  /* 0x000000ffb8b87208 */ /* 0x000fe40002800000 */
[----:B------:R-:W-:Y:S02]  /*3eb0*/  F2FP.BF16.F32.PACK_AB R168, R189, R168 ;  /* 0x000000a8bda8723e */ /* 0x000fe400000010ff */
[----:B------:R-:W-:Y:S01]  /*3ec0*/  F2FP.BF16.F32.PACK_AB R184, R191, R184 ;  /* 0x000000b8bfb8723e */ /* 0x000fe200000010ff */
[----:B------:R-:W-:Y:S06]  /*3ed0*/  BRA `(.L_x_798) ;  /* 0x0000001000147947 */ /* 0x000fec0003800000 */
.L_x_801:
[--C-:B------:R-:W-:Y:S01]  /*3ee0*/  FFMA.FTZ R168, R197, UR10, R193.reuse ;  /* 0x0000000ac5a87c23 */ /* 0x100fe200080100c1 */
[--C-:B------:R-:W-:Y:S01]  /*3ef0*/  FFMA.FTZ R170, R226, UR10, R193.reuse ;  /* 0x0000000ae2aa7c23 */ /* 0x100fe200080100c1 */
[----:B------:R-:W-:Y:S01]  /*3f00*/  ISETP.GE.U32.AND P1, PT, R232, RZ, PT ;  /* 0x000000ffe800720c */ /* 0x000fe20003f26070 */
[--C-:B------:R-:W-:Y:S01]  /*3f10*/  FFMA.FTZ R169, R13, UR10, R193.reuse ;  /* 0x0000000a0da97c23 */ /* 0x100fe200080100c1 */
[----:B------:R-:W-:Y:S01]  /*3f20*/  FADD.FTZ R168, R19, -R168 ;  /* 0x800000a813a87221 */ /* 0x000fe20000010000 */
[----:B------:R-:W-:Y:S01]  /*3f30*/  FADD.FTZ R170, R225, -R170 ;  /* 0x800000aae1aa7221 */ /* 0x000fe20000010000 */
[----:B------:R-:W-:Y:S01]  /*3f40*/  FFMA.FTZ R171, R214, UR10, R193 ;  /* 0x0000000ad6ab7c23 */ /* 0x000fe200080100c1 */
[----:B------:R-:W-:Y:S01]  /*3f50*/  LOP3.LUT P5, RZ, R233, 0xff0000, RZ, 0xc0, !PT ;  /* 0x00ff0000e9ff7812 */ /* 0x000fe200078ac0ff */
[----:B------:R-:W-:Y:S01]  /*3f60*/  FMUL.FTZ R168, R168, UR11 ;  /* 0x0000000ba8a87c20 */ /* 0x000fe20008410000 */
[----:B------:R-:W-:Y:S01]  /*3f70*/  FMUL.FTZ R177, R170, UR11 ;  /* 0x0000000baab17c20 */ /* 0x000fe20008410000 */
[----:B------:R-:W-:Y:S01]  /*3f80*/  LOP3.LUT P6, RZ, R243, 0xff0000, RZ, 0xc0, !PT ;  /* 0x00ff0000f3ff7812 */ /* 0x000fe200078cc0ff */
[----:B------:R-:W-:Y:S01]  /*3f90*/  FADD.FTZ R169, R8, -R169 ;  /* 0x800000a908a97221 */ /* 0x000fe20000010000 */
[----:B------:R-:W-:Y:S01]  /*3fa0*/  FMUL.FTZ R170, R168, UR23 ;  /* 0x00000017a8aa7c20 */ /* 0x000fe20008410000 */
[----:B------:R-:W-:-:S02]  /*3fb0*/  ISETP.GE.U32.AND P0, PT, R242, RZ, PT ;  /* 0x000000fff200720c */ /* 0x000fc40003f06070 */
[C---:B------:R-:W-:Y:S01]  /*3fc0*/  F2FP.BF16.F32.PACK_AB R179, R177.reuse, R168 ;  /* 0x000000a8b1b3723e */ /* 0x040fe200000010ff */
[----:B------:R-:W-:Y:S01]  /*3fd0*/  FMUL.FTZ R177, R177, UR23 ;  /* 0x00000017b1b17c20 */ /* 0x000fe20008410000 */
[----:B------:R-:W-:Y:S01]  /*3fe0*/  ISETP.GE.U32.AND.EX P1, PT, R233, 0x1000000, PT, P1 ;  /* 0x01000000e900780c */ /* 0x000fe20003f26110 */
[----:B------:R-:W-:Y:S01]  /*3ff0*/  FADD.FTZ R168, R212, -R171 ;  /* 0x800000abd4a87221 */ /* 0x000fe20000010000 */
[C---:B------:R-:W-:Y:S01]  /*4000*/  FSEL R176, R170.reuse, RZ, P6 ;  /* 0x000000ffaab07208 */ /* 0x040fe20003000000 */
[----:B------:R-:W-:Y:S01]  /*4010*/  FMUL.FTZ R169, R169, UR11 ;  /* 0x0000000ba9a97c20 */ /* 0x000fe20008410000 */
[----:B------:R-:W-:Y:S01]  /*4020*/  FSEL R187, R170, RZ, P5 ;  /* 0x000000ffaabb7208 */ /* 0x000fe20002800000 */
[----:B------:R-:W-:Y:S01]  /*4030*/  FMUL.FTZ R168, R168, UR11 ;  /* 0x0000000ba8a87c20 */ /* 0x000fe20008410000 */
[----:B------:R-:W-:Y:S02]  /*4040*/  ISETP.GE.U32.AND.EX P0, PT, R243, 0x1000000, PT, P0 ;  /* 0x01000000f300780c */ /* 0x000fe40003f06100 */
[----:B------:R-:W-:-:S02]  /*4050*/  FSEL R170, R177, RZ, P1 ;  /* 0x000000ffb1aa7208 */ /* 0x000fc40000800000 */
[----:B------:R-:W-:Y:S01]  /*4060*/  FSEL R185, R177, RZ, P0 ;  /* 0x000000ffb1b97208 */ /* 0x000fe20000000000 */
[----:B------:R-:W-:Y:S01]  /*4070*/  FMUL.FTZ R177, R168, UR23 ;  /* 0x00000017a8b17c20 */ /* 0x000fe20008410000 */
[----:B------:R-:W-:Y:S01]  /*4080*/  F2FP.BF16.F32.PACK_AB R187, R170, R187 ;  /* 0x000000bbaabb723e */ /* 0x000fe200000010ff */
[----:B------:R-:W-:Y:S01]  /*4090*/  FMUL.FTZ R170, R169, UR23 ;  /* 0x00000017a9aa7c20 */ /* 0x000fe20008410000 */
[----:B------:R-:W-:Y:S02]  /*40a0*/  LOP3.LUT P1, RZ, R243, 0xff, RZ, 0xc0, !PT ;  /* 0x000000fff3ff7812 */ /* 0x000fe4000782c0ff */
[----:B------:R-:W-:Y:S01]  /*40b0*/  F2FP.BF16.F32.PACK_AB R178, R168, R169 ;  /* 0x000000a9a8b2723e */ /* 0x000fe200000010ff */
[--C-:B------:R-:W-:Y:S01]  /*40c0*/  FFMA.FTZ R169, R15, UR10, R193.reuse ;  /* 0x0000000a0fa97c23 */ /* 0x100fe200080100c1 */
[----:B------:R-:W-:Y:S01]  /*40d0*/  LOP3.LUT P6, RZ, R243, 0xff00, RZ, 0xc0, !PT ;  /* 0x0000ff00f3ff7812 */ /* 0x000fe200078cc0ff */
[----:B------:R-:W-:Y:S01]  /*40e0*/  FFMA.FTZ R168, R216, UR10, R193 ;  /* 0x0000000ad8a87c23 */ /* 0x000fe200080100c1 */
[----:B------:R-:W-:Y:S01]  /*40f0*/  F2FP.BF16.F32.PACK_AB R171, R185, R176 ;  /* 0x000000b0b9ab723e */ /* 0x000fe200000010ff */
[----:B------:R-:W-:Y:S01]  /*4100*/  FADD.FTZ R169, R10, -R169 ;  /* 0x800000a90aa97221 */ /* 0x000fe20000010000 */
[----:B------:R-:W-:Y:S01]  /*4110*/  LOP3.LUT P0, RZ, R233, 0xff, RZ, 0xc0, !PT ;  /* 0x000000ffe9ff7812 */ /* 0x000fe2000780c0ff */
[----:B------:R-:W-:Y:S01]  /*4120*/  FADD.FTZ R168, R213, -R168 ;  /* 0x800000a8d5a87221 */ /* 0x000fe20000010000 */
[----:B------:R-:W-:Y:S01]  /*4130*/  FSEL R176, R170, RZ, P1 ;  /* 0x000000ffaab07208 */ /* 0x000fe20000800000 */
[----:B------:R-:W-:Y:S01]  /*4140*/  FMUL.FTZ R169, R169, UR11 ;  /* 0x0000000ba9a97c20 */ /* 0x000fe20008410000 */
[----:B------:R-:W-:-:S02]  /*4150*/  FSEL R185, R177, RZ, P6 ;  /* 0x000000ffb1b97208 */ /* 0x000fc40003000000 */
[----:B------:R-:W-:Y:S01]  /*4160*/  LOP3.LUT P5, RZ, R233, 0xff00, RZ, 0xc0, !PT ;  /* 0x0000ff00e9ff7812 */ /* 0x000fe200078ac0ff */
[----:B------:R-:W-:Y:S01]  /*4170*/  FMUL.FTZ R184, R169, UR23 ;  /* 0x00000017a9b87c20 */ /* 0x000fe20008410000 */
[----:B------:R-:W-:Y:S02]  /*4180*/  FSEL R186, R170, RZ, P0 ;  /* 0x000000ffaaba7208 */ /* 0x000fe40000000000 */
[----:B------:R-:W-:Y:S01]  /*4190*/  F2FP.BF16.F32.PACK_AB R170, R185, R176 ;  /* 0x000000b0b9aa723e */ /* 0x000fe200000010ff */
[----:B------:R-:W-:Y:S01]  /*41a0*/  FMUL.FTZ R176, R168, UR11 ;  /* 0x0000000ba8b07c20 */ /* 0x000fe20008410000 */
[----:B------:R-:W-:Y:S01]  /*41b0*/  FSEL R177, R177, RZ, P5 ;  /* 0x000000ffb1b17208 */ /* 0x000fe20002800000 */
[----:B------:R-:W-:Y:S01]  /*41c0*/  FFMA.FTZ R168, R18, UR10, R193 ;  /* 0x0000000a12a87c23 */ /* 0x000fe200080100c1 */
[----:B------:R-:W-:Y:S01]  /*41d0*/  LOP3.LUT P0, RZ, R232, 0xff0000, RZ, 0xc0, !PT ;  /* 0x00ff0000e8ff7812 */ /* 0x000fe2000780c0ff */
[----:B------:R-:W-:Y:S01]  /*41e0*/  FMUL.FTZ R189, R176, UR23 ;  /* 0x00000017b0bd7c20 */ /* 0x000fe20008410000 */
[----:B------:R-:W-:-:S02]  /*41f0*/  F2FP.BF16.F32.PACK_AB R186, R177, R186 ;  /* 0x000000bab1ba723e */ /* 0x000fc400000010ff */
[----:B------:R-:W-:Y:S01]  /*4200*/  F2FP.BF16.F32.PACK_AB R177, R176, R169 ;  /* 0x000000a9b0b1723e */ /* 0x000fe200000010ff */
[----:B------:R-:W-:Y:S01]  /*4210*/  FFMA.FTZ R169, R3, UR10, R193 ;  /* 0x0000000a03a97c23 */ /* 0x000fe200080100c1 */
[----:B------:R-:W-:Y:S01]  /*4220*/  LOP3.LUT P1, RZ, R242, 0xff0000, RZ, 0xc0, !PT ;  /* 0x00ff0000f2ff7812 */ /* 0x000fe2000782c0ff */
[----:B------:R-:W-:Y:S01]  /*4230*/  FADD.FTZ R176, R17, -R168 ;  /* 0x800000a811b07221 */ /* 0x000fe20000010000 */
[----:B------:R-:W-:Y:S01]  /*4240*/  LOP3.LUT P5, RZ, R232, 0xff000000, RZ, 0xc0, !PT ;  /* 0xff000000e8ff7812 */ /* 0x000fe200078ac0ff */
[----:B------:R-:W-:Y:S01]  /*4250*/  FADD.FTZ R168, R12, -R169 ;  /* 0x800000a90ca87221 */ /* 0x000fe20000010000 */
[----:B------:R-:W-:Y:S02]  /*4260*/  LOP3.LUT P6, RZ, R242, 0xff000000, RZ, 0xc0, !PT ;  /* 0xff000000f2ff7812 */ /* 0x000fe400078cc0ff */
[----:B------:R-:W-:Y:S01]  /*4270*/  FSEL R188, R184, RZ, P1 ;  /* 0x000000ffb8bc7208 */ /* 0x000fe20000800000 */
[----:B------:R-:W-:Y:S01]  /*4280*/  FMUL.FTZ R168, R168, UR11 ;  /* 0x0000000ba8a87c20 */ /* 0x000fe20008410000 */
[----:B------:R-:W-:-:S02]  /*4290*/  FSEL R185, R184, RZ, P0 ;  /* 0x000000ffb8b97208 */ /* 0x000fc40000000000 */
[C---:B------:R-:W-:Y:S02]  /*42a0*/  FSEL R191, R189.reuse, RZ, P6 ;  /* 0x000000ffbdbf7208 */ /* 0x040fe40003000000 */
[----:B------:R-:W-:Y:S01]  /*42b0*/  FSEL R184, R189, RZ, P5 ;  /* 0x000000ffbdb87208 */ /* 0x000fe20002800000 */
[----:B------:R-:W-:Y:S01]  /*42c0*/  FMUL.FTZ R189, R176, UR11 ;  /* 0x0000000bb0bd7c20 */ /* 0x000fe20008410000 */
[----:B------:R-:W-:Y:S02]  /*42d0*/  LOP3.LUT P5, RZ, R232, 0xff00, RZ, 0xc0, !PT ;  /* 0x0000ff00e8ff7812 */ /* 0x000fe400078ac0ff */
[----:B------:R-:W-:Y:S01]  /*42e0*/  F2FP.BF16.F32.PACK_AB R185, R184, R185 ;  /* 0x000000b9b8b9723e */ /* 0x000fe200000010ff */
[C---:B------:R-:W-:Y:S01]  /*42f0*/  FMUL.FTZ R184, R189.reuse, UR23 ;  /* 0x00000017bdb87c20 */ /* 0x040fe20008410000 */
[----:B------:R-:W-:Y:S01]  /*4300*/  F2FP.BF16.F32.PACK_AB R176, R189, R168 ;  /* 0x000000a8bdb0723e */ /* 0x000fe200000010ff */
[----:B------:R-:W-:Y:S01]  /*4310*/  FMUL.FTZ R168, R168, UR23 ;  /* 0x00000017a8a87c20 */ /* 0x000fe20008410000 */
[----:B------:R-:W-:-:S02]  /*4320*/  LOP3.LUT P6, RZ, R242, 0xff00, RZ, 0xc0, !PT ;  /* 0x0000ff00f2ff7812 */ /* 0x000fc400078cc0ff */
[----:B------:R-:W-:Y:S02]  /*4330*/  LOP3.LUT P1, RZ, R242, 0xff, RZ, 0xc0, !PT ;  /* 0x000000fff2ff7812 */ /* 0x000fe4000782c0ff */
[----:B------:R-:W-:Y:S02]  /*4340*/  LOP3.LUT P0, RZ, R232, 0xff, RZ, 0xc0, !PT ;  /* 0x000000ffe8ff7812 */ /* 0x000fe4000780c0ff */
[----:B------:R-:W-:Y:S02]  /*4350*/  F2FP.BF16.F32.PACK_AB R169, R191, R188 ;  /* 0x000000bcbfa9723e */ /* 0x000fe400000010ff */
[C---:B------:R-:W-:Y:S02]  /*4360*/  FSEL R189, R184.reuse, RZ, P5 ;  /* 0x000000ffb8bd7208 */ /* 0x040fe40002800000 */
[----:B------:R-:W-:Y:S02]  /*4370*/  FSEL R191, R184, RZ, P6 ;  /* 0x000000ffb8bf7208 */ /* 0x000fe40003000000 */
[----:B------:R-:W-:-:S02]  /*4380*/  FSEL R188, R168, RZ, P1 ;  /* 0x000000ffa8bc7208 */ /* 0x000fc40000800000 */
[----:B------:R-:W-:Y:S02]  /*4390*/  FSEL R184, R168, RZ, P0 ;  /* 0x000000ffa8b87208 */ /* 0x000fe40000000000 */
[----:B------:R-:W-:Y:S02]  /*43a0*/  F2FP.BF16.F32.PACK_AB R168, R191, R188 ;  /* 0x000000bcbfa8723e */ /* 0x000fe400000010ff */
[----:B------:R-:W-:Y:S01]  /*43b0*/  F2FP.BF16.F32.PACK_AB R184, R189, R184 ;  /* 0x000000b8bdb8723e */ /* 0x000fe200000010ff */
[----:B------:R-:W-:Y:S06]  /*43c0*/  BRA `(.L_x_798) ;  /* 0x0000000800d87947 */ /* 0x000fec0003800000 */
.L_x_800:
[----:B------:R-:W-:Y:S01]  /*43d0*/  UMOV UR4, UR8 ;  /* 0x0000000800047c82 */ /* 0x000fe20008000000 */
[----:B------:R-:W-:Y:S01]  /*43e0*/  UMOV UR5, UR9 ;  /* 0x0000000900057c82 */ /* 0x000fe20008000000 */
[----:B------:R-:W-:-:S04]  /*43f0*/  UISETP.NE.U32.AND UP0, UPT, UR4, URZ, UPT ;  /* 0x000000ff0400728c */ /* 0x000fc8000bf05070 */
[----:B------:R-:W-:-:S09]  /*4400*/  UISETP.NE.AND.EX UP0, UPT, UR5, URZ, UPT, UP0 ;  /* 0x000000ff0500728c */ /* 0x000fd2000bf05300 */
[----:B------:R-:W-:Y:S05]  /*4410*/  BRA.U UP0, `(.L_x_802) ;  /* 0x00000005005c7547 */ /* 0x000fea000b800000 */
[--C-:B------:R-:W-:Y:S01]  /*4420*/  FFMA.FTZ R184, R197, UR10, R193.reuse ;  /* 0x0000000ac5b87c23 */ /* 0x100fe200080100c1 */
[----:B------:R-:W-:Y:S01]  /*4430*/  PRMT R186, R175, 0x7632, R186 ;  /* 0x00007632afba7816 */ /* 0x000fe200000000ba */
[----:B------:R-:W-:Y:S01]  /*4440*/  FFMA.FTZ R190, R226, UR10, R193 ;  /* 0x0000000ae2be7c23 */ /* 0x000fe200080100c1 */
[----:B------:R-:W-:Y:S01]  /*4450*/  PRMT R169, R174, 0x7632, R169 ;  /* 0x00007632aea97816 */ /* 0x000fe200000000a9 */
[--C-:B------:R-:W-:Y:S01]  /*4460*/  FFMA.FTZ R170, R216, UR10, R193.reuse ;  /* 0x0000000ad8aa7c23 */ /* 0x100fe200080100c1 */
[----:B------:R-:W-:Y:S01]  /*4470*/  PRMT R168, R173, 0x7632, R168 ;  /* 0x00007632ada87816 */ /* 0x000fe200000000a8 */
[----:B------:R-:W-:Y:S01]  /*4480*/  FFMA.FTZ R171, R214, UR10, R193 ;  /* 0x0000000ad6ab7c23 */ /* 0x000fe200080100c1 */
[----:B------:R-:W-:Y:S01]  /*4490*/  FADD.FTZ R185, R19, -R184 ;  /* 0x800000b813b97221 */ /* 0x000fe20000010000 */
[----:B------:R-:W-:Y:S01]  /*44a0*/  SHF.L.U32 R187, R186, 0x10, RZ ;  /* 0x00000010babb7819 */ /* 0x000fe200000006ff */
[----:B------:R-:W-:Y:S01]  /*44b0*/  IMAD.U32 R188, R175, 0x10000, RZ ;  /* 0x00010000afbc7824 */ /* 0x000fe200078e00ff */
[----:B------:R-:W-:Y:S01]  /*44c0*/  SHF.L.U32 R184, R169, 0x10, RZ ;  /* 0x00000010a9b87819 */ /* 0x000fe200000006ff */
[----:B------:R-:W-:Y:S01]  /*44d0*/  FADD.FTZ R190, R225, -R190 ;  /* 0x800000bee1be7221 */ /* 0x000fe20000010000 */
[----:B------:R-:W-:-:S02]  /*44e0*/  IMAD.U32 R168, R168, 0x10000, RZ ;  /* 0x00010000a8a87824 */ /* 0x000fc400078e00ff */
[----:B------:R-:W-:Y:S01]  /*44f0*/  FADD.FTZ R169, R213, -R170 ;  /* 0x800000aad5a97221 */ /* 0x000fe20000010000 */
[----:B------:R-:W-:Y:S01]  /*4500*/  FADD.FTZ R171, R212, -R171 ;  /* 0x800000abd4ab7221 */ /* 0x000fe20000010000 */
[----:B------:R-:W-:Y:S01]  /*4510*/  FFMA.FTZ R185, R185, UR11, R188 ;  /* 0x0000000bb9b97c23 */ /* 0x000fe200080100bc */
[----:B------:R-:W-:Y:S01]  /*4520*/  FFMA.FTZ R190, R190, UR11, R187 ;  /* 0x0000000bbebe7c23 */ /* 0x000fe200080100bb */
[----:B------:R-:W-:Y:S01]  /*4530*/  FFMA.FTZ R169, R169, UR11, R168 ;  /* 0x0000000ba9a97c23 */ /* 0x000fe200080100a8 */
[----:B------:R-:W-:Y:S01]  /*4540*/  ISETP.GE.U32.AND P0, PT, R242, RZ, PT ;  /* 0x000000fff200720c */ /* 0x000fe20003f06070 */
[----:B------:R-:W-:Y:S01]  /*4550*/  FFMA.FTZ R188, R171, UR11, R184 ;  /* 0x0000000babbc7c23 */ /* 0x000fe200080100b8 */
[----:B------:R-:W-:Y:S01]  /*4560*/  PRMT R168, R172, 0x7632, R168 ;  /* 0x00007632aca87816 */ /* 0x000fe200000000a8 */
[--C-:B------:R-:W-:Y:S01]  /*4570*/  FFMA.FTZ R170, R18, UR10, R193.reuse ;  /* 0x0000000a12aa7c23 */ /* 0x100fe200080100c1 */
[----:B------:R-:W-:Y:S01]  /*4580*/  ISETP.GE.U32.AND P1, PT, R232, RZ, PT ;  /* 0x000000ffe800720c */ /* 0x000fe20003f26070 */
[----:B------:R-:W-:Y:S01]  /*4590*/  FFMA.FTZ R171, R13, UR10, R193 ;  /* 0x0000000a0dab7c23 */ /* 0x000fe200080100c1 */
[----:B------:R-:W-:Y:S01]  /*45a0*/  FMUL.FTZ R189, R185, UR23 ;  /* 0x00000017b9bd7c20 */ /* 0x000fe20008410000 */
[----:B------:R-:W-:Y:S01]  /*45b0*/  FMUL.FTZ R191, R190, UR23 ;  /* 0x00000017bebf7c20 */ /* 0x000fe20008410000 */
[----:B------:R-:W-:Y:S01]  /*45c0*/  ISETP.GE.U32.AND.EX P0, PT, R243, 0x1000000, PT, P0 ;  /* 0x01000000f300780c */ /* 0x000fe20003f06100 */
[----:B------:R-:W-:Y:S01]  /*45d0*/  FADD.FTZ R184, R17, -R170 ;  /* 0x800000aa11b87221 */ /* 0x000fe20000010000 */
[----:B------:R-:W-:Y:S01]  /*45e0*/  SHF.L.U32 R185, R168, 0x10, RZ ;  /* 0x00000010a8b97819 */ /* 0x000fe200000006ff */
[----:B------:R-:W-:Y:S01]  /*45f0*/  FADD.FTZ R186, R8, -R171 ;  /* 0x800000ab08ba7221 */ /* 0x000fe20000010000 */
[----:B------:R-:W-:-:S02]  /*4600*/  LOP3.LUT P5, RZ, R233, 0xff0000, RZ, 0xc0, !PT ;  /* 0x00ff0000e9ff7812 */ /* 0x000fc400078ac0ff */
[----:B------:R-:W-:Y:S01]  /*4610*/  SHF.L.U32 R187, R174, 0x10, RZ ;  /* 0x00000010aebb7819 */ /* 0x000fe200000006ff */
[----:B------:R-:W-:Y:S01]  /*4620*/  FFMA.FTZ R168, R184, UR11, R185 ;  /* 0x0000000bb8a87c23 */ /* 0x000fe200080100b9 */
[----:B------:R-:W-:Y:S01]  /*4630*/  ISETP.GE.U32.AND.EX P1, PT, R233, 0x1000000, PT, P1 ;  /* 0x01000000e900780c */ /* 0x000fe20003f26110 */
[----:B------:R-:W-:Y:S01]  /*4640*/  FFMA.FTZ R185, R15, UR10, R193 ;  /* 0x0000000a0fb97c23 */ /* 0x000fe200080100c1 */
[----:B------:R-:W-:Y:S01]  /*4650*/  FSEL R170, R191, RZ, P0 ;  /* 0x000000ffbfaa7208 */ /* 0x000fe20000000000 */
[----:B------:R-:W-:Y:S01]  /*4660*/  FFMA.FTZ R186, R186, UR11, R187 ;  /* 0x0000000bbaba7c23 */ /* 0x000fe200080100bb */
[----:B------:R-:W-:Y:S01]  /*4670*/  LOP3.LUT P6, RZ, R243, 0xff0000, RZ, 0xc0, !PT ;  /* 0x00ff0000f3ff7812 */ /* 0x000fe200078cc0ff */
[----:B------:R-:W-:Y:S01]  /*4680*/  FADD.FTZ R184, R10, -R185 ;  /* 0x800000b90ab87221 */ /* 0x000fe20000010000 */
[----:B------:R-:W-:Y:S01]  /*4690*/  FSEL R190, R189, RZ, P5 ;  /* 0x000000ffbdbe7208 */ /* 0x000fe20002800000 */
[----:B------:R-:W-:Y:S01]  /*46a0*/  FMUL.FTZ R186, R186, UR23 ;  /* 0x00000017baba7c20 */ /* 0x000fe20008410000 */
[----:B------:R-:W-:Y:S01]  /*46b0*/  FSEL R191, R191, RZ, P1 ;  /* 0x000000ffbfbf7208 */ /* 0x000fe20000800000 */
[----:B------:R-:W-:Y:S01]  /*46c0*/  FMUL.FTZ R168, R168, UR23 ;  /* 0x00000017a8a87c20 */ /* 0x000fe20008410000 */
[----:B------:R-:W-:Y:S01]  /*46d0*/  FSEL R171, R189, RZ, P6 ;  /* 0x000000ffbdab7208 */ /* 0x000fe20003000000 */
[----:B------:R-:W-:Y:S01]  /*46e0*/  IMAD.U32 R189, R173, 0x10000, RZ ;  /* 0x00010000adbd7824 */ /* 0x000fe200078e00ff */
[----:B------:R-:W-:Y:S01]  /*46f0*/  F2FP.BF16.F32.PACK_AB R187, R191, R190 ;  /* 0x000000bebfbb723e */ /* 0x000fe200000010ff */
[----:B------:R-:W-:Y:S01]  /*4700*/  FMUL.FTZ R190, R188, UR23 ;  /* 0x00000017bcbe7c20 */ /* 0x000fe20008410000 */
[C---:B------:R-:W-:Y:S01]  /*4710*/  LOP3.LUT P0, RZ, R243.reuse, 0xff, RZ, 0xc0, !PT ;  /* 0x000000fff3ff7812 */ /* 0x040fe2000780c0ff */
[----:B------:R-:W-:Y:S01]  /*4720*/  FFMA.FTZ R184, R184, UR11, R189 ;  /* 0x0000000bb8b87c23 */ /* 0x000fe200080100bd */
[----:B------:R-:W-:Y:S01]  /*4730*/  LOP3.LUT P1, RZ, R243, 0xff00, RZ, 0xc0, !PT ;  /* 0x0000ff00f3ff7812 */ /* 0x000fe2000782c0ff */
[----:B------:R-:W-:Y:S01]  /*4740*/  FMUL.FTZ R189, R169, UR23 ;  /* 0x00000017a9bd7c20 */ /* 0x000fe20008410000 */
[----:B------:R-:W-:Y:S01]  /*4750*/  F2FP.BF16.F32.PACK_AB R171, R170, R171 ;  /* 0x000000abaaab723e */ /* 0x000fe200000010ff */
[----:B------:R-:W-:Y:S01]  /*4760*/  FMUL.FTZ R188, R184, UR23 ;  /* 0x00000017b8bc7c20 */ /* 0x000fe20008410000 */
[----:B------:R-:W-:-:S02]  /*4770*/  FSEL R170, R186, RZ, P0 ;  /* 0x000000ffbaaa7208 */ /* 0x000fc40000000000 */
[----:B------:R-:W-:Y:S02]  /*4780*/  FSEL R185, R190, RZ, P1 ;  /* 0x000000ffbeb97208 */ /* 0x000fe40000800000 */
[C---:B------:R-:W-:Y:S02]  /*4790*/  LOP3.LUT P5, RZ, R233.reuse, 0xff, RZ, 0xc0, !PT ;  /* 0x000000ffe9ff7812 */ /* 0x040fe400078ac0ff */
[----:B------:R-:W-:Y:S02]  /*47a0*/  LOP3.LUT P6, RZ, R233, 0xff00, RZ, 0xc0, !PT ;  /* 0x0000ff00e9ff7812 */ /* 0x000fe400078cc0ff */
[----:B------:R-:W-:Y:S02]  /*47b0*/  F2FP.BF16.F32.PACK_AB R170, R185, R170 ;  /* 0x000000aab9aa723e */ /* 0x000fe400000010ff */
[C---:B------:R-:W-:Y:S02]  /*47c0*/  LOP3.LUT P0, RZ, R242.reuse, 0xff0000, RZ, 0xc0, !PT ;  /* 0x00ff0000f2ff7812 */ /* 0x040fe4000780c0ff */
[----:B------:R-:W-:-:S02]  /*47d0*/  LOP3.LUT P1, RZ, R242, 0xff000000, RZ, 0xc0, !PT ;  /* 0xff000000f2ff7812 */ /* 0x000fc4000782c0ff */
[----:B------:R-:W-:Y:S02]  /*47e0*/  FSEL R186, R186, RZ, P5 ;  /* 0x000000ffbaba7208 */ /* 0x000fe40002800000 */
[----:B------:R-:W-:Y:S02]  /*47f0*/  FSEL R185, R190, RZ, P6 ;  /* 0x000000ffbeb97208 */ /* 0x000fe40003000000 */
[----:B------:R-:W-:Y:S02]  /*4800*/  FSEL R169, R188, RZ, P0 ;  /* 0x000000ffbca97208 */ /* 0x000fe40000000000 */
[----:B------:R-:W-:Y:S02]  /*4810*/  FSEL R184, R189, RZ, P1 ;  /* 0x000000ffbdb87208 */ /* 0x000fe40000800000 */
[----:B------:R-:W-:Y:S01]  /*4820*/  F2FP.BF16.F32.PACK_AB R186, R185, R186 ;  /* 0x000000bab9ba723e */ /* 0x000fe200000010ff */
[----:B------:R-:W-:Y:S01]  /*4830*/  FFMA.FTZ R185, R3, UR10, R193 ;  /* 0x0000000a03b97c23 */ /* 0x000fe200080100c1 */
[----:B------:R-:W-:-:S02]  /*4840*/  F2FP.BF16.F32.PACK_AB R169, R184, R169 ;  /* 0x000000a9b8a9723e */ /* 0x000fc400000010ff */
[----:B------:R-:W-:Y:S01]  /*4850*/  SHF.L.U32 R184, R172, 0x10, RZ ;  /* 0x00000010acb87819 */ /* 0x000fe200000006ff */
[----:B------:R-:W-:Y:S01]  /*4860*/  FADD.FTZ R185, R12, -R185 ;  /* 0x800000b90cb97221 */ /* 0x000fe20000010000 */
[C---:B------:R-:W-:Y:S02]  /*4870*/  LOP3.LUT P0, RZ, R232.reuse, 0xff0000, RZ, 0xc0, !PT ;  /* 0x00ff0000e8ff7812 */ /* 0x040fe4000780c0ff */
[----:B------:R-:W-:Y:S01]  /*4880*/  LOP3.LUT P1, RZ, R232, 0xff000000, RZ, 0xc0, !PT ;  /* 0xff000000e8ff7812 */ /* 0x000fe2000782c0ff */
[----:B------:R-:W-:Y:S01]  /*4890*/  FFMA.FTZ R184, R185, UR11, R184 ;  /* 0x0000000bb9b87c23 */ /* 0x000fe200080100b8 */
[----:B------:R-:W-:Y:S02]  /*48a0*/  FSEL R188, R188, RZ, P0 ;  /* 0x000000ffbcbc7208 */ /* 0x000fe40000000000 */
[----:B------:R-:W-:Y:S01]  /*48b0*/  FSEL R189, R189, RZ, P1 ;  /* 0x000000ffbdbd7208 */ /* 0x000fe20000800000 */
[----:B------:R-:W-:Y:S01]  /*48c0*/  FMUL.FTZ R184, R184, UR23 ;  /* 0x00000017b8b87c20 */ /* 0x000fe20008410000 */
[----:B------:R-:W-:-:S02]  /*48d0*/  LOP3.LUT P5, RZ, R232, 0xff00, RZ, 0xc0, !PT ;  /* 0x0000ff00e8ff7812 */ /* 0x000fc400078ac0ff */
[C---:B------:R-:W-:Y:S02]  /*48e0*/  LOP3.LUT P6, RZ, R242.reuse, 0xff00, RZ, 0xc0, !PT ;  /* 0x0000ff00f2ff7812 */ /* 0x040fe400078cc0ff */
[----:B------:R-:W-:Y:S02]  /*48f0*/  LOP3.LUT P1, RZ, R242, 0xff, RZ, 0xc0, !PT ;  /* 0x000000fff2ff7812 */ /* 0x000fe4000782c0ff */
[----:B------:R-:W-:Y:S02]  /*4900*/  LOP3.LUT P0, RZ, R232, 0xff, RZ, 0xc0, !PT ;  /* 0x000000ffe8ff7812 */ /* 0x000fe4000780c0ff */
[----:B------:R-:W-:Y:S02]  /*4910*/  F2FP.BF16.F32.PACK_AB R185, R189, R188 ;  /* 0x000000bcbdb9723e */ /* 0x000fe400000010ff */
[C---:B------:R-:W-:Y:S02]  /*4920*/  FSEL R191, R168.reuse, RZ, P5 ;  /* 0x000000ffa8bf7208 */ /* 0x040fe40002800000 */
[----:B------:R-:W-:-:S02]  /*4930*/  FSEL R189, R168, RZ, P6 ;  /* 0x000000ffa8bd7208 */ /* 0x000fc40003000000 */
[C---:B------:R-:W-:Y:S02]  /*4940*/  FSEL R168, R184.reuse, RZ, P1 ;  /* 0x000000ffb8a87208 */ /* 0x040fe40000800000 */
[----:B------:R-:W-:Y:S02]  /*4950*/  FSEL R184, R184, RZ, P0 ;  /* 0x000000ffb8b87208 */ /* 0x000fe40000000000 */
[----:B------:R-:W-:Y:S02]  /*4960*/  F2FP.BF16.F32.PACK_AB R168, R189, R168 ;  /* 0x000000a8bda8723e */ /* 0x000fe400000010ff */
[----:B------:R-:W-:Y:S01]  /*4970*/  F2FP.BF16.F32.PACK_AB R184, R191, R184 ;  /* 0x000000b8bfb8723e */ /* 0x000fe200000010ff */
[----:B------:R-:W-:Y:S06]  /*4980*/  BRA `(.L_x_798) ;  /* 0x0000000400687947 */ /* 0x000fec0003800000 */
.L_x_802:
[----:B------:R-:W-:Y:S01]  /*4990*/  PRMT R171, R175, 0x7632, R171 ;  /* 0x00007632afab7816 */ /* 0x000fe200000000ab */
[--C-:B------:R-:W-:Y:S01]  /*49a0*/  FFMA.FTZ R176, R226, UR10, R193.reuse ;  /* 0x0000000ae2b07c23 */ /* 0x100fe200080100c1 */
[--C-:B------:R-:W-:Y:S01]  /*49b0*/  FFMA.FTZ R169, R13, UR10, R193.reuse ;  /* 0x0000000a0da97c23 */ /* 0x100fe200080100c1 */
[----:B------:R-:W-:Y:S01]  /*49c0*/  FFMA.FTZ R170, R197, UR10, R193 ;  /* 0x0000000ac5aa7c23 */ /* 0x000fe200080100c1 */
[----:B------:R-:W-:Y:S01]  /*49d0*/  SHF.L.U32 R171, R171, 0x10, RZ ;  /* 0x00000010abab7819 */ /* 0x000fe200000006ff */
[----:B------:R-:W-:Y:S01]  /*49e0*/  FADD.FTZ R176, R225, -R176 ;  /* 0x800000b0e1b07221 */ /* 0x000fe20000010000 */
[----:B------:R-:W-:Y:S02]  /*49f0*/  IMAD.U32 R168, R174, 0x10000, RZ ;  /* 0x00010000aea87824 */ /* 0x000fe400078e00ff */
[----:B------:R-:W-:Y:S01]  /*4a00*/  FADD.FTZ R169, R8, -R169 ;  /* 0x800000a908a97221 */ /* 0x000fe20000010000 */
[----:B------:R-:W-:Y:S01]  /*4a10*/  SHF.L.U32 R177, R175, 0x10, RZ ;  /* 0x00000010afb17819 */ /* 0x000fe200000006ff */
[----:B------:R-:W-:Y:S01]  /*4a20*/  FADD.FTZ R170, R19, -R170 ;  /* 0x800000aa13aa7221 */ /* 0x000fe20000010000 */
[--C-:B------:R-:W-:Y:S01]  /*4a30*/  FFMA.FTZ R188, R176, UR11, R171.reuse ;  /* 0x0000000bb0bc7c23 */ /* 0x100fe200080100ab */
[----:B------:R-:W-:Y:S01]  /*4a40*/  PRMT R171, R174, 0x7632, R171 ;  /* 0x00007632aeab7816 */ /* 0x000fe200000000ab */
[--C-:B------:R-:W-:Y:S01]  /*4a50*/  FFMA.FTZ R185, R169, UR11, R168.reuse ;  /* 0x0000000ba9b97c23 */ /* 0x100fe200080100a8 */
[----:B------:R-:W-:Y:S01]  /*4a60*/  FFMA.FTZ R169, R15, UR10, R193 ;  /* 0x0000000a0fa97c23 */ /* 0x000fe200080100c1 */
[----:B------:R-:W-:Y:S01]  /*4a70*/  FFMA.FTZ R187, R170, UR11, R177 ;  /* 0x0000000baabb7c23 */ /* 0x000fe200080100b1 */
[----:B------:R-:W-:Y:S01]  /*4a80*/  PRMT R168, R172, 0x7632, R168 ;  /* 0x00007632aca87816 */ /* 0x000fe200000000a8 */
[--C-:B------:R-:W-:Y:S01]  /*4a90*/  FFMA.FTZ R170, R18, UR10, R193.reuse ;  /* 0x0000000a12aa7c23 */ /* 0x100fe200080100c1 */
[----:B------:R-:W-:Y:S01]  /*4aa0*/  PRMT R176, R173, 0x7632, R176 ;  /* 0x00007632adb07816 */ /* 0x000fe200000000b0 */
[----:B------:R-:W-:Y:S01]  /*4ab0*/  FFMA.FTZ R184, R216, UR10, R193 ;  /* 0x0000000ad8b87c23 */ /* 0x000fe200080100c1 */
[----:B------:R-:W-:-:S02]  /*4ac0*/  IMAD.U32 R186, R171, 0x10000, RZ ;  /* 0x00010000abba7824 */ /* 0x000fc400078e00ff */
[----:B------:R-:W-:Y:S01]  /*4ad0*/  FADD.FTZ R171, R10, -R169 ;  /* 0x800000a90aab7221 */ /* 0x000fe20000010000 */
[----:B------:R-:W-:Y:S01]  /*4ae0*/  SHF.L.U32 R169, R168, 0x10, RZ ;  /* 0x00000010a8a97819 */ /* 0x000fe200000006ff */
[----:B------:R-:W-:Y:S01]  /*4af0*/  FFMA.FTZ R177, R214, UR10, R193 ;  /* 0x0000000ad6b17c23 */ /* 0x000fe200080100c1 */
[----:B------:R-:W-:Y:S01]  /*4b00*/  SHF.L.U32 R179, R176, 0x10, RZ ;  /* 0x00000010b0b37819 */ /* 0x000fe200000006ff */
[----:B------:R-:W-:Y:S01]  /*4b10*/  FADD.FTZ R170, R17, -R170 ;  /* 0x800000aa11aa7221 */ /* 0x000fe20000010000 */
[----:B------:R-:W-:Y:S01]  /*4b20*/  FADD.FTZ R184, R213, -R184 ;  /* 0x800000b8d5b87221 */ /* 0x000fe20000010000 */
[----:B------:R-:W-:Y:S01]  /*4b30*/  FADD.FTZ R177, R212, -R177 ;  /* 0x800000b1d4b17221 */ /* 0x000fe20000010000 */
[----:B------:R-:W-:Y:S01]  /*4b40*/  ISETP.GE.U32.AND P0, PT, R242, RZ, PT ;  /* 0x000000fff200720c */ /* 0x000fe20003f06070 */
[----:B------:R-:W-:Y:S01]  /*4b50*/  FFMA.FTZ R176, R170, UR11, R169 ;  /* 0x0000000baab07c23 */ /* 0x000fe200080100a9 */
[----:B------:R-:W-:Y:S01]  /*4b60*/  FFMA.FTZ R168, R184, UR11, R179 ;  /* 0x0000000bb8a87c23 */ /* 0x000fe200080100b3 */
[----:B------:R-:W-:Y:S01]  /*4b70*/  FMUL.FTZ R169, R187, UR23 ;  /* 0x00000017bba97c20 */ /* 0x000fe20008410000 */
[----:B------:R-:W-:Y:S01]  /*4b80*/  SHF.L.U32 R178, R173, 0x10, RZ ;  /* 0x00000010adb27819 */ /* 0x000fe200000006ff */
[----:B------:R-:W-:Y:S01]  /*4b90*/  FFMA.FTZ R186, R177, UR11, R186 ;  /* 0x0000000bb1ba7c23 */ /* 0x000fe200080100ba */
[----:B------:R-:W-:-:S02]  /*4ba0*/  LOP3.LUT P5, RZ, R233, 0xff0000, RZ, 0xc0, !PT ;  /* 0x00ff0000e9ff7812 */ /* 0x000fc400078ac0ff */
[----:B------:R-:W-:Y:S01]  /*4bb0*/  LOP3.LUT P6, RZ, R243, 0xff0000, RZ, 0xc0, !PT ;  /* 0x00ff0000f3ff7812 */ /* 0x000fe200078cc0ff */
[----:B------:R-:W-:Y:S01]  /*4bc0*/  FFMA.FTZ R177, R171, UR11, R178 ;  /* 0x0000000babb17c23 */ /* 0x000fe200080100b2 */
[C---:B------:R-:W-:Y:S01]  /*4bd0*/  F2FP.BF16.F32.PACK_AB R179, R188.reuse, R187 ;  /* 0x000000bbbcb3723e */ /* 0x040fe200000010ff */
[----:B------:R-:W-:Y:S01]  /*4be0*/  FMUL.FTZ R188, R188, UR23 ;  /* 0x00000017bcbc7c20 */ /* 0x000fe20008410000 */
[----:B------:R-:W-:Y:S01]  /*4bf0*/  ISETP.GE.U32.AND.EX P0, PT, R243, 0x1000000, PT, P0 ;  /* 0x01000000f300780c */ /* 0x000fe20003f06100 */
[----:B------:R-:W-:Y:S01]  /*4c00*/  FMUL.FTZ R171, R186, UR23 ;  /* 0x00000017baab7c20 */ /* 0x000fe20008410000 */
[----:B------:R-:W-:Y:S02]  /*4c10*/  ISETP.GE.U32.AND P1, PT, R232, RZ, PT ;  /* 0x000000ffe800720c */ /* 0x000fe40003f26070 */
[C---:B------:R-:W-:Y:S02]  /*4c20*/  FSEL R187, R169.reuse, RZ, P5 ;  /* 0x000000ffa9bb7208 */ /* 0x040fe40002800000 */
[----:B------:R-:W-:Y:S01]  /*4c30*/  FSEL R184, R169, RZ, P6 ;  /* 0x000000ffa9b87208 */ /* 0x000fe20003000000 */
[----:B------:R-:W-:Y:S01]  /*4c40*/  FMUL.FTZ R169, R185, UR23 ;  /* 0x00000017b9a97c20 */ /* 0x000fe20008410000 */
[----:B------:R-:W-:-:S02]  /*4c50*/  LOP3.LUT P5, RZ, R233, 0xff, RZ, 0xc0, !PT ;  /* 0x000000ffe9ff7812 */ /* 0x000fc400078ac0ff */
[----:B------:R-:W-:Y:S02]  /*4c60*/  LOP3.LUT P6, RZ, R243, 0xff, RZ, 0xc0, !PT ;  /* 0x000000fff3ff7812 */ /* 0x000fe400078cc0ff */
[----:B------:R-:W-:Y:S02]  /*4c70*/  FSEL R189, R188, RZ, P0 ;  /* 0x000000ffbcbd7208 */ /* 0x000fe40000000000 */
[C---:B------:R-:W-:Y:S02]  /*4c80*/  ISETP.GE.U32.AND.EX P1, PT, R233.reuse, 0x1000000, PT, P1 ;  /* 0x01000000e900780c */ /* 0x040fe40003f26110 */
[----:B------:R-:W-:Y:S02]  /*4c90*/  LOP3.LUT P0, RZ, R233, 0xff00, RZ, 0xc0, !PT ;  /* 0x0000ff00e9ff7812 */ /* 0x000fe4000780c0ff */
[----:B------:R-:W-:Y:S02]  /*4ca0*/  F2FP.BF16.F32.PACK_AB R178, R186, R185 ;  /* 0x000000b9bab2723e */ /* 0x000fe400000010ff */
[----:B------:R-:W-:-:S02]  /*4cb0*/  FSEL R186, R169, RZ, P5 ;  /* 0x000000ffa9ba7208 */ /* 0x000fc40002800000 */
[----:B------:R-:W-:Y:S02]  /*4cc0*/  FSEL R170, R169, RZ, P6 ;  /* 0x000000ffa9aa7208 */ /* 0x000fe40003000000 */
[----:B------:R-:W-:Y:S01]  /*4cd0*/  FSEL R190, R188, RZ, P1 ;  /* 0x000000ffbcbe7208 */ /* 0x000fe20000800000 */
[----:B------:R-:W-:Y:S01]  /*4ce0*/  FMUL.FTZ R188, R168, UR23 ;  /* 0x00000017a8bc7c20 */ /* 0x000fe20008410000 */
[----:B------:R-:W-:Y:S02]  /*4cf0*/  FSEL R169, R171, RZ, P0 ;  /* 0x000000ffaba97208 */ /* 0x000fe40000000000 */
[----:B------:R-:W-:Y:S02]  /*4d00*/  LOP3.LUT P1, RZ, R243, 0xff00, RZ, 0xc0, !PT ;  /* 0x0000ff00f3ff7812 */ /* 0x000fe4000782c0ff */
[----:B------:R-:W-:Y:S01]  /*4d10*/  F2FP.BF16.F32.PACK_AB R186, R169, R186 ;  /* 0x000000baa9ba723e */ /* 0x000fe200000010ff */
[----:B------:R-:W-:Y:S01]  /*4d20*/  FFMA.FTZ R169, R3, UR10, R193 ;  /* 0x0000000a03a97c23 */ /* 0x000fe200080100c1 */
[----:B------:R-:W-:-:S02]  /*4d30*/  FSEL R185, R171, RZ, P1 ;  /* 0x000000ffabb97208 */ /* 0x000fc40000800000 */
[----:B------:R-:W-:Y:S01]  /*4d40*/  F2FP.BF16.F32.PACK_AB R171, R189, R184 ;  /* 0x000000b8bdab723e */ /* 0x000fe200000010ff */
[----:B------:R-:W-:Y:S01]  /*4d50*/  FMUL.FTZ R184, R177, UR23 ;  /* 0x00000017b1b87c20 */ /* 0x000fe20008410000 */
[----:B------:R-:W-:Y:S01]  /*4d60*/  F2FP.BF16.F32.PACK_AB R177, R168, R177 ;  /* 0x000000b1a8b1723e */ /* 0x000fe200000010ff */
[----:B------:R-:W-:Y:S02]  /*4d70*/  IMAD.U32 R168, R172, 0x10000, RZ ;  /* 0x00010000aca87824 */ /* 0x000fe400078e00ff */
[----:B------:R-:W-:Y:S01]  /*4d80*/  FADD.FTZ R169, R12, -R169 ;  /* 0x800000a90ca97221 */ /* 0x000fe20000010000 */
[----:B------:R-:W-:Y:S02]  /*4d90*/  LOP3.LUT P0, RZ, R232, 0xff0000, RZ, 0xc0, !PT ;  /* 0x00ff0000e8ff7812 */ /* 0x000fe4000780c0ff */
[C---:B------:R-:W-:Y:S01]  /*4da0*/  LOP3.LUT P6, RZ, R242.reuse, 0xff000000, RZ, 0xc0, !PT ;  /* 0xff000000f2ff7812 */ /* 0x040fe200078cc0ff */
[----:B------:R-:W-:Y:S01]  /*4db0*/  FFMA.FTZ R189, R169, UR11, R168 ;  /* 0x0000000ba9bd7c23 */ /* 0x000fe200080100a8 */
[----:B------:R-:W-:Y:S01]  /*4dc0*/  LOP3.LUT P1, RZ, R242, 0xff0000, RZ, 0xc0, !PT ;  /* 0x00ff0000f2ff7812 */ /* 0x000fe2000782c0ff */
[----:B------:R-:W-:Y:S01]  /*4dd0*/  FMUL.FTZ R168, R176, UR23 ;  /* 0x00000017b0a87c20 */ /* 0x000fe20008410000 */
[----:B------:R-:W-:-:S02]  /*4de0*/  LOP3.LUT P5, RZ, R232, 0xff000000, RZ, 0xc0, !PT ;  /* 0xff000000e8ff7812 */ /* 0x000fc400078ac0ff */
[----:B------:R-:W-:Y:S02]  /*4df0*/  F2FP.BF16.F32.PACK_AB R170, R185, R170 ;  /* 0x000000aab9aa723e */ /* 0x000fe400000010ff */
[----:B------:R-:W-:Y:S02]  /*4e00*/  FSEL R185, R184, RZ, P0 ;  /* 0x000000ffb8b97208 */ /* 0x000fe40000000000 */
[----:B------:R-:W-:Y:S02]  /*4e10*/  FSEL R191, R188, RZ, P6 ;  /* 0x000000ffbcbf7208 */ /* 0x000fe40003000000 */
[----:B------:R-:W-:Y:S02]  /*4e20*/  FSEL R184, R184, RZ, P1 ;  /* 0x000000ffb8b87208 */ /* 0x000fe40000800000 */
[----:B------:R-:W-:Y:S02]  /*4e30*/  FSEL R188, R188, RZ, P5 ;  /* 0x000000ffbcbc7208 */ /* 0x000fe40002800000 */
[----:B------:R-:W-:Y:S01]  /*4e40*/  F2FP.BF16.F32.PACK_AB R176, R176, R189 ;  /* 0x000000bdb0b0723e */ /* 0x000fe200000010ff */
        /* <DEDUP_REMOVED lines=13> */
[----:B------:R-:W-:-:S07]  /*4f20*/  F2FP.BF16.F32.PACK_AB R184, R191, R184 ;  /* 0x000000b8bfb8723e */ /* 0x000fce00000010ff */
.L_x_798:
        /* <DEDUP_REMOVED lines=14> */
.L_x_794:
[----:B------:R-:W-:Y:S05]  /*5010*/  BSYNC.RECONVERGENT B0 ;  /* 0x0000000000007941 */ /* 0x000fea0003800200 */
.L_x_793:
        /* <DEDUP_REMOVED lines=12> */
[----:B------:R-:W-:Y:S01]  /*50e0*/  PRMT R178, R55, 0x7632, R178 ;  /* 0x0000763237b27816 */ /* 0x000fe200000000b2 */
[--C-:B------:R-:W-:Y:S01]  /*50f0*/  FFMA.FTZ R186, R224, UR10, R193.reuse ;  /* 0x0000000ae0ba7c23 */ /* 0x100fe200080100c1 */
[--C-:B------:R-:W-:Y:S01]  /*5100*/  FFMA.FTZ R169, R7, UR10, R193.reuse ;  /* 0x0000000a07a97c23 */ /* 0x100fe200080100c1 */
[----:B------:R-:W-:Y:S01]  /*5110*/  PRMT R168, R54, 0x7632, R168 ;  /* 0x0000763236a87816 */ /* 0x000fe200000000a8 */
[----:B------:R-:W-:Y:S01]  /*5120*/  FFMA.FTZ R176, R218, UR10, R193 ;  /* 0x0000000adab07c23 */ /* 0x000fe200080100c1 */
[----:B------:R-:W-:Y:S01]  /*5130*/  SHF.L.U32 R184, R55, 0x10, RZ ;  /* 0x0000001037b87819 */ /* 0x000fe200000006ff */
[----:B------:R-:W-:Y:S01]  /*5140*/  FADD.FTZ R177, R0, -R171 ;  /* 0x800000ab00b17221 */ /* 0x000fe20000010000 */
[----:B------:R-:W-:Y:S01]  /*5150*/  SHF.L.U32 R185, R178, 0x10, RZ ;  /* 0x00000010b2b97819 */ /* 0x000fe200000006ff */
[----:B------:R-:W-:Y:S02]  /*5160*/  IMAD.U32 R170, R54, 0x10000, RZ ;  /* 0x0001000036aa7824 */ /* 0x000fe400078e00ff */
[----:B------:R-:W-:Y:S01]  /*5170*/  FADD.FTZ R186, R221, -R186 ;  /* 0x800000baddba7221 */ /* 0x000fe20000010000 */
[----:B------:R-:W-:Y:S01]  /*5180*/  FADD.FTZ R169, R2, -R169 ;  /* 0x800000a902a97221 */ /* 0x000fe20000010000 */
[----:B------:R-:W-:Y:S01]  /*5190*/  SHF.L.U32 R171, R168, 0x10, RZ ;  /* 0x00000010a8ab7819 */ /* 0x000fe200000006ff */
[----:B------:R-:W-:Y:S01]  /*51a0*/  FADD.FTZ R176, R223, -R176 ;  /* 0x800000b0dfb07221 */ /* 0x000fe20000010000 */
[----:B------:R-:W-:Y:S01]  /*51b0*/  FFMA.FTZ R179, R177, UR11, R184 ;  /* 0x0000000bb1b37c23 */ /* 0x000fe200080100b8 */
[----:B------:R-:W-:Y:S01]  /*51c0*/  FFMA.FTZ R186, R186, UR11, R185 ;  /* 0x0000000bbaba7c23 */ /* 0x000fe200080100b9 */
[----:B------:R-:W-:Y:S01]  /*51d0*/  FFMA.FTZ R184, R169, UR11, R170 ;  /* 0x0000000ba9b87c23 */ /* 0x000fe200080100aa */
[----:B------:R-:W-:Y:S01]  /*51e0*/  FFMA.FTZ R185, R176, UR11, R171 ;  /* 0x0000000bb0b97c23 */ /* 0x000fe200080100ab */
[----:B------:R-:W-:Y:S01]  /*51f0*/  FFMA.FTZ R169, R9, UR10, R193 ;  /* 0x0000000a09a97c23 */ /* 0x000fe200080100c1 */
[C---:B------:R-:W-:Y:S01]  /*5200*/  PRMT R171, R53.reuse, 0x7632, R171 ;  /* 0x0000763235ab7816 */ /* 0x040fe200000000ab */
[----:B------:R-:W-:Y:S01]  /*5210*/  FFMA.FTZ R178, R204, UR10, R193 ;  /* 0x0000000accb27c23 */ /* 0x000fe200080100c1 */
[----:B------:R-:W-:-:S02]  /*5220*/  IMAD.U32 R176, R53, 0x10000, RZ ;  /* 0x0001000035b07824 */ /* 0x000fc400078e00ff */
[----:B------:R-:W-:Y:S01]  /*5230*/  FADD.FTZ R169, R4, -R169 ;  /* 0x800000a904a97221 */ /* 0x000fe20000010000 */
[----:B------:R-:W-:Y:S01]  /*5240*/  PRMT R168, R52, 0x7632, R168 ;  /* 0x0000763234a87816 */ /* 0x000fe200000000a8 */
[----:B------:R-:W-:Y:S01]  /*5250*/  FADD.FTZ R178, R209, -R178 ;  /* 0x800000b2d1b27221 */ /* 0x000fe20000010000 */
[----:B------:R-:W-:Y:S01]  /*5260*/  SHF.L.U32 R171, R171, 0x10, RZ ;  /* 0x00000010abab7819 */ /* 0x000fe200000006ff */
[----:B------:R-:W-:Y:S01]  /*5270*/  FFMA.FTZ R177, R169, UR11, R176 ;  /* 0x0000000ba9b17c23 */ /* 0x000fe200080100b0 */
[----:B------:R-:W-:Y:S01]  /*5280*/  SHF.L.U32 R169, R168, 0x10, RZ ;  /* 0x00000010a8a97819 */ /* 0x000fe200000006ff */
[----:B------:R-:W-:Y:S01]  /*5290*/  FFMA.FTZ R170, R196, UR10, R193 ;  /* 0x0000000ac4aa7c23 */ /* 0x000fe200080100c1 */
[----:B------:R-:W-:Y:S01]  /*52a0*/  LOP3.LUT P5, RZ, R231, 0xff0000, RZ, 0xc0, !PT ;  /* 0x00ff0000e7ff7812 */ /* 0x000fe200078ac0ff */
[----:B------:R-:W-:Y:S01]  /*52b0*/  FFMA.FTZ R168, R178, UR11, R171 ;  /* 0x0000000bb2a87c23 */ /* 0x000fe200080100ab */
[----:B------:R-:W-:Y:S01]  /*52c0*/  FMUL.FTZ R171, R179, UR23 ;  /* 0x00000017b3ab7c20 */ /* 0x000fe20008410000 */
[----:B------:R-:W-:Y:S01]  /*52d0*/  FADD.FTZ R170, R199, -R170 ;  /* 0x800000aac7aa7221 */ /* 0x000fe20000010000 */
[----:B------:R-:W-:-:S02]  /*52e0*/  ISETP.GE.U32.AND P1, PT, R230, RZ, PT ;  /* 0x000000ffe600720c */ /* 0x000fc40003f26070 */
[----:B------:R-:W-:Y:S01]  /*52f0*/  LOP3.LUT P6, RZ, R237, 0xff0000, RZ, 0xc0, !PT ;  /* 0x00ff0000edff7812 */ /* 0x000fe200078cc0ff */
[----:B------:R-:W-:Y:S01]  /*5300*/  FFMA.FTZ R176, R170, UR11, R169 ;  /* 0x0000000baab07c23 */ /* 0x000fe200080100a9 */
[----:B------:R-:W-:Y:S01]  /*5310*/  FSEL R187, R171, RZ, P5 ;  /* 0x000000ffabbb7208 */ /* 0x000fe20002800000 */
[----:B------:R-:W-:Y:S01]  /*5320*/  FMUL.FTZ R169, R184, UR23 ;  /* 0x00000017b8a97c20 */ /* 0x000fe20008410000 */
[----:B------:R-:W-:Y:S02]  /*5330*/  ISETP.GE.U32.AND P5, PT, R236, RZ, PT ;  /* 0x000000ffec00720c */ /* 0x000fe40003fa6070 */
[C---:B------:R-:W-:Y:S01]  /*5340*/  F2FP.BF16.F32.PACK_AB R179, R186.reuse, R179 ;  /* 0x000000b3bab3723e */ /* 0x040fe200000010ff */
[----:B------:R-:W-:Y:S01]  /*5350*/  FMUL.FTZ R186, R186, UR23 ;  /* 0x00000017baba7c20 */ /* 0x000fe20008410000 */
[----:B------:R-:W-:Y:S02]  /*5360*/  ISETP.GE.U32.AND.EX P1, PT, R231, 0x1000000, PT, P1 ;  /* 0x01000000e700780c */ /* 0x000fe40003f26110 */
[----:B------:R-:W-:Y:S01]  /*5370*/  FSEL R188, R171, RZ, P6 ;  /* 0x000000ffabbc7208 */ /* 0x000fe20003000000 */
[----:B------:R-:W-:Y:S01]  /*5380*/  FMUL.FTZ R171, R185, UR23 ;  /* 0x00000017b9ab7c20 */ /* 0x000fe20008410000 */
[----:B------:R-:W-:-:S02]  /*5390*/  ISETP.GE.U32.AND.EX P5, PT, R237, 0x1000000, PT, P5 ;  /* 0x01000000ed00780c */ /* 0x000fc40003fa6150 */
[----:B------:R-:W-:Y:S02]  /*53a0*/  LOP3.LUT P6, RZ, R231, 0xff, RZ, 0xc0, !PT ;  /* 0x000000ffe7ff7812 */ /* 0x000fe400078cc0ff */
[C---:B------:R-:W-:Y:S02]  /*53b0*/  FSEL R190, R186.reuse, RZ, P1 ;  /* 0x000000ffbabe7208 */ /* 0x040fe40000800000 */
[----:B------:R-:W-:Y:S02]  /*53c0*/  FSEL R189, R186, RZ, P5 ;  /* 0x000000ffbabd7208 */ /* 0x000fe40002800000 */
[----:B------:R-:W-:Y:S02]  /*53d0*/  LOP3.LUT P1, RZ, R237, 0xff, RZ, 0xc0, !PT ;  /* 0x000000ffedff7812 */ /* 0x000fe4000782c0ff */
[----:B------:R-:W-:Y:S02]  /*53e0*/  FSEL R186, R169, RZ, P6 ;  /* 0x000000ffa9ba7208 */ /* 0x000fe40003000000 */
[----:B------:R-:W-:-:S02]  /*53f0*/  LOP3.LUT P6, RZ, R231, 0xff00, RZ, 0xc0, !PT ;  /* 0x0000ff00e7ff7812 */ /* 0x000fc400078cc0ff */
[----:B------:R-:W-:Y:S02]  /*5400*/  FSEL R170, R169, RZ, P1 ;  /* 0x000000ffa9aa7208 */ /* 0x000fe40000800000 */
[----:B------:R-:W-:Y:S02]  /*5410*/  LOP3.LUT P5, RZ, R237, 0xff00, RZ, 0xc0, !PT ;  /* 0x0000ff00edff7812 */ /* 0x000fe400078ac0ff */
[----:B------:R-:W-:Y:S02]  /*5420*/  FSEL R169, R171, RZ, P6 ;  /* 0x000000ffaba97208 */ /* 0x000fe40003000000 */
[----:B------:R-:W-:Y:S01]  /*5430*/  F2FP.BF16.F32.PACK_AB R178, R185, R184 ;  /* 0x000000b8b9b2723e */ /* 0x000fe200000010ff */
[----:B------:R-:W-:Y:S01]  /*5440*/  FMUL.FTZ R184, R177, UR23 ;  /* 0x00000017b1b87c20 */ /* 0x000fe20008410000 */
[----:B------:R-:W-:Y:S02]  /*5450*/  FSEL R185, R171, RZ, P5 ;  /* 0x000000ffabb97208 */ /* 0x000fe40002800000 */
[----:B------:R-:W-:Y:S01]  /*5460*/  F2FP.BF16.F32.PACK_AB R186, R169, R186 ;  /* 0x000000baa9ba723e */ /* 0x000fe200000010ff */
[----:B------:R-:W-:Y:S01]  /*5470*/  FFMA.FTZ R169, R11, UR10, R193 ;  /* 0x0000000a0ba97c23 */ /* 0x000fe200080100c1 */
[----:B------:R-:W-:-:S02]  /*5480*/  LOP3.LUT P6, RZ, R230, 0xff0000, RZ, 0xc0, !PT ;  /* 0x00ff0000e6ff7812 */ /* 0x000fc400078cc0ff */
[----:B------:R-:W-:Y:S01]  /*5490*/  F2FP.BF16.F32.PACK_AB R171, R189, R188 ;  /* 0x000000bcbdab723e */ /* 0x000fe200000010ff */
[----:B------:R-:W-:Y:S01]  /*54a0*/  FMUL.FTZ R188, R168, UR23 ;  /* 0x00000017a8bc7c20 */ /* 0x000fe20008410000 */
[----:B------:R-:W-:Y:S01]  /*54b0*/  F2FP.BF16.F32.PACK_AB R170, R185, R170 ;  /* 0x000000aab9aa723e */ /* 0x000fe200000010ff */
[----:B------:R-:W-:Y:S01]  /*54c0*/  FADD.FTZ R169, R6, -R169 ;  /* 0x800000a906a97221 */ /* 0x000fe20000010000 */
[----:B------:R-:W-:Y:S01]  /*54d0*/  F2FP.BF16.F32.PACK_AB R177, R168, R177 ;  /* 0x000000b1a8b1723e */ /* 0x000fe200000010ff */
[----:B------:R-:W-:Y:S01]  /*54e0*/  IMAD.U32 R168, R52, 0x10000, RZ ;  /* 0x0001000034a87824 */ /* 0x000fe200078e00ff */
[----:B------:R-:W-:Y:S02]  /*54f0*/  FSEL R185, R184, RZ, P6 ;  /* 0x000000ffb8b97208 */ /* 0x000fe40003000000 */
[C---:B------:R-:W-:Y:S01]  /*5500*/  LOP3.LUT P5, RZ, R236.reuse, 0xff0000, RZ, 0xc0, !PT ;  /* 0x00ff0000ecff7812 */ /* 0x040fe200078ac0ff */
[----:B------:R-:W-:Y:S01]  /*5510*/  FFMA.FTZ R189, R169, UR11, R168 ;  /* 0x0000000ba9bd7c23 */ /* 0x000fe200080100a8 */
[----:B------:R-:W-:Y:S01]  /*5520*/  LOP3.LUT P6, RZ, R236, 0xff000000, RZ, 0xc0, !PT ;  /* 0xff000000ecff7812 */ /* 0x000fe200078cc0ff */
[----:B------:R-:W-:Y:S01]  /*5530*/  FMUL.FTZ R168, R176, UR23 ;  /* 0x00000017b0a87c20 */ /* 0x000fe20008410000 */
[----:B------:R-:W-:-:S02]  /*5540*/  LOP3.LUT P1, RZ, R230, 0xff000000, RZ, 0xc0, !PT ;  /* 0xff000000e6ff7812 */ /* 0x000fc4000782c0ff */
[----:B------:R-:W-:Y:S02]  /*5550*/  FSEL R184, R184, RZ, P5 ;  /* 0x000000ffb8b87208 */ /* 0x000fe40002800000 */
[----:B------:R-:W-:Y:S02]  /*5560*/  FSEL R191, R188, RZ, P6 ;  /* 0x000000ffbcbf7208 */ /* 0x000fe40003000000 */
[----:B------:R-:W-:Y:S02]  /*5570*/  LOP3.LUT P6, RZ, R230, 0xff00, RZ, 0xc0, !PT ;  /* 0x0000ff00e6ff7812 */ /* 0x000fe400078cc0ff */
[----:B------:R-:W-:Y:S02]  /*5580*/  FSEL R188, R188, RZ, P1 ;  /* 0x000000ffbcbc7208 */ /* 0x000fe40000800000 */
[----:B------:R-:W-:Y:S02]  /*5590*/  F2FP.BF16.F32.PACK_AB R169, R191, R184 ;  /* 0x000000b8bfa9723e */ /* 0x000fe400000010ff */
[----:B------:R-:W-:Y:S01]  /*55a0*/  F2FP.BF16.F32.PACK_AB R176, R176, R189 ;  /* 0x000000bdb0b0723e */ /* 0x000fe200000010ff */
[----:B------:R-:W-:Y:S01]  /*55b0*/  FMUL.FTZ R189, R189, UR23 ;  /* 0x00000017bdbd7c20 */ /* 0x000fe20008410000 */
[----:B------:R-:W-:-:S02]  /*55c0*/  LOP3.LUT P1, RZ, R236, 0xff00, RZ, 0xc0, !PT ;  /* 0x0000ff00ecff7812 */ /* 0x000fc4000782c0ff */
[----:B------:R-:W-:Y:S02]  /*55d0*/  FSEL R191, R168, RZ, P6 ;  /* 0x000000ffa8bf7208 */ /* 0x000fe40003000000 */
[----:B------:R-:W-:Y:S02]  /*55e0*/  LOP3.LUT P5, RZ, R236, 0xff, RZ, 0xc0, !PT ;  /* 0x000000ffecff7812 */ /* 0x000fe400078ac0ff */
[----:B------:R-:W-:Y:S02]  /*55f0*/  LOP3.LUT P6, RZ, R230, 0xff, RZ, 0xc0, !PT ;  /* 0x000000ffe6ff7812 */ /* 0x000fe400078cc0ff */
        /* <DEDUP_REMOVED lines=8> */
.L_x_807:
[--C-:B0-----:R-:W-:Y:S01]  /*5680*/  FFMA.FTZ R169, R7, UR10, R193.reuse ;  /* 0x0000000a07a97c23 */ /* 0x101fe200080100c1 */
[----:B------:R-:W-:Y:S01]  /*5690*/  PRMT R170, R55, 0x7632, R170 ;  /* 0x0000763237aa7816 */ /* 0x000fe200000000aa */
[--C-:B------:R-:W-:Y:S01]  /*56a0*/  FFMA.FTZ R186, R224, UR10, R193.reuse ;  /* 0x0000000ae0ba7c23 */ /* 0x100fe200080100c1 */
[----:B------:R-:W-:Y:S01]  /*56b0*/  SHF.L.U32 R168, R54, 0x10, RZ ;  /* 0x0000001036a87819 */ /* 0x000fe200000006ff */
[----:B------:R-:W-:Y:S01]  /*56c0*/  FFMA.FTZ R171, R5, UR10, R193 ;  /* 0x0000000a05ab7c23 */ /* 0x000fe200080100c1 */
[----:B------:R-:W-:Y:S01]  /*56d0*/  FADD.FTZ R169, R2, -R169 ;  /* 0x800000a902a97221 */ /* 0x000fe20000010000 */
[----:B------:R-:W-:Y:S01]  /*56e0*/  SHF.L.U32 R184, R55, 0x10, RZ ;  /* 0x0000001037b87819 */ /* 0x000fe200000006ff */
[----:B------:R-:W-:Y:S02]  /*56f0*/  IMAD.U32 R185, R170, 0x10000, RZ ;  /* 0x00010000aab97824 */ /* 0x000fe400078e00ff */
[----:B------:R-:W-:Y:S01]  /*5700*/  FADD.FTZ R186, R221, -R186 ;  /* 0x800000baddba7221 */ /* 0x000fe20000010000 */
[----:B------:R-:W-:Y:S01]  /*5710*/  FADD.FTZ R171, R0, -R171 ;  /* 0x800000ab00ab7221 */ /* 0x000fe20000010000 */
[--C-:B------:R-:W-:Y:S01]  /*5720*/  FFMA.FTZ R169, R169, UR11, R168.reuse ;  /* 0x0000000ba9a97c23 */ /* 0x100fe200080100a8 */
[----:B------:R-:W-:Y:S01]  /*5730*/  PRMT R168, R54, 0x7632, R168 ;  /* 0x0000763236a87816 */ /* 0x000fe200000000a8 */
[----:B------:R-:W-:Y:S01]  /*5740*/  FFMA.FTZ R189, R186, UR11, R185 ;  /* 0x0000000bbabd7c23 */ /* 0x000fe200080100b9 */
[----:B------:R-:W-:Y:S01]  /*5750*/  FFMA.FTZ R188, R171, UR11, R184 ;  /* 0x0000000babbc7c23 */ /* 0x000fe200080100b8 */
[--C-:B------:R-:W-:Y:S01]  /*5760*/  FFMA.FTZ R186, R218, UR10, R193.reuse ;  /* 0x0000000adaba7c23 */ /* 0x100fe200080100c1 */
[----:B------:R-:W-:Y:S01]  /*5770*/  SHF.L.U32 R187, R168, 0x10, RZ ;  /* 0x00000010a8bb7819 */ /* 0x000fe200000006ff */
[----:B------:R-:W-:Y:S01]  /*5780*/  FFMA.FTZ R170, R196, UR10, R193 ;  /* 0x0000000ac4aa7c23 */ /* 0x000fe200080100c1 */
[----:B------:R-:W-:Y:S01]  /*5790*/  PRMT R171, R53, 0x7632, R171 ;  /* 0x0000763235ab7816 */ /* 0x000fe200000000ab */
[----:B------:R-:W-:Y:S01]  /*57a0*/  FADD.FTZ R186, R223, -R186 ;  /* 0x800000badfba7221 */ /* 0x000fe20000010000 */
[----:B------:R-:W-:Y:S01]  /*57b0*/  PRMT R168, R52, 0x7632, R168 ;  /* 0x0000763234a87816 */ /* 0x000fe200000000a8 */
[----:B------:R-:W-:Y:S01]  /*57c0*/  FMUL.FTZ R188, R188, UR23 ;  /* 0x00000017bcbc7c20 */ /* 0x000fe20008410000 */
[----:B------:R-:W-:Y:S01]  /*57d0*/  LOP3.LUT P1, RZ, R231, 0xff0000, RZ, 0xc0, !PT ;  /* 0x00ff0000e7ff7812 */ /* 0x000fe2000782c0ff */
[----:B------:R-:W-:Y:S01]  /*57e0*/  FFMA.FTZ R186, R186, UR11, R187 ;  /* 0x0000000bbaba7c23 */ /* 0x000fe200080100bb */
[----:B------:R-:W-:Y:S01]  /*57f0*/  SHF.L.U32 R185, R171, 0x10, RZ ;  /* 0x00000010abb97819 */ /* 0x000fe200000006ff */
[----:B------:R-:W-:-:S02]  /*5800*/  IMAD.U32 R171, R168, 0x10000, RZ ;  /* 0x00010000a8ab7824 */ /* 0x000fc400078e00ff */
[----:B------:R-:W-:Y:S01]  /*5810*/  FADD.FTZ R168, R199, -R170 ;  /* 0x800000aac7a87221 */ /* 0x000fe20000010000 */
[----:B------:R-:W-:Y:S01]  /*5820*/  FFMA.FTZ R184, R204, UR10, R193 ;  /* 0x0000000accb87c23 */ /* 0x000fe200080100c1 */
[----:B------:R-:W-:Y:S01]  /*5830*/  FSEL R187, R188, RZ, P1 ;  /* 0x000000ffbcbb7208 */ /* 0x000fe20000800000 */
[----:B------:R-:W-:Y:S01]  /*5840*/  FMUL.FTZ R189, R189, UR23 ;  /* 0x00000017bdbd7c20 */ /* 0x000fe20008410000 */
[----:B------:R-:W-:Y:S01]  /*5850*/  ISETP.GE.U32.AND P1, PT, R236, RZ, PT ;  /* 0x000000ffec00720c */ /* 0x000fe20003f26070 */
[----:B------:R-:W-:Y:S01]  /*5860*/  FFMA.FTZ R168, R168, UR11, R171 ;  /* 0x0000000ba8a87c23 */ /* 0x000fe200080100ab */
[----:B------:R-:W-:Y:S01]  /*5870*/  ISETP.GE.U32.AND P5, PT, R230, RZ, PT ;  /* 0x000000ffe600720c */ /* 0x000fe20003fa6070 */
[----:B------:R-:W-:Y:S01]  /*5880*/  FADD.FTZ R184, R209, -R184 ;  /* 0x800000b8d1b87221 */ /* 0x000fe20000010000 */
[----:B------:R-:W-:Y:S01]  /*5890*/  FFMA.FTZ R171, R9, UR10, R193 ;  /* 0x0000000a09ab7c23 */ /* 0x000fe200080100c1 */
[----:B------:R-:W-:Y:S01]  /*58a0*/  LOP3.LUT P6, RZ, R237, 0xff0000, RZ, 0xc0, !PT ;  /* 0x00ff0000edff7812 */ /* 0x000fe200078cc0ff */
[----:B------:R-:W-:Y:S01]  /*58b0*/  FMUL.FTZ R169, R169, UR23 ;  /* 0x00000017a9a97c20 */ /* 0x000fe20008410000 */
[----:B------:R-:W-:Y:S01]  /*58c0*/  ISETP.GE.U32.AND.EX P1, PT, R237, 0x1000000, PT, P1 ;  /* 0x01000000ed00780c */ /* 0x000fe20003f26110 */
[----:B------:R-:W-:Y:S01]  /*58d0*/  FFMA.FTZ R184, R184, UR11, R185 ;  /* 0x0000000bb8b87c23 */ /* 0x000fe200080100b9 */
[----:B------:R-:W-:Y:S01]  /*58e0*/  SHF.L.U32 R170, R53, 0x10, RZ ;  /* 0x0000001035aa7819 */ /* 0x000fe200000006ff */
[----:B------:R-:W-:Y:S01]  /*58f0*/  FADD.FTZ R171, R4, -R171 ;  /* 0x800000ab04ab7221 */ /* 0x000fe20000010000 */
[----:B------:R-:W-:Y:S01]  /*5900*/  ISETP.GE.U32.AND.EX P5, PT, R231, 0x1000000, PT, P5 ;  /* 0x01000000e700780c */ /* 0x000fe20003fa6150 */
[----:B------:R-:W-:Y:S01]  /*5910*/  FMUL.FTZ R168, R168, UR23 ;  /* 0x00000017a8a87c20 */ /* 0x000fe20008410000 */
[----:B------:R-:W-:Y:S01]  /*5920*/  FSEL R188, R188, RZ, P6 ;  /* 0x000000ffbcbc7208 */ /* 0x000fe20003000000 */
[----:B------:R-:W-:Y:S01]  /*5930*/  FFMA.FTZ R170, R171, UR11, R170 ;  /* 0x0000000babaa7c23 */ /* 0x000fe200080100aa */
[----:B------:R-:W-:-:S02]  /*5940*/  FSEL R185, R189, RZ, P1 ;  /* 0x000000ffbdb97208 */ /* 0x000fc40000800000 */
[----:B------:R-:W-:Y:S01]  /*5950*/  FSEL R190, R189, RZ, P5 ;  /* 0x000000ffbdbe7208 */ /* 0x000fe20002800000 */
[----:B------:R-:W-:Y:S01]  /*5960*/  FMUL.FTZ R189, R184, UR23 ;  /* 0x00000017b8bd7c20 */ /* 0x000fe20008410000 */
[----:B------:R-:W-:Y:S02]  /*5970*/  LOP3.LUT P5, RZ, R231, 0xff, RZ, 0xc0, !PT ;  /* 0x000000ffe7ff7812 */ /* 0x000fe400078ac0ff */
[----:B------:R-:W-:Y:S01]  /*5980*/  F2FP.BF16.F32.PACK_AB R171, R185, R188 ;  /* 0x000000bcb9ab723e */ /* 0x000fe200000010ff */
[----:B------:R-:W-:Y:S01]  /*5990*/  FMUL.FTZ R185, R186, UR23 ;  /* 0x00000017bab97c20 */ /* 0x000fe20008410000 */
[C---:B------:R-:W-:Y:S01]  /*59a0*/  LOP3.LUT P6, RZ, R237.reuse, 0xff, RZ, 0xc0, !PT ;  /* 0x000000ffedff7812 */ /* 0x040fe200078cc0ff */
[----:B------:R-:W-:Y:S01]  /*59b0*/  FMUL.FTZ R188, R170, UR23 ;  /* 0x00000017aabc7c20 */ /* 0x000fe20008410000 */
[----:B------:R-:W-:Y:S02]  /*59c0*/  LOP3.LUT P1, RZ, R237, 0xff00, RZ, 0xc0, !PT ;  /* 0x0000ff00edff7812 */ /* 0x000fe4000782c0ff */
[----:B------:R-:W-:-:S02]  /*59d0*/  FSEL R186, R169, RZ, P5 ;  /* 0x000000ffa9ba7208 */ /* 0x000fc40002800000 */
[----:B------:R-:W-:Y:S02]  /*59e0*/  LOP3.LUT P5, RZ, R231, 0xff00, RZ, 0xc0, !PT ;  /* 0x0000ff00e7ff7812 */ /* 0x000fe400078ac0ff */
[----:B------:R-:W-:Y:S02]  /*59f0*/  F2FP.BF16.F32.PACK_AB R187, R190, R187 ;  /* 0x000000bbbebb723e */ /* 0x000fe400000010ff */
[----:B------:R-:W-:Y:S02]  /*5a00*/  FSEL R169, R169, RZ, P6 ;  /* 0x000000ffa9a97208 */ /* 0x000fe40003000000 */
[----:B------:R-:W-:Y:S02]  /*5a10*/  FSEL R190, R185, RZ, P1 ;  /* 0x000000ffb9be7208 */ /* 0x000fe40000800000 */
[C---:B------:R-:W-:Y:S02]  /*5a20*/  LOP3.LUT P6, RZ, R236.reuse, 0xff0000, RZ, 0xc0, !PT ;  /* 0x00ff0000ecff7812 */ /* 0x040fe400078cc0ff */
[----:B------:R-:W-:-:S02]  /*5a30*/  LOP3.LUT P1, RZ, R236, 0xff000000, RZ, 0xc0, !PT ;  /* 0xff000000ecff7812 */ /* 0x000fc4000782c0ff */
[----:B------:R-:W-:Y:S02]  /*5a40*/  FSEL R185, R185, RZ, P5 ;  /* 0x000000ffb9b97208 */ /* 0x000fe40002800000 */
[----:B------:R-:W-:Y:S02]  /*5a50*/  F2FP.BF16.F32.PACK_AB R170, R190, R169 ;  /* 0x000000a9beaa723e */ /* 0x000fe400000010ff */
        /* <DEDUP_REMOVED lines=14> */
[----:B------:R-:W-:Y:S02]  /*5b40*/  F2FP.BF16.F32.PACK_AB R185, R189, R188 ;  /* 0x000000bcbdb9723e */ /* 0x000fe400000010ff */
[C---:B------:R-:W-:Y:S02]  /*5b50*/  LOP3.LUT P1, RZ, R236.reuse, 0xff00, RZ, 0xc0, !PT ;  /* 0x0000ff00ecff7812 */ /* 0x040fe4000782c0ff */
[----:B------:R-:W-:Y:S02]  /*5b60*/  LOP3.LUT P5, RZ, R236, 0xff, RZ, 0xc0, !PT ;  /* 0x000000ffecff7812 */ /* 0x000fe400078ac0ff */
[----:B------:R-:W-:Y:S02]  /*5b70*/  FSEL R189, R168, RZ, P6 ;  /* 0x000000ffa8bd7208 */ /* 0x000fe40003000000 */
[----:B------:R-:W-:Y:S02]  /*5b80*/  LOP3.LUT P6, RZ, R230, 0xff, RZ, 0xc0, !PT ;  /* 0x000000ffe6ff7812 */ /* 0x000fe400078cc0ff */
[----:B------:R-:W-:-:S02]  /*5b90*/  FSEL R191, R168, RZ, P1 ;  /* 0x000000ffa8bf7208 */ /* 0x000fc40000800000 */
[C---:B------:R-:W-:Y:S02]  /*5ba0*/  FSEL R168, R184.reuse, RZ, P5 ;  /* 0x000000ffb8a87208 */ /* 0x040fe40002800000 */
[----:B------:R-:W-:Y:S02]  /*5bb0*/  FSEL R184, R184, RZ, P6 ;  /* 0x000000ffb8b87208 */ /* 0x000fe40003000000 */
[----:B------:R-:W-:Y:S02]  /*5bc0*/  F2FP.BF16.F32.PACK_AB R168, R191, R168 ;  /* 0x000000a8bfa8723e */ /* 0x000fe400000010ff */
[----:B------:R-:W-:Y:S01]  /*5bd0*/  F2FP.BF16.F32.PACK_AB R184, R189, R184 ;  /* 0x000000b8bdb8723e */ /* 0x000fe200000010ff */
[----:B------:R-:W-:Y:S06]  /*5be0*/  BRA `(.L_x_808) ;  /* 0x0000001800747947 */ /* 0x000fec0003800000 */
.L_x_806:
[----:B------:R-:W-:-:S04]  /*5bf0*/  UISETP.NE.U32.AND UP0, UPT, UR8, URZ, UPT ;  /* 0x000000ff0800728c */ /* 0x000fc8000bf05070 */
[----:B------:R-:W-:-:S09]  /*5c00*/  UISETP.NE.AND.EX UP0, UPT, UR9, URZ, UPT, UP0 ;  /* 0x000000ff0900728c */ /* 0x000fd2000bf05300 */
[----:B------:R-:W-:Y:S05]  /*5c10*/  BRA.U !UP0, `(.L_x_809) ;  /* 0x00000005083c7547 */ /* 0x000fea000b800000 */
[--C-:B0-----:R-:W-:Y:S01]  /*5c20*/  FFMA.FTZ R169, R5, UR10, R193.reuse ;  /* 0x0000000a05a97c23 */ /* 0x101fe200080100c1 */
[--C-:B------:R-:W-:Y:S01]  /*5c30*/  FFMA.FTZ R168, R224, UR10, R193.reuse ;  /* 0x0000000ae0a87c23 */ /* 0x100fe200080100c1 */
[----:B------:R-:W-:Y:S01]  /*5c40*/  LOP3.LUT P1, RZ, R237, 0xff0000, RZ, 0xc0, !PT ;  /* 0x00ff0000edff7812 */ /* 0x000fe2000782c0ff */
[----:B------:R-:W-:Y:S01]  /*5c50*/  FFMA.FTZ R178, R218, UR10, R193 ;  /* 0x0000000adab27c23 */ /* 0x000fe200080100c1 */
[----:B------:R-:W-:Y:S01]  /*5c60*/  FADD.FTZ R169, R0, -R169 ;  /* 0x800000a900a97221 */ /* 0x000fe20000010000 */
[----:B------:R-:W-:Y:S01]  /*5c70*/  FADD.FTZ R170, R221, -R168 ;  /* 0x800000a8ddaa7221 */ /* 0x000fe20000010000 */
[----:B------:R-:W-:Y:S01]  /*5c80*/  LOP3.LUT P6, RZ, R231, 0xff0000, RZ, 0xc0, !PT ;  /* 0x00ff0000e7ff7812 */ /* 0x000fe200078cc0ff */
[--C-:B------:R-:W-:Y:S01]  /*5c90*/  FFMA.FTZ R185, R9, UR10, R193.reuse ;  /* 0x0000000a09b97c23 */ /* 0x100fe200080100c1 */
[----:B------:R-:W-:Y:S01]  /*5ca0*/  FMUL.FTZ R179, R169, UR11 ;  /* 0x0000000ba9b37c20 */ /* 0x000fe20008410000 */
[----:B------:R-:W-:Y:S01]  /*5cb0*/  FFMA.FTZ R169, R7, UR10, R193 ;  /* 0x0000000a07a97c23 */ /* 0x000fe200080100c1 */
[----:B------:R-:W-:Y:S01]  /*5cc0*/  FMUL.FTZ R170, R170, UR11 ;  /* 0x0000000baaaa7c20 */ /* 0x000fe20008410000 */
[----:B------:R-:W-:Y:S01]  /*5cd0*/  ISETP.GE.U32.AND P5, PT, R230, RZ, PT ;  /* 0x000000ffe600720c */ /* 0x000fe20003fa6070 */
[----:B------:R-:W-:Y:S01]  /*5ce0*/  FMUL.FTZ R168, R179, UR23 ;  /* 0x00000017b3a87c20 */ /* 0x000fe20008410000 */
[----:B------:R-:W-:Y:S01]  /*5cf0*/  FADD.FTZ R169, R2, -R169 ;  /* 0x800000a902a97221 */ /* 0x000fe20000010000 */
[----:B------:R-:W-:Y:S01]  /*5d00*/  FADD.FTZ R185, R4, -R185 ;  /* 0x800000b904b97221 */ /* 0x000fe20000010000 */
[C---:B------:R-:W-:Y:S01]  /*5d10*/  F2FP.BF16.F32.PACK_AB R179, R170.reuse, R179 ;  /* 0x000000b3aab3723e */ /* 0x040fe200000010ff */
[----:B------:R-:W-:Y:S01]  /*5d20*/  FMUL.FTZ R170, R170, UR23 ;  /* 0x00000017aaaa7c20 */ /* 0x000fe20008410000 */
[----:B------:R-:W-:Y:S01]  /*5d30*/  FSEL R171, R168, RZ, P1 ;  /* 0x000000ffa8ab7208 */ /* 0x000fe20000800000 */
[--C-:B------:R-:W-:Y:S01]  /*5d40*/  FFMA.FTZ R184, R196, UR10, R193.reuse ;  /* 0x0000000ac4b87c23 */ /* 0x100fe200080100c1 */
[----:B------:R-:W-:Y:S01]  /*5d50*/  ISETP.GE.U32.AND P1, PT, R236, RZ, PT ;  /* 0x000000ffec00720c */ /* 0x000fe20003f26070 */
[--C-:B------:R-:W-:Y:S01]  /*5d60*/  FFMA.FTZ R189, R11, UR10, R193.reuse ;  /* 0x0000000a0bbd7c23 */ /* 0x100fe200080100c1 */
[----:B------:R-:W-:Y:S01]  /*5d70*/  FSEL R187, R168, RZ, P6 ;  /* 0x000000ffa8bb7208 */ /* 0x000fe20003000000 */
[----:B------:R-:W-:Y:S01]  /*5d80*/  FADD.FTZ R168, R223, -R178 ;  /* 0x800000b2dfa87221 */ /* 0x000fe20000010000 */
[----:B------:R-:W-:Y:S01]  /*5d90*/  ISETP.GE.U32.AND.EX P1, PT, R237, 0x1000000, PT, P1 ;  /* 0x01000000ed00780c */ /* 0x000fe20003f26110 */
[----:B------:R-:W-:Y:S01]  /*5da0*/  FMUL.FTZ R178, R169, UR11 ;  /* 0x0000000ba9b27c20 */ /* 0x000fe20008410000 */
[----:B------:R-:W-:Y:S01]  /*5db0*/  ISETP.GE.U32.AND.EX P5, PT, R231, 0x1000000, PT, P5 ;  /* 0x01000000e700780c */ /* 0x000fe20003fa6150 */
[----:B------:R-:W-:Y:S01]  /*5dc0*/  FMUL.FTZ R169, R168, UR11 ;  /* 0x0000000ba8a97c20 */ /* 0x000fe20008410000 */
[----:B------:R-:W-:Y:S01]  /*5dd0*/  FSEL R176, R170, RZ, P1 ;  /* 0x000000ffaab07208 */ /* 0x000fe20000800000 */
[----:B------:R-:W-:Y:S01]  /*5de0*/  FMUL.FTZ R168, R178, UR23 ;  /* 0x00000017b2a87c20 */ /* 0x000fe20008410000 */
[----:B------:R-:W-:Y:S01]  /*5df0*/  FSEL R170, R170, RZ, P5 ;  /* 0x000000ffaaaa7208 */ /* 0x000fe20002800000 */
[----:B------:R-:W-:Y:S01]  /*5e00*/  FADD.FTZ R188, R199, -R184 ;  /* 0x800000b8c7bc7221 */ /* 0x000fe20000010000 */
[C---:B------:R-:W-:Y:S01]  /*5e10*/  F2FP.BF16.F32.PACK_AB R178, R169.reuse, R178 ;  /* 0x000000b2a9b2723e */ /* 0x040fe200000010ff */
[----:B------:R-:W-:Y:S01]  /*5e20*/  FMUL.FTZ R169, R169, UR23 ;  /* 0x00000017a9a97c20 */ /* 0x000fe20008410000 */
[----:B------:R-:W-:Y:S01]  /*5e30*/  F2FP.BF16.F32.PACK_AB R171, R176, R171 ;  /* 0x000000abb0ab723e */ /* 0x000fe200000010ff */
[----:B------:R-:W-:Y:S01]  /*5e40*/  FFMA.FTZ R176, R204, UR10, R193 ;  /* 0x0000000accb07c23 */ /* 0x000fe200080100c1 */
[----:B------:R-:W-:-:S02]  /*5e50*/  LOP3.LUT P6, RZ, R237, 0xff, RZ, 0xc0, !PT ;  /* 0x000000ffedff7812 */ /* 0x000fc400078cc0ff */
[----:B------:R-:W-:Y:S01]  /*5e60*/  LOP3.LUT P5, RZ, R237, 0xff00, RZ, 0xc0, !PT ;  /* 0x0000ff00edff7812 */ /* 0x000fe200078ac0ff */
[----:B------:R-:W-:Y:S01]  /*5e70*/  FADD.FTZ R176, R209, -R176 ;  /* 0x800000b0d1b07221 */ /* 0x000fe20000010000 */
[----:B------:R-:W-:Y:S02]  /*5e80*/  F2FP.BF16.F32.PACK_AB R187, R170, R187 ;  /* 0x000000bbaabb723e */ /* 0x000fe400000010ff */
[----:B------:R-:W-:Y:S01]  /*5e90*/  FSEL R170, R168, RZ, P6 ;  /* 0x000000ffa8aa7208 */ /* 0x000fe20003000000 */
[----:B------:R-:W-:Y:S01]  /*5ea0*/  FMUL.FTZ R176, R176, UR11 ;  /* 0x0000000bb0b07c20 */ /* 0x000fe20008410000 */
[----:B------:R-:W-:Y:S02]  /*5eb0*/  FSEL R177, R169, RZ, P5 ;  /* 0x000000ffa9b17208 */ /* 0x000fe40002800000 */
[----:B------:R-:W-:Y:S02]  /*5ec0*/  LOP3.LUT P1, RZ, R231, 0xff, RZ, 0xc0, !PT ;  /* 0x000000ffe7ff7812 */ /* 0x000fe4000782c0ff */
[----:B------:R-:W-:Y:S01]  /*5ed0*/  F2FP.BF16.F32.PACK_AB R170, R177, R170 ;  /* 0x000000aab1aa723e */ /* 0x000fe200000010ff */
[----:B------:R-:W-:Y:S01]  /*5ee0*/  FMUL.FTZ R177, R185, UR11 ;  /* 0x0000000bb9b17c20 */ /* 0x000fe20008410000 */
[----:B------:R-:W-:-:S02]  /*5ef0*/  LOP3.LUT P6, RZ, R231, 0xff00, RZ, 0xc0, !PT ;  /* 0x0000ff00e7ff7812 */ /* 0x000fc400078cc0ff */
[----:B------:R-:W-:Y:S01]  /*5f00*/  FSEL R186, R168, RZ, P1 ;  /* 0x000000ffa8ba7208 */ /* 0x000fe20000800000 */
[----:B------:R-:W-:Y:S01]  /*5f10*/  FMUL.FTZ R168, R177, UR23 ;  /* 0x00000017b1a87c20 */ /* 0x000fe20008410000 */
[----:B------:R-:W-:Y:S02]  /*5f20*/  FSEL R169, R169, RZ, P6 ;  /* 0x000000ffa9a97208 */ /* 0x000fe40003000000 */
[C---:B------:R-:W-:Y:S01]  /*5f30*/  F2FP.BF16.F32.PACK_AB R177, R176.reuse, R177 ;  /* 0x000000b1b0b1723e */ /* 0x040fe200000010ff */
[----:B------:R-:W-:Y:S01]  /*5f40*/  FMUL.FTZ R176, R176, UR23 ;  /* 0x00000017b0b07c20 */ /* 0x000fe20008410000 */
[----:B------:R-:W-:Y:S02]  /*5f50*/  LOP3.LUT P1, RZ, R230, 0xff0000, RZ, 0xc0, !PT ;  /* 0x00ff0000e6ff7812 */ /* 0x000fe4000782c0ff */
[C---:B------:R-:W-:Y:S02]  /*5f60*/  LOP3.LUT P6, RZ, R236.reuse, 0xff0000, RZ, 0xc0, !PT ;  /* 0x00ff0000ecff7812 */ /* 0x040fe400078cc0ff */
[----:B------:R-:W-:-:S02]  /*5f70*/  LOP3.LUT P5, RZ, R236, 0xff000000, RZ, 0xc0, !PT ;  /* 0xff000000ecff7812 */ /* 0x000fc400078ac0ff */
[----:B------:R-:W-:Y:S02]  /*5f80*/  F2FP.BF16.F32.PACK_AB R186, R169, R186 ;  /* 0x000000baa9ba723e */ /* 0x000fe400000010ff */
        /* <DEDUP_REMOVED lines=8> */
[----:B------:R-:W-:Y:S01]  /*6010*/  F2FP.BF16.F32.PACK_AB R169, R184, R169 ;  /* 0x000000a9b8a9723e */ /* 0x000fe200000010ff */
[C---:B------:R-:W-:Y:S01]  /*6020*/  FMUL.FTZ R184, R189.reuse, UR23 ;  /* 0x00000017bdb87c20 */ /* 0x040fe20008410000 */
[----:B------:R-:W-:Y:S02]  /*6030*/  LOP3.LUT P6, RZ, R230, 0xff00, RZ, 0xc0, !PT ;  /* 0x0000ff00e6ff7812 */ /* 0x000fe400078cc0ff */
[----:B------:R-:W-:Y:S02]  /*6040*/  F2FP.BF16.F32.PACK_AB R185, R176, R185 ;  /* 0x000000b9b0b9723e */ /* 0x000fe400000010ff */
[----:B------:R-:W-:Y:S01]  /*6050*/  F2FP.BF16.F32.PACK_AB R176, R189, R168 ;  /* 0x000000a8bdb0723e */ /* 0x000fe200000010ff */
        /* <DEDUP_REMOVED lines=8> */
[----:B------:R-:W-:-:S02]  /*60e0*/  F2FP.BF16.F32.PACK_AB R168, R191, R188 ;  /* 0x000000bcbfa8723e */ /* 0x000fc400000010ff */
[----:B------:R-:W-:Y:S01]  /*60f0*/  F2FP.BF16.F32.PACK_AB R184, R189, R184 ;  /* 0x000000b8bdb8723e */ /* 0x000fe200000010ff */
[----:B------:R-:W-:Y:S06]  /*6100*/  BRA `(.L_x_808) ;  /* 0x00000014002c7947 */ /* 0x000fec0003800000 */
.L_x_809:
[--C-:B0-----:R-:W-:Y:S01]  /*6110*/  FFMA.FTZ R169, R5, UR10, R193.reuse ;  /* 0x0000000a05a97c23 */ /* 0x101fe200080100c1 */
[--C-:B------:R-:W-:Y:S01]  /*6120*/  FFMA.FTZ R168, R224, UR10, R193.reuse ;  /* 0x0000000ae0a87c23 */ /* 0x100fe200080100c1 */
[----:B------:R-:W-:Y:S01]  /*6130*/  ISETP.GE.U32.AND P1, PT, R236, RZ, PT ;  /* 0x000000ffec00720c */ /* 0x000fe20003f26070 */
        /* <DEDUP_REMOVED lines=10> */
[----:B------:R-:W-:Y:S01]  /*61e0*/  FMUL.FTZ R185, R168, UR23 ;  /* 0x00000017a8b97c20 */ /* 0x000fe20008410000 */
[----:B------:R-:W-:Y:S01]  /*61f0*/  FFMA.FTZ R169, R7, UR10, R193 ;  /* 0x0000000a07a97c23 */ /* 0x000fe200080100c1 */
[----:B------:R-:W-:Y:S01]  /*6200*/  LOP3.LUT P6, RZ, R231, 0xff, RZ, 0xc0, !PT ;  /* 0x000000ffe7ff7812 */ /* 0x000fe200078cc0ff */
[----:B------:R-:W-:Y:S01]  /*6210*/  FMUL.FTZ R184, R184, UR23 ;  /* 0x00000017b8b87c20 */ /* 0x000fe20008410000 */
[----:B------:R-:W-:-:S02]  /*6220*/  FSEL R171, R170, RZ, P5 ;  /* 0x000000ffaaab7208 */ /* 0x000fc40002800000 */
[----:B------:R-:W-:Y:S02]  /*6230*/  FSEL R168, R185, RZ, P1 ;  /* 0x000000ffb9a87208 */ /* 0x000fe40000800000 */
[----:B------:R-:W-:Y:S02]  /*6240*/  LOP3.LUT P5, RZ, R231, 0xff0000, RZ, 0xc0, !PT ;  /* 0x00ff0000e7ff7812 */ /* 0x000fe400078ac0ff */
[----:B------:R-:W-:Y:S01]  /*6250*/  F2FP.BF16.F32.PACK_AB R171, R168, R171 ;  /* 0x000000aba8ab723e */ /* 0x000fe200000010ff */
[----:B------:R-:W-:Y:S01]  /*6260*/  FADD.FTZ R168, R2, -R169 ;  /* 0x800000a902a87221 */ /* 0x000fe20000010000 */
[----:B------:R-:W-:Y:S01]  /*6270*/  FSEL R187, R170, RZ, P5 ;  /* 0x000000ffaabb7208 */ /* 0x000fe20002800000 */
[--C-:B------:R-:W-:Y:S01]  /*6280*/  FFMA.FTZ R169, R9, UR10, R193.reuse ;  /* 0x0000000a09a97c23 */ /* 0x100fe200080100c1 */
[----:B------:R-:W-:Y:S01]  /*6290*/  ISETP.GE.U32.AND P1, PT, R230, RZ, PT ;  /* 0x000000ffe600720c */ /* 0x000fe20003f26070 */
[----:B------:R-:W-:Y:S01]  /*62a0*/  FMUL.FTZ R170, R168, UR11 ;  /* 0x0000000ba8aa7c20 */ /* 0x000fe20008410000 */
[----:B------:R-:W-:Y:S01]  /*62b0*/  FFMA.FTZ R168, R204, UR10, R193 ;  /* 0x0000000acca87c23 */ /* 0x000fe200080100c1 */
[----:B------:R-:W-:Y:S01]  /*62c0*/  FADD.FTZ R169, R4, -R169 ;  /* 0x800000a904a97221 */ /* 0x000fe20000010000 */
[----:B------:R-:W-:Y:S01]  /*62d0*/  ISETP.GE.U32.AND.EX P1, PT, R231, 0x1000000, PT, P1 ;  /* 0x01000000e700780c */ /* 0x000fe20003f26110 */
        /* <DEDUP_REMOVED lines=13> */
[----:B------:R-:W-:Y:S02]  /*63b0*/  LOP3.LUT P1, RZ, R236, 0xff000000, RZ, 0xc0, !PT ;  /* 0xff000000ecff7812 */ /* 0x000fe4000782c0ff */
[----:B------:R-:W-:Y:S02]  /*63c0*/  FSEL R169, R188, RZ, P5 ;  /* 0x000000ffbca97208 */ /* 0x000fe40002800000 */
[----:B------:R-:W-:Y:S02]  /*63d0*/  FSEL R168, R189, RZ, P1 ;  /* 0x000000ffbda87208 */ /* 0x000fe40000800000 */
[----:B------:R-:W-:-:S02]  /*63e0*/  LOP3.LUT P6, RZ, R237, 0xff00, RZ, 0xc0, !PT ;  /* 0x0000ff00edff7812 */ /* 0x000fc400078cc0ff */
[----:B------:R-:W-:Y:S01]  /*63f0*/  F2FP.BF16.F32.PACK_AB R169, R168, R169 ;  /* 0x000000a9a8a9723e */ /* 0x000fe200000010ff */
[--C-:B------:R-:W-:Y:S01]  /*6400*/  FFMA.FTZ R168, R196, UR10, R193.reuse ;  /* 0x0000000ac4a87c23 */ /* 0x100fe200080100c1 */
[----:B------:R-:W-:Y:S02]  /*6410*/  FSEL R191, R184, RZ, P6 ;  /* 0x000000ffb8bf7208 */ /* 0x000fe40003000000 */
[----:B------:R-:W-:Y:S01]  /*6420*/  F2FP.BF16.F32.PACK_AB R186, R185, R186 ;  /* 0x000000bab9ba723e */ /* 0x000fe200000010ff */
[----:B------:R-:W-:Y:S01]  /*6430*/  FADD.FTZ R184, R199, -R168 ;  /* 0x800000a8c7b87221 */ /* 0x000fe20000010000 */
[----:B------:R-:W-:Y:S01]  /*6440*/  FFMA.FTZ R185, R11, UR10, R193 ;  /* 0x0000000a0bb97c23 */ /* 0x000fe200080100c1 */
[C---:B------:R-:W-:Y:S02]  /*6450*/  LOP3.LUT P1, RZ, R230.reuse, 0xff0000, RZ, 0xc0, !PT ;  /* 0x00ff0000e6ff7812 */ /* 0x040fe4000782c0ff */
[----:B------:R-:W-:Y:S01]  /*6460*/  LOP3.LUT P5, RZ, R230, 0xff000000, RZ, 0xc0, !PT ;  /* 0xff000000e6ff7812 */ /* 0x000fe200078ac0ff */
[----:B------:R-:W-:Y:S01]  /*6470*/  FMUL.FTZ R184, R184, UR11 ;  /* 0x0000000bb8b87c20 */ /* 0x000fe20008410000 */
[----:B------:R-:W-:Y:S01]  /*6480*/  FADD.FTZ R168, R6, -R185 ;  /* 0x800000b906a87221 */ /* 0x000fe20000010000 */
[----:B------:R-:W-:-:S02]  /*6490*/  FSEL R188, R188, RZ, P1 ;  /* 0x000000ffbcbc7208 */ /* 0x000fc40000800000 */
[----:B------:R-:W-:Y:S01]  /*64a0*/  FSEL R189, R189, RZ, P5 ;  /* 0x000000ffbdbd7208 */ /* 0x000fe20002800000 */
[----:B------:R-:W-:Y:S01]  /*64b0*/  FMUL.FTZ R184, R184, UR23 ;  /* 0x00000017b8b87c20 */ /* 0x000fe20008410000 */
[----:B------:R-:W-:Y:S01]  /*64c0*/  FMUL.FTZ R168, R168, UR11 ;  /* 0x0000000ba8a87c20 */ /* 0x000fe20008410000 */
[----:B------:R-:W-:Y:S02]  /*64d0*/  LOP3.LUT P6, RZ, R230, 0xff00, RZ, 0xc0, !PT ;  /* 0x0000ff00e6ff7812 */ /* 0x000fe400078cc0ff */
[----:B------:R-:W-:Y:S01]  /*64e0*/  F2FP.BF16.F32.PACK_AB R185, R189, R188 ;  /* 0x000000bcbdb9723e */ /* 0x000fe200000010ff */
[----:B------:R-:W-:Y:S01]  /*64f0*/  FMUL.FTZ R168, R168, UR23 ;  /* 0x00000017a8a87c20 */ /* 0x000fe20008410000 */
[----:B------:R-:W-:Y:S02]  /*6500*/  LOP3.LUT P1, RZ, R236, 0xff00, RZ, 0xc0, !PT ;  /* 0x0000ff00ecff7812 */ /* 0x000fe4000782c0ff */
[----:B------:R-:W-:Y:S02]  /*6510*/  FSEL R189, R184, RZ, P6 ;  /* 0x000000ffb8bd7208 */ /* 0x000fe40003000000 */
        /* <DEDUP_REMOVED lines=8> */
[----:B------:R-:W-:Y:S01]  /*65a0*/  F2FP.BF16.F32.PACK_AB R184, R189, R184 ;  /* 0x000000b8bdb8723e */ /* 0x000fe200000010ff */
[----:B------:R-:W-:Y:S06]  /*65b0*/  BRA `(.L_x_808) ;  /* 0x0000001000007947 */ /* 0x000fec0003800000 */
.L_x_805:
[----:B------:R-:W-:-:S04]  /*65c0*/  UISETP.NE.U32.AND UP0, UPT, UR26, URZ, UPT ;  /* 0x000000ff1a00728c */ /* 0x000fc8000bf05070 */
[----:B------:R-:W-:-:S09]  /*65d0*/  UISETP.NE.AND.EX UP0, UPT, UR27, URZ, UPT, UP0 ;  /* 0x000000ff1b00728c */ /* 0x000fd2000bf05300 */
[----:B------:R-:W-:Y:S05]  /*65e0*/  BRA.U !UP0, `(.L_x_810) ;  /* 0x00000009082c7547 */ /* 0x000fea000b800000 */
[----:B------:R-:W-:-:S04]  /*65f0*/  UISETP.NE.U32.AND UP0, UPT, UR8, URZ, UPT ;  /* 0x000000ff0800728c */ /* 0x000fc8000bf05070 */
[----:B------:R-:W-:-:S09]  /*6600*/  UISETP.NE.AND.EX UP0, UPT, UR9, URZ, UPT, UP0 ;  /* 0x000000ff0900728c */ /* 0x000fd2000bf05300 */
[----:B------:R-:W-:Y:S05]  /*6610*/  BRA.U !UP0, `(.L_x_811) ;  /* 0x0000000508187547 */ /* 0x000fea000b800000 */
[----:B0-----:R-:W-:Y:S01]  /*6620*/  PRMT R186, R55, 0x7632, R186 ;  /* 0x0000763237ba7816 */ /* 0x001fe200000000ba */
[--C-:B------:R-:W-:Y:S01]  /*6630*/  FFMA.FTZ R179, R5, UR10, R193.reuse ;  /* 0x0000000a05b37c23 */ /* 0x100fe200080100c1 */
[----:B------:R-:W-:Y:S01]  /*6640*/  FFMA.FTZ R190, R224, UR10, R193 ;  /* 0x0000000ae0be7c23 */ /* 0x000fe200080100c1 */
[----:B------:R-:W-:Y:S01]  /*6650*/  PRMT R177, R54, 0x7632, R177 ;  /* 0x0000763236b17816 */ /* 0x000fe200000000b1 */
[----:B------:R-:W-:Y:S01]  /*6660*/  FFMA.FTZ R184, R218, UR10, R193 ;  /* 0x0000000adab87c23 */ /* 0x000fe200080100c1 */
[----:B------:R-:W-:Y:S01]  /*6670*/  SHF.L.U32 R187, R186, 0x10, RZ ;  /* 0x00000010babb7819 */ /* 0x000fe200000006ff */
[----:B------:R-:W-:Y:S01]  /*6680*/  FADD.FTZ R185, R0, -R179 ;  /* 0x800000b300b97221 */ /* 0x000fe20000010000 */
[----:B------:R-:W-:Y:S01]  /*6690*/  FADD.FTZ R190, R221, -R190 ;  /* 0x800000beddbe7221 */ /* 0x000fe20000010000 */
[----:B------:R-:W-:Y:S01]  /*66a0*/  IMAD.U32 R188, R55, 0x10000, RZ ;  /* 0x0001000037bc7824 */ /* 0x000fe200078e00ff */
[----:B------:R-:W-:Y:S01]  /*66b0*/  PRMT R176, R53, 0x7632, R176 ;  /* 0x0000763235b07816 */ /* 0x000fe200000000b0 */
[----:B------:R-:W-:Y:S01]  /*66c0*/  FADD.FTZ R184, R223, -R184 ;  /* 0x800000b8dfb87221 */ /* 0x000fe20000010000 */
[----:B------:R-:W-:Y:S01]  /*66d0*/  SHF.L.U32 R179, R177, 0x10, RZ ;  /* 0x00000010b1b37819 */ /* 0x000fe200000006ff */
[----:B------:R-:W-:Y:S01]  /*66e0*/  FFMA.FTZ R178, R204, UR10, R193 ;  /* 0x0000000accb27c23 */ /* 0x000fe200080100c1 */
[----:B------:R-:W-:Y:S01]  /*66f0*/  FFMA.FTZ R190, R190, UR11, R187 ;  /* 0x0000000bbebe7c23 */ /* 0x000fe200080100bb */
[----:B------:R-:W-:Y:S01]  /*6700*/  FFMA.FTZ R185, R185, UR11, R188 ;  /* 0x0000000bb9b97c23 */ /* 0x000fe200080100bc */
[----:B------:R-:W-:Y:S01]  /*6710*/  ISETP.GE.U32.AND P1, PT, R230, RZ, PT ;  /* 0x000000ffe600720c */ /* 0x000fe20003f26070 */
[----:B------:R-:W-:-:S02]  /*6720*/  IMAD.U32 R177, R176, 0x10000, RZ ;  /* 0x00010000b0b17824 */ /* 0x000fc400078e00ff */
[----:B------:R-:W-:Y:S01]  /*6730*/  FFMA.FTZ R189, R184, UR11, R179 ;  /* 0x0000000bb8bd7c23 */ /* 0x000fe200080100b3 */
[----:B------:R-:W-:Y:S01]  /*6740*/  FADD.FTZ R176, R209, -R178 ;  /* 0x800000b2d1b07221 */ /* 0x000fe20000010000 */
[----:B------:R-:W-:Y:S01]  /*6750*/  FFMA.FTZ R179, R7, UR10, R193 ;  /* 0x0000000a07b37c23 */ /* 0x000fe200080100c1 */
[----:B------:R-:W-:Y:S01]  /*6760*/  FMUL.FTZ R187, R190, UR23 ;  /* 0x00000017bebb7c20 */ /* 0x000fe20008410000 */
[----:B------:R-:W-:Y:S01]  /*6770*/  ISETP.GE.U32.AND.EX P1, PT, R231, 0x1000000, PT, P1 ;  /* 0x01000000e700780c */ /* 0x000fe20003f26110 */
[----:B------:R-:W-:Y:S01]  /*6780*/  FMUL.FTZ R186, R185, UR23 ;  /* 0x00000017b9ba7c20 */ /* 0x000fe20008410000 */
[----:B------:R-:W-:Y:S01]  /*6790*/  LOP3.LUT P5, RZ, R231, 0xff0000, RZ, 0xc0, !PT ;  /* 0x00ff0000e7ff7812 */ /* 0x000fe200078ac0ff */
[----:B------:R-:W-:Y:S01]  /*67a0*/  FFMA.FTZ R176, R176, UR11, R177 ;  /* 0x0000000bb0b07c23 */ /* 0x000fe200080100b1 */
[----:B------:R-:W-:Y:S01]  /*67b0*/  SHF.L.U32 R184, R54, 0x10, RZ ;  /* 0x0000001036b87819 */ /* 0x000fe200000006ff */
[----:B------:R-:W-:Y:S01]  /*67c0*/  FADD.FTZ R179, R2, -R179 ;  /* 0x800000b302b37221 */ /* 0x000fe20000010000 */
[----:B------:R-:W-:Y:S01]  /*67d0*/  PRMT R177, R52, 0x7632, R177 ;  /* 0x0000763234b17816 */ /* 0x000fe200000000b1 */
[----:B------:R-:W-:Y:S01]  /*67e0*/  FFMA.FTZ R178, R196, UR10, R193 ;  /* 0x0000000ac4b27c23 */ /* 0x000fe200080100c1 */
[----:B------:R-:W-:-:S02]  /*67f0*/  FSEL R188, R187, RZ, P1 ;  /* 0x000000ffbbbc7208 */ /* 0x000fc40000800000 */
[----:B------:R-:W-:Y:S01]  /*6800*/  FSEL R187, R186, RZ, P5 ;  /* 0x000000ffbabb7208 */ /* 0x000fe20002800000 */
[----:B------:R-:W-:Y:S01]  /*6810*/  FFMA.FTZ R186, R179, UR11, R184 ;  /* 0x0000000bb3ba7c23 */ /* 0x000fe200080100b8 */
[----:B------:R-:W-:Y:S01]  /*6820*/  SHF.L.U32 R177, R177, 0x10, RZ ;  /* 0x00000010b1b17819 */ /* 0x000fe200000006ff */
[----:B------:R-:W-:Y:S01]  /*6830*/  FADD.FTZ R178, R199, -R178 ;  /* 0x800000b2c7b27221 */ /* 0x000fe20000010000 */
[----:B------:R-:W-:Y:S01]  /*6840*/  F2FP.BF16.F32.PACK_AB R187, R188, R187 ;  /* 0x000000bbbcbb723e */ /* 0x000fe200000010ff */
[----:B------:R-:W-:Y:S01]  /*6850*/  FMUL.FTZ R188, R186, UR23 ;  /* 0x00000017babc7c20 */ /* 0x000fe20008410000 */
[----:B------:R-:W-:Y:S01]  /*6860*/  F2FP.BF16.F32.PACK_AB R179, R190, R185 ;  /* 0x000000b9beb3723e */ /* 0x000fe200000010ff */
[----:B------:R-:W-:Y:S01]  /*6870*/  FFMA.FTZ R184, R178, UR11, R177 ;  /* 0x0000000bb2b87c23 */ /* 0x000fe200080100b1 */
[----:B------:R-:W-:Y:S01]  /*6880*/  LOP3.LUT P1, RZ, R231, 0xff, RZ, 0xc0, !PT ;  /* 0x000000ffe7ff7812 */ /* 0x000fe2000782c0ff */
[--C-:B------:R-:W-:Y:S01]  /*6890*/  FFMA.FTZ R185, R9, UR10, R193.reuse ;  /* 0x0000000a09b97c23 */ /* 0x100fe200080100c1 */
[----:B------:R-:W-:Y:S01]  /*68a0*/  F2FP.BF16.F32.PACK_AB R178, R189, R186 ;  /* 0x000000babdb2723e */ /* 0x000fe200000010ff */
[----:B------:R-:W-:Y:S01]  /*68b0*/  FFMA.FTZ R177, R11, UR10, R193 ;  /* 0x0000000a0bb17c23 */ /* 0x000fe200080100c1 */
[----:B------:R-:W-:Y:S01]  /*68c0*/  FMUL.FTZ R189, R189, UR23 ;  /* 0x00000017bdbd7c20 */ /* 0x000fe20008410000 */
[----:B------:R-:W-:Y:S01]  /*68d0*/  LOP3.LUT P5, RZ, R231, 0xff00, RZ, 0xc0, !PT ;  /* 0x0000ff00e7ff7812 */ /* 0x000fe200078ac0ff */
[----:B------:R-:W-:Y:S01]  /*68e0*/  FADD.FTZ R185, R4, -R185 ;  /* 0x800000b904b97221 */ /* 0x000fe20000010000 */
[----:B------:R-:W-:Y:S01]  /*68f0*/  FSEL R190, R188, RZ, P1 ;  /* 0x000000ffbcbe7208 */ /* 0x000fe20000800000 */
[----:B------:R-:W-:Y:S01]  /*6900*/  IMAD.U32 R188, R53, 0x10000, RZ ;  /* 0x0001000035bc7824 */ /* 0x000fe200078e00ff */
[----:B------:R-:W-:Y:S01]  /*6910*/  SHF.L.U32 R186, R52, 0x10, RZ ;  /* 0x0000001034ba7819 */ /* 0x000fe200000006ff */
[----:B------:R-:W-:Y:S01]  /*6920*/  FADD.FTZ R177, R6, -R177 ;  /* 0x800000b106b17221 */ /* 0x000fe20000010000 */
        /* <DEDUP_REMOVED lines=19> */
[----:B------:R-:W-:Y:S01]  /*6a60*/  F2FP.BF16.F32.PACK_AB R184, R189, R184 ;  /* 0x000000b8bdb8723e */ /* 0x000fe200000010ff */
[----:B------:R-:W-:Y:S06]  /*6a70*/  BRA `(.L_x_808) ;  /* 0x0000000800d07947 */ /* 0x000fec0003800000 */
.L_x_811:
[----:B0-----:R-:W-:Y:S01]  /*6a80*/  PRMT R185, R55, 0x7632, R185 ;  /* 0x0000763237b97816 */ /* 0x001fe200000000b9 */
        /* <DEDUP_REMOVED lines=13> */
[----:B------:R-:W-:Y:S01]  /*6b60*/  FFMA.FTZ R186, R196, UR10, R193 ;  /* 0x0000000ac4ba7c23 */ /* 0x000fe200080100c1 */
[----:B------:R-:W-:Y:S01]  /*6b70*/  FADD.FTZ R187, R209, -R188 ;  /* 0x800000bcd1bb7221 */ /* 0x000fe20000010000 */
[----:B------:R-:W-:Y:S01]  /*6b80*/  SHF.L.U32 R188, R184, 0x10, RZ ;  /* 0x00000010b8bc7819 */ /* 0x000fe200000006ff */
[----:B------:R-:W-:Y:S01]  /*6b90*/  FADD.FTZ R191, R0, -R191 ;  /* 0x800000bf00bf7221 */ /* 0x000fe20000010000 */
[----:B------:R-:W-:Y:S01]  /*6ba0*/  SHF.L.U32 R190, R185, 0x10, RZ ;  /* 0x00000010b9be7819 */ /* 0x000fe200000006ff */
[----:B------:R-:W-:Y:S01]  /*6bb0*/  FADD.FTZ R185, R199, -R186 ;  /* 0x800000bac7b97221 */ /* 0x000fe20000010000 */
[----:B------:R-:W-:Y:S01]  /*6bc0*/  SHF.L.U32 R186, R54, 0x10, RZ ;  /* 0x0000001036ba7819 */ /* 0x000fe200000006ff */
[----:B------:R-:W-:Y:S01]  /*6bd0*/  FMUL.FTZ R189, R189, UR23 ;  /* 0x00000017bdbd7c20 */ /* 0x000fe20008410000 */
[----:B------:R-:W-:Y:S01]  /*6be0*/  LOP3.LUT P5, RZ, R231, 0xff0000, RZ, 0xc0, !PT ;  /* 0x00ff0000e7ff7812 */ /* 0x000fe200078ac0ff */
[----:B------:R-:W-:Y:S01]  /*6bf0*/  FFMA.FTZ R185, R185, UR11, R188 ;  /* 0x0000000bb9b97c23 */ /* 0x000fe200080100bc */
[----:B------:R-:W-:Y:S01]  /*6c00*/  FFMA.FTZ R184, R187, UR11, R190 ;  /* 0x0000000bbbb87c23 */ /* 0x000fe200080100be */
[----:B------:R-:W-:-:S02]  /*6c10*/  IMAD.U32 R188, R55, 0x10000, RZ ;  /* 0x0001000037bc7824 */ /* 0x000fc400078e00ff */
[----:B------:R-:W-:Y:S01]  /*6c20*/  FFMA.FTZ R187, R7, UR10, R193 ;  /* 0x0000000a07bb7c23 */ /* 0x000fe200080100c1 */
[----:B------:R-:W-:Y:S01]  /*6c30*/  LOP3.LUT P6, RZ, R231, 0xff, RZ, 0xc0, !PT ;  /* 0x000000ffe7ff7812 */ /* 0x000fe200078cc0ff */
[----:B------:R-:W-:Y:S01]  /*6c40*/  FMUL.FTZ R194, R194, UR23 ;  /* 0x00000017c2c27c20 */ /* 0x000fe20008410000 */
[----:B------:R-:W-:Y:S01]  /*6c50*/  FFMA.FTZ R188, R191, UR11, R188 ;  /* 0x0000000bbfbc7c23 */ /* 0x000fe200080100bc */
[----:B------:R-:W-:Y:S01]  /*6c60*/  FADD.FTZ R187, R2, -R187 ;  /* 0x800000bb02bb7221 */ /* 0x000fe20000010000 */
[----:B------:R-:W-:Y:S01]  /*6c70*/  FFMA.FTZ R191, R9, UR10, R193 ;  /* 0x0000000a09bf7c23 */ /* 0x000fe200080100c1 */
[----:B------:R-:W-:Y:S01]  /*6c80*/  SHF.L.U32 R190, R53, 0x10, RZ ;  /* 0x0000001035be7819 */ /* 0x000fe200000006ff */
[----:B------:R-:W-:Y:S01]  /*6c90*/  FMUL.FTZ R188, R188, UR23 ;  /* 0x00000017bcbc7c20 */ /* 0x000fe20008410000 */
[----:B------:R-:W-:Y:S01]  /*6ca0*/  FFMA.FTZ R186, R187, UR11, R186 ;  /* 0x0000000bbbba7c23 */ /* 0x000fe200080100ba */
[----:B------:R-:W-:Y:S01]  /*6cb0*/  FADD.FTZ R191, R4, -R191 ;  /* 0x800000bf04bf7221 */ /* 0x000fe20000010000 */
[----:B------:R-:W-:Y:S01]  /*6cc0*/  ISETP.GE.U32.AND P1, PT, R230, RZ, PT ;  /* 0x000000ffe600720c */ /* 0x000fe20003f26070 */
[----:B------:R-:W-:Y:S01]  /*6cd0*/  FMUL.FTZ R184, R184, UR23 ;  /* 0x00000017b8b87c20 */ /* 0x000fe20008410000 */
[----:B------:R-:W-:Y:S01]  /*6ce0*/  FMUL.FTZ R186, R186, UR23 ;  /* 0x00000017baba7c20 */ /* 0x000fe20008410000 */
[----:B------:R-:W-:Y:S01]  /*6cf0*/  FSEL R187, R188, RZ, P5 ;  /* 0x000000ffbcbb7208 */ /* 0x000fe20002800000 */
[----:B------:R-:W-:Y:S01]  /*6d00*/  FFMA.FTZ R190, R191, UR11, R190 ;  /* 0x0000000bbfbe7c23 */ /* 0x000fe200080100be */
[----:B------:R-:W-:Y:S01]  /*6d10*/  LOP3.LUT P5, RZ, R231, 0xff00, RZ, 0xc0, !PT ;  /* 0x0000ff00e7ff7812 */ /* 0x000fe200078ac0ff */
[----:B------:R-:W-:Y:S01]  /*6d20*/  IMAD.U32 R188, R52, 0x10000, RZ ;  /* 0x0001000034bc7824 */ /* 0x000fe200078e00ff */
[----:B------:R-:W-:Y:S01]  /*6d30*/  FSEL R186, R186, RZ, P6 ;  /* 0x000000ffbaba7208 */ /* 0x000fe20003000000 */
[----:B------:R-:W-:Y:S01]  /*6d40*/  FMUL.FTZ R190, R190, UR23 ;  /* 0x00000017bebe7c20 */ /* 0x000fe20008410000 */
[----:B------:R-:W-:Y:S01]  /*6d50*/  FSEL R189, R189, RZ, P5 ;  /* 0x000000ffbdbd7208 */ /* 0x000fe20002800000 */
[----:B------:R-:W-:Y:S01]  /*6d60*/  FMUL.FTZ R185, R185, UR23 ;  /* 0x00000017b9b97c20 */ /* 0x000fe20008410000 */
[----:B------:R-:W-:-:S02]  /*6d70*/  ISETP.GE.U32.AND.EX P1, PT, R231, 0x1000000, PT, P1 ;  /* 0x01000000e700780c */ /* 0x000fc40003f26110 */
[----:B------:R-:W-:Y:S01]  /*6d80*/  F2FP.BF16.F32.PACK_AB R186, R189, R186 ;  /* 0x000000babdba723e */ /* 0x000fe200000010ff */
[----:B------:R-:W-:Y:S01]  /*6d90*/  FFMA.FTZ R189, R11, UR10, R193 ;  /* 0x0000000a0bbd7c23 */ /* 0x000fe200080100c1 */
[----:B------:R-:W-:Y:S02]  /*6da0*/  LOP3.LUT P6, RZ, R230, 0xff0000, RZ, 0xc0, !PT ;  /* 0x00ff0000e6ff7812 */ /* 0x000fe400078cc0ff */
[----:B------:R-:W-:Y:S01]  /*6db0*/  FSEL R194, R194, RZ, P1 ;  /* 0x000000ffc2c27208 */ /* 0x000fe20000800000 */
[----:B------:R-:W-:Y:S01]  /*6dc0*/  FADD.FTZ R189, R6, -R189 ;  /* 0x800000bd06bd7221 */ /* 0x000fe20000010000 */
[----:B------:R-:W-:Y:S02]  /*6dd0*/  LOP3.LUT P1, RZ, R230, 0xff000000, RZ, 0xc0, !PT ;  /* 0xff000000e6ff7812 */ /* 0x000fe4000782c0ff */
[----:B------:R-:W-:Y:S01]  /*6de0*/  FSEL R190, R190, RZ, P6 ;  /* 0x000000ffbebe7208 */ /* 0x000fe20003000000 */
[----:B------:R-:W-:Y:S01]  /*6df0*/  FFMA.FTZ R188, R189, UR11, R188 ;  /* 0x0000000bbdbc7c23 */ /* 0x000fe200080100bc */
[----:B------:R-:W-:-:S02]  /*6e00*/  LOP3.LUT P5, RZ, R230, 0xff00, RZ, 0xc0, !PT ;  /* 0x0000ff00e6ff7812 */ /* 0x000fc400078ac0ff */
[----:B------:R-:W-:Y:S01]  /*6e10*/  LOP3.LUT P6, RZ, R230, 0xff, RZ, 0xc0, !PT ;  /* 0x000000ffe6ff7812 */ /* 0x000fe200078cc0ff */
[----:B------:R-:W-:Y:S01]  /*6e20*/  FMUL.FTZ R188, R188, UR23 ;  /* 0x00000017bcbc7c20 */ /* 0x000fe20008410000 */
[----:B------:R-:W-:Y:S02]  /*6e30*/  FSEL R191, R184, RZ, P1 ;  /* 0x000000ffb8bf7208 */ /* 0x000fe40000800000 */
[----:B------:R-:W-:Y:S02]  /*6e40*/  FSEL R189, R185, RZ, P5 ;  /* 0x000000ffb9bd7208 */ /* 0x000fe40002800000 */
[----:B------:R-:W-:Y:S02]  /*6e50*/  FSEL R184, R188, RZ, P6 ;  /* 0x000000ffbcb87208 */ /* 0x000fe40003000000 */
[----:B------:R-:W-:Y:S02]  /*6e60*/  F2FP.BF16.F32.PACK_AB R187, R194, R187 ;  /* 0x000000bbc2bb723e */ /* 0x000fe400000010ff */
[----:B------:R-:W-:-:S02]  /*6e70*/  F2FP.BF16.F32.PACK_AB R185, R191, R190 ;  /* 0x000000bebfb9723e */ /* 0x000fc400000010ff */
[----:B------:R-:W-:Y:S01]  /*6e80*/  F2FP.BF16.F32.PACK_AB R184, R189, R184 ;  /* 0x000000b8bdb8723e */ /* 0x000fe200000010ff */
[----:B------:R-:W-:Y:S06]  /*6e90*/  BRA `(.L_x_808) ;  /* 0x0000000400c87947 */ /* 0x000fec0003800000 */
.L_x_810:
        /* <DEDUP_REMOVED lines=61> */
.L_x_812:
        /* <DEDUP_REMOVED lines=31> */
[----:B------:R-:W-:Y:S01]  /*7460*/  F2FP.BF16.F32.PACK_AB R187, R186, R187 ;  /* 0x000000bbbabb723e */ /* 0x000fe200000010ff */
[----:B------:R-:W-:Y:S01]  /*7470*/  FMUL.FTZ R189, R189, UR23 ;  /* 0x00000017bdbd7c20 */ /* 0x000fe20008410000 */
[----:B------:R-:W-:Y:S01]  /*7480*/  F2FP.BF16.F32.PACK_AB R186, R184, R185 ;  /* 0x000000b9b8ba723e */ /* 0x000fe200000010ff */
        /* <DEDUP_REMOVED lines=17> */
[----:B------:R-:W-:Y:S02]  /*75a0*/  F2FP.BF16.F32.PACK_AB R185, R191, R188 ;  /* 0x000000bcbfb9723e */ /* 0x000fe400000010ff */
[----:B------:R-:W-:-:S07]  /*75b0*/  F2FP.BF16.F32.PACK_AB R184, R189, R184 ;  /* 0x000000b8bdb8723e */ /* 0x000fce00000010ff */
.L_x_808:
        /* <DEDUP_REMOVED lines=13> */
.L_x_804:
[----:B------:R-:W-:Y:S05]  /*7690*/  BSYNC.RECONVERGENT B0 ;  /* 0x0000000000007941 */ /* 0x000fea0003800200 */
.L_x_803:
        /* <DEDUP_REMOVED lines=12> */
[----:B------:R-:W-:Y:S01]  /*7760*/  PRMT R178, R183, 0x7632, R178 ;  /* 0x00007632b7b27816 */ /* 0x000fe200000000b2 */
[--C-:B------:R-:W-:Y:S01]  /*7770*/  FFMA.FTZ R186, R220, UR10, R193.reuse ;  /* 0x0000000adcba7c23 */ /* 0x100fe200080100c1 */
[--C-:B------:R-:W-:Y:S01]  /*7780*/  FFMA.FTZ R169, R205, UR10, R193.reuse ;  /* 0x0000000acda97c23 */ /* 0x100fe200080100c1 */
[----:B------:R-:W-:Y:S01]  /*7790*/  PRMT R168, R182, 0x7632, R168 ;  /* 0x00007632b6a87816 */ /* 0x000fe200000000a8 */
[----:B------:R-:W-:Y:S01]  /*77a0*/  FFMA.FTZ R176, R222, UR10, R193 ;  /* 0x0000000adeb07c23 */ /* 0x000fe200080100c1 */
[----:B------:R-:W-:Y:S01]  /*77b0*/  IMAD.U32 R184, R183, 0x10000, RZ ;  /* 0x00010000b7b87824 */ /* 0x000fe200078e00ff */
[----:B------:R-:W-:Y:S01]  /*77c0*/  SHF.L.U32 R170, R182, 0x10, RZ ;  /* 0x00000010b6aa7819 */ /* 0x000fe200000006ff */
[----:B------:R-:W-:Y:S01]  /*77d0*/  FADD.FTZ R177, R206, -R171 ;  /* 0x800000abceb17221 */ /* 0x000fe20000010000 */
[----:B------:R-:W-:Y:S01]  /*77e0*/  SHF.L.U32 R185, R178, 0x10, RZ ;  /* 0x00000010b2b97819 */ /* 0x000fe200000006ff */
[----:B------:R-:W-:Y:S01]  /*77f0*/  FADD.FTZ R186, R217, -R186 ;  /* 0x800000bad9ba7221 */ /* 0x000fe20000010000 */
[----:B------:R-:W-:Y:S01]  /*7800*/  FADD.FTZ R169, R202, -R169 ;  /* 0x800000a9caa97221 */ /* 0x000fe20000010000 */
[----:B------:R-:W-:-:S02]  /*7810*/  IMAD.U32 R171, R168, 0x10000, RZ ;  /* 0x00010000a8ab7824 */ /* 0x000fc400078e00ff */
        /* <DEDUP_REMOVED lines=8> */
[----:B------:R-:W-:Y:S01]  /*78a0*/  SHF.L.U32 R176, R181, 0x10, RZ ;  /* 0x00000010b5b07819 */ /* 0x000fe200000006ff */
[----:B------:R-:W-:Y:S01]  /*78b0*/  FADD.FTZ R169, R200, -R169 ;  /* 0x800000a9c8a97221 */ /* 0x000fe20000010000 */
[----:B------:R-:W-:Y:S01]  /*78c0*/  PRMT R168, R180, 0x7632, R168 ;  /* 0x00007632b4a87816 */ /* 0x000fe200000000a8 */
[----:B------:R-:W-:Y:S01]  /*78d0*/  FADD.FTZ R178, R215, -R178 ;  /* 0x800000b2d7b27221 */ /* 0x000fe20000010000 */
[----:B------:R-:W-:Y:S01]  /*78e0*/  SHF.L.U32 R171, R171, 0x10, RZ ;  /* 0x00000010abab7819 */ /* 0x000fe200000006ff */
[----:B------:R-:W-:Y:S01]  /*78f0*/  FFMA.FTZ R177, R169, UR11, R176 ;  /* 0x0000000ba9b17c23 */ /* 0x000fe200080100b0 */
[----:B------:R-:W-:Y:S01]  /*7900*/  FFMA.FTZ R170, R208, UR10, R193 ;  /* 0x0000000ad0aa7c23 */ /* 0x000fe200080100c1 */
[----:B------:R-:W-:Y:S01]  /*7910*/  IMAD.U32 R169, R168, 0x10000, RZ ;  /* 0x00010000a8a97824 */ /* 0x000fe200078e00ff */
[----:B------:R-:W-:Y:S01]  /*7920*/  LOP3.LUT P1, RZ, R229, 0xff0000, RZ, 0xc0, !PT ;  /* 0x00ff0000e5ff7812 */ /* 0x000fe2000782c0ff */
[----:B------:R-:W-:Y:S01]  /*7930*/  FFMA.FTZ R168, R178, UR11, R171 ;  /* 0x0000000bb2a87c23 */ /* 0x000fe200080100ab */
[----:B------:R-:W-:Y:S01]  /*7940*/  FMUL.FTZ R171, R179, UR23 ;  /* 0x00000017b3ab7c20 */ /* 0x000fe20008410000 */
[----:B------:R-:W-:Y:S01]  /*7950*/  FADD.FTZ R170, R211, -R170 ;  /* 0x800000aad3aa7221 */ /* 0x000fe20000010000 */
[----:B------:R-:W-:Y:S01]  /*7960*/  ISETP.GE.U32.AND P5, PT, R228, RZ, PT ;  /* 0x000000ffe400720c */ /* 0x000fe20003fa6070 */
[----:B------:R-:W-:Y:S01]  /*7970*/  FMUL.FTZ R189, R185, UR23 ;  /* 0x00000017b9bd7c20 */ /* 0x000fe20008410000 */
[----:B------:R-:W-:Y:S01]  /*7980*/  LOP3.LUT P6, RZ, R235, 0xff0000, RZ, 0xc0, !PT ;  /* 0x00ff0000ebff7812 */ /* 0x000fe200078cc0ff */
[----:B------:R-:W-:Y:S01]  /*7990*/  FFMA.FTZ R176, R170, UR11, R169 ;  /* 0x0000000baab07c23 */ /* 0x000fe200080100a9 */
[----:B------:R-:W-:Y:S01]  /*79a0*/  FSEL R187, R171, RZ, P1 ;  /* 0x000000ffabbb7208 */ /* 0x000fe20000800000 */
[----:B------:R-:W-:Y:S01]  /*79b0*/  FMUL.FTZ R169, R184, UR23 ;  /* 0x00000017b8a97c20 */ /* 0x000fe20008410000 */
[----:B------:R-:W-:Y:S01]  /*79c0*/  ISETP.GE.U32.AND P1, PT, R234, RZ, PT ;  /* 0x000000ffea00720c */ /* 0x000fe20003f26070 */
[----:B------:R-:W-:Y:S01]  /*79d0*/  FFMA.FTZ R193, R201, UR10, R193 ;  /* 0x0000000ac9c17c23 */ /* 0x000fe200080100c1 */
[C---:B------:R-:W-:Y:S01]  /*79e0*/  F2FP.BF16.F32.PACK_AB R179, R186.reuse, R179 ;  /* 0x000000b3bab3723e */ /* 0x040fe200000010ff */
[----:B------:R-:W-:Y:S01]  /*79f0*/  FMUL.FTZ R186, R186, UR23 ;  /* 0x00000017baba7c20 */ /* 0x000fe20008410000 */
[----:B------:R-:W-:Y:S01]  /*7a00*/  ISETP.GE.U32.AND.EX P5, PT, R229, 0x1000000, PT, P5 ;  /* 0x01000000e500780c */ /* 0x000fe20003fa6150 */
[----:B------:R-:W-:Y:S01]  /*7a10*/  FADD.FTZ R193, R198, -R193 ;  /* 0x800000c1c6c17221 */ /* 0x000fe20000010000 */
[----:B------:R-:W-:-:S02]  /*7a20*/  FSEL R171, R171, RZ, P6 ;  /* 0x000000ffabab7208 */ /* 0x000fc40003000000 */
[C---:B------:R-:W-:Y:S02]  /*7a30*/  LOP3.LUT P6, RZ, R235.reuse, 0xff, RZ, 0xc0, !PT ;  /* 0x000000ffebff7812 */ /* 0x040fe400078cc0ff */
[C---:B------:R-:W-:Y:S02]  /*7a40*/  ISETP.GE.U32.AND.EX P1, PT, R235.reuse, 0x1000000, PT, P1 ;  /* 0x01000000eb00780c */ /* 0x040fe40003f26110 */
[C---:B------:R-:W-:Y:S02]  /*7a50*/  FSEL R188, R186.reuse, RZ, P5 ;  /* 0x000000ffbabc7208 */ /* 0x040fe40002800000 */
[----:B------:R-:W-:Y:S02]  /*7a60*/  LOP3.LUT P5, RZ, R235, 0xff00, RZ, 0xc0, !PT ;  /* 0x0000ff00ebff7812 */ /* 0x000fe400078ac0ff */
[----:B------:R-:W-:Y:S02]  /*7a70*/  FSEL R186, R186, RZ, P1 ;  /* 0x000000ffbaba7208 */ /* 0x000fe40000800000 */
[----:B------:R-:W-:-:S02]  /*7a80*/  FSEL R170, R169, RZ, P6 ;  /* 0x000000ffa9aa7208 */ /* 0x000fc40003000000 */
[----:B------:R-:W-:Y:S01]  /*7a90*/  F2FP.BF16.F32.PACK_AB R178, R185, R184 ;  /* 0x000000b8b9b2723e */ /* 0x000fe200000010ff */
[----:B------:R-:W-:Y:S01]  /*7aa0*/  FMUL.FTZ R184, R177, UR23 ;  /* 0x00000017b1b87c20 */ /* 0x000fe20008410000 */
[----:B------:R-:W-:Y:S02]  /*7ab0*/  LOP3.LUT P6, RZ, R229, 0xff, RZ, 0xc0, !PT ;  /* 0x000000ffe5ff7812 */ /* 0x000fe400078cc0ff */
[----:B------:R-:W-:Y:S01]  /*7ac0*/  F2FP.BF16.F32.PACK_AB R187, R188, R187 ;  /* 0x000000bbbcbb723e */ /* 0x000fe200000010ff */
[C---:B------:R-:W-:Y:S01]  /*7ad0*/  FMUL.FTZ R188, R168.reuse, UR23 ;  /* 0x00000017a8bc7c20 */ /* 0x040fe20008410000 */
[----:B------:R-:W-:Y:S02]  /*7ae0*/  F2FP.BF16.F32.PACK_AB R177, R168, R177 ;  /* 0x000000b1a8b1723e */ /* 0x000fe400000010ff */
[----:B------:R-:W-:Y:S02]  /*7af0*/  FSEL R185, R189, RZ, P5 ;  /* 0x000000ffbdb97208 */ /* 0x000fe40002800000 */
[----:B------:R-:W-:-:S02]  /*7b00*/  F2FP.BF16.F32.PACK_AB R171, R186, R171 ;  /* 0x000000abbaab723e */ /* 0x000fc400000010ff */
[----:B------:R-:W-:Y:S02]  /*7b10*/  SHF.L.U32 R168, R180, 0x10, RZ ;  /* 0x00000010b4a87819 */ /* 0x000fe400000006ff */
[----:B------:R-:W-:Y:S02]  /*7b20*/  LOP3.LUT P5, RZ, R234, 0xff0000, RZ, 0xc0, !PT ;  /* 0x00ff0000eaff7812 */ /* 0x000fe400078ac0ff */
[----:B------:R-:W-:Y:S01]  /*7b30*/  FSEL R186, R169, RZ, P6 ;  /* 0x000000ffa9ba7208 */ /* 0x000fe20003000000 */
[----:B------:R-:W-:Y:S01]  /*7b40*/  FFMA.FTZ R193, R193, UR11, R168 ;  /* 0x0000000bc1c17c23 */ /* 0x000fe200080100a8 */
[----:B------:R-:W-:Y:S01]  /*7b50*/  LOP3.LUT P1, RZ, R229, 0xff00, RZ, 0xc0, !PT ;  /* 0x0000ff00e5ff7812 */ /* 0x000fe2000782c0ff */
[----:B------:R-:W-:Y:S01]  /*7b60*/  FMUL.FTZ R168, R176, UR23 ;  /* 0x00000017b0a87c20 */ /* 0x000fe20008410000 */
[----:B------:R-:W-:Y:S02]  /*7b70*/  LOP3.LUT P6, RZ, R234, 0xff000000, RZ, 0xc0, !PT ;  /* 0xff000000eaff7812 */ /* 0x000fe400078cc0ff */
[----:B------:R-:W-:-:S02]  /*7b80*/  FSEL R169, R184, RZ, P5 ;  /* 0x000000ffb8a97208 */ /* 0x000fc40002800000 */
[----:B------:R-:W-:Y:S02]  /*7b90*/  FSEL R189, R189, RZ, P1 ;  /* 0x000000ffbdbd7208 */ /* 0x000fe40000800000 */
[----:B------:R-:W-:Y:S02]  /*7ba0*/  FSEL R190, R188, RZ, P6 ;  /* 0x000000ffbcbe7208 */ /* 0x000fe40003000000 */
[C---:B------:R-:W-:Y:S02]  /*7bb0*/  LOP3.LUT P5, RZ, R228.reuse, 0xff0000, RZ, 0xc0, !PT ;  /* 0x00ff0000e4ff7812 */ /* 0x040fe400078ac0ff */
[C---:B------:R-:W-:Y:S02]  /*7bc0*/  LOP3.LUT P6, RZ, R228.reuse, 0xff000000, RZ, 0xc0, !PT ;  /* 0xff000000e4ff7812 */ /* 0x040fe400078cc0ff */
[----:B------:R-:W-:Y:S02]  /*7bd0*/  LOP3.LUT P1, RZ, R228, 0xff00, RZ, 0xc0, !PT ;  /* 0x0000ff00e4ff7812 */ /* 0x000fe4000782c0ff */
[----:B------:R-:W-:-:S02]  /*7be0*/  F2FP.BF16.F32.PACK_AB R170, R185, R170 ;  /* 0x000000aab9aa723e */ /* 0x000fc400000010ff */
        /* <DEDUP_REMOVED lines=17> */
.L_x_817:
[--C-:B01----:R-:W-:Y:S01]  /*7d00*/  FFMA.FTZ R169, R207, UR10, R193.reuse ;  /* 0x0000000acfa97c23 */ /* 0x103fe200080100c1 */
[C---:B------:R-:W-:Y:S01]  /*7d10*/  SHF.L.U32 R170, R183.reuse, 0x10, RZ ;  /* 0x00000010b7aa7819 */ /* 0x040fe200000006ff */
[----:B------:R-:W-:Y:S01]  /*7d20*/  FFMA.FTZ R186, R220, UR10, R193 ;  /* 0x0000000adcba7c23 */ /* 0x000fe200080100c1 */
[----:B------:R-:W-:Y:S01]  /*7d30*/  PRMT R168, R183, 0x7632, R168 ;  /* 0x00007632b7a87816 */ /* 0x000fe200000000a8 */
[----:B------:R-:W-:Y:S01]  /*7d40*/  FADD.FTZ R169, R206, -R169 ;  /* 0x800000a9cea97221 */ /* 0x000fe20000010000 */
[----:B------:R-:W-:Y:S01]  /*7d50*/  FFMA.FTZ R184, R222, UR10, R193 ;  /* 0x0000000adeb87c23 */ /* 0x000fe200080100c1 */
[----:B------:R-:W-:Y:S01]  /*7d60*/  FADD.FTZ R186, R217, -R186 ;  /* 0x800000bad9ba7221 */ /* 0x000fe20000010000 */
[----:B------:R-:W-:Y:S01]  /*7d70*/  LOP3.LUT P1, RZ, R229, 0xff0000, RZ, 0xc0, !PT ;  /* 0x00ff0000e5ff7812 */ /* 0x000fe2000782c0ff */
[----:B------:R-:W-:Y:S01]  /*7d80*/  FFMA.FTZ R185, R169, UR11, R170 ;  /* 0x0000000ba9b97c23 */ /* 0x000fe200080100aa */
[----:B------:R-:W-:Y:S01]  /*7d90*/  PRMT R169, R182, 0x7632, R169 ;  /* 0x00007632b6a97816 */ /* 0x000fe200000000a9 */
[----:B------:R-:W-:Y:S01]  /*7da0*/  IMAD.U32 R187, R168, 0x10000, RZ ;  /* 0x00010000a8bb7824 */ /* 0x000fe200078e00ff */
[----:B------:R-:W-:Y:S01]  /*7db0*/  PRMT R168, R181, 0x7632, R168 ;  /* 0x00007632b5a87816 */ /* 0x000fe200000000a8 */
[----:B------:R-:W-:Y:S01]  /*7dc0*/  FADD.FTZ R184, R219, -R184 ;  /* 0x800000b8dbb87221 */ /* 0x000fe20000010000 */
[----:B------:R-:W-:Y:S01]  /*7dd0*/  SHF.L.U32 R171, R169, 0x10, RZ ;  /* 0x00000010a9ab7819 */ /* 0x000fe200000006ff */
[----:B------:R-:W-:Y:S01]  /*7de0*/  FFMA.FTZ R170, R210, UR10, R193 ;  /* 0x0000000ad2aa7c23 */ /* 0x000fe200080100c1 */
[----:B------:R-:W-:Y:S01]  /*7df0*/  FMUL.FTZ R185, R185, UR23 ;  /* 0x00000017b9b97c20 */ /* 0x000fe20008410000 */
[----:B------:R-:W-:Y:S01]  /*7e00*/  FFMA.FTZ R188, R186, UR11, R187 ;  /* 0x0000000bbabc7c23 */ /* 0x000fe200080100bb */
[----:B------:R-:W-:Y:S01]  /*7e10*/  SHF.L.U32 R169, R168, 0x10, RZ ;  /* 0x00000010a8a97819 */ /* 0x000fe200000006ff */
[----:B------:R-:W-:Y:S01]  /*7e20*/  FFMA.FTZ R186, R184, UR11, R171 ;  /* 0x0000000bb8ba7c23 */ /* 0x000fe200080100ab */
[----:B------:R-:W-:Y:S01]  /*7e30*/  FADD.FTZ R168, R215, -R170 ;  /* 0x800000aad7a87221 */ /* 0x000fe20000010000 */
[----:B------:R-:W-:Y:S01]  /*7e40*/  FFMA.FTZ R171, R205, UR10, R193 ;  /* 0x0000000acdab7c23 */ /* 0x000fe200080100c1 */
[----:B------:R-:W-:Y:S01]  /*7e50*/  FSEL R187, R185, RZ, P1 ;  /* 0x000000ffb9bb7208 */ /* 0x000fe20000800000 */
[----:B------:R-:W-:Y:S01]  /*7e60*/  IMAD.U32 R184, R182, 0x10000, RZ ;  /* 0x00010000b6b87824 */ /* 0x000fe200078e00ff */
[C---:B------:R-:W-:Y:S01]  /*7e70*/  LOP3.LUT P6, RZ, R235.reuse, 0xff0000, RZ, 0xc0, !PT ;  /* 0x00ff0000ebff7812 */ /* 0x040fe200078cc0ff */
[----:B------:R-:W-:Y:S01]  /*7e80*/  FFMA.FTZ R168, R168, UR11, R169 ;  /* 0x0000000ba8a87c23 */ /* 0x000fe200080100a9 */
[----:B------:R-:W-:Y:S01]  /*7e90*/  ISETP.GE.U32.AND P1, PT, R234, RZ, PT ;  /* 0x000000ffea00720c */ /* 0x000fe20003f26070 */
[----:B------:R-:W-:Y:S01]  /*7ea0*/  FADD.FTZ R171, R202, -R171 ;  /* 0x800000abcaab7221 */ /* 0x000fe20000010000 */
[----:B------:R-:W-:Y:S01]  /*7eb0*/  PRMT R169, R180, 0x7632, R169 ;  /* 0x00007632b4a97816 */ /* 0x000fe200000000a9 */
[----:B------:R-:W-:Y:S01]  /*7ec0*/  FFMA.FTZ R170, R208, UR10, R193 ;  /* 0x0000000ad0aa7c23 */ /* 0x000fe200080100c1 */
[----:B------:R-:W-:Y:S01]  /*7ed0*/  FMUL.FTZ R189, R188, UR23 ;  /* 0x00000017bcbd7c20 */ /* 0x000fe20008410000 */
[----:B------:R-:W-:-:S02]  /*7ee0*/  ISETP.GE.U32.AND.EX P1, PT, R235, 0x1000000, PT, P1 ;  /* 0x01000000eb00780c */ /* 0x000fc40003f26110 */
[----:B------:R-:W-:Y:S01]  /*7ef0*/  FSEL R188, R185, RZ, P6 ;  /* 0x000000ffb9bc7208 */ /* 0x000fe20003000000 */
[----:B------:R-:W-:Y:S01]  /*7f00*/  FFMA.FTZ R185, R171, UR11, R184 ;  /* 0x0000000babb97c23 */ /* 0x000fe200080100b8 */
[----:B------:R-:W-:Y:S01]  /*7f10*/  ISETP.GE.U32.AND P5, PT, R228, RZ, PT ;  /* 0x000000ffe400720c */ /* 0x000fe20003fa6070 */
[----:B------:R-:W-:Y:S01]  /*7f20*/  FADD.FTZ R170, R211, -R170 ;  /* 0x800000aad3aa7221 */ /* 0x000fe20000010000 */
[----:B------:R-:W-:Y:S01]  /*7f30*/  SHF.L.U32 R169, R169, 0x10, RZ ;  /* 0x00000010a9a97819 */ /* 0x000fe200000006ff */
[----:B------:R-:W-:Y:S01]  /*7f40*/  FMUL.FTZ R185, R185, UR23 ;  /* 0x00000017b9b97c20 */ /* 0x000fe20008410000 */
[----:B------:R-:W-:Y:S02]  /*7f50*/  FSEL R191, R189, RZ, P1 ;  /* 0x000000ffbdbf7208 */ /* 0x000fe40000800000 */
[C---:B------:R-:W-:Y:S01]  /*7f60*/  ISETP.GE.U32.AND.EX P5, PT, R229.reuse, 0x1000000, PT, P5 ;  /* 0x01000000e500780c */ /* 0x040fe20003fa6150 */
[----:B------:R-:W-:Y:S01]  /*7f70*/  FFMA.FTZ R184, R170, UR11, R169 ;  /* 0x0000000baab87c23 */ /* 0x000fe200080100a9 */
[----:B------:R-:W-:Y:S01]  /*7f80*/  LOP3.LUT P6, RZ, R229, 0xff, RZ, 0xc0, !PT ;  /* 0x000000ffe5ff7812 */ /* 0x000fe200078cc0ff */
[----:B------:R-:W-:Y:S01]  /*7f90*/  FFMA.FTZ R169, R203, UR10, R193 ;  /* 0x0000000acba97c23 */ /* 0x000fe200080100c1 */
[----:B------:R-:W-:Y:S01]  /*7fa0*/  F2FP.BF16.F32.PACK_AB R171, R191, R188 ;  /* 0x000000bcbfab723e */ /* 0x000fe200000010ff */
[----:B------:R-:W-:Y:S01]  /*7fb0*/  FMUL.FTZ R188, R186, UR23 ;  /* 0x00000017babc7c20 */ /* 0x000fe20008410000 */
[----:B------:R-:W-:Y:S01]  /*7fc0*/  FSEL R190, R189, RZ, P5 ;  /* 0x000000ffbdbe7208 */ /* 0x000fe20002800000 */
[----:B------:R-:W-:Y:S01]  /*7fd0*/  FADD.FTZ R169, R200, -R169 ;  /* 0x800000a9c8a97221 */ /* 0x000fe20000010000 */
[----:B------:R-:W-:Y:S01]  /*7fe0*/  FSEL R186, R185, RZ, P6 ;  /* 0x000000ffb9ba7208 */ /* 0x000fe20003000000 */
[----:B------:R-:W-:Y:S01]  /*7ff0*/  FFMA.FTZ R193, R201, UR10, R193 ;  /* 0x0000000ac9c17c23 */ /* 0x000fe200080100c1 */
[C---:B------:R-:W-:Y:S01]  /*8000*/  LOP3.LUT P5, RZ, R235.reuse, 0xff, RZ, 0xc0, !PT ;  /* 0x000000ffebff7812 */ /* 0x040fe200078ac0ff */
[----:B------:R-:W-:Y:S01]  /*8010*/  FMUL.FTZ R184, R184, UR23 ;  /* 0x00000017b8b87c20 */ /* 0x000fe20008410000 */
[----:B------:R-:W-:Y:S01]  /*8020*/  LOP3.LUT P6, RZ, R235, 0xff00, RZ, 0xc0, !PT ;  /* 0x0000ff00ebff7812 */ /* 0x000fe200078cc0ff */
[----:B------:R-:W-:Y:S01]  /*8030*/  FADD.FTZ R193, R198, -R193 ;  /* 0x800000c1c6c17221 */ /* 0x000fe20000010000 */
[----:B------:R-:W-:-:S02]  /*8040*/  SHF.L.U32 R170, R181, 0x10, RZ ;  /* 0x00000010b5aa7819 */ /* 0x000fc400000006ff */
[----:B------:R-:W-:Y:S02]  /*8050*/  F2FP.BF16.F32.PACK_AB R187, R190, R187 ;  /* 0x000000bbbebb723e */ /* 0x000fe400000010ff */
[----:B------:R-:W-:Y:S01]  /*8060*/  LOP3.LUT P1, RZ, R229, 0xff00, RZ, 0xc0, !PT ;  /* 0x0000ff00e5ff7812 */ /* 0x000fe2000782c0ff */
[----:B------:R-:W-:Y:S01]  /*8070*/  FFMA.FTZ R169, R169, UR11, R170 ;  /* 0x0000000ba9a97c23 */ /* 0x000fe200080100aa */
[----:B------:R-:W-:Y:S02]  /*8080*/  FSEL R185, R185, RZ, P5 ;  /* 0x000000ffb9b97208 */ /* 0x000fe40002800000 */
[C---:B------:R-:W-:Y:S02]  /*8090*/  FSEL R190, R188.reuse, RZ, P6 ;  /* 0x000000ffbcbe7208 */ /* 0x040fe40003000000 */
[----:B------:R-:W-:Y:S01]  /*80a0*/  FSEL R189, R188, RZ, P1 ;  /* 0x000000ffbcbd7208 */ /* 0x000fe20000800000 */
[----:B------:R-:W-:Y:S01]  /*80b0*/  FMUL.FTZ R188, R168, UR23 ;  /* 0x00000017a8bc7c20 */ /* 0x000fe20008410000 */
[----:B------:R-:W-:Y:S01]  /*80c0*/  F2FP.BF16.F32.PACK_AB R170, R190, R185 ;  /* 0x000000b9beaa723e */ /* 0x000fe200000010ff */
[----:B------:R-:W-:Y:S01]  /*80d0*/  FMUL.FTZ R185, R169, UR23 ;  /* 0x00000017a9b97c20 */ /* 0x000fe20008410000 */
[----:B------:R-:W-:Y:S01]  /*80e0*/  LOP3.LUT P5, RZ, R234, 0xff000000, RZ, 0xc0, !PT ;  /* 0xff000000eaff7812 */ /* 0x000fe200078ac0ff */
[----:B------:R-:W-:Y:S01]  /*80f0*/  IMAD.U32 R168, R180, 0x10000, RZ ;  /* 0x00010000b4a87824 */ /* 0x000fe200078e00ff */
[----:B------:R-:W-:-:S02]  /*8100*/  LOP3.LUT P1, RZ, R234, 0xff0000, RZ, 0xc0, !PT ;  /* 0x00ff0000eaff7812 */ /* 0x000fc4000782c0ff */
[----:B------:R-:W-:Y:S01]  /*8110*/  FSEL R190, R188, RZ, P5 ;  /* 0x000000ffbcbe7208 */ /* 0x000fe20002800000 */
[----:B------:R-:W-:Y:S01]  /*8120*/  FFMA.FTZ R168, R193, UR11, R168 ;  /* 0x0000000bc1a87c23 */ /* 0x000fe200080100a8 */
[----:B------:R-:W-:Y:S02]  /*8130*/  FSEL R169, R185, RZ, P1 ;  /* 0x000000ffb9a97208 */ /* 0x000fe40000800000 */
[----:B------:R-:W-:Y:S01]  /*8140*/  LOP3.LUT P5, RZ, R228, 0xff0000, RZ, 0xc0, !PT ;  /* 0x00ff0000e4ff7812 */ /* 0x000fe200078ac0ff */
[----:B------:R-:W-:Y:S01]  /*8150*/  FMUL.FTZ R168, R168, UR23 ;  /* 0x00000017a8a87c20 */ /* 0x000fe20008410000 */
[C---:B------:R-:W-:Y:S02]  /*8160*/  LOP3.LUT P6, RZ, R228.reuse, 0xff000000, RZ, 0xc0, !PT ;  /* 0xff000000e4ff7812 */ /* 0x040fe400078cc0ff */
[----:B------:R-:W-:Y:S02]  /*8170*/  LOP3.LUT P1, RZ, R228, 0xff00, RZ, 0xc0, !PT ;  /* 0x0000ff00e4ff7812 */ /* 0x000fe4000782c0ff */
[----:B------:R-:W-:-:S02]  /*8180*/  F2FP.BF16.F32.PACK_AB R186, R189, R186 ;  /* 0x000000babdba723e */ /* 0x000fc400000010ff */
[----:B------:R-:W-:Y:S02]  /*8190*/  F2FP.BF16.F32.PACK_AB R169, R190, R169 ;  /* 0x000000a9bea9723e */ /* 0x000fe400000010ff */
[----:B------:R-:W-:Y:S02]  /*81a0*/  FSEL R185, R185, RZ, P5 ;  /* 0x000000ffb9b97208 */ /* 0x000fe40002800000 */
[----:B------:R-:W-:Y:S02]  /*81b0*/  LOP3.LUT P5, RZ, R234, 0xff00, RZ, 0xc0, !PT ;  /* 0x0000ff00eaff7812 */ /* 0x000fe400078ac0ff */
[----:B------:R-:W-:Y:S02]  /*81c0*/  FSEL R190, R188, RZ, P6 ;  /* 0x000000ffbcbe7208 */ /* 0x000fe40003000000 */
[----:B------:R-:W-:Y:S02]  /*81d0*/  FSEL R189, R184, RZ, P1 ;  /* 0x000000ffb8bd7208 */ /* 0x000fe40000800000 */
[----:B------:R-:W-:-:S02]  /*81e0*/  LOP3.LUT P6, RZ, R234, 0xff, RZ, 0xc0, !PT ;  /* 0x000000ffeaff7812 */ /* 0x000fc400078cc0ff */
[----:B------:R-:W-:Y:S02]  /*81f0*/  LOP3.LUT P1, RZ, R228, 0xff, RZ, 0xc0, !PT ;  /* 0x000000ffe4ff7812 */ /* 0x000fe4000782c0ff */
[----:B------:R-:W-:Y:S02]  /*8200*/  FSEL R191, R184, RZ, P5 ;  /* 0x000000ffb8bf7208 */ /* 0x000fe40002800000 */
[C---:B------:R-:W-:Y:S02]  /*8210*/  FSEL R188, R168.reuse, RZ, P6 ;  /* 0x000000ffa8bc7208 */ /* 0x040fe40003000000 */
[----:B------:R-:W-:Y:S02]  /*8220*/  FSEL R184, R168, RZ, P1 ;  /* 0x000000ffa8b87208 */ /* 0x000fe40000800000 */
[----:B------:R-:W-:Y:S02]  /*8230*/  F2FP.BF16.F32.PACK_AB R185, R190, R185 ;  /* 0x000000b9beb9723e */ /* 0x000fe400000010ff */
[----:B------:R-:W-:-:S02]  /*8240*/  F2FP.BF16.F32.PACK_AB R168, R191, R188 ;  /* 0x000000bcbfa8723e */ /* 0x000fc400000010ff */
[----:B------:R-:W-:Y:S01]  /*8250*/  F2FP.BF16.F32.PACK_AB R184, R189, R184 ;  /* 0x000000b8bdb8723e */ /* 0x000fe200000010ff */
[----:B------:R-:W-:Y:S06]  /*8260*/  BRA `(.L_x_818) ;  /* 0x0000001800747947 */ /* 0x000fec0003800000 */
.L_x_816:
        /* <DEDUP_REMOVED lines=15> */
[C---:B------:R-:W-:Y:S01]  /*8360*/  FMUL.FTZ R169, R170.reuse, UR23 ;  /* 0x00000017aaa97c20 */ /* 0x040fe20008410000 */
[----:B------:R-:W-:Y:S01]  /*8370*/  FMUL.FTZ R168, R179, UR23 ;  /* 0x00000017b3a87c20 */ /* 0x000fe20008410000 */
[----:B------:R-:W-:Y:S01]  /*8380*/  F2FP.BF16.F32.PACK_AB R179, R170, R179 ;  /* 0x000000b3aab3723e */ /* 0x000fe200000010ff */
[--C-:B------:R-:W-:Y:S01]  /*8390*/  FFMA.FTZ R177, R203, UR10, R193.reuse ;  /* 0x0000000acbb17c23 */ /* 0x100fe200080100c1 */
[----:B------:R-:W-:Y:S01]  /*83a0*/  LOP3.LUT P6, RZ, R229, 0xff0000, RZ, 0xc0, !PT ;  /* 0x00ff0000e5ff7812 */ /* 0x000fe200078cc0ff */
[----:B------:R-:W-:Y:S01]  /*83b0*/  FFMA.FTZ R170, R210, UR10, R193 ;  /* 0x0000000ad2aa7c23 */ /* 0x000fe200080100c1 */
[----:B------:R-:W-:Y:S01]  /*83c0*/  FSEL R176, R169, RZ, P1 ;  /* 0x000000ffa9b07208 */ /* 0x000fe20000800000 */
[----:B------:R-:W-:Y:S01]  /*83d0*/  FADD.FTZ R177, R200, -R177 ;  /* 0x800000b1c8b17221 */ /* 0x000fe20000010000 */
[----:B------:R-:W-:-:S02]  /*83e0*/  FSEL R171, R168, RZ, P5 ;  /* 0x000000ffa8ab7208 */ /* 0x000fc40002800000 */
[----:B------:R-:W-:Y:S01]  /*83f0*/  ISETP.GE.U32.AND P1, PT, R228, RZ, PT ;  /* 0x000000ffe400720c */ /* 0x000fe20003f26070 */
[----:B------:R-:W-:Y:S01]  /*8400*/  FMUL.FTZ R177, R177, UR11 ;  /* 0x0000000bb1b17c20 */ /* 0x000fe20008410000 */
[----:B------:R-:W-:Y:S01]  /*8410*/  F2FP.BF16.F32.PACK_AB R171, R176, R171 ;  /* 0x000000abb0ab723e */ /* 0x000fe200000010ff */
[----:B------:R-:W-:Y:S01]  /*8420*/  FFMA.FTZ R176, R222, UR10, R193 ;  /* 0x0000000adeb07c23 */ /* 0x000fe200080100c1 */
[C---:B------:R-:W-:Y:S02]  /*8430*/  ISETP.GE.U32.AND.EX P1, PT, R229.reuse, 0x1000000, PT, P1 ;  /* 0x01000000e500780c */ /* 0x040fe40003f26110 */
[----:B------:R-:W-:Y:S01]  /*8440*/  LOP3.LUT P5, RZ, R229, 0xff, RZ, 0xc0, !PT ;  /* 0x000000ffe5ff7812 */ /* 0x000fe200078ac0ff */
[----:B------:R-:W-:Y:S01]  /*8450*/  FADD.FTZ R176, R219, -R176 ;  /* 0x800000b0dbb07221 */ /* 0x000fe20000010000 */
[----:B------:R-:W-:Y:S01]  /*8460*/  FSEL R184, R169, RZ, P1 ;  /* 0x000000ffa9b87208 */ /* 0x000fe20000800000 */
[----:B------:R-:W-:Y:S01]  /*8470*/  FMUL.FTZ R169, R178, UR23 ;  /* 0x00000017b2a97c20 */ /* 0x000fe20008410000 */
[----:B------:R-:W-:Y:S01]  /*8480*/  FSEL R187, R168, RZ, P6 ;  /* 0x000000ffa8bb7208 */ /* 0x000fe20003000000 */
[----:B------:R-:W-:Y:S01]  /*8490*/  FMUL.FTZ R185, R176, UR11 ;  /* 0x0000000bb0b97c20 */ /* 0x000fe20008410000 */
[----:B------:R-:W-:Y:S01]  /*84a0*/  FADD.FTZ R168, R215, -R170 ;  /* 0x800000aad7a87221 */ /* 0x000fe20000010000 */
[----:B------:R-:W-:Y:S01]  /*84b0*/  LOP3.LUT P1, RZ, R235, 0xff, RZ, 0xc0, !PT ;  /* 0x000000ffebff7812 */ /* 0x000fe2000782c0ff */
[----:B------:R-:W-:Y:S01]  /*84c0*/  FMUL.FTZ R176, R177, UR23 ;  /* 0x00000017b1b07c20 */ /* 0x000fe20008410000 */
[----:B------:R-:W-:Y:S01]  /*84d0*/  FSEL R186, R169, RZ, P5 ;  /* 0x000000ffa9ba7208 */ /* 0x000fe20002800000 */
[----:B------:R-:W-:Y:S01]  /*84e0*/  FMUL.FTZ R168, R168, UR11 ;  /* 0x0000000ba8a87c20 */ /* 0x000fe20008410000 */
[C---:B------:R-:W-:Y:S01]  /*84f0*/  F2FP.BF16.F32.PACK_AB R178, R185.reuse, R178 ;  /* 0x000000b2b9b2723e */ /* 0x040fe200000010ff */
[----:B------:R-:W-:Y:S01]  /*8500*/  FMUL.FTZ R185, R185, UR23 ;  /* 0x00000017b9b97c20 */ /* 0x000fe20008410000 */
[----:B------:R-:W-:Y:S01]  /*8510*/  LOP3.LUT P5, RZ, R235, 0xff00, RZ, 0xc0, !PT ;  /* 0x0000ff00ebff7812 */ /* 0x000fe200078ac0ff */
[----:B------:R-:W-:Y:S01]  /*8520*/  FMUL.FTZ R188, R168, UR23 ;  /* 0x00000017a8bc7c20 */ /* 0x000fe20008410000 */
[----:B------:R-:W-:-:S02]  /*8530*/  FSEL R170, R169, RZ, P1 ;  /* 0x000000ffa9aa7208 */ /* 0x000fc40000800000 */
[----:B------:R-:W-:Y:S02]  /*8540*/  FSEL R169, R185, RZ, P5 ;  /* 0x000000ffb9a97208 */ /* 0x000fe40002800000 */
[C---:B------:R-:W-:Y:S02]  /*8550*/  LOP3.LUT P1, RZ, R234.reuse, 0xff0000, RZ, 0xc0, !PT ;  /* 0x00ff0000eaff7812 */ /* 0x040fe4000782c0ff */
[----:B------:R-:W-:Y:S02]  /*8560*/  LOP3.LUT P5, RZ, R234, 0xff000000, RZ, 0xc0, !PT ;  /* 0xff000000eaff7812 */ /* 0x000fe400078ac0ff */
[----:B------:R-:W-:Y:S02]  /*8570*/  LOP3.LUT P6, RZ, R229, 0xff00, RZ, 0xc0, !PT ;  /* 0x0000ff00e5ff7812 */ /* 0x000fe400078cc0ff */
[----:B------:R-:W-:Y:S01]  /*8580*/  F2FP.BF16.F32.PACK_AB R187, R184, R187 ;  /* 0x000000bbb8bb723e */ /* 0x000fe200000010ff */
[--C-:B------:R-:W-:Y:S01]  /*8590*/  FFMA.FTZ R184, R208, UR10, R193.reuse ;  /* 0x0000000ad0b87c23 */ /* 0x100fe200080100c1 */
[----:B------:R-:W-:Y:S01]  /*85a0*/  F2FP.BF16.F32.PACK_AB R177, R168, R177 ;  /* 0x000000b1a8b1723e */ /* 0x000fe200000010ff */
[----:B------:R-:W-:Y:S01]  /*85b0*/  FFMA.FTZ R193, R201, UR10, R193 ;  /* 0x0000000ac9c17c23 */ /* 0x000fe200080100c1 */
[----:B------:R-:W-:Y:S01]  /*85c0*/  F2FP.BF16.F32.PACK_AB R170, R169, R170 ;  /* 0x000000aaa9aa723e */ /* 0x000fe200000010ff */
[----:B------:R-:W-:Y:S01]  /*85d0*/  FADD.FTZ R184, R211, -R184 ;  /* 0x800000b8d3b87221 */ /* 0x000fe20000010000 */
[----:B------:R-:W-:-:S02]  /*85e0*/  FSEL R169, R176, RZ, P1 ;  /* 0x000000ffb0a97208 */ /* 0x000fc40000800000 */
[----:B------:R-:W-:Y:S02]  /*85f0*/  FSEL R168, R188, RZ, P5 ;  /* 0x000000ffbca87208 */ /* 0x000fe40002800000 */
[----:B------:R-:W-:Y:S02]  /*8600*/  FSEL R185, R185, RZ, P6 ;  /* 0x000000ffb9b97208 */ /* 0x000fe40003000000 */
[----:B------:R-:W-:Y:S01]  /*8610*/  F2FP.BF16.F32.PACK_AB R169, R168, R169 ;  /* 0x000000a9a8a9723e */ /* 0x000fe200000010ff */
[----:B------:R-:W-:Y:S01]  /*8620*/  FADD.FTZ R168, R198, -R193 ;  /* 0x800000c1c6a87221 */ /* 0x000fe20000010000 */
[----:B------:R-:W-:Y:S01]  /*8630*/  F2FP.BF16.F32.PACK_AB R186, R185, R186 ;  /* 0x000000bab9ba723e */ /* 0x000fe200000010ff */
[----:B------:R-:W-:Y:S01]  /*8640*/  FMUL.FTZ R185, R184, UR11 ;  /* 0x0000000bb8b97c20 */ /* 0x000fe20008410000 */
[----:B------:R-:W-:Y:S01]  /*8650*/  LOP3.LUT P5, RZ, R228, 0xff0000, RZ, 0xc0, !PT ;  /* 0x00ff0000e4ff7812 */ /* 0x000fe200078ac0ff */
[----:B------:R-:W-:Y:S01]  /*8660*/  FMUL.FTZ R168, R168, UR11 ;  /* 0x0000000ba8a87c20 */ /* 0x000fe20008410000 */
[C---:B------:R-:W-:Y:S01]  /*8670*/  LOP3.LUT P6, RZ, R228.reuse, 0xff000000, RZ, 0xc0, !PT ;  /* 0xff000000e4ff7812 */ /* 0x040fe200078cc0ff */
[----:B------:R-:W-:Y:S01]  /*8680*/  FMUL.FTZ R184, R185, UR23 ;  /* 0x00000017b9b87c20 */ /* 0x000fe20008410000 */
[----:B------:R-:W-:-:S02]  /*8690*/  LOP3.LUT P1, RZ, R228, 0xff00, RZ, 0xc0, !PT ;  /* 0x0000ff00e4ff7812 */ /* 0x000fc4000782c0ff */
[----:B------:R-:W-:Y:S02]  /*86a0*/  FSEL R190, R176, RZ, P5 ;  /* 0x000000ffb0be7208 */ /* 0x000fe40002800000 */
[----:B------:R-:W-:Y:S01]  /*86b0*/  F2FP.BF16.F32.PACK_AB R176, R185, R168 ;  /* 0x000000a8b9b0723e */ /* 0x000fe200000010ff */
[----:B------:R-:W-:Y:S01]  /*86c0*/  FMUL.FTZ R168, R168, UR23 ;  /* 0x00000017a8a87c20 */ /* 0x000fe20008410000 */
        /* <DEDUP_REMOVED lines=12> */
.L_x_819:
[--C-:B01----:R-:W-:Y:S01]  /*8790*/  FFMA.FTZ R169, R207, UR10, R193.reuse ;  /* 0x0000000acfa97c23 */ /* 0x103fe200080100c1 */
[--C-:B------:R-:W-:Y:S01]  /*87a0*/  FFMA.FTZ R184, R220, UR10, R193.reuse ;  /* 0x0000000adcb87c23 */ /* 0x100fe200080100c1 */
[----:B------:R-:W-:Y:S01]  /*87b0*/  FFMA.FTZ R168, R222, UR10, R193 ;  /* 0x0000000adea87c23 */ /* 0x000fe200080100c1 */
[----:B------:R-:W-:Y:S01]  /*87c0*/  LOP3.LUT P5, RZ, R229, 0xff0000, RZ, 0xc0, !PT ;  /* 0x00ff0000e5ff7812 */ /* 0x000fe200078ac0ff */
        /* <DEDUP_REMOVED lines=9> */
[----:B------:R-:W-:Y:S01]  /*8860*/  FFMA.FTZ R169, R205, UR10, R193 ;  /* 0x0000000acda97c23 */ /* 0x000fe200080100c1 */
[----:B------:R-:W-:Y:S01]  /*8870*/  ISETP.GE.U32.AND.EX P1, PT, R229, 0x1000000, PT, P1 ;  /* 0x01000000e500780c */ /* 0x000fe20003f26110 */
[----:B------:R-:W-:-:S02]  /*8880*/  FMUL.FTZ R185, R168, UR23 ;  /* 0x00000017a8b97c20 */ /* 0x000fc40008410000 */
[----:B------:R-:W-:Y:S01]  /*8890*/  FSEL R187, R170, RZ, P5 ;  /* 0x000000ffaabb7208 */ /* 0x000fe20002800000 */
[----:B------:R-:W-:Y:S01]  /*88a0*/  FADD.FTZ R169, R202, -R169 ;  /* 0x800000a9caa97221 */ /* 0x000fe20000010000 */
[----:B------:R-:W-:Y:S01]  /*88b0*/  FSEL R171, R170, RZ, P6 ;  /* 0x000000ffaaab7208 */ /* 0x000fe20003000000 */
[----:B------:R-:W-:Y:S01]  /*88c0*/  FMUL.FTZ R170, R184, UR23 ;  /* 0x00000017b8aa7c20 */ /* 0x000fe20008410000 */
[----:B------:R-:W-:Y:S01]  /*88d0*/  ISETP.GE.U32.AND P5, PT, R234, RZ, PT ;  /* 0x000000ffea00720c */ /* 0x000fe20003fa6070 */
[----:B------:R-:W-:Y:S01]  /*88e0*/  FMUL.FTZ R169, R169, UR11 ;  /* 0x0000000ba9a97c20 */ /* 0x000fe20008410000 */
[----:B------:R-:W-:Y:S02]  /*88f0*/  LOP3.LUT P6, RZ, R235, 0xff, RZ, 0xc0, !PT ;  /* 0x000000ffebff7812 */ /* 0x000fe400078cc0ff */
[----:B------:R-:W-:Y:S01]  /*8900*/  FSEL R168, R170, RZ, P1 ;  /* 0x000000ffaaa87208 */ /* 0x000fe20000800000 */
[----:B------:R-:W-:Y:S01]  /*8910*/  FMUL.FTZ R184, R169, UR23 ;  /* 0x00000017a9b87c20 */ /* 0x000fe20008410000 */
[----:B------:R-:W-:Y:S01]  /*8920*/  FFMA.FTZ R169, R203, UR10, R193 ;  /* 0x0000000acba97c23 */ /* 0x000fe200080100c1 */
[----:B------:R-:W-:-:S02]  /*8930*/  ISETP.GE.U32.AND.EX P5, PT, R235, 0x1000000, PT, P5 ;  /* 0x01000000eb00780c */ /* 0x000fc40003fa6150 */
[----:B------:R-:W-:Y:S01]  /*8940*/  F2FP.BF16.F32.PACK_AB R187, R168, R187 ;  /* 0x000000bba8bb723e */ /* 0x000fe200000010ff */
[----:B------:R-:W-:Y:S01]  /*8950*/  FFMA.FTZ R168, R210, UR10, R193 ;  /* 0x0000000ad2a87c23 */ /* 0x000fe200080100c1 */
[----:B------:R-:W-:Y:S01]  /*8960*/  FADD.FTZ R169, R200, -R169 ;  /* 0x800000a9c8a97221 */ /* 0x000fe20000010000 */
[----:B------:R-:W-:Y:S02]  /*8970*/  FSEL R186, R170, RZ, P5 ;  /* 0x000000ffaaba7208 */ /* 0x000fe40002800000 */
[----:B------:R-:W-:Y:S01]  /*8980*/  FADD.FTZ R168, R215, -R168 ;  /* 0x800000a8d7a87221 */ /* 0x000fe20000010000 */
[----:B------:R-:W-:Y:S01]  /*8990*/  LOP3.LUT P5, RZ, R229, 0xff, RZ, 0xc0, !PT ;  /* 0x000000ffe5ff7812 */ /* 0x000fe200078ac0ff */
[----:B------:R-:W-:Y:S01]  /*89a0*/  FMUL.FTZ R169, R169, UR11 ;  /* 0x0000000ba9a97c20 */ /* 0x000fe20008410000 */
[----:B------:R-:W-:Y:S01]  /*89b0*/  LOP3.LUT P1, RZ, R235, 0xff00, RZ, 0xc0, !PT ;  /* 0x0000ff00ebff7812 */ /* 0x000fe2000782c0ff */
[----:B------:R-:W-:Y:S01]  /*89c0*/  FMUL.FTZ R168, R168, UR11 ;  /* 0x0000000ba8a87c20 */ /* 0x000fe20008410000 */
[----:B------:R-:W-:-:S02]  /*89d0*/  F2FP.BF16.F32.PACK_AB R171, R186, R171 ;  /* 0x000000abbaab723e */ /* 0x000fc400000010ff */
[----:B------:R-:W-:Y:S01]  /*89e0*/  FSEL R170, R184, RZ, P6 ;  /* 0x000000ffb8aa7208 */ /* 0x000fe20003000000 */
[----:B------:R-:W-:Y:S01]  /*89f0*/  FMUL.FTZ R188, R168, UR23 ;  /* 0x00000017a8bc7c20 */ /* 0x000fe20008410000 */
[--C-:B------:R-:W-:Y:S01]  /*8a00*/  FFMA.FTZ R168, R208, UR10, R193.reuse ;  /* 0x0000000ad0a87c23 */ /* 0x100fe200080100c1 */
[----:B------:R-:W-:Y:S01]  /*8a10*/  FFMA.FTZ R193, R201, UR10, R193 ;  /* 0x0000000ac9c17c23 */ /* 0x000fe200080100c1 */
[----:B------:R-:W-:Y:S01]  /*8a20*/  FSEL R186, R184, RZ, P5 ;  /* 0x000000ffb8ba7208 */ /* 0x000fe20002800000 */
[----:B------:R-:W-:Y:S01]  /*8a30*/  FMUL.FTZ R184, R169, UR23 ;  /* 0x00000017a9b87c20 */ /* 0x000fe20008410000 */
[----:B------:R-:W-:Y:S01]  /*8a40*/  FADD.FTZ R168, R211, -R168 ;  /* 0x800000a8d3a87221 */ /* 0x000fe20000010000 */
[----:B------:R-:W-:Y:S01]  /*8a50*/  FSEL R189, R185, RZ, P1 ;  /* 0x000000ffb9bd7208 */ /* 0x000fe20000800000 */
[----:B------:R-:W-:Y:S01]  /*8a60*/  FADD.FTZ R193, R198, -R193 ;  /* 0x800000c1c6c17221 */ /* 0x000fe20000010000 */
[----:B------:R-:W-:Y:S01]  /*8a70*/  LOP3.LUT P6, RZ, R229, 0xff00, RZ, 0xc0, !PT ;  /* 0x0000ff00e5ff7812 */ /* 0x000fe200078cc0ff */
        /* <DEDUP_REMOVED lines=12> */
[----:B------:R-:W-:Y:S02]  /*8b40*/  F2FP.BF16.F32.PACK_AB R186, R185, R186 ;  /* 0x000000bab9ba723e */ /* 0x000fe400000010ff */
[----:B------:R-:W-:-:S02]  /*8b50*/  F2FP.BF16.F32.PACK_AB R170, R189, R170 ;  /* 0x000000aabdaa723e */ /* 0x000fc400000010ff */
[----:B------:R-:W-:Y:S02]  /*8b60*/  FSEL R185, R184, RZ, P5 ;  /* 0x000000ffb8b97208 */ /* 0x000fe40002800000 */
[----:B------:R-:W-:Y:S02]  /*8b70*/  LOP3.LUT P5, RZ, R234, 0xff00, RZ, 0xc0, !PT ;  /* 0x0000ff00eaff7812 */ /* 0x000fe400078ac0ff */
[----:B------:R-:W-:Y:S02]  /*8b80*/  FSEL R188, R188, RZ, P6 ;  /* 0x000000ffbcbc7208 */ /* 0x000fe40003000000 */
[----:B------:R-:W-:Y:S02]  /*8b90*/  FSEL R189, R168, RZ, P1 ;  /* 0x000000ffa8bd7208 */ /* 0x000fe40000800000 */
[----:B------:R-:W-:Y:S02]  /*8ba0*/  LOP3.LUT P6, RZ, R234, 0xff, RZ, 0xc0, !PT ;  /* 0x000000ffeaff7812 */ /* 0x000fe400078cc0ff */
[----:B------:R-:W-:-:S02]  /*8bb0*/  LOP3.LUT P1, RZ, R228, 0xff, RZ, 0xc0, !PT ;  /* 0x000000ffe4ff7812 */ /* 0x000fc4000782c0ff */
        /* <DEDUP_REMOVED lines=8> */
.L_x_815:
[----:B------:R-:W-:-:S04]  /*8c40*/  UISETP.NE.U32.AND UP0, UPT, UR26, URZ, UPT ;  /* 0x000000ff1a00728c */ /* 0x000fc8000bf05070 */
[----:B------:R-:W-:-:S09]  /*8c50*/  UISETP.NE.AND.EX UP0, UPT, UR27, URZ, UPT, UP0 ;  /* 0x000000ff1b00728c */ /* 0x000fd2000bf05300 */
[----:B------:R-:W-:Y:S05]  /*8c60*/  BRA.U !UP0, `(.L_x_820) ;  /* 0x00000009082c7547 */ /* 0x000fea000b800000 */
[----:B------:R-:W-:-:S04]  /*8c70*/  UISETP.NE.U32.AND UP0, UPT, UR8, URZ, UPT ;  /* 0x000000ff0800728c */ /* 0x000fc8000bf05070 */
[----:B------:R-:W-:-:S09]  /*8c80*/  UISETP.NE.AND.EX UP0, UPT, UR9, URZ, UPT, UP0 ;  /* 0x000000ff0900728c */ /* 0x000fd2000bf05300 */
[----:B------:R-:W-:Y:S05]  /*8c90*/  BRA.U !UP0, `(.L_x_821) ;  /* 0x0000000508187547 */ /* 0x000fea000b800000 */
[----:B01----:R-:W-:Y:S01]  /*8ca0*/  PRMT R185, R183, 0x7632, R185 ;  /* 0x00007632b7b97816 */ /* 0x003fe200000000b9 */
[--C-:B------:R-:W-:Y:S01]  /*8cb0*/  FFMA.FTZ R177, R205, UR10, R193.reuse ;  /* 0x0000000acdb17c23 */ /* 0x100fe200080100c1 */
[----:B------:R-:W-:Y:S01]  /*8cc0*/  PRMT R176, R182, 0x7632, R176 ;  /* 0x00007632b6b07816 */ /* 0x000fe200000000b0 */
[--C-:B------:R-:W-:Y:S01]  /*8cd0*/  FFMA.FTZ R188, R220, UR10, R193.reuse ;  /* 0x0000000adcbc7c23 */ /* 0x100fe200080100c1 */
[--C-:B------:R-:W-:Y:S01]  /*8ce0*/  FFMA.FTZ R184, R222, UR10, R193.reuse ;  /* 0x0000000adeb87c23 */ /* 0x100fe200080100c1 */
[----:B------:R-:W-:Y:S01]  /*8cf0*/  FFMA.FTZ R179, R207, UR10, R193 ;  /* 0x0000000acfb37c23 */ /* 0x000fe200080100c1 */
[----:B------:R-:W-:Y:S01]  /*8d00*/  SHF.L.U32 R178, R182, 0x10, RZ ;  /* 0x00000010b6b27819 */ /* 0x000fe200000006ff */
[----:B------:R-:W-:Y:S02]  /*8d10*/  IMAD.U32 R187, R185, 0x10000, RZ ;  /* 0x00010000b9bb7824 */ /* 0x000fe400078e00ff */
[----:B------:R-:W-:Y:S01]  /*8d20*/  FADD.FTZ R177, R202, -R177 ;  /* 0x800000b1cab17221 */ /* 0x000fe20000010000 */
[----:B------:R-:W-:Y:S01]  /*8d30*/  SHF.L.U32 R185, R176, 0x10, RZ ;  /* 0x00000010b0b97819 */ /* 0x000fe200000006ff */
[----:B------:R-:W-:Y:S01]  /*8d40*/  FADD.FTZ R188, R217, -R188 ;  /* 0x800000bcd9bc7221 */ /* 0x000fe20000010000 */
[----:B------:R-:W-:Y:S01]  /*8d50*/  FADD.FTZ R184, R219, -R184 ;  /* 0x800000b8dbb87221 */ /* 0x000fe20000010000 */
[----:B------:R-:W-:Y:S01]  /*8d60*/  SHF.L.U32 R186, R183, 0x10, RZ ;  /* 0x00000010b7ba7819 */ /* 0x000fe200000006ff */
[----:B------:R-:W-:Y:S01]  /*8d70*/  FADD.FTZ R179, R206, -R179 ;  /* 0x800000b3ceb37221 */ /* 0x000fe20000010000 */
[----:B------:R-:W-:Y:S01]  /*8d80*/  FFMA.FTZ R178, R177, UR11, R178 ;  /* 0x0000000bb1b27c23 */ /* 0x000fe200080100b2 */
[----:B------:R-:W-:Y:S01]  /*8d90*/  FFMA.FTZ R176, R188, UR11, R187 ;  /* 0x0000000bbcb07c23 */ /* 0x000fe200080100bb */
[----:B------:R-:W-:Y:S01]  /*8da0*/  FFMA.FTZ R177, R184, UR11, R185 ;  /* 0x0000000bb8b17c23 */ /* 0x000fe200080100b9 */
[--C-:B------:R-:W-:Y:S01]  /*8db0*/  FFMA.FTZ R185, R203, UR10, R193.reuse ;  /* 0x0000000acbb97c23 */ /* 0x100fe200080100c1 */
[----:B------:R-:W-:Y:S01]  /*8dc0*/  PRMT R188, R181, 0x7632, R188 ;  /* 0x00007632b5bc7816 */ /* 0x000fe200000000bc */
[----:B------:R-:W-:Y:S01]  /*8dd0*/  FFMA.FTZ R179, R179, UR11, R186 ;  /* 0x0000000bb3b37c23 */ /* 0x000fe200080100ba */
[--C-:B------:R-:W-:Y:S01]  /*8de0*/  FFMA.FTZ R194, R210, UR10, R193.reuse ;  /* 0x0000000ad2c27c23 */ /* 0x100fe200080100c1 */
[----:B------:R-:W-:Y:S01]  /*8df0*/  PRMT R184, R180, 0x7632, R184 ;  /* 0x00007632b4b87816 */ /* 0x000fe200000000b8 */
[----:B------:R-:W-:Y:S01]  /*8e00*/  FFMA.FTZ R186, R208, UR10, R193 ;  /* 0x0000000ad0ba7c23 */ /* 0x000fe200080100c1 */
[----:B------:R-:W-:Y:S01]  /*8e10*/  FADD.FTZ R187, R200, -R185 ;  /* 0x800000b9c8bb7221 */ /* 0x000fe20000010000 */
[----:B------:R-:W-:Y:S01]  /*8e20*/  FADD.FTZ R194, R215, -R194 ;  /* 0x800000c2d7c27221 */ /* 0x000fe20000010000 */
[----:B------:R-:W-:Y:S01]  /*8e30*/  IMAD.U32 R189, R188, 0x10000, RZ ;  /* 0x00010000bcbd7824 */ /* 0x000fe200078e00ff */
[----:B------:R-:W-:Y:S01]  /*8e40*/  SHF.L.U32 R185, R184, 0x10, RZ ;  /* 0x00000010b8b97819 */ /* 0x000fe200000006ff */
[----:B------:R-:W-:Y:S01]  /*8e50*/  FADD.FTZ R186, R211, -R186 ;  /* 0x800000bad3ba7221 */ /* 0x000fe20000010000 */
[----:B------:R-:W-:Y:S01]  /*8e60*/  ISETP.GE.U32.AND P1, PT, R228, RZ, PT ;  /* 0x000000ffe400720c */ /* 0x000fe20003f26070 */
[----:B------:R-:W-:Y:S01]  /*8e70*/  FFMA.FTZ R191, R194, UR11, R189 ;  /* 0x0000000bc2bf7c23 */ /* 0x000fe200080100bd */
[----:B------:R-:W-:Y:S01]  /*8e80*/  SHF.L.U32 R190, R181, 0x10, RZ ;  /* 0x00000010b5be7819 */ /* 0x000fe200000006ff */
[----:B------:R-:W-:Y:S01]  /*8e90*/  FFMA.FTZ R189, R186, UR11, R185 ;  /* 0x0000000bbabd7c23 */ /* 0x000fe200080100b9 */
[----:B------:R-:W-:Y:S01]  /*8ea0*/  FMUL.FTZ R186, R176, UR23 ;  /* 0x00000017b0ba7c20 */ /* 0x000fe20008410000 */
[----:B------:R-:W-:Y:S01]  /*8eb0*/  FMUL.FTZ R185, R179, UR23 ;  /* 0x00000017b3b97c20 */ /* 0x000fe20008410000 */
[----:B------:R-:W-:Y:S01]  /*8ec0*/  FFMA.FTZ R193, R201, UR10, R193 ;  /* 0x0000000ac9c17c23 */ /* 0x000fe200080100c1 */
[----:B------:R-:W-:Y:S01]  /*8ed0*/  ISETP.GE.U32.AND.EX P1, PT, R229, 0x1000000, PT, P1 ;  /* 0x01000000e500780c */ /* 0x000fe20003f26110 */
[----:B------:R-:W-:Y:S01]  /*8ee0*/  FFMA.FTZ R190, R187, UR11, R190 ;  /* 0x0000000bbbbe7c23 */ /* 0x000fe200080100be */
[----:B------:R-:W-:Y:S01]  /*8ef0*/  LOP3.LUT P5, RZ, R229, 0xff0000, RZ, 0xc0, !PT ;  /* 0x00ff0000e5ff7812 */ /* 0x000fe200078ac0ff */
[----:B------:R-:W-:Y:S01]  /*8f00*/  FADD.FTZ R193, R198, -R193 ;  /* 0x800000c1c6c17221 */ /* 0x000fe20000010000 */
[----:B------:R-:W-:-:S02]  /*8f10*/  SHF.L.U32 R184, R180, 0x10, RZ ;  /* 0x00000010b4b87819 */ /* 0x000fc400000006ff */
[----:B------:R-:W-:Y:S02]  /*8f20*/  FSEL R186, R186, RZ, P1 ;  /* 0x000000ffbaba7208 */ /* 0x000fe40000800000 */
[----:B------:R-:W-:Y:S01]  /*8f30*/  FSEL R185, R185, RZ, P5 ;  /* 0x000000ffb9b97208 */ /* 0x000fe20002800000 */
[----:B------:R-:W-:Y:S01]  /*8f40*/  FFMA.FTZ R184, R193, UR11, R184 ;  /* 0x0000000bc1b87c23 */ /* 0x000fe200080100b8 */
[----:B------:R-:W-:Y:S01]  /*8f50*/  F2FP.BF16.F32.PACK_AB R179, R176, R179 ;  /* 0x000000b3b0b3723e */ /* 0x000fe200000010ff */
[----:B------:R-:W-:Y:S01]  /*8f60*/  FMUL.FTZ R176, R178, UR23 ;  /* 0x00000017b2b07c20 */ /* 0x000fe20008410000 */
[C---:B------:R-:W-:Y:S01]  /*8f70*/  F2FP.BF16.F32.PACK_AB R178, R177.reuse, R178 ;  /* 0x000000b2b1b2723e */ /* 0x040fe200000010ff */
[----:B------:R-:W-:Y:S01]  /*8f80*/  FMUL.FTZ R177, R177, UR23 ;  /* 0x00000017b1b17c20 */ /* 0x000fe20008410000 */
[----:B------:R-:W-:Y:S01]  /*8f90*/  F2FP.BF16.F32.PACK_AB R187, R186, R185 ;  /* 0x000000b9babb723e */ /* 0x000fe200000010ff */
[----:B------:R-:W-:Y:S01]  /*8fa0*/  FMUL.FTZ R186, R190, UR23 ;  /* 0x00000017beba7c20 */ /* 0x000fe20008410000 */
[C---:B------:R-:W-:Y:S01]  /*8fb0*/  LOP3.LUT P5, RZ, R229.reuse, 0xff, RZ, 0xc0, !PT ;  /* 0x000000ffe5ff7812 */ /* 0x040fe200078ac0ff */
[----:B------:R-:W-:Y:S01]  /*8fc0*/  FMUL.FTZ R185, R184, UR23 ;  /* 0x00000017b8b97c20 */ /* 0x000fe20008410000 */
[----:B------:R-:W-:-:S02]  /*8fd0*/  LOP3.LUT P6, RZ, R229, 0xff00, RZ, 0xc0, !PT ;  /* 0x0000ff00e5ff7812 */ /* 0x000fc400078cc0ff */
[----:B------:R-:W-:Y:S02]  /*8fe0*/  LOP3.LUT P1, RZ, R228, 0xff0000, RZ, 0xc0, !PT ;  /* 0x00ff0000e4ff7812 */ /* 0x000fe4000782c0ff */
[----:B------:R-:W-:Y:S02]  /*8ff0*/  FSEL R193, R176, RZ, P5 ;  /* 0x000000ffb0c17208 */ /* 0x000fe40002800000 */
[----:B------:R-:W-:Y:S02]  /*9000*/  FSEL R194, R177, RZ, P6 ;  /* 0x000000ffb1c27208 */ /* 0x000fe40003000000 */
        /* <DEDUP_REMOVED lines=13> */
[----:B------:R-:W-:Y:S01]  /*90e0*/  F2FP.BF16.F32.PACK_AB R184, R189, R184 ;  /* 0x000000b8bdb8723e */ /* 0x000fe200000010ff */
[----:B------:R-:W-:Y:S06]  /*90f0*/  BRA `(.L_x_818) ;  /* 0x0000000800d07947 */ /* 0x000fec0003800000 */
.L_x_821:
[C---:B01----:R-:W-:Y:S01]  /*9100*/  PRMT R185, R183.reuse, 0x7632, R185 ;  /* 0x00007632b7b97816 */ /* 0x043fe200000000b9 */
[--C-:B------:R-:W-:Y:S01]  /*9110*/  FFMA.FTZ R186, R222, UR10, R193.reuse ;  /* 0x0000000adeba7c23 */ /* 0x100fe200080100c1 */
[----:B------:R-:W-:Y:S01]  /*9120*/  PRMT R184, R182, 0x7632, R184 ;  /* 0x00007632b6b87816 */ /* 0x000fe200000000b8 */
[--C-:B------:R-:W-:Y:S01]  /*9130*/  FFMA.FTZ R188, R220, UR10, R193.reuse ;  /* 0x0000000adcbc7c23 */ /* 0x100fe200080100c1 */
[----:B------:R-:W-:Y:S01]  /*9140*/  SHF.L.U32 R190, R183, 0x10, RZ ;  /* 0x00000010b7be7819 */ /* 0x000fe200000006ff */
[----:B------:R-:W-:Y:S01]  /*9150*/  IMAD.U32 R187, R185, 0x10000, RZ ;  /* 0x00010000b9bb7824 */ /* 0x000fe200078e00ff */
[----:B------:R-:W-:Y:S01]  /*9160*/  SHF.L.U32 R185, R184, 0x10, RZ ;  /* 0x00000010b8b97819 */ /* 0x000fe200000006ff */
[----:B------:R-:W-:Y:S01]  /*9170*/  FADD.FTZ R184, R219, -R186 ;  /* 0x800000badbb87221 */ /* 0x000fe20000010000 */
[----:B------:R-:W-:Y:S01]  /*9180*/  FADD.FTZ R188, R217, -R188 ;  /* 0x800000bcd9bc7221 */ /* 0x000fe20000010000 */
[----:B------:R-:W-:Y:S01]  /*9190*/  FFMA.FTZ R186, R210, UR10, R193 ;  /* 0x0000000ad2ba7c23 */ /* 0x000fe200080100c1 */
[----:B------:R-:W-:Y:S01]  /*91a0*/  ISETP.GE.U32.AND P1, PT, R228, RZ, PT ;  /* 0x000000ffe400720c */ /* 0x000fe20003f26070 */
[--C-:B------:R-:W-:Y:S01]  /*91b0*/  FFMA.FTZ R184, R184, UR11, R185.reuse ;  /* 0x0000000bb8b87c23 */ /* 0x100fe200080100b9 */
[----:B------:R-:W-:Y:S01]  /*91c0*/  PRMT R185, R181, 0x7632, R185 ;  /* 0x00007632b5b97816 */ /* 0x000fe200000000b9 */
[----:B------:R-:W-:Y:S01]  /*91d0*/  FFMA.FTZ R189, R188, UR11, R187 ;  /* 0x0000000bbcbd7c23 */ /* 0x000fe200080100bb */
[----:B------:R-:W-:Y:S01]  /*91e0*/  FFMA.FTZ R187, R207, UR10, R193 ;  /* 0x0000000acfbb7c23 */ /* 0x000fe200080100c1 */
[----:B------:R-:W-:Y:S01]  /*91f0*/  LOP3.LUT P5, RZ, R229, 0xff0000, RZ, 0xc0, !PT ;  /* 0x00ff0000e5ff7812 */ /* 0x000fe200078ac0ff */
[----:B------:R-:W-:Y:S01]  /*9200*/  FMUL.FTZ R184, R184, UR23 ;  /* 0x00000017b8b87c20 */ /* 0x000fe20008410000 */
[----:B------:R-:W-:-:S02]  /*9210*/  IMAD.U32 R188, R185, 0x10000, RZ ;  /* 0x00010000b9bc7824 */ /* 0x000fc400078e00ff */
[--C-:B------:R-:W-:Y:S01]  /*9220*/  FADD.FTZ R185, R215, -R186.reuse ;  /* 0x800000bad7b97221 */ /* 0x100fe20000010000 */
[----:B------:R-:W-:Y:S01]  /*9230*/  FADD.FTZ R187, R206, -R187 ;  /* 0x800000bbcebb7221 */ /* 0x000fe20000010000 */
[----:B------:R-:W-:Y:S01]  /*9240*/  PRMT R186, R180, 0x7632, R186 ;  /* 0x00007632b4ba7816 */ /* 0x000fe200000000ba */
[----:B------:R-:W-:Y:S01]  /*9250*/  FMUL.FTZ R189, R189, UR23 ;  /* 0x00000017bdbd7c20 */ /* 0x000fe20008410000 */
[----:B------:R-:W-:Y:S01]  /*9260*/  FFMA.FTZ R185, R185, UR11, R188 ;  /* 0x0000000bb9b97c23 */ /* 0x000fe200080100bc */
[----:B------:R-:W-:Y:S01]  /*9270*/  FFMA.FTZ R190, R187, UR11, R190 ;  /* 0x0000000bbbbe7c23 */ /* 0x000fe200080100be */
[----:B------:R-:W-:Y:S01]  /*9280*/  FFMA.FTZ R188, R208, UR10, R193 ;  /* 0x0000000ad0bc7c23 */ /* 0x000fe200080100c1 */
[----:B------:R-:W-:Y:S02]  /*9290*/  SHF.L.U32 R187, R186, 0x10, RZ ;  /* 0x00000010babb7819 */ /* 0x000fe400000006ff */
[----:B------:R-:W-:Y:S01]  /*92a0*/  FMUL.FTZ R190, R190, UR23 ;  /* 0x00000017bebe7c20 */ /* 0x000fe20008410000 */
[----:B------:R-:W-:Y:S01]  /*92b0*/  FADD.FTZ R188, R211, -R188 ;  /* 0x800000bcd3bc7221 */ /* 0x000fe20000010000 */
[----:B------:R-:W-:-:S02]  /*92c0*/  ISETP.GE.U32.AND.EX P1, PT, R229, 0x1000000, PT, P1 ;  /* 0x01000000e500780c */ /* 0x000fc40003f26110 */
[----:B------:R-:W-:Y:S01]  /*92d0*/  SHF.L.U32 R191, R182, 0x10, RZ ;  /* 0x00000010b6bf7819 */ /* 0x000fe200000006ff */
[----:B------:R-:W-:Y:S01]  /*92e0*/  FFMA.FTZ R186, R188, UR11, R187 ;  /* 0x0000000bbcba7c23 */ /* 0x000fe200080100bb */
[----:B------:R-:W-:Y:S01]  /*92f0*/  FSEL R187, R190, RZ, P5 ;  /* 0x000000ffbebb7208 */ /* 0x000fe20002800000 */
[----:B------:R-:W-:Y:S01]  /*9300*/  IMAD.U32 R190, R181, 0x10000, RZ ;  /* 0x00010000b5be7824 */ /* 0x000fe200078e00ff */
[----:B------:R-:W-:Y:S01]  /*9310*/  FSEL R188, R189, RZ, P1 ;  /* 0x000000ffbdbc7208 */ /* 0x000fe20000800000 */
[----:B------:R-:W-:Y:S01]  /*9320*/  FFMA.FTZ R189, R205, UR10, R193 ;  /* 0x0000000acdbd7c23 */ /* 0x000fe200080100c1 */
[----:B------:R-:W-:Y:S01]  /*9330*/  LOP3.LUT P6, RZ, R229, 0xff00, RZ, 0xc0, !PT ;  /* 0x0000ff00e5ff7812 */ /* 0x000fe200078cc0ff */
[----:B------:R-:W-:Y:S01]  /*9340*/  FMUL.FTZ R186, R186, UR23 ;  /* 0x00000017baba7c20 */ /* 0x000fe20008410000 */
[----:B------:R-:W-:Y:S01]  /*9350*/  F2FP.BF16.F32.PACK_AB R187, R188, R187 ;  /* 0x000000bbbcbb723e */ /* 0x000fe200000010ff */
[----:B------:R-:W-:Y:S01]  /*9360*/  FADD.FTZ R188, R202, -R189 ;  /* 0x800000bdcabc7221 */ /* 0x000fe20000010000 */
[--C-:B------:R-:W-:Y:S01]  /*9370*/  FFMA.FTZ R189, R203, UR10, R193.reuse ;  /* 0x0000000acbbd7c23 */ /* 0x100fe200080100c1 */
[----:B------:R-:W-:Y:S01]  /*9380*/  FFMA.FTZ R193, R201, UR10, R193 ;  /* 0x0000000ac9c17c23 */ /* 0x000fe200080100c1 */
[----:B------:R-:W-:Y:S01]  /*9390*/  LOP3.LUT P5, RZ, R229, 0xff, RZ, 0xc0, !PT ;  /* 0x000000ffe5ff7812 */ /* 0x000fe200078ac0ff */
[----:B------:R-:W-:Y:S01]  /*93a0*/  FFMA.FTZ R191, R188, UR11, R191 ;  /* 0x0000000bbcbf7c23 */ /* 0x000fe200080100bf */
[----:B------:R-:W-:Y:S01]  /*93b0*/  FADD.FTZ R189, R200, -R189 ;  /* 0x800000bdc8bd7221 */ /* 0x000fe20000010000 */
[----:B------:R-:W-:Y:S01]  /*93c0*/  SHF.L.U32 R188, R180, 0x10, RZ ;  /* 0x00000010b4bc7819 */ /* 0x000fe200000006ff */
[----:B------:R-:W-:Y:S01]  /*93d0*/  FADD.FTZ R193, R198, -R193 ;  /* 0x800000c1c6c17221 */ /* 0x000fe20000010000 */
[----:B------:R-:W-:Y:S01]  /*93e0*/  FMUL.FTZ R191, R191, UR23 ;  /* 0x00000017bfbf7c20 */ /* 0x000fe20008410000 */
[----:B------:R-:W-:Y:S01]  /*93f0*/  FFMA.FTZ R189, R189, UR11, R190 ;  /* 0x0000000bbdbd7c23 */ /* 0x000fe200080100be */
[----:B------:R-:W-:Y:S01]  /*9400*/  LOP3.LUT P1, RZ, R228, 0xff0000, RZ, 0xc0, !PT ;  /* 0x00ff0000e4ff7812 */ /* 0x000fe2000782c0ff */
[----:B------:R-:W-:Y:S01]  /*9410*/  FFMA.FTZ R188, R193, UR11, R188 ;  /* 0x0000000bc1bc7c23 */ /* 0x000fe200080100bc */
[----:B------:R-:W-:Y:S01]  /*9420*/  FSEL R194, R184, RZ, P6 ;  /* 0x000000ffb8c27208 */ /* 0x000fe20003000000 */
[----:B------:R-:W-:Y:S01]  /*9430*/  FMUL.FTZ R189, R189, UR23 ;  /* 0x00000017bdbd7c20 */ /* 0x000fe20008410000 */
[----:B------:R-:W-:Y:S01]  /*9440*/  FSEL R191, R191, RZ, P5 ;  /* 0x000000ffbfbf7208 */ /* 0x000fe20002800000 */
[----:B------:R-:W-:Y:S01]  /*9450*/  FMUL.FTZ R184, R185, UR23 ;  /* 0x00000017b9b87c20 */ /* 0x000fe20008410000 */
[----:B------:R-:W-:Y:S01]  /*9460*/  LOP3.LUT P5, RZ, R228, 0xff000000, RZ, 0xc0, !PT ;  /* 0xff000000e4ff7812 */ /* 0x000fe200078ac0ff */
        /* <DEDUP_REMOVED lines=8> */
[----:B------:R-:W-:Y:S02]  /*94f0*/  F2FP.BF16.F32.PACK_AB R185, R190, R185 ;  /* 0x000000b9beb9723e */ /* 0x000fe400000010ff */
[----:B------:R-:W-:Y:S01]  /*9500*/  F2FP.BF16.F32.PACK_AB R184, R189, R184 ;  /* 0x000000b8bdb8723e */ /* 0x000fe200000010ff */
[----:B------:R-:W-:Y:S06]  /*9510*/  BRA `(.L_x_818) ;  /* 0x0000000400c87947 */ /* 0x000fec0003800000 */
.L_x_820:
        /* <DEDUP_REMOVED lines=15> */
[C---:B------:R-:W-:Y:S01]  /*9610*/  FMUL.FTZ R184, R178.reuse, UR23 ;  /* 0x00000017b2b87c20 */ /* 0x040fe20008410000 */
[----:B------:R-:W-:Y:S01]  /*9620*/  FMUL.FTZ R176, R179, UR23 ;  /* 0x00000017b3b07c20 */ /* 0x000fe20008410000 */
[----:B------:R-:W-:Y:S01]  /*9630*/  F2FP.BF16.F32.PACK_AB R179, R178, R179 ;  /* 0x000000b3b2b3723e */ /* 0x000fe200000010ff */
[----:B------:R-:W-:Y:S01]  /*9640*/  FADD.FTZ R177, R202, -R177 ;  /* 0x800000b1cab17221 */ /* 0x000fe20000010000 */
[--C-:B------:R-:W-:Y:S01]  /*9650*/  FFMA.FTZ R178, R210, UR10, R193.reuse ;  /* 0x0000000ad2b27c23 */ /* 0x100fe200080100c1 */
[----:B------:R-:W-:Y:S01]  /*9660*/  FSEL R187, R184, RZ, P1 ;  /* 0x000000ffb8bb7208 */ /* 0x000fe20000800000 */
[----:B------:R-:W-:Y:S01]  /*9670*/  FMUL.FTZ R188, R185, UR11 ;  /* 0x0000000bb9bc7c20 */ /* 0x000fe20008410000 */
[----:B------:R-:W-:Y:S01]  /*9680*/  FSEL R176, R176, RZ, P5 ;  /* 0x000000ffb0b07208 */ /* 0x000fe20002800000 */
[----:B------:R-:W-:Y:S01]  /*9690*/  FMUL.FTZ R184, R177, UR11 ;  /* 0x0000000bb1b87c20 */ /* 0x000fe20008410000 */
[--C-:B------:R-:W-:Y:S01]  /*96a0*/  FFMA.FTZ R177, R201, UR10, R193.reuse ;  /* 0x0000000ac9b17c23 */ /* 0x100fe200080100c1 */
[----:B------:R-:W-:Y:S01]  /*96b0*/  FADD.FTZ R189, R215, -R178 ;  /* 0x800000b2d7bd7221 */ /* 0x000fe20000010000 */
[----:B------:R-:W-:Y:S01]  /*96c0*/  F2FP.BF16.F32.PACK_AB R187, R187, R176 ;  /* 0x000000b0bbbb723e */ /* 0x000fe200000010ff */
[----:B------:R-:W-:Y:S01]  /*96d0*/  FFMA.FTZ R176, R222, UR10, R193 ;  /* 0x0000000adeb07c23 */ /* 0x000fe200080100c1 */
[----:B------:R-:W-:Y:S01]  /*96e0*/  FMUL.FTZ R186, R184, UR23 ;  /* 0x00000017b8ba7c20 */ /* 0x000fe20008410000 */
[----:B------:R-:W-:Y:S01]  /*96f0*/  FADD.FTZ R177, R198, -R177 ;  /* 0x800000b1c6b17221 */ /* 0x000fe20000010000 */
[----:B------:R-:W-:Y:S01]  /*9700*/  LOP3.LUT P5, RZ, R229, 0xff, RZ, 0xc0, !PT ;  /* 0x000000ffe5ff7812 */ /* 0x000fe200078ac0ff */
[----:B------:R-:W-:Y:S01]  /*9710*/  FADD.FTZ R176, R219, -R176 ;  /* 0x800000b0dbb07221 */ /* 0x000fe20000010000 */
[----:B------:R-:W-:-:S02]  /*9720*/  LOP3.LUT P6, RZ, R229, 0xff00, RZ, 0xc0, !PT ;  /* 0x0000ff00e5ff7812 */ /* 0x000fc400078cc0ff */
[----:B------:R-:W-:Y:S01]  /*9730*/  LOP3.LUT P1, RZ, R228, 0xff0000, RZ, 0xc0, !PT ;  /* 0x00ff0000e4ff7812 */ /* 0x000fe2000782c0ff */
[----:B------:R-:W-:Y:S01]  /*9740*/  FMUL.FTZ R191, R176, UR11 ;  /* 0x0000000bb0bf7c20 */ /* 0x000fe20008410000 */
[----:B------:R-:W-:Y:S01]  /*9750*/  FFMA.FTZ R176, R208, UR10, R193 ;  /* 0x0000000ad0b07c23 */ /* 0x000fe200080100c1 */
[----:B------:R-:W-:Y:S02]  /*9760*/  FSEL R186, R186, RZ, P5 ;  /* 0x000000ffbaba7208 */ /* 0x000fe40002800000 */
[C---:B------:R-:W-:Y:S01]  /*9770*/  FMUL.FTZ R190, R191.reuse, UR23 ;  /* 0x00000017bfbe7c20 */ /* 0x040fe20008410000 */
[----:B------:R-:W-:Y:S01]  /*9780*/  F2FP.BF16.F32.PACK_AB R178, R191, R184 ;  /* 0x000000b8bfb2723e */ /* 0x000fe200000010ff */
[----:B------:R-:W-:Y:S01]  /*9790*/  FADD.FTZ R184, R211, -R176 ;  /* 0x800000b0d3b87221 */ /* 0x000fe20000010000 */
[----:B------:R-:W-:Y:S01]  /*97a0*/  FMUL.FTZ R191, R189, UR11 ;  /* 0x0000000bbdbf7c20 */ /* 0x000fe20008410000 */
[----:B------:R-:W-:Y:S01]  /*97b0*/  FMUL.FTZ R176, R177, UR11 ;  /* 0x0000000bb1b07c20 */ /* 0x000fe20008410000 */
[----:B------:R-:W-:Y:S01]  /*97c0*/  FMUL.FTZ R189, R188, UR23 ;  /* 0x00000017bcbd7c20 */ /* 0x000fe20008410000 */
[----:B------:R-:W-:Y:S01]  /*97d0*/  FMUL.FTZ R185, R184, UR11 ;  /* 0x0000000bb8b97c20 */ /* 0x000fe20008410000 */
[----:B------:R-:W-:Y:S01]  /*97e0*/  FSEL R193, R190, RZ, P6 ;  /* 0x000000ffbec17208 */ /* 0x000fe20003000000 */
        /* <DEDUP_REMOVED lines=16> */
.L_x_822:
[--C-:B01----:R-:W-:Y:S01]  /*98f0*/  FFMA.FTZ R185, R207, UR10, R193.reuse ;  /* 0x0000000acfb97c23 */ /* 0x103fe200080100c1 */
[--C-:B------:R-:W-:Y:S01]  /*9900*/  FFMA.FTZ R186, R220, UR10, R193.reuse ;  /* 0x0000000adcba7c23 */ /* 0x100fe200080100c1 */
[----:B------:R-:W-:Y:S01]  /*9910*/  ISETP.GE.U32.AND P1, PT, R228, RZ, PT ;  /* 0x000000ffe400720c */ /* 0x000fe20003f26070 */
[----:B------:R-:W-:Y:S01]  /*9920*/  FFMA.FTZ R188, R210, UR10, R193 ;  /* 0x0000000ad2bc7c23 */ /* 0x000fe200080100c1 */
[----:B------:R-:W-:Y:S01]  /*9930*/  FADD.FTZ R184, R206, -R185 ;  /* 0x800000b9ceb87221 */ /* 0x000fe20000010000 */
[----:B------:R-:W-:Y:S01]  /*9940*/  FADD.FTZ R186, R217, -R186 ;  /* 0x800000bad9ba7221 */ /* 0x000fe20000010000 */
[----:B------:R-:W-:Y:S01]  /*9950*/  FFMA.FTZ R185, R205, UR10, R193 ;  /* 0x0000000acdb97c23 */ /* 0x000fe200080100c1 */
[C---:B------:R-:W-:Y:S01]  /*9960*/  LOP3.LUT P5, RZ, R229.reuse, 0xff0000, RZ, 0xc0, !PT ;  /* 0x00ff0000e5ff7812 */ /* 0x040fe200078ac0ff */
[----:B------:R-:W-:Y:S01]  /*9970*/  FMUL.FTZ R184, R184, UR11 ;  /* 0x0000000bb8b87c20 */ /* 0x000fe20008410000 */
[----:B------:R-:W-:Y:S01]  /*9980*/  FMUL.FTZ R186, R186, UR11 ;  /* 0x0000000bbaba7c20 */ /* 0x000fe20008410000 */
[----:B------:R-:W-:Y:S01]  /*9990*/  FADD.FTZ R185, R202, -R185 ;  /* 0x800000b9cab97221 */ /* 0x000fe20000010000 */
[----:B------:R-:W-:Y:S01]  /*99a0*/  ISETP.GE.U32.AND.EX P1, PT, R229, 0x1000000, PT, P1 ;  /* 0x01000000e500780c */ /* 0x000fe20003f26110 */
[----:B------:R-:W-:Y:S01]  /*99b0*/  FMUL.FTZ R184, R184, UR23 ;  /* 0x00000017b8b87c20 */ /* 0x000fe20008410000 */
[----:B------:R-:W-:Y:S01]  /*99c0*/  FMUL.FTZ R186, R186, UR23 ;  /* 0x00000017baba7c20 */ /* 0x000fe20008410000 */
[----:B------:R-:W-:Y:S01]  /*99d0*/  FMUL.FTZ R185, R185, UR11 ;  /* 0x0000000bb9b97c20 */ /* 0x000fe20008410000 */
[----:B------:R-:W-:Y:S01]  /*99e0*/  FADD.FTZ R188, R215, -R188 ;  /* 0x800000bcd7bc7221 */ /* 0x000fe20000010000 */
[----:B------:R-:W-:-:S02]  /*99f0*/  LOP3.LUT P6, RZ, R229, 0xff00, RZ, 0xc0, !PT ;  /* 0x0000ff00e5ff7812 */ /* 0x000fc400078cc0ff */
[----:B------:R-:W-:Y:S01]  /*9a00*/  FSEL R184, R184, RZ, P5 ;  /* 0x000000ffb8b87208 */ /* 0x000fe20002800000 */
[----:B------:R-:W-:Y:S01]  /*9a10*/  FMUL.FTZ R185, R185, UR23 ;  /* 0x00000017b9b97c20 */ /* 0x000fe20008410000 */
[----:B------:R-:W-:Y:S01]  /*9a20*/  FSEL R187, R186, RZ, P1 ;  /* 0x000000ffbabb7208 */ /* 0x000fe20000800000 */
[----:B------:R-:W-:Y:S01]  /*9a30*/  FMUL.FTZ R188, R188, UR11 ;  /* 0x0000000bbcbc7c20 */ /* 0x000fe20008410000 */
[----:B------:R-:W-:Y:S02]  /*9a40*/  LOP3.LUT P5, RZ, R229, 0xff, RZ, 0xc0, !PT ;  /* 0x000000ffe5ff7812 */ /* 0x000fe400078ac0ff */
[----:B------:R-:W-:Y:S01]  /*9a50*/  F2FP.BF16.F32.PACK_AB R187, R187, R184 ;  /* 0x000000b8bbbb723e */ /* 0x000fe200000010ff */
[--C-:B------:R-:W-:Y:S01]  /*9a60*/  FFMA.FTZ R184, R222, UR10, R193.reuse ;  /* 0x0000000adeb87c23 */ /* 0x100fe200080100c1 */
[----:B------:R-:W-:Y:S01]  /*9a70*/  FSEL R186, R185, RZ, P5 ;  /* 0x000000ffb9ba7208 */ /* 0x000fe20002800000 */
[--C-:B------:R-:W-:Y:S01]  /*9a80*/  FFMA.FTZ R185, R203, UR10, R193.reuse ;  /* 0x0000000acbb97c23 */ /* 0x100fe200080100c1 */
[----:B------:R-:W-:Y:S01]  /*9a90*/  LOP3.LUT P1, RZ, R228, 0xff0000, RZ, 0xc0, !PT ;  /* 0x00ff0000e4ff7812 */ /* 0x000fe2000782c0ff */
[----:B------:R-:W-:Y:S01]  /*9aa0*/  FADD.FTZ R189, R219, -R184 ;  /* 0x800000b8dbbd7221 */ /* 0x000fe20000010000 */
[----:B------:R-:W-:Y:S01]  /*9ab0*/  FFMA.FTZ R184, R208, UR10, R193 ;  /* 0x0000000ad0b87c23 */ /* 0x000fe200080100c1 */
[----:B------:R-:W-:Y:S01]  /*9ac0*/  FADD.FTZ R185, R200, -R185 ;  /* 0x800000b9c8b97221 */ /* 0x000fe20000010000 */
[----:B------:R-:W-:Y:S01]  /*9ad0*/  FFMA.FTZ R193, R201, UR10, R193 ;  /* 0x0000000ac9c17c23 */ /* 0x000fe200080100c1 */
[----:B------:R-:W-:Y:S01]  /*9ae0*/  FMUL.FTZ R189, R189, UR11 ;  /* 0x0000000bbdbd7c20 */ /* 0x000fe20008410000 */
[----:B------:R-:W-:Y:S01]  /*9af0*/  FADD.FTZ R184, R211, -R184 ;  /* 0x800000b8d3b87221 */ /* 0x000fe20000010000 */
[----:B------:R-:W-:Y:S01]  /*9b00*/  FMUL.FTZ R185, R185, UR11 ;  /* 0x0000000bb9b97c20 */ /* 0x000fe20008410000 */
[----:B------:R-:W-:Y:S01]  /*9b10*/  FADD.FTZ R193, R198, -R193 ;  /* 0x800000c1c6c17221 */ /* 0x000fe20000010000 */
[----:B------:R-:W-:Y:S01]  /*9b20*/  FMUL.FTZ R189, R189, UR23 ;  /* 0x00000017bdbd7c20 */ /* 0x000fe20008410000 */
[----:B------:R-:W-:Y:S01]  /*9b30*/  FMUL.FTZ R184, R184, UR11 ;  /* 0x0000000bb8b87c20 */ /* 0x000fe20008410000 */
[----:B------:R-:W-:Y:S01]  /*9b40*/  FMUL.FTZ R185, R185, UR23 ;  /* 0x00000017b9b97c20 */ /* 0x000fe20008410000 */
[----:B------:R-:W-:Y:S01]  /*9b50*/  FMUL.FTZ R193, R193, UR11 ;  /* 0x0000000bc1c17c20 */ /* 0x000fe20008410000 */
        /* <DEDUP_REMOVED lines=13> */
[----:B------:R-:W-:-:S07]  /*9c30*/  F2FP.BF16.F32.PACK_AB R184, R189, R184 ;  /* 0x000000b8bdb8723e */ /* 0x000fce00000010ff */
.L_x_818:
        /* <DEDUP_REMOVED lines=12> */
.L_x_814:
[----:B------:R-:W-:Y:S05]  /*9d00*/  BSYNC.RECONVERGENT B0 ;  /* 0x0000000000007941 */ /* 0x000fea0003800200 */
.L_x_813:
[----:B------:R-:W-:Y:S01]  /*9d10*/  UPLOP3.LUT UP1, UPT, UPT, UPT, UP1, 0x40, 0x4 ;  /* 0x000000000004789c */ /* 0x000fe20003f2e810 */
[----:B------:R-:W-:Y:S10]  /*9d20*/  BRA.U !UP3, `(.L_x_823) ;  /* 0xffffff6d0b107547 */ /* 0x000ff4000b83ffff */
.L_x_784:
        /* <DEDUP_REMOVED lines=23> */
.L_x_825:
[----:B------:R-:W-:Y:S05]  /*9ea0*/  BSYNC.RECONVERGENT B0 ;  /* 0x0000000000007941 */ /* 0x000fea0003800200 */
.L_x_824:
        /* <DEDUP_REMOVED lines=19> */
.L_x_827:
[----:B------:R-:W-:Y:S05]  /*9fe0*/  BSYNC.RECONVERGENT B0 ;  /* 0x0000000000007941 */ /* 0x000fea0003800200 */
.L_x_826:
        /* <DEDUP_REMOVED lines=18> */
.L_x_828:
        /* <DEDUP_REMOVED lines=15> */
.L_x_3800:


//--------------------- .text._ZN10layer_norm31ln_parallel_residual_bwd_kernelINS_13Kernel_traitsIf13__nv_bfloat16S2_S2_fjLj3072ELj1ELj1ELj4ELj16ENS_18Kernel_traits_baseILj3072EfS2_S2_S2_fjLj128EEEEELb1ELb0ELb1EEEvNS_9BwdParamsE --------------------------
	.section	.text._ZN10layer_norm31ln_parallel_residual_bwd_kernelINS_13Kernel_traitsIf13__nv_bfloat16S2_S2_fjLj3072ELj1ELj1ELj4ELj16ENS_18Kernel_traits_baseILj3072EfS2_S2_S2_fjLj128EEEEELb1ELb0ELb1EEEvNS_9BwdParamsE,"ax",@progbits
	.align	128
        .global         _ZN10layer_norm31ln_parallel_residual_bwd_kernelINS_13Kernel_traitsIf13__nv_bfloat16S2_S2_fjLj3072ELj1ELj1ELj4ELj16ENS_18Kernel_traits_baseILj3072EfS2_S2_S2_fjLj128EEEEELb1ELb0ELb1EEEvNS_9BwdParamsE
        .type           _ZN10layer_norm31ln_parallel_residual_bwd_kernelINS_13Kernel_traitsIf13__nv_bfloat16S2_S2_fjLj3072ELj1ELj1ELj4ELj16ENS_18Kernel_traits_baseILj3072EfS2_S2_S2_fjLj128EEEEELb1ELb0ELb1EEEvNS_9BwdParamsE,@function
        .size           _ZN10layer_norm31ln_parallel_residual_bwd_kernelINS_13Kernel_traitsIf13__nv_bfloat16S2_S2_fjLj3072ELj1ELj1ELj4ELj16ENS_18Kernel_traits_baseILj3072EfS2_S2_S2_fjLj128EEEEELb1ELb0ELb1EEEvNS_9BwdParamsE,(.L_x_3801 - _ZN10layer_norm31ln_parallel_residual_bwd_kernelINS_13Kernel_traitsIf13__nv_bfloat16S2_S2_fjLj3072ELj1ELj1ELj4ELj16ENS_18Kernel_traits_baseILj3072EfS2_S2_S2_fjLj128EEEEELb1ELb0ELb1EEEvNS_9BwdParamsE)
        .other          _ZN10layer_norm31ln_parallel_residual_bwd_kernelINS_13Kernel_traitsIf13__nv_bfloat16S2_S2_fjLj3072ELj1ELj1ELj4ELj16ENS_18Kernel_traits_baseILj3072EfS2_S2_S2_fjLj128EEEEELb1ELb0ELb1EEEvNS_9BwdParamsE,@"STO_CUDA_ENTRY STV_DEFAULT"
_ZN10layer_norm31ln_parallel_residual_bwd_kernelINS_13Kernel_traitsIf13__nv_bfloat16S2_S2_fjLj3072ELj1ELj1ELj4ELj16ENS_18Kernel_traits_baseILj3072EfS2_S2_S2_fjLj128EEEEELb1ELb0ELb1EEEvNS_9BwdParamsE:
.text._ZN10layer_norm31ln_parallel_residual_bwd_kernelINS_13Kernel_traitsIf13__nv_bfloat16S2_S2_fjLj3072ELj1ELj1ELj4ELj16ENS_18Kernel_traits_baseILj3072EfS2_S2_S2_fjLj128EEEEELb1ELb0ELb1EEEvNS_9BwdParamsE:
        /* <DEDUP_REMOVED lines=107> */
[----:B0-----:R-:W-:Y:S02]  /*06b0*/  CS2R R2, SRZ ;  /* 0x0000000000027805 */ /* 0x001fe4000001ff00 */
[----:B------:R-:W-:Y:S01]  /*06c0*/  CS2R R202, SRZ ;  /* 0x0000000000ca7805 */ /* 0x000fe2000001ff00 */
[----:B------:R-:W5:Y:S01]  /*06d0*/  LDG.E.128 R72, desc[UR10][R4.64+0x1000] ;  /* 0x0010000a04487981 */ /* 0x000f62000c1e1d00 */
[----:B------:R-:W-:Y:S01]  /*06e0*/  IMAD.MOV.U32 R206, RZ, RZ, RZ ;  /* 0x000000ffffce7224 */ /* 0x000fe200078e00ff */
[----:B------:R-:W-:Y:S02]  /*06f0*/  CS2R R38, SRZ ;  /* 0x0000000000267805 */ /* 0x000fe4000001ff00 */
[----:B------:R-:W-:Y:S01]  /*0700*/  CS2R R144, SRZ ;  /* 0x0000000000907805 */ /* 0x000fe2000001ff00 */
[----:B------:R-:W5:Y:S01]  /*0710*/  LDG.E.128 R76, desc[UR10][R4.64+0x1010] ;  /* 0x0010100a044c7981 */ /* 0x000f62000c1e1d00 */
[----:B------:R-:W-:-:S02]  /*0720*/  CS2R R146, SRZ ;  /* 0x0000000000927805 */ /* 0x000fc4000001ff00 */
[----:B------:R-:W-:Y:S02]  /*0730*/  CS2R R148, SRZ ;  /* 0x0000000000947805 */ /* 0x000fe4000001ff00 */
[----:B------:R-:W-:Y:S01]  /*0740*/  CS2R R150, SRZ ;  /* 0x0000000000967805 */ /* 0x000fe2000001ff00 */
[----:B------:R-:W5:Y:S01]  /*0750*/  LDG.E.128 R80, desc[UR10][R4.64+0x2000] ;  /* 0x0020000a04507981 */ /* 0x000f62000c1e1d00 */
[----:B------:R-:W-:Y:S01]  /*0760*/  CS2R R152, SRZ ;  /* 0x0000000000987805 */ /* 0x000fe2000001ff00 */
[----:B------:R-:W-:Y:S02]  /*0770*/  UPLOP3.LUT UP1, UPT, UPT, UPT, UPT, 0x40, 0x4 ;  /* 0x000000000004789c */ /* 0x000fe40003f2e870 */
[----:B------:R0:W5:Y:S01]  /*0780*/  LDG.E.128 R84, desc[UR10][R4.64+0x2010] ;  /* 0x0020100a04547981 */ /* 0x000162000c1e1d00 */
[----:B------:R-:W1:Y:S01]  /*0790*/  LDCU UR6, c[0x0][0x408] ;  /* 0x00008100ff0677ac */ /* 0x000e620008000800 */
[----:B------:R-:W2:Y:S01]  /*07a0*/  LDCU UR13, c[0x0][0x388] ;  /* 0x00007100ff0d77ac */ /* 0x000ea20008000800 */
[----:B------:R-:W3:Y:S01]  /*07b0*/  LDCU.U8 UR12, c[0x0][0x410] ;  /* 0x00008200ff0c77ac */ /* 0x000ee20008000000 */
[----:B0-----:R-:W-:Y:S01]  /*07c0*/  CS2R R4, SRZ ;  /* 0x0000000000047805 */ /* 0x001fe2000001ff00 */
[----:B------:R-:W0:Y:S01]  /*07d0*/  LDCU UR18, c[0x0][0x400] ;  /* 0x00008000ff1277ac */ /* 0x000e220008000800 */
[----:B------:R-:W4:Y:S01]  /*07e0*/  LDCU.64 UR8, c[0x0][0x478] ;  /* 0x00008f00ff0877ac */ /* 0x000f220008000a00 */
[----:B------:R-:W0:Y:S01]  /*07f0*/  LDCU.64 UR14, c[0x0][0x438] ;  /* 0x00008700ff0e77ac */ /* 0x000e220008000a00 */
[----:B------:R-:W0:Y:S03]  /*0800*/  LDCU.64 UR16, c[0x0][0x470] ;  /* 0x00008e00ff1077ac */ /* 0x000e260008000a00 */
.L_x_856:
[----:B--2---:R-:W-:Y:S01]  /*0810*/  IMAD R0, R209, UR13, RZ ;  /* 0x0000000dd1007c24 */ /* 0x004fe2000f8e02ff */
[----:B------:R-:W2:Y:S04]  /*0820*/  LDC.64 R120, c[0x0][0x3a8] ;  /* 0x0000ea00ff787b82 */ /* 0x000ea80000000a00 */
[----:B0-----:R-:W-:-:S04]  /*0830*/  SHF.R.S32.HI R109, RZ, 0x1f, R0 ;  /* 0x0000001fff6d7819 */ /* 0x001fc80000011400 */
[----:B------:R-:W1:Y:S01]  /*0840*/  LDC.64 R110, c[0x0][0x3c0] ;  /* 0x0000f000ff6e7b82 */ /* 0x000e620000000a00 */
[----:B------:R-:W-:-:S04]  /*0850*/  LEA.HI R109, R109, R0, RZ, 0x3 ;  /* 0x000000006d6d7211 */ /* 0x000fc800078f18ff */
[----:B------:R-:W-:-:S03]  /*0860*/  LEA.HI.SX32 R212, R109, R122, 0x1d ;  /* 0x0000007a6dd47211 */ /* 0x000fc600078feaff */
[----:B------:R-:W3:Y:S08]  /*0870*/  LDC.64 R124, c[0x0][0x428] ;  /* 0x00010a00ff7c7b82 */ /* 0x000ef00000000a00 */
[----:B------:R-:W4:Y:S01]  /*0880*/  LDC.64 R128, c[0x0][0x430] ;  /* 0x00010c00ff807b82 */ /* 0x000f220000000a00 */
[----:B--2---:R-:W-:-:S06]  /*0890*/  IMAD.WIDE.U32 R132, R212, 0x10, R120 ;  /* 0x00000010d4847825 */ /* 0x004fcc00078e0078 */
[----:B------:R-:W2:Y:S01]  /*08a0*/  LDG.E.128 R132, desc[UR10][R132.64] ;  /* 0x0000000a84847981 */ /* 0x000ea2000c1e1d00 */
[----:B------:R-:W0:Y:S01]  /*08b0*/  LDC.64 R108, c[0x0][0x3c8] ;  /* 0x0000f200ff6c7b82 */ /* 0x000e220000000a00 */
[----:B-1----:R-:W-:-:S05]  /*08c0*/  IMAD.WIDE R110, R209, 0x4, R110 ;  /* 0x00000004d16e7825 */ /* 0x002fca00078e026e */
[----:B------:R-:W2:Y:S01]  /*08d0*/  LDG.E R238, desc[UR10][R110.64] ;  /* 0x0000000a6eee7981 */ /* 0x000ea2000c1e1900 */
[----:B---3--:R-:W-:-:S06]  /*08e0*/  IMAD.WIDE.U32 R136, R212, 0x10, R124 ;  /* 0x00000010d4887825 */ /* 0x008fcc00078e007c */
[----:B------:R-:W3:Y:S01]  /*08f0*/  LDG.E.128 R136, desc[UR10][R136.64] ;  /* 0x0000000a88887981 */ /* 0x000ee2000c1e1d00 */
[----:B----4-:R-:W-:-:S06]  /*0900*/  IMAD.WIDE.U32 R140, R212, 0x10, R128 ;  /* 0x00000010d48c7825 */ /* 0x010fcc00078e0080 */
[----:B------:R-:W4:Y:S01]  /*0910*/  LDG.E.128 R140, desc[UR10][R140.64] ;  /* 0x0000000a8c8c7981 */ /* 0x000f22000c1e1d00 */
[----:B0-----:R-:W-:-:S05]  /*0920*/  IMAD.WIDE R108, R209, 0x4, R108 ;  /* 0x00000004d16c7825 */ /* 0x001fca00078e026c */
[----:B------:R0:W4:Y:S01]  /*0930*/  LDG.E R211, desc[UR10][R108.64] ;  /* 0x0000000a6cd37981 */ /* 0x000122000c1e1900 */
[----:B------:R-:W-:-:S04]  /*0940*/  VIADD R210, R212, 0x80 ;  /* 0x00000080d4d27836 */ /* 0x000fc80000000000 */
[----:B------:R-:W-:-:S04]  /*0950*/  IMAD.WIDE.U32 R116, R210, 0x10, R128 ;  /* 0x00000010d2747825 */ /* 0x000fc800078e0080 */
[C---:B0-----:R-:W-:Y:S02]  /*0960*/  IMAD.WIDE.U32 R108, R210.reuse, 0x10, R120 ;  /* 0x00000010d26c7825 */ /* 0x041fe400078e0078 */
[----:B------:R-:W4:Y:S04]  /*0970*/  LDG.E.128 R116, desc[UR10][R116.64] ;  /* 0x0000000a74747981 */ /* 0x000f28000c1e1d00 */
[----:B------:R-:W4:Y:S01]  /*0980*/  LDG.E.128 R108, desc[UR10][R108.64] ;  /* 0x0000000a6c6c7981 */ /* 0x000f22000c1e1d00 */
[----:B------:R-:W-:-:S06]  /*0990*/  IMAD.WIDE.U32 R112, R210, 0x10, R124 ;  /* 0x00000010d2707825 */ /* 0x000fcc00078e007c */
[----:B------:R-:W4:Y:S01]  /*09a0*/  LDG.E.128 R112, desc[UR10][R112.64] ;  /* 0x0000000a70707981 */ /* 0x000f22000c1e1d00 */
[----:B------:R-:W-:-:S05]  /*09b0*/  IADD3 R207, PT, PT, R212, 0x100, RZ ;  /* 0x00000100d4cf7810 */ /* 0x000fca0007ffe0ff */
[----:B------:R-:W-:-:S06]  /*09c0*/  IMAD.WIDE.U32 R120, R207, 0x10, R120 ;  /* 0x00000010cf787825 */ /* 0x000fcc00078e0078 */
[----:B------:R-:W4:Y:S01]  /*09d0*/  LDG.E.128 R120, desc[UR10][R120.64] ;  /* 0x0000000a78787981 */ /* 0x000f22000c1e1d00 */
[----:B------:R-:W-:-:S06]  /*09e0*/  IMAD.WIDE.U32 R124, R207, 0x10, R124 ;  /* 0x00000010cf7c7825 */ /* 0x000fcc00078e007c */
[----:B------:R-:W4:Y:S01]  /*09f0*/  LDG.E.128 R124, desc[UR10][R124.64] ;  /* 0x0000000a7c7c7981 */ /* 0x000f22000c1e1d00 */
[----:B------:R-:W-:-:S06]  /*0a00*/  IMAD.WIDE.U32 R128, R207, 0x10, R128 ;  /* 0x00000010cf807825 */ /* 0x000fcc00078e0080 */
[----:B------:R-:W4:Y:S01]  /*0a10*/  LDG.E.128 R128, desc[UR10][R128.64] ;  /* 0x0000000a80807981 */ /* 0x000f22000c1e1d00 */
[----:B------:R-:W-:Y:S02]  /*0a20*/  ISETP.NE.AND P3, PT, RZ, UR12, PT ;  /* 0x0000000cff007c0c */ /* 0x000fe4000bf65270 */
[----:B------:R-:W-:-:S04]  /*0a30*/  ISETP.NE.U32.AND P0, PT, RZ, UR16, PT ;  /* 0x00000010ff007c0c */ /* 0x000fc8000bf05070 */
[----:B------:R-:W-:Y:S02]  /*0a40*/  ISETP.NE.AND.EX P0, PT, RZ, UR17, PT, P0 ;  /* 0x00000011ff007c0c */ /* 0x000fe4000bf05300 */
[----:B------:R-:W-:-:S04]  /*0a50*/  ISETP.NE.U32.AND P2, PT, RZ, UR14, PT ;  /* 0x0000000eff007c0c */ /* 0x000fc8000bf45070 */
[----:B------:R-:W-:Y:S01]  /*0a60*/  ISETP.NE.AND.EX P2, PT, RZ, UR15, PT, P2 ;  /* 0x0000000fff007c0c */ /* 0x000fe2000bf45320 */
[----:B--2---:R-:W-:Y:S01]  /*0a70*/  IMAD.U32 R213, R132, 0x10000, RZ ;  /* 0x0001000084d57824 */ /* 0x004fe200078e00ff */
[C---:B------:R-:W-:Y:S02]  /*0a80*/  PRMT R217, R133.reuse, 0x7632, R217 ;  /* 0x0000763285d97816 */ /* 0x040fe400000000d9 */
[----:B------:R-:W-:Y:S01]  /*0a90*/  FSEL R238, R238, RZ, !P3 ;  /* 0x000000ffeeee7208 */ /* 0x000fe20005800000 */
[----:B------:R-:W-:Y:S01]  /*0aa0*/  IMAD.U32 R229, R134, 0x10000, RZ ;  /* 0x0001000086e57824 */ /* 0x000fe200078e00ff */
[----:B------:R-:W-:-:S03]  /*0ab0*/  SHF.L.U32 R225, R133, 0x10, RZ ;  /* 0x0000001085e17819 */ /* 0x000fc600000006ff */
[----:B------:R-:W-:Y:S01]  /*0ac0*/  FADD.FTZ R0, -R238, R213 ;  /* 0x000000d5ee007221 */ /* 0x000fe20000010100 */
[----:B------:R-:W-:Y:S02]  /*0ad0*/  PRMT R133, R135, 0x7632, R133 ;  /* 0x0000763287857816 */ /* 0x000fe40000000085 */
[C---:B---3--:R-:W-:Y:S02]  /*0ae0*/  PRMT R216, R139.reuse, 0x7632, R216 ;  /* 0x000076328bd87816 */ /* 0x048fe400000000d8 */
[----:B------:R-:W-:Y:S02]  /*0af0*/  SHF.L.U32 R228, R139, 0x10, RZ ;  /* 0x000000108be47819 */ /* 0x000fe400000006ff */
[----:B------:R-:W-:Y:S01]  /*0b00*/  SHF.L.U32 R231, R135, 0x10, RZ ;  /* 0x0000001087e77819 */ /* 0x000fe200000006ff */
[----:B------:R-:W-:Y:S01]  /*0b10*/  IMAD.U32 R215, R136, 0x10000, RZ ;  /* 0x0001000088d77824 */ /* 0x000fe200078e00ff */
[----:B------:R-:W-:Y:S01]  /*0b20*/  PRMT R222, R132, 0x7632, R222 ;  /* 0x0000763284de7816 */ /* 0x000fe200000000de */
[----:B----4-:R-:W-:Y:S01]  /*0b30*/  IMAD.U32 R139, R140, 0x10000, RZ ;  /* 0x000100008c8b7824 */ /* 0x010fe200078e00ff */
[----:B------:R-:W-:-:S02]  /*0b40*/  PRMT R135, R137, 0x7632, R135 ;  /* 0x0000763289877816 */ /* 0x000fc40000000087 */
[----:B------:R-:W-:Y:S01]  /*0b50*/  SHF.L.U32 R227, R137, 0x10, RZ ;  /* 0x0000001089e37819 */ /* 0x000fe200000006ff */
[----:B------:R-:W-:Y:S01]  /*0b60*/  IMAD.U32 R226, R138, 0x10000, RZ ;  /* 0x000100008ae27824 */ /* 0x000fe200078e00ff */
[----:B------:R-:W-:Y:S02]  /*0b70*/  PRMT R132, R134, 0x7632, R132 ;  /* 0x0000763286847816 */ /* 0x000fe40000000084 */
[----:B------:R-:W-:Y:S01]  /*0b80*/  PRMT R224, R141, 0x7632, R224 ;  /* 0x000076328de07816 */ /* 0x000fe200000000e0 */
[----:B------:R-:W-:Y:S01]  /*0b90*/  FMUL.FTZ R0, R211, R0 ;  /* 0x00000000d3007220 */ /* 0x000fe20000410000 */
[----:B------:R-:W-:Y:S01]  /*0ba0*/  SHF.L.U32 R137, R141, 0x10, RZ ;  /* 0x000000108d897819 */ /* 0x000fe200000006ff */
[----:B-----5:R-:W-:Y:S01]  /*0bb0*/  FMUL.FTZ R141, R64, R139 ;  /* 0x0000008b408d7220 */ /* 0x020fe20000410000 */
[----:B------:R-:W-:Y:S01]  /*0bc0*/  PRMT R134, R138, 0x7632, R134 ;  /* 0x000076328a867816 */ /* 0x000fe20000000086 */
[----:B------:R-:W-:Y:S01]  /*0bd0*/  IMAD.U32 R221, R142, 0x10000, RZ ;  /* 0x000100008edd7824 */ /* 0x000fe200078e00ff */
[----:B------:R-:W-:Y:S01]  /*0be0*/  PRMT R223, R136, 0x7632, R223 ;  /* 0x0000763288df7816 */ /* 0x000fe200000000df */
[----:B------:R-:W-:Y:S01]  /*0bf0*/  FADD.FTZ R138, -R238, R229 ;  /* 0x000000e5ee8a7221 */ /* 0x000fe20000010100 */
[----:B------:R-:W-:Y:S01]  /*0c00*/  PRMT R136, R140, 0x7632, R136 ;  /* 0x000076328c887816 */ /* 0x000fe20000000088 */
[----:B------:R-:W-:Y:S01]  /*0c10*/  FADD.FTZ R214, -R238, R225 ;  /* 0x000000e1eed67221 */ /* 0x000fe20000010100 */
[----:B------:R-:W-:Y:S01]  /*0c20*/  FADD.FTZ R206, R215, R206 ;  /* 0x000000ced7ce7221 */ /* 0x000fe20000010000 */
[-C--:B------:R-:W-:Y:S01]  /*0c30*/  FFMA.FTZ R208, R0, R215.reuse, R208 ;  /* 0x000000d700d07223 */ /* 0x080fe200000100d0 */
[----:B------:R-:W-:Y:S01]  /*0c40*/  IMAD.U32 R225, R222, 0x10000, RZ ;  /* 0x00010000dee17824 */ /* 0x000fe200078e00ff */
[C---:B------:R-:W-:Y:S01]  /*0c50*/  PRMT R220, R143.reuse, 0x7632, R220 ;  /* 0x000076328fdc7816 */ /* 0x040fe200000000dc */
[----:B------:R-:W-:Y:S01]  /*0c60*/  FFMA.FTZ R215, R40, R215, R141 ;  /* 0x000000d728d77223 */ /* 0x000fe2000001008d */
[----:B------:R-:W-:Y:S01]  /*0c70*/  SHF.L.U32 R219, R143, 0x10, RZ ;  /* 0x000000108fdb7819 */ /* 0x000fe200000006ff */
[C---:B------:R-:W-:Y:S01]  /*0c80*/  FMUL.FTZ R143, R211.reuse, R138 ;  /* 0x0000008ad38f7220 */ /* 0x040fe20000410000 */
[----:B------:R-:W-:Y:S01]  /*0c90*/  FMUL.FTZ R141, R68, R221 ;  /* 0x000000dd448d7220 */ /* 0x000fe20000410000 */
[----:B------:R-:W-:Y:S01]  /*0ca0*/  FADD.FTZ R138, -R238, R231 ;  /* 0x000000e7ee8a7221 */ /* 0x000fe20000010100 */
[----:B------:R-:W-:Y:S01]  /*0cb0*/  SHF.L.U32 R222, R136, 0x10, RZ ;  /* 0x0000001088de7819 */ /* 0x000fe200000006ff */
[----:B------:R-:W-:Y:S01]  /*0cc0*/  FADD.FTZ R136, -R238, R225 ;  /* 0x000000e1ee887221 */ /* 0x000fe20000010100 */
[----:B------:R-:W-:Y:S01]  /*0cd0*/  PRMT R218, R142, 0x7632, R218 ;  /* 0x000076328eda7816 */ /* 0x000fe200000000da */
[----:B------:R-:W-:Y:S01]  /*0ce0*/  FFMA.FTZ R142, R44, R226, R141 ;  /* 0x000000e22c8e7223 */ /* 0x000fe2000001008d */
[----:B------:R-:W-:Y:S01]  /*0cf0*/  FMUL.FTZ R141, R211, R138 ;  /* 0x0000008ad38d7220 */ /* 0x000fe20000410000 */
[----:B------:R-:W-:Y:S01]  /*0d00*/  FADD.FTZ R204, R139, R204 ;  /* 0x000000cc8bcc7221 */ /* 0x000fe20000010000 */
[----:B------:R-:W-:Y:S01]  /*0d10*/  FFMA.FTZ R205, R0, R139, R205 ;  /* 0x0000008b00cd7223 */ /* 0x000fe200000100cd */
[----:B------:R-:W-:-:S02]  /*0d20*/  IMAD.U32 R138, R223, 0x10000, RZ ;  /* 0x00010000df8a7824 */ /* 0x000fc400078e00ff */
[----:B------:R-:W-:Y:S01]  /*0d30*/  FMUL.FTZ R139, R211, R136 ;  /* 0x00000088d38b7220 */ /* 0x000fe20000410000 */
[----:B------:R-:W-:Y:S01]  /*0d40*/  FMUL.FTZ R136, R65, R222 ;  /* 0x000000de41887220 */ /* 0x000fe20000410000 */
[----:B------:R-:W-:Y:S01]  /*0d50*/  SHF.L.U32 R217, R217, 0x10, RZ ;  /* 0x00000010d9d97819 */ /* 0x000fe200000006ff */
[----:B------:R-:W-:Y:S01]  /*0d60*/  FADD.FTZ R202, R138, R202 ;  /* 0x000000ca8aca7221 */ /* 0x000fe20000010000 */
[----:B------:R-:W-:Y:S01]  /*0d70*/  FFMA.FTZ R203, R139, R138, R203 ;  /* 0x0000008a8bcb7223 */ /* 0x000fe200000100cb */
[----:B------:R-:W-:Y:S01]  /*0d80*/  FMUL.FTZ R214, R211, R214 ;  /* 0x000000d6d3d67220 */ /* 0x000fe20000410000 */
[----:B------:R-:W-:Y:S01]  /*0d90*/  FFMA.FTZ R138, R41, R138, R136 ;  /* 0x0000008a298a7223 */ /* 0x000fe20000010088 */
[----:B------:R-:W-:Y:S01]  /*0da0*/  FADD.FTZ R190, R226, R190 ;  /* 0x000000bee2be7221 */ /* 0x000fe20000010000 */
[----:B------:R-:W-:Y:S01]  /*0db0*/  FFMA.FTZ R191, R143, R226, R191 ;  /* 0x000000e28fbf7223 */ /* 0x000fe200000100bf */
[----:B------:R-:W-:Y:S01]  /*0dc0*/  FADD.FTZ R136, -R238, R217 ;  /* 0x000000d9ee887221 */ /* 0x000fe20000010100 */
[----:B------:R-:W-:-:S02]  /*0dd0*/  IMAD.U32 R226, R224, 0x10000, RZ ;  /* 0x00010000e0e27824 */ /* 0x000fc400078e00ff */
[-C--:B------:R-:W-:Y:S01]  /*0de0*/  FMUL.FTZ R213, R66, R137.reuse ;  /* 0x0000008942d57220 */ /* 0x080fe20000410000 */
[----:B------:R-:W-:Y:S01]  /*0df0*/  FADD.FTZ R196, R137, R196 ;  /* 0x000000c489c47221 */ /* 0x000fe20000010000 */
[----:B------:R-:W-:Y:S01]  /*0e00*/  FFMA.FTZ R197, R214, R137, R197 ;  /* 0x00000089d6c57223 */ /* 0x000fe200000100c5 */
[----:B------:R-:W-:Y:S01]  /*0e10*/  SHF.L.U32 R224, R135, 0x10, RZ ;  /* 0x0000001087e07819 */ /* 0x000fe200000006ff */
[----:B------:R-:W-:Y:S01]  /*0e20*/  FMUL.FTZ R137, R211, R136 ;  /* 0x00000088d3897220 */ /* 0x000fe20000410000 */
[----:B------:R-:W-:Y:S01]  /*0e30*/  FMUL.FTZ R136, R67, R226 ;  /* 0x000000e243887220 */ /* 0x000fe20000410000 */
[----:B------:R-:W-:Y:S02]  /*0e40*/  IMAD.U32 R133, R133, 0x10000, RZ ;  /* 0x0001000085857824 */ /* 0x000fe400078e00ff */
[----:B------:R-:W-:Y:S02]  /*0e50*/  IMAD.U32 R135, R132, 0x10000, RZ ;  /* 0x0001000084877824 */ /* 0x000fe400078e00ff */
[----:B------:R-:W-:Y:S01]  /*0e60*/  FADD.FTZ R194, R224, R194 ;  /* 0x000000c2e0c27221 */ /* 0x000fe20000010000 */
[-C--:B------:R-:W-:Y:S01]  /*0e70*/  FFMA.FTZ R195, R137, R224.reuse, R195 ;  /* 0x000000e089c37223 */ /* 0x080fe200000100c3 */
[----:B------:R-:W-:Y:S01]  /*0e80*/  FFMA.FTZ R136, R43, R224, R136 ;  /* 0x000000e02b887223 */ /* 0x000fe20000010088 */
[----:B------:R-:W-:-:S02]  /*0e90*/  IMAD.U32 R224, R220, 0x10000, RZ ;  /* 0x00010000dce07824 */ /* 0x000fc400078e00ff */
[C---:B------:R-:W-:Y:S01]  /*0ea0*/  FADD.FTZ R220, -R238.reuse, R133 ;  /* 0x00000085eedc7221 */ /* 0x040fe20000010100 */
[----:B------:R-:W-:Y:S01]  /*0eb0*/  FADD.FTZ R188, R221, R188 ;  /* 0x000000bcddbc7221 */ /* 0x000fe20000010000 */
[----:B------:R-:W-:Y:S01]  /*0ec0*/  FFMA.FTZ R189, R143, R221, R189 ;  /* 0x000000dd8fbd7223 */ /* 0x000fe200000100bd */
[----:B------:R-:W-:Y:S01]  /*0ed0*/  FADD.FTZ R132, -R238, R135 ;  /* 0x00000087ee847221 */ /* 0x000fe20000010100 */
[----:B------:R-:W-:Y:S02]  /*0ee0*/  IMAD.U32 R221, R108, 0x10000, RZ ;  /* 0x000100006cdd7824 */ /* 0x000fe400078e00ff */
[----:B------:R-:W-:Y:S01]  /*0ef0*/  FMUL.FTZ R133, R211, R220 ;  /* 0x000000dcd3857220 */ /* 0x000fe20000410000 */
[----:B------:R-:W-:Y:S01]  /*0f00*/  FADD.FTZ R200, R222, R200 ;  /* 0x000000c8dec87221 */ /* 0x000fe20000010000 */
[----:B------:R-:W-:Y:S01]  /*0f10*/  FFMA.FTZ R201, R139, R222, R201 ;  /* 0x000000de8bc97223 */ /* 0x000fe200000100c9 */
[----:B------:R-:W-:Y:S01]  /*0f20*/  SHF.L.U32 R218, R218, 0x10, RZ ;  /* 0x00000010dada7819 */ /* 0x000fe200000006ff */
[C---:B------:R-:W-:Y:S01]  /*0f30*/  IMAD.U32 R222, R116.reuse, 0x10000, RZ ;  /* 0x0001000074de7824 */ /* 0x040fe200078e00ff */
[----:B------:R-:W-:Y:S01]  /*0f40*/  PRMT R220, R116, 0x7632, R220 ;  /* 0x0000763274dc7816 */ /* 0x000fe200000000dc */
[----:B------:R-:W-:Y:S01]  /*0f50*/  FADD.FTZ R198, R227, R198 ;  /* 0x000000c6e3c67221 */ /* 0x000fe20000010000 */
[-C--:B------:R-:W-:Y:S01]  /*0f60*/  FFMA.FTZ R199, R214, R227.reuse, R199 ;  /* 0x000000e3d6c77223 */ /* 0x080fe200000100c7 */
[----:B------:R-:W-:Y:S01]  /*0f70*/  FFMA.FTZ R213, R42, R227, R213 ;  /* 0x000000e32ad57223 */ /* 0x000fe200000100d5 */
[----:B------:R-:W-:Y:S01]  /*0f80*/  FMUL.FTZ R135, R211, R132 ;  /* 0x00000084d3877220 */ /* 0x000fe20000410000 */
[----:B------:R-:W-:Y:S01]  /*0f90*/  SHF.L.U32 R223, R109, 0x10, RZ ;  /* 0x000000106ddf7819 */ /* 0x000fe200000006ff */
[----:B------:R-:W-:Y:S01]  /*0fa0*/  FADD.FTZ R116, -R238, R221 ;  /* 0x000000ddee747221 */ /* 0x000fe20000010100 */
[-C--:B------:R-:W-:Y:S01]  /*0fb0*/  FMUL.FTZ R227, R70, R219.reuse ;  /* 0x000000db46e37220 */ /* 0x080fe20000410000 */
[-C--:B------:R-:W-:Y:S01]  /*0fc0*/  FMUL.FTZ R132, R69, R218.reuse ;  /* 0x000000da45847220 */ /* 0x080fe20000410000 */
[----:B------:R-:W-:Y:S01]  /*0fd0*/  FADD.FTZ R180, R219, R180 ;  /* 0x000000b4dbb47221 */ /* 0x000fe20000010000 */
[----:B------:R-:W-:Y:S01]  /*0fe0*/  FFMA.FTZ R181, R141, R219, R181 ;  /* 0x000000db8db57223 */ /* 0x000fe200000100b5 */
[----:B------:R-:W-:Y:S01]  /*0ff0*/  FADD.FTZ R184, R218, R184 ;  /* 0x000000b8dab87221 */ /* 0x000fe20000010000 */
[----:B------:R-:W-:Y:S01]  /*1000*/  FFMA.FTZ R185, R135, R218, R185 ;  /* 0x000000da87b97223 */ /* 0x000fe200000100b9 */
[----:B------:R-:W-:Y:S01]  /*1010*/  FMUL.FTZ R231, R211, R116 ;  /* 0x00000074d3e77220 */ /* 0x000fe20000410000 */
[----:B------:R-:W-:Y:S01]  /*1020*/  FADD.FTZ R182, R228, R182 ;  /* 0x000000b6e4b67221 */ /* 0x000fe20000010000 */
[-C--:B------:R-:W-:Y:S01]  /*1030*/  FFMA.FTZ R183, R141, R228.reuse, R183 ;  /* 0x000000e48db77223 */ /* 0x080fe200000100b7 */
[----:B------:R-:W-:Y:S01]  /*1040*/  FFMA.FTZ R140, R46, R228, R227 ;  /* 0x000000e42e8c7223 */ /* 0x000fe200000100e3 */
[----:B------:R-:W-:Y:S01]  /*1050*/  SHF.L.U32 R134, R134, 0x10, RZ ;  /* 0x0000001086867819 */ /* 0x000fe200000006ff */
[----:B------:R-:W-:Y:S01]  /*1060*/  IMAD.U32 R230, R112, 0x10000, RZ ;  /* 0x0001000070e67824 */ /* 0x000fe200078e00ff */
[----:B------:R-:W-:Y:S01]  /*1070*/  PRMT R219, R108, 0x7632, R219 ;  /* 0x000076326cdb7816 */ /* 0x000fe200000000db */
[----:B------:R-:W-:Y:S01]  /*1080*/  FADD.FTZ R116, -R238, R223 ;  /* 0x000000dfee747221 */ /* 0x000fe20000010100 */
[----:B------:R-:W-:Y:S01]  /*1090*/  PRMT R218, R112, 0x7632, R218 ;  /* 0x0000763270da7816 */ /* 0x000fe200000000da */
[----:B------:R-:W-:Y:S01]  /*10a0*/  IMAD.U32 R225, R110, 0x10000, RZ ;  /* 0x000100006ee17824 */ /* 0x000fe200078e00ff */
[----:B------:R-:W-:-:S02]  /*10b0*/  PRMT R108, R111, 0x7632, R108 ;  /* 0x000076326f6c7816 */ /* 0x000fc4000000006c */
[----:B------:R-:W-:Y:S02]  /*10c0*/  SHF.L.U32 R233, R111, 0x10, RZ ;  /* 0x000000106fe97819 */ /* 0x000fe400000006ff */
[C---:B------:R-:W-:Y:S02]  /*10d0*/  PRMT R112, R113.reuse, 0x7632, R112 ;  /* 0x0000763271707816 */ /* 0x040fe40000000070 */
[----:B------:R-:W-:Y:S02]  /*10e0*/  SHF.L.U32 R228, R113, 0x10, RZ ;  /* 0x0000001071e47819 */ /* 0x000fe400000006ff */
[----:B------:R-:W-:Y:S02]  /*10f0*/  PRMT R232, R117, 0x7632, R232 ;  /* 0x0000763275e87816 */ /* 0x000fe400000000e8 */
[C---:B------:R-:W-:Y:S02]  /*1100*/  PRMT R111, R119.reuse, 0x7632, R111 ;  /* 0x00007632776f7816 */ /* 0x040fe4000000006f */
[----:B------:R-:W-:Y:S01]  /*1110*/  SHF.L.U32 R113, R119, 0x10, RZ ;  /* 0x0000001077717819 */ /* 0x000fe200000006ff */
[----:B------:R-:W-:Y:S01]  /*1120*/  FMUL.FTZ R119, R72, R222 ;  /* 0x000000de48777220 */ /* 0x000fe20000410000 */
[----:B------:R-:W-:Y:S01]  /*1130*/  SHF.L.U32 R117, R117, 0x10, RZ ;  /* 0x0000001075757819 */ /* 0x000fe200000006ff */
[----:B------:R-:W-:Y:S01]  /*1140*/  FMUL.FTZ R229, R211, R116 ;  /* 0x00000074d3e57220 */ /* 0x000fe20000410000 */
[----:B------:R-:W-:Y:S01]  /*1150*/  FADD.FTZ R186, R134, R186 ;  /* 0x000000ba86ba7221 */ /* 0x000fe20000010000 */
[-C--:B------:R-:W-:Y:S01]  /*1160*/  FFMA.FTZ R187, R135, R134.reuse, R187 ;  /* 0x0000008687bb7223 */ /* 0x080fe200000100bb */
[----:B------:R-:W-:Y:S01]  /*1170*/  FADD.FTZ R116, -R238, R225 ;  /* 0x000000e1ee747221 */ /* 0x000fe20000010100 */
[----:B------:R-:W-:Y:S01]  /*1180*/  FFMA.FTZ R134, R45, R134, R132 ;  /* 0x000000862d867223 */ /* 0x000fe20000010084 */
[----:B------:R-:W-:Y:S01]  /*1190*/  FADD.FTZ R174, R230, R174 ;  /* 0x000000aee6ae7221 */ /* 0x000fe20000010000 */
[----:B------:R-:W-:Y:S01]  /*11a0*/  FFMA.FTZ R175, R231, R230, R175 ;  /* 0x000000e6e7af7223 */ /* 0x000fe200000100af */
[-C--:B------:R-:W-:Y:S01]  /*11b0*/  FMUL.FTZ R132, R71, R224.reuse ;  /* 0x000000e047847220 */ /* 0x080fe20000410000 */
[----:B------:R-:W-:Y:S01]  /*11c0*/  FADD.FTZ R176, R224, R176 ;  /* 0x000000b0e0b07221 */ /* 0x000fe20000010000 */
[----:B------:R-:W-:Y:S01]  /*11d0*/  FFMA.FTZ R177, R133, R224, R177 ;  /* 0x000000e085b17223 */ /* 0x000fe200000100b1 */
[----:B------:R-:W-:Y:S01]  /*11e0*/  PRMT R217, R109, 0x7632, R217 ;  /* 0x000076326dd97816 */ /* 0x000fe200000000d9 */
[----:B------:R-:W-:Y:S01]  /*11f0*/  FFMA.FTZ R230, R48, R230, R119 ;  /* 0x000000e630e67223 */ /* 0x000fe20000010077 */
[C---:B------:R-:W-:Y:S01]  /*1200*/  PRMT R109, R115.reuse, 0x7632, R109 ;  /* 0x00007632736d7816 */ /* 0x040fe2000000006d */
[----:B------:R-:W-:Y:S01]  /*1210*/  FMUL.FTZ R119, R74, R117 ;  /* 0x000000754a777220 */ /* 0x000fe20000410000 */
[----:B------:R-:W-:Y:S01]  /*1220*/  SHF.L.U32 R224, R115, 0x10, RZ ;  /* 0x0000001073e07819 */ /* 0x000fe200000006ff */
[----:B------:R-:W-:-:S02]  /*1230*/  IMAD.U32 R115, R118, 0x10000, RZ ;  /* 0x0001000076737824 */ /* 0x000fc400078e00ff */
[----:B------:R-:W-:Y:S01]  /*1240*/  FMUL.FTZ R227, R211, R116 ;  /* 0x00000074d3e37220 */ /* 0x000fe20000410000 */
[----:B------:R-:W-:Y:S01]  /*1250*/  FADD.FTZ R116, -R238, R233 ;  /* 0x000000e9ee747221 */ /* 0x000fe20000010100 */
[----:B------:R-:W-:Y:S01]  /*1260*/  FADD.FTZ R192, R226, R192 ;  /* 0x000000c0e2c07221 */ /* 0x000fe20000010000 */
[----:B------:R-:W-:Y:S01]  /*1270*/  FFMA.FTZ R193, R137, R226, R193 ;  /* 0x000000e289c17223 */ /* 0x000fe200000100c1 */
[----:B------:R-:W-:Y:S01]  /*1280*/  FADD.FTZ R160, R228, R160 ;  /* 0x000000a0e4a07221 */ /* 0x000fe20000010000 */
[-C--:B------:R-:W-:Y:S01]  /*1290*/  FFMA.FTZ R161, R229, R228.reuse, R161 ;  /* 0x000000e4e5a17223 */ /* 0x080fe200000100a1 */
[----:B------:R-:W-:Y:S02]  /*12a0*/  IMAD.U32 R219, R219, 0x10000, RZ ;  /* 0x00010000dbdb7824 */ /* 0x000fe400078e00ff */
[----:B------:R-:W-:Y:S01]  /*12b0*/  FFMA.FTZ R228, R50, R228, R119 ;  /* 0x000000e432e47223 */ /* 0x000fe20000010077 */
[----:B------:R-:W-:Y:S01]  /*12c0*/  IMAD.U32 R226, R114, 0x10000, RZ ;  /* 0x0001000072e27824 */ /* 0x000fe200078e00ff */
[----:B------:R-:W-:Y:S01]  /*12d0*/  SHF.L.U32 R216, R216, 0x10, RZ ;  /* 0x00000010d8d87819 */ /* 0x000fe200000006ff */
[----:B------:R-:W-:Y:S01]  /*12e0*/  FMUL.FTZ R119, R76, R115 ;  /* 0x000000734c777220 */ /* 0x000fe20000410000 */
[----:B------:R-:W-:Y:S01]  /*12f0*/  FMUL.FTZ R225, R211, R116 ;  /* 0x00000074d3e17220 */ /* 0x000fe20000410000 */
[----:B------:R-:W-:Y:S01]  /*1300*/  FADD.FTZ R116, -R238, R219 ;  /* 0x000000dbee747221 */ /* 0x000fe20000010100 */
[----:B------:R-:W-:Y:S01]  /*1310*/  SHF.L.U32 R217, R217, 0x10, RZ ;  /* 0x00000010d9d97819 */ /* 0x000fe200000006ff */
[----:B------:R-:W-:Y:S01]  /*1320*/  FADD.FTZ R37, R226, R37 ;  /* 0x00000025e2257221 */ /* 0x000fe20000010000 */
[-C--:B------:R-:W-:Y:S01]  /*1330*/  FFMA.FTZ R153, R227, R226.reuse, R153 ;  /* 0x000000e2e3997223 */ /* 0x080fe20000010099 */
[----:B------:R-:W-:Y:S01]  /*1340*/  FFMA.FTZ R226, R52, R226, R119 ;  /* 0x000000e234e27223 */ /* 0x000fe20000010077 */
[----:B------:R-:W-:Y:S01]  /*1350*/  FADD.FTZ R178, R216, R178 ;  /* 0x000000b2d8b27221 */ /* 0x000fe20000010000 */
[-C--:B------:R-:W-:Y:S01]  /*1360*/  FFMA.FTZ R179, R133, R216.reuse, R179 ;  /* 0x000000d885b37223 */ /* 0x080fe200000100b3 */
[----:B------:R-:W-:Y:S01]  /*1370*/  FFMA.FTZ R132, R47, R216, R132 ;  /* 0x000000d82f847223 */ /* 0x000fe20000010084 */
[----:B------:R-:W-:Y:S01]  /*1380*/  FMUL.FTZ R119, R78, R113 ;  /* 0x000000714e777220 */ /* 0x000fe20000410000 */
[----:B------:R-:W-:Y:S01]  /*1390*/  PRMT R216, R110, 0x7632, R216 ;  /* 0x000076326ed87816 */ /* 0x000fe200000000d8 */
[----:B------:R-:W-:Y:S01]  /*13a0*/  FMUL.FTZ R223, R211, R116 ;  /* 0x00000074d3df7220 */ /* 0x000fe20000410000 */
[----:B------:R-:W-:-:S02]  /*13b0*/  IMAD.U32 R232, R232, 0x10000, RZ ;  /* 0x00010000e8e87824 */ /* 0x000fc400078e00ff */
[----:B------:R-:W-:Y:S01]  /*13c0*/  FADD.FTZ R116, -R238, R217 ;  /* 0x000000d9ee747221 */ /* 0x000fe20000010100 */
[----:B------:R-:W-:Y:S01]  /*13d0*/  PRMT R110, R114, 0x7632, R110 ;  /* 0x00007632726e7816 */ /* 0x000fe2000000006e */
[----:B------:R-:W-:Y:S01]  /*13e0*/  FADD.FTZ R35, R224, R35 ;  /* 0x00000023e0237221 */ /* 0x000fe20000010000 */
[-C--:B------:R-:W-:Y:S01]  /*13f0*/  FFMA.FTZ R151, R225, R224.reuse, R151 ;  /* 0x000000e0e1977223 */ /* 0x080fe20000010097 */
[----:B------:R-:W-:Y:S01]  /*1400*/  PRMT R114, R118, 0x7632, R114 ;  /* 0x0000763276727816 */ /* 0x000fe20000000072 */
[----:B------:R-:W-:Y:S01]  /*1410*/  FFMA.FTZ R224, R54, R224, R119 ;  /* 0x000000e036e07223 */ /* 0x000fe20000010077 */
[----:B------:R-:W-:Y:S01]  /*1420*/  SHF.L.U32 R234, R220, 0x10, RZ ;  /* 0x00000010dcea7819 */ /* 0x000fe200000006ff */
[----:B------:R-:W-:Y:S01]  /*1430*/  FADD.FTZ R158, R117, R158 ;  /* 0x0000009e759e7221 */ /* 0x000fe20000010000 */
[----:B------:R-:W-:Y:S01]  /*1440*/  FFMA.FTZ R159, R229, R117, R159 ;  /* 0x00000075e59f7223 */ /* 0x000fe2000001009f */
[----:B------:R-:W-:Y:S01]  /*1450*/  SHF.L.U32 R112, R112, 0x10, RZ ;  /* 0x0000001070707819 */ /* 0x000fe200000006ff */
[----:B------:R-:W-:Y:S01]  /*1460*/  FMUL.FTZ R221, R211, R116 ;  /* 0x00000074d3dd7220 */ /* 0x000fe20000410000 */
[----:B------:R-:W-:Y:S01]  /*1470*/  FMUL.FTZ R220, R75, R232 ;  /* 0x000000e84bdc7220 */ /* 0x000fe20000410000 */
[----:B------:R-:W-:Y:S01]  /*1480*/  IMAD.U32 R117, R216, 0x10000, RZ ;  /* 0x00010000d8757824 */ /* 0x000fe200078e00ff */
[----:B------:R-:W0:Y:S01]  /*1490*/  @P0 LDC.64 R118, c[0x0][0x3b8] ;  /* 0x0000ee00ff760b82 */ /* 0x000e220000000a00 */
[----:B------:R-:W-:Y:S01]  /*14a0*/  FADD.FTZ R156, R112, R156 ;  /* 0x0000009c709c7221 */ /* 0x000fe20000010000 */
[-C--:B------:R-:W-:Y:S01]  /*14b0*/  FFMA.FTZ R157, R221, R112.reuse, R157 ;  /* 0x00000070dd9d7223 */ /* 0x080fe2000001009d */
[----:B------:R-:W-:Y:S01]  /*14c0*/  FFMA.FTZ R220, R51, R112, R220 ;  /* 0x0000007033dc7223 */ /* 0x000fe200000100dc */
[----:B------:R-:W-:Y:S01]  /*14d0*/  FADD.FTZ R112, -R238, R117 ;  /* 0x00000075ee707221 */ /* 0x000fe20000010100 */
[----:B------:R-:W-:-:S03]  /*14e0*/  FADD.FTZ R16, R113, R16 ;  /* 0x0000001071107221 */ /* 0x000fc60000010000 */
[----:B------:R-:W1:Y:S01]  /*14f0*/  @P0 LDC.64 R116, c[0x0][0x3b8] ;  /* 0x0000ee00ff740b82 */ /* 0x000e620000000a00 */
[----:B------:R-:W-:Y:S01]  /*1500*/  FFMA.FTZ R4, R225, R113, R4 ;  /* 0x00000071e1047223 */ /* 0x000fe20000010004 */
[----:B------:R-:W-:Y:S01]  /*1510*/  SHF.L.U32 R113, R108, 0x10, RZ ;  /* 0x000000106c717819 */ /* 0x000fe200000006ff */
[----:B------:R-:W-:Y:S01]  /*1520*/  FADD.FTZ R14, R115, R14 ;  /* 0x0000000e730e7221 */ /* 0x000fe20000010000 */
[----:B------:R-:W-:Y:S01]  /*1530*/  SHF.L.U32 R236, R114, 0x10, RZ ;  /* 0x0000001072ec7819 */ /* 0x000fe200000006ff */
[----:B------:R-:W-:-:S03]  /*1540*/  FFMA.FTZ R2, R227, R115, R2 ;  /* 0x00000073e3027223 */ /* 0x000fc60000010002 */
[----:B------:R-:W2:Y:S01]  /*1550*/  @P2 LDC.64 R114, c[0x0][0x438] ;  /* 0x00010e00ff722b82 */ /* 0x000ea20000000a00 */
[----:B------:R-:W-:Y:S01]  /*1560*/  FADD.FTZ R216, -R238, R113 ;  /* 0x00000071eed87221 */ /* 0x000fe20000010100 */
[----:B------:R-:W-:Y:S02]  /*1570*/  IMAD.U32 R108, R111, 0x10000, RZ ;  /* 0x000100006f6c7824 */ /* 0x000fe400078e00ff */
[----:B------:R-:W-:Y:S01]  /*1580*/  FADD.FTZ R172, R222, R172 ;  /* 0x000000acdeac7221 */ /* 0x000fe20000010000 */
[----:B------:R-:W-:Y:S01]  /*1590*/  FFMA.FTZ R173, R231, R222, R173 ;  /* 0x000000dee7ad7223 */ /* 0x000fe200000100ad */
[----:B------:R-:W-:Y:S02]  /*15a0*/  IMAD.U32 R218, R218, 0x10000, RZ ;  /* 0x00010000dada7824 */ /* 0x000fe400078e00ff */
[----:B------:R-:W-:Y:S01]  /*15b0*/  FMUL.FTZ R222, R73, R234 ;  /* 0x000000ea49de7220 */ /* 0x000fe20000410000 */
[----:B------:R-:W-:Y:S01]  /*15c0*/  SHF.L.U32 R109, R109, 0x10, RZ ;  /* 0x000000106d6d7819 */ /* 0x000fe200000006ff */
[----:B------:R-:W-:Y:S01]  /*15d0*/  FMUL.FTZ R217, R211, R216 ;  /* 0x000000d8d3d97220 */ /* 0x000fe20000410000 */
[----:B------:R-:W-:Y:S01]  /*15e0*/  FMUL.FTZ R216, R79, R108 ;  /* 0x0000006c4fd87220 */ /* 0x000fe20000410000 */
[----:B------:R-:W-:Y:S01]  /*15f0*/  FADD.FTZ R164, R218, R164 ;  /* 0x000000a4daa47221 */ /* 0x000fe20000010000 */
[-C--:B------:R-:W-:Y:S01]  /*1600*/  FFMA.FTZ R165, R223, R218.reuse, R165 ;  /* 0x000000dadfa57223 */ /* 0x080fe200000100a5 */
[----:B------:R-:W-:Y:S01]  /*1610*/  FFMA.FTZ R222, R49, R218, R222 ;  /* 0x000000da31de7223 */ /* 0x000fe200000100de */
[----:B------:R-:W-:-:S02]  /*1620*/  IMAD.U32 R110, R110, 0x10000, RZ ;  /* 0x000100006e6e7824 */ /* 0x000fc400078e00ff */
[----:B------:R-:W-:Y:S01]  /*1630*/  FMUL.FTZ R219, R211, R112 ;  /* 0x00000070d3db7220 */ /* 0x000fe20000410000 */
[----:B------:R-:W-:Y:S01]  /*1640*/  FMUL.FTZ R218, R77, R236 ;  /* 0x000000ec4dda7220 */ /* 0x000fe20000410000 */
[----:B------:R-:W-:Y:S01]  /*1650*/  FADD.FTZ R34, R109, R34 ;  /* 0x000000226d227221 */ /* 0x000fe20000010000 */
[-C--:B------:R-:W-:Y:S01]  /*1660*/  FFMA.FTZ R150, R217, R109.reuse, R150 ;  /* 0x0000006dd9967223 */ /* 0x080fe20000010096 */
[----:B------:R-:W-:Y:S01]  /*1670*/  FFMA.FTZ R216, R55, R109, R216 ;  /* 0x0000006d37d87223 */ /* 0x000fe200000100d8 */
[----:B0-----:R-:W-:Y:S01]  /*1680*/  @P0 IMAD.WIDE.U32 R118, R212, 0x8, R118 ;  /* 0x00000008d4760825 */ /* 0x001fe200078e0076 */
[----:B------:R-:W-:-:S03]  /*1690*/  PRMT R109, R120, 0x7632, R109 ;  /* 0x00007632786d7816 */ /* 0x000fc6000000006d */
[----:B------:R-:W-:Y:S01]  /*16a0*/  IMAD.U32 R233, R120, 0x10000, RZ ;  /* 0x0001000078e97824 */ /* 0x000fe200078e00ff */
[----:B------:R-:W-:Y:S01]  /*16b0*/  PRMT R120, R121, 0x7632, R120 ;  /* 0x0000763279787816 */ /* 0x000fe20000000078 */
[----:B------:R-:W-:Y:S01]  /*16c0*/  FADD.FTZ R36, R110, R36 ;  /* 0x000000246e247221 */ /* 0x000fe20000010000 */
[-C--:B------:R-:W-:Y:S01]  /*16d0*/  FFMA.FTZ R152, R219, R110.reuse, R152 ;  /* 0x0000006edb987223 */ /* 0x080fe20000010098 */
[----:B------:R-:W-:Y:S01]  /*16e0*/  FFMA.FTZ R218, R53, R110, R218 ;  /* 0x0000006e35da7223 */ /* 0x000fe200000100da */
[----:B------:R-:W-:Y:S01]  /*16f0*/  FADD.FTZ R162, R234, R162 ;  /* 0x000000a2eaa27221 */ /* 0x000fe20000010000 */
[----:B------:R-:W-:Y:S01]  /*1700*/  FFMA.FTZ R163, R223, R234, R163 ;  /* 0x000000eadfa37223 */ /* 0x000fe200000100a3 */
[----:B------:R-:W0:Y:S01]  /*1710*/  @P0 LDC.64 R110, c[0x0][0x3b8] ;  /* 0x0000ee00ff6e0b82 */ /* 0x000e220000000a00 */
[----:B------:R3:W5:Y:S01]  /*1720*/  @P0 LDG.E.64 R166, desc[UR10][R118.64] ;  /* 0x0000000a76a60981 */ /* 0x000762000c1e1b00 */
[----:B-1----:R-:W-:Y:S01]  /*1730*/  @P0 IMAD.WIDE.U32 R116, R210, 0x8, R116 ;  /* 0x00000008d2740825 */ /* 0x002fe200078e0074 */
[----:B------:R-:W-:-:S02]  /*1740*/  PRMT R234, R123, 0x7632, R234 ;  /* 0x000076327bea7816 */ /* 0x000fc400000000ea */
[----:B------:R-:W-:Y:S02]  /*1750*/  SHF.L.U32 R237, R123, 0x10, RZ ;  /* 0x000000107bed7819 */ /* 0x000fe400000006ff */
[----:B------:R-:W-:Y:S01]  /*1760*/  SHF.L.U32 R123, R234, 0x10, RZ ;  /* 0x00000010ea7b7819 */ /* 0x000fe200000006ff */
[----:B------:R-:W1:Y:S01]  /*1770*/  @P2 LDC.64 R112, c[0x0][0x438] ;  /* 0x00010e00ff702b82 */ /* 0x000e620000000a00 */
[----:B------:R4:W5:Y:S01]  /*1780*/  @P0 LDG.E.64 R168, desc[UR10][R116.64] ;  /* 0x0000000a74a80981 */ /* 0x000962000c1e1b00 */
[----:B---3--:R-:W-:Y:S01]  /*1790*/  SHF.L.U32 R119, R120, 0x10, RZ ;  /* 0x0000001078777819 */ /* 0x008fe200000006ff */
[----:B--2---:R-:W-:-:S04]  /*17a0*/  @P2 IMAD.WIDE.U32 R114, R212, 0x10, R114 ;  /* 0x00000010d4722825 */ /* 0x004fc800078e0072 */
[----:B------:R-:W-:Y:S01]  /*17b0*/  FADD.FTZ R234, -R238, R119 ;  /* 0x00000077eeea7221 */ /* 0x000fe20000010100 */
[----:B------:R-:W-:Y:S01]  /*17c0*/  FADD.FTZ R119, RZ, R215 ;  /* 0x000000d7ff777221 */ /* 0x000fe20000010000 */
[----:B------:R2:W5:Y:S01]  /*17d0*/  @P2 LDG.E.128 R100, desc[UR10][R114.64] ;  /* 0x0000000a72642981 */ /* 0x000562000c1e1d00 */
[----:B----4-:R-:W3:Y:S02]  /*17e0*/  @P2 LDC.64 R116, c[0x0][0x438] ;  /* 0x00010e00ff742b82 */ /* 0x010ee40000000a00 */
[----:B------:R-:W-:-:S04]  /*17f0*/  FADD.FTZ R118, R138, R119 ;  /* 0x000000778a767221 */ /* 0x000fc80000010000 */
[----:B------:R-:W-:Y:S02]  /*1800*/  FADD.FTZ R119, R213, R118 ;  /* 0x00000076d5777221 */ /* 0x000fe40000010000 */
[----:B--2---:R-:W2:Y:S02]  /*1810*/  LDC.64 R114, c[0x0][0x3b0] ;  /* 0x0000ec00ff727b82 */ /* 0x004ea40000000a00 */
[----:B------:R-:W-:Y:S01]  /*1820*/  FADD.FTZ R119, R136, R119 ;  /* 0x0000007788777221 */ /* 0x000fe20000010000 */
[----:B------:R-:W-:Y:S01]  /*1830*/  FADD.FTZ R154, R232, R154 ;  /* 0x0000009ae89a7221 */ /* 0x000fe20000010000 */
[----:B------:R-:W-:Y:S01]  /*1840*/  FFMA.FTZ R155, R221, R232, R155 ;  /* 0x000000e8dd9b7223 */ /* 0x000fe2000001009b */
[----:B------:R-:W-:Y:S01]  /*1850*/  SHF.L.U32 R121, R121, 0x10, RZ ;  /* 0x0000001079797819 */ /* 0x000fe200000006ff */
[----:B------:R-:W-:Y:S01]  /*1860*/  FADD.FTZ R119, R142, R119 ;  /* 0x000000778e777221 */ /* 0x000fe20000010000 */
[----:B------:R-:W-:Y:S01]  /*1870*/  PRMT R232, R122, 0x7632, R232 ;  /* 0x000076327ae87816 */ /* 0x000fe200000000e8 */
[----:B0-----:R-:W-:-:S04]  /*1880*/  @P0 IMAD.WIDE.U32 R110, R207, 0x8, R110 ;  /* 0x00000008cf6e0825 */ /* 0x001fc800078e006e */
[----:B------:R-:W-:Y:S01]  /*1890*/  FFMA.FTZ R118, R0, R215, RZ ;  /* 0x000000d700767223 */ /* 0x000fe200000100ff */
[----:B------:R-:W-:Y:S01]  /*18a0*/  FADD.FTZ R119, R134, R119 ;  /* 0x0000007786777221 */ /* 0x000fe20000010000 */
[----:B------:R-:W-:Y:S02]  /*18b0*/  IMAD.U32 R235, R122, 0x10000, RZ ;  /* 0x000100007aeb7824 */ /* 0x000fe400078e00ff */
[C---:B------:R-:W-:Y:S01]  /*18c0*/  FADD.FTZ R122, -R238.reuse, R233 ;  /* 0x000000e9ee7a7221 */ /* 0x040fe20000010100 */
[----:B------:R-:W-:Y:S01]  /*18d0*/  FADD.FTZ R233, -R238, R121 ;  /* 0x00000079eee97221 */ /* 0x000fe20000010100 */
[----:B------:R-:W-:Y:S01]  /*18e0*/  IMAD.U32 R109, R109, 0x10000, RZ ;  /* 0x000100006d6d7824 */ /* 0x000fe200078e00ff */
[----:B------:R0:W5:Y:S01]  /*18f0*/  @P0 LDG.E.64 R170, desc[UR10][R110.64] ;  /* 0x0000000a6eaa0981 */ /* 0x000162000c1e1b00 */
[----:B------:R-:W-:Y:S01]  /*1900*/  IMAD.U32 R121, R232, 0x10000, RZ ;  /* 0x00010000e8797824 */ /* 0x000fe200078e00ff */
[----:B------:R-:W-:Y:S01]  /*1910*/  PRMT R120, R125, 0x7632, R120 ;  /* 0x000076327d787816 */ /* 0x000fe20000000078 */
[----:B-1----:R-:W-:-:S04]  /*1920*/  @P2 IMAD.WIDE.U32 R112, R210, 0x10, R112 ;  /* 0x00000010d2702825 */ /* 0x002fc800078e0070 */
[----:B------:R-:W-:Y:S01]  /*1930*/  FADD.FTZ R15, R236, R15 ;  /* 0x0000000fec0f7221 */ /* 0x000fe20000010000 */
[----:B------:R-:W-:Y:S01]  /*1940*/  FFMA.FTZ R3, R219, R236, R3 ;  /* 0x000000ecdb037223 */ /* 0x000fe20000010003 */
[----:B------:R-:W-:Y:S01]  /*1950*/  FADD.FTZ R235, -R238, R235 ;  /* 0x000000ebeeeb7221 */ /* 0x000fe20000010100 */
[----:B---3--:R-:W-:-:S04]  /*1960*/  @P2 IMAD.WIDE.U32 R116, R207, 0x10, R116 ;  /* 0x00000010cf742825 */ /* 0x008fc800078e0074 */
[----:B------:R-:W-:Y:S01]  /*1970*/  FADD.FTZ R237, -R238, R237 ;  /* 0x000000edeeed7221 */ /* 0x000fe20000010100 */
[----:B0-----:R-:W-:Y:S01]  /*1980*/  SHF.L.U32 R111, R125, 0x10, RZ ;  /* 0x000000107d6f7819 */ /* 0x001fe200000006ff */
[----:B------:R-:W-:Y:S01]  /*1990*/  FADD.FTZ R125, R140, R119 ;  /* 0x000000778c7d7221 */ /* 0x000fe20000010000 */
[C---:B------:R-:W-:Y:S01]  /*19a0*/  FADD.FTZ R109, -R238.reuse, R109 ;  /* 0x0000006dee6d7221 */ /* 0x040fe20000010100 */
[C---:B------:R-:W-:Y:S01]  /*19b0*/  FADD.FTZ R236, -R238.reuse, R121 ;  /* 0x00000079eeec7221 */ /* 0x040fe20000010100 */
[----:B------:R-:W-:Y:S01]  /*19c0*/  FFMA.FTZ R119, R139, R138, R118 ;  /* 0x0000008a8b777223 */ /* 0x000fe20000010076 */
[--C-:B------:R-:W-:Y:S01]  /*19d0*/  FADD.FTZ R238, -R238, R123.reuse ;  /* 0x0000007beeee7221 */ /* 0x100fe20000010100 */
[----:B------:R0:W5:Y:S01]  /*19e0*/  @P2 LDG.E.128 R96, desc[UR10][R112.64] ;  /* 0x0000000a70602981 */ /* 0x000162000c1e1d00 */
[C---:B------:R-:W-:Y:S01]  /*19f0*/  PRMT R123, R124.reuse, 0x7632, R123 ;  /* 0x000076327c7b7816 */ /* 0x040fe2000000007b */
[----:B------:R-:W-:Y:S01]  /*1a00*/  IMAD.U32 R110, R124, 0x10000, RZ ;  /* 0x000100007c6e7824 */ /* 0x000fe200078e00ff */
[----:B------:R-:W-:Y:S01]  /*1a10*/  PRMT R124, R126, 0x7632, R124 ;  /* 0x000076327e7c7816 */ /* 0x000fe2000000007c */
[----:B------:R1:W5:Y:S01]  /*1a20*/  @P2 LDG.E.128 R104, desc[UR10][R116.64] ;  /* 0x0000000a74682981 */ /* 0x000362000c1e1d00 */
[----:B--2---:R-:W-:-:S04]  /*1a30*/  IMAD.WIDE.U32 R248, R212, 0x8, R114 ;  /* 0x00000008d4f87825 */ /* 0x004fc800078e0072 */
[----:B0-----:R-:W-:Y:S02]  /*1a40*/  IMAD.U32 R112, R126, 0x10000, RZ ;  /* 0x000100007e707824 */ /* 0x001fe400078e00ff */
[----:B------:R-:W-:Y:S01]  /*1a50*/  FFMA.FTZ R126, R214, R213, R119 ;  /* 0x000000d5d67e7223 */ /* 0x000fe20000010077 */
[--C-:B------:R-:W-:Y:S01]  /*1a60*/  IMAD.WIDE.U32 R118, R210, 0x8, R114.reuse ;  /* 0x00000008d2767825 */ /* 0x100fe200078e0072 */
[----:B------:R-:W5:Y:S03]  /*1a70*/  LDG.E.64 R248, desc[UR10][R248.64] ;  /* 0x0000000af8f87981 */ /* 0x000f66000c1e1b00 */
[----:B-1----:R-:W-:Y:S02]  /*1a80*/  IMAD.WIDE.U32 R116, R207, 0x8, R114 ;  /* 0x00000008cf747825 */ /* 0x002fe400078e0072 */
[----:B------:R-:W5:Y:S04]  /*1a90*/  LDG.E.64 R118, desc[UR10][R118.64] ;  /* 0x0000000a76767981 */ /* 0x000f68000c1e1b00 */
[----:B------:R-:W5:Y:S01]  /*1aa0*/  LDG.E.64 R116, desc[UR10][R116.64] ;  /* 0x0000000a74747981 */ /* 0x000f62000c1e1b00 */
[----:B------:R-:W-:Y:S01]  /*1ab0*/  FADD.FTZ R125, R132, R125 ;  /* 0x0000007d847d7221 */ /* 0x000fe20000010000 */
[----:B------:R-:W-:-:S03]  /*1ac0*/  FFMA.FTZ R126, R137, R136, R126 ;  /* 0x00000088897e7223 */ /* 0x000fc6000001007e */
[----:B------:R-:W-:Y:S01]  /*1ad0*/  FADD.FTZ R125, R230, R125 ;  /* 0x0000007de67d7221 */ /* 0x000fe20000010000 */
[----:B------:R-:W-:-:S03]  /*1ae0*/  FFMA.FTZ R126, R143, R142, R126 ;  /* 0x0000008e8f7e7223 */ /* 0x000fc6000001007e */
[----:B------:R-:W-:Y:S01]  /*1af0*/  FADD.FTZ R125, R222, R125 ;  /* 0x0000007dde7d7221 */ /* 0x000fe20000010000 */
[----:B------:R-:W-:-:S03]  /*1b00*/  FFMA.FTZ R126, R135, R134, R126 ;  /* 0x00000086877e7223 */ /* 0x000fc6000001007e */
[----:B------:R-:W-:Y:S01]  /*1b10*/  FADD.FTZ R125, R228, R125 ;  /* 0x0000007de47d7221 */ /* 0x000fe20000010000 */
[----:B------:R-:W-:-:S03]  /*1b20*/  FFMA.FTZ R126, R141, R140, R126 ;  /* 0x0000008c8d7e7223 */ /* 0x000fc6000001007e */
[----:B------:R-:W-:Y:S01]  /*1b30*/  FADD.FTZ R125, R220, R125 ;  /* 0x0000007ddc7d7221 */ /* 0x000fe20000010000 */
[----:B------:R-:W-:-:S03]  /*1b40*/  PRMT R243, R128, 0x7632, R243 ;  /* 0x0000763280f37816 */ /* 0x000fc600000000f3 */
[----:B------:R-:W-:Y:S01]  /*1b50*/  FADD.FTZ R125, R226, R125 ;  /* 0x0000007de27d7221 */ /* 0x000fe20000010000 */
[----:B------:R-:W-:Y:S01]  /*1b60*/  FFMA.FTZ R126, R133, R132, R126 ;  /* 0x00000084857e7223 */ /* 0x000fe2000001007e */
[----:B------:R-:W-:Y:S02]  /*1b70*/  IMAD.U32 R239, R128, 0x10000, RZ ;  /* 0x0001000080ef7824 */ /* 0x000fe400078e00ff */
[----:B------:R-:W-:Y:S01]  /*1b80*/  FADD.FTZ R125, R218, R125 ;  /* 0x0000007dda7d7221 */ /* 0x000fe20000010000 */
[----:B------:R-:W-:Y:S02]  /*1b90*/  IMAD.U32 R115, R123, 0x10000, RZ ;  /* 0x000100007b737824 */ /* 0x000fe400078e00ff */
[----:B------:R-:W-:Y:S01]  /*1ba0*/  FFMA.FTZ R126, R231, R230, R126 ;  /* 0x000000e6e77e7223 */ /* 0x000fe2000001007e */
[----:B------:R-:W-:Y:S02]  /*1bb0*/  IMAD.U32 R243, R243, 0x10000, RZ ;  /* 0x00010000f3f37824 */ /* 0x000fe400078e00ff */
[----:B------:R-:W-:Y:S01]  /*1bc0*/  FMUL.FTZ R123, R80, R239 ;  /* 0x000000ef507b7220 */ /* 0x000fe20000410000 */
[----:B------:R-:W-:Y:S01]  /*1bd0*/  FADD.FTZ R125, R224, R125 ;  /* 0x0000007de07d7221 */ /* 0x000fe20000010000 */
[----:B------:R-:W-:Y:S01]  /*1be0*/  PRMT R244, R129, 0x7632, R244 ;  /* 0x0000763281f47816 */ /* 0x000fe200000000f4 */
[----:B------:R-:W-:Y:S01]  /*1bf0*/  FFMA.FTZ R126, R223, R222, R126 ;  /* 0x000000dedf7e7223 */ /* 0x000fe2000001007e */
[----:B------:R-:W-:Y:S01]  /*1c00*/  SHF.L.U32 R114, R120, 0x10, RZ ;  /* 0x0000001078727819 */ /* 0x000fe200000006ff */
[----:B------:R-:W-:Y:S01]  /*1c10*/  IMAD.U32 R120, R124, 0x10000, RZ ;  /* 0x000100007c787824 */ /* 0x000fe200078e00ff */
[----:B------:R-:W-:Y:S01]  /*1c20*/  SHF.L.U32 R240, R129, 0x10, RZ ;  /* 0x0000001081f07819 */ /* 0x000fe200000006ff */
[----:B------:R-:W-:Y:S01]  /*1c30*/  FFMA.FTZ R123, R56, R110, R123 ;  /* 0x0000006e387b7223 */ /* 0x000fe2000001007b */
[----:B------:R-:W-:Y:S01]  /*1c40*/  FMUL.FTZ R124, R81, R243 ;  /* 0x000000f3517c7220 */ /* 0x000fe20000410000 */
[----:B------:R-:W-:Y:S01]  /*1c50*/  FADD.FTZ R128, R216, R125 ;  /* 0x0000007dd8807221 */ /* 0x000fe20000010000 */
[----:B------:R-:W-:Y:S01]  /*1c60*/  SHF.L.U32 R244, R244, 0x10, RZ ;  /* 0x00000010f4f47819 */ /* 0x000fe200000006ff */
[----:B------:R-:W-:Y:S01]  /*1c70*/  FFMA.FTZ R126, R229, R228, R126 ;  /* 0x000000e4e57e7223 */ /* 0x000fe2000001007e */
[----:B------:R-:W-:Y:S01]  /*1c80*/  PRMT R121, R127, 0x7632, R121 ;  /* 0x000076327f797816 */ /* 0x000fe20000000079 */
[----:B------:R-:W-:Y:S01]  /*1c90*/  FFMA.FTZ R124, R57, R115, R124 ;  /* 0x00000073397c7223 */ /* 0x000fe2000001007c */
[----:B------:R-:W-:Y:S01]  /*1ca0*/  SHF.L.U32 R113, R127, 0x10, RZ ;  /* 0x000000107f717819 */ /* 0x000fe200000006ff */
[----:B------:R-:W-:Y:S01]  /*1cb0*/  FADD.FTZ R127, R123, R128 ;  /* 0x000000807b7f7221 */ /* 0x000fe20000010000 */
[----:B------:R-:W-:Y:S01]  /*1cc0*/  FMUL.FTZ R125, R82, R240 ;  /* 0x000000f0527d7220 */ /* 0x000fe20000410000 */
[C---:B------:R-:W-:Y:S01]  /*1cd0*/  PRMT R245, R130.reuse, 0x7632, R245 ;  /* 0x0000763282f57816 */ /* 0x040fe200000000f5 */
[----:B------:R-:W-:-:S02]  /*1ce0*/  IMAD.U32 R241, R130, 0x10000, RZ ;  /* 0x0001000082f17824 */ /* 0x000fc400078e00ff */
[----:B------:R-:W-:Y:S01]  /*1cf0*/  FMUL.FTZ R130, R83, R244 ;  /* 0x000000f453827220 */ /* 0x000fe20000410000 */
[----:B------:R-:W-:Y:S01]  /*1d00*/  FFMA.FTZ R128, R221, R220, R126 ;  /* 0x000000dcdd807223 */ /* 0x000fe2000001007e */
[----:B------:R-:W-:Y:S01]  /*1d10*/  FFMA.FTZ R125, R58, R111, R125 ;  /* 0x0000006f3a7d7223 */ /* 0x000fe2000001007d */
[----:B------:R-:W-:Y:S01]  /*1d20*/  FADD.FTZ R232, R127, R124 ;  /* 0x0000007c7fe87221 */ /* 0x000fe20000010000 */
[----:B------:R-:W-:Y:S01]  /*1d30*/  PRMT R246, R131, 0x7632, R246 ;  /* 0x0000763283f67816 */ /* 0x000fe200000000f6 */
[----:B------:R-:W-:Y:S01]  /*1d40*/  FFMA.FTZ R126, R59, R114, R130 ;  /* 0x000000723b7e7223 */ /* 0x000fe20000010082 */
[----:B------:R-:W-:Y:S01]  /*1d50*/  SHF.L.U32 R242, R131, 0x10, RZ ;  /* 0x0000001083f27819 */ /* 0x000fe200000006ff */
[----:B------:R-:W-:Y:S01]  /*1d60*/  FFMA.FTZ R130, R227, R226, R128 ;  /* 0x000000e2e3827223 */ /* 0x000fe20000010080 */
[----:B------:R-:W-:Y:S01]  /*1d70*/  FMUL.FTZ R131, R84, R241 ;  /* 0x000000f154837220 */ /* 0x000fe20000410000 */
[----:B------:R-:W-:Y:S02]  /*1d80*/  IMAD.U32 R245, R245, 0x10000, RZ ;  /* 0x00010000f5f57824 */ /* 0x000fe400078e00ff */
[----:B------:R-:W-:Y:S01]  /*1d90*/  FADD.FTZ R129, R232, R125 ;  /* 0x0000007de8817221 */ /* 0x000fe20000010000 */
[----:B------:R-:W-:Y:S01]  /*1da0*/  FFMA.FTZ R130, R219, R218, R130 ;  /* 0x000000dadb827223 */ /* 0x000fe20000010082 */
[----:B------:R-:W-:Y:S01]  /*1db0*/  FFMA.FTZ R128, R60, R112, R131 ;  /* 0x000000703c807223 */ /* 0x000fe20000010083 */
[----:B------:R-:W-:Y:S01]  /*1dc0*/  FMUL.FTZ R232, R85, R245 ;  /* 0x000000f555e87220 */ /* 0x000fe20000410000 */
[----:B------:R-:W-:Y:S01]  /*1dd0*/  FADD.FTZ R131, R129, R126 ;  /* 0x0000007e81837221 */ /* 0x000fe20000010000 */
[----:B------:R-:W-:Y:S01]  /*1de0*/  FMUL.FTZ R127, R211, R122 ;  /* 0x0000007ad37f7220 */ /* 0x000fe20000410000 */
[----:B------:R-:W-:Y:S01]  /*1df0*/  SHF.L.U32 R246, R246, 0x10, RZ ;  /* 0x00000010f6f67819 */ /* 0x000fe200000006ff */
[----:B------:R-:W-:Y:S01]  /*1e00*/  FFMA.FTZ R122, R225, R224, R130 ;  /* 0x000000e0e17a7223 */ /* 0x000fe20000010082 */
[----:B------:R-:W-:Y:S01]  /*1e10*/  FMUL.FTZ R129, R86, R242 ;  /* 0x000000f256817220 */ /* 0x000fe20000410000 */
[----:B------:R-:W-:Y:S01]  /*1e20*/  FFMA.FTZ R130, R61, R120, R232 ;  /* 0x000000783d827223 */ /* 0x000fe200000100e8 */
[----:B------:R-:W-:Y:S01]  /*1e30*/  FADD.FTZ R131, R131, R128 ;  /* 0x0000008083837221 */ /* 0x000fe20000010000 */
[----:B------:R-:W-:Y:S01]  /*1e40*/  SHF.L.U32 R121, R121, 0x10, RZ ;  /* 0x0000001079797819 */ /* 0x000fe200000006ff */
[----:B------:R-:W-:Y:S01]  /*1e50*/  FFMA.FTZ R122, R217, R216, R122 ;  /* 0x000000d8d97a7223 */ /* 0x000fe2000001007a */
[----:B------:R-:W-:Y:S01]  /*1e60*/  FFMA.FTZ R129, R62, R113, R129 ;  /* 0x000000713e817223 */ /* 0x000fe20000010081 */
[----:B------:R-:W-:Y:S01]  /*1e70*/  FMUL.FTZ R232, R87, R246 ;  /* 0x000000f657e87220 */ /* 0x000fe20000410000 */
[----:B------:R-:W-:Y:S01]  /*1e80*/  FADD.FTZ R250, R131, R130 ;  /* 0x0000008283fa7221 */ /* 0x000fe20000010000 */
[----:B------:R-:W-:Y:S01]  /*1e90*/  FMUL.FTZ R131, R211, R109 ;  /* 0x0000006dd3837220 */ /* 0x000fe20000410000 */
        /* <DEDUP_REMOVED lines=51> */
.L_x_831:
[----:B------:R-:W-:Y:S05]  /*21d0*/  BSYNC.RECONVERGENT B0 ;  /* 0x0000000000007941 */ /* 0x000fea0003800200 */
.L_x_830:
        /* <DEDUP_REMOVED lines=70> */
[-CC-:B------:R-:W-:Y:S01]  /*2640*/  FFMA.FTZ R133, R133, R240.reuse, R242.reuse ;  /* 0x000000f085857223 */ /* 0x180fe200000100f2 */
        /* <DEDUP_REMOVED lines=50> */
.L_x_834:
[-CC-:B------:R-:W-:Y:S01]  /*2970*/  FFMA.FTZ R143, R143, R240.reuse, R242.reuse ;  /* 0x000000f08f8f7223 */ /* 0x180fe200000100f2 */
[-CC-:B------:R-:W-:Y:S01]  /*2980*/  FFMA.FTZ R135, R135, R240.reuse, R242.reuse ;  /* 0x000000f087877223 */ /* 0x180fe200000100f2 */
[-CC-:B------:R-:W-:Y:S01]  /*2990*/  FFMA.FTZ R141, R141, R240.reuse, R242.reuse ;  /* 0x000000f08d8d7223 */ /* 0x180fe200000100f2 */
[-CC-:B------:R-:W-:Y:S01]  /*29a0*/  FFMA.FTZ R133, R133, R240.reuse, R242.reuse ;  /* 0x000000f085857223 */ /* 0x180fe200000100f2 */
[----:B------:R-:W-:Y:S01]  /*29b0*/  FADD.FTZ R142, R142, -R143 ;  /* 0x8000008f8e8e7221 */ /* 0x000fe20000010000 */
[----:B------:R-:W-:Y:S01]  /*29c0*/  FADD.FTZ R134, R134, -R135 ;  /* 0x8000008786867221 */ /* 0x000fe20000010000 */
[-CC-:B------:R-:W-:Y:S01]  /*29d0*/  FFMA.FTZ R214, R214, R240.reuse, R242.reuse ;  /* 0x000000f0d6d67223 */ /* 0x180fe200000100f2 */
[-CC-:B------:R-:W-:Y:S01]  /*29e0*/  FFMA.FTZ R137, R137, R240.reuse, R242.reuse ;  /* 0x000000f089897223 */ /* 0x180fe200000100f2 */
        /* <DEDUP_REMOVED lines=50> */
.L_x_833:
[----:B------:R-:W-:Y:S01]  /*2d10*/  UMOV UR4, UR8 ;  /* 0x0000000800047c82 */ /* 0x000fe20008000000 */
[----:B------:R-:W-:Y:S01]  /*2d20*/  UMOV UR5, UR9 ;  /* 0x0000000900057c82 */ /* 0x000fe20008000000 */
[----:B------:R-:W-:-:S04]  /*2d30*/  UISETP.NE.U32.AND UP0, UPT, UR4, URZ, UPT ;  /* 0x000000ff0400728c */ /* 0x000fc8000bf05070 */
[----:B------:R-:W-:-:S09]  /*2d40*/  UISETP.NE.AND.EX UP0, UPT, UR5, URZ, UPT, UP0 ;  /* 0x000000ff0500728c */ /* 0x000fd2000bf05300 */
[----:B------:R-:W-:Y:S05]  /*2d50*/  BRA.U UP0, `(.L_x_836) ;  /* 0x0000000500087547 */ /* 0x000fea000b800000 */
[-CC-:B------:R-:W-:Y:S01]  /*2d60*/  FFMA.FTZ R141, R141, R240.reuse, R242.reuse ;  /* 0x000000f08d8d7223 */ /* 0x180fe200000100f2 */
[----:B-----5:R-:W-:Y:S01]  /*2d70*/  PRMT R109, R103, 0x7632, R109 ;  /* 0x00007632676d7816 */ /* 0x020fe2000000006d */
[-CC-:B------:R-:W-:Y:S01]  /*2d80*/  FFMA.FTZ R133, R133, R240.reuse, R242.reuse ;  /* 0x000000f085857223 */ /* 0x180fe200000100f2 */
[----:B------:R-:W-:Y:S01]  /*2d90*/  SHF.L.U32 R110, R103, 0x10, RZ ;  /* 0x00000010676e7819 */ /* 0x000fe200000006ff */
[----:B------:R-:W-:Y:S01]  /*2da0*/  FADD.FTZ R115, R140, -R141 ;  /* 0x8000008d8c737221 */ /* 0x000fe20000010000 */
[-CC-:B------:R-:W-:Y:S01]  /*2db0*/  FFMA.FTZ R143, R143, R240.reuse, R242.reuse ;  /* 0x000000f08f8f7223 */ /* 0x180fe200000100f2 */
[-C--:B------:R-:W-:Y:S01]  /*2dc0*/  FFMA.FTZ R114, R0, R240.reuse, R242 ;  /* 0x000000f000727223 */ /* 0x080fe200000100f2 */
[----:B------:R-:W-:Y:S01]  /*2dd0*/  FADD.FTZ R120, R132, -R133 ;  /* 0x8000008584787221 */ /* 0x000fe20000010000 */
[----:B------:R-:W-:Y:S01]  /*2de0*/  IMAD.U32 R112, R109, 0x10000, RZ ;  /* 0x000100006d707824 */ /* 0x000fe200078e00ff */
[----:B------:R-:W-:Y:S01]  /*2df0*/  SHF.L.U32 R0, R102, 0x10, RZ ;  /* 0x0000001066007819 */ /* 0x000fe200000006ff */
[--C-:B------:R-:W-:Y:S01]  /*2e00*/  FFMA.FTZ R115, R211, R115, R110.reuse ;  /* 0x00000073d3737223 */ /* 0x100fe2000001006e */
[----:B------:R-:W-:Y:S01]  /*2e10*/  FADD.FTZ R143, R142, -R143 ;  /* 0x8000008f8e8f7221 */ /* 0x000fe20000010000 */
[----:B------:R-:W-:Y:S01]  /*2e20*/  PRMT R110, R102, 0x7632, R110 ;  /* 0x00007632666e7816 */ /* 0x000fe2000000006e */
[----:B------:R-:W-:Y:S01]  /*2e30*/  FFMA.FTZ R135, R135, R240, R242 ;  /* 0x000000f087877223 */ /* 0x000fe200000100f2 */
[----:B------:R-:W-:Y:S01]  /*2e40*/  FFMA.FTZ R120, R211, R120, R112 ;  /* 0x00000078d3787223 */ /* 0x000fe20000010070 */
[----:B------:R-:W-:Y:S01]  /*2e50*/  FADD.FTZ R215, R215, -R114 ;  /* 0x80000072d7d77221 */ /* 0x000fe20000010000 */
[----:B------:R-:W-:Y:S01]  /*2e60*/  FFMA.FTZ R112, R211, R143, R0 ;  /* 0x0000008fd3707223 */ /* 0x000fe20000010000 */
[----:B------:R-:W-:Y:S01]  /*2e70*/  PRMT R109, R101, 0x7632, R109 ;  /* 0x00007632656d7816 */ /* 0x000fe2000000006d */
[-CC-:B------:R-:W-:Y:S01]  /*2e80*/  FFMA.FTZ R108, R214, R240.reuse, R242.reuse ;  /* 0x000000f0d66c7223 */ /* 0x180fe200000100f2 */
[----:B------:R-:W-:Y:S01]  /*2e90*/  FFMA.FTZ R137, R137, R240, R242 ;  /* 0x000000f089897223 */ /* 0x000fe200000100f2 */
[----:B------:R-:W-:Y:S01]  /*2ea0*/  FADD.FTZ R135, R134, -R135 ;  /* 0x8000008786877221 */ /* 0x000fe20000010000 */
[----:B------:R-:W-:Y:S01]  /*2eb0*/  PRMT R0, R100, 0x7632, R0 ;  /* 0x0000763264007816 */ /* 0x000fe20000000000 */
[----:B------:R-:W-:-:S02]  /*2ec0*/  IMAD.U32 R114, R110, 0x10000, RZ ;  /* 0x000100006e727824 */ /* 0x000fc400078e00ff */
[----:B------:R-:W-:Y:S01]  /*2ed0*/  FFMA.FTZ R139, R139, R240, R242 ;  /* 0x000000f08b8b7223 */ /* 0x000fe200000100f2 */
[----:B------:R-:W-:Y:S01]  /*2ee0*/  SHF.L.U32 R111, R101, 0x10, RZ ;  /* 0x00000010656f7819 */ /* 0x000fe200000006ff */
[----:B------:R-:W-:Y:S01]  /*2ef0*/  FADD.FTZ R108, R213, -R108 ;  /* 0x8000006cd56c7221 */ /* 0x000fe20000010000 */
[----:B------:R-:W-:Y:S01]  /*2f00*/  SHF.L.U32 R113, R109, 0x10, RZ ;  /* 0x000000106d717819 */ /* 0x000fe200000006ff */
[----:B------:R-:W-:Y:S01]  /*2f10*/  FADD.FTZ R136, R136, -R137 ;  /* 0x8000008988887221 */ /* 0x000fe20000010000 */
[----:B------:R-:W-:Y:S01]  /*2f20*/  SHF.L.U32 R109, R0, 0x10, RZ ;  /* 0x00000010006d7819 */ /* 0x000fe200000006ff */
[----:B------:R-:W-:Y:S01]  /*2f30*/  FFMA.FTZ R114, R211, R135, R114 ;  /* 0x00000087d3727223 */ /* 0x000fe20000010072 */
[----:B------:R-:W-:Y:S01]  /*2f40*/  ISETP.GE.U32.AND P1, PT, R248, RZ, PT ;  /* 0x000000fff800720c */ /* 0x000fe20003f26070 */
[----:B------:R-:W-:Y:S01]  /*2f50*/  FADD.FTZ R138, R138, -R139 ;  /* 0x8000008b8a8a7221 */ /* 0x000fe20000010000 */
[----:B------:R-:W-:Y:S02]  /*2f60*/  IMAD.U32 R110, R100, 0x10000, RZ ;  /* 0x00010000646e7824 */ /* 0x000fe400078e00ff */
[----:B------:R-:W-:Y:S01]  /*2f70*/  FMUL.FTZ R120, R120, UR6 ;  /* 0x0000000678787c20 */ /* 0x000fe20008410000 */
[----:B------:R-:W-:Y:S01]  /*2f80*/  FMUL.FTZ R115, R115, UR6 ;  /* 0x0000000673737c20 */ /* 0x000fe20008410000 */
[C---:B------:R-:W-:Y:S01]  /*2f90*/  FFMA.FTZ R108, R211.reuse, R108, R111 ;  /* 0x0000006cd36c7223 */ /* 0x040fe2000001006f */
[----:B------:R-:W-:Y:S01]  /*2fa0*/  FFMA.FTZ R113, R211, R136, R113 ;  /* 0x00000088d3717223 */ /* 0x000fe20000010071 */
[C---:B------:R-:W-:Y:S01]  /*2fb0*/  LOP3.LUT P3, RZ, R249.reuse, 0xff0000, RZ, 0xc0, !PT ;  /* 0x00ff0000f9ff7812 */ /* 0x040fe2000786c0ff */
[----:B------:R-:W-:Y:S01]  /*2fc0*/  FMUL.FTZ R112, R112, UR6 ;  /* 0x0000000670707c20 */ /* 0x000fe20008410000 */
[----:B------:R-:W-:Y:S01]  /*2fd0*/  ISETP.GE.U32.AND.EX P1, PT, R249, 0x1000000, PT, P1 ;  /* 0x01000000f900780c */ /* 0x000fe20003f26110 */
[----:B------:R-:W-:Y:S01]  /*2fe0*/  FMUL.FTZ R114, R114, UR6 ;  /* 0x0000000672727c20 */ /* 0x000fe20008410000 */
[C---:B------:R-:W-:Y:S01]  /*2ff0*/  FFMA.FTZ R110, R211.reuse, R215, R110 ;  /* 0x000000d7d36e7223 */ /* 0x040fe2000001006e */
[----:B------:R-:W-:Y:S01]  /*3000*/  FFMA.FTZ R109, R211, R138, R109 ;  /* 0x0000008ad36d7223 */ /* 0x000fe2000001006d */
        /* <DEDUP_REMOVED lines=23> */
.L_x_836:
[----:B-----5:R-:W-:Y:S01]  /*3180*/  PRMT R89, R103, 0x7632, R89 ;  /* 0x0000763267597816 */ /* 0x020fe20000000059 */
[-C--:B------:R-:W-:Y:S01]  /*3190*/  FFMA.FTZ R143, R143, R240.reuse, R242 ;  /* 0x000000f08f8f7223 */ /* 0x080fe200000100f2 */
[C---:B------:R-:W-:Y:S01]  /*31a0*/  PRMT R88, R102.reuse, 0x7632, R88 ;  /* 0x0000763266587816 */ /* 0x040fe20000000058 */
[-CC-:B------:R-:W-:Y:S01]  /*31b0*/  FFMA.FTZ R141, R141, R240.reuse, R242.reuse ;  /* 0x000000f08d8d7223 */ /* 0x180fe200000100f2 */
[-CC-:B------:R-:W-:Y:S01]  /*31c0*/  FFMA.FTZ R133, R133, R240.reuse, R242.reuse ;  /* 0x000000f085857223 */ /* 0x180fe200000100f2 */
[----:B------:R-:W-:Y:S01]  /*31d0*/  IMAD.U32 R91, R89, 0x10000, RZ ;  /* 0x00010000595b7824 */ /* 0x000fe200078e00ff */
[----:B------:R-:W-:Y:S01]  /*31e0*/  SHF.L.U32 R89, R102, 0x10, RZ ;  /* 0x0000001066597819 */ /* 0x000fe200000006ff */
[----:B------:R-:W-:Y:S01]  /*31f0*/  FADD.FTZ R90, R142, -R143 ;  /* 0x8000008f8e5a7221 */ /* 0x000fe20000010000 */
[-C--:B------:R-:W-:Y:S01]  /*3200*/  FFMA.FTZ R135, R135, R240.reuse, R242 ;  /* 0x000000f087877223 */ /* 0x080fe200000100f2 */
[----:B------:R-:W-:Y:S01]  /*3210*/  PRMT R112, R101, 0x7632, R112 ;  /* 0x0000763265707816 */ /* 0x000fe20000000070 */
[--C-:B------:R-:W-:Y:S01]  /*3220*/  FFMA.FTZ R214, R214, R240, R242.reuse ;  /* 0x000000f0d6d67223 */ /* 0x100fe200000100f2 */
[----:B------:R-:W-:Y:S01]  /*3230*/  SHF.L.U32 R108, R103, 0x10, RZ ;  /* 0x00000010676c7819 */ /* 0x000fe200000006ff */
[----:B------:R-:W-:Y:S01]  /*3240*/  FFMA.FTZ R90, R211, R90, R89 ;  /* 0x0000005ad35a7223 */ /* 0x000fe20000010059 */
[----:B------:R-:W-:Y:S01]  /*3250*/  SHF.L.U32 R109, R88, 0x10, RZ ;  /* 0x00000010586d7819 */ /* 0x000fe200000006ff */
[-CC-:B------:R-:W-:Y:S01]  /*3260*/  FFMA.FTZ R137, R137, R240.reuse, R242.reuse ;  /* 0x000000f089897223 */ /* 0x180fe200000100f2 */
[----:B------:R-:W-:Y:S01]  /*3270*/  FADD.FTZ R140, R140, -R141 ;  /* 0x8000008d8c8c7221 */ /* 0x000fe20000010000 */
[----:B------:R-:W-:Y:S01]  /*3280*/  FADD.FTZ R132, R132, -R133 ;  /* 0x8000008584847221 */ /* 0x000fe20000010000 */
[----:B------:R-:W-:Y:S01]  /*3290*/  FADD.FTZ R134, R134, -R135 ;  /* 0x8000008786867221 */ /* 0x000fe20000010000 */
[-CC-:B------:R-:W-:Y:S01]  /*32a0*/  FFMA.FTZ R0, R0, R240.reuse, R242.reuse ;  /* 0x000000f000007223 */ /* 0x180fe200000100f2 */
        /* <DEDUP_REMOVED lines=51> */
.L_x_832:
        /* <DEDUP_REMOVED lines=11> */
[----:B-----5:R-:W-:Y:S01]  /*3690*/  ISETP.GE.U32.AND P1, PT, R248, RZ, PT ;  /* 0x000000fff800720c */ /* 0x020fe20003f26070 */
[----:B------:R-:W-:Y:S01]  /*36a0*/  FADD.FTZ R132, R132, -R133 ;  /* 0x8000008584847221 */ /* 0x000fe20000010000 */
[----:B------:R-:W-:Y:S01]  /*36b0*/  FADD.FTZ R142, R142, -R143 ;  /* 0x8000008f8e8e7221 */ /* 0x000fe20000010000 */
[----:B------:R-:W-:Y:S01]  /*36c0*/  FADD.FTZ R140, R140, -R141 ;  /* 0x8000008d8c8c7221 */ /* 0x000fe20000010000 */
[--C-:B------:R-:W-:Y:S01]  /*36d0*/  FFMA.FTZ R214, R214, R240, R242.reuse ;  /* 0x000000f0d6d67223 */ /* 0x100fe200000100f2 */
[----:B------:R-:W-:Y:S01]  /*36e0*/  FMUL.FTZ R132, R211, R132 ;  /* 0x00000084d3847220 */ /* 0x000fe20000410000 */
        /* <DEDUP_REMOVED lines=22> */
[-CC-:B------:R-:W-:Y:S01]  /*3850*/  FFMA.FTZ R0, R0, R240.reuse, R242.reuse ;  /* 0x000000f000007223 */ /* 0x180fe200000100f2 */
[C---:B------:R-:W-:Y:S01]  /*3860*/  LOP3.LUT P3, RZ, R167.reuse, 0xff, RZ, 0xc0, !PT ;  /* 0x000000ffa7ff7812 */ /* 0x040fe2000786c0ff */
[----:B------:R-:W-:Y:S01]  /*3870*/  FADD.FTZ R136, R136, -R137 ;  /* 0x8000008988887221 */ /* 0x000fe20000010000 */
[----:B------:R-:W-:Y:S01]  /*3880*/  LOP3.LUT P1, RZ, R167, 0xff00, RZ, 0xc0, !PT ;  /* 0x0000ff00a7ff7812 */ /* 0x000fe2000782c0ff */
[----:B------:R-:W-:Y:S01]  /*3890*/  FFMA.FTZ R139, R139, R240, R242 ;  /* 0x000000f08b8b7223 */ /* 0x000fe200000100f2 */
[----:B------:R-:W-:Y:S01]  /*38a0*/  LOP3.LUT P5, RZ, R248, 0xff0000, RZ, 0xc0, !PT ;  /* 0x00ff0000f8ff7812 */ /* 0x000fe200078ac0ff */
[----:B------:R-:W-:Y:S01]  /*38b0*/  FADD.FTZ R0, R215, -R0 ;  /* 0x80000000d7007221 */ /* 0x000fe20000010000 */
[----:B------:R-:W-:Y:S01]  /*38c0*/  FSEL R94, R142, RZ, P3 ;  /* 0x000000ff8e5e7208 */ /* 0x000fe20001800000 */
[C---:B------:R-:W-:Y:S01]  /*38d0*/  FMUL.FTZ R136, R211.reuse, R136 ;  /* 0x00000088d3887220 */ /* 0x040fe20000410000 */
        /* <DEDUP_REMOVED lines=35> */
.L_x_838:
[-CC-:B------:R-:W-:Y:S01]  /*3b10*/  FFMA.FTZ R133, R133, R240.reuse, R242.reuse ;  /* 0x000000f085857223 */ /* 0x180fe200000100f2 */
[-CC-:B------:R-:W-:Y:S01]  /*3b20*/  FFMA.FTZ R141, R141, R240.reuse, R242.reuse ;  /* 0x000000f08d8d7223 */ /* 0x180fe200000100f2 */
[-CC-:B------:R-:W-:Y:S01]  /*3b30*/  FFMA.FTZ R135, R135, R240.reuse, R242.reuse ;  /* 0x000000f087877223 */ /* 0x180fe200000100f2 */
[----:B-----5:R-:W-:Y:S01]  /*3b40*/  ISETP.GE.U32.AND P1, PT, R248, RZ, PT ;  /* 0x000000fff800720c */ /* 0x020fe20003f26070 */
[----:B------:R-:W-:Y:S01]  /*3b50*/  FADD.FTZ R132, R132, -R133 ;  /* 0x8000008584847221 */ /* 0x000fe20000010000 */
[----:B------:R-:W-:Y:S01]  /*3b60*/  FADD.FTZ R140, R140, -R141 ;  /* 0x8000008d8c8c7221 */ /* 0x000fe20000010000 */
[----:B------:R-:W-:Y:S01]  /*3b70*/  ISETP.GE.U32.AND P3, PT, R166, RZ, PT ;  /* 0x000000ffa600720c */ /* 0x000fe20003f66070 */
[--C-:B------:R-:W-:Y:S01]  /*3b80*/  FFMA.FTZ R143, R143, R240, R242.reuse ;  /* 0x000000f08f8f7223 */ /* 0x100fe200000100f2 */
[C---:B------:R-:W-:Y:S01]  /*3b90*/  FMUL.FTZ R132, R211.reuse, R132 ;  /* 0x00000084d3847220 */ /* 0x040fe20000410000 */
[----:B------:R-:W-:Y:S01]  /*3ba0*/  FADD.FTZ R134, R134, -R135 ;  /* 0x8000008786867221 */ /* 0x000fe20000010000 */
[----:B------:R-:W-:Y:S01]  /*3bb0*/  FMUL.FTZ R91, R211, R140 ;  /* 0x0000008cd35b7220 */ /* 0x000fe20000410000 */
[----:B------:R-:W-:Y:S01]  /*3bc0*/  ISETP.GE.U32.AND.EX P1, PT, R249, 0x1000000, PT, P1 ;  /* 0x01000000f900780c */ /* 0x000fe20003f26110 */
[----:B------:R-:W-:Y:S01]  /*3bd0*/  FMUL.FTZ R89, R132, UR6 ;  /* 0x0000000684597c20 */ /* 0x000fe20008410000 */
[----:B------:R-:W-:Y:S01]  /*3be0*/  ISETP.GE.U32.AND.EX P3, PT, R167, 0x1000000, PT, P3 ;  /* 0x01000000a700780c */ /* 0x000fe20003f66130 */
[----:B------:R-:W-:Y:S01]  /*3bf0*/  FADD.FTZ R142, R142, -R143 ;  /* 0x8000008f8e8e7221 */ /* 0x000fe20000010000 */
[----:B------:R-:W-:Y:S01]  /*3c00*/  FMUL.FTZ R95, R211, R134 ;  /* 0x00000086d35f7220 */ /* 0x000fe20000410000 */
[----:B------:R-:W-:Y:S01]  /*3c10*/  FFMA.FTZ R214, R214, R240, R242 ;  /* 0x000000f0d6d67223 */ /* 0x000fe200000100f2 */
[----:B------:R-:W-:Y:S01]  /*3c20*/  FMUL.FTZ R88, R91, UR6 ;  /* 0x000000065b587c20 */ /* 0x000fe20008410000 */
[----:B------:R-:W-:Y:S01]  /*3c30*/  LOP3.LUT P6, RZ, R249, 0xff0000, RZ, 0xc0, !PT ;  /* 0x00ff0000f9ff7812 */ /* 0x000fe200078cc0ff */
[----:B------:R-:W-:Y:S01]  /*3c40*/  FMUL.FTZ R90, R211, R142 ;  /* 0x0000008ed35a7220 */ /* 0x000fe20000410000 */
[----:B------:R-:W-:Y:S01]  /*3c50*/  LOP3.LUT P5, RZ, R167, 0xff0000, RZ, 0xc0, !PT ;  /* 0x00ff0000a7ff7812 */ /* 0x000fe200078ac0ff */
[----:B------:R-:W-:Y:S01]  /*3c60*/  FADD.FTZ R214, R213, -R214 ;  /* 0x800000d6d5d67221 */ /* 0x000fe20000010000 */
        /* <DEDUP_REMOVED lines=57> */
.L_x_837:
[----:B------:R-:W-:Y:S01]  /*4000*/  UMOV UR4, UR8 ;  /* 0x0000000800047c82 */ /* 0x000fe20008000000 */
[----:B------:R-:W-:Y:S01]  /*4010*/  UMOV UR5, UR9 ;  /* 0x0000000900057c82 */ /* 0x000fe20008000000 */
[----:B------:R-:W-:-:S04]  /*4020*/  UISETP.NE.U32.AND UP0, UPT, UR4, URZ, UPT ;  /* 0x000000ff0400728c */ /* 0x000fc8000bf05070 */
[----:B------:R-:W-:-:S09]  /*4030*/  UISETP.NE.AND.EX UP0, UPT, UR5, URZ, UPT, UP0 ;  /* 0x000000ff0500728c */ /* 0x000fd2000bf05300 */
[----:B------:R-:W-:Y:S05]  /*4040*/  BRA.U UP0, `(.L_x_839) ;  /* 0x00000005005c7547 */ /* 0x000fea000b800000 */
[-CC-:B------:R-:W-:Y:S01]  /*4050*/  FFMA.FTZ R141, R141, R240.reuse, R242.reuse ;  /* 0x000000f08d8d7223 */ /* 0x180fe200000100f2 */
[----:B-----5:R-:W-:Y:S01]  /*4060*/  SHF.L.U32 R94, R103, 0x10, RZ ;  /* 0x00000010675e7819 */ /* 0x020fe200000006ff */
[-CC-:B------:R-:W-:Y:S01]  /*4070*/  FFMA.FTZ R143, R143, R240.reuse, R242.reuse ;  /* 0x000000f08f8f7223 */ /* 0x180fe200000100f2 */
[----:B------:R-:W-:Y:S01]  /*4080*/  PRMT R93, R103, 0x7632, R93 ;  /* 0x00007632675d7816 */ /* 0x000fe2000000005d */
[----:B------:R-:W-:Y:S01]  /*4090*/  FADD.FTZ R140, R140, -R141 ;  /* 0x8000008d8c8c7221 */ /* 0x000fe20000010000 */
[----:B------:R-:W-:Y:S01]  /*40a0*/  FFMA.FTZ R133, R133, R240, R242 ;  /* 0x000000f085857223 */ /* 0x000fe200000100f2 */
[----:B------:R-:W-:Y:S01]  /*40b0*/  FADD.FTZ R142, R142, -R143 ;  /* 0x8000008f8e8e7221 */ /* 0x000fe20000010000 */
[----:B------:R-:W-:Y:S01]  /*40c0*/  SHF.L.U32 R109, R93, 0x10, RZ ;  /* 0x000000105d6d7819 */ /* 0x000fe200000006ff */
[----:B------:R-:W-:Y:S01]  /*40d0*/  FFMA.FTZ R94, R211, R140, R94 ;  /* 0x0000008cd35e7223 */ /* 0x000fe2000001005e */
[----:B------:R-:W-:Y:S02]  /*40e0*/  IMAD.U32 R93, R102, 0x10000, RZ ;  /* 0x00010000665d7824 */ /* 0x000fe400078e00ff */
[----:B------:R-:W-:Y:S01]  /*40f0*/  FFMA.FTZ R214, R214, R240, R242 ;  /* 0x000000f0d6d67223 */ /* 0x000fe200000100f2 */
[----:B------:R-:W-:Y:S01]  /*4100*/  LOP3.LUT P6, RZ, R249, 0xff0000, RZ, 0xc0, !PT ;  /* 0x00ff0000f9ff7812 */ /* 0x000fe200078cc0ff */
[----:B------:R-:W-:Y:S01]  /*4110*/  FMUL.FTZ R94, R94, UR6 ;  /* 0x000000065e5e7c20 */ /* 0x000fe20008410000 */
[----:B------:R-:W-:Y:S01]  /*4120*/  FFMA.FTZ R93, R211, R142, R93 ;  /* 0x0000008ed35d7223 */ /* 0x000fe2000001005d */
[----:B------:R-:W-:Y:S01]  /*4130*/  SHF.L.U32 R112, R101, 0x10, RZ ;  /* 0x0000001065707819 */ /* 0x000fe200000006ff */
[----:B------:R-:W-:Y:S01]  /*4140*/  FADD.FTZ R132, R132, -R133 ;  /* 0x8000008584847221 */ /* 0x000fe20000010000 */
[----:B------:R-:W-:Y:S01]  /*4150*/  PRMT R92, R102, 0x7632, R92 ;  /* 0x00007632665c7816 */ /* 0x000fe2000000005c */
[----:B------:R-:W-:Y:S01]  /*4160*/  FADD.FTZ R214, R213, -R214 ;  /* 0x800000d6d5d67221 */ /* 0x000fe20000010000 */
[----:B------:R-:W-:Y:S01]  /*4170*/  FFMA.FTZ R135, R135, R240, R242 ;  /* 0x000000f087877223 */ /* 0x000fe200000100f2 */
[----:B------:R-:W-:Y:S01]  /*4180*/  FSEL R111, R94, RZ, P6 ;  /* 0x000000ff5e6f7208 */ /* 0x000fe20003000000 */
[----:B------:R-:W-:Y:S01]  /*4190*/  FMUL.FTZ R93, R93, UR6 ;  /* 0x000000065d5d7c20 */ /* 0x000fe20008410000 */
[----:B------:R-:W-:Y:S01]  /*41a0*/  SHF.L.U32 R95, R92, 0x10, RZ ;  /* 0x000000105c5f7819 */ /* 0x000fe200000006ff */
[----:B------:R-:W-:Y:S01]  /*41b0*/  FFMA.FTZ R109, R211, R132, R109 ;  /* 0x00000084d36d7223 */ /* 0x000fe2000001006d */
[----:B------:R-:W-:Y:S01]  /*41c0*/  LOP3.LUT P6, RZ, R249, 0xff, RZ, 0xc0, !PT ;  /* 0x000000fff9ff7812 */ /* 0x000fe200078cc0ff */
[----:B------:R-:W-:Y:S01]  /*41d0*/  FFMA.FTZ R214, R211, R214, R112 ;  /* 0x000000d6d3d67223 */ /* 0x000fe20000010070 */
[----:B------:R-:W-:Y:S01]  /*41e0*/  FADD.FTZ R134, R134, -R135 ;  /* 0x8000008786867221 */ /* 0x000fe20000010000 */
[----:B------:R-:W-:Y:S01]  /*41f0*/  ISETP.GE.U32.AND P3, PT, R166, RZ, PT ;  /* 0x000000ffa600720c */ /* 0x000fe20003f66070 */
[----:B------:R-:W-:Y:S01]  /*4200*/  FFMA.FTZ R137, R137, R240, R242 ;  /* 0x000000f089897223 */ /* 0x000fe200000100f2 */
[----:B------:R-:W-:Y:S01]  /*4210*/  PRMT R113, R101, 0x7632, R113 ;  /* 0x0000763265717816 */ /* 0x000fe20000000071 */
[----:B------:R-:W-:Y:S01]  /*4220*/  FMUL.FTZ R109, R109, UR6 ;  /* 0x000000066d6d7c20 */ /* 0x000fe20008410000 */
[----:B------:R-:W-:Y:S01]  /*4230*/  FSEL R110, R93, RZ, P6 ;  /* 0x000000ff5d6e7208 */ /* 0x000fe20003000000 */
[----:B------:R-:W-:Y:S01]  /*4240*/  FMUL.FTZ R214, R214, UR6 ;  /* 0x00000006d6d67c20 */ /* 0x000fe20008410000 */
[----:B------:R-:W-:Y:S01]  /*4250*/  PRMT R112, R100, 0x7632, R112 ;  /* 0x0000763264707816 */ /* 0x000fe20000000070 */
[----:B------:R-:W-:Y:S01]  /*4260*/  FFMA.FTZ R134, R211, R134, R95 ;  /* 0x00000086d3867223 */ /* 0x000fe2000001005f */
[----:B------:R-:W-:Y:S01]  /*4270*/  ISETP.GE.U32.AND P1, PT, R248, RZ, PT ;  /* 0x000000fff800720c */ /* 0x000fe20003f26070 */
[-CC-:B------:R-:W-:Y:S01]  /*4280*/  FFMA.FTZ R0, R0, R240.reuse, R242.reuse ;  /* 0x000000f000007223 */ /* 0x180fe200000100f2 */
[C---:B------:R-:W-:Y:S01]  /*4290*/  LOP3.LUT P5, RZ, R167.reuse, 0xff0000, RZ, 0xc0, !PT ;  /* 0x00ff0000a7ff7812 */ /* 0x040fe200078ac0ff */
[----:B------:R-:W-:Y:S01]  /*42a0*/  FADD.FTZ R136, R136, -R137 ;  /* 0x8000008988887221 */ /* 0x000fe20000010000 */
[----:B------:R-:W-:Y:S01]  /*42b0*/  ISETP.GE.U32.AND.EX P3, PT, R167, 0x1000000, PT, P3 ;  /* 0x01000000a700780c */ /* 0x000fe20003f66130 */
[----:B------:R-:W-:Y:S01]  /*42c0*/  IMAD.U32 R114, R113, 0x10000, RZ ;  /* 0x0001000071727824 */ /* 0x000fe200078e00ff */
[----:B------:R-:W-:Y:S01]  /*42d0*/  LOP3.LUT P6, RZ, R248, 0xff0000, RZ, 0xc0, !PT ;  /* 0x00ff0000f8ff7812 */ /* 0x000fe200078cc0ff */
[----:B------:R-:W-:Y:S01]  /*42e0*/  FFMA.FTZ R139, R139, R240, R242 ;  /* 0x000000f08b8b7223 */ /* 0x000fe200000100f2 */
[----:B------:R-:W-:Y:S01]  /*42f0*/  SHF.L.U32 R113, R100, 0x10, RZ ;  /* 0x0000001064717819 */ /* 0x000fe200000006ff */
[----:B------:R-:W-:Y:S01]  /*4300*/  FMUL.FTZ R134, R134, UR6 ;  /* 0x0000000686867c20 */ /* 0x000fe20008410000 */
[----:B------:R-:W-:Y:S01]  /*4310*/  SHF.L.U32 R115, R112, 0x10, RZ ;  /* 0x0000001070737819 */ /* 0x000fe200000006ff */
[----:B------:R-:W-:Y:S01]  /*4320*/  FADD.FTZ R0, R215, -R0 ;  /* 0x80000000d7007221 */ /* 0x000fe20000010000 */
[----:B------:R-:W-:Y:S01]  /*4330*/  ISETP.GE.U32.AND.EX P1, PT, R249, 0x1000000, PT, P1 ;  /* 0x01000000f900780c */ /* 0x000fe20003f26110 */
[----:B------:R-:W-:Y:S01]  /*4340*/  FFMA.FTZ R114, R211, R136, R114 ;  /* 0x00000088d3727223 */ /* 0x000fe20000010072 */
[----:B------:R-:W-:Y:S01]  /*4350*/  FSEL R95, R94, RZ, P5 ;  /* 0x000000ff5e5f7208 */ /* 0x000fe20002800000 */
[----:B------:R-:W-:Y:S01]  /*4360*/  FADD.FTZ R138, R138, -R139 ;  /* 0x8000008b8a8a7221 */ /* 0x000fe20000010000 */
[----:B------:R-:W-:Y:S01]  /*4370*/  FSEL R108, R109, RZ, P3 ;  /* 0x000000ff6d6c7208 */ /* 0x000fe20001800000 */
[----:B------:R-:W-:Y:S01]  /*4380*/  FFMA.FTZ R113, R211, R0, R113 ;  /* 0x00000000d3717223 */ /* 0x000fe20000010071 */
[----:B------:R-:W-:Y:S01]  /*4390*/  FSEL R112, R214, RZ, P6 ;  /* 0x000000ffd6707208 */ /* 0x000fe20003000000 */
[----:B------:R-:W-:Y:S01]  /*43a0*/  FMUL.FTZ R114, R114, UR6 ;  /* 0x0000000672727c20 */ /* 0x000fe20008410000 */
[----:B------:R-:W-:Y:S01]  /*43b0*/  LOP3.LUT P5, RZ, R167, 0xff, RZ, 0xc0, !PT ;  /* 0x000000ffa7ff7812 */ /* 0x000fe200078ac0ff */
[----:B------:R-:W-:Y:S01]  /*43c0*/  FFMA.FTZ R115, R211, R138, R115 ;  /* 0x0000008ad3737223 */ /* 0x000fe20000010073 */
[----:B------:R-:W-:-:S02]  /*43d0*/  LOP3.LUT P3, RZ, R167, 0xff00, RZ, 0xc0, !PT ;  /* 0x0000ff00a7ff7812 */ /* 0x000fc4000786c0ff */
[----:B------:R-:W-:Y:S01]  /*43e0*/  LOP3.LUT P6, RZ, R166, 0xff0000, RZ, 0xc0, !PT ;  /* 0x00ff0000a6ff7812 */ /* 0x000fe200078cc0ff */
[----:B------:R-:W-:Y:S01]  /*43f0*/  FMUL.FTZ R115, R115, UR6 ;  /* 0x0000000673737c20 */ /* 0x000fe20008410000 */
[----:B------:R-:W-:Y:S02]  /*4400*/  FSEL R92, R109, RZ, P1 ;  /* 0x000000ff6d5c7208 */ /* 0x000fe40000800000 */
[----:B------:R-:W-:Y:S02]  /*4410*/  FSEL R94, R93, RZ, P5 ;  /* 0x000000ff5d5e7208 */ /* 0x000fe40002800000 */
[----:B------:R-:W-:Y:S02]  /*4420*/  FSEL R109, R134, RZ, P3 ;  /* 0x000000ff866d7208 */ /* 0x000fe40001800000 */
[----:B------:R-:W-:Y:S02]  /*4430*/  FSEL R0, R214, RZ, P6 ;  /* 0x000000ffd6007208 */ /* 0x000fe40003000000 */
[----:B------:R-:W-:-:S02]  /*4440*/  LOP3.LUT P6, RZ, R166, 0xff000000, RZ, 0xc0, !PT ;  /* 0xff000000a6ff7812 */ /* 0x000fc400078cc0ff */
[----:B------:R-:W-:Y:S02]  /*4450*/  LOP3.LUT P1, RZ, R249, 0xff00, RZ, 0xc0, !PT ;  /* 0x0000ff00f9ff7812 */ /* 0x000fe4000782c0ff */
[----:B------:R-:W-:Y:S02]  /*4460*/  LOP3.LUT P5, RZ, R248, 0xff000000, RZ, 0xc0, !PT ;  /* 0xff000000f8ff7812 */ /* 0x000fe400078ac0ff */
[----:B------:R-:W-:Y:S01]  /*4470*/  F2FP.BF16.F32.PACK_AB R95, R108, R95 ;  /* 0x0000005f6c5f723e */ /* 0x000fe200000010ff */
[----:B------:R-:W-:Y:S01]  /*4480*/  FMUL.FTZ R108, R113, UR6 ;  /* 0x00000006716c7c20 */ /* 0x000fe20008410000 */
[----:B------:R-:W-:Y:S02]  /*4490*/  F2FP.BF16.F32.PACK_AB R94, R109, R94 ;  /* 0x0000005e6d5e723e */ /* 0x000fe400000010ff */
[----:B------:R-:W-:Y:S02]  /*44a0*/  FSEL R109, R114, RZ, P6 ;  /* 0x000000ff726d7208 */ /* 0x000fe40003000000 */
[----:B------:R-:W-:-:S02]  /*44b0*/  FSEL R93, R134, RZ, P1 ;  /* 0x000000ff865d7208 */ /* 0x000fc40000800000 */
[----:B------:R-:W-:Y:S02]  /*44c0*/  FSEL R133, R114, RZ, P5 ;  /* 0x000000ff72857208 */ /* 0x000fe40002800000 */
[----:B------:R-:W-:Y:S02]  /*44d0*/  LOP3.LUT P6, RZ, R166, 0xff, RZ, 0xc0, !PT ;  /* 0x000000ffa6ff7812 */ /* 0x000fe400078cc0ff */
[C---:B------:R-:W-:Y:S02]  /*44e0*/  LOP3.LUT P1, RZ, R248.reuse, 0xff00, RZ, 0xc0, !PT ;  /* 0x0000ff00f8ff7812 */ /* 0x040fe4000782c0ff */
[----:B------:R-:W-:Y:S02]  /*44f0*/  LOP3.LUT P3, RZ, R248, 0xff, RZ, 0xc0, !PT ;  /* 0x000000fff8ff7812 */ /* 0x000fe4000786c0ff */
[----:B------:R-:W-:Y:S02]  /*4500*/  LOP3.LUT P5, RZ, R166, 0xff00, RZ, 0xc0, !PT ;  /* 0x0000ff00a6ff7812 */ /* 0x000fe400078ac0ff */
[----:B------:R-:W-:-:S02]  /*4510*/  F2FP.BF16.F32.PACK_AB R111, R92, R111 ;  /* 0x0000006f5c6f723e */ /* 0x000fc400000010ff */
[C---:B------:R-:W-:Y:S02]  /*4520*/  FSEL R92, R108.reuse, RZ, P6 ;  /* 0x000000ff6c5c7208 */ /* 0x040fe40003000000 */
[C---:B------:R-:W-:Y:S02]  /*4530*/  FSEL R121, R115.reuse, RZ, P1 ;  /* 0x000000ff73797208 */ /* 0x040fe40000800000 */
[----:B------:R-:W-:Y:S02]  /*4540*/  FSEL R113, R115, RZ, P5 ;  /* 0x000000ff73717208 */ /* 0x000fe40002800000 */
[----:B------:R-:W-:Y:S02]  /*4550*/  FSEL R108, R108, RZ, P3 ;  /* 0x000000ff6c6c7208 */ /* 0x000fe40001800000 */
[----:B------:R-:W-:Y:S02]  /*4560*/  F2FP.BF16.F32.PACK_AB R110, R93, R110 ;  /* 0x0000006e5d6e723e */ /* 0x000fe400000010ff */
[----:B------:R-:W-:-:S02]  /*4570*/  F2FP.BF16.F32.PACK_AB R93, R109, R0 ;  /* 0x000000006d5d723e */ /* 0x000fc400000010ff */
[----:B------:R-:W-:Y:S02]  /*4580*/  F2FP.BF16.F32.PACK_AB R109, R133, R112 ;  /* 0x00000070856d723e */ /* 0x000fe400000010ff */
[----:B------:R-:W-:Y:S02]  /*4590*/  F2FP.BF16.F32.PACK_AB R92, R113, R92 ;  /* 0x0000005c715c723e */ /* 0x000fe400000010ff */
[----:B------:R-:W-:Y:S01]  /*45a0*/  F2FP.BF16.F32.PACK_AB R108, R121, R108 ;  /* 0x0000006c796c723e */ /* 0x000fe200000010ff */
[----:B------:R-:W-:Y:S06]  /*45b0*/  BRA `(.L_x_835) ;  /* 0x0000000400687947 */ /* 0x000fec0003800000 */
.L_x_839:
[-CC-:B------:R-:W-:Y:S01]  /*45c0*/  FFMA.FTZ R141, R141, R240.reuse, R242.reuse ;  /* 0x000000f08d8d7223 */ /* 0x180fe200000100f2 */
[----:B-----5:R-:W-:Y:S01]  /*45d0*/  PRMT R89, R103, 0x7632, R89 ;  /* 0x0000763267597816 */ /* 0x020fe20000000059 */
[-C--:B------:R-:W-:Y:S01]  /*45e0*/  FFMA.FTZ R133, R133, R240.reuse, R242 ;  /* 0x000000f085857223 */ /* 0x080fe200000100f2 */
[----:B------:R-:W-:Y:S01]  /*45f0*/  PRMT R88, R102, 0x7632, R88 ;  /* 0x0000763266587816 */ /* 0x000fe20000000058 */
[-CC-:B------:R-:W-:Y:S01]  /*4600*/  FFMA.FTZ R143, R143, R240.reuse, R242.reuse ;  /* 0x000000f08f8f7223 */ /* 0x180fe200000100f2 */
[----:B------:R-:W-:Y:S01]  /*4610*/  FADD.FTZ R140, R140, -R141 ;  /* 0x8000008d8c8c7221 */ /* 0x000fe20000010000 */
[----:B------:R-:W-:Y:S01]  /*4620*/  FFMA.FTZ R135, R135, R240, R242 ;  /* 0x000000f087877223 */ /* 0x000fe200000100f2 */
[----:B------:R-:W-:Y:S01]  /*4630*/  IMAD.U32 R92, R103, 0x10000, RZ ;  /* 0x00010000675c7824 */ /* 0x000fe200078e00ff */
[----:B------:R-:W-:Y:S01]  /*4640*/  SHF.L.U32 R91, R89, 0x10, RZ ;  /* 0x00000010595b7819 */ /* 0x000fe200000006ff */
[----:B------:R-:W-:Y:S01]  /*4650*/  FADD.FTZ R132, R132, -R133 ;  /* 0x8000008584847221 */ /* 0x000fe20000010000 */
[----:B------:R-:W-:Y:S01]  /*4660*/  SHF.L.U32 R89, R102, 0x10, RZ ;  /* 0x0000001066597819 */ /* 0x000fe200000006ff */
[----:B------:R-:W-:Y:S01]  /*4670*/  FADD.FTZ R90, R142, -R143 ;  /* 0x8000008f8e5a7221 */ /* 0x000fe20000010000 */
        /* <DEDUP_REMOVED lines=14> */
[-C--:B------:R-:W-:Y:S01]  /*4760*/  FFMA.FTZ R137, R137, R240.reuse, R242 ;  /* 0x000000f089897223 */ /* 0x080fe200000100f2 */
[----:B------:R-:W-:Y:S01]  /*4770*/  ISETP.GE.U32.AND.EX P3, PT, R167, 0x1000000, PT, P3 ;  /* 0x01000000a700780c */ /* 0x000fe20003f66130 */
[----:B------:R-:W-:Y:S01]  /*4780*/  FADD.FTZ R214, R213, -R214 ;  /* 0x800000d6d5d67221 */ /* 0x000fe20000010000 */
[C---:B------:R-:W-:Y:S01]  /*4790*/  FSEL R111, R89.reuse, RZ, P6 ;  /* 0x000000ff596f7208 */ /* 0x040fe20003000000 */
[----:B------:R-:W-:Y:S01]  /*47a0*/  FMUL.FTZ R94, R90, UR6 ;  /* 0x000000065a5e7c20 */ /* 0x000fe20008410000 */
[----:B------:R-:W-:Y:S01]  /*47b0*/  FSEL R114, R89, RZ, P5 ;  /* 0x000000ff59727208 */ /* 0x000fe20002800000 */
[----:B------:R-:W-:Y:S01]  /*47c0*/  FMUL.FTZ R89, R115, UR6 ;  /* 0x0000000673597c20 */ /* 0x000fe20008410000 */
[----:B------:R-:W-:Y:S01]  /*47d0*/  SHF.L.U32 R108, R101, 0x10, RZ ;  /* 0x00000010656c7819 */ /* 0x000fe200000006ff */
[----:B------:R-:W-:Y:S01]  /*47e0*/  FFMA.FTZ R0, R0, R240, R242 ;  /* 0x000000f000007223 */ /* 0x000fe200000100f2 */
[C---:B------:R-:W-:Y:S01]  /*47f0*/  FSEL R92, R93.reuse, RZ, P1 ;  /* 0x000000ff5d5c7208 */ /* 0x040fe20000800000 */
[----:B------:R-:W-:Y:S01]  /*4800*/  FADD.FTZ R136, R136, -R137 ;  /* 0x8000008988887221 */ /* 0x000fe20000010000 */
[----:B------:R-:W-:Y:S01]  /*4810*/  FSEL R133, R93, RZ, P3 ;  /* 0x000000ff5d857208 */ /* 0x000fe20001800000 */
[----:B------:R-:W-:Y:S01]  /*4820*/  FFMA.FTZ R108, R211, R214, R108 ;  /* 0x000000d6d36c7223 */ /* 0x000fe2000001006c */
[----:B------:R-:W-:Y:S01]  /*4830*/  LOP3.LUT P1, RZ, R249, 0xff00, RZ, 0xc0, !PT ;  /* 0x0000ff00f9ff7812 */ /* 0x000fe2000782c0ff */
[----:B------:R-:W-:Y:S01]  /*4840*/  FADD.FTZ R0, R215, -R0 ;  /* 0x80000000d7007221 */ /* 0x000fe20000010000 */
[----:B------:R-:W-:Y:S01]  /*4850*/  LOP3.LUT P3, RZ, R167, 0xff00, RZ, 0xc0, !PT ;  /* 0x0000ff00a7ff7812 */ /* 0x000fe2000786c0ff */
[----:B------:R-:W-:Y:S01]  /*4860*/  FFMA.FTZ R139, R139, R240, R242 ;  /* 0x000000f08b8b7223 */ /* 0x000fe200000100f2 */
[----:B------:R-:W-:Y:S01]  /*4870*/  PRMT R95, R101, 0x7632, R95 ;  /* 0x00007632655f7816 */ /* 0x000fe2000000005f */
[----:B------:R-:W-:Y:S01]  /*4880*/  FMUL.FTZ R112, R108, UR6 ;  /* 0x000000066c707c20 */ /* 0x000fe20008410000 */
[----:B------:R-:W-:Y:S01]  /*4890*/  LOP3.LUT P6, RZ, R249, 0xff, RZ, 0xc0, !PT ;  /* 0x000000fff9ff7812 */ /* 0x000fe200078cc0ff */
[----:B------:R-:W-:Y:S01]  /*48a0*/  FADD.FTZ R138, R138, -R139 ;  /* 0x8000008b8a8a7221 */ /* 0x000fe20000010000 */
[----:B------:R-:W-:-:S02]  /*48b0*/  FSEL R93, R89, RZ, P1 ;  /* 0x000000ff595d7208 */ /* 0x000fc40000800000 */
[----:B------:R-:W-:Y:S02]  /*48c0*/  FSEL R121, R89, RZ, P3 ;  /* 0x000000ff59797208 */ /* 0x000fe40001800000 */
[C---:B------:R-:W-:Y:S02]  /*48d0*/  PRMT R89, R100.reuse, 0x7632, R89 ;  /* 0x0000763264597816 */ /* 0x040fe40000000059 */
[----:B------:R-:W-:Y:S01]  /*48e0*/  SHF.L.U32 R109, R95, 0x10, RZ ;  /* 0x000000105f6d7819 */ /* 0x000fe200000006ff */
[----:B------:R-:W-:Y:S01]  /*48f0*/  IMAD.U32 R95, R100, 0x10000, RZ ;  /* 0x00010000645f7824 */ /* 0x000fe200078e00ff */
[----:B------:R-:W-:Y:S02]  /*4900*/  FSEL R110, R94, RZ, P6 ;  /* 0x000000ff5e6e7208 */ /* 0x000fe40003000000 */
[----:B------:R-:W-:Y:S01]  /*4910*/  LOP3.LUT P6, RZ, R248, 0xff0000, RZ, 0xc0, !PT ;  /* 0x00ff0000f8ff7812 */ /* 0x000fe200078cc0ff */
[----:B------:R-:W-:Y:S01]  /*4920*/  FFMA.FTZ R113, R211, R136, R109 ;  /* 0x00000088d3717223 */ /* 0x000fe2000001006d */
[----:B------:R-:W-:Y:S01]  /*4930*/  SHF.L.U32 R89, R89, 0x10, RZ ;  /* 0x0000001059597819 */ /* 0x000fe200000006ff */
[----:B------:R-:W-:Y:S01]  /*4940*/  FFMA.FTZ R0, R211, R0, R95 ;  /* 0x00000000d3007223 */ /* 0x000fe2000001005f */
[----:B------:R-:W-:-:S02]  /*4950*/  F2FP.BF16.F32.PACK_AB R95, R133, R114 ;  /* 0x00000072855f723e */ /* 0x000fc400000010ff */
[----:B------:R-:W-:Y:S01]  /*4960*/  LOP3.LUT P5, RZ, R167, 0xff, RZ, 0xc0, !PT ;  /* 0x000000ffa7ff7812 */ /* 0x000fe200078ac0ff */
[----:B------:R-:W-:Y:S01]  /*4970*/  FFMA.FTZ R109, R211, R138, R89 ;  /* 0x0000008ad36d7223 */ /* 0x000fe20000010059 */
[----:B------:R-:W-:Y:S02]  /*4980*/  FSEL R114, R112, RZ, P6 ;  /* 0x000000ff70727208 */ /* 0x000fe40003000000 */
[----:B------:R-:W-:Y:S02]  /*4990*/  LOP3.LUT P6, RZ, R166, 0xff0000, RZ, 0xc0, !PT ;  /* 0x00ff0000a6ff7812 */ /* 0x000fe400078cc0ff */
[C---:B------:R-:W-:Y:S01]  /*49a0*/  F2FP.BF16.F32.PACK_AB R89, R113.reuse, R108 ;  /* 0x0000006c7159723e */ /* 0x040fe200000010ff */
[----:B------:R-:W-:Y:S01]  /*49b0*/  FMUL.FTZ R113, R113, UR6 ;  /* 0x0000000671717c20 */ /* 0x000fe20008410000 */
[----:B------:R-:W-:Y:S02]  /*49c0*/  FSEL R94, R94, RZ, P5 ;  /* 0x000000ff5e5e7208 */ /* 0x000fe40002800000 */
[----:B------:R-:W-:-:S02]  /*49d0*/  LOP3.LUT P5, RZ, R248, 0xff000000, RZ, 0xc0, !PT ;  /* 0xff000000f8ff7812 */ /* 0x000fc400078ac0ff */
[----:B------:R-:W-:Y:S02]  /*49e0*/  FSEL R112, R112, RZ, P6 ;  /* 0x000000ff70707208 */ /* 0x000fe40003000000 */
[----:B------:R-:W-:Y:S02]  /*49f0*/  LOP3.LUT P6, RZ, R166, 0xff000000, RZ, 0xc0, !PT ;  /* 0xff000000a6ff7812 */ /* 0x000fe400078cc0ff */
[----:B------:R-:W-:Y:S02]  /*4a00*/  F2FP.BF16.F32.PACK_AB R91, R91, R88 ;  /* 0x000000585b5b723e */ /* 0x000fe400000010ff */
[----:B------:R-:W-:Y:S01]  /*4a10*/  F2FP.BF16.F32.PACK_AB R111, R92, R111 ;  /* 0x0000006f5c6f723e */ /* 0x000fe200000010ff */
[----:B------:R-:W-:Y:S01]  /*4a20*/  FMUL.FTZ R92, R109, UR6 ;  /* 0x000000066d5c7c20 */ /* 0x000fe20008410000 */
[----:B------:R-:W-:Y:S02]  /*4a30*/  F2FP.BF16.F32.PACK_AB R94, R121, R94 ;  /* 0x0000005e795e723e */ /* 0x000fe400000010ff */
[----:B------:R-:W-:-:S02]  /*4a40*/  FSEL R121, R113, RZ, P5 ;  /* 0x000000ff71797208 */ /* 0x000fc40002800000 */
[----:B------:R-:W-:Y:S01]  /*4a50*/  F2FP.BF16.F32.PACK_AB R88, R109, R0 ;  /* 0x000000006d58723e */ /* 0x000fe200000010ff */
[----:B------:R-:W-:Y:S01]  /*4a60*/  FMUL.FTZ R0, R0, UR6 ;  /* 0x0000000600007c20 */ /* 0x000fe20008410000 */
[----:B------:R-:W-:Y:S02]  /*4a70*/  LOP3.LUT P1, RZ, R248, 0xff00, RZ, 0xc0, !PT ;  /* 0x0000ff00f8ff7812 */ /* 0x000fe4000782c0ff */
[----:B------:R-:W-:Y:S02]  /*4a80*/  LOP3.LUT P5, RZ, R166, 0xff00, RZ, 0xc0, !PT ;  /* 0x0000ff00a6ff7812 */ /* 0x000fe400078ac0ff */
[----:B------:R-:W-:Y:S02]  /*4a90*/  FSEL R109, R113, RZ, P6 ;  /* 0x000000ff716d7208 */ /* 0x000fe40003000000 */
[----:B------:R-:W-:Y:S02]  /*4aa0*/  LOP3.LUT P3, RZ, R248, 0xff, RZ, 0xc0, !PT ;  /* 0x000000fff8ff7812 */ /* 0x000fe4000786c0ff */
[----:B------:R-:W-:-:S02]  /*4ab0*/  LOP3.LUT P6, RZ, R166, 0xff, RZ, 0xc0, !PT ;  /* 0x000000ffa6ff7812 */ /* 0x000fc400078cc0ff */
[----:B------:R-:W-:Y:S02]  /*4ac0*/  F2FP.BF16.F32.PACK_AB R90, R115, R90 ;  /* 0x0000005a735a723e */ /* 0x000fe400000010ff */
[C---:B------:R-:W-:Y:S02]  /*4ad0*/  FSEL R113, R92.reuse, RZ, P1 ;  /* 0x000000ff5c717208 */ /* 0x040fe40000800000 */
[----:B------:R-:W-:Y:S02]  /*4ae0*/  FSEL R115, R92, RZ, P5 ;  /* 0x000000ff5c737208 */ /* 0x000fe40002800000 */
[C---:B------:R-:W-:Y:S02]  /*4af0*/  FSEL R92, R0.reuse, RZ, P6 ;  /* 0x000000ff005c7208 */ /* 0x040fe40003000000 */
[----:B------:R-:W-:Y:S02]  /*4b00*/  FSEL R108, R0, RZ, P3 ;  /* 0x000000ff006c7208 */ /* 0x000fe40001800000 */
[----:B------:R-:W-:-:S02]  /*4b10*/  F2FP.BF16.F32.PACK_AB R110, R93, R110 ;  /* 0x0000006e5d6e723e */ /* 0x000fc400000010ff */
[----:B------:R-:W-:Y:S02]  /*4b20*/  F2FP.BF16.F32.PACK_AB R93, R109, R112 ;  /* 0x000000706d5d723e */ /* 0x000fe400000010ff */
[----:B------:R-:W-:Y:S02]  /*4b30*/  F2FP.BF16.F32.PACK_AB R109, R121, R114 ;  /* 0x00000072796d723e */ /* 0x000fe400000010ff */
[----:B------:R-:W-:Y:S02]  /*4b40*/  F2FP.BF16.F32.PACK_AB R92, R115, R92 ;  /* 0x0000005c735c723e */ /* 0x000fe400000010ff */
[----:B------:R-:W-:-:S07]  /*4b50*/  F2FP.BF16.F32.PACK_AB R108, R113, R108 ;  /* 0x0000006c716c723e */ /* 0x000fce00000010ff */
.L_x_835:
        /* <DEDUP_REMOVED lines=14> */
[-C--:B------:R-:W-:Y:S01]  /*4c40*/  FFMA.FTZ R225, R225, R240.reuse, R242 ;  /* 0x000000f0e1e17223 */ /* 0x080fe200000100f2 */
[----:B------:R-:W-:Y:S01]  /*4c50*/  PRMT R0, R99, 0x7632, R0 ;  /* 0x0000763263007816 */ /* 0x000fe20000000000 */
[----:B------:R-:W-:Y:S01]  /*4c60*/  FFMA.FTZ R227, R227, R240, R242 ;  /* 0x000000f0e3e37223 */ /* 0x000fe200000100f2 */
[----:B0-----:R-:W-:Y:S01]  /*4c70*/  SHF.L.U32 R88, R99, 0x10, RZ ;  /* 0x0000001063587819 */ /* 0x001fe200000006ff */
[----:B------:R-:W-:Y:S01]  /*4c80*/  FADD.FTZ R224, R224, -R225 ;  /* 0x800000e1e0e07221 */ /* 0x000fe20000010000 */
[----:B------:R-:W-:Y:S01]  /*4c90*/  SHF.L.U32 R91, R98, 0x10, RZ ;  /* 0x00000010625b7819 */ /* 0x000fe200000006ff */
[----:B------:R-:W-:Y:S01]  /*4ca0*/  FADD.FTZ R226, R226, -R227 ;  /* 0x800000e3e2e27221 */ /* 0x000fe20000010000 */
[----:B------:R-:W-:Y:S01]  /*4cb0*/  IMAD.U32 R90, R0, 0x10000, RZ ;  /* 0x00010000005a7824 */ /* 0x000fe200078e00ff */
[----:B------:R-:W-:Y:S01]  /*4cc0*/  PRMT R0, R97, 0x7632, R0 ;  /* 0x0000763261007816 */ /* 0x000fe20000000000 */
[----:B------:R-:W-:Y:S01]  /*4cd0*/  FFMA.FTZ R224, R211, R224, R88 ;  /* 0x000000e0d3e07223 */ /* 0x000fe20000010058 */
[--C-:B------:R-:W-:Y:S01]  /*4ce0*/  FFMA.FTZ R217, R217, R240, R242.reuse ;  /* 0x000000f0d9d97223 */ /* 0x100fe200000100f2 */
[----:B------:R-:W-:Y:S01]  /*4cf0*/  FFMA.FTZ R226, R211, R226, R91 ;  /* 0x000000e2d3e27223 */ /* 0x000fe2000001005b */
[----:B------:R-:W-:Y:S01]  /*4d00*/  SHF.L.U32 R91, R0, 0x10, RZ ;  /* 0x00000010005b7819 */ /* 0x000fe200000006ff */
[----:B------:R-:W-:Y:S01]  /*4d10*/  FMUL.FTZ R0, R224, UR6 ;  /* 0x00000006e0007c20 */ /* 0x000fe20008410000 */
[----:B------:R-:W-:Y:S01]  /*4d20*/  FADD.FTZ R216, R216, -R217 ;  /* 0x800000d9d8d87221 */ /* 0x000fe20000010000 */
[----:B------:R-:W-:Y:S01]  /*4d30*/  LOP3.LUT P5, RZ, R119, 0xff0000, RZ, 0xc0, !PT ;  /* 0x00ff000077ff7812 */ /* 0x000fe200078ac0ff */
[----:B------:R-:W-:Y:S01]  /*4d40*/  FFMA.FTZ R219, R219, R240, R242 ;  /* 0x000000f0dbdb7223 */ /* 0x000fe200000100f2 */
[----:B------:R-:W-:Y:S01]  /*4d50*/  PRMT R88, R98, 0x7632, R88 ;  /* 0x0000763262587816 */ /* 0x000fe20000000058 */
[----:B------:R-:W-:Y:S01]  /*4d60*/  FFMA.FTZ R115, R211, R216, R90 ;  /* 0x000000d8d3737223 */ /* 0x000fe2000001005a */
[----:B------:R-:W-:Y:S01]  /*4d70*/  LOP3.LUT P6, RZ, R169, 0xff0000, RZ, 0xc0, !PT ;  /* 0x00ff0000a9ff7812 */ /* 0x000fe200078cc0ff */
[----:B------:R-:W-:Y:S01]  /*4d80*/  FADD.FTZ R218, R218, -R219 ;  /* 0x800000dbdada7221 */ /* 0x000fe20000010000 */
[----:B------:R-:W-:Y:S01]  /*4d90*/  FSEL R92, R0, RZ, P5 ;  /* 0x000000ff005c7208 */ /* 0x000fe20002800000 */
[-CC-:B------:R-:W-:Y:S01]  /*4da0*/  FFMA.FTZ R229, R229, R240.reuse, R242.reuse ;  /* 0x000000f0e5e57223 */ /* 0x180fe200000100f2 */
[----:B------:R-:W-:Y:S01]  /*4db0*/  SHF.L.U32 R93, R88, 0x10, RZ ;  /* 0x00000010585d7819 */ /* 0x000fe200000006ff */
[----:B------:R-:W-:Y:S01]  /*4dc0*/  FMUL.FTZ R88, R115, UR6 ;  /* 0x0000000673587c20 */ /* 0x000fe20008410000 */
[----:B------:R-:W-:Y:S01]  /*4dd0*/  ISETP.GE.U32.AND P3, PT, R118, RZ, PT ;  /* 0x000000ff7600720c */ /* 0x000fe20003f66070 */
[--C-:B------:R-:W-:Y:S01]  /*4de0*/  FFMA.FTZ R221, R221, R240, R242.reuse ;  /* 0x000000f0dddd7223 */ /* 0x100fe200000100f2 */
[----:B------:R-:W-:Y:S01]  /*4df0*/  ISETP.GE.U32.AND P5, PT, R168, RZ, PT ;  /* 0x000000ffa800720c */ /* 0x000fe20003fa6070 */
[----:B------:R-:W-:Y:S01]  /*4e00*/  FFMA.FTZ R111, R211, R218, R93 ;  /* 0x000000dad36f7223 */ /* 0x000fe2000001005d */
[----:B------:R-:W-:Y:S01]  /*4e10*/  FSEL R108, R0, RZ, P6 ;  /* 0x000000ff006c7208 */ /* 0x000fe20003000000 */
[----:B------:R-:W-:Y:S01]  /*4e20*/  FMUL.FTZ R0, R226, UR6 ;  /* 0x00000006e2007c20 */ /* 0x000fe20008410000 */
[----:B------:R-:W-:Y:S01]  /*4e30*/  ISETP.GE.U32.AND.EX P3, PT, R119, 0x1000000, PT, P3 ;  /* 0x010000007700780c */ /* 0x000fe20003f66130 */
[----:B------:R-:W-:Y:S01]  /*4e40*/  FADD.FTZ R228, R228, -R229 ;  /* 0x800000e5e4e47221 */ /* 0x000fe20000010000 */
[----:B------:R-:W-:Y:S01]  /*4e50*/  ISETP.GE.U32.AND.EX P5, PT, R169, 0x1000000, PT, P5 ;  /* 0x01000000a900780c */ /* 0x000fe20003fa6150 */
[----:B------:R-:W-:Y:S01]  /*4e60*/  IMAD.U32 R89, R97, 0x10000, RZ ;  /* 0x0001000061597824 */ /* 0x000fe200078e00ff */
[----:B------:R-:W-:Y:S01]  /*4e70*/  LOP3.LUT P6, RZ, R119, 0xff, RZ, 0xc0, !PT ;  /* 0x000000ff77ff7812 */ /* 0x000fe200078cc0ff */
[--C-:B------:R-:W-:Y:S01]  /*4e80*/  FFMA.FTZ R231, R231, R240, R242.reuse ;  /* 0x000000f0e7e77223 */ /* 0x100fe200000100f2 */
[----:B------:R-:W-:Y:S01]  /*4e90*/  FSEL R121, R88, RZ, P3 ;  /* 0x000000ff58797208 */ /* 0x000fe20001800000 */
[----:B------:R-:W-:Y:S01]  /*4ea0*/  FADD.FTZ R220, R220, -R221 ;  /* 0x800000dddcdc7221 */ /* 0x000fe20000010000 */
[----:B------:R-:W-:Y:S01]  /*4eb0*/  FSEL R135, R88, RZ, P5 ;  /* 0x000000ff58877208 */ /* 0x000fe20002800000 */
[----:B------:R-:W-:Y:S01]  /*4ec0*/  FMUL.FTZ R88, R111, UR6 ;  /* 0x000000066f587c20 */ /* 0x000fe20008410000 */
[----:B------:R-:W-:Y:S01]  /*4ed0*/  FSEL R110, R0, RZ, P6 ;  /* 0x000000ff006e7208 */ /* 0x000fe20003000000 */
[----:B------:R-:W-:Y:S01]  /*4ee0*/  FFMA.FTZ R228, R211, R228, R89 ;  /* 0x000000e4d3e47223 */ /* 0x000fe20000010059 */
[----:B------:R-:W-:Y:S01]  /*4ef0*/  LOP3.LUT P3, RZ, R169, 0xff, RZ, 0xc0, !PT ;  /* 0x000000ffa9ff7812 */ /* 0x000fe2000786c0ff */
[----:B------:R-:W-:Y:S01]  /*4f00*/  FFMA.FTZ R223, R223, R240, R242 ;  /* 0x000000f0dfdf7223 */ /* 0x000fe200000100f2 */
[----:B------:R-:W-:Y:S01]  /*4f10*/  LOP3.LUT P5, RZ, R119, 0xff00, RZ, 0xc0, !PT ;  /* 0x0000ff0077ff7812 */ /* 0x000fe200078ac0ff */
[----:B------:R-:W-:Y:S01]  /*4f20*/  FADD.FTZ R230, R230, -R231 ;  /* 0x800000e7e6e67221 */ /* 0x000fe20000010000 */
[----:B------:R-:W-:Y:S01]  /*4f30*/  LOP3.LUT P6, RZ, R169, 0xff00, RZ, 0xc0, !PT ;  /* 0x0000ff00a9ff7812 */ /* 0x000fe200078cc0ff */
[----:B------:R-:W-:Y:S01]  /*4f40*/  FFMA.FTZ R95, R211, R220, R91 ;  /* 0x000000dcd35f7223 */ /* 0x000fe2000001005b */
[----:B------:R-:W-:Y:S01]  /*4f50*/  FSEL R94, R0, RZ, P3 ;  /* 0x000000ff005e7208 */ /* 0x000fe20001800000 */
[----:B------:R-:W-:Y:S01]  /*4f60*/  FMUL.FTZ R90, R228, UR6 ;  /* 0x00000006e45a7c20 */ /* 0x000fe20008410000 */
[----:B------:R-:W-:Y:S01]  /*4f70*/  FSEL R119, R88, RZ, P5 ;  /* 0x000000ff58777208 */ /* 0x000fe20002800000 */
[----:B------:R-:W-:Y:S01]  /*4f80*/  FADD.FTZ R222, R222, -R223 ;  /* 0x800000dfdede7221 */ /* 0x000fe20000010000 */
[----:B------:R-:W-:-:S02]  /*4f90*/  FSEL R133, R88, RZ, P6 ;  /* 0x000000ff58857208 */ /* 0x000fc40003000000 */
[C---:B------:R-:W-:Y:S02]  /*4fa0*/  PRMT R0, R96.reuse, 0x7632, R0 ;  /* 0x0000763260007816 */ /* 0x040fe40000000000 */
[----:B------:R-:W-:Y:S02]  /*4fb0*/  SHF.L.U32 R88, R96, 0x10, RZ ;  /* 0x0000001060587819 */ /* 0x000fe400000006ff */
[----:B------:R-:W-:Y:S01]  /*4fc0*/  LOP3.LUT P3, RZ, R118, 0xff0000, RZ, 0xc0, !PT ;  /* 0x00ff000076ff7812 */ /* 0x000fe2000786c0ff */
[----:B------:R-:W-:Y:S01]  /*4fd0*/  IMAD.U32 R89, R0, 0x10000, RZ ;  /* 0x0001000000597824 */ /* 0x000fe200078e00ff */
[----:B------:R-:W-:Y:S01]  /*4fe0*/  LOP3.LUT P5, RZ, R168, 0xff0000, RZ, 0xc0, !PT ;  /* 0x00ff0000a8ff7812 */ /* 0x000fe200078ac0ff */
[----:B------:R-:W-:Y:S01]  /*4ff0*/  FFMA.FTZ R230, R211, R230, R88 ;  /* 0x000000e6d3e67223 */ /* 0x000fe20000010058 */
[----:B------:R-:W-:Y:S01]  /*5000*/  FMUL.FTZ R88, R95, UR6 ;  /* 0x000000065f587c20 */ /* 0x000fe20008410000 */
[----:B------:R-:W-:Y:S01]  /*5010*/  LOP3.LUT P6, RZ, R118, 0xff000000, RZ, 0xc0, !PT ;  /* 0xff00000076ff7812 */ /* 0x000fe200078cc0ff */
[----:B------:R-:W-:Y:S01]  /*5020*/  FFMA.FTZ R93, R211, R222, R89 ;  /* 0x000000ded35d7223 */ /* 0x000fe20000010059 */
[----:B------:R-:W-:-:S02]  /*5030*/  FSEL R109, R90, RZ, P3 ;  /* 0x000000ff5a6d7208 */ /* 0x000fc40001800000 */
[----:B------:R-:W-:Y:S01]  /*5040*/  FSEL R114, R90, RZ, P5 ;  /* 0x000000ff5a727208 */ /* 0x000fe20002800000 */
[----:B------:R-:W-:Y:S01]  /*5050*/  FMUL.FTZ R0, R93, UR6 ;  /* 0x000000065d007c20 */ /* 0x000fe20008410000 */
[C---:B------:R-:W-:Y:S02]  /*5060*/  LOP3.LUT P3, RZ, R118.reuse, 0xff00, RZ, 0xc0, !PT ;  /* 0x0000ff0076ff7812 */ /* 0x040fe4000786c0ff */
[----:B------:R-:W-:Y:S02]  /*5070*/  LOP3.LUT P5, RZ, R118, 0xff, RZ, 0xc0, !PT ;  /* 0x000000ff76ff7812 */ /* 0x000fe400078ac0ff */
[----:B------:R-:W-:Y:S02]  /*5080*/  FSEL R118, R88, RZ, P6 ;  /* 0x000000ff58767208 */ /* 0x000fe40003000000 */
[----:B------:R-:W-:Y:S02]  /*5090*/  LOP3.LUT P6, RZ, R168, 0xff000000, RZ, 0xc0, !PT ;  /* 0xff000000a8ff7812 */ /* 0x000fe400078cc0ff */
[----:B------:R-:W-:-:S02]  /*50a0*/  F2FP.BF16.F32.PACK_AB R90, R111, R226 ;  /* 0x000000e26f5a723e */ /* 0x000fc400000010ff */
[----:B------:R-:W-:Y:S02]  /*50b0*/  F2FP.BF16.F32.PACK_AB R111, R121, R92 ;  /* 0x0000005c796f723e */ /* 0x000fe400000010ff */
[----:B------:R-:W-:Y:S02]  /*50c0*/  FSEL R121, R88, RZ, P6 ;  /* 0x000000ff58797208 */ /* 0x000fe40003000000 */
[----:B------:R-:W-:Y:S02]  /*50d0*/  F2FP.BF16.F32.PACK_AB R91, R115, R224 ;  /* 0x000000e0735b723e */ /* 0x000fe400000010ff */
[----:B------:R-:W-:Y:S01]  /*50e0*/  F2FP.BF16.F32.PACK_AB R88, R93, R230 ;  /* 0x000000e65d58723e */ /* 0x000fe200000010ff */
[----:B------:R-:W-:Y:S01]  /*50f0*/  FMUL.FTZ R230, R230, UR6 ;  /* 0x00000006e6e67c20 */ /* 0x000fe20008410000 */
[----:B------:R-:W-:Y:S02]  /*5100*/  FSEL R115, R0, RZ, P3 ;  /* 0x000000ff00737208 */ /* 0x000fe40001800000 */
[----:B------:R-:W-:-:S02]  /*5110*/  LOP3.LUT P6, RZ, R168, 0xff00, RZ, 0xc0, !PT ;  /* 0x0000ff00a8ff7812 */ /* 0x000fc400078cc0ff */
[----:B------:R-:W-:Y:S02]  /*5120*/  LOP3.LUT P3, RZ, R168, 0xff, RZ, 0xc0, !PT ;  /* 0x000000ffa8ff7812 */ /* 0x000fe4000786c0ff */
[----:B------:R-:W-:Y:S02]  /*5130*/  F2FP.BF16.F32.PACK_AB R89, R95, R228 ;  /* 0x000000e45f59723e */ /* 0x000fe400000010ff */
        /* <DEDUP_REMOVED lines=11> */
.L_x_842:
[-CC-:B------:R-:W-:Y:S01]  /*51f0*/  FFMA.FTZ R225, R225, R240.reuse, R242.reuse ;  /* 0x000000f0e1e17223 */ /* 0x180fe200000100f2 */
[----:B0-----:R-:W-:Y:S01]  /*5200*/  SHF.L.U32 R92, R99, 0x10, RZ ;  /* 0x00000010635c7819 */ /* 0x001fe200000006ff */
[-C--:B------:R-:W-:Y:S01]  /*5210*/  FFMA.FTZ R217, R217, R240.reuse, R242 ;  /* 0x000000f0d9d97223 */ /* 0x080fe200000100f2 */
[----:B------:R-:W-:Y:S01]  /*5220*/  PRMT R0, R99, 0x7632, R0 ;  /* 0x0000763263007816 */ /* 0x000fe20000000000 */
[----:B------:R-:W-:Y:S01]  /*5230*/  FADD.FTZ R224, R224, -R225 ;  /* 0x800000e1e0e07221 */ /* 0x000fe20000010000 */
[----:B------:R-:W-:Y:S01]  /*5240*/  FFMA.FTZ R227, R227, R240, R242 ;  /* 0x000000f0e3e37223 */ /* 0x000fe200000100f2 */
[----:B------:R-:W-:Y:S01]  /*5250*/  FADD.FTZ R216, R216, -R217 ;  /* 0x800000d9d8d87221 */ /* 0x000fe20000010000 */
[----:B------:R-:W-:Y:S01]  /*5260*/  SHF.L.U32 R94, R0, 0x10, RZ ;  /* 0x00000010005e7819 */ /* 0x000fe200000006ff */
[--C-:B------:R-:W-:Y:S01]  /*5270*/  FFMA.FTZ R224, R211, R224, R92.reuse ;  /* 0x000000e0d3e07223 */ /* 0x100fe2000001005c */
[----:B------:R-:W-:Y:S01]  /*5280*/  PRMT R92, R98, 0x7632, R92 ;  /* 0x00007632625c7816 */ /* 0x000fe2000000005c */
[----:B------:R-:W-:Y:S01]  /*5290*/  FFMA.FTZ R219, R219, R240, R242 ;  /* 0x000000f0dbdb7223 */ /* 0x000fe200000100f2 */
[----:B------:R-:W-:Y:S01]  /*52a0*/  LOP3.LUT P5, RZ, R119, 0xff0000, RZ, 0xc0, !PT ;  /* 0x00ff000077ff7812 */ /* 0x000fe200078ac0ff */
[----:B------:R-:W-:Y:S01]  /*52b0*/  FMUL.FTZ R224, R224, UR6 ;  /* 0x00000006e0e07c20 */ /* 0x000fe20008410000 */
[----:B------:R-:W-:Y:S01]  /*52c0*/  FADD.FTZ R226, R226, -R227 ;  /* 0x800000e3e2e27221 */ /* 0x000fe20000010000 */
[----:B------:R-:W-:-:S02]  /*52d0*/  IMAD.U32 R95, R98, 0x10000, RZ ;  /* 0x00010000625f7824 */ /* 0x000fc400078e00ff */
[----:B------:R-:W-:Y:S01]  /*52e0*/  FFMA.FTZ R229, R229, R240, R242 ;  /* 0x000000f0e5e57223 */ /* 0x000fe200000100f2 */
[----:B------:R-:W-:Y:S01]  /*52f0*/  SHF.L.U32 R109, R92, 0x10, RZ ;  /* 0x000000105c6d7819 */ /* 0x000fe200000006ff */
[C---:B------:R-:W-:Y:S01]  /*5300*/  FFMA.FTZ R94, R211.reuse, R216, R94 ;  /* 0x000000d8d35e7223 */ /* 0x040fe2000001005e */
[----:B------:R-:W-:Y:S01]  /*5310*/  FSEL R111, R224, RZ, P5 ;  /* 0x000000ffe06f7208 */ /* 0x000fe20002800000 */
[----:B------:R-:W-:Y:S01]  /*5320*/  FADD.FTZ R218, R218, -R219 ;  /* 0x800000dbdada7221 */ /* 0x000fe20000010000 */
[----:B------:R-:W-:Y:S01]  /*5330*/  ISETP.GE.U32.AND P3, PT, R118, RZ, PT ;  /* 0x000000ff7600720c */ /* 0x000fe20003f66070 */
[----:B------:R-:W-:Y:S01]  /*5340*/  FFMA.FTZ R226, R211, R226, R95 ;  /* 0x000000e2d3e27223 */ /* 0x000fe2000001005f */
[----:B------:R-:W-:Y:S01]  /*5350*/  ISETP.GE.U32.AND P5, PT, R168, RZ, PT ;  /* 0x000000ffa800720c */ /* 0x000fe20003fa6070 */
[----:B------:R-:W-:Y:S01]  /*5360*/  FADD.FTZ R228, R228, -R229 ;  /* 0x800000e5e4e47221 */ /* 0x000fe20000010000 */
[----:B------:R-:W-:Y:S01]  /*5370*/  PRMT R0, R97, 0x7632, R0 ;  /* 0x0000763261007816 */ /* 0x000fe20000000000 */
[----:B------:R-:W-:Y:S01]  /*5380*/  FFMA.FTZ R221, R221, R240, R242 ;  /* 0x000000f0dddd7223 */ /* 0x000fe200000100f2 */
[----:B------:R-:W-:Y:S01]  /*5390*/  SHF.L.U32 R93, R97, 0x10, RZ ;  /* 0x00000010615d7819 */ /* 0x000fe200000006ff */
[----:B------:R-:W-:Y:S01]  /*53a0*/  FMUL.FTZ R94, R94, UR6 ;  /* 0x000000065e5e7c20 */ /* 0x000fe20008410000 */
[----:B------:R-:W-:Y:S01]  /*53b0*/  LOP3.LUT P6, RZ, R169, 0xff0000, RZ, 0xc0, !PT ;  /* 0x00ff0000a9ff7812 */ /* 0x000fe200078cc0ff */
[----:B------:R-:W-:Y:S01]  /*53c0*/  FFMA.FTZ R109, R211, R218, R109 ;  /* 0x000000dad36d7223 */ /* 0x000fe2000001006d */
[----:B------:R-:W-:Y:S01]  /*53d0*/  ISETP.GE.U32.AND.EX P3, PT, R119, 0x1000000, PT, P3 ;  /* 0x010000007700780c */ /* 0x000fe20003f66130 */
[----:B------:R-:W-:Y:S01]  /*53e0*/  FMUL.FTZ R226, R226, UR6 ;  /* 0x00000006e2e27c20 */ /* 0x000fe20008410000 */
[----:B------:R-:W-:Y:S01]  /*53f0*/  ISETP.GE.U32.AND.EX P5, PT, R169, 0x1000000, PT, P5 ;  /* 0x01000000a900780c */ /* 0x000fe20003fa6150 */
[----:B------:R-:W-:Y:S01]  /*5400*/  IMAD.U32 R95, R0, 0x10000, RZ ;  /* 0x00010000005f7824 */ /* 0x000fe200078e00ff */
[----:B------:R-:W-:Y:S01]  /*5410*/  FSEL R224, R224, RZ, P6 ;  /* 0x000000ffe0e07208 */ /* 0x000fe20003000000 */
[----:B------:R-:W-:Y:S01]  /*5420*/  FFMA.FTZ R93, R211, R228, R93 ;  /* 0x000000e4d35d7223 */ /* 0x000fe2000001005d */
[----:B------:R-:W-:Y:S01]  /*5430*/  LOP3.LUT P6, RZ, R119, 0xff, RZ, 0xc0, !PT ;  /* 0x000000ff77ff7812 */ /* 0x000fe200078cc0ff */
[----:B------:R-:W-:Y:S01]  /*5440*/  FADD.FTZ R220, R220, -R221 ;  /* 0x800000dddcdc7221 */ /* 0x000fe20000010000 */
[----:B------:R-:W-:Y:S01]  /*5450*/  PRMT R0, R96, 0x7632, R0 ;  /* 0x0000763260007816 */ /* 0x000fe20000000000 */
[--C-:B------:R-:W-:Y:S01]  /*5460*/  FFMA.FTZ R223, R223, R240, R242.reuse ;  /* 0x000000f0dfdf7223 */ /* 0x100fe200000100f2 */
[C---:B------:R-:W-:Y:S01]  /*5470*/  FSEL R108, R94.reuse, RZ, P3 ;  /* 0x000000ff5e6c7208 */ /* 0x040fe20001800000 */
[----:B------:R-:W-:Y:S01]  /*5480*/  FMUL.FTZ R109, R109, UR6 ;  /* 0x000000066d6d7c20 */ /* 0x000fe20008410000 */
[----:B------:R-:W-:Y:S01]  /*5490*/  FSEL R115, R94, RZ, P5 ;  /* 0x000000ff5e737208 */ /* 0x000fe20002800000 */
[----:B------:R-:W-:Y:S01]  /*54a0*/  FMUL.FTZ R94, R93, UR6 ;  /* 0x000000065d5e7c20 */ /* 0x000fe20008410000 */
[----:B------:R-:W-:Y:S01]  /*54b0*/  LOP3.LUT P3, RZ, R169, 0xff, RZ, 0xc0, !PT ;  /* 0x000000ffa9ff7812 */ /* 0x000fe2000786c0ff */
[----:B------:R-:W-:Y:S01]  /*54c0*/  FFMA.FTZ R95, R211, R220, R95 ;  /* 0x000000dcd35f7223 */ /* 0x000fe2000001005f */
[----:B------:R-:W-:Y:S01]  /*54d0*/  LOP3.LUT P5, RZ, R119, 0xff00, RZ, 0xc0, !PT ;  /* 0x0000ff0077ff7812 */ /* 0x000fe200078ac0ff */
[----:B------:R-:W-:Y:S01]  /*54e0*/  FADD.FTZ R222, R222, -R223 ;  /* 0x800000dfdede7221 */ /* 0x000fe20000010000 */
[----:B------:R-:W-:Y:S01]  /*54f0*/  FSEL R110, R226, RZ, P6 ;  /* 0x000000ffe26e7208 */ /* 0x000fe20003000000 */
[----:B------:R-:W-:Y:S01]  /*5500*/  FFMA.FTZ R231, R231, R240, R242 ;  /* 0x000000f0e7e77223 */ /* 0x000fe200000100f2 */
[----:B------:R-:W-:-:S02]  /*5510*/  LOP3.LUT P6, RZ, R169, 0xff00, RZ, 0xc0, !PT ;  /* 0x0000ff00a9ff7812 */ /* 0x000fc400078cc0ff */
[----:B------:R-:W-:Y:S01]  /*5520*/  SHF.L.U32 R93, R0, 0x10, RZ ;  /* 0x00000010005d7819 */ /* 0x000fe200000006ff */
[----:B------:R-:W-:Y:S01]  /*5530*/  FMUL.FTZ R0, R95, UR6 ;  /* 0x000000065f007c20 */ /* 0x000fe20008410000 */
[----:B------:R-:W-:Y:S01]  /*5540*/  FSEL R226, R226, RZ, P3 ;  /* 0x000000ffe2e27208 */ /* 0x000fe20001800000 */
[----:B------:R-:W-:Y:S01]  /*5550*/  FADD.FTZ R230, R230, -R231 ;  /* 0x800000e7e6e67221 */ /* 0x000fe20000010000 */
[----:B------:R-:W-:Y:S01]  /*5560*/  FSEL R119, R109, RZ, P5 ;  /* 0x000000ff6d777208 */ /* 0x000fe20002800000 */
[----:B------:R-:W-:Y:S01]  /*5570*/  FFMA.FTZ R93, R211, R222, R93 ;  /* 0x000000ded35d7223 */ /* 0x000fe2000001005d */
[----:B------:R-:W-:Y:S02]  /*5580*/  LOP3.LUT P3, RZ, R118, 0xff0000, RZ, 0xc0, !PT ;  /* 0x00ff000076ff7812 */ /* 0x000fe4000786c0ff */
[----:B------:R-:W-:Y:S01]  /*5590*/  LOP3.LUT P5, RZ, R168, 0xff0000, RZ, 0xc0, !PT ;  /* 0x00ff0000a8ff7812 */ /* 0x000fe200078ac0ff */
[----:B------:R-:W-:Y:S01]  /*55a0*/  FMUL.FTZ R93, R93, UR6 ;  /* 0x000000065d5d7c20 */ /* 0x000fe20008410000 */
[----:B------:R-:W-:-:S02]  /*55b0*/  FSEL R133, R109, RZ, P6 ;  /* 0x000000ff6d857208 */ /* 0x000fc40003000000 */
[----:B------:R-:W-:Y:S02]  /*55c0*/  LOP3.LUT P6, RZ, R118, 0xff000000, RZ, 0xc0, !PT ;  /* 0xff00000076ff7812 */ /* 0x000fe400078cc0ff */
[----:B------:R-:W-:Y:S02]  /*55d0*/  SHF.L.U32 R92, R96, 0x10, RZ ;  /* 0x00000010605c7819 */ /* 0x000fe400000006ff */
[C---:B------:R-:W-:Y:S02]  /*55e0*/  FSEL R109, R94.reuse, RZ, P3 ;  /* 0x000000ff5e6d7208 */ /* 0x040fe40001800000 */
[----:B------:R-:W-:Y:S01]  /*55f0*/  FSEL R114, R94, RZ, P5 ;  /* 0x000000ff5e727208 */ /* 0x000fe20002800000 */
[----:B------:R-:W-:Y:S01]  /*5600*/  FFMA.FTZ R92, R211, R230, R92 ;  /* 0x000000e6d35c7223 */ /* 0x000fe2000001005c */
[C---:B------:R-:W-:Y:S02]  /*5610*/  LOP3.LUT P3, RZ, R118.reuse, 0xff00, RZ, 0xc0, !PT ;  /* 0x0000ff0076ff7812 */ /* 0x040fe4000786c0ff */
[----:B------:R-:W-:Y:S01]  /*5620*/  LOP3.LUT P5, RZ, R118, 0xff, RZ, 0xc0, !PT ;  /* 0x000000ff76ff7812 */ /* 0x000fe200078ac0ff */
[----:B------:R-:W-:Y:S01]  /*5630*/  FMUL.FTZ R92, R92, UR6 ;  /* 0x000000065c5c7c20 */ /* 0x000fe20008410000 */
[----:B------:R-:W-:-:S02]  /*5640*/  FSEL R118, R0, RZ, P6 ;  /* 0x000000ff00767208 */ /* 0x000fc40003000000 */
[----:B------:R-:W-:Y:S02]  /*5650*/  LOP3.LUT P6, RZ, R168, 0xff000000, RZ, 0xc0, !PT ;  /* 0xff000000a8ff7812 */ /* 0x000fe400078cc0ff */
[----:B------:R-:W-:Y:S02]  /*5660*/  F2FP.BF16.F32.PACK_AB R95, R115, R224 ;  /* 0x000000e0735f723e */ /* 0x000fe400000010ff */
[----:B------:R-:W-:Y:S02]  /*5670*/  FSEL R121, R0, RZ, P6 ;  /* 0x000000ff00797208 */ /* 0x000fe40003000000 */
[----:B------:R-:W-:Y:S02]  /*5680*/  FSEL R115, R93, RZ, P3 ;  /* 0x000000ff5d737208 */ /* 0x000fe40001800000 */
[C---:B------:R-:W-:Y:S02]  /*5690*/  LOP3.LUT P6, RZ, R168.reuse, 0xff00, RZ, 0xc0, !PT ;  /* 0x0000ff00a8ff7812 */ /* 0x040fe400078cc0ff */
[----:B------:R-:W-:-:S02]  /*56a0*/  LOP3.LUT P3, RZ, R168, 0xff, RZ, 0xc0, !PT ;  /* 0x000000ffa8ff7812 */ /* 0x000fc4000786c0ff */
        /* <DEDUP_REMOVED lines=11> */
.L_x_841:
[----:B------:R-:W-:Y:S05]  /*5760*/  @!P1 BRA `(.L_x_844) ;  /* 0x00000004003c9947 */ /* 0x000fea0003800000 */
[-CC-:B------:R-:W-:Y:S01]  /*5770*/  FFMA.FTZ R225, R225, R240.reuse, R242.reuse ;  /* 0x000000f0e1e17223 */ /* 0x180fe200000100f2 */
[-CC-:B------:R-:W-:Y:S01]  /*5780*/  FFMA.FTZ R217, R217, R240.reuse, R242.reuse ;  /* 0x000000f0d9d97223 */ /* 0x180fe200000100f2 */
[----:B------:R-:W-:Y:S01]  /*5790*/  LOP3.LUT P5, RZ, R119, 0xff0000, RZ, 0xc0, !PT ;  /* 0x00ff000077ff7812 */ /* 0x000fe200078ac0ff */
[-CC-:B------:R-:W-:Y:S01]  /*57a0*/  FFMA.FTZ R227, R227, R240.reuse, R242.reuse ;  /* 0x000000f0e3e37223 */ /* 0x180fe200000100f2 */
[----:B------:R-:W-:Y:S01]  /*57b0*/  FADD.FTZ R224, R224, -R225 ;  /* 0x800000e1e0e07221 */ /* 0x000fe20000010000 */
[----:B0-----:R-:W-:Y:S01]  /*57c0*/  FADD.FTZ R92, R216, -R217 ;  /* 0x800000d9d85c7221 */ /* 0x001fe20000010000 */
[--C-:B------:R-:W-:Y:S01]  /*57d0*/  FFMA.FTZ R219, R219, R240, R242.reuse ;  /* 0x000000f0dbdb7223 */ /* 0x100fe200000100f2 */
[----:B------:R-:W-:Y:S01]  /*57e0*/  FADD.FTZ R90, R226, -R227 ;  /* 0x800000e3e25a7221 */ /* 0x000fe20000010000 */
[C---:B------:R-:W-:Y:S01]  /*57f0*/  FMUL.FTZ R91, R211.reuse, R224 ;  /* 0x000000e0d35b7220 */ /* 0x040fe20000410000 */
[----:B------:R-:W-:Y:S01]  /*5800*/  FMUL.FTZ R92, R211, R92 ;  /* 0x0000005cd35c7220 */ /* 0x000fe20000410000 */
[----:B------:R-:W-:Y:S01]  /*5810*/  ISETP.GE.U32.AND P3, PT, R118, RZ, PT ;  /* 0x000000ff7600720c */ /* 0x000fe20003f66070 */
[----:B------:R-:W-:Y:S01]  /*5820*/  FADD.FTZ R218, R218, -R219 ;  /* 0x800000dbdada7221 */ /* 0x000fe20000010000 */
[----:B------:R-:W-:Y:S01]  /*5830*/  FMUL.FTZ R0, R91, UR6 ;  /* 0x000000065b007c20 */ /* 0x000fe20008410000 */
[--C-:B------:R-:W-:Y:S01]  /*5840*/  FFMA.FTZ R229, R229, R240, R242.reuse ;  /* 0x000000f0e5e57223 */ /* 0x100fe200000100f2 */
        /* <DEDUP_REMOVED lines=65> */
.L_x_844:
[-CC-:B------:R-:W-:Y:S01]  /*5c60*/  FFMA.FTZ R225, R225, R240.reuse, R242.reuse ;  /* 0x000000f0e1e17223 */ /* 0x180fe200000100f2 */
[-CC-:B------:R-:W-:Y:S01]  /*5c70*/  FFMA.FTZ R217, R217, R240.reuse, R242.reuse ;  /* 0x000000f0d9d97223 */ /* 0x180fe200000100f2 */
[-CC-:B------:R-:W-:Y:S01]  /*5c80*/  FFMA.FTZ R227, R227, R240.reuse, R242.reuse ;  /* 0x000000f0e3e37223 */ /* 0x180fe200000100f2 */
[--C-:B------:R-:W-:Y:S01]  /*5c90*/  FFMA.FTZ R219, R219, R240, R242.reuse ;  /* 0x000000f0dbdb7223 */ /* 0x100fe200000100f2 */
        /* <DEDUP_REMOVED lines=13> */
[--C-:B------:R-:W-:Y:S01]  /*5d70*/  FFMA.FTZ R221, R221, R240, R242.reuse ;  /* 0x000000f0dddd7223 */ /* 0x100fe200000100f2 */
[----:B0-----:R-:W-:Y:S01]  /*5d80*/  FSEL R111, R224, RZ, P5 ;  /* 0x000000ffe06f7208 */ /* 0x001fe20002800000 */
        /* <DEDUP_REMOVED lines=56> */
.L_x_840:
[----:B------:R-:W-:Y:S05]  /*6110*/  @!P2 BRA `(.L_x_845) ;  /* 0x000000080024a947 */ /* 0x000fea0003800000 */
[----:B------:R-:W-:Y:S05]  /*6120*/  @!P1 BRA `(.L_x_846) ;  /* 0x0000000400189947 */ /* 0x000fea0003800000 */
[----:B0-----:R-:W-:Y:S01]  /*6130*/  PRMT R88, R99, 0x7632, R88 ;  /* 0x0000763263587816 */ /* 0x001fe20000000058 */
[-CC-:B------:R-:W-:Y:S01]  /*6140*/  FFMA.FTZ R217, R217, R240.reuse, R242.reuse ;  /* 0x000000f0d9d97223 */ /* 0x180fe200000100f2 */
[-CC-:B------:R-:W-:Y:S01]  /*6150*/  FFMA.FTZ R225, R225, R240.reuse, R242.reuse ;  /* 0x000000f0e1e17223 */ /* 0x180fe200000100f2 */
[-CC-:B------:R-:W-:Y:S01]  /*6160*/  FFMA.FTZ R227, R227, R240.reuse, R242.reuse ;  /* 0x000000f0e3e37223 */ /* 0x180fe200000100f2 */
[-C--:B------:R-:W-:Y:S01]  /*6170*/  FFMA.FTZ R229, R229, R240.reuse, R242 ;  /* 0x000000f0e5e57223 */ /* 0x080fe200000100f2 */
[----:B------:R-:W-:Y:S01]  /*6180*/  SHF.L.U32 R111, R88, 0x10, RZ ;  /* 0x00000010586f7819 */ /* 0x000fe200000006ff */
[----:B------:R-:W-:Y:S01]  /*6190*/  FADD.FTZ R216, R216, -R217 ;  /* 0x800000d9d8d87221 */ /* 0x000fe20000010000 */
[----:B------:R-:W-:Y:S01]  /*61a0*/  FADD.FTZ R224, R224, -R225 ;  /* 0x800000e1e0e07221 */ /* 0x000fe20000010000 */
[----:B------:R-:W-:Y:S01]  /*61b0*/  IMAD.U32 R90, R99, 0x10000, RZ ;  /* 0x00010000635a7824 */ /* 0x000fe200078e00ff */
[----:B------:R-:W-:Y:S01]  /*61c0*/  SHF.L.U32 R91, R98, 0x10, RZ ;  /* 0x00000010625b7819 */ /* 0x000fe200000006ff */
[----:B------:R-:W-:Y:S01]  /*61d0*/  FADD.FTZ R226, R226, -R227 ;  /* 0x800000e3e2e27221 */ /* 0x000fe20000010000 */
[----:B------:R-:W-:Y:S01]  /*61e0*/  PRMT R0, R98, 0x7632, R0 ;  /* 0x0000763262007816 */ /* 0x000fe20000000000 */
[----:B------:R-:W-:Y:S01]  /*61f0*/  FADD.FTZ R228, R228, -R229 ;  /* 0x800000e5e4e47221 */ /* 0x000fe20000010000 */
[----:B------:R-:W-:Y:S01]  /*6200*/  SHF.L.U32 R89, R97, 0x10, RZ ;  /* 0x0000001061597819 */ /* 0x000fe200000006ff */
[----:B------:R-:W-:Y:S01]  /*6210*/  FFMA.FTZ R219, R219, R240, R242 ;  /* 0x000000f0dbdb7223 */ /* 0x000fe200000100f2 */
[C---:B------:R-:W-:Y:S01]  /*6220*/  FFMA.FTZ R133, R211.reuse, R216, R111 ;  /* 0x000000d8d3857223 */ /* 0x040fe2000001006f */
[C---:B------:R-:W-:Y:S01]  /*6230*/  FFMA.FTZ R224, R211.reuse, R224, R90 ;  /* 0x000000e0d3e07223 */ /* 0x040fe2000001005a */
[----:B------:R-:W-:Y:S01]  /*6240*/  ISETP.GE.U32.AND P3, PT, R118, RZ, PT ;  /* 0x000000ff7600720c */ /* 0x000fe20003f66070 */
[----:B------:R-:W-:Y:S01]  /*6250*/  FFMA.FTZ R226, R211, R226, R91 ;  /* 0x000000e2d3e27223 */ /* 0x000fe2000001005b */
[----:B------:R-:W-:Y:S01]  /*6260*/  FADD.FTZ R218, R218, -R219 ;  /* 0x800000dbdada7221 */ /* 0x000fe20000010000 */
[----:B------:R-:W-:-:S02]  /*6270*/  IMAD.U32 R109, R0, 0x10000, RZ ;  /* 0x00010000006d7824 */ /* 0x000fc400078e00ff */
[----:B------:R-:W-:Y:S01]  /*6280*/  FFMA.FTZ R228, R211, R228, R89 ;  /* 0x000000e4d3e47223 */ /* 0x000fe20000010059 */
[----:B------:R-:W-:Y:S01]  /*6290*/  FMUL.FTZ R89, R133, UR6 ;  /* 0x0000000685597c20 */ /* 0x000fe20008410000 */
[C---:B------:R-:W-:Y:S01]  /*62a0*/  ISETP.GE.U32.AND.EX P3, PT, R119.reuse, 0x1000000, PT, P3 ;  /* 0x010000007700780c */ /* 0x040fe20003f66130 */
[----:B------:R-:W-:Y:S01]  /*62b0*/  FMUL.FTZ R88, R224, UR6 ;  /* 0x00000006e0587c20 */ /* 0x000fe20008410000 */
[----:B------:R-:W-:Y:S01]  /*62c0*/  LOP3.LUT P5, RZ, R119, 0xff0000, RZ, 0xc0, !PT ;  /* 0x00ff000077ff7812 */ /* 0x000fe200078ac0ff */
[----:B------:R-:W-:Y:S01]  /*62d0*/  FMUL.FTZ R0, R226, UR6 ;  /* 0x00000006e2007c20 */ /* 0x000fe20008410000 */
[----:B------:R-:W-:Y:S01]  /*62e0*/  FFMA.FTZ R115, R211, R218, R109 ;  /* 0x000000dad3737223 */ /* 0x000fe2000001006d */
        /* <DEDUP_REMOVED lines=14> */
[----:B------:R-:W-:Y:S01]  /*63d0*/  SHF.L.U32 R88, R88, 0x10, RZ ;  /* 0x0000001058587819 */ /* 0x000fe200000006ff */
[----:B------:R-:W-:Y:S01]  /*63e0*/  FMUL.FTZ R90, R228, UR6 ;  /* 0x00000006e45a7c20 */ /* 0x000fe20008410000 */
[----:B------:R-:W-:Y:S01]  /*63f0*/  FSEL R120, R89, RZ, P3 ;  /* 0x000000ff59787208 */ /* 0x000fe20001800000 */
[----:B------:R-:W-:Y:S01]  /*6400*/  IMAD.U32 R89, R96, 0x10000, RZ ;  /* 0x0001000060597824 */ /* 0x000fe200078e00ff */
[----:B------:R-:W-:Y:S01]  /*6410*/  SHF.L.U32 R91, R0, 0x10, RZ ;  /* 0x00000010005b7819 */ /* 0x000fe200000006ff */
[C---:B------:R-:W-:Y:S01]  /*6420*/  FFMA.FTZ R111, R211.reuse, R220, R88 ;  /* 0x000000dcd36f7223 */ /* 0x040fe20000010058 */
[C---:B------:R-:W-:Y:S01]  /*6430*/  LOP3.LUT P5, RZ, R118.reuse, 0xff0000, RZ, 0xc0, !PT ;  /* 0x00ff000076ff7812 */ /* 0x040fe200078ac0ff */
[C---:B------:R-:W-:Y:S01]  /*6440*/  FFMA.FTZ R88, R211.reuse, R230, R89 ;  /* 0x000000e6d3587223 */ /* 0x040fe20000010059 */
[----:B------:R-:W-:Y:S01]  /*6450*/  LOP3.LUT P6, RZ, R118, 0xff000000, RZ, 0xc0, !PT ;  /* 0xff00000076ff7812 */ /* 0x000fe200078cc0ff */
[----:B------:R-:W-:Y:S01]  /*6460*/  FFMA.FTZ R109, R211, R222, R91 ;  /* 0x000000ded36d7223 */ /* 0x000fe2000001005b */
[----:B------:R-:W-:Y:S01]  /*6470*/  FSEL R114, R90, RZ, P5 ;  /* 0x000000ff5a727208 */ /* 0x000fe20002800000 */
[----:B------:R-:W-:Y:S01]  /*6480*/  FMUL.FTZ R110, R111, UR6 ;  /* 0x000000066f6e7c20 */ /* 0x000fe20008410000 */
[----:B------:R-:W-:Y:S01]  /*6490*/  FMUL.FTZ R0, R88, UR6 ;  /* 0x0000000658007c20 */ /* 0x000fe20008410000 */
[----:B------:R-:W-:Y:S01]  /*64a0*/  FMUL.FTZ R108, R109, UR6 ;  /* 0x000000066d6c7c20 */ /* 0x000fe20008410000 */
[----:B------:R-:W-:-:S02]  /*64b0*/  LOP3.LUT P3, RZ, R118, 0xff, RZ, 0xc0, !PT ;  /* 0x000000ff76ff7812 */ /* 0x000fc4000786c0ff */
[----:B------:R-:W-:Y:S02]  /*64c0*/  LOP3.LUT P5, RZ, R118, 0xff00, RZ, 0xc0, !PT ;  /* 0x0000ff0076ff7812 */ /* 0x000fe400078ac0ff */
[----:B------:R-:W-:Y:S02]  /*64d0*/  F2FP.BF16.F32.PACK_AB R90, R115, R226 ;  /* 0x000000e2735a723e */ /* 0x000fe400000010ff */
        /* <DEDUP_REMOVED lines=11> */
.L_x_846:
[----:B------:R-:W-:Y:S01]  /*6590*/  PRMT R0, R99, 0x7632, R0 ;  /* 0x0000763263007816 */ /* 0x000fe20000000000 */
[-CC-:B------:R-:W-:Y:S01]  /*65a0*/  FFMA.FTZ R217, R217, R240.reuse, R242.reuse ;  /* 0x000000f0d9d97223 */ /* 0x180fe200000100f2 */
[-CC-:B------:R-:W-:Y:S01]  /*65b0*/  FFMA.FTZ R225, R225, R240.reuse, R242.reuse ;  /* 0x000000f0e1e17223 */ /* 0x180fe200000100f2 */
[----:B0-----:R-:W-:Y:S01]  /*65c0*/  IMAD.U32 R111, R99, 0x10000, RZ ;  /* 0x00010000636f7824 */ /* 0x001fe200078e00ff */
[----:B------:R-:W-:Y:S01]  /*65d0*/  SHF.L.U32 R0, R0, 0x10, RZ ;  /* 0x0000001000007819 */ /* 0x000fe200000006ff */
[----:B------:R-:W-:Y:S01]  /*65e0*/  FADD.FTZ R216, R216, -R217 ;  /* 0x800000d9d8d87221 */ /* 0x000fe20000010000 */
[----:B------:R-:W-:Y:S01]  /*65f0*/  FADD.FTZ R224, R224, -R225 ;  /* 0x800000e1e0e07221 */ /* 0x000fe20000010000 */
[C---:B------:R-:W-:Y:S01]  /*6600*/  PRMT R109, R98.reuse, 0x7632, R109 ;  /* 0x00007632626d7816 */ /* 0x040fe2000000006d */
        /* <DEDUP_REMOVED lines=8> */
[----:B------:R-:W-:Y:S01]  /*6690*/  FADD.FTZ R226, R226, -R227 ;  /* 0x800000e3e2e27221 */ /* 0x000fe20000010000 */
[----:B------:R-:W-:Y:S01]  /*66a0*/  FADD.FTZ R218, R218, -R219 ;  /* 0x800000dbdada7221 */ /* 0x000fe20000010000 */
[C---:B------:R-:W-:Y:S01]  /*66b0*/  PRMT R108, R97.reuse, 0x7632, R108 ;  /* 0x00007632616c7816 */ /* 0x040fe2000000006c */
        /* <DEDUP_REMOVED lines=11> */
[----:B------:R-:W-:Y:S01]  /*6770*/  SHF.L.U32 R111, R0, 0x10, RZ ;  /* 0x00000010006f7819 */ /* 0x000fe200000006ff */
[----:B------:R-:W-:Y:S01]  /*6780*/  FFMA.FTZ R115, R211, R228, R115 ;  /* 0x000000e4d3737223 */ /* 0x000fe20000010073 */
[C---:B------:R-:W-:Y:S01]  /*6790*/  LOP3.LUT P5, RZ, R119.reuse, 0xff0000, RZ, 0xc0, !PT ;  /* 0x00ff000077ff7812 */ /* 0x040fe200078ac0ff */
[----:B------:R-:W-:Y:S01]  /*67a0*/  FADD.FTZ R222, R222, -R223 ;  /* 0x800000dfdede7221 */ /* 0x000fe20000010000 */
[----:B------:R-:W-:Y:S01]  /*67b0*/  ISETP.GE.U32.AND.EX P3, PT, R119, 0x1000000, PT, P3 ;  /* 0x010000007700780c */ /* 0x000fe20003f66130 */
[----:B------:R-:W-:Y:S01]  /*67c0*/  FADD.FTZ R220, R220, -R221 ;  /* 0x800000dddcdc7221 */ /* 0x000fe20000010000 */
[----:B------:R-:W-:Y:S01]  /*67d0*/  FADD.FTZ R230, R230, -R231 ;  /* 0x800000e7e6e67221 */ /* 0x000fe20000010000 */
[----:B------:R-:W-:-:S02]  /*67e0*/  IMAD.U32 R109, R96, 0x10000, RZ ;  /* 0x00010000606d7824 */ /* 0x000fc400078e00ff */
[----:B------:R-:W-:Y:S01]  /*67f0*/  FMUL.FTZ R110, R110, UR6 ;  /* 0x000000066e6e7c20 */ /* 0x000fe20008410000 */
        /* <DEDUP_REMOVED lines=27> */
.L_x_845:
[----:B------:R-:W-:Y:S05]  /*69b0*/  @!P1 BRA `(.L_x_847) ;  /* 0x0000000000e89947 */ /* 0x000fea0003800000 */
        /* <DEDUP_REMOVED lines=8> */
[----:B0-----:R-:W-:Y:S01]  /*6a40*/  FMUL.FTZ R109, R211, R216 ;  /* 0x000000d8d36d7220 */ /* 0x001fe20000410000 */
[--C-:B------:R-:W-:Y:S01]  /*6a50*/  FFMA.FTZ R229, R229, R240, R242.reuse ;  /* 0x000000f0e5e57223 */ /* 0x100fe200000100f2 */
        /* <DEDUP_REMOVED lines=48> */
.L_x_847:
[-CC-:B------:R-:W-:Y:S01]  /*6d60*/  FFMA.FTZ R217, R217, R240.reuse, R242.reuse ;  /* 0x000000f0d9d97223 */ /* 0x180fe200000100f2 */
[-CC-:B------:R-:W-:Y:S01]  /*6d70*/  FFMA.FTZ R225, R225, R240.reuse, R242.reuse ;  /* 0x000000f0e1e17223 */ /* 0x180fe200000100f2 */
[-CC-:B------:R-:W-:Y:S01]  /*6d80*/  FFMA.FTZ R229, R229, R240.reuse, R242.reuse ;  /* 0x000000f0e5e57223 */ /* 0x180fe200000100f2 */
[-CC-:B------:R-:W-:Y:S01]  /*6d90*/  FFMA.FTZ R227, R227, R240.reuse, R242.reuse ;  /* 0x000000f0e3e37223 */ /* 0x180fe200000100f2 */
[----:B------:R-:W-:Y:S01]  /*6da0*/  FADD.FTZ R216, R216, -R217 ;  /* 0x800000d9d8d87221 */ /* 0x000fe20000010000 */
[----:B------:R-:W-:Y:S01]  /*6db0*/  FADD.FTZ R224, R224, -R225 ;  /* 0x800000e1e0e07221 */ /* 0x000fe20000010000 */
[--C-:B------:R-:W-:Y:S01]  /*6dc0*/  FFMA.FTZ R219, R219, R240, R242.reuse ;  /* 0x000000f0dbdb7223 */ /* 0x100fe200000100f2 */
        /* <DEDUP_REMOVED lines=22> */
[----:B0-----:R-:W-:Y:S01]  /*6f30*/  FSEL R111, R224, RZ, P5 ;  /* 0x000000ffe06f7208 */ /* 0x001fe20002800000 */
        /* <DEDUP_REMOVED lines=23> */
.L_x_843:
        /* <DEDUP_REMOVED lines=16> */
[----:B------:R-:W-:Y:S01]  /*71b0*/  SHF.L.U32 R109, R91, 0x10, RZ ;  /* 0x000000105b6d7819 */ /* 0x000fe200000006ff */
[--C-:B------:R-:W-:Y:S01]  /*71c0*/  FADD.FTZ R90, R129, -R88.reuse ;  /* 0x80000058815a7221 */ /* 0x100fe20000010000 */
[----:B------:R-:W-:Y:S01]  /*71d0*/  FADD.FTZ R232, R232, -R95 ;  /* 0x8000005fe8e87221 */ /* 0x000fe20000010000 */
[----:B------:R-:W-:Y:S01]  /*71e0*/  PRMT R88, R106, 0x7632, R88 ;  /* 0x000076326a587816 */ /* 0x000fe20000000058 */
[----:B------:R-:W-:Y:S01]  /*71f0*/  FFMA.FTZ R235, R235, R240, R242 ;  /* 0x000000f0ebeb7223 */ /* 0x000fe200000100f2 */
[C---:B------:R-:W-:Y:S01]  /*7200*/  FFMA.FTZ R92, R211.reuse, R90, R92 ;  /* 0x0000005ad35c7223 */ /* 0x040fe2000001005c */
[----:B------:R-:W-:Y:S01]  /*7210*/  FFMA.FTZ R109, R211, R232, R109 ;  /* 0x000000e8d36d7223 */ /* 0x000fe2000001006d */
[----:B------:R-:W-:Y:S01]  /*7220*/  SHF.L.U32 R95, R88, 0x10, RZ ;  /* 0x00000010585f7819 */ /* 0x000fe200000006ff */
[----:B------:R-:W-:Y:S01]  /*7230*/  FADD.FTZ R130, R130, -R93 ;  /* 0x8000005d82827221 */ /* 0x000fe20000010000 */
[----:B------:R-:W-:Y:S01]  /*7240*/  ISETP.GE.U32.AND P2, PT, R116, RZ, PT ;  /* 0x000000ff7400720c */ /* 0x000fe20003f46070 */
[----:B------:R-:W-:Y:S01]  /*7250*/  FADD.FTZ R128, R128, -R235 ;  /* 0x800000eb80807221 */ /* 0x000fe20000010000 */
[----:B------:R-:W-:Y:S01]  /*7260*/  ISETP.GE.U32.AND P3, PT, R170, RZ, PT ;  /* 0x000000ffaa00720c */ /* 0x000fe20003f66070 */
[----:B------:R-:W-:-:S02]  /*7270*/  IMAD.U32 R91, R106, 0x10000, RZ ;  /* 0x000100006a5b7824 */ /* 0x000fc400078e00ff */
        /* <DEDUP_REMOVED lines=9> */
[-CC-:B------:R-:W-:Y:S01]  /*7310*/  FFMA.FTZ R0, R233, R240.reuse, R242.reuse ;  /* 0x000000f0e9007223 */ /* 0x180fe200000100f2 */
        /* <DEDUP_REMOVED lines=14> */
[----:B------:R-:W-:-:S02]  /*7400*/  LOP3.LUT P5, RZ, R171, 0xff, RZ, 0xc0, !PT ;  /* 0x000000ffabff7812 */ /* 0x000fc400078ac0ff */
[C---:B------:R-:W-:Y:S02]  /*7410*/  FSEL R115, R90.reuse, RZ, P2 ;  /* 0x000000ff5a737208 */ /* 0x040fe40001000000 */
[----:B------:R-:W-:Y:S02]  /*7420*/  FSEL R117, R90, RZ, P3 ;  /* 0x000000ff5a757208 */ /* 0x000fe40001800000 */
[C---:B------:R-:W-:Y:S02]  /*7430*/  FSEL R110, R88.reuse, RZ, P6 ;  /* 0x000000ff586e7208 */ /* 0x040fe40003000000 */
[----:B------:R-:W-:Y:S01]  /*7440*/  FSEL R94, R88, RZ, P5 ;  /* 0x000000ff585e7208 */ /* 0x000fe20002800000 */
[----:B------:R-:W-:Y:S01]  /*7450*/  FADD.FTZ R88, R125, -R0 ;  /* 0x800000007d587221 */ /* 0x000fe20000010000 */
[C---:B------:R-:W-:Y:S02]  /*7460*/  PRMT R89, R105.reuse, 0x7632, R89 ;  /* 0x0000763269597816 */ /* 0x040fe40000000059 */
[----:B------:R-:W-:-:S02]  /*7470*/  SHF.L.U32 R90, R105, 0x10, RZ ;  /* 0x00000010695a7819 */ /* 0x000fc400000006ff */
[C---:B------:R-:W-:Y:S01]  /*7480*/  PRMT R0, R104.reuse, 0x7632, R0 ;  /* 0x0000763268007816 */ /* 0x040fe20000000000 */
[----:B------:R-:W-:Y:S01]  /*7490*/  IMAD.U32 R93, R89, 0x10000, RZ ;  /* 0x00010000595d7824 */ /* 0x000fe200078e00ff */
[----:B------:R-:W-:Y:S01]  /*74a0*/  SHF.L.U32 R89, R104, 0x10, RZ ;  /* 0x0000001068597819 */ /* 0x000fe200000006ff */
[C---:B------:R-:W-:Y:S01]  /*74b0*/  FFMA.FTZ R88, R211.reuse, R88, R90 ;  /* 0x00000058d3587223 */ /* 0x040fe2000001005a */
[----:B------:R-:W-:Y:S01]  /*74c0*/  SHF.L.U32 R91, R0, 0x10, RZ ;  /* 0x00000010005b7819 */ /* 0x000fe200000006ff */
[C---:B------:R-:W-:Y:S01]  /*74d0*/  FFMA.FTZ R93, R211.reuse, R126, R93 ;  /* 0x0000007ed35d7223 */ /* 0x040fe2000001005d */
[----:B------:R-:W-:Y:S01]  /*74e0*/  LOP3.LUT P6, RZ, R116, 0xff0000, RZ, 0xc0, !PT ;  /* 0x00ff000074ff7812 */ /* 0x000fe200078cc0ff */
[----:B------:R-:W-:Y:S01]  /*74f0*/  FMUL.FTZ R0, R88, UR6 ;  /* 0x0000000658007c20 */ /* 0x000fe20008410000 */
[C---:B------:R-:W-:Y:S01]  /*7500*/  FFMA.FTZ R240, R211.reuse, R240, R89 ;  /* 0x000000f0d3f07223 */ /* 0x040fe20000010059 */
[----:B------:R-:W-:Y:S01]  /*7510*/  FFMA.FTZ R211, R211, R124, R91 ;  /* 0x0000007cd3d37223 */ /* 0x000fe2000001005b */
[----:B------:R-:W-:Y:S01]  /*7520*/  F2FP.BF16.F32.PACK_AB R91, R109, R92 ;  /* 0x0000005c6d5b723e */ /* 0x000fe200000010ff */
[----:B------:R-:W-:Y:S01]  /*7530*/  FMUL.FTZ R92, R93, UR6 ;  /* 0x000000065d5c7c20 */ /* 0x000fe20008410000 */
[----:B------:R-:W-:-:S02]  /*7540*/  FSEL R109, R0, RZ, P6 ;  /* 0x000000ff006d7208 */ /* 0x000fc40003000000 */
[----:B------:R-:W-:Y:S02]  /*7550*/  LOP3.LUT P6, RZ, R170, 0xff0000, RZ, 0xc0, !PT ;  /* 0x00ff0000aaff7812 */ /* 0x000fe400078cc0ff */
[----:B------:R-:W-:Y:S02]  /*7560*/  F2FP.BF16.F32.PACK_AB R89, R93, R88 ;  /* 0x000000585d59723e */ /* 0x000fe400000010ff */
[----:B------:R-:W-:Y:S01]  /*7570*/  FSEL R93, R0, RZ, P6 ;  /* 0x000000ff005d7208 */ /* 0x000fe20003000000 */
[----:B------:R-:W-:Y:S01]  /*7580*/  FMUL.FTZ R0, R211, UR6 ;  /* 0x00000006d3007c20 */ /* 0x000fe20008410000 */
[----:B------:R-:W-:Y:S02]  /*7590*/  LOP3.LUT P5, RZ, R116, 0xff000000, RZ, 0xc0, !PT ;  /* 0xff00000074ff7812 */ /* 0x000fe400078ac0ff */
[----:B------:R-:W-:Y:S02]  /*75a0*/  LOP3.LUT P6, RZ, R170, 0xff000000, RZ, 0xc0, !PT ;  /* 0xff000000aaff7812 */ /* 0x000fe400078cc0ff */
[----:B------:R-:W-:-:S02]  /*75b0*/  LOP3.LUT P2, RZ, R116, 0xff00, RZ, 0xc0, !PT ;  /* 0x0000ff0074ff7812 */ /* 0x000fc4000784c0ff */
[----:B------:R-:W-:Y:S02]  /*75c0*/  LOP3.LUT P3, RZ, R116, 0xff, RZ, 0xc0, !PT ;  /* 0x000000ff74ff7812 */ /* 0x000fe4000786c0ff */
[----:B------:R-:W-:Y:S02]  /*75d0*/  F2FP.BF16.F32.PACK_AB R111, R114, R111 ;  /* 0x0000006f726f723e */ /* 0x000fe400000010ff */
[----:B------:R-:W-:Y:S01]  /*75e0*/  F2FP.BF16.F32.PACK_AB R88, R211, R240 ;  /* 0x000000f0d358723e */ /* 0x000fe200000010ff */
[----:B------:R-:W-:Y:S01]  /*75f0*/  FMUL.FTZ R240, R240, UR6 ;  /* 0x00000006f0f07c20 */ /* 0x000fe20008410000 */
[C---:B------:R-:W-:Y:S02]  /*7600*/  FSEL R114, R92.reuse, RZ, P5 ;  /* 0x000000ff5c727208 */ /* 0x040fe40002800000 */
[----:B------:R-:W-:Y:S02]  /*7610*/  FSEL R116, R92, RZ, P6 ;  /* 0x000000ff5c747208 */ /* 0x000fe40003000000 */
[----:B------:R-:W-:-:S02]  /*7620*/  LOP3.LUT P5, RZ, R170, 0xff00, RZ, 0xc0, !PT ;  /* 0x0000ff00aaff7812 */ /* 0x000fc400078ac0ff */
[----:B------:R-:W-:Y:S02]  /*7630*/  LOP3.LUT P6, RZ, R170, 0xff, RZ, 0xc0, !PT ;  /* 0x000000ffaaff7812 */ /* 0x000fe400078cc0ff */
[----:B------:R-:W-:Y:S02]  /*7640*/  F2FP.BF16.F32.PACK_AB R90, R95, R128 ;  /* 0x000000805f5a723e */ /* 0x000fe400000010ff */
        /* <DEDUP_REMOVED lines=12> */
.L_x_850:
[-CC-:B0-----:R-:W-:Y:S01]  /*7710*/  FFMA.FTZ R111, R238, R240.reuse, R242.reuse ;  /* 0x000000f0ee6f7223 */ /* 0x181fe200000100f2 */
[-CC-:B------:R-:W-:Y:S01]  /*7720*/  FFMA.FTZ R92, R237, R240.reuse, R242.reuse ;  /* 0x000000f0ed5c7223 */ /* 0x180fe200000100f2 */
[C---:B------:R-:W-:Y:S01]  /*7730*/  PRMT R95, R107.reuse, 0x7632, R95 ;  /* 0x000076326b5f7816 */ /* 0x040fe2000000005f */
[-C--:B------:R-:W-:Y:S01]  /*7740*/  FFMA.FTZ R109, R236, R240.reuse, R242 ;  /* 0x000000f0ec6d7223 */ /* 0x080fe200000100f2 */
[----:B------:R-:W-:Y:S01]  /*7750*/  FADD.FTZ R232, R232, -R111 ;  /* 0x8000006fe8e87221 */ /* 0x000fe20000010000 */
[----:B------:R-:W-:Y:S01]  /*7760*/  SHF.L.U32 R111, R107, 0x10, RZ ;  /* 0x000000106b6f7819 */ /* 0x000fe200000006ff */
[----:B------:R-:W-:Y:S01]  /*7770*/  FADD.FTZ R94, R129, -R92 ;  /* 0x8000005c815e7221 */ /* 0x000fe20000010000 */
[----:B------:R-:W-:Y:S01]  /*7780*/  IMAD.U32 R108, R95, 0x10000, RZ ;  /* 0x000100005f6c7824 */ /* 0x000fe200078e00ff */
[----:B------:R-:W-:Y:S01]  /*7790*/  ISETP.GE.U32.AND P2, PT, R116, RZ, PT ;  /* 0x000000ff7400720c */ /* 0x000fe20003f46070 */
[----:B------:R-:W-:Y:S01]  /*77a0*/  FFMA.FTZ R235, R235, R240, R242 ;  /* 0x000000f0ebeb7223 */ /* 0x000fe200000100f2 */
[----:B------:R-:W-:Y:S01]  /*77b0*/  PRMT R92, R106, 0x7632, R92 ;  /* 0x000076326a5c7816 */ /* 0x000fe2000000005c */
[C---:B------:R-:W-:Y:S01]  /*77c0*/  FFMA.FTZ R94, R211.reuse, R94, R111 ;  /* 0x0000005ed35e7223 */ /* 0x040fe2000001006f */
[----:B------:R-:W-:Y:S01]  /*77d0*/  FFMA.FTZ R108, R211, R232, R108 ;  /* 0x000000e8d36c7223 */ /* 0x000fe2000001006c */
[----:B------:R-:W-:Y:S01]  /*77e0*/  ISETP.GE.U32.AND.EX P5, PT, R117, 0x1000000, PT, P2 ;  /* 0x010000007500780c */ /* 0x000fe20003fa6120 */
[----:B------:R-:W-:Y:S01]  /*77f0*/  FADD.FTZ R130, R130, -R109 ;  /* 0x8000006d82827221 */ /* 0x000fe20000010000 */
[----:B------:R-:W-:Y:S01]  /*7800*/  ISETP.GE.U32.AND P2, PT, R170, RZ, PT ;  /* 0x000000ffaa00720c */ /* 0x000fe20003f46070 */
[----:B------:R-:W-:-:S02]  /*7810*/  IMAD.U32 R109, R92, 0x10000, RZ ;  /* 0x000100005c6d7824 */ /* 0x000fc400078e00ff */
[----:B------:R-:W-:Y:S01]  /*7820*/  FMUL.FTZ R94, R94, UR6 ;  /* 0x000000065e5e7c20 */ /* 0x000fe20008410000 */
[----:B------:R-:W-:Y:S01]  /*7830*/  SHF.L.U32 R95, R106, 0x10, RZ ;  /* 0x000000106a5f7819 */ /* 0x000fe200000006ff */
[----:B------:R-:W-:Y:S01]  /*7840*/  FMUL.FTZ R92, R108, UR6 ;  /* 0x000000066c5c7c20 */ /* 0x000fe20008410000 */
[----:B------:R-:W-:Y:S01]  /*7850*/  LOP3.LUT P3, RZ, R117, 0xff0000, RZ, 0xc0, !PT ;  /* 0x00ff000075ff7812 */ /* 0x000fe2000786c0ff */
[----:B------:R-:W-:Y:S01]  /*7860*/  FADD.FTZ R128, R128, -R235 ;  /* 0x800000eb80807221 */ /* 0x000fe20000010000 */
[----:B------:R-:W-:Y:S01]  /*7870*/  LOP3.LUT P6, RZ, R171, 0xff0000, RZ, 0xc0, !PT ;  /* 0x00ff0000abff7812 */ /* 0x000fe200078cc0ff */
[--C-:B------:R-:W-:Y:S01]  /*7880*/  FFMA.FTZ R0, R233, R240, R242.reuse ;  /* 0x000000f0e9007223 */ /* 0x100fe200000100f2 */
[----:B------:R-:W-:Y:S01]  /*7890*/  ISETP.GE.U32.AND.EX P2, PT, R171, 0x1000000, PT, P2 ;  /* 0x01000000ab00780c */ /* 0x000fe20003f46120 */
[C---:B------:R-:W-:Y:S01]  /*78a0*/  FFMA.FTZ R95, R211.reuse, R128, R95 ;  /* 0x00000080d35f7223 */ /* 0x040fe2000001005f */
[----:B------:R-:W-:Y:S01]  /*78b0*/  FSEL R111, R94, RZ, P3 ;  /* 0x000000ff5e6f7208 */ /* 0x000fe20001800000 */
[----:B------:R-:W-:Y:S01]  /*78c0*/  FFMA.FTZ R93, R234, R240, R242 ;  /* 0x000000f0ea5d7223 */ /* 0x000fe200000100f2 */
[----:B------:R-:W-:Y:S01]  /*78d0*/  FSEL R108, R94, RZ, P6 ;  /* 0x000000ff5e6c7208 */ /* 0x000fe20003000000 */
[----:B------:R-:W-:Y:S01]  /*78e0*/  FFMA.FTZ R109, R211, R130, R109 ;  /* 0x00000082d36d7223 */ /* 0x000fe2000001006d */
[C---:B------:R-:W-:Y:S01]  /*78f0*/  FSEL R118, R92.reuse, RZ, P5 ;  /* 0x000000ff5c767208 */ /* 0x040fe20002800000 */
[----:B------:R-:W-:Y:S01]  /*7900*/  FMUL.FTZ R95, R95, UR6 ;  /* 0x000000065f5f7c20 */ /* 0x000fe20008410000 */
[----:B------:R-:W-:Y:S01]  /*7910*/  FSEL R119, R92, RZ, P2 ;  /* 0x000000ff5c777208 */ /* 0x000fe20001000000 */
[----:B------:R-:W-:Y:S01]  /*7920*/  FADD.FTZ R92, R125, -R0 ;  /* 0x800000007d5c7221 */ /* 0x000fe20000010000 */
[----:B------:R-:W-:Y:S01]  /*7930*/  SHF.L.U32 R94, R105, 0x10, RZ ;  /* 0x00000010695e7819 */ /* 0x000fe200000006ff */
[--C-:B------:R-:W-:Y:S01]  /*7940*/  FADD.FTZ R126, R126, -R93.reuse ;  /* 0x8000005d7e7e7221 */ /* 0x100fe20000010000 */
[----:B------:R-:W-:Y:S01]  /*7950*/  LOP3.LUT P5, RZ, R117, 0xff, RZ, 0xc0, !PT ;  /* 0x000000ff75ff7812 */ /* 0x000fe200078ac0ff */
[----:B------:R-:W-:Y:S01]  /*7960*/  FMUL.FTZ R109, R109, UR6 ;  /* 0x000000066d6d7c20 */ /* 0x000fe20008410000 */
[----:B------:R-:W-:Y:S01]  /*7970*/  PRMT R93, R105, 0x7632, R93 ;  /* 0x00007632695d7816 */ /* 0x000fe2000000005d */
[----:B------:R-:W-:Y:S01]  /*7980*/  FFMA.FTZ R92, R211, R92, R94 ;  /* 0x0000005cd35c7223 */ /* 0x000fe2000001005e */
[----:B------:R-:W-:Y:S01]  /*7990*/  LOP3.LUT P3, RZ, R171, 0xff, RZ, 0xc0, !PT ;  /* 0x000000ffabff7812 */ /* 0x000fe2000786c0ff */
[-C--:B------:R-:W-:Y:S01]  /*79a0*/  FFMA.FTZ R131, R131, R240.reuse, R242 ;  /* 0x000000f083837223 */ /* 0x080fe200000100f2 */
[----:B------:R-:W-:Y:S01]  /*79b0*/  PRMT R0, R104, 0x7632, R0 ;  /* 0x0000763268007816 */ /* 0x000fe20000000000 */
[----:B------:R-:W-:Y:S01]  /*79c0*/  FMUL.FTZ R92, R92, UR6 ;  /* 0x000000065c5c7c20 */ /* 0x000fe20008410000 */
[----:B------:R-:W-:Y:S01]  /*79d0*/  LOP3.LUT P6, RZ, R117, 0xff00, RZ, 0xc0, !PT ;  /* 0x0000ff0075ff7812 */ /* 0x000fe200078cc0ff */
[----:B------:R-:W-:Y:S01]  /*79e0*/  FFMA.FTZ R240, R127, R240, R242 ;  /* 0x000000f07ff07223 */ /* 0x000fe200000100f2 */
[----:B------:R-:W-:Y:S01]  /*79f0*/  LOP3.LUT P2, RZ, R171, 0xff00, RZ, 0xc0, !PT ;  /* 0x0000ff00abff7812 */ /* 0x000fe2000784c0ff */
[----:B------:R-:W-:Y:S01]  /*7a00*/  FADD.FTZ R124, R124, -R131 ;  /* 0x800000837c7c7221 */ /* 0x000fe20000010000 */
[----:B------:R-:W-:Y:S01]  /*7a10*/  FSEL R110, R95, RZ, P5 ;  /* 0x000000ff5f6e7208 */ /* 0x000fe20002800000 */
[----:B------:R-:W-:Y:S01]  /*7a20*/  FADD.FTZ R240, R123, -R240 ;  /* 0x800000f07bf07221 */ /* 0x000fe20000010000 */
[----:B------:R-:W-:-:S02]  /*7a30*/  LOP3.LUT P5, RZ, R116, 0xff0000, RZ, 0xc0, !PT ;  /* 0x00ff000074ff7812 */ /* 0x000fc400078ac0ff */
[----:B------:R-:W-:Y:S01]  /*7a40*/  SHF.L.U32 R94, R93, 0x10, RZ ;  /* 0x000000105d5e7819 */ /* 0x000fe200000006ff */
[----:B------:R-:W-:Y:S01]  /*7a50*/  IMAD.U32 R93, R104, 0x10000, RZ ;  /* 0x00010000685d7824 */ /* 0x000fe200078e00ff */
[----:B------:R-:W-:Y:S02]  /*7a60*/  FSEL R114, R95, RZ, P3 ;  /* 0x000000ff5f727208 */ /* 0x000fe40001800000 */
[----:B------:R-:W-:Y:S01]  /*7a70*/  SHF.L.U32 R95, R0, 0x10, RZ ;  /* 0x00000010005f7819 */ /* 0x000fe200000006ff */
[----:B------:R-:W-:Y:S01]  /*7a80*/  FFMA.FTZ R94, R211, R126, R94 ;  /* 0x0000007ed35e7223 */ /* 0x000fe2000001005e */
[----:B------:R-:W-:Y:S01]  /*7a90*/  FSEL R115, R109, RZ, P6 ;  /* 0x000000ff6d737208 */ /* 0x000fe20003000000 */
[----:B------:R-:W-:Y:S01]  /*7aa0*/  FFMA.FTZ R93, R211, R240, R93 ;  /* 0x000000f0d35d7223 */ /* 0x000fe2000001005d */
[----:B------:R-:W-:Y:S01]  /*7ab0*/  FSEL R117, R109, RZ, P2 ;  /* 0x000000ff6d757208 */ /* 0x000fe20001000000 */
[----:B------:R-:W-:Y:S01]  /*7ac0*/  FFMA.FTZ R124, R211, R124, R95 ;  /* 0x0000007cd37c7223 */ /* 0x000fe2000001005f */
[----:B------:R-:W-:Y:S01]  /*7ad0*/  FSEL R109, R92, RZ, P5 ;  /* 0x000000ff5c6d7208 */ /* 0x000fe20002800000 */
[----:B------:R-:W-:Y:S01]  /*7ae0*/  FMUL.FTZ R93, R93, UR6 ;  /* 0x000000065d5d7c20 */ /* 0x000fe20008410000 */
[----:B------:R-:W-:Y:S01]  /*7af0*/  LOP3.LUT P5, RZ, R170, 0xff0000, RZ, 0xc0, !PT ;  /* 0x00ff0000aaff7812 */ /* 0x000fe200078ac0ff */
[----:B------:R-:W-:Y:S01]  /*7b00*/  FMUL.FTZ R124, R124, UR6 ;  /* 0x000000067c7c7c20 */ /* 0x000fe20008410000 */
[----:B------:R-:W-:Y:S01]  /*7b10*/  F2FP.BF16.F32.PACK_AB R95, R119, R108 ;  /* 0x0000006c775f723e */ /* 0x000fe200000010ff */
[----:B------:R-:W-:Y:S01]  /*7b20*/  FMUL.FTZ R108, R94, UR6 ;  /* 0x000000065e6c7c20 */ /* 0x000fe20008410000 */
[----:B------:R-:W-:-:S02]  /*7b30*/  FSEL R0, R92, RZ, P5 ;  /* 0x000000ff5c007208 */ /* 0x000fc40002800000 */
[----:B------:R-:W-:Y:S02]  /*7b40*/  LOP3.LUT P3, RZ, R116, 0xff000000, RZ, 0xc0, !PT ;  /* 0xff00000074ff7812 */ /* 0x000fe4000786c0ff */
[----:B------:R-:W-:Y:S02]  /*7b50*/  LOP3.LUT P5, RZ, R170, 0xff000000, RZ, 0xc0, !PT ;  /* 0xff000000aaff7812 */ /* 0x000fe400078ac0ff */
[----:B------:R-:W-:Y:S02]  /*7b60*/  F2FP.BF16.F32.PACK_AB R94, R117, R114 ;  /* 0x00000072755e723e */ /* 0x000fe400000010ff */
[C---:B------:R-:W-:Y:S02]  /*7b70*/  FSEL R114, R108.reuse, RZ, P3 ;  /* 0x000000ff6c727208 */ /* 0x040fe40001800000 */
[----:B------:R-:W-:Y:S02]  /*7b80*/  FSEL R119, R108, RZ, P5 ;  /* 0x000000ff6c777208 */ /* 0x000fe40002800000 */
[----:B------:R-:W-:-:S02]  /*7b90*/  LOP3.LUT P6, RZ, R116, 0xff00, RZ, 0xc0, !PT ;  /* 0x0000ff0074ff7812 */ /* 0x000fc400078cc0ff */
[----:B------:R-:W-:Y:S02]  /*7ba0*/  LOP3.LUT P2, RZ, R116, 0xff, RZ, 0xc0, !PT ;  /* 0x000000ff74ff7812 */ /* 0x000fe4000784c0ff */
[C---:B------:R-:W-:Y:S02]  /*7bb0*/  LOP3.LUT P3, RZ, R170.reuse, 0xff00, RZ, 0xc0, !PT ;  /* 0x0000ff00aaff7812 */ /* 0x040fe4000786c0ff */
        /* <DEDUP_REMOVED lines=9> */
[----:B------:R-:W-:-:S02]  /*7c50*/  F2FP.BF16.F32.PACK_AB R92, R117, R92 ;  /* 0x0000005c755c723e */ /* 0x000fc400000010ff */
[----:B------:R-:W-:Y:S01]  /*7c60*/  F2FP.BF16.F32.PACK_AB R108, R115, R108 ;  /* 0x0000006c736c723e */ /* 0x000fe200000010ff */
[----:B------:R-:W-:Y:S06]  /*7c70*/  BRA `(.L_x_851) ;  /* 0x0000001800547947 */ /* 0x000fec0003800000 */
.L_x_849:
[----:B------:R-:W-:Y:S05]  /*7c80*/  @!P1 BRA `(.L_x_852) ;  /* 0x00000004003c9947 */ /* 0x000fea0003800000 */
[-CC-:B0-----:R-:W-:Y:S01]  /*7c90*/  FFMA.FTZ R88, R237, R240.reuse, R242.reuse ;  /* 0x000000f0ed587223 */ /* 0x181fe200000100f2 */
[-CC-:B------:R-:W-:Y:S01]  /*7ca0*/  FFMA.FTZ R95, R238, R240.reuse, R242.reuse ;  /* 0x000000f0ee5f7223 */ /* 0x180fe200000100f2 */
[-CC-:B------:R-:W-:Y:S01]  /*7cb0*/  FFMA.FTZ R235, R235, R240.reuse, R242.reuse ;  /* 0x000000f0ebeb7223 */ /* 0x180fe200000100f2 */
[-C--:B------:R-:W-:Y:S01]  /*7cc0*/  FFMA.FTZ R0, R233, R240.reuse, R242 ;  /* 0x000000f0e9007223 */ /* 0x080fe200000100f2 */
[----:B------:R-:W-:Y:S01]  /*7cd0*/  FADD.FTZ R88, R129, -R88 ;  /* 0x8000005881587221 */ /* 0x000fe20000010000 */
[----:B------:R-:W-:Y:S01]  /*7ce0*/  FADD.FTZ R108, R232, -R95 ;  /* 0x8000005fe86c7221 */ /* 0x000fe20000010000 */
[----:B------:R-:W-:Y:S01]  /*7cf0*/  FFMA.FTZ R93, R236, R240, R242 ;  /* 0x000000f0ec5d7223 */ /* 0x000fe200000100f2 */
[----:B------:R-:W-:Y:S01]  /*7d00*/  FADD.FTZ R90, R128, -R235 ;  /* 0x800000eb805a7221 */ /* 0x000fe20000010000 */
[----:B------:R-:W-:Y:S01]  /*7d10*/  FMUL.FTZ R91, R211, R88 ;  /* 0x00000058d35b7220 */ /* 0x000fe20000410000 */
[----:B------:R-:W-:Y:S01]  /*7d20*/  FADD.FTZ R92, R125, -R0 ;  /* 0x800000007d5c7221 */ /* 0x000fe20000010000 */
[----:B------:R-:W-:Y:S01]  /*7d30*/  FMUL.FTZ R108, R211, R108 ;  /* 0x0000006cd36c7220 */ /* 0x000fe20000410000 */
[----:B------:R-:W-:Y:S01]  /*7d40*/  LOP3.LUT P6, RZ, R117, 0xff0000, RZ, 0xc0, !PT ;  /* 0x00ff000075ff7812 */ /* 0x000fe200078cc0ff */
[----:B------:R-:W-:Y:S01]  /*7d50*/  FMUL.FTZ R0, R91, UR6 ;  /* 0x000000065b007c20 */ /* 0x000fe20008410000 */
[----:B------:R-:W-:Y:S01]  /*7d60*/  ISETP.GE.U32.AND P2, PT, R116, RZ, PT ;  /* 0x000000ff7400720c */ /* 0x000fe20003f46070 */
[----:B------:R-:W-:Y:S01]  /*7d70*/  FADD.FTZ R130, R130, -R93 ;  /* 0x8000005d82827221 */ /* 0x000fe20000010000 */
[----:B------:R-:W-:Y:S01]  /*7d80*/  LOP3.LUT P5, RZ, R171, 0xff0000, RZ, 0xc0, !PT ;  /* 0x00ff0000abff7812 */ /* 0x000fe200078ac0ff */
[C---:B------:R-:W-:Y:S01]  /*7d90*/  FMUL.FTZ R90, R211.reuse, R90 ;  /* 0x0000005ad35a7220 */ /* 0x040fe20000410000 */
[----:B------:R-:W-:Y:S01]  /*7da0*/  ISETP.GE.U32.AND P3, PT, R170, RZ, PT ;  /* 0x000000ffaa00720c */ /* 0x000fe20003f66070 */
[--C-:B------:R-:W-:Y:S01]  /*7db0*/  FFMA.FTZ R89, R234, R240, R242.reuse ;  /* 0x000000f0ea597223 */ /* 0x100fe200000100f2 */
[----:B------:R-:W-:Y:S01]  /*7dc0*/  FMUL.FTZ R88, R108, UR6 ;  /* 0x000000066c587c20 */ /* 0x000fe20008410000 */
[C---:B------:R-:W-:Y:S01]  /*7dd0*/  FSEL R111, R0.reuse, RZ, P6 ;  /* 0x000000ff006f7208 */ /* 0x040fe20003000000 */
[----:B------:R-:W-:Y:S01]  /*7de0*/  FMUL.FTZ R93, R211, R130 ;  /* 0x00000082d35d7220 */ /* 0x000fe20000410000 */
[----:B------:R-:W-:Y:S01]  /*7df0*/  FSEL R95, R0, RZ, P5 ;  /* 0x000000ff005f7208 */ /* 0x000fe20002800000 */
[----:B------:R-:W-:Y:S01]  /*7e00*/  FMUL.FTZ R0, R90, UR6 ;  /* 0x000000065a007c20 */ /* 0x000fe20008410000 */
[----:B------:R-:W-:Y:S01]  /*7e10*/  ISETP.GE.U32.AND.EX P2, PT, R117, 0x1000000, PT, P2 ;  /* 0x010000007500780c */ /* 0x000fe20003f46120 */
[----:B------:R-:W-:Y:S01]  /*7e20*/  FADD.FTZ R126, R126, -R89 ;  /* 0x800000597e7e7221 */ /* 0x000fe20000010000 */
[----:B------:R-:W-:Y:S01]  /*7e30*/  ISETP.GE.U32.AND.EX P3, PT, R171, 0x1000000, PT, P3 ;  /* 0x01000000ab00780c */ /* 0x000fe20003f66130 */
[----:B------:R-:W-:Y:S01]  /*7e40*/  FMUL.FTZ R89, R211, R92 ;  /* 0x0000005cd3597220 */ /* 0x000fe20000410000 */
[----:B------:R-:W-:Y:S01]  /*7e50*/  LOP3.LUT P6, RZ, R117, 0xff, RZ, 0xc0, !PT ;  /* 0x000000ff75ff7812 */ /* 0x000fe200078cc0ff */
[-CC-:B------:R-:W-:Y:S01]  /*7e60*/  FFMA.FTZ R131, R131, R240.reuse, R242.reuse ;  /* 0x000000f083837223 */ /* 0x180fe200000100f2 */
[----:B------:R-:W-:Y:S01]  /*7e70*/  LOP3.LUT P5, RZ, R171, 0xff, RZ, 0xc0, !PT ;  /* 0x000000ffabff7812 */ /* 0x000fe200078ac0ff */
[----:B------:R-:W-:Y:S01]  /*7e80*/  FFMA.FTZ R240, R127, R240, R242 ;  /* 0x000000f07ff07223 */ /* 0x000fe200000100f2 */
[C---:B------:R-:W-:Y:S01]  /*7e90*/  FSEL R114, R88.reuse, RZ, P2 ;  /* 0x000000ff58727208 */ /* 0x040fe20001000000 */
[----:B------:R-:W-:Y:S01]  /*7ea0*/  FMUL.FTZ R92, R211, R126 ;  /* 0x0000007ed35c7220 */ /* 0x000fe20000410000 */
[----:B------:R-:W-:Y:S01]  /*7eb0*/  FSEL R118, R88, RZ, P3 ;  /* 0x000000ff58767208 */ /* 0x000fe20001800000 */
[----:B------:R-:W-:Y:S01]  /*7ec0*/  FMUL.FTZ R88, R93, UR6 ;  /* 0x000000065d587c20 */ /* 0x000fe20008410000 */
[----:B------:R-:W-:Y:S01]  /*7ed0*/  LOP3.LUT P2, RZ, R117, 0xff00, RZ, 0xc0, !PT ;  /* 0x0000ff0075ff7812 */ /* 0x000fe2000784c0ff */
[----:B------:R-:W-:Y:S01]  /*7ee0*/  FADD.FTZ R240, R123, -R240 ;  /* 0x800000f07bf07221 */ /* 0x000fe20000010000 */
[----:B------:R-:W-:-:S02]  /*7ef0*/  LOP3.LUT P3, RZ, R171, 0xff00, RZ, 0xc0, !PT ;  /* 0x0000ff00abff7812 */ /* 0x000fc4000786c0ff */
[C---:B------:R-:W-:Y:S02]  /*7f00*/  FSEL R110, R0.reuse, RZ, P6 ;  /* 0x000000ff006e7208 */ /* 0x040fe40003000000 */
[----:B------:R-:W-:Y:S01]  /*7f10*/  FSEL R94, R0, RZ, P5 ;  /* 0x000000ff005e7208 */ /* 0x000fe20002800000 */
[----:B------:R-:W-:Y:S01]  /*7f20*/  FMUL.FTZ R0, R89, UR6 ;  /* 0x0000000659007c20 */ /* 0x000fe20008410000 */
[----:B------:R-:W-:Y:S02]  /*7f30*/  LOP3.LUT P6, RZ, R116, 0xff0000, RZ, 0xc0, !PT ;  /* 0x00ff000074ff7812 */ /* 0x000fe400078cc0ff */
[C---:B------:R-:W-:Y:S02]  /*7f40*/  FSEL R115, R88.reuse, RZ, P2 ;  /* 0x000000ff58737208 */ /* 0x040fe40001000000 */
[----:B------:R-:W-:Y:S01]  /*7f50*/  FSEL R117, R88, RZ, P3 ;  /* 0x000000ff58757208 */ /* 0x000fe20001800000 */
[----:B------:R-:W-:Y:S01]  /*7f60*/  FADD.FTZ R88, R124, -R131 ;  /* 0x800000837c587221 */ /* 0x000fe20000010000 */
[----:B------:R-:W-:-:S02]  /*7f70*/  FSEL R109, R0, RZ, P6 ;  /* 0x000000ff006d7208 */ /* 0x000fc40003000000 */
[----:B------:R-:W-:Y:S01]  /*7f80*/  LOP3.LUT P6, RZ, R170, 0xff0000, RZ, 0xc0, !PT ;  /* 0x00ff0000aaff7812 */ /* 0x000fe200078cc0ff */
[C---:B------:R-:W-:Y:S01]  /*7f90*/  FMUL.FTZ R88, R211.reuse, R88 ;  /* 0x00000058d3587220 */ /* 0x040fe20000410000 */
[----:B------:R-:W-:Y:S01]  /*7fa0*/  FMUL.FTZ R211, R211, R240 ;  /* 0x000000f0d3d37220 */ /* 0x000fe20000410000 */
[----:B------:R-:W-:Y:S02]  /*7fb0*/  F2FP.BF16.F32.PACK_AB R90, R93, R90 ;  /* 0x0000005a5d5a723e */ /* 0x000fe400000010ff */
[C---:B------:R-:W-:Y:S01]  /*7fc0*/  F2FP.BF16.F32.PACK_AB R89, R92.reuse, R89 ;  /* 0x000000595c59723e */ /* 0x040fe200000010ff */
[----:B------:R-:W-:Y:S01]  /*7fd0*/  FMUL.FTZ R92, R92, UR6 ;  /* 0x000000065c5c7c20 */ /* 0x000fe20008410000 */
[----:B------:R-:W-:Y:S01]  /*7fe0*/  FSEL R93, R0, RZ, P6 ;  /* 0x000000ff005d7208 */ /* 0x000fe20003000000 */
[----:B------:R-:W-:Y:S01]  /*7ff0*/  FMUL.FTZ R0, R88, UR6 ;  /* 0x0000000658007c20 */ /* 0x000fe20008410000 */
[----:B------:R-:W-:Y:S02]  /*8000*/  LOP3.LUT P5, RZ, R116, 0xff000000, RZ, 0xc0, !PT ;  /* 0xff00000074ff7812 */ /* 0x000fe400078ac0ff */
[----:B------:R-:W-:-:S02]  /*8010*/  LOP3.LUT P6, RZ, R170, 0xff000000, RZ, 0xc0, !PT ;  /* 0xff000000aaff7812 */ /* 0x000fc400078cc0ff */
[C---:B------:R-:W-:Y:S02]  /*8020*/  LOP3.LUT P2, RZ, R116.reuse, 0xff00, RZ, 0xc0, !PT ;  /* 0x0000ff0074ff7812 */ /* 0x040fe4000784c0ff */
[----:B------:R-:W-:Y:S02]  /*8030*/  LOP3.LUT P3, RZ, R116, 0xff, RZ, 0xc0, !PT ;  /* 0x000000ff74ff7812 */ /* 0x000fe4000786c0ff */
[----:B------:R-:W-:Y:S02]  /*8040*/  F2FP.BF16.F32.PACK_AB R111, R114, R111 ;  /* 0x0000006f726f723e */ /* 0x000fe400000010ff */
        /* <DEDUP_REMOVED lines=17> */
[----:B------:R-:W-:Y:S01]  /*8160*/  F2FP.BF16.F32.PACK_AB R108, R115, R108 ;  /* 0x0000006c736c723e */ /* 0x000fe200000010ff */
[----:B------:R-:W-:Y:S06]  /*8170*/  BRA `(.L_x_851) ;  /* 0x0000001400147947 */ /* 0x000fec0003800000 */
.L_x_852:
[-CC-:B0-----:R-:W-:Y:S01]  /*8180*/  FFMA.FTZ R109, R238, R240.reuse, R242.reuse ;  /* 0x000000f0ee6d7223 */ /* 0x181fe200000100f2 */
[-CC-:B------:R-:W-:Y:S01]  /*8190*/  FFMA.FTZ R235, R235, R240.reuse, R242.reuse ;  /* 0x000000f0ebeb7223 */ /* 0x180fe200000100f2 */
[-CC-:B------:R-:W-:Y:S01]  /*81a0*/  FFMA.FTZ R92, R237, R240.reuse, R242.reuse ;  /* 0x000000f0ed5c7223 */ /* 0x180fe200000100f2 */
[----:B------:R-:W-:Y:S01]  /*81b0*/  ISETP.GE.U32.AND P2, PT, R116, RZ, PT ;  /* 0x000000ff7400720c */ /* 0x000fe20003f46070 */
[----:B------:R-:W-:Y:S01]  /*81c0*/  FADD.FTZ R232, R232, -R109 ;  /* 0x8000006de8e87221 */ /* 0x000fe20000010000 */
[----:B------:R-:W-:Y:S01]  /*81d0*/  FADD.FTZ R128, R128, -R235 ;  /* 0x800000eb80807221 */ /* 0x000fe20000010000 */
[----:B------:R-:W-:Y:S01]  /*81e0*/  FFMA.FTZ R0, R233, R240, R242 ;  /* 0x000000f0e9007223 */ /* 0x000fe200000100f2 */
[----:B------:R-:W-:Y:S01]  /*81f0*/  FADD.FTZ R92, R129, -R92 ;  /* 0x8000005c815c7221 */ /* 0x000fe20000010000 */
[----:B------:R-:W-:Y:S01]  /*8200*/  FMUL.FTZ R232, R211, R232 ;  /* 0x000000e8d3e87220 */ /* 0x000fe20000410000 */
[----:B------:R-:W-:Y:S01]  /*8210*/  ISETP.GE.U32.AND.EX P5, PT, R117, 0x1000000, PT, P2 ;  /* 0x010000007500780c */ /* 0x000fe20003fa6120 */
[----:B------:R-:W-:Y:S01]  /*8220*/  FMUL.FTZ R128, R211, R128 ;  /* 0x00000080d3807220 */ /* 0x000fe20000410000 */
[----:B------:R-:W-:Y:S01]  /*8230*/  FADD.FTZ R0, R125, -R0 ;  /* 0x800000007d007221 */ /* 0x000fe20000010000 */
[----:B------:R-:W-:Y:S01]  /*8240*/  FMUL.FTZ R232, R232, UR6 ;  /* 0x00000006e8e87c20 */ /* 0x000fe20008410000 */
[C---:B------:R-:W-:Y:S01]  /*8250*/  FMUL.FTZ R92, R211.reuse, R92 ;  /* 0x0000005cd35c7220 */ /* 0x040fe20000410000 */
[----:B------:R-:W-:Y:S01]  /*8260*/  FMUL.FTZ R128, R128, UR6 ;  /* 0x0000000680807c20 */ /* 0x000fe20008410000 */
[----:B------:R-:W-:Y:S01]  /*8270*/  FMUL.FTZ R0, R211, R0 ;  /* 0x00000000d3007220 */ /* 0x000fe20000410000 */
[-CC-:B------:R-:W-:Y:S01]  /*8280*/  FFMA.FTZ R93, R234, R240.reuse, R242.reuse ;  /* 0x000000f0ea5d7223 */ /* 0x180fe200000100f2 */
[----:B------:R-:W-:Y:S01]  /*8290*/  FSEL R108, R232, RZ, P5 ;  /* 0x000000ffe86c7208 */ /* 0x000fe20002800000 */
[-CC-:B------:R-:W-:Y:S01]  /*82a0*/  FFMA.FTZ R95, R236, R240.reuse, R242.reuse ;  /* 0x000000f0ec5f7223 */ /* 0x180fe200000100f2 */
[C---:B------:R-:W-:Y:S01]  /*82b0*/  LOP3.LUT P5, RZ, R117.reuse, 0xff, RZ, 0xc0, !PT ;  /* 0x000000ff75ff7812 */ /* 0x040fe200078ac0ff */
[----:B------:R-:W-:Y:S01]  /*82c0*/  FMUL.FTZ R92, R92, UR6 ;  /* 0x000000065c5c7c20 */ /* 0x000fe20008410000 */
[----:B------:R-:W-:Y:S01]  /*82d0*/  LOP3.LUT P3, RZ, R117, 0xff0000, RZ, 0xc0, !PT ;  /* 0x00ff000075ff7812 */ /* 0x000fe2000786c0ff */
[----:B------:R-:W-:Y:S01]  /*82e0*/  FMUL.FTZ R0, R0, UR6 ;  /* 0x0000000600007c20 */ /* 0x000fe20008410000 */
[----:B------:R-:W-:Y:S01]  /*82f0*/  FSEL R110, R128, RZ, P5 ;  /* 0x000000ff806e7208 */ /* 0x000fe20002800000 */
[----:B------:R-:W-:Y:S01]  /*8300*/  FADD.FTZ R126, R126, -R93 ;  /* 0x8000005d7e7e7221 */ /* 0x000fe20000010000 */
[----:B------:R-:W-:Y:S01]  /*8310*/  LOP3.LUT P5, RZ, R116, 0xff0000, RZ, 0xc0, !PT ;  /* 0x00ff000074ff7812 */ /* 0x000fe200078ac0ff */
[-CC-:B------:R-:W-:Y:S01]  /*8320*/  FFMA.FTZ R131, R131, R240.reuse, R242.reuse ;  /* 0x000000f083837223 */ /* 0x180fe200000100f2 */
[----:B------:R-:W-:Y:S01]  /*8330*/  FADD.FTZ R130, R130, -R95 ;  /* 0x8000005f82827221 */ /* 0x000fe20000010000 */
[----:B------:R-:W-:Y:S01]  /*8340*/  ISETP.GE.U32.AND P2, PT, R170, RZ, PT ;  /* 0x000000ffaa00720c */ /* 0x000fe20003f46070 */
[----:B------:R-:W-:Y:S01]  /*8350*/  FFMA.FTZ R240, R127, R240, R242 ;  /* 0x000000f07ff07223 */ /* 0x000fe200000100f2 */
[----:B------:R-:W-:Y:S01]  /*8360*/  FSEL R111, R92, RZ, P3 ;  /* 0x000000ff5c6f7208 */ /* 0x000fe20001800000 */
[----:B------:R-:W-:Y:S01]  /*8370*/  FMUL.FTZ R126, R211, R126 ;  /* 0x0000007ed37e7220 */ /* 0x000fe20000410000 */
[----:B------:R-:W-:Y:S01]  /*8380*/  LOP3.LUT P3, RZ, R171, 0xff, RZ, 0xc0, !PT ;  /* 0x000000ffabff7812 */ /* 0x000fe2000786c0ff */
[----:B------:R-:W-:Y:S01]  /*8390*/  FMUL.FTZ R130, R211, R130 ;  /* 0x00000082d3827220 */ /* 0x000fe20000410000 */
[----:B------:R-:W-:Y:S01]  /*83a0*/  FSEL R109, R0, RZ, P5 ;  /* 0x000000ff006d7208 */ /* 0x000fe20002800000 */
[----:B------:R-:W-:Y:S01]  /*83b0*/  FADD.FTZ R124, R124, -R131 ;  /* 0x800000837c7c7221 */ /* 0x000fe20000010000 */
[----:B------:R-:W-:Y:S01]  /*83c0*/  LOP3.LUT P6, RZ, R171, 0xff0000, RZ, 0xc0, !PT ;  /* 0x00ff0000abff7812 */ /* 0x000fe200078cc0ff */
[----:B------:R-:W-:Y:S01]  /*83d0*/  FADD.FTZ R240, R123, -R240 ;  /* 0x800000f07bf07221 */ /* 0x000fe20000010000 */
[----:B------:R-:W-:Y:S01]  /*83e0*/  ISETP.GE.U32.AND.EX P2, PT, R171, 0x1000000, PT, P2 ;  /* 0x01000000ab00780c */ /* 0x000fe20003f46120 */
[----:B------:R-:W-:Y:S01]  /*83f0*/  FMUL.FTZ R126, R126, UR6 ;  /* 0x000000067e7e7c20 */ /* 0x000fe20008410000 */
        /* <DEDUP_REMOVED lines=8> */
[----:B------:R-:W-:Y:S01]  /*8480*/  LOP3.LUT P3, RZ, R116, 0xff000000, RZ, 0xc0, !PT ;  /* 0xff00000074ff7812 */ /* 0x000fe2000786c0ff */
[----:B------:R-:W-:Y:S01]  /*8490*/  FMUL.FTZ R240, R240, UR6 ;  /* 0x00000006f0f07c20 */ /* 0x000fe20008410000 */
[----:B------:R-:W-:-:S02]  /*84a0*/  FSEL R93, R0, RZ, P5 ;  /* 0x000000ff005d7208 */ /* 0x000fc40002800000 */
[----:B------:R-:W-:Y:S02]  /*84b0*/  LOP3.LUT P6, RZ, R117, 0xff00, RZ, 0xc0, !PT ;  /* 0x0000ff0075ff7812 */ /* 0x000fe400078cc0ff */
[----:B------:R-:W-:Y:S02]  /*84c0*/  LOP3.LUT P2, RZ, R171, 0xff00, RZ, 0xc0, !PT ;  /* 0x0000ff00abff7812 */ /* 0x000fe4000784c0ff */
[----:B------:R-:W-:Y:S02]  /*84d0*/  LOP3.LUT P5, RZ, R170, 0xff000000, RZ, 0xc0, !PT ;  /* 0xff000000aaff7812 */ /* 0x000fe400078ac0ff */
[----:B------:R-:W-:Y:S02]  /*84e0*/  FSEL R0, R126, RZ, P3 ;  /* 0x000000ff7e007208 */ /* 0x000fe40001800000 */
[C---:B------:R-:W-:Y:S02]  /*84f0*/  FSEL R115, R130.reuse, RZ, P6 ;  /* 0x000000ff82737208 */ /* 0x040fe40003000000 */
[----:B------:R-:W-:-:S02]  /*8500*/  FSEL R117, R130, RZ, P2 ;  /* 0x000000ff82757208 */ /* 0x000fc40001000000 */
[----:B------:R-:W-:Y:S02]  /*8510*/  FSEL R126, R126, RZ, P5 ;  /* 0x000000ff7e7e7208 */ /* 0x000fe40002800000 */
[C---:B------:R-:W-:Y:S02]  /*8520*/  LOP3.LUT P6, RZ, R116.reuse, 0xff00, RZ, 0xc0, !PT ;  /* 0x0000ff0074ff7812 */ /* 0x040fe400078cc0ff */
[----:B------:R-:W-:Y:S02]  /*8530*/  LOP3.LUT P2, RZ, R116, 0xff, RZ, 0xc0, !PT ;  /* 0x000000ff74ff7812 */ /* 0x000fe4000784c0ff */
[C---:B------:R-:W-:Y:S02]  /*8540*/  LOP3.LUT P3, RZ, R170.reuse, 0xff00, RZ, 0xc0, !PT ;  /* 0x0000ff00aaff7812 */ /* 0x040fe4000786c0ff */
[----:B------:R-:W-:Y:S02]  /*8550*/  LOP3.LUT P5, RZ, R170, 0xff, RZ, 0xc0, !PT ;  /* 0x000000ffaaff7812 */ /* 0x000fe400078ac0ff */
[----:B------:R-:W-:-:S02]  /*8560*/  F2FP.BF16.F32.PACK_AB R111, R108, R111 ;  /* 0x0000006f6c6f723e */ /* 0x000fc400000010ff */
[----:B------:R-:W-:Y:S02]  /*8570*/  F2FP.BF16.F32.PACK_AB R94, R117, R94 ;  /* 0x0000005e755e723e */ /* 0x000fe400000010ff */
        /* <DEDUP_REMOVED lines=11> */
.L_x_848:
[----:B------:R-:W-:Y:S05]  /*8630*/  @!P2 BRA `(.L_x_853) ;  /* 0x000000080024a947 */ /* 0x000fea0003800000 */
[----:B------:R-:W-:Y:S05]  /*8640*/  @!P1 BRA `(.L_x_854) ;  /* 0x0000000400189947 */ /* 0x000fea0003800000 */
[----:B0-----:R-:W-:Y:S01]  /*8650*/  PRMT R91, R107, 0x7632, R91 ;  /* 0x000076326b5b7816 */ /* 0x001fe2000000005b */
[-CC-:B------:R-:W-:Y:S01]  /*8660*/  FFMA.FTZ R88, R237, R240.reuse, R242.reuse ;  /* 0x000000f0ed587223 */ /* 0x180fe200000100f2 */
[-CC-:B------:R-:W-:Y:S01]  /*8670*/  FFMA.FTZ R111, R238, R240.reuse, R242.reuse ;  /* 0x000000f0ee6f7223 */ /* 0x180fe200000100f2 */
[-C--:B------:R-:W-:Y:S01]  /*8680*/  FFMA.FTZ R235, R235, R240.reuse, R242 ;  /* 0x000000f0ebeb7223 */ /* 0x080fe200000100f2 */
[----:B------:R-:W-:Y:S01]  /*8690*/  SHF.L.U32 R108, R91, 0x10, RZ ;  /* 0x000000105b6c7819 */ /* 0x000fe200000006ff */
[--C-:B------:R-:W-:Y:S01]  /*86a0*/  FADD.FTZ R90, R129, -R88.reuse ;  /* 0x80000058815a7221 */ /* 0x100fe20000010000 */
[----:B------:R-:W-:Y:S01]  /*86b0*/  FADD.FTZ R232, R232, -R111 ;  /* 0x8000006fe8e87221 */ /* 0x000fe20000010000 */
[----:B------:R-:W-:Y:S01]  /*86c0*/  PRMT R88, R106, 0x7632, R88 ;  /* 0x000076326a587816 */ /* 0x000fe20000000058 */
[----:B------:R-:W-:Y:S01]  /*86d0*/  FFMA.FTZ R109, R236, R240, R242 ;  /* 0x000000f0ec6d7223 */ /* 0x000fe200000100f2 */
[----:B------:R-:W-:Y:S01]  /*86e0*/  SHF.L.U32 R91, R106, 0x10, RZ ;  /* 0x000000106a5b7819 */ /* 0x000fe200000006ff */
[----:B------:R-:W-:Y:S01]  /*86f0*/  FADD.FTZ R128, R128, -R235 ;  /* 0x800000eb80807221 */ /* 0x000fe20000010000 */
[----:B------:R-:W-:-:S02]  /*8700*/  IMAD.U32 R115, R107, 0x10000, RZ ;  /* 0x000100006b737824 */ /* 0x000fc400078e00ff */
[C---:B------:R-:W-:Y:S01]  /*8710*/  FFMA.FTZ R119, R211.reuse, R232, R108 ;  /* 0x000000e8d3777223 */ /* 0x040fe2000001006c */
[----:B------:R-:W-:Y:S01]  /*8720*/  SHF.L.U32 R111, R88, 0x10, RZ ;  /* 0x00000010586f7819 */ /* 0x000fe200000006ff */
[----:B------:R-:W-:Y:S01]  /*8730*/  FADD.FTZ R130, R130, -R109 ;  /* 0x8000006d82827221 */ /* 0x000fe20000010000 */
[----:B------:R-:W-:Y:S01]  /*8740*/  ISETP.GE.U32.AND P2, PT, R116, RZ, PT ;  /* 0x000000ff7400720c */ /* 0x000fe20003f46070 */
[C---:B------:R-:W-:Y:S01]  /*8750*/  FFMA.FTZ R128, R211.reuse, R128, R91 ;  /* 0x00000080d3807223 */ /* 0x040fe2000001005b */
[----:B------:R-:W-:Y:S01]  /*8760*/  FFMA.FTZ R108, R211, R90, R115 ;  /* 0x0000005ad36c7223 */ /* 0x000fe20000010073 */
[----:B------:R-:W-:Y:S01]  /*8770*/  FMUL.FTZ R90, R119, UR6 ;  /* 0x00000006775a7c20 */ /* 0x000fe20008410000 */
[----:B------:R-:W-:Y:S01]  /*8780*/  ISETP.GE.U32.AND.EX P2, PT, R117, 0x1000000, PT, P2 ;  /* 0x010000007500780c */ /* 0x000fe20003f46120 */
[--C-:B------:R-:W-:Y:S01]  /*8790*/  FFMA.FTZ R89, R234, R240, R242.reuse ;  /* 0x000000f0ea597223 */ /* 0x100fe200000100f2 */
[----:B------:R-:W-:Y:S01]  /*87a0*/  FFMA.FTZ R115, R211, R130, R111 ;  /* 0x00000082d3737223 */ /* 0x000fe2000001006f */
[----:B------:R-:W-:Y:S01]  /*87b0*/  FMUL.FTZ R88, R128, UR6 ;  /* 0x0000000680587c20 */ /* 0x000fe20008410000 */
[----:B------:R-:W-:Y:S01]  /*87c0*/  LOP3.LUT P5, RZ, R117, 0xff, RZ, 0xc0, !PT ;  /* 0x000000ff75ff7812 */ /* 0x000fe200078ac0ff */
[-CC-:B------:R-:W-:Y:S01]  /*87d0*/  FFMA.FTZ R0, R233, R240.reuse, R242.reuse ;  /* 0x000000f0e9007223 */ /* 0x180fe200000100f2 */
[----:B------:R-:W-:Y:S01]  /*87e0*/  FSEL R121, R90, RZ, P2 ;  /* 0x000000ff5a797208 */ /* 0x000fe20001000000 */
[----:B------:R-:W-:Y:S01]  /*87f0*/  FMUL.FTZ R90, R115, UR6 ;  /* 0x00000006735a7c20 */ /* 0x000fe20008410000 */
[--C-:B------:R-:W-:Y:S01]  /*8800*/  FADD.FTZ R126, R126, -R89.reuse ;  /* 0x800000597e7e7221 */ /* 0x100fe20000010000 */
[----:B------:R-:W-:Y:S01]  /*8810*/  LOP3.LUT P6, RZ, R117, 0xff00, RZ, 0xc0, !PT ;  /* 0x0000ff0075ff7812 */ /* 0x000fe200078cc0ff */
[-C--:B------:R-:W-:Y:S01]  /*8820*/  FFMA.FTZ R131, R131, R240.reuse, R242 ;  /* 0x000000f083837223 */ /* 0x080fe200000100f2 */
[----:B------:R-:W-:Y:S01]  /*8830*/  FSEL R110, R88, RZ, P5 ;  /* 0x000000ff586e7208 */ /* 0x000fe20002800000 */
[----:B------:R-:W-:Y:S01]  /*8840*/  FMUL.FTZ R91, R108, UR6 ;  /* 0x000000066c5b7c20 */ /* 0x000fe20008410000 */
[----:B------:R-:W-:Y:S01]  /*8850*/  PRMT R89, R105, 0x7632, R89 ;  /* 0x0000763269597816 */ /* 0x000fe20000000059 */
[----:B------:R-:W-:Y:S01]  /*8860*/  FADD.FTZ R88, R125, -R0 ;  /* 0x800000007d587221 */ /* 0x000fe20000010000 */
[----:B------:R-:W-:Y:S01]  /*8870*/  FFMA.FTZ R240, R127, R240, R242 ;  /* 0x000000f07ff07223 */ /* 0x000fe200000100f2 */
[----:B------:R-:W-:Y:S01]  /*8880*/  LOP3.LUT P3, RZ, R117, 0xff0000, RZ, 0xc0, !PT ;  /* 0x00ff000075ff7812 */ /* 0x000fe2000786c0ff */
[----:B------:R-:W-:Y:S01]  /*8890*/  FADD.FTZ R124, R124, -R131 ;  /* 0x800000837c7c7221 */ /* 0x000fe20000010000 */
[----:B------:R-:W-:Y:S01]  /*88a0*/  PRMT R0, R104, 0x7632, R0 ;  /* 0x0000763268007816 */ /* 0x000fe20000000000 */
[----:B------:R-:W-:Y:S01]  /*88b0*/  FADD.FTZ R240, R123, -R240 ;  /* 0x800000f07bf07221 */ /* 0x000fe20000010000 */
[----:B------:R-:W-:Y:S01]  /*88c0*/  FSEL R117, R90, RZ, P6 ;  /* 0x000000ff5a757208 */ /* 0x000fe20003000000 */
[----:B------:R-:W-:Y:S01]  /*88d0*/  IMAD.U32 R90, R105, 0x10000, RZ ;  /* 0x00010000695a7824 */ /* 0x000fe200078e00ff */
[----:B------:R-:W-:-:S02]  /*88e0*/  SHF.L.U32 R109, R89, 0x10, RZ ;  /* 0x00000010596d7819 */ /* 0x000fc400000006ff */
[----:B------:R-:W-:Y:S02]  /*88f0*/  SHF.L.U32 R89, R104, 0x10, RZ ;  /* 0x0000001068597819 */ /* 0x000fe400000006ff */
[----:B------:R-:W-:Y:S01]  /*8900*/  FSEL R118, R91, RZ, P3 ;  /* 0x000000ff5b767208 */ /* 0x000fe20001800000 */
[----:B------:R-:W-:Y:S02]  /*8910*/  IMAD.U32 R91, R0, 0x10000, RZ ;  /* 0x00010000005b7824 */ /* 0x000fe400078e00ff */
[C---:B------:R-:W-:Y:S01]  /*8920*/  FFMA.FTZ R0, R211.reuse, R88, R90 ;  /* 0x00000058d3007223 */ /* 0x040fe2000001005a */
[C---:B------:R-:W-:Y:S01]  /*8930*/  FFMA.FTZ R111, R211.reuse, R126, R109 ;  /* 0x0000007ed36f7223 */ /* 0x040fe2000001006d */
[C---:B------:R-:W-:Y:S01]  /*8940*/  FFMA.FTZ R88, R211.reuse, R240, R89 ;  /* 0x000000f0d3587223 */ /* 0x040fe20000010059 */
[----:B------:R-:W-:Y:S01]  /*8950*/  FFMA.FTZ R211, R211, R124, R91 ;  /* 0x0000007cd3d37223 */ /* 0x000fe2000001005b */
[----:B------:R-:W-:Y:S01]  /*8960*/  F2FP.BF16.F32.PACK_AB R91, R119, R108 ;  /* 0x0000006c775b723e */ /* 0x000fe200000010ff */
[----:B------:R-:W-:Y:S01]  /*8970*/  FMUL.FTZ R109, R0, UR6 ;  /* 0x00000006006d7c20 */ /* 0x000fe20008410000 */
[C---:B------:R-:W-:Y:S01]  /*8980*/  F2FP.BF16.F32.PACK_AB R89, R111.reuse, R0 ;  /* 0x000000006f59723e */ /* 0x040fe200000010ff */
[----:B------:R-:W-:Y:S01]  /*8990*/  FMUL.FTZ R111, R111, UR6 ;  /* 0x000000066f6f7c20 */ /* 0x000fe20008410000 */
        /* <DEDUP_REMOVED lines=17> */
.L_x_854:
[-CC-:B0-----:R-:W-:Y:S01]  /*8ab0*/  FFMA.FTZ R111, R236, R240.reuse, R242.reuse ;  /* 0x000000f0ec6f7223 */ /* 0x181fe200000100f2 */
[-CC-:B------:R-:W-:Y:S01]  /*8ac0*/  FFMA.FTZ R0, R233, R240.reuse, R242.reuse ;  /* 0x000000f0e9007223 */ /* 0x180fe200000100f2 */
[-CC-:B------:R-:W-:Y:S01]  /*8ad0*/  FFMA.FTZ R110, R237, R240.reuse, R242.reuse ;  /* 0x000000f0ed6e7223 */ /* 0x180fe200000100f2 */
[-CC-:B------:R-:W-:Y:S01]  /*8ae0*/  FFMA.FTZ R109, R234, R240.reuse, R242.reuse ;  /* 0x000000f0ea6d7223 */ /* 0x180fe200000100f2 */
[----:B------:R-:W-:Y:S01]  /*8af0*/  FADD.FTZ R130, R130, -R111 ;  /* 0x8000006f82827221 */ /* 0x000fe20000010000 */
[-C--:B------:R-:W-:Y:S01]  /*8b00*/  FFMA.FTZ R235, R235, R240.reuse, R242 ;  /* 0x000000f0ebeb7223 */ /* 0x080fe200000100f2 */
[----:B------:R-:W-:Y:S01]  /*8b10*/  FADD.FTZ R108, R125, -R0 ;  /* 0x800000007d6c7221 */ /* 0x000fe20000010000 */
[----:B------:R-:W-:Y:S01]  /*8b20*/  SHF.L.U32 R111, R107, 0x10, RZ ;  /* 0x000000106b6f7819 */ /* 0x000fe200000006ff */
[----:B------:R-:W-:Y:S01]  /*8b30*/  FADD.FTZ R110, R129, -R110 ;  /* 0x8000006e816e7221 */ /* 0x000fe20000010000 */
[----:B------:R-:W-:Y:S01]  /*8b40*/  PRMT R0, R107, 0x7632, R0 ;  /* 0x000076326b007816 */ /* 0x000fe20000000000 */
[----:B------:R-:W-:Y:S01]  /*8b50*/  FFMA.FTZ R115, R238, R240, R242 ;  /* 0x000000f0ee737223 */ /* 0x000fe200000100f2 */
[----:B------:R-:W-:Y:S01]  /*8b60*/  FADD.FTZ R126, R126, -R109 ;  /* 0x8000006d7e7e7221 */ /* 0x000fe20000010000 */
[----:B------:R-:W-:Y:S01]  /*8b70*/  FADD.FTZ R128, R128, -R235 ;  /* 0x800000eb80807221 */ /* 0x000fe20000010000 */
[----:B------:R-:W-:Y:S01]  /*8b80*/  IMAD.U32 R109, R106, 0x10000, RZ ;  /* 0x000100006a6d7824 */ /* 0x000fe200078e00ff */
[----:B------:R-:W-:Y:S01]  /*8b90*/  SHF.L.U32 R0, R0, 0x10, RZ ;  /* 0x0000001000007819 */ /* 0x000fe200000006ff */
[C---:B------:R-:W-:Y:S01]  /*8ba0*/  FFMA.FTZ R114, R211.reuse, R110, R111 ;  /* 0x0000006ed3727223 */ /* 0x040fe2000001006f */
[----:B------:R-:W-:Y:S01]  /*8bb0*/  FADD.FTZ R232, R232, -R115 ;  /* 0x80000073e8e87221 */ /* 0x000fe20000010000 */
[----:B------:R-:W-:Y:S01]  /*8bc0*/  PRMT R110, R106, 0x7632, R110 ;  /* 0x000076326a6e7816 */ /* 0x000fe2000000006e */
[--C-:B------:R-:W-:Y:S01]  /*8bd0*/  FFMA.FTZ R128, R211, R128, R109.reuse ;  /* 0x00000080d3807223 */ /* 0x100fe2000001006d */
[----:B------:R-:W-:Y:S01]  /*8be0*/  PRMT R109, R105, 0x7632, R109 ;  /* 0x00007632696d7816 */ /* 0x000fe2000000006d */
[----:B------:R-:W-:Y:S01]  /*8bf0*/  FFMA.FTZ R232, R211, R232, R0 ;  /* 0x000000e8d3e87223 */ /* 0x000fe20000010000 */
[----:B------:R-:W-:Y:S01]  /*8c00*/  SHF.L.U32 R110, R110, 0x10, RZ ;  /* 0x000000106e6e7819 */ /* 0x000fe200000006ff */
[-C--:B------:R-:W-:Y:S01]  /*8c10*/  FFMA.FTZ R131, R131, R240.reuse, R242 ;  /* 0x000000f083837223 */ /* 0x080fe200000100f2 */
[C---:B------:R-:W-:Y:S01]  /*8c20*/  PRMT R0, R104.reuse, 0x7632, R0 ;  /* 0x0000763268007816 */ /* 0x040fe20000000000 */
[----:B------:R-:W-:Y:S01]  /*8c30*/  FFMA.FTZ R240, R127, R240, R242 ;  /* 0x000000f07ff07223 */ /* 0x000fe200000100f2 */
[----:B------:R-:W-:Y:S01]  /*8c40*/  SHF.L.U32 R115, R105, 0x10, RZ ;  /* 0x0000001069737819 */ /* 0x000fe200000006ff */
[----:B------:R-:W-:Y:S01]  /*8c50*/  IMAD.U32 R119, R109, 0x10000, RZ ;  /* 0x000100006d777824 */ /* 0x000fe200078e00ff */
[----:B------:R-:W-:Y:S01]  /*8c60*/  SHF.L.U32 R109, R104, 0x10, RZ ;  /* 0x00000010686d7819 */ /* 0x000fe200000006ff */
[----:B------:R-:W-:Y:S01]  /*8c70*/  FFMA.FTZ R130, R211, R130, R110 ;  /* 0x00000082d3827223 */ /* 0x000fe2000001006e */
[----:B------:R-:W-:Y:S01]  /*8c80*/  SHF.L.U32 R111, R0, 0x10, RZ ;  /* 0x00000010006f7819 */ /* 0x000fe200000006ff */
[----:B------:R-:W-:Y:S01]  /*8c90*/  FADD.FTZ R124, R124, -R131 ;  /* 0x800000837c7c7221 */ /* 0x000fe20000010000 */
[----:B------:R-:W-:Y:S01]  /*8ca0*/  ISETP.GE.U32.AND P2, PT, R116, RZ, PT ;  /* 0x000000ff7400720c */ /* 0x000fe20003f46070 */
[----:B------:R-:W-:Y:S01]  /*8cb0*/  FADD.FTZ R240, R123, -R240 ;  /* 0x800000f07bf07221 */ /* 0x000fe20000010000 */
        /* <DEDUP_REMOVED lines=33> */
.L_x_853:
[----:B------:R-:W-:Y:S05]  /*8ed0*/  @!P1 BRA `(.L_x_855) ;  /* 0x0000000000e89947 */ /* 0x000fea0003800000 */
[-CC-:B0-----:R-:W-:Y:S01]  /*8ee0*/  FFMA.FTZ R109, R238, R240.reuse, R242.reuse ;  /* 0x000000f0ee6d7223 */ /* 0x181fe200000100f2 */
[-CC-:B------:R-:W-:Y:S01]  /*8ef0*/  FFMA.FTZ R235, R235, R240.reuse, R242.reuse ;  /* 0x000000f0ebeb7223 */ /* 0x180fe200000100f2 */
[-CC-:B------:R-:W-:Y:S01]  /*8f00*/  FFMA.FTZ R88, R237, R240.reuse, R242.reuse ;  /* 0x000000f0ed587223 */ /* 0x180fe200000100f2 */
[----:B------:R-:W-:Y:S01]  /*8f10*/  FFMA.FTZ R91, R236, R240, R242 ;  /* 0x000000f0ec5b7223 */ /* 0x000fe200000100f2 */
[----:B------:R-:W-:Y:S01]  /*8f20*/  FADD.FTZ R232, R232, -R109 ;  /* 0x8000006de8e87221 */ /* 0x000fe20000010000 */
[----:B------:R-:W-:Y:S01]  /*8f30*/  FADD.FTZ R128, R128, -R235 ;  /* 0x800000eb80807221 */ /* 0x000fe20000010000 */
[----:B------:R-:W-:Y:S01]  /*8f40*/  FADD.FTZ R88, R129, -R88 ;  /* 0x8000005881587221 */ /* 0x000fe20000010000 */
[----:B------:R-:W-:Y:S01]  /*8f50*/  ISETP.GE.U32.AND P2, PT, R116, RZ, PT ;  /* 0x000000ff7400720c */ /* 0x000fe20003f46070 */
[----:B------:R-:W-:Y:S01]  /*8f60*/  FMUL.FTZ R121, R211, R232 ;  /* 0x000000e8d3797220 */ /* 0x000fe20000410000 */
[----:B------:R-:W-:Y:S01]  /*8f70*/  FADD.FTZ R130, R130, -R91 ;  /* 0x8000005b82827221 */ /* 0x000fe20000010000 */
[-CC-:B------:R-:W-:Y:S01]  /*8f80*/  FFMA.FTZ R0, R233, R240.reuse, R242.reuse ;  /* 0x000000f0e9007223 */ /* 0x180fe200000100f2 */
[--C-:B------:R-:W-:Y:S01]  /*8f90*/  FFMA.FTZ R89, R234, R240, R242.reuse ;  /* 0x000000f0ea597223 */ /* 0x100fe200000100f2 */
[C---:B------:R-:W-:Y:S01]  /*8fa0*/  FMUL.FTZ R90, R211.reuse, R128 ;  /* 0x00000080d35a7220 */ /* 0x040fe20000410000 */
[----:B------:R-:W-:Y:S01]  /*8fb0*/  FMUL.FTZ R108, R211, R88 ;  /* 0x00000058d36c7220 */ /* 0x000fe20000410000 */
[-CC-:B------:R-:W-:Y:S01]  /*8fc0*/  FFMA.FTZ R131, R131, R240.reuse, R242.reuse ;  /* 0x000000f083837223 */ /* 0x180fe200000100f2 */
[----:B------:R-:W-:Y:S01]  /*8fd0*/  FMUL.FTZ R91, R121, UR6 ;  /* 0x00000006795b7c20 */ /* 0x000fe20008410000 */
[----:B------:R-:W-:Y:S01]  /*8fe0*/  FFMA.FTZ R240, R127, R240, R242 ;  /* 0x000000f07ff07223 */ /* 0x000fe200000100f2 */
[----:B------:R-:W-:Y:S01]  /*8ff0*/  ISETP.GE.U32.AND.EX P2, PT, R117, 0x1000000, PT, P2 ;  /* 0x010000007500780c */ /* 0x000fe20003f46120 */
[----:B------:R-:W-:Y:S01]  /*9000*/  FMUL.FTZ R115, R211, R130 ;  /* 0x00000082d3737220 */ /* 0x000fe20000410000 */
[----:B------:R-:W-:Y:S01]  /*9010*/  FMUL.FTZ R109, R108, UR6 ;  /* 0x000000066c6d7c20 */ /* 0x000fe20008410000 */
[----:B------:R-:W-:Y:S01]  /*9020*/  FMUL.FTZ R88, R90, UR6 ;  /* 0x000000065a587c20 */ /* 0x000fe20008410000 */
[----:B------:R-:W-:Y:S01]  /*9030*/  FADD.FTZ R0, R125, -R0 ;  /* 0x800000007d007221 */ /* 0x000fe20000010000 */
[----:B------:R-:W-:Y:S01]  /*9040*/  FADD.FTZ R126, R126, -R89 ;  /* 0x800000597e7e7221 */ /* 0x000fe20000010000 */
[C---:B------:R-:W-:Y:S01]  /*9050*/  LOP3.LUT P3, RZ, R117.reuse, 0xff0000, RZ, 0xc0, !PT ;  /* 0x00ff000075ff7812 */ /* 0x040fe2000786c0ff */
[----:B------:R-:W-:Y:S01]  /*9060*/  FADD.FTZ R124, R124, -R131 ;  /* 0x800000837c7c7221 */ /* 0x000fe20000010000 */
[----:B------:R-:W-:Y:S01]  /*9070*/  LOP3.LUT P6, RZ, R117, 0xff, RZ, 0xc0, !PT ;  /* 0x000000ff75ff7812 */ /* 0x000fe200078cc0ff */
[----:B------:R-:W-:Y:S01]  /*9080*/  FADD.FTZ R240, R123, -R240 ;  /* 0x800000f07bf07221 */ /* 0x000fe20000010000 */
[----:B------:R-:W-:Y:S01]  /*9090*/  FSEL R120, R91, RZ, P2 ;  /* 0x000000ff5b787208 */ /* 0x000fe20001000000 */
[----:B------:R-:W-:Y:S01]  /*90a0*/  FMUL.FTZ R91, R115, UR6 ;  /* 0x00000006735b7c20 */ /* 0x000fe20008410000 */
[----:B------:R-:W-:Y:S01]  /*90b0*/  LOP3.LUT P5, RZ, R117, 0xff00, RZ, 0xc0, !PT ;  /* 0x0000ff0075ff7812 */ /* 0x000fe200078ac0ff */
[C---:B------:R-:W-:Y:S01]  /*90c0*/  FMUL.FTZ R0, R211.reuse, R0 ;  /* 0x00000000d3007220 */ /* 0x040fe20000410000 */
[----:B------:R-:W-:Y:S01]  /*90d0*/  FMUL.FTZ R111, R211, R126 ;  /* 0x0000007ed36f7220 */ /* 0x000fe20000410000 */
[----:B------:R-:W-:Y:S01]  /*90e0*/  FSEL R119, R109, RZ, P3 ;  /* 0x000000ff6d777208 */ /* 0x000fe20001800000 */
[C---:B------:R-:W-:Y:S01]  /*90f0*/  FMUL.FTZ R109, R211.reuse, R124 ;  /* 0x0000007cd36d7220 */ /* 0x040fe20000410000 */
[----:B------:R-:W-:Y:S01]  /*9100*/  FSEL R117, R88, RZ, P6 ;  /* 0x000000ff58757208 */ /* 0x000fe20003000000 */
[----:B------:R-:W-:Y:S01]  /*9110*/  FMUL.FTZ R88, R211, R240 ;  /* 0x000000f0d3587220 */ /* 0x000fe20000410000 */
[----:B------:R-:W-:Y:S01]  /*9120*/  FSEL R118, R91, RZ, P5 ;  /* 0x000000ff5b767208 */ /* 0x000fe20002800000 */
[----:B------:R-:W-:Y:S01]  /*9130*/  FMUL.FTZ R110, R0, UR6 ;  /* 0x00000006006e7c20 */ /* 0x000fe20008410000 */
[----:B------:R-:W-:Y:S01]  /*9140*/  F2FP.BF16.F32.PACK_AB R91, R121, R108 ;  /* 0x0000006c795b723e */ /* 0x000fe200000010ff */
        /* <DEDUP_REMOVED lines=19> */
.L_x_855:
        /* <DEDUP_REMOVED lines=53> */
.L_x_851:
        /* <DEDUP_REMOVED lines=106> */
.L_x_829:
        /* <DEDUP_REMOVED lines=37> */
.L_x_857:
        /* <DEDUP_REMOVED lines=12> */
.L_x_3801:


//--------------------- .text._ZN10layer_norm22ln_bwd_finalize_kernelINS_22Kernel_traits_finalizeILj3072Ef13__nv_bfloat16S2_S2_fjLb0ELj1024ELj4ENS_18Kernel_traits_baseILj3072EfS2_S2_S2_fjLj1024EEEEELb0ELb0EEEvNS_9BwdParamsE --------------------------
	.section	.text._ZN10layer_norm22ln_bwd_finalize_kernelINS_22Kernel_traits_finalizeILj3072Ef13__nv_bfloat16S2_S2_fjLb0ELj1024ELj4ENS_18Kernel_traits_baseILj3072EfS2_S2_S2_fjLj1024EEEEELb0ELb0EEEvNS_9BwdParamsE,"ax",@progbits
	.align	128
        .global         _ZN10layer_norm22ln_bwd_finalize_kernelINS_22Kernel_traits_finalizeILj3072Ef13__nv_bfloat16S2_S2_fjLb0ELj1024ELj4ENS_18Kernel_traits_baseILj3072EfS2_S2_S2_fjLj1024EEEEELb0ELb0EEEvNS_9BwdParamsE
        .type           _ZN10layer_norm22ln_bwd_finalize_kernelINS_22Kernel_traits_finalizeILj3072Ef13__nv_bfloat16S2_S2_fjLb0ELj1024ELj4ENS_18Kernel_traits_baseILj3072EfS2_S2_S2_fjLj1024EEEEELb0ELb0EEEvNS_9BwdParamsE,@function
        .size           _ZN10layer_norm22ln_bwd_finalize_kernelINS_22Kernel_traits_finalizeILj3072Ef13__nv_bfloat16S2_S2_fjLb0ELj1024ELj4ENS_18Kernel_traits_baseILj3072EfS2_S2_S2_fjLj1024EEEEELb0ELb0EEEvNS_9BwdParamsE,(.L_x_3802 - _ZN10layer_norm22ln_bwd_finalize_kernelINS_22Kernel_traits_finalizeILj3072Ef13__nv_bfloat16S2_S2_fjLb0ELj1024ELj4ENS_18Kernel_traits_baseILj3072EfS2_S2_S2_fjLj1024EEEEELb0ELb0EEEvNS_9BwdParamsE)
        .other          _ZN10layer_norm22ln_bwd_finalize_kernelINS_22Kernel_traits_finalizeILj3072Ef13__nv_bfloat16S2_S2_fjLb0ELj1024ELj4ENS_18Kernel_traits_baseILj3072EfS2_S2_S2_fjLj1024EEEEELb0ELb0EEEvNS_9BwdParamsE,@"STO_CUDA_ENTRY STV_DEFAULT"
_ZN10layer_norm22ln_bwd_finalize_kernelINS_22Kernel_traits_finalizeILj3072Ef13__nv_bfloat16S2_S2_fjLb0ELj1024ELj4ENS_18Kernel_traits_baseILj3072EfS2_S2_S2_fjLj1024EEEEELb0ELb0EEEvNS_9BwdParamsE:
.text._ZN10layer_norm22ln_bwd_finalize_kernelINS_22Kernel_traits_finalizeILj3072Ef13__nv_bfloat16S2_S2_fjLb0ELj1024ELj4ENS_18Kernel_traits_baseILj3072EfS2_S2_S2_fjLj1024EEEEELb0ELb0EEEvNS_9BwdParamsE:
        /* <DEDUP_REMOVED lines=13> */
[----:B------:R-:W-:Y:S02]  /*00d0*/  LOP3.LUT R57, R0, 0x1f, RZ, 0xc0, !PT ;  /* 0x0000001f00397812 */ /* 0x000fe400078ec0ff */
[----:B------:R-:W-:Y:S02]  /*00e0*/  MOV R2, RZ ;  /* 0x000000ff00027202 */ /* 0x000fe40000000f00 */
[----:B-1----:R-:W-:-:S04]  /*00f0*/  ISETP.GE.U32.AND P0, PT, R3, UR8, PT ;  /* 0x0000000803007c0c */ /* 0x002fc8000bf06070 */
[----:B0-----:R-:W-:-:S13]  /*0100*/  ISETP.GE.U32.OR P0, PT, R7, R54, P0 ;  /* 0x000000360700720c */ /* 0x001fda0000706470 */
        /* <DEDUP_REMOVED lines=12> */
[C---:B------:R-:W-:Y:S01]  /*01d0*/  LOP3.LUT R7, R3.reuse, 0x140, RZ, 0xfc, !PT ;  /* 0x0000014003077812 */ /* 0x040fe200078efcff */
[-CC-:B------:R-:W-:Y:S01]  /*01e0*/  IMAD R32, R32, R54.reuse, R5.reuse ;  /* 0x0000003620207224 */ /* 0x180fe200078e0205 */
[C---:B------:R-:W-:Y:S02]  /*01f0*/  LOP3.LUT R9, R3.reuse, 0x160, RZ, 0xfc, !PT ;  /* 0x0000016003097812 */ /* 0x040fe400078efcff */
[----:B------:R-:W-:Y:S01]  /*0200*/  LOP3.LUT R11, R3, 0x180, RZ, 0xfc, !PT ;  /* 0x00000180030b7812 */ /* 0x000fe200078efcff */
[-CC-:B------:R-:W-:Y:S01]  /*0210*/  IMAD R8, R7, R54.reuse, R5.reuse ;  /* 0x0000003607087224 */ /* 0x180fe200078e0205 */
[----:B------:R-:W-:Y:S01]  /*0220*/  LOP3.LUT R0, R3, 0x100, RZ, 0xfc, !PT ;  /* 0x0000010003007812 */ /* 0x000fe200078efcff */
[-CC-:B------:R-:W-:Y:S01]  /*0230*/  IMAD R10, R9, R54.reuse, R5.reuse ;  /* 0x00000036090a7224 */ /* 0x180fe200078e0205 */
[----:B------:R-:W-:Y:S01]  /*0240*/  LOP3.LUT R13, R3, 0x1a0, RZ, 0xfc, !PT ;  /* 0x000001a0030d7812 */ /* 0x000fe200078efcff */
        /* <DEDUP_REMOVED lines=20> */
[--C-:B------:R-:W-:Y:S01]  /*0390*/  IMAD R28, R27, R54, R5.reuse ;  /* 0x000000361b1c7224 */ /* 0x100fe200078e0205 */
[----:B------:R-:W-:Y:S01]  /*03a0*/  IADD3 R7, PT, PT, R57, R8, RZ ;  /* 0x0000000839077210 */ /* 0x000fe20007ffe0ff */
[----:B------:R-:W-:-:S02]  /*03b0*/  IMAD R30, R29, R54, R5 ;  /* 0x000000361d1e7224 */ /* 0x000fc400078e0205 */
[----:B------:R-:W-:Y:S02]  /*03c0*/  HFMA2 R2, -RZ, RZ, 0, 0 ;  /* 0x00000000ff027431 */ /* 0x000fe400000001ff */
[----:B------:R-:W-:Y:S01]  /*03d0*/  IMAD R0, R3, R54, R5 ;  /* 0x0000003603007224 */ /* 0x000fe200078e0205 */
[C---:B------:R-:W-:Y:S02]  /*03e0*/  IADD3 R8, PT, PT, R57.reuse, R10, RZ ;  /* 0x0000000a39087210 */ /* 0x040fe40007ffe0ff */
[C---:B------:R-:W-:Y:S02]  /*03f0*/  IADD3 R9, PT, PT, R57.reuse, R12, RZ ;  /* 0x0000000c39097210 */ /* 0x040fe40007ffe0ff */
[C---:B------:R-:W-:Y:S02]  /*0400*/  IADD3 R17, PT, PT, R57.reuse, R4, RZ ;  /* 0x0000000439117210 */ /* 0x040fe40007ffe0ff */
[C---:B------:R-:W-:Y:S02]  /*0410*/  IADD3 R10, PT, PT, R57.reuse, R14, RZ ;  /* 0x0000000e390a7210 */ /* 0x040fe40007ffe0ff */
[----:B------:R-:W-:-:S02]  /*0420*/  IADD3 R11, PT, PT, R57, R16, RZ ;  /* 0x00000010390b7210 */ /* 0x000fc40007ffe0ff */
[C---:B------:R-:W-:Y:S02]  /*0430*/  IADD3 R12, PT, PT, R57.reuse, R18, RZ ;  /* 0x00000012390c7210 */ /* 0x040fe40007ffe0ff */
[C---:B------:R-:W-:Y:S02]  /*0440*/  IADD3 R5, PT, PT, R57.reuse, R32, RZ ;  /* 0x0000002039057210 */ /* 0x040fe40007ffe0ff */
[----:B------:R-:W-:Y:S02]  /*0450*/  IADD3 R0, PT, PT, R57, R0, RZ ;  /* 0x0000000039007210 */ /* 0x000fe40007ffe0ff */
[----:B------:R-:W-:Y:S02]  /*0460*/  IADD3 R19, PT, PT, -R19, RZ, RZ ;  /* 0x000000ff13137210 */ /* 0x000fe40007ffe1ff */
[C---:B------:R-:W-:Y:S02]  /*0470*/  IADD3 R6, PT, PT, R57.reuse, R6, RZ ;  /* 0x0000000639067210 */ /* 0x040fe40007ffe0ff */
[----:B------:R-:W-:-:S02]  /*0480*/  IADD3 R13, PT, PT, R57, R20, RZ ;  /* 0x00000014390d7210 */ /* 0x000fc40007ffe0ff */
[C---:B------:R-:W-:Y:S02]  /*0490*/  IADD3 R14, PT, PT, R57.reuse, R22, RZ ;  /* 0x00000016390e7210 */ /* 0x040fe40007ffe0ff */
[C---:B------:R-:W-:Y:S02]  /*04a0*/  IADD3 R15, PT, PT, R57.reuse, R24, RZ ;  /* 0x00000018390f7210 */ /* 0x040fe40007ffe0ff */
[C---:B------:R-:W-:Y:S02]  /*04b0*/  IADD3 R16, PT, PT, R57.reuse, R26, RZ ;  /* 0x0000001a39107210 */ /* 0x040fe40007ffe0ff */
[C---:B------:R-:W-:Y:S02]  /*04c0*/  IADD3 R4, PT, PT, R57.reuse, R28, RZ ;  /* 0x0000001c39047210 */ /* 0x040fe40007ffe0ff */
[----:B------:R-:W-:-:S07]  /*04d0*/  IADD3 R18, PT, PT, R57, R30, RZ ;  /* 0x0000001e39127210 */ /* 0x000fce0007ffe0ff */
.L_x_862:
        /* <DEDUP_REMOVED lines=118> */
.L_x_861:
[----:B------:R-:W-:Y:S05]  /*0c40*/  BSYNC.RECONVERGENT B1 ;  /* 0x0000000000017941 */ /* 0x000fea0003800200 */
.L_x_860:
        /* <DEDUP_REMOVED lines=16> */
[----:B0-----:R-:W-:-:S04]  /*0d50*/  IMAD.WIDE.U32 R14, R9, 0x4, R6 ;  /* 0x00000004090e7825 */ /* 0x001fc800078e0006 */
[----:B------:R-:W-:Y:S01]  /*0d60*/  IMAD.WIDE.U32 R18, R21, 0x4, R6 ;  /* 0x0000000415127825 */ /* 0x000fe200078e0006 */
[----:B------:R0:W2:Y:S03]  /*0d70*/  LDG.E R10, desc[UR6][R14.64] ;  /* 0x000000060e0a7981 */ /* 0x0000a6000c1e1900 */
[--C-:B-1----:R-:W-:Y:S02]  /*0d80*/  IMAD.WIDE.U32 R16, R9, 0x4, R4.reuse ;  /* 0x0000000409107825 */ /* 0x102fe400078e0004 */
[----:B------:R1:W3:Y:S02]  /*0d90*/  LDG.E R9, desc[UR6][R18.64] ;  /* 0x0000000612097981 */ /* 0x0002e4000c1e1900 */
[----:B------:R-:W-:Y:S02]  /*0da0*/  IMAD.WIDE.U32 R20, R21, 0x4, R4 ;  /* 0x0000000415147825 */ /* 0x000fe400078e0004 */
[----:B------:R4:W5:Y:S02]  /*0db0*/  LDG.E R13, desc[UR6][R16.64] ;  /* 0x00000006100d7981 */ /* 0x000964000c1e1900 */
[----:B------:R-:W-:-:S02]  /*0dc0*/  IMAD.WIDE.U32 R22, R25, 0x4, R6 ;  /* 0x0000000419167825 */ /* 0x000fc400078e0006 */
[----:B------:R-:W5:Y:S02]  /*0dd0*/  LDG.E R32, desc[UR6][R20.64] ;  /* 0x0000000614207981 */ /* 0x000f64000c1e1900 */
[----:B------:R-:W-:Y:S01]  /*0de0*/  IMAD.WIDE.U32 R24, R25, 0x4, R4 ;  /* 0x0000000419187825 */ /* 0x000fe200078e0004 */
[CC--:B0-----:R-:W-:Y:S01]  /*0df0*/  LEA R15, R54.reuse, R35.reuse, 0x5 ;  /* 0x00000023360f7211 */ /* 0x0c1fe200078e28ff */
[----:B------:R0:W5:Y:S02]  /*0e00*/  LDG.E R12, desc[UR6][R22.64] ;  /* 0x00000006160c7981 */ /* 0x000164000c1e1900 */
[C---:B------:R-:W-:Y:S02]  /*0e10*/  IMAD.WIDE.U32 R26, R31.reuse, 0x4, R6 ;  /* 0x000000041f1a7825 */ /* 0x040fe400078e0006 */
[----:B------:R-:W5:Y:S02]  /*0e20*/  LDG.E R24, desc[UR6][R24.64] ;  /* 0x0000000618187981 */ /* 0x000f64000c1e1900 */
[--C-:B-1----:R-:W-:Y:S01]  /*0e30*/  IMAD.WIDE.U32 R18, R31, 0x4, R4.reuse ;  /* 0x000000041f127825 */ /* 0x102fe200078e0004 */
[----:B----4-:R-:W-:Y:S01]  /*0e40*/  LEA R17, R54, R35, 0x6 ;  /* 0x0000002336117211 */ /* 0x010fe200078e30ff */
[----:B------:R-:W4:Y:S02]  /*0e50*/  LDG.E R26, desc[UR6][R26.64] ;  /* 0x000000061a1a7981 */ /* 0x000f24000c1e1900 */
[----:B------:R-:W-:-:S02]  /*0e60*/  IMAD.WIDE.U32 R30, R35, 0x4, R4 ;  /* 0x00000004231e7825 */ /* 0x000fc400078e0004 */
[----:B------:R-:W4:Y:S02]  /*0e70*/  LDG.E R18, desc[UR6][R18.64] ;  /* 0x0000000612127981 */ /* 0x000f24000c1e1900 */
[--C-:B------:R-:W-:Y:S02]  /*0e80*/  IMAD.WIDE.U32 R28, R35, 0x4, R6.reuse ;  /* 0x00000004231c7825 */ /* 0x100fe400078e0006 */
[----:B------:R-:W4:Y:S02]  /*0e90*/  LDG.E R30, desc[UR6][R30.64] ;  /* 0x000000061e1e7981 */ /* 0x000f24000c1e1900 */
[C---:B0-----:R-:W-:Y:S02]  /*0ea0*/  IMAD.WIDE.U32 R22, R15.reuse, 0x4, R6 ;  /* 0x000000040f167825 */ /* 0x041fe400078e0006 */
[----:B------:R0:W4:Y:S02]  /*0eb0*/  LDG.E R11, desc[UR6][R28.64] ;  /* 0x000000061c0b7981 */ /* 0x000124000c1e1900 */
[----:B------:R-:W-:-:S02]  /*0ec0*/  IMAD.WIDE.U32 R20, R15, 0x4, R4 ;  /* 0x000000040f147825 */ /* 0x000fc400078e0004 */
[----:B------:R-:W4:Y:S02]  /*0ed0*/  LDG.E R22, desc[UR6][R22.64] ;  /* 0x0000000616167981 */ /* 0x000f24000c1e1900 */
[C---:B------:R-:W-:Y:S02]  /*0ee0*/  IMAD.WIDE.U32 R14, R17.reuse, 0x4, R6 ;  /* 0x00000004110e7825 */ /* 0x040fe400078e0006 */
[----:B------:R-:W4:Y:S01]  /*0ef0*/  LDG.E R20, desc[UR6][R20.64] ;  /* 0x0000000614147981 */ /* 0x000f22000c1e1900 */
[----:B0-----:R-:W-:Y:S01]  /*0f00*/  LEA R29, R54, R17, 0x5 ;  /* 0x00000011361d7211 */ /* 0x001fe200078e28ff */
[----:B------:R-:W-:Y:S02]  /*0f10*/  IMAD.WIDE.U32 R16, R17, 0x4, R4 ;  /* 0x0000000411107825 */ /* 0x000fe400078e0004 */
[----:B------:R-:W4:Y:S02]  /*0f20*/  LDG.E R14, desc[UR6][R14.64] ;  /* 0x000000060e0e7981 */ /* 0x000f24000c1e1900 */
[----:B------:R-:W-:-:S02]  /*0f30*/  IMAD.WIDE.U32 R6, R29, 0x4, R6 ;  /* 0x000000041d067825 */ /* 0x000fc400078e0006 */
[----:B------:R-:W4:Y:S02]  /*0f40*/  LDG.E R16, desc[UR6][R16.64] ;  /* 0x0000000610107981 */ /* 0x000f24000c1e1900 */
[----:B------:R-:W-:Y:S02]  /*0f50*/  IMAD.WIDE.U32 R4, R29, 0x4, R4 ;  /* 0x000000041d047825 */ /* 0x000fe400078e0004 */
[----:B------:R-:W4:Y:S04]  /*0f60*/  LDG.E R6, desc[UR6][R6.64] ;  /* 0x0000000606067981 */ /* 0x000f28000c1e1900 */
[----:B------:R-:W4:Y:S01]  /*0f70*/  LDG.E R4, desc[UR6][R4.64] ;  /* 0x0000000604047981 */ /* 0x000f22000c1e1900 */
[----:B------:R-:W-:Y:S01]  /*0f80*/  IADD3 R3, PT, PT, R3, 0x100, RZ ;  /* 0x0000010003037810 */ /* 0x000fe20007ffe0ff */
[----:B--2---:R-:W-:-:S04]  /*0f90*/  FADD.FTZ R10, R43, R10 ;  /* 0x0000000a2b0a7221 */ /* 0x004fc80000010000 */
[----:B---3--:R-:W-:Y:S01]  /*0fa0*/  FADD.FTZ R9, R10, R9 ;  /* 0x000000090a097221 */ /* 0x008fe20000010000 */
[----:B-----5:R-:W-:-:S04]  /*0fb0*/  FADD.FTZ R13, R2, R13 ;  /* 0x0000000d020d7221 */ /* 0x020fc80000010000 */
[----:B------:R-:W-:Y:S01]  /*0fc0*/  FADD.FTZ R13, R13, R32 ;  /* 0x000000200d0d7221 */ /* 0x000fe20000010000 */
[----:B------:R-:W-:-:S03]  /*0fd0*/  FADD.FTZ R9, R9, R12 ;  /* 0x0000000c09097221 */ /* 0x000fc60000010000 */
[----:B------:R-:W-:Y:S01]  /*0fe0*/  FADD.FTZ R13, R13, R24 ;  /* 0x000000180d0d7221 */ /* 0x000fe20000010000 */
[----:B----4-:R-:W-:-:S03]  /*0ff0*/  FADD.FTZ R26, R9, R26 ;  /* 0x0000001a091a7221 */ /* 0x010fc60000010000 */
[----:B------:R-:W-:-:S04]  /*1000*/  FADD.FTZ R13, R13, R18 ;  /* 0x000000120d0d7221 */ /* 0x000fc80000010000 */
[----:B------:R-:W-:Y:S01]  /*1010*/  FADD.FTZ R13, R13, R30 ;  /* 0x0000001e0d0d7221 */ /* 0x000fe20000010000 */
[----:B------:R-:W-:-:S04]  /*1020*/  FADD.FTZ R11, R26, R11 ;  /* 0x0000000b1a0b7221 */ /* 0x000fc80000010000 */
[----:B------:R-:W-:Y:S01]  /*1030*/  FADD.FTZ R11, R11, R22 ;  /* 0x000000160b0b7221 */ /* 0x000fe20000010000 */
[----:B------:R-:W-:-:S03]  /*1040*/  FADD.FTZ R13, R13, R20 ;  /* 0x000000140d0d7221 */ /* 0x000fc60000010000 */
[----:B------:R-:W-:Y:S01]  /*1050*/  FADD.FTZ R11, R11, R14 ;  /* 0x0000000e0b0b7221 */ /* 0x000fe20000010000 */
[----:B------:R-:W-:-:S03]  /*1060*/  FADD.FTZ R13, R13, R16 ;  /* 0x000000100d0d7221 */ /* 0x000fc60000010000 */
[----:B------:R-:W-:Y:S01]  /*1070*/  FADD.FTZ R43, R11, R6 ;  /* 0x000000060b2b7221 */ /* 0x000fe20000010000 */
[----:B------:R-:W-:-:S07]  /*1080*/  FADD.FTZ R2, R13, R4 ;  /* 0x000000040d027221 */ /* 0x000fce0000010000 */
.L_x_864:
[----:B------:R-:W-:Y:S05]  /*1090*/  BSYNC.RECONVERGENT B1 ;  /* 0x0000000000017941 */ /* 0x000fea0003800200 */
.L_x_863:
        /* <DEDUP_REMOVED lines=37> */
.L_x_866:
[----:B------:R-:W-:Y:S05]  /*12f0*/  BSYNC.RECONVERGENT B1 ;  /* 0x0000000000017941 */ /* 0x000fea0003800200 */
.L_x_865:
[----:B------:R-:W-:Y:S05]  /*1300*/  @!P1 BRA `(.L_x_859) ;  /* 0x00000000003c9947 */ /* 0x000fea0003800000 */
[----:B------:R-:W0:Y:S01]  /*1310*/  LDC.64 R8, c[0x0][0x440] ;  /* 0x00011000ff087b82 */ /* 0x000e220000000a00 */
[----:B------:R-:W-:Y:S01]  /*1320*/  IMAD R0, R3, R54, R0 ;  /* 0x0000003603007224 */ /* 0x000fe200078e0200 */
[----:B------:R-:W-:-:S04]  /*1330*/  IADD3 R12, PT, PT, -R55, RZ, RZ ;  /* 0x000000ff370c7210 */ /* 0x000fc80007ffe1ff */
[----:B------:R-:W-:Y:S02]  /*1340*/  IADD3 R3, PT, PT, R57, R0, RZ ;  /* 0x0000000039037210 */ /* 0x000fe40007ffe0ff */
[----:B------:R-:W1:Y:S05]  /*1350*/  LDC.64 R10, c[0x0][0x448] ;  /* 0x00011200ff0a7b82 */ /* 0x000e6a0000000a00 */
.L_x_867:
        /* <DEDUP_REMOVED lines=10> */
.L_x_859:
[----:B------:R-:W-:Y:S05]  /*1400*/  BSYNC.RECONVERGENT B0 ;  /* 0x0000000000007941 */ /* 0x000fea0003800200 */
.L_x_858:
[----:B------:R-:W0:Y:S01]  /*1410*/  S2R R3, SR_TID.X ;  /* 0x0000000000037919 */ /* 0x000e220000002100 */
[----:B------:R-:W1:Y:S01]  /*1420*/  S2UR UR5, SR_CgaCtaId ;  /* 0x00000000000579c3 */ /* 0x000e620000008800 */
[----:B------:R-:W-:Y:S01]  /*1430*/  UMOV UR4, 0x400 ;  /* 0x0000040000047882 */ /* 0x000fe20000000000 */
[C---:B------:R-:W-:Y:S02]  /*1440*/  SHF.L.U32 R5, R57.reuse, 0x7, RZ ;  /* 0x0000000739057819 */ /* 0x040fe400000006ff */
[----:B------:R-:W-:Y:S02]  /*1450*/  SHF.L.U32 R58, R58, 0x4, RZ ;  /* 0x000000043a3a7819 */ /* 0x000fe400000006ff */
[----:B------:R-:W-:Y:S02]  /*1460*/  ISETP.NE.AND P0, PT, R57, RZ, PT ;  /* 0x000000ff3900720c */ /* 0x000fe40003f05270 */
[----:B------:R-:W-:-:S04]  /*1470*/  LOP3.LUT R58, R58, 0x7ffffff0, RZ, 0xc0, !PT ;  /* 0x7ffffff03a3a7812 */ /* 0x000fc800078ec0ff */
[----:B------:R-:W-:Y:S01]  /*1480*/  IADD3 R11, PT, PT, R57, R58, RZ ;  /* 0x0000003a390b7210 */ /* 0x000fe20007ffe0ff */
[----:B-1----:R-:W-:Y:S01]  /*1490*/  ULEA UR4, UR5, UR4, 0x18 ;  /* 0x0000000405047291 */ /* 0x002fe2000f8ec0ff */
[----:B0-----:R-:W-:-:S04]  /*14a0*/  SHF.R.U32.HI R12, RZ, 0x5, R3 ;  /* 0x00000005ff0c7819 */ /* 0x001fc80000011603 */
[----:B------:R-:W-:-:S04]  /*14b0*/  LOP3.LUT R0, R12, 0x1f, R3, 0x78, !PT ;  /* 0x0000001f0c007812 */ /* 0x000fc800078e7803 */
[C---:B------:R-:W-:Y:S02]  /*14c0*/  LOP3.LUT R3, R0.reuse, 0x3e0, R3, 0xf8, !PT ;  /* 0x000003e000037812 */ /* 0x040fe400078ef803 */
[----:B------:R-:W-:Y:S02]  /*14d0*/  SHF.L.U32 R0, R0, 0x2, RZ ;  /* 0x0000000200007819 */ /* 0x000fe400000006ff */
[----:B------:R-:W-:Y:S02]  /*14e0*/  LEA R3, R3, UR4, 0x2 ;  /* 0x0000000403037c11 */ /* 0x000fe4000f8e10ff */
[----:B------:R-:W-:-:S03]  /*14f0*/  LOP3.LUT R0, R5, R0, RZ, 0xfc, !PT ;  /* 0x0000000005007212 */ /* 0x000fc600078efcff */
[----:B------:R-:W-:Y:S04]  /*1500*/  STS [R3], R2 ;  /* 0x0000000203007388 */ /* 0x000fe80000000800 */
        /* <DEDUP_REMOVED lines=38> */
[----:B------:R-:W3:Y:S01]  /*1770*/  LDC.64 R8, c[0x0][0x480] ;  /* 0x00012000ff087b82 */ /* 0x000ee20000000a00 */
[----:B0-----:R-:W-:-:S04]  /*1780*/  IMAD.WIDE.U32 R6, R11, 0x8, R6 ;  /* 0x000000080b067825 */ /* 0x001fc800078e0006 */
[----:B---3--:R-:W-:Y:S01]  /*1790*/  IMAD.WIDE.U32 R8, R11, 0x8, R8 ;  /* 0x000000080b087825 */ /* 0x008fe200078e0008 */
[----:B-1----:R-:W-:Y:S04]  /*17a0*/  STG.E.64 desc[UR6][R6.64], R4 ;  /* 0x0000000406007986 */ /* 0x002fe8000c101b06 */
[----:B--2---:R-:W-:Y:S01]  /*17b0*/  STG.E.64 desc[UR6][R8.64], R2 ;  /* 0x0000000208007986 */ /* 0x004fe2000c101b06 */
[----:B------:R-:W-:Y:S05]  /*17c0*/  EXIT ;  /* 0x000000000000794d */ /* 0x000fea0003800000 */
.L_x_868:
        /* <DEDUP_REMOVED lines=11> */
.L_x_3802:


//--------------------- .text._ZN10layer_norm40ln_parallel_residual_bwd_finalize_kernelINS_22Kernel_traits_finalizeILj3072Ef13__nv_bfloat16S2_S2_fjLb0ELj1024ELj4ENS_18Kernel_traits_baseILj3072EfS2_S2_S2_fjLj1024EEEEELb0EEEvNS_9BwdParamsE --------------------------
	.section	.text._ZN10layer_norm40ln_parallel_residual_bwd_finalize_kernelINS_22Kernel_traits_finalizeILj3072Ef13__nv_bfloat16S2_S2_fjLb0ELj1024ELj4ENS_18Kernel_traits_baseILj3072EfS2_S2_S2_fjLj1024EEEEELb0EEEvNS_9BwdParamsE,"ax",@progbits
	.align	128
        .global         _ZN10layer_norm40ln_parallel_residual_bwd_finalize_kernelINS_22Kernel_traits_finalizeILj3072Ef13__nv_bfloat16S2_S2_fjLb0ELj1024ELj4ENS_18Kernel_traits_baseILj3072EfS2_S2_S2_fjLj1024EEEEELb0EEEvNS_9BwdParamsE
        .type           _ZN10layer_norm40ln_parallel_residual_bwd_finalize_kernelINS_22Kernel_traits_finalizeILj3072Ef13__nv_bfloat16S2_S2_fjLb0ELj1024ELj4ENS_18Kernel_traits_baseILj3072EfS2_S2_S2_fjLj1024EEEEELb0EEEvNS_9BwdParamsE,@function
        .size           _ZN10layer_norm40ln_parallel_residual_bwd_finalize_kernelINS_22Kernel_traits_finalizeILj3072Ef13__nv_bfloat16S2_S2_fjLb0ELj1024ELj4ENS_18Kernel_traits_baseILj3072EfS2_S2_S2_fjLj1024EEEEELb0EEEvNS_9BwdParamsE,(.L_x_3803 - _ZN10layer_norm40ln_parallel_residual_bwd_finalize_kernelINS_22Kernel_traits_finalizeILj3072Ef13__nv_bfloat16S2_S2_fjLb0ELj1024ELj4ENS_18Kernel_traits_baseILj3072EfS2_S2_S2_fjLj1024EEEEELb0EEEvNS_9BwdParamsE)
        .other          _ZN10layer_norm40ln_parallel_residual_bwd_finalize_kernelINS_22Kernel_traits_finalizeILj3072Ef13__nv_bfloat16S2_S2_fjLb0ELj1024ELj4ENS_18Kernel_traits_baseILj3072EfS2_S2_S2_fjLj1024EEEEELb0EEEvNS_9BwdParamsE,@"STO_CUDA_ENTRY STV_DEFAULT"
_ZN10layer_norm40ln_parallel_residual_bwd_finalize_kernelINS_22Kernel_traits_finalizeILj3072Ef13__nv_bfloat16S2_S2_fjLb0ELj1024ELj4ENS_18Kernel_traits_baseILj3072EfS2_S2_S2_fjLj1024EEEEELb0EEEvNS_9BwdParamsE:
.text._ZN10layer_norm40ln_parallel_residual_bwd_finalize_kernelINS_22Kernel_traits_finalizeILj3072Ef13__nv_bfloat16S2_S2_fjLb0ELj1024ELj4ENS_18Kernel_traits_baseILj3072EfS2_S2_S2_fjLj1024EEEEELb0EEEvNS_9BwdParamsE:
        /* <DEDUP_REMOVED lines=58> */
.L_x_873:
        /* <DEDUP_REMOVED lines=16> */
[----:B------:R0:W3:Y:S02]  /*04a0*/  LDG.E R22, desc[UR6][R16.64] ;  /* 0x0000000610167981 */ /* 0x0000e4000c1e1900 */
[----:B0-----:R-:W-:-:S05]  /*04b0*/  IMAD.WIDE.U32 R16, R21, 0x4, R14 ;  /* 0x0000000415107825 */ /* 0x001fca00078e000e */
[----:B------:R-:W4:Y:S01]  /*04c0*/  LDG.E R24, desc[UR6][R16.64] ;  /* 0x0000000610187981 */ /* 0x000f22000c1e1900 */
[----:B------:R-:W-:-:S05]  /*04d0*/  IMAD.WIDE.U32 R14, R23, 0x4, R14 ;  /* 0x00000004170e7825 */ /* 0x000fca00078e000e */
[----:B------:R0:W5:Y:S02]  /*04e0*/  LDG.E R26, desc[UR6][R14.64] ;  /* 0x000000060e1a7981 */ /* 0x000164000c1e1900 */
[----:B0-----:R-:W0:Y:S02]  /*04f0*/  LDC.64 R14, c[0x0][0x448] ;  /* 0x00011200ff0e7b82 */ /* 0x001e240000000a00 */
[----:B0-----:R-:W-:-:S04]  /*0500*/  IMAD.WIDE.U32 R16, R12, 0x4, R14 ;  /* 0x000000040c107825 */ /* 0x001fc800078e000e */
[----:B--2---:R-:W-:Y:S01]  /*0510*/  FADD.FTZ R8, R29, R8 ;  /* 0x000000081d087221 */ /* 0x004fe20000010000 */
[----:B------:R-:W-:-:S04]  /*0520*/  IMAD.WIDE.U32 R28, R4, 0x4, R14 ;  /* 0x00000004041c7825 */ /* 0x000fc800078e000e */
[----:B---3--:R-:W-:-:S04]  /*0530*/  FADD.FTZ R8, R8, R22 ;  /* 0x0000001608087221 */ /* 0x008fc80000010000 */
[----:B----4-:R-:W-:Y:S02]  /*0540*/  FADD.FTZ R8, R8, R24 ;  /* 0x0000001808087221 */ /* 0x010fe40000010000 */
[----:B------:R0:W2:Y:S02]  /*0550*/  LDG.E R24, desc[UR6][R28.64] ;  /* 0x000000061c187981 */ /* 0x0000a4000c1e1900 */
[----:B0-----:R-:W-:-:S05]  /*0560*/  IMAD.WIDE.U32 R28, R13, 0x4, R14 ;  /* 0x000000040d1c7825 */ /* 0x001fca00078e000e */
[----:B------:R-:W3:Y:S01]  /*0570*/  LDG.E R22, desc[UR6][R28.64] ;  /* 0x000000061c167981 */ /* 0x000ee2000c1e1900 */
[----:B-----5:R-:W-:-:S03]  /*0580*/  FADD.FTZ R8, R8, R26 ;  /* 0x0000001a08087221 */ /* 0x020fc60000010000 */
[----:B------:R0:W4:Y:S02]  /*0590*/  LDG.E R26, desc[UR6][R16.64] ;  /* 0x00000006101a7981 */ /* 0x000124000c1e1900 */
[----:B0-----:R-:W-:-:S04]  /*05a0*/  IMAD.WIDE.U32 R16, R27, 0x4, R14 ;  /* 0x000000041b107825 */ /* 0x001fc800078e000e */
[----:B--2---:R-:W-:Y:S02]  /*05b0*/  FADD.FTZ R24, R24, R20 ;  /* 0x0000001418187221 */ /* 0x004fe40000010000 */
[----:B------:R0:W2:Y:S02]  /*05c0*/  LDG.E R20, desc[UR6][R16.64] ;  /* 0x0000000610147981 */ /* 0x0000a4000c1e1900 */
[----:B0-----:R-:W-:-:S04]  /*05d0*/  IMAD.WIDE.U32 R16, R25, 0x4, R14 ;  /* 0x0000000419107825 */ /* 0x001fc800078e000e */
[----:B---3--:R-:W-:Y:S02]  /*05e0*/  FADD.FTZ R22, R24, R22 ;  /* 0x0000001618167221 */ /* 0x008fe40000010000 */
[----:B------:R0:W3:Y:S02]  /*05f0*/  LDG.E R24, desc[UR6][R16.64] ;  /* 0x0000000610187981 */ /* 0x0000e4000c1e1900 */
        /* <DEDUP_REMOVED lines=74> */
.L_x_872:
[----:B------:R-:W-:Y:S05]  /*0aa0*/  BSYNC.RECONVERGENT B1 ;  /* 0x0000000000017941 */ /* 0x000fea0003800200 */
.L_x_871:
        /* <DEDUP_REMOVED lines=17> */
[----:B--2---:R-:W-:-:S06]  /*0bc0*/  IMAD.WIDE.U32 R26, R19, 0x4, R14 ;  /* 0x00000004131a7825 */ /* 0x004fcc00078e000e */
[----:B------:R-:W2:Y:S01]  /*0bd0*/  LDG.E R26, desc[UR6][R26.64] ;  /* 0x000000061a1a7981 */ /* 0x000ea2000c1e1900 */
[----:B0-----:R-:W-:-:S06]  /*0be0*/  IMAD.WIDE.U32 R24, R19, 0x4, R12 ;  /* 0x0000000413187825 */ /* 0x001fcc00078e000c */
[----:B------:R-:W4:Y:S01]  /*0bf0*/  LDG.E R25, desc[UR6][R24.64] ;  /* 0x0000000618197981 */ /* 0x000f22000c1e1900 */
[----:B---3--:R-:W-:-:S03]  /*0c00*/  FADD.FTZ R8, R8, R21 ;  /* 0x0000001508087221 */ /* 0x008fc60000010000 */
[----:B------:R0:W3:Y:S02]  /*0c10*/  LDG.E R21, desc[UR6][R28.64] ;  /* 0x000000061c157981 */ /* 0x0000e4000c1e1900 */
[----:B0-----:R-:W-:Y:S01]  /*0c20*/  LEA R29, R3, R19, 0x5 ;  /* 0x00000013031d7211 */ /* 0x001fe200078e28ff */
[----:B--2---:R-:W-:-:S04]  /*0c30*/  FADD.FTZ R24, R11, R26 ;  /* 0x0000001a0b187221 */ /* 0x004fc80000010000 */
[----:B------:R-:W-:-:S05]  /*0c40*/  IMAD.WIDE.U32 R26, R29, 0x4, R22 ;  /* 0x000000041d1a7825 */ /* 0x000fca00078e0016 */
[----:B------:R-:W2:Y:S01]  /*0c50*/  LDG.E R11, desc[UR6][R26.64] ;  /* 0x000000061a0b7981 */ /* 0x000ea2000c1e1900 */
[----:B----4-:R-:W-:Y:S01]  /*0c60*/  FADD.FTZ R25, R20, R25 ;  /* 0x0000001914197221 */ /* 0x010fe20000010000 */
[----:B---3--:R-:W-:Y:S01]  /*0c70*/  FADD.FTZ R18, R18, R21 ;  /* 0x0000001512127221 */ /* 0x008fe20000010000 */
[----:B------:R-:W-:-:S06]  /*0c80*/  IMAD.WIDE.U32 R20, R29, 0x4, R12 ;  /* 0x000000041d147825 */ /* 0x000fcc00078e000c */
[----:B------:R-:W3:Y:S01]  /*0c90*/  LDG.E R20, desc[UR6][R20.64] ;  /* 0x0000000614147981 */ /* 0x000ee2000c1e1900 */
[----:B------:R-:W-:Y:S01]  /*0ca0*/  LEA R19, R3, R19, 0x6 ;  /* 0x0000001303137211 */ /* 0x000fe200078e30ff */
[----:B--2---:R-:W-:Y:S01]  /*0cb0*/  FADD.FTZ R11, R8, R11 ;  /* 0x0000000b080b7221 */ /* 0x004fe20000010000 */
[----:B---3--:R-:W-:Y:S01]  /*0cc0*/  FADD.FTZ R25, R25, R20 ;  /* 0x0000001419197221 */ /* 0x008fe20000010000 */
[----:B------:R-:W-:-:S04]  /*0cd0*/  IMAD.WIDE.U32 R20, R29, 0x4, R14 ;  /* 0x000000041d147825 */ /* 0x000fc800078e000e */
[----:B------:R-:W-:Y:S02]  /*0ce0*/  IMAD.WIDE.U32 R28, R29, 0x4, R16 ;  /* 0x000000041d1c7825 */ /* 0x000fe400078e0010 */
[----:B------:R-:W2:Y:S04]  /*0cf0*/  LDG.E R21, desc[UR6][R20.64] ;  /* 0x0000000614157981 */ /* 0x000ea8000c1e1900 */
[----:B------:R0:W3:Y:S02]  /*0d00*/  LDG.E R8, desc[UR6][R28.64] ;  /* 0x000000061c087981 */ /* 0x0000e4000c1e1900 */
[----:B0-----:R-:W-:-:S06]  /*0d10*/  IMAD.WIDE.U32 R28, R19, 0x4, R22 ;  /* 0x00000004131c7825 */ /* 0x001fcc00078e0016 */
[----:B------:R-:W4:Y:S01]  /*0d20*/  LDG.E R28, desc[UR6][R28.64] ;  /* 0x000000061c1c7981 */ /* 0x000f22000c1e1900 */
[----:B------:R-:W-:-:S04]  /*0d30*/  IMAD.WIDE.U32 R26, R19, 0x4, R12 ;  /* 0x00000004131a7825 */ /* 0x000fc800078e000c */
[----:B--2---:R-:W-:Y:S01]  /*0d40*/  FADD.FTZ R24, R24, R21 ;  /* 0x0000001518187221 */ /* 0x004fe20000010000 */
[----:B---3--:R-:W-:Y:S02]  /*0d50*/  FADD.FTZ R21, R18, R8 ;  /* 0x0000000812157221 */ /* 0x008fe40000010000 */
[----:B------:R0:W2:Y:S02]  /*0d60*/  LDG.E R8, desc[UR6][R26.64] ;  /* 0x000000061a087981 */ /* 0x0000a4000c1e1900 */
[----:B0-----:R-:W-:Y:S01]  /*0d70*/  LEA R27, R3, R19, 0x5 ;  /* 0x00000013031b7211 */ /* 0x001fe200078e28ff */
[----:B----4-:R-:W-:Y:S01]  /*0d80*/  FADD.FTZ R20, R11, R28 ;  /* 0x0000001c0b147221 */ /* 0x010fe20000010000 */
[----:B------:R-:W-:-:S04]  /*0d90*/  IMAD.WIDE.U32 R28, R19, 0x4, R14 ;  /* 0x00000004131c7825 */ /* 0x000fc800078e000e */
[----:B------:R-:W-:Y:S01]  /*0da0*/  IMAD.WIDE.U32 R18, R19, 0x4, R16 ;  /* 0x0000000413127825 */ /* 0x000fe200078e0010 */
[----:B------:R-:W3:Y:S03]  /*0db0*/  LDG.E R11, desc[UR6][R28.64] ;  /* 0x000000061c0b7981 */ /* 0x000ee6000c1e1900 */
[C---:B------:R-:W-:Y:S02]  /*0dc0*/  IMAD.WIDE.U32 R22, R27.reuse, 0x4, R22 ;  /* 0x000000041b167825 */ /* 0x040fe400078e0016 */
[----:B------:R-:W4:Y:S02]  /*0dd0*/  LDG.E R18, desc[UR6][R18.64] ;  /* 0x0000000612127981 */ /* 0x000f24000c1e1900 */
[C---:B------:R-:W-:Y:S02]  /*0de0*/  IMAD.WIDE.U32 R12, R27.reuse, 0x4, R12 ;  /* 0x000000041b0c7825 */ /* 0x040fe400078e000c */
[----:B------:R-:W5:Y:S02]  /*0df0*/  LDG.E R23, desc[UR6][R22.64] ;  /* 0x0000000616177981 */ /* 0x000f64000c1e1900 */
[----:B------:R-:W-:-:S02]  /*0e00*/  IMAD.WIDE.U32 R14, R27, 0x4, R14 ;  /* 0x000000041b0e7825 */ /* 0x000fc400078e000e */
[----:B------:R-:W5:Y:S02]  /*0e10*/  LDG.E R12, desc[UR6][R12.64] ;  /* 0x000000060c0c7981 */ /* 0x000f64000c1e1900 */
[----:B------:R-:W-:Y:S02]  /*0e20*/  IMAD.WIDE.U32 R16, R27, 0x4, R16 ;  /* 0x000000041b107825 */ /* 0x000fe400078e0010 */
[----:B------:R-:W5:Y:S04]  /*0e30*/  LDG.E R14, desc[UR6][R14.64] ;  /* 0x000000060e0e7981 */ /* 0x000f68000c1e1900 */
[----:B------:R-:W5:Y:S01]  /*0e40*/  LDG.E R16, desc[UR6][R16.64] ;  /* 0x0000000610107981 */ /* 0x000f62000c1e1900 */
[----:B------:R-:W-:Y:S01]  /*0e50*/  IADD3 R10, PT, PT, R10, 0x80, RZ ;  /* 0x000000800a0a7810 */ /* 0x000fe20007ffe0ff */
[----:B--2---:R-:W-:Y:S01]  /*0e60*/  FADD.FTZ R25, R25, R8 ;  /* 0x0000000819197221 */ /* 0x004fe20000010000 */
[----:B---3--:R-:W-:Y:S01]  /*0e70*/  FADD.FTZ R11, R24, R11 ;  /* 0x0000000b180b7221 */ /* 0x008fe20000010000 */
[----:B----4-:R-:W-:Y:S01]  /*0e80*/  FADD.FTZ R21, R21, R18 ;  /* 0x0000001215157221 */ /* 0x010fe20000010000 */
[----:B-----5:R-:W-:Y:S01]  /*0e90*/  FADD.FTZ R8, R20, R23 ;  /* 0x0000001714087221 */ /* 0x020fe20000010000 */
[----:B------:R-:W-:Y:S01]  /*0ea0*/  FADD.FTZ R20, R25, R12 ;  /* 0x0000000c19147221 */ /* 0x000fe20000010000 */
[----:B------:R-:W-:Y:S01]  /*0eb0*/  FADD.FTZ R11, R11, R14 ;  /* 0x0000000e0b0b7221 */ /* 0x000fe20000010000 */
[----:B------:R-:W-:-:S07]  /*0ec0*/  FADD.FTZ R18, R21, R16 ;  /* 0x0000001015127221 */ /* 0x000fce0000010000 */
.L_x_875:
[----:B------:R-:W-:Y:S05]  /*0ed0*/  BSYNC.RECONVERGENT B1 ;  /* 0x0000000000017941 */ /* 0x000fea0003800200 */
.L_x_874:
        /* <DEDUP_REMOVED lines=36> */
.L_x_877:
[----:B------:R-:W-:Y:S05]  /*1120*/  BSYNC.RECONVERGENT B1 ;  /* 0x0000000000017941 */ /* 0x000fea0003800200 */
.L_x_876:
        /* <DEDUP_REMOVED lines=18> */
.L_x_870:
[----:B------:R-:W-:Y:S05]  /*1250*/  BSYNC.RECONVERGENT B0 ;  /* 0x0000000000007941 */ /* 0x000fea0003800200 */
.L_x_869:
        /* <DEDUP_REMOVED lines=35> */
[----:B------:R-:W-:Y:S01]  /*1490*/  LOP3.LUT R17, R0, 0x7ffffff0, RZ, 0xc0, !PT ;  /* 0x7ffffff000117812 */ /* 0x000fe200078ec0ff */
[----:B--2---:R-:W-:Y:S02]  /*14a0*/  FADD.FTZ R8, R13, R8 ;  /* 0x000000080d087221 */ /* 0x004fe40000010000 */
[----:B------:R-:W1:Y:S01]  /*14b0*/  SHFL.BFLY PT, R19, R16, 0x4, 0x1f ;  /* 0x0c801f0010137f89 */ /* 0x000e6200000e0000 */
[----:B------:R-:W-:Y:S01]  /*14c0*/  IADD3 R0, PT, PT, R6, R17, RZ ;  /* 0x0000001106007210 */ /* 0x000fe20007ffe0ff */
[----:B---3--:R-:W-:Y:S02]  /*14d0*/  FADD.FTZ R10, R11, R4 ;  /* 0x000000040b0a7221 */ /* 0x008fe40000010000 */
        /* <DEDUP_REMOVED lines=11> */
[----:B------:R-:W-:Y:S01]  /*1590*/  SHF.L.U32 R4, R0, 0x1, RZ ;  /* 0x0000000100047819 */ /* 0x000fe200000006ff */
[----:B-1----:R-:W-:-:S03]  /*15a0*/  FADD.FTZ R18, R19, R18 ;  /* 0x0000001213127221 */ /* 0x002fc60000010000 */
[----:B------:R-:W0:Y:S01]  /*15b0*/  SHFL.BFLY PT, R11, R8, 0x10, 0x1f ;  /* 0x0e001f00080b7f89 */ /* 0x000e2200000e0000 */
[----:B------:R-:W-:Y:S01]  /*15c0*/  ISETP.GE.U32.AND P1, PT, R4, R3, PT ;  /* 0x000000030400720c */ /* 0x000fe20003f26070 */
[----:B--2---:R-:W-:Y:S02]  /*15d0*/  FADD.FTZ R2, R7, R2 ;  /* 0x0000000207027221 */ /* 0x004fe40000010000 */
[----:B------:R-:W1:Y:S01]  /*15e0*/  SHFL.BFLY PT, R15, R18, 0x10, 0x1f ;  /* 0x0e001f00120f7f89 */ /* 0x000e6200000e0000 */
[----:B---3--:R-:W-:-:S03]  /*15f0*/  FADD.FTZ R12, R13, R12 ;  /* 0x0000000c0d0c7221 */ /* 0x008fc60000010000 */
[----:B------:R-:W2:Y:S04]  /*1600*/  SHFL.BFLY PT, R9, R2, 0x10, 0x1f ;  /* 0x0e001f0002097f89 */ /* 0x000ea800000e0000 */
[----:B------:R-:W3:Y:S01]  /*1610*/  SHFL.BFLY PT, R7, R12, 0x10, 0x1f ;  /* 0x0e001f000c077f89 */ /* 0x000ee200000e0000 */
[----:B0-----:R-:W-:Y:S01]  /*1620*/  FADD.FTZ R11, R8, R11 ;  /* 0x0000000b080b7221 */ /* 0x001fe20000010000 */
[----:B-1----:R-:W-:Y:S01]  /*1630*/  FADD.FTZ R15, R18, R15 ;  /* 0x0000000f120f7221 */ /* 0x002fe20000010000 */
[----:B--2---:R-:W-:Y:S01]  /*1640*/  FADD.FTZ R9, R2, R9 ;  /* 0x0000000902097221 */ /* 0x004fe20000010000 */
[----:B------:R-:W-:Y:S01]  /*1650*/  @!P0 LEA R2, R5, UR4, 0x2 ;  /* 0x0000000405028c11 */ /* 0x000fe2000f8e10ff */
[----:B---3--:R-:W-:-:S04]  /*1660*/  FADD.FTZ R7, R12, R7 ;  /* 0x000000070c077221 */ /* 0x008fc80000010000 */
[----:B------:R0:W-:Y:S04]  /*1670*/  @!P0 STS [R2+0x4080], R9 ;  /* 0x0040800902008388 */ /* 0x0001e80000000800 */
        /* <DEDUP_REMOVED lines=20> */
[----:B------:R-:W-:Y:S04]  /*17c0*/  STG.E.64 desc[UR6][R10.64], R8 ;  /* 0x000000080a007986 */ /* 0x000fe8000c101b06 */
[----:B--2---:R-:W-:Y:S01]  /*17d0*/  STG.E.64 desc[UR6][R12.64], R6 ;  /* 0x000000060c007986 */ /* 0x004fe2000c101b06 */
[----:B0-----:R-:W-:-:S03]  /*17e0*/  IMAD.WIDE.U32 R16, R0, 0x8, R16 ;  /* 0x0000000800107825 */ /* 0x001fc600078e0010 */
[----:B----4-:R-:W-:Y:S04]  /*17f0*/  STG.E.64 desc[UR6][R14.64], R4 ;  /* 0x000000040e007986 */ /* 0x010fe8000c101b06 */
[----:B-----5:R-:W-:Y:S01]  /*1800*/  STG.E.64 desc[UR6][R16.64], R2 ;  /* 0x0000000210007986 */ /* 0x020fe2000c101b06 */
[----:B------:R-:W-:Y:S05]  /*1810*/  EXIT ;  /* 0x000000000000794d */ /* 0x000fea0003800000 */
.L_x_878:
        /* <DEDUP_REMOVED lines=14> */
.L_x_3803:


//--------------------- .text._ZN10layer_norm31ln_parallel_residual_bwd_kernelINS_13Kernel_traitsIf13__nv_bfloat16S2_S2_fjLj3072ELj1ELj1ELj4ELj16ENS_18Kernel_traits_baseILj3072EfS2_S2_S2_fjLj128EEEEELb1ELb1ELb0EEEvNS_9BwdParamsE --------------------------
	.section	.text._ZN10layer_norm31ln_parallel_residual_bwd_kernelINS_13Kernel_traitsIf13__nv_bfloat16S2_S2_fjLj3072ELj1ELj1ELj4ELj16ENS_18Kernel_traits_baseILj3072EfS2_S2_S2_fjLj128EEEEELb1ELb1ELb0EEEvNS_9BwdParamsE,"ax",@progbits
	.align	128
        .global         _ZN10layer_norm31ln_parallel_residual_bwd_kernelINS_13Kernel_traitsIf13__nv_bfloat16S2_S2_fjLj3072ELj1ELj1ELj4ELj16ENS_18Kernel_traits_baseILj3072EfS2_S2_S2_fjLj128EEEEELb1ELb1ELb0EEEvNS_9BwdParamsE
        .type           _ZN10layer_norm31ln_parallel_residual_bwd_kernelINS_13Kernel_traitsIf13__nv_bfloat16S2_S2_fjLj3072ELj1ELj1ELj4ELj16ENS_18Kernel_traits_baseILj3072EfS2_S2_S2_fjLj128EEEEELb1ELb1ELb0EEEvNS_9BwdParamsE,@function
        .size           _ZN10layer_norm31ln_parallel_residual_bwd_kernelINS_13Kernel_traitsIf13__nv_bfloat16S2_S2_fjLj3072ELj1ELj1ELj4ELj16ENS_18Kernel_traits_baseILj3072EfS2_S2_S2_fjLj128EEEEELb1ELb1ELb0EEEvNS_9BwdParamsE,(.L_x_3804 - _ZN10layer_norm31ln_parallel_residual_bwd_kernelINS_13Kernel_traitsIf13__nv_bfloat16S2_S2_fjLj3072ELj1ELj1ELj4ELj16ENS_18Kernel_traits_baseILj3072EfS2_S2_S2_fjLj128EEEEELb1ELb1ELb0EEEvNS_9BwdParamsE)
        .other          _ZN10layer_norm31ln_parallel_residual_bwd_kernelINS_13Kernel_traitsIf13__nv_bfloat16S2_S2_fjLj3072ELj1ELj1ELj4ELj16ENS_18Kernel_traits_baseILj3072EfS2_S2_S2_fjLj128EEEEELb1ELb1ELb0EEEvNS_9BwdParamsE,@"STO_CUDA_ENTRY STV_DEFAULT"
_ZN10layer_norm31ln_parallel_residual_bwd_kernelINS_13Kernel_traitsIf13__nv_bfloat16S2_S2_fjLj3072ELj1ELj1ELj4ELj16ENS_18Kernel_traits_baseILj3072EfS2_S2_S2_fjLj128EEEEELb1ELb1ELb0EEEvNS_9BwdParamsE:
.text._ZN10layer_norm31ln_parallel_residual_bwd_kernelINS_13Kernel_traitsIf13__nv_bfloat16S2_S2_fjLj3072ELj1ELj1ELj4ELj16ENS_18Kernel_traits_baseILj3072EfS2_S2_S2_fjLj128EEEEELb1ELb1ELb0EEEvNS_9BwdParamsE:
        /* <DEDUP_REMOVED lines=9> */
[----:B0-----:R-:W-:Y:S01]  /*0090*/  LOP3.LUT R5, R0, 0x7f, RZ, 0x3c, !PT ;  /* 0x0000007f00057812 */ /* 0x001fe200078e3cff */
[----:B------:R-:W-:-:S03]  /*00a0*/  IMAD.MOV.U32 R3, RZ, RZ, R0 ;  /* 0x000000ffff037224 */ /* 0x000fc600078e0000 */
        /* <DEDUP_REMOVED lines=45> */
[----:B------:R-:W-:Y:S01]  /*0380*/  PLOP3.LUT P3, PT, PT, PT, PT, 0x8, 0x80 ;  /* 0x000000000080781c */ /* 0x000fe20003f6e170 */
[----:B------:R-:W-:Y:S01]  /*0390*/  IMAD.U32 R113, RZ, RZ, UR8 ;  /* 0x00000008ff717e24 */ /* 0x000fe2000f8e00ff */
[----:B------:R-:W-:Y:S02]  /*03a0*/  SHF.R.U32.HI R111, RZ, 0x5, R0 ;  /* 0x00000005ff6f7819 */ /* 0x000fe40000011600 */
        /* <DEDUP_REMOVED lines=14> */
[----:B0-----:R-:W-:Y:S01]  /*0490*/  UISETP.NE.AND UP0, UPT, UR9, URZ, UPT ;  /* 0x000000ff0900728c */ /* 0x001fe2000bf05270 */
        /* <DEDUP_REMOVED lines=17> */
.L_x_916:
        /* <DEDUP_REMOVED lines=15> */
[----:B------:R-:W-:-:S04]  /*06a0*/  LEA.HI.SX32 R112, R101, R0, 0x1d ;  /* 0x0000000065707211 */ /* 0x000fc800078feaff */
[----:B------:R-:W-:Y:S02]  /*06b0*/  MOV R169, R112 ;  /* 0x0000007000a97202 */ /* 0x000fe40000000f00 */
        /* <DEDUP_REMOVED lines=21> */
[----:B------:R-:W-:Y:S01]  /*0810*/  VIADD R169, R112, 0x80 ;  /* 0x0000008070a97836 */ /* 0x000fe20000000000 */
[C---:B---3--:R-:W-:Y:S01]  /*0820*/  PRMT R3, R96.reuse, 0x7632, R3 ;  /* 0x0000763260037816 */ /* 0x048fe20000000003 */
[----:B------:R-:W-:Y:S01]  /*0830*/  IMAD.U32 R96, R96, 0x10000, RZ ;  /* 0x0001000060607824 */ /* 0x000fe200078e00ff */
[C---:B------:R-:W-:Y:S01]  /*0840*/  PRMT R153, R98.reuse, 0x7632, R153 ;  /* 0x0000763262997816 */ /* 0x040fe20000000099 */
[----:B------:R-:W-:Y:S02]  /*0850*/  IMAD.U32 R154, R98, 0x10000, RZ ;  /* 0x00010000629a7824 */ /* 0x000fe400078e00ff */
[----:B------:R-:W-:Y:S01]  /*0860*/  IMAD.U32 R98, R3, 0x10000, RZ ;  /* 0x0001000003627824 */ /* 0x000fe200078e00ff */
[----:B------:R-:W-:Y:S01]  /*0870*/  PRMT R147, R97, 0x7632, R147 ;  /* 0x0000763261937816 */ /* 0x000fe20000000093 */
[----:B------:R-:W-:Y:S01]  /*0880*/  FADD.FTZ R96, -R167, R96 ;  /* 0x00000060a7607221 */ /* 0x000fe20000010100 */
[----:B------:R-:W-:Y:S01]  /*0890*/  SHF.L.U32 R152, R97, 0x10, RZ ;  /* 0x0000001061987819 */ /* 0x000fe200000006ff */
[----:B------:R-:W-:Y:S01]  /*08a0*/  FADD.FTZ R98, -R167, R98 ;  /* 0x00000062a7627221 */ /* 0x000fe20000010100 */
[----:B------:R-:W-:-:S02]  /*08b0*/  PRMT R156, R99, 0x7632, R156 ;  /* 0x00007632639c7816 */ /* 0x000fc4000000009c */
[C---:B------:R-:W-:Y:S02]  /*08c0*/  PRMT R97, R100.reuse, 0x7632, R97 ;  /* 0x0000763264617816 */ /* 0x040fe40000000061 */
[----:B------:R-:W-:Y:S01]  /*08d0*/  SHF.L.U32 R166, R99, 0x10, RZ ;  /* 0x0000001063a67819 */ /* 0x000fe200000006ff */
[----:B------:R-:W-:Y:S02]  /*08e0*/  IMAD.U32 R99, R100, 0x10000, RZ ;  /* 0x0001000064637824 */ /* 0x000fe400078e00ff */
[----:B-----5:R-:W-:Y:S01]  /*08f0*/  FMUL.FTZ R3, R115, R96 ;  /* 0x0000006073037220 */ /* 0x020fe20000410000 */
[----:B------:R-:W-:Y:S01]  /*0900*/  SHF.L.U32 R170, R156, 0x10, RZ ;  /* 0x000000109caa7819 */ /* 0x000fe200000006ff */
[----:B------:R-:W-:Y:S02]  /*0910*/  IMAD.U32 R96, R97, 0x10000, RZ ;  /* 0x0001000061607824 */ /* 0x000fe400078e00ff */
[----:B------:R-:W-:Y:S01]  /*0920*/  FMUL.FTZ R156, R115, R98 ;  /* 0x00000062739c7220 */ /* 0x000fe20000410000 */
[-C--:B0-----:R-:W-:Y:S01]  /*0930*/  FMUL.FTZ R148, R64, R99.reuse ;  /* 0x0000006340947220 */ /* 0x081fe20000410000 */
[----:B------:R-:W-:Y:S01]  /*0940*/  IMAD.U32 R158, R153, 0x10000, RZ ;  /* 0x00010000999e7824 */ /* 0x000fe200078e00ff */
[----:B------:R-:W-:Y:S01]  /*0950*/  PRMT R100, R101, 0x7632, R100 ;  /* 0x0000763265647816 */ /* 0x000fe20000000064 */
[C---:B------:R-:W-:Y:S01]  /*0960*/  IMAD.U32 R155, R102.reuse, 0x10000, RZ ;  /* 0x00010000669b7824 */ /* 0x040fe200078e00ff */
[----:B-1----:R-:W-:Y:S01]  /*0970*/  PRMT R151, R102, 0x7632, R151 ;  /* 0x0000763266977816 */ /* 0x002fe20000000097 */
[----:B------:R-:W-:Y:S01]  /*0980*/  FADD.FTZ R33, R33, R96 ;  /* 0x0000006021217221 */ /* 0x000fe20000010000 */
[-C--:B------:R-:W-:Y:S01]  /*0990*/  FFMA.FTZ R57, R156, R96.reuse, R57 ;  /* 0x000000609c397223 */ /* 0x080fe20000010039 */
[----:B------:R-:W-:Y:S01]  /*09a0*/  FMUL.FTZ R153, R65, R96 ;  /* 0x0000006041997220 */ /* 0x000fe20000410000 */
[----:B------:R-:W-:Y:S01]  /*09b0*/  SHF.L.U32 R101, R101, 0x10, RZ ;  /* 0x0000001065657819 */ /* 0x000fe200000006ff */
[----:B------:R-:W-:Y:S01]  /*09c0*/  FADD.FTZ R154, -R167, R154 ;  /* 0x0000009aa79a7221 */ /* 0x000fe20000010100 */
[----:B------:R-:W-:Y:S01]  /*09d0*/  SHF.L.U32 R102, R147, 0x10, RZ ;  /* 0x0000001093667819 */ /* 0x000fe200000006ff */
[----:B------:R-:W-:Y:S01]  /*09e0*/  FADD.FTZ R96, RZ, R148 ;  /* 0x00000094ff607221 */ /* 0x000fe20000010000 */
[----:B------:R-:W-:Y:S01]  /*09f0*/  FADD.FTZ R152, -R167, R152 ;  /* 0x00000098a7987221 */ /* 0x000fe20000010100 */
[----:B------:R-:W-:Y:S01]  /*0a00*/  FFMA.FTZ R97, R3, R148, RZ ;  /* 0x0000009403617223 */ /* 0x000fe200000100ff */
[----:B------:R-:W-:Y:S01]  /*0a10*/  FADD.FTZ R166, -R167, R166 ;  /* 0x000000a6a7a67221 */ /* 0x000fe20000010100 */
[----:B------:R-:W-:Y:S01]  /*0a20*/  FADD.FTZ R32, R32, R99 ;  /* 0x0000006320207221 */ /* 0x000fe20000010000 */
[----:B------:R-:W-:Y:S01]  /*0a30*/  FFMA.FTZ R56, R3, R99, R56 ;  /* 0x0000006303387223 */ /* 0x000fe20000010038 */
[----:B------:R-:W-:Y:S01]  /*0a40*/  SHF.L.U32 R100, R100, 0x10, RZ ;  /* 0x0000001064647819 */ /* 0x000fe200000006ff */
[C---:B------:R-:W-:Y:S01]  /*0a50*/  FMUL.FTZ R149, R115.reuse, R154 ;  /* 0x0000009a73957220 */ /* 0x040fe20000410000 */
[----:B------:R-:W-:Y:S01]  /*0a60*/  FADD.FTZ R99, R96, R153 ;  /* 0x0000009960637221 */ /* 0x000fe20000010000 */
[----:B------:R-:W-:Y:S01]  /*0a70*/  FMUL.FTZ R147, R115, R152 ;  /* 0x0000009873937220 */ /* 0x000fe20000410000 */
[----:B------:R-:W-:Y:S01]  /*0a80*/  FMUL.FTZ R150, R66, R101 ;  /* 0x0000006542967220 */ /* 0x000fe20000410000 */
[----:B------:R-:W-:Y:S01]  /*0a90*/  FADD.FTZ R102, -R167, R102 ;  /* 0x00000066a7667221 */ /* 0x000fe20000010100 */
[----:B------:R-:W-:Y:S01]  /*0aa0*/  FFMA.FTZ R96, R156, R153, R97 ;  /* 0x000000999c607223 */ /* 0x000fe20000010061 */
[----:B------:R-:W-:-:S02]  /*0ab0*/  IMAD.U32 R168, R151, 0x10000, RZ ;  /* 0x0001000097a87824 */ /* 0x000fc400078e00ff */
[----:B------:R-:W-:Y:S01]  /*0ac0*/  FMUL.FTZ R151, R115, R166 ;  /* 0x000000a673977220 */ /* 0x000fe20000410000 */
[----:B------:R-:W-:Y:S01]  /*0ad0*/  FADD.FTZ R28, R28, R155 ;  /* 0x0000009b1c1c7221 */ /* 0x000fe20000010000 */
[-C--:B------:R-:W-:Y:S01]  /*0ae0*/  FFMA.FTZ R52, R149, R155.reuse, R52 ;  /* 0x0000009b95347223 */ /* 0x080fe20000010034 */
[----:B------:R-:W-:Y:S01]  /*0af0*/  FMUL.FTZ R152, R60, R155 ;  /* 0x0000009b3c987220 */ /* 0x000fe20000410000 */
[----:B------:R-:W-:Y:S01]  /*0b00*/  FADD.FTZ R166, -R167, R158 ;  /* 0x0000009ea7a67221 */ /* 0x000fe20000010100 */
[----:B------:R-:W-:Y:S01]  /*0b10*/  FMUL.FTZ R158, R115, R102 ;  /* 0x00000066739e7220 */ /* 0x000fe20000410000 */
[----:B------:R-:W-:Y:S01]  /*0b20*/  FMUL.FTZ R155, R67, R100 ;  /* 0x00000064439b7220 */ /* 0x000fe20000410000 */
[----:B------:R-:W-:Y:S01]  /*0b30*/  FADD.FTZ R98, R99, R150 ;  /* 0x0000009663627221 */ /* 0x000fe20000010000 */
[----:B------:R-:W-:Y:S01]  /*0b40*/  FFMA.FTZ R97, R147, R150, R96 ;  /* 0x0000009693617223 */ /* 0x000fe20000010060 */
[C---:B------:R-:W-:Y:S02]  /*0b50*/  PRMT R157, R103.reuse, 0x7632, R157 ;  /* 0x00007632679d7816 */ /* 0x040fe4000000009d */
        /* <DEDUP_REMOVED lines=8> */
[----:B------:R-:W-:Y:S01]  /*0be0*/  FADD.FTZ R29, R29, R168 ;  /* 0x000000a81d1d7221 */ /* 0x000fe20000010000 */
[----:B------:R-:W-:Y:S01]  /*0bf0*/  FFMA.FTZ R53, R166, R168, R53 ;  /* 0x000000a8a6357223 */ /* 0x000fe20000010035 */
[----:B------:R-:W-:Y:S01]  /*0c00*/  FMUL.FTZ R154, R62, R103 ;  /* 0x000000673e9a7220 */ /* 0x000fe20000410000 */
        /* <DEDUP_REMOVED lines=17> */
.L_x_881:
[----:B----4-:R-:W-:Y:S05]  /*0d20*/  BSYNC.RECONVERGENT B0 ;  /* 0x0000000000007941 */ /* 0x010fea0003800200 */
.L_x_880:
        /* <DEDUP_REMOVED lines=21> */
[----:B------:R-:W-:Y:S02]  /*0e80*/  IADD3 R169, PT, PT, R169, 0x80, RZ ;  /* 0x00000080a9a97810 */ /* 0x000fe40007ffe0ff */
[C---:B---3--:R-:W-:Y:S02]  /*0e90*/  PRMT R119, R96.reuse, 0x7632, R119 ;  /* 0x0000763260777816 */ /* 0x048fe40000000077 */
[----:B------:R-:W-:Y:S01]  /*0ea0*/  SHF.L.U32 R96, R96, 0x10, RZ ;  /* 0x0000001060607819 */ /* 0x000fe200000006ff */
[C---:B------:R-:W-:Y:S01]  /*0eb0*/  IMAD.U32 R126, R97.reuse, 0x10000, RZ ;  /* 0x00010000617e7824 */ /* 0x040fe200078e00ff */
[----:B------:R-:W-:Y:S01]  /*0ec0*/  PRMT R124, R97, 0x7632, R124 ;  /* 0x00007632617c7816 */ /* 0x000fe2000000007c */
[C---:B------:R-:W-:Y:S01]  /*0ed0*/  IMAD.U32 R132, R99.reuse, 0x10000, RZ ;  /* 0x0001000063847824 */ /* 0x040fe200078e00ff */
[----:B------:R-:W-:Y:S02]  /*0ee0*/  PRMT R131, R99, 0x7632, R131 ;  /* 0x0000763263837816 */ /* 0x000fe40000000083 */
[----:B------:R-:W-:-:S02]  /*0ef0*/  PRMT R125, R98, 0x7632, R125 ;  /* 0x00007632627d7816 */ /* 0x000fc4000000007d */
[----:B------:R-:W-:Y:S02]  /*0f00*/  SHF.L.U32 R128, R98, 0x10, RZ ;  /* 0x0000001062807819 */ /* 0x000fe400000006ff */
[C---:B----4-:R-:W-:Y:S02]  /*0f10*/  PRMT R97, R100.reuse, 0x7632, R97 ;  /* 0x0000763264617816 */ /* 0x050fe40000000061 */
[----:B------:R-:W-:Y:S01]  /*0f20*/  SHF.L.U32 R99, R100, 0x10, RZ ;  /* 0x0000001064637819 */ /* 0x000fe200000006ff */
[----:B------:R-:W-:Y:S01]  /*0f30*/  FADD.FTZ R96, -R167, R96 ;  /* 0x00000060a7607221 */ /* 0x000fe20000010100 */
[----:B------:R-:W-:Y:S01]  /*0f40*/  SHF.L.U32 R98, R119, 0x10, RZ ;  /* 0x0000001077627819 */ /* 0x000fe200000006ff */
[----:B------:R-:W-:Y:S01]  /*0f50*/  FADD.FTZ R128, -R167, R128 ;  /* 0x00000080a7807221 */ /* 0x000fe20000010100 */
[----:B------:R-:W-:Y:S01]  /*0f60*/  PRMT R127, R102, 0x7632, R127 ;  /* 0x00007632667f7816 */ /* 0x000fe2000000007f */
[----:B0-----:R-:W-:Y:S01]  /*0f70*/  FMUL.FTZ R120, R80, R99 ;  /* 0x0000006350787220 */ /* 0x001fe20000410000 */
[----:B------:R-:W-:Y:S01]  /*0f80*/  SHF.L.U32 R100, R97, 0x10, RZ ;  /* 0x0000001061647819 */ /* 0x000fe200000006ff */
[----:B-----5:R-:W-:Y:S01]  /*0f90*/  FMUL.FTZ R119, R115, R96 ;  /* 0x0000006073777220 */ /* 0x020fe20000410000 */
[----:B------:R-:W-:Y:S01]  /*0fa0*/  FADD.FTZ R98, -R167, R98 ;  /* 0x00000062a7627221 */ /* 0x000fe20000010100 */
[----:B-1----:R-:W-:Y:S01]  /*0fb0*/  PRMT R122, R101, 0x7632, R122 ;  /* 0x00007632657a7816 */ /* 0x002fe2000000007a */
[----:B------:R-:W-:Y:S01]  /*0fc0*/  FMUL.FTZ R123, R115, R128 ;  /* 0x00000080737b7220 */ /* 0x000fe20000410000 */
[----:B------:R-:W-:Y:S01]  /*0fd0*/  SHF.L.U32 R172, R127, 0x10, RZ ;  /* 0x000000107fac7819 */ /* 0x000fe200000006ff */
[----:B------:R-:W-:Y:S01]  /*0fe0*/  FADD.FTZ R96, R171, R120 ;  /* 0x00000078ab607221 */ /* 0x000fe20000010000 */
[----:B------:R-:W-:Y:S01]  /*0ff0*/  SHF.L.U32 R129, R102, 0x10, RZ ;  /* 0x0000001066817819 */ /* 0x000fe200000006ff */
[----:B------:R-:W-:Y:S01]  /*1000*/  FMUL.FTZ R127, R81, R100 ;  /* 0x00000064517f7220 */ /* 0x000fe20000410000 */
[----:B------:R-:W-:-:S02]  /*1010*/  IMAD.U32 R101, R101, 0x10000, RZ ;  /* 0x0001000065657824 */ /* 0x000fc400078e00ff */
[----:B------:R-:W-:Y:S01]  /*1020*/  FADD.FTZ R126, -R167, R126 ;  /* 0x0000007ea77e7221 */ /* 0x000fe20000010100 */
[----:B------:R-:W-:Y:S02]  /*1030*/  IMAD.U32 R102, R124, 0x10000, RZ ;  /* 0x000100007c667824 */ /* 0x000fe400078e00ff */
[----:B------:R-:W-:Y:S01]  /*1040*/  FMUL.FTZ R128, R115, R98 ;  /* 0x0000006273807220 */ /* 0x000fe20000410000 */
[----:B------:R-:W-:Y:S01]  /*1050*/  FFMA.FTZ R97, R119, R120, R170 ;  /* 0x0000007877617223 */ /* 0x000fe200000100aa */
[----:B------:R-:W-:Y:S01]  /*1060*/  SHF.L.U32 R130, R125, 0x10, RZ ;  /* 0x000000107d827819 */ /* 0x000fe200000006ff */
[----:B------:R-:W-:Y:S01]  /*1070*/  FADD.FTZ R134, -R167, R132 ;  /* 0x00000084a7867221 */ /* 0x000fe20000010100 */
[----:B------:R-:W-:Y:S01]  /*1080*/  FADD.FTZ R24, R24, R99 ;  /* 0x0000006318187221 */ /* 0x000fe20000010000 */
[----:B------:R-:W-:Y:S01]  /*1090*/  FFMA.FTZ R48, R119, R99, R48 ;  /* 0x0000006377307223 */ /* 0x000fe20000010030 */
[----:B------:R-:W-:Y:S02]  /*10a0*/  IMAD.U32 R132, R122, 0x10000, RZ ;  /* 0x000100007a847824 */ /* 0x000fe400078e00ff */
[----:B------:R-:W-:Y:S01]  /*10b0*/  FADD.FTZ R99, R96, R127 ;  /* 0x0000007f60637221 */ /* 0x000fe20000010000 */
[----:B------:R-:W-:Y:S01]  /*10c0*/  FMUL.FTZ R121, R115, R126 ;  /* 0x0000007e73797220 */ /* 0x000fe20000410000 */
[----:B------:R-:W-:Y:S01]  /*10d0*/  FMUL.FTZ R122, R82, R101 ;  /* 0x00000065527a7220 */ /* 0x000fe20000410000 */
[----:B------:R-:W-:Y:S01]  /*10e0*/  FADD.FTZ R102, -R167, R102 ;  /* 0x00000066a7667221 */ /* 0x000fe20000010100 */
[----:B------:R-:W-:Y:S01]  /*10f0*/  FFMA.FTZ R96, R128, R127, R97 ;  /* 0x0000007f80607223 */ /* 0x000fe20000010061 */
        /* <DEDUP_REMOVED lines=8> */
[----:B------:R-:W-:-:S03]  /*1180*/  FFMA.FTZ R97, R121, R122, R96 ;  /* 0x0000007a79617223 */ /* 0x000fc60000010060 */
[----:B------:R-:W-:Y:S01]  /*1190*/  FADD.FTZ R99, R98, R129 ;  /* 0x0000008162637221 */ /* 0x000fe20000010000 */
[C---:B------:R-:W-:Y:S01]  /*11a0*/  FFMA.FTZ R96, R130.reuse, R129, R97 ;  /* 0x0000008182607223 */ /* 0x040fe20000010061 */
[----:B------:R-:W-:Y:S01]  /*11b0*/  PRMT R133, R103, 0x7632, R133 ;  /* 0x0000763267857816 */ /* 0x000fe20000000085 */
[----:B------:R-:W-:Y:S02]  /*11c0*/  IMAD.U32 R174, R131, 0x10000, RZ ;  /* 0x0001000083ae7824 */ /* 0x000fe400078e00ff */
[----:B------:R-:W-:Y:S01]  /*11d0*/  FADD.FTZ R27, R27, R132 ;  /* 0x000000841b1b7221 */ /* 0x000fe20000010000 */
[----:B------:R-:W-:Y:S01]  /*11e0*/  FFMA.FTZ R51, R130, R132, R51 ;  /* 0x0000008482337223 */ /* 0x000fe20000010033 */
[----:B------:R-:W-:Y:S02]  /*11f0*/  IMAD.U32 R103, R103, 0x10000, RZ ;  /* 0x0001000067677824 */ /* 0x000fe400078e00ff */
[----:B------:R-:W-:Y:S01]  /*1200*/  FMUL.FTZ R132, R115, R134 ;  /* 0x0000008673847220 */ /* 0x000fe20000410000 */
[----:B------:R-:W-:Y:S01]  /*1210*/  FMUL.FTZ R131, R77, R172 ;  /* 0x000000ac4d837220 */ /* 0x000fe20000410000 */
[----:B------:R-:W-:Y:S01]  /*1220*/  FADD.FTZ R98, R99, R124 ;  /* 0x0000007c63627221 */ /* 0x000fe20000010000 */
[----:B------:R-:W-:Y:S01]  /*1230*/  FFMA.FTZ R97, R123, R124, R96 ;  /* 0x0000007c7b617223 */ /* 0x000fe20000010060 */
[----:B------:R-:W-:-:S02]  /*1240*/  IMAD.U32 R176, R133, 0x10000, RZ ;  /* 0x0001000085b07824 */ /* 0x000fc400078e00ff */
        /* <DEDUP_REMOVED lines=20> */
.L_x_883:
[----:B------:R-:W-:Y:S05]  /*1390*/  BSYNC.RECONVERGENT B0 ;  /* 0x0000000000007941 */ /* 0x000fea0003800200 */
.L_x_882:
        /* <DEDUP_REMOVED lines=21> */
[C---:B---3--:R-:W-:Y:S02]  /*14f0*/  PRMT R118, R101.reuse, 0x7632, R118 ;  /* 0x0000763265767816 */ /* 0x048fe40000000076 */
[----:B------:R-:W-:Y:S02]  /*1500*/  SHF.L.U32 R138, R101, 0x10, RZ ;  /* 0x00000010658a7819 */ /* 0x000fe400000006ff */
[----:B------:R-:W-:Y:S02]  /*1510*/  PRMT R101, R102, 0x7632, R101 ;  /* 0x0000763266657816 */ /* 0x000fe40000000065 */
[----:B------:R-:W-:Y:S02]  /*1520*/  PRMT R135, R103, 0x7632, R135 ;  /* 0x0000763267877816 */ /* 0x000fe40000000087 */
[C---:B------:R-:W-:Y:S01]  /*1530*/  PRMT R114, R100.reuse, 0x7632, R114 ;  /* 0x0000763264727816 */ /* 0x040fe20000000072 */
[----:B------:R-:W-:Y:S01]  /*1540*/  IMAD.U32 R100, R100, 0x10000, RZ ;  /* 0x0001000064647824 */ /* 0x000fe200078e00ff */
[----:B0-----:R-:W-:Y:S01]  /*1550*/  SHF.L.U32 R136, R135, 0x10, RZ ;  /* 0x0000001087887819 */ /* 0x001fe200000006ff */
[----:B-1----:R-:W-:Y:S01]  /*1560*/  IMAD.U32 R116, R101, 0x10000, RZ ;  /* 0x0001000065747824 */ /* 0x002fe200078e00ff */
[----:B------:R-:W-:Y:S01]  /*1570*/  SHF.L.U32 R140, R103, 0x10, RZ ;  /* 0x00000010678c7819 */ /* 0x000fe200000006ff */
[----:B------:R-:W-:Y:S01]  /*1580*/  FADD.FTZ R138, -R167, R138 ;  /* 0x0000008aa78a7221 */ /* 0x000fe20000010100 */
[C---:B----4-:R-:W-:Y:S01]  /*1590*/  PRMT R101, R96.reuse, 0x7632, R101 ;  /* 0x0000763260657816 */ /* 0x050fe20000000065 */
[----:B------:R-:W-:-:S02]  /*15a0*/  IMAD.U32 R103, R96, 0x10000, RZ ;  /* 0x0001000060677824 */ /* 0x000fc400078e00ff */
[C---:B------:R-:W-:Y:S01]  /*15b0*/  FADD.FTZ R100, -R167.reuse, R100 ;  /* 0x00000064a7647221 */ /* 0x040fe20000010100 */
[----:B------:R-:W-:Y:S02]  /*15c0*/  IMAD.U32 R114, R114, 0x10000, RZ ;  /* 0x0001000072727824 */ /* 0x000fe400078e00ff */
[----:B------:R-:W-:Y:S01]  /*15d0*/  FADD.FTZ R146, -R167, R116 ;  /* 0x00000074a7927221 */ /* 0x000fe20000010100 */
[----:B------:R-:W-:Y:S01]  /*15e0*/  PRMT R96, R97, 0x7632, R96 ;  /* 0x0000763261607816 */ /* 0x000fe20000000060 */
[----:B------:R-:W-:Y:S01]  /*15f0*/  FADD.FTZ R172, -R167, R136 ;  /* 0x00000088a7ac7221 */ /* 0x000fe20000010100 */
[----:B------:R-:W-:Y:S01]  /*1600*/  SHF.L.U32 R97, R97, 0x10, RZ ;  /* 0x0000001061617819 */ /* 0x000fe200000006ff */
[C---:B------:R-:W-:Y:S01]  /*1610*/  IMAD.U32 R117, R98.reuse, 0x10000, RZ ;  /* 0x0001000062757824 */ /* 0x040fe200078e00ff */
[----:B------:R-:W-:Y:S01]  /*1620*/  PRMT R116, R98, 0x7632, R116 ;  /* 0x0000763262747816 */ /* 0x000fe20000000074 */
[----:B------:R-:W-:Y:S02]  /*1630*/  IMAD.U32 R98, R101, 0x10000, RZ ;  /* 0x0001000065627824 */ /* 0x000fe400078e00ff */
[----:B------:R-:W-:Y:S01]  /*1640*/  FMUL.FTZ R136, R72, R103 ;  /* 0x0000006748887220 */ /* 0x000fe20000410000 */
[----:B-----5:R-:W-:Y:S01]  /*1650*/  FMUL.FTZ R137, R115, R138 ;  /* 0x0000008a73897220 */ /* 0x020fe20000410000 */
[----:B------:R-:W-:Y:S01]  /*1660*/  SHF.L.U32 R118, R118, 0x10, RZ ;  /* 0x0000001076767819 */ /* 0x000fe200000006ff */
[----:B------:R-:W-:Y:S01]  /*1670*/  FADD.FTZ R114, -R167, R114 ;  /* 0x00000072a7727221 */ /* 0x000fe20000010100 */
[----:B------:R-:W-:Y:S01]  /*1680*/  FMUL.FTZ R135, R115, R100 ;  /* 0x0000006473877220 */ /* 0x000fe20000410000 */
[----:B------:R-:W-:Y:S01]  /*1690*/  IMAD.U32 R102, R102, 0x10000, RZ ;  /* 0x0001000066667824 */ /* 0x000fe200078e00ff */
[----:B------:R-:W-:Y:S01]  /*16a0*/  SHF.L.U32 R100, R96, 0x10, RZ ;  /* 0x0000001060647819 */ /* 0x000fe200000006ff */
[----:B------:R-:W-:Y:S01]  /*16b0*/  FADD.FTZ R18, R18, R97 ;  /* 0x0000006112127221 */ /* 0x000fe20000010000 */
[-C--:B------:R-:W-:Y:S01]  /*16c0*/  FFMA.FTZ R42, R137, R97.reuse, R42 ;  /* 0x00000061892a7223 */ /* 0x080fe2000001002a */
[----:B------:R-:W-:Y:S01]  /*16d0*/  FMUL.FTZ R138, R74, R97 ;  /* 0x000000614a8a7220 */ /* 0x000fe20000410000 */
[----:B------:R-:W-:Y:S01]  /*16e0*/  FADD.FTZ R96, R171, R136 ;  /* 0x00000088ab607221 */ /* 0x000fe20000010000 */
[----:B------:R-:W-:Y:S01]  /*16f0*/  FMUL.FTZ R143, R73, R98 ;  /* 0x00000062498f7220 */ /* 0x000fe20000410000 */
[----:B------:R-:W-:Y:S01]  /*1700*/  FMUL.FTZ R142, R115, R114 ;  /* 0x00000072738e7220 */ /* 0x000fe20000410000 */
[----:B------:R-:W-:Y:S01]  /*1710*/  FFMA.FTZ R97, R135, R136, R170 ;  /* 0x0000008887617223 */ /* 0x000fe200000100aa */
[C---:B------:R-:W-:Y:S01]  /*1720*/  FADD.FTZ R102, -R167.reuse, R102 ;  /* 0x00000066a7667221 */ /* 0x040fe20000010100 */
[C---:B------:R-:W-:Y:S01]  /*1730*/  FADD.FTZ R144, -R167.reuse, R140 ;  /* 0x0000008ca7907221 */ /* 0x040fe20000010100 */
[----:B------:R-:W-:Y:S01]  /*1740*/  FADD.FTZ R118, -R167, R118 ;  /* 0x00000076a7767221 */ /* 0x000fe20000010100 */
[----:B------:R-:W-:-:S02]  /*1750*/  PRMT R141, R99, 0x7632, R141 ;  /* 0x00007632638d7816 */ /* 0x000fc4000000008d */
[----:B------:R-:W-:Y:S01]  /*1760*/  SHF.L.U32 R167, R99, 0x10, RZ ;  /* 0x0000001063a77819 */ /* 0x000fe200000006ff */
[----:B------:R-:W-:Y:S01]  /*1770*/  FADD.FTZ R99, R96, R143 ;  /* 0x0000008f60637221 */ /* 0x000fe20000010000 */
[C---:B------:R-:W-:Y:S01]  /*1780*/  FFMA.FTZ R96, R142.reuse, R143, R97 ;  /* 0x0000008f8e607223 */ /* 0x040fe20000010061 */
        /* <DEDUP_REMOVED lines=33> */
[----:B------:R-:W-:Y:S01]  /*19a0*/  FFMA.FTZ R38, R141, R167, R38 ;  /* 0x000000a78d267223 */ /* 0x000fe20000010026 */
[----:B------:R-:W-:Y:S01]  /*19b0*/  FADD.FTZ R15, R15, R102 ;  /* 0x000000660f0f7221 */ /* 0x000fe20000010000 */
[C---:B------:R-:W-:Y:S01]  /*19c0*/  FFMA.FTZ R39, R118.reuse, R102, R39 ;  /* 0x0000006676277223 */ /* 0x040fe20000010027 */
[----:B------:R-:W-:Y:S01]  /*19d0*/  FADD.FTZ R171, R99, R116 ;  /* 0x0000007463ab7221 */ /* 0x000fe20000010000 */
[----:B------:R-:W-:-:S07]  /*19e0*/  FFMA.FTZ R170, R118, R116, R97 ;  /* 0x0000007476aa7223 */ /* 0x000fce0000010061 */
.L_x_885:
[----:B------:R-:W-:Y:S05]  /*19f0*/  BSYNC.RECONVERGENT B0 ;  /* 0x0000000000007941 */ /* 0x000fea0003800200 */
.L_x_884:
        /* <DEDUP_REMOVED lines=21> */
[----:B------:R-:W2:Y:S02]  /*1b50*/  SHFL.DOWN PT, R102, R101, 0x2, 0x1f ;  /* 0x08401f0065667f89 */ /* 0x000ea400000e0000 */
[----:B------:R-:W-:-:S05]  /*1b60*/  VIADD R99, R167, 0x3020 ;  /* 0x00003020a7637836 */ /* 0x000fca0000000000 */
[----:B------:R-:W-:Y:S01]  /*1b70*/  @!P4 MOV R98, R99 ;  /* 0x000000630062c202 */ /* 0x000fe20000000f00 */
[C---:B------:R-:W-:Y:S02]  /*1b80*/  @!P2 VIADD R98, R167.reuse, 0x3000 ;  /* 0x00003000a762a836 */ /* 0x040fe40000000000 */
[----:B------:R-:W-:-:S03]  /*1b90*/  @!P3 VIADD R99, R167, 0x3000 ;  /* 0x00003000a763b836 */ /* 0x000fc60000000000 */
[----:B------:R-:W-:Y:S01]  /*1ba0*/  @!P4 LEA R169, R111, R98, 0x3 ;  /* 0x000000626fa9c211 */ /* 0x000fe200078e18ff */
[----:B0-----:R-:W-:Y:S01]  /*1bb0*/  FADD.FTZ R103, R100, R103 ;  /* 0x0000006764677221 */ /* 0x001fe20000010000 */
[C---:B------:R-:W-:Y:S01]  /*1bc0*/  IADD3 R100, PT, PT, R167.reuse, 0x3030, RZ ;  /* 0x00003030a7647810 */ /* 0x040fe20007ffe0ff */
[----:B------:R-:W-:Y:S01]  /*1bd0*/  @!P3 VIADD R100, R167, 0x3010 ;  /* 0x00003010a764b836 */ /* 0x000fe20000000000 */
[----:B-1----:R-:W-:Y:S01]  /*1be0*/  IADD3 R113, PT, PT, R113, R170, RZ ;  /* 0x000000aa71717210 */ /* 0x002fe20007ffe0ff */
[----:B--2---:R-:W-:Y:S01]  /*1bf0*/  FADD.FTZ R102, R101, R102 ;  /* 0x0000006665667221 */ /* 0x004fe20000010000 */
[----:B------:R-:W0:Y:S02]  /*1c00*/  SHFL.DOWN PT, R96, R103, 0x1, 0x1f ;  /* 0x08201f0067607f89 */ /* 0x000e2400000e0000 */
[----:B------:R-:W-:Y:S02]  /*1c10*/  ISETP.GE.AND P2, PT, R113, R171, PT ;  /* 0x000000ab7100720c */ /* 0x000fe40003f46270 */
[----:B------:R-:W1:Y:S02]  /*1c20*/  SHFL.DOWN PT, R97, R102, 0x1, 0x1f ;  /* 0x08201f0066617f89 */ /* 0x000e6400000e0000 */
[----:B------:R-:W-:-:S02]  /*1c30*/  P2R R174, PR, RZ, 0x4 ;  /* 0x00000004ffae7803 */ /* 0x000fc40000000000 */
[----:B------:R-:W-:Y:S01]  /*1c40*/  ISETP.GE.U32.AND P2, PT, R2, 0x80, PT ;  /* 0x000000800200780c */ /* 0x000fe20003f46070 */
[----:B0-----:R-:W-:Y:S01]  /*1c50*/  FADD.FTZ R172, R103, R96 ;  /* 0x0000006067ac7221 */ /* 0x001fe20000010000 */
[----:B-1----:R-:W-:-:S05]  /*1c60*/  FADD.FTZ R173, R102, R97 ;  /* 0x0000006166ad7221 */ /* 0x002fca0000010000 */
[----:B------:R0:W-:Y:S01]  /*1c70*/  @!P4 STS.64 [R169], R172 ;  /* 0x000000aca900c388 */ /* 0x0001e20000000a00 */
[----:B------:R-:W-:Y:S01]  /*1c80*/  BAR.SYNC.DEFER_BLOCKING 0x0 ;  /* 0x0000000000007b1d */ /* 0x000fe20000010000 */
[----:B------:R-:W-:-:S04]  /*1c90*/  ISETP.NE.AND P4, PT, RZ, UR9, PT ;  /* 0x00000009ff007c0c */ /* 0x000fc8000bf85270 */
[----:B0-----:R-:W-:Y:S02]  /*1ca0*/  P2R R169, PR, RZ, 0x10 ;  /* 0x00000010ffa97803 */ /* 0x001fe40000000000 */
        /* <DEDUP_REMOVED lines=12> */
[--C-:B------:R-:W-:Y:S01]  /*1d70*/  FADD.FTZ R102, R102, R167.reuse ;  /* 0x000000a766667221 */ /* 0x100fe20000010000 */
[----:B------:R-:W-:Y:S01]  /*1d80*/  FADD.FTZ R100, R103, R96 ;  /* 0x0000006067647221 */ /* 0x000fe20000010000 */
[----:B------:R-:W-:-:S02]  /*1d90*/  PRMT R167, R9, 0x7632, R167 ;  /* 0x0000763209a77816 */ /* 0x000fc400000000a7 */
[----:B------:R-:W-:Y:S01]  /*1da0*/  FMUL.FTZ R101, R102, UR12 ;  /* 0x0000000c66657c20 */ /* 0x000fe20008410000 */
[----:B------:R-:W-:Y:S01]  /*1db0*/  PRMT R96, R8, 0x7632, R96 ;  /* 0x0000763208607816 */ /* 0x000fe20000000060 */
[----:B------:R-:W-:-:S03]  /*1dc0*/  FMUL.FTZ R100, R100, UR12 ;  /* 0x0000000c64647c20 */ /* 0x000fc60008410000 */
        /* <DEDUP_REMOVED lines=16> */
[----:B------:R-:W-:Y:S02]  /*1ed0*/  FFMA.FTZ R97, R149, R100, R101 ;  /* 0x0000006495617223 */ /* 0x000fe40000010065 */
[C---:B-----5:R-:W-:Y:S01]  /*1ee0*/  FMUL.FTZ R96, R115.reuse, R96 ;  /* 0x0000006073607220 */ /* 0x060fe20000410000 */
[----:B------:R-:W-:-:S03]  /*1ef0*/  FMUL.FTZ R102, R115, R102 ;  /* 0x0000006673667220 */ /* 0x000fc60000410000 */
[----:B------:R-:W-:Y:S01]  /*1f00*/  FMUL.FTZ R98, R96, UR13 ;  /* 0x0000000d60627c20 */ /* 0x000fe20008410000 */
[----:B------:R-:W-:Y:S01]  /*1f10*/  FADD.FTZ R96, R152, -R97 ;  /* 0x8000006198607221 */ /* 0x000fe20000010000 */
[----:B------:R-:W-:Y:S01]  /*1f20*/  FMUL.FTZ R102, R102, UR13 ;  /* 0x0000000d66667c20 */ /* 0x000fe20008410000 */
[-CC-:B------:R-:W-:Y:S02]  /*1f30*/  FFMA.FTZ R97, R147, R100.reuse, R101.reuse ;  /* 0x0000006493617223 */ /* 0x180fe40000010065 */
[----:B------:R-:W-:Y:S01]  /*1f40*/  FSEL R171, R98, RZ, P4 ;  /* 0x000000ff62ab7208 */ /* 0x000fe20002000000 */
[----:B------:R-:W-:Y:S01]  /*1f50*/  FFMA.FTZ R98, R166, R100, R101 ;  /* 0x00000064a6627223 */ /* 0x000fe20000010065 */
[----:B------:R-:W-:Y:S01]  /*1f60*/  ISETP.GE.U32.AND P4, PT, R104, RZ, PT ;  /* 0x000000ff6800720c */ /* 0x000fe20003f86070 */
[----:B------:R-:W-:Y:S02]  /*1f70*/  FMUL.FTZ R96, R115, R96 ;  /* 0x0000006073607220 */ /* 0x000fe40000410000 */
[----:B------:R-:W-:Y:S01]  /*1f80*/  FADD.FTZ R170, R157, -R98 ;  /* 0x800000629daa7221 */ /* 0x000fe20000010000 */
[----:B------:R-:W-:Y:S01]  /*1f90*/  ISETP.GE.U32.AND.EX P4, PT, R105, 0x1000000, PT, P4 ;  /* 0x010000006900780c */ /* 0x000fe20003f86140 */
[----:B------:R-:W-:Y:S01]  /*1fa0*/  FMUL.FTZ R96, R96, UR13 ;  /* 0x0000000d60607c20 */ /* 0x000fe20008410000 */
[----:B------:R-:W-:Y:S01]  /*1fb0*/  FADD.FTZ R98, R150, -R97 ;  /* 0x8000006196627221 */ /* 0x000fe20000010000 */
[----:B------:R-:W-:Y:S01]  /*1fc0*/  FMUL.FTZ R170, R115, R170 ;  /* 0x000000aa73aa7220 */ /* 0x000fe20000410000 */
[----:B------:R-:W-:Y:S01]  /*1fd0*/  FSEL R172, R102, RZ, P4 ;  /* 0x000000ff66ac7208 */ /* 0x000fe20002000000 */
[--C-:B------:R-:W-:Y:S01]  /*1fe0*/  FFMA.FTZ R102, R158, R100, R101.reuse ;  /* 0x000000649e667223 */ /* 0x100fe20000010065 */
[----:B------:R-:W-:Y:S01]  /*1ff0*/  LOP3.LUT P4, RZ, R105, 0xff, RZ, 0xc0, !PT ;  /* 0x000000ff69ff7812 */ /* 0x000fe2000788c0ff */
[----:B------:R-:W-:Y:S01]  /*2000*/  FMUL.FTZ R170, R170, UR13 ;  /* 0x0000000daaaa7c20 */ /* 0x000fe20008410000 */
[----:B------:R-:W-:Y:S01]  /*2010*/  FMUL.FTZ R99, R115, R98 ;  /* 0x0000006273637220 */ /* 0x000fe20000410000 */
[----:B------:R-:W-:Y:S01]  /*2020*/  FADD.FTZ R102, R155, -R102 ;  /* 0x800000669b667221 */ /* 0x000fe20000010000 */
[----:B------:R-:W-:Y:S01]  /*2030*/  FSEL R167, R96, RZ, P4 ;  /* 0x000000ff60a77208 */ /* 0x000fe20002000000 */
[-CC-:B------:R-:W-:Y:S01]  /*2040*/  FFMA.FTZ R96, R156, R100.reuse, R101.reuse ;  /* 0x000000649c607223 */ /* 0x180fe20000010065 */
[----:B------:R-:W-:Y:S01]  /*2050*/  LOP3.LUT P4, RZ, R105, 0xff00, RZ, 0xc0, !PT ;  /* 0x0000ff0069ff7812 */ /* 0x000fe2000788c0ff */
[----:B------:R-:W-:Y:S01]  /*2060*/  FFMA.FTZ R97, R3, R100, R101 ;  /* 0x0000006403617223 */ /* 0x000fe20000010065 */
[----:B------:R-:W-:Y:S01]  /*2070*/  FMUL.FTZ R99, R99, UR13 ;  /* 0x0000000d63637c20 */ /* 0x000fe20008410000 */
[----:B------:R-:W-:Y:S01]  /*2080*/  FMUL.FTZ R102, R115, R102 ;  /* 0x0000006673667220 */ /* 0x000fe20000410000 */
[----:B------:R-:W-:Y:S01]  /*2090*/  FSEL R170, R170, RZ, P4 ;  /* 0x000000ffaaaa7208 */ /* 0x000fe20002000000 */
[----:B------:R-:W-:Y:S01]  /*20a0*/  FADD.FTZ R98, R153, -R96 ;  /* 0x8000006099627221 */ /* 0x000fe20000010000 */
[----:B------:R-:W-:Y:S01]  /*20b0*/  LOP3.LUT P4, RZ, R104, 0xff0000, RZ, 0xc0, !PT ;  /* 0x00ff000068ff7812 */ /* 0x000fe2000788c0ff */
[----:B------:R-:W-:Y:S01]  /*20c0*/  FADD.FTZ R96, R148, -R97 ;  /* 0x8000006194607221 */ /* 0x000fe20000010000 */
[----:B------:R-:W-:Y:S01]  /*20d0*/  FMUL.FTZ R102, R102, UR13 ;  /* 0x0000000d66667c20 */ /* 0x000fe20008410000 */
[----:B------:R-:W-:Y:S01]  /*20e0*/  FMUL.FTZ R98, R115, R98 ;  /* 0x0000006273627220 */ /* 0x000fe20000410000 */
[----:B------:R-:W-:Y:S01]  /*20f0*/  FSEL R97, R99, RZ, P4 ;  /* 0x000000ff63617208 */ /* 0x000fe20002000000 */
[----:B------:R-:W-:Y:S01]  /*2100*/  FMUL.FTZ R96, R115, R96 ;  /* 0x0000006073607220 */ /* 0x000fe20000410000 */
[----:B------:R-:W-:Y:S01]  /*2110*/  LOP3.LUT P4, RZ, R104, 0xff000000, RZ, 0xc0, !PT ;  /* 0xff00000068ff7812 */ /* 0x000fe2000788c0ff */
[----:B------:R-:W-:Y:S01]  /*2120*/  FMUL.FTZ R98, R98, UR13 ;  /* 0x0000000d62627c20 */ /* 0x000fe20008410000 */
        /* <DEDUP_REMOVED lines=8> */
[----:B------:R-:W-:-:S04]  /*21b0*/  FSEL R96, R96, RZ, P4 ;  /* 0x000000ff60607208 */ /* 0x000fc80002000000 */
[----:B------:R-:W-:Y:S01]  /*21c0*/  F2FP.BF16.F32.PACK_AB R96, R103, R96 ;  /* 0x000000606760723e */ /* 0x000fe200000010ff */
[----:B------:R-:W-:Y:S06]  /*21d0*/  BRA `(.L_x_891) ;  /* 0x0000002000247947 */ /* 0x000fec0003800000 */
.L_x_890:
[-CC-:B------:R-:W-:Y:S01]  /*21e0*/  FFMA.FTZ R89, R151, R100.reuse, R101.reuse ;  /* 0x0000006497597223 */ /* 0x180fe20000010065 */
[-C--:B------:R-:W-:Y:S01]  /*21f0*/  FFMA.FTZ R90, R168, R100.reuse, R101 ;  /* 0x00000064a85a7223 */ /* 0x080fe20000010065 */
[----:B------:R-:W-:Y:S02]  /*2200*/  LOP3.LUT P4, RZ, R105, 0xff0000, RZ, 0xc0, !PT ;  /* 0x00ff000069ff7812 */ /* 0x000fe4000788c0ff */
[----:B------:R-:W-:Y:S01]  /*2210*/  FADD.FTZ R88, R154, -R89 ;  /* 0x800000599a587221 */ /* 0x000fe20000010000 */
[----:B------:R-:W-:Y:S01]  /*2220*/  FADD.FTZ R96, R159, -R90 ;  /* 0x8000005a9f607221 */ /* 0x000fe20000010000 */
[----:B------:R-:W-:Y:S02]  /*2230*/  FFMA.FTZ R89, R149, R100, R101 ;  /* 0x0000006495597223 */ /* 0x000fe40000010065 */
[C---:B-----5:R-:W-:Y:S01]  /*2240*/  FMUL.FTZ R98, R115.reuse, R88 ;  /* 0x0000005873627220 */ /* 0x060fe20000410000 */
[----:B------:R-:W-:Y:S01]  /*2250*/  FMUL.FTZ R175, R115, R96 ;  /* 0x0000006073af7220 */ /* 0x000fe20000410000 */
[----:B------:R-:W-:-:S02]  /*2260*/  FADD.FTZ R88, R152, -R89 ;  /* 0x8000005998587221 */ /* 0x000fc40000010000 */
[----:B------:R-:W-:Y:S01]  /*2270*/  FMUL.FTZ R90, R98, UR13 ;  /* 0x0000000d625a7c20 */ /* 0x000fe20008410000 */
[----:B------:R-:W-:Y:S01]  /*2280*/  FMUL.FTZ R89, R175, UR13 ;  /* 0x0000000daf597c20 */ /* 0x000fe20008410000 */
[----:B------:R-:W-:-:S03]  /*2290*/  FMUL.FTZ R103, R115, R88 ;  /* 0x0000005873677220 */ /* 0x000fc60000410000 */
[----:B------:R-:W-:Y:S01]  /*22a0*/  FSEL R173, R90, RZ, P4 ;  /* 0x000000ff5aad7208 */ /* 0x000fe20002000000 */
[-CC-:B------:R-:W-:Y:S01]  /*22b0*/  FFMA.FTZ R90, R166, R100.reuse, R101.reuse ;  /* 0x00000064a65a7223 */ /* 0x180fe20000010065 */
[----:B------:R-:W-:Y:S01]  /*22c0*/  ISETP.GE.U32.AND P4, PT, R104, RZ, PT ;  /* 0x000000ff6800720c */ /* 0x000fe20003f86070 */
[----:B------:R-:W-:Y:S02]  /*22d0*/  FMUL.FTZ R88, R103, UR13 ;  /* 0x0000000d67587c20 */ /* 0x000fe40008410000 */
[----:B------:R-:W-:Y:S01]  /*22e0*/  FADD.FTZ R96, R157, -R90 ;  /* 0x8000005a9d607221 */ /* 0x000fe20000010000 */
[----:B------:R-:W-:Y:S01]  /*22f0*/  ISETP.GE.U32.AND.EX P4, PT, R105, 0x1000000, PT, P4 ;  /* 0x010000006900780c */ /* 0x000fe20003f86140 */
[--C-:B------:R-:W-:Y:S02]  /*2300*/  FFMA.FTZ R90, R158, R100, R101.reuse ;  /* 0x000000649e5a7223 */ /* 0x100fe40000010065 */
[----:B------:R-:W-:Y:S01]  /*2310*/  FMUL.FTZ R172, R115, R96 ;  /* 0x0000006073ac7220 */ /* 0x000fe20000410000 */
[----:B------:R-:W-:Y:S01]  /*2320*/  FSEL R178, R89, RZ, P4 ;  /* 0x000000ff59b27208 */ /* 0x000fe20002000000 */
[-CC-:B------:R-:W-:Y:S01]  /*2330*/  FFMA.FTZ R89, R147, R100.reuse, R101.reuse ;  /* 0x0000006493597223 */ /* 0x180fe20000010065 */
[----:B------:R-:W-:Y:S01]  /*2340*/  LOP3.LUT P4, RZ, R105, 0xff, RZ, 0xc0, !PT ;  /* 0x000000ff69ff7812 */ /* 0x000fe2000788c0ff */
[----:B------:R-:W-:Y:S01]  /*2350*/  FMUL.FTZ R91, R172, UR13 ;  /* 0x0000000dac5b7c20 */ /* 0x000fe20008410000 */
[----:B------:R-:W-:Y:S01]  /*2360*/  FADD.FTZ R96, R155, -R90 ;  /* 0x8000005a9b607221 */ /* 0x000fe20000010000 */
[-C--:B------:R-:W-:Y:S01]  /*2370*/  FFMA.FTZ R90, R156, R100.reuse, R101 ;  /* 0x000000649c5a7223 */ /* 0x080fe20000010065 */
[----:B------:R-:W-:Y:S01]  /*2380*/  FSEL R171, R88, RZ, P4 ;  /* 0x000000ff58ab7208 */ /* 0x000fe20002000000 */
[----:B------:R-:W-:Y:S01]  /*2390*/  FADD.FTZ R88, R150, -R89 ;  /* 0x8000005996587221 */ /* 0x000fe20000010000 */
[----:B------:R-:W-:Y:S01]  /*23a0*/  FFMA.FTZ R89, R3, R100, R101 ;  /* 0x0000006403597223 */ /* 0x000fe20000010065 */
[----:B------:R-:W-:Y:S01]  /*23b0*/  LOP3.LUT P4, RZ, R105, 0xff00, RZ, 0xc0, !PT ;  /* 0x0000ff0069ff7812 */ /* 0x000fe2000788c0ff */
[C---:B------:R-:W-:Y:S01]  /*23c0*/  FMUL.FTZ R170, R115.reuse, R96 ;  /* 0x0000006073aa7220 */ /* 0x040fe20000410000 */
[----:B------:R-:W-:Y:S01]  /*23d0*/  FMUL.FTZ R99, R115, R88 ;  /* 0x0000005873637220 */ /* 0x000fe20000410000 */
[----:B------:R-:W-:Y:S01]  /*23e0*/  FADD.FTZ R88, R148, -R89 ;  /* 0x8000005994587221 */ /* 0x000fe20000010000 */
[----:B------:R-:W-:Y:S01]  /*23f0*/  FSEL R176, R91, RZ, P4 ;  /* 0x000000ff5bb07208 */ /* 0x000fe20002000000 */
[----:B------:R-:W-:Y:S01]  /*2400*/  FMUL.FTZ R91, R170, UR13 ;  /* 0x0000000daa5b7c20 */ /* 0x000fe20008410000 */
[----:B------:R-:W-:Y:S01]  /*2410*/  FMUL.FTZ R89, R99, UR13 ;  /* 0x0000000d63597c20 */ /* 0x000fe20008410000 */
[----:B------:R-:W-:Y:S01]  /*2420*/  LOP3.LUT P4, RZ, R104, 0xff0000, RZ, 0xc0, !PT ;  /* 0x00ff000068ff7812 */ /* 0x000fe2000788c0ff */
[----:B------:R-:W-:Y:S01]  /*2430*/  FMUL.FTZ R88, R115, R88 ;  /* 0x0000005873587220 */ /* 0x000fe20000410000 */
[----:B------:R-:W-:-:S02]  /*2440*/  FADD.FTZ R90, R153, -R90 ;  /* 0x8000005a995a7221 */ /* 0x000fc40000010000 */
[----:B------:R-:W-:Y:S01]  /*2450*/  FSEL R102, R89, RZ, P4 ;  /* 0x000000ff59667208 */ /* 0x000fe20002000000 */
[----:B------:R-:W-:Y:S01]  /*2460*/  FMUL.FTZ R89, R88, UR13 ;  /* 0x0000000d58597c20 */ /* 0x000fe20008410000 */
[----:B------:R-:W-:Y:S01]  /*2470*/  LOP3.LUT P4, RZ, R104, 0xff000000, RZ, 0xc0, !PT ;  /* 0xff00000068ff7812 */ /* 0x000fe2000788c0ff */
[----:B------:R-:W-:Y:S01]  /*2480*/  FMUL.FTZ R97, R115, R90 ;  /* 0x0000005a73617220 */ /* 0x000fe20000410000 */
[----:B------:R-:W-:Y:S02]  /*2490*/  F2FP.BF16.F32.PACK_AB R90, R172, R103 ;  /* 0x00000067ac5a723e */ /* 0x000fe400000010ff */
[----:B------:R-:W-:Y:S02]  /*24a0*/  FSEL R167, R91, RZ, P4 ;  /* 0x000000ff5ba77208 */ /* 0x000fe40002000000 */
[----:B------:R-:W-:Y:S02]  /*24b0*/  LOP3.LUT P4, RZ, R104, 0xff, RZ, 0xc0, !PT ;  /* 0x000000ff68ff7812 */ /* 0x000fe4000788c0ff */
[----:B------:R-:W-:Y:S01]  /*24c0*/  F2FP.BF16.F32.PACK_AB R91, R175, R98 ;  /* 0x00000062af5b723e */ /* 0x000fe200000010ff */
[----:B------:R-:W-:Y:S01]  /*24d0*/  FMUL.FTZ R98, R97, UR13 ;  /* 0x0000000d61627c20 */ /* 0x000fe20008410000 */
        /* <DEDUP_REMOVED lines=10> */
.L_x_889:
[----:B------:R-:W-:-:S04]  /*2580*/  UISETP.NE.U32.AND UP0, UPT, UR4, URZ, UPT ;  /* 0x000000ff0400728c */ /* 0x000fc8000bf05070 */
[----:B------:R-:W-:-:S09]  /*2590*/  UISETP.NE.AND.EX UP0, UPT, UR5, URZ, UPT, UP0 ;  /* 0x000000ff0500728c */ /* 0x000fd2000bf05300 */
[----:B------:R-:W-:Y:S05]  /*25a0*/  BRA.U UP0, `(.L_x_892) ;  /* 0x0000000100f87547 */ /* 0x000fea000b800000 */
[-CC-:B------:R-:W-:Y:S01]  /*25b0*/  FFMA.FTZ R99, R151, R100.reuse, R101.reuse ;  /* 0x0000006497637223 */ /* 0x180fe20000010065 */
[----:B------:R-:W-:Y:S02]  /*25c0*/  IMAD.U32 R170, R11, 0x10000, RZ ;  /* 0x000100000baa7824 */ /* 0x000fe400078e00ff */
[-C--:B------:R-:W-:Y:S01]  /*25d0*/  FFMA.FTZ R178, R168, R100.reuse, R101 ;  /* 0x00000064a8b27223 */ /* 0x080fe20000010065 */
[----:B------:R-:W-:Y:S01]  /*25e0*/  SHF.L.U32 R172, R172, 0x10, RZ ;  /* 0x00000010acac7819 */ /* 0x000fe200000006ff */
[----:B------:R-:W-:Y:S01]  /*25f0*/  FADD.FTZ R103, R154, -R99 ;  /* 0x800000639a677221 */ /* 0x000fe20000010000 */
[----:B------:R-:W-:Y:S01]  /*2600*/  LOP3.LUT P4, RZ, R105, 0xff0000, RZ, 0xc0, !PT ;  /* 0x00ff000069ff7812 */ /* 0x000fe2000788c0ff */
[----:B------:R-:W-:Y:S01]  /*2610*/  FADD.FTZ R171, R159, -R178 ;  /* 0x800000b29fab7221 */ /* 0x000fe20000010000 */
[-CC-:B------:R-:W-:Y:S01]  /*2620*/  FFMA.FTZ R97, R149, R100.reuse, R101.reuse ;  /* 0x0000006495617223 */ /* 0x180fe20000010065 */
[----:B-----5:R-:W-:Y:S01]  /*2630*/  FFMA.FTZ R170, R115, R103, R170 ;  /* 0x0000006773aa7223 */ /* 0x020fe200000100aa */
[----:B------:R-:W-:Y:S01]  /*2640*/  FFMA.FTZ R176, R166, R100, R101 ;  /* 0x00000064a6b07223 */ /* 0x000fe20000010065 */
[----:B------:R-:W-:-:S02]  /*2650*/  IMAD.U32 R102, R98, 0x10000, RZ ;  /* 0x0001000062667824 */ /* 0x000fc400078e00ff */
[----:B------:R-:W-:Y:S01]  /*2660*/  FFMA.FTZ R103, R115, R171, R172 ;  /* 0x000000ab73677223 */ /* 0x000fe200000100ac */
[----:B------:R-:W-:Y:S01]  /*2670*/  FMUL.FTZ R170, R170, UR13 ;  /* 0x0000000daaaa7c20 */ /* 0x000fe20008410000 */
[----:B------:R-:W-:Y:S01]  /*2680*/  SHF.L.U32 R98, R10, 0x10, RZ ;  /* 0x000000100a627819 */ /* 0x000fe200000006ff */
[----:B------:R-:W-:Y:S01]  /*2690*/  FADD.FTZ R97, R152, -R97 ;  /* 0x8000006198617221 */ /* 0x000fe20000010000 */
[----:B------:R-:W-:Y:S01]  /*26a0*/  FADD.FTZ R99, R157, -R176 ;  /* 0x800000b09d637221 */ /* 0x000fe20000010000 */
[----:B------:R-:W-:Y:S01]  /*26b0*/  FMUL.FTZ R103, R103, UR13 ;  /* 0x0000000d67677c20 */ /* 0x000fe20008410000 */
[----:B------:R-:W-:Y:S01]  /*26c0*/  FSEL R172, R170, RZ, P4 ;  /* 0x000000ffaaac7208 */ /* 0x000fe20002000000 */
[C---:B------:R-:W-:Y:S01]  /*26d0*/  FFMA.FTZ R97, R115.reuse, R97, R98 ;  /* 0x0000006173617223 */ /* 0x040fe20000010062 */
[----:B------:R-:W-:Y:S01]  /*26e0*/  ISETP.GE.U32.AND P4, PT, R104, RZ, PT ;  /* 0x000000ff6800720c */ /* 0x000fe20003f86070 */
[----:B------:R-:W-:Y:S01]  /*26f0*/  FFMA.FTZ R99, R115, R99, R102 ;  /* 0x0000006373637223 */ /* 0x000fe20000010066 */
[----:B------:R-:W-:-:S02]  /*2700*/  IMAD.U32 R102, R167, 0x10000, RZ ;  /* 0x00010000a7667824 */ /* 0x000fc400078e00ff */
[-CC-:B------:R-:W-:Y:S01]  /*2710*/  FFMA.FTZ R167, R147, R100.reuse, R101.reuse ;  /* 0x0000006493a77223 */ /* 0x180fe20000010065 */
[----:B------:R-:W-:Y:S01]  /*2720*/  ISETP.GE.U32.AND.EX P4, PT, R105, 0x1000000, PT, P4 ;  /* 0x010000006900780c */ /* 0x000fe20003f86140 */
[-CC-:B------:R-:W-:Y:S01]  /*2730*/  FFMA.FTZ R170, R156, R100.reuse, R101.reuse ;  /* 0x000000649caa7223 */ /* 0x180fe20000010065 */
[----:B------:R-:W-:Y:S01]  /*2740*/  FMUL.FTZ R97, R97, UR13 ;  /* 0x0000000d61617c20 */ /* 0x000fe20008410000 */
[----:B------:R-:W-:Y:S01]  /*2750*/  SHF.L.U32 R98, R9, 0x10, RZ ;  /* 0x0000001009627819 */ /* 0x000fe200000006ff */
[----:B------:R-:W-:Y:S01]  /*2760*/  FFMA.FTZ R176, R158, R100, R101 ;  /* 0x000000649eb07223 */ /* 0x000fe20000010065 */
[----:B------:R-:W-:Y:S01]  /*2770*/  FSEL R173, R103, RZ, P4 ;  /* 0x000000ff67ad7208 */ /* 0x000fe20002000000 */
[----:B------:R-:W-:Y:S01]  /*2780*/  FADD.FTZ R167, R150, -R167 ;  /* 0x800000a796a77221 */ /* 0x000fe20000010000 */
[----:B------:R-:W-:Y:S01]  /*2790*/  LOP3.LUT P4, RZ, R105, 0xff, RZ, 0xc0, !PT ;  /* 0x000000ff69ff7812 */ /* 0x000fe2000788c0ff */
[----:B------:R-:W-:Y:S01]  /*27a0*/  FADD.FTZ R103, R153, -R170 ;  /* 0x800000aa99677221 */ /* 0x000fe20000010000 */
[----:B------:R-:W-:Y:S01]  /*27b0*/  FADD.FTZ R171, R155, -R176 ;  /* 0x800000b09bab7221 */ /* 0x000fe20000010000 */
[----:B------:R-:W-:Y:S01]  /*27c0*/  FMUL.FTZ R99, R99, UR13 ;  /* 0x0000000d63637c20 */ /* 0x000fe20008410000 */
[----:B------:R-:W-:Y:S01]  /*27d0*/  FSEL R170, R97, RZ, P4 ;  /* 0x000000ff61aa7208 */ /* 0x000fe20002000000 */
[----:B------:R-:W-:Y:S01]  /*27e0*/  FFMA.FTZ R98, R115, R167, R98 ;  /* 0x000000a773627223 */ /* 0x000fe20000010062 */
[----:B------:R-:W-:Y:S01]  /*27f0*/  LOP3.LUT P4, RZ, R105, 0xff00, RZ, 0xc0, !PT ;  /* 0x0000ff0069ff7812 */ /* 0x000fe2000788c0ff */
[----:B------:R-:W-:-:S02]  /*2800*/  IMAD.U32 R96, R96, 0x10000, RZ ;  /* 0x0001000060607824 */ /* 0x000fc400078e00ff */
[----:B------:R-:W-:Y:S01]  /*2810*/  FFMA.FTZ R102, R115, R171, R102 ;  /* 0x000000ab73667223 */ /* 0x000fe20000010066 */
[----:B------:R-:W-:Y:S01]  /*2820*/  FMUL.FTZ R98, R98, UR13 ;  /* 0x0000000d62627c20 */ /* 0x000fe20008410000 */
[----:B------:R-:W-:Y:S01]  /*2830*/  FSEL R171, R99, RZ, P4 ;  /* 0x000000ff63ab7208 */ /* 0x000fe20002000000 */
[----:B------:R-:W-:Y:S01]  /*2840*/  FFMA.FTZ R97, R115, R103, R96 ;  /* 0x0000006773617223 */ /* 0x000fe20000010060 */
[----:B------:R-:W-:Y:S01]  /*2850*/  LOP3.LUT P4, RZ, R104, 0xff0000, RZ, 0xc0, !PT ;  /* 0x00ff000068ff7812 */ /* 0x000fe2000788c0ff */
[----:B------:R-:W-:Y:S01]  /*2860*/  FFMA.FTZ R103, R3, R100, R101 ;  /* 0x0000006403677223 */ /* 0x000fe20000010065 */
[----:B------:R-:W-:Y:S01]  /*2870*/  FMUL.FTZ R99, R102, UR13 ;  /* 0x0000000d66637c20 */ /* 0x000fe20008410000 */
[----:B------:R-:W-:Y:S01]  /*2880*/  SHF.L.U32 R96, R8, 0x10, RZ ;  /* 0x0000001008607819 */ /* 0x000fe200000006ff */
[----:B------:R-:W-:Y:S01]  /*2890*/  FMUL.FTZ R97, R97, UR13 ;  /* 0x0000000d61617c20 */ /* 0x000fe20008410000 */
[----:B------:R-:W-:Y:S01]  /*28a0*/  FSEL R102, R98, RZ, P4 ;  /* 0x000000ff62667208 */ /* 0x000fe20002000000 */
[----:B------:R-:W-:Y:S01]  /*28b0*/  FADD.FTZ R103, R148, -R103 ;  /* 0x8000006794677221 */ /* 0x000fe20000010000 */
[----:B------:R-:W-:-:S02]  /*28c0*/  LOP3.LUT P4, RZ, R104, 0xff000000, RZ, 0xc0, !PT ;  /* 0xff00000068ff7812 */ /* 0x000fc4000788c0ff */
[----:B------:R-:W-:Y:S01]  /*28d0*/  F2FP.BF16.F32.PACK_AB R98, R171, R170 ;  /* 0x000000aaab62723e */ /* 0x000fe200000010ff */
[----:B------:R-:W-:Y:S01]  /*28e0*/  FFMA.FTZ R96, R115, R103, R96 ;  /* 0x0000006773607223 */ /* 0x000fe20000010060 */
[----:B------:R-:W-:Y:S02]  /*28f0*/  FSEL R167, R99, RZ, P4 ;  /* 0x000000ff63a77208 */ /* 0x000fe40002000000 */
[----:B------:R-:W-:Y:S01]  /*2900*/  LOP3.LUT P4, RZ, R104, 0xff00, RZ, 0xc0, !PT ;  /* 0x0000ff0068ff7812 */ /* 0x000fe2000788c0ff */
[----:B------:R-:W-:Y:S01]  /*2910*/  FMUL.FTZ R96, R96, UR13 ;  /* 0x0000000d60607c20 */ /* 0x000fe20008410000 */
[----:B------:R-:W-:Y:S02]  /*2920*/  F2FP.BF16.F32.PACK_AB R99, R173, R172 ;  /* 0x000000acad63723e */ /* 0x000fe400000010ff */
[----:B------:R-:W-:Y:S02]  /*2930*/  FSEL R103, R97, RZ, P4 ;  /* 0x000000ff61677208 */ /* 0x000fe40002000000 */
[----:B------:R-:W-:-:S02]  /*2940*/  LOP3.LUT P4, RZ, R104, 0xff, RZ, 0xc0, !PT ;  /* 0x000000ff68ff7812 */ /* 0x000fc4000788c0ff */
[----:B------:R-:W-:Y:S02]  /*2950*/  F2FP.BF16.F32.PACK_AB R97, R167, R102 ;  /* 0x00000066a761723e */ /* 0x000fe400000010ff */
[----:B------:R-:W-:-:S04]  /*2960*/  FSEL R96, R96, RZ, P4 ;  /* 0x000000ff60607208 */ /* 0x000fc80002000000 */
[----:B------:R-:W-:Y:S01]  /*2970*/  F2FP.BF16.F32.PACK_AB R96, R103, R96 ;  /* 0x000000606760723e */ /* 0x000fe200000010ff */
[----:B------:R-:W-:Y:S06]  /*2980*/  BRA `(.L_x_891) ;  /* 0x0000001800387947 */ /* 0x000fec0003800000 */
.L_x_892:
[-CC-:B------:R-:W-:Y:S01]  /*2990*/  FFMA.FTZ R170, R168, R100.reuse, R101.reuse ;  /* 0x00000064a8aa7223 */ /* 0x180fe20000010065 */
[----:B------:R-:W-:Y:S01]  /*29a0*/  SHF.L.U32 R88, R99, 0x10, RZ ;  /* 0x0000001063587819 */ /* 0x000fe200000006ff */
[-CC-:B------:R-:W-:Y:S01]  /*29b0*/  FFMA.FTZ R89, R151, R100.reuse, R101.reuse ;  /* 0x0000006497597223 */ /* 0x180fe20000010065 */
[----:B------:R-:W-:Y:S02]  /*29c0*/  IMAD.U32 R102, R11, 0x10000, RZ ;  /* 0x000100000b667824 */ /* 0x000fe400078e00ff */
[----:B------:R-:W-:Y:S01]  /*29d0*/  FADD.FTZ R91, R159, -R170 ;  /* 0x800000aa9f5b7221 */ /* 0x000fe20000010000 */
[-C--:B------:R-:W-:Y:S01]  /*29e0*/  FFMA.FTZ R99, R149, R100.reuse, R101 ;  /* 0x0000006495637223 */ /* 0x080fe20000010065 */
[----:B------:R-:W-:Y:S01]  /*29f0*/  FADD.FTZ R90, R154, -R89 ;  /* 0x800000599a5a7221 */ /* 0x000fe20000010000 */
[-CC-:B------:R-:W-:Y:S01]  /*2a00*/  FFMA.FTZ R89, R147, R100.reuse, R101.reuse ;  /* 0x0000006493597223 */ /* 0x180fe20000010065 */
[C---:B-----5:R-:W-:Y:S01]  /*2a10*/  FFMA.FTZ R91, R115.reuse, R91, R88 ;  /* 0x0000005b735b7223 */ /* 0x060fe20000010058 */
[----:B------:R-:W-:Y:S01]  /*2a20*/  FFMA.FTZ R88, R166, R100, R101 ;  /* 0x00000064a6587223 */ /* 0x000fe20000010065 */
[----:B------:R-:W-:Y:S01]  /*2a30*/  FFMA.FTZ R178, R115, R90, R102 ;  /* 0x0000005a73b27223 */ /* 0x000fe20000010066 */
[----:B------:R-:W-:Y:S01]  /*2a40*/  ISETP.GE.U32.AND P4, PT, R104, RZ, PT ;  /* 0x000000ff6800720c */ /* 0x000fe20003f86070 */
[----:B------:R-:W-:-:S02]  /*2a50*/  IMAD.U32 R103, R98, 0x10000, RZ ;  /* 0x0001000062677824 */ /* 0x000fc400078e00ff */
[----:B------:R-:W-:Y:S01]  /*2a60*/  FADD.FTZ R102, R157, -R88 ;  /* 0x800000589d667221 */ /* 0x000fe20000010000 */
[----:B------:R-:W-:Y:S01]  /*2a70*/  SHF.L.U32 R98, R10, 0x10, RZ ;  /* 0x000000100a627819 */ /* 0x000fe200000006ff */
[----:B------:R-:W-:Y:S01]  /*2a80*/  FADD.FTZ R90, R152, -R99 ;  /* 0x80000063985a7221 */ /* 0x000fe20000010000 */
[----:B------:R-:W-:Y:S01]  /*2a90*/  FADD.FTZ R88, R150, -R89 ;  /* 0x8000005996587221 */ /* 0x000fe20000010000 */
[----:B------:R-:W-:Y:S02]  /*2aa0*/  IMAD.U32 R99, R9, 0x10000, RZ ;  /* 0x0001000009637824 */ /* 0x000fe400078e00ff */
[----:B------:R-:W-:Y:S01]  /*2ab0*/  FMUL.FTZ R89, R91, UR13 ;  /* 0x0000000d5b597c20 */ /* 0x000fe20008410000 */
[----:B------:R-:W-:Y:S01]  /*2ac0*/  ISETP.GE.U32.AND.EX P4, PT, R105, 0x1000000, PT, P4 ;  /* 0x010000006900780c */ /* 0x000fe20003f86140 */
[C---:B------:R-:W-:Y:S01]  /*2ad0*/  FFMA.FTZ R171, R115.reuse, R90, R98 ;  /* 0x0000005a73ab7223 */ /* 0x040fe20000010062 */
[----:B------:R-:W-:Y:S01]  /*2ae0*/  FFMA.FTZ R167, R115, R88, R99 ;  /* 0x0000005873a77223 */ /* 0x000fe20000010063 */
[-CC-:B------:R-:W-:Y:S01]  /*2af0*/  FFMA.FTZ R90, R158, R100.reuse, R101.reuse ;  /* 0x000000649e5a7223 */ /* 0x180fe20000010065 */
[----:B------:R-:W-:Y:S01]  /*2b00*/  FMUL.FTZ R98, R178, UR13 ;  /* 0x0000000db2627c20 */ /* 0x000fe20008410000 */
[----:B------:R-:W-:Y:S01]  /*2b10*/  FSEL R99, R89, RZ, P4 ;  /* 0x000000ff59637208 */ /* 0x000fe20002000000 */
[----:B------:R-:W-:Y:S01]  /*2b20*/  FFMA.FTZ R89, R3, R100, R101 ;  /* 0x0000006403597223 */ /* 0x000fe20000010065 */
[----:B------:R-:W-:Y:S01]  /*2b30*/  LOP3.LUT P4, RZ, R105, 0xff0000, RZ, 0xc0, !PT ;  /* 0x00ff000069ff7812 */ /* 0x000fe2000788c0ff */
[----:B------:R-:W-:Y:S01]  /*2b40*/  FADD.FTZ R90, R155, -R90 ;  /* 0x8000005a9b5a7221 */ /* 0x000fe20000010000 */
[----:B------:R-:W-:Y:S01]  /*2b50*/  SHF.L.U32 R88, R97, 0x10, RZ ;  /* 0x0000001061587819 */ /* 0x000fe200000006ff */
[----:B------:R-:W-:Y:S01]  /*2b60*/  FMUL.FTZ R97, R171, UR13 ;  /* 0x0000000dab617c20 */ /* 0x000fe20008410000 */
[----:B------:R-:W-:Y:S01]  /*2b70*/  FSEL R180, R98, RZ, P4 ;  /* 0x000000ff62b47208 */ /* 0x000fe20002000000 */
[----:B------:R-:W-:Y:S01]  /*2b80*/  FFMA.FTZ R176, R115, R102, R103 ;  /* 0x0000006673b07223 */ /* 0x000fe20000010067 */
[----:B------:R-:W-:Y:S01]  /*2b90*/  LOP3.LUT P4, RZ, R105, 0xff, RZ, 0xc0, !PT ;  /* 0x000000ff69ff7812 */ /* 0x000fe2000788c0ff */
[----:B------:R-:W-:Y:S01]  /*2ba0*/  FFMA.FTZ R88, R115, R90, R88 ;  /* 0x0000005a73587223 */ /* 0x000fe20000010058 */
[----:B------:R-:W-:Y:S01]  /*2bb0*/  FADD.FTZ R90, R148, -R89 ;  /* 0x80000059945a7221 */ /* 0x000fe20000010000 */
[----:B------:R-:W-:Y:S01]  /*2bc0*/  FMUL.FTZ R89, R176, UR13 ;  /* 0x0000000db0597c20 */ /* 0x000fe20008410000 */
[----:B------:R-:W-:Y:S01]  /*2bd0*/  FSEL R172, R97, RZ, P4 ;  /* 0x000000ff61ac7208 */ /* 0x000fe20002000000 */
[----:B------:R-:W-:Y:S01]  /*2be0*/  IMAD.U32 R98, R8, 0x10000, RZ ;  /* 0x0001000008627824 */ /* 0x000fe200078e00ff */
[----:B------:R-:W-:Y:S01]  /*2bf0*/  LOP3.LUT P4, RZ, R105, 0xff00, RZ, 0xc0, !PT ;  /* 0x0000ff0069ff7812 */ /* 0x000fe2000788c0ff */
[----:B------:R-:W-:Y:S01]  /*2c00*/  FMUL.FTZ R97, R167, UR13 ;  /* 0x0000000da7617c20 */ /* 0x000fe20008410000 */
[----:B------:R-:W-:Y:S01]  /*2c10*/  SHF.L.U32 R96, R96, 0x10, RZ ;  /* 0x0000001060607819 */ /* 0x000fe200000006ff */
[----:B------:R-:W-:Y:S01]  /*2c20*/  FFMA.FTZ R98, R115, R90, R98 ;  /* 0x0000005a73627223 */ /* 0x000fe20000010062 */
[----:B------:R-:W-:Y:S01]  /*2c30*/  FSEL R173, R89, RZ, P4 ;  /* 0x000000ff59ad7208 */ /* 0x000fe20002000000 */
[----:B------:R-:W-:Y:S01]  /*2c40*/  FFMA.FTZ R90, R156, R100, R101 ;  /* 0x000000649c5a7223 */ /* 0x000fe20000010065 */
[----:B------:R-:W-:Y:S01]  /*2c50*/  LOP3.LUT P4, RZ, R104, 0xff0000, RZ, 0xc0, !PT ;  /* 0x00ff000068ff7812 */ /* 0x000fe2000788c0ff */
[----:B------:R-:W-:Y:S01]  /*2c60*/  FMUL.FTZ R89, R88, UR13 ;  /* 0x0000000d58597c20 */ /* 0x000fe20008410000 */
[----:B------:R-:W-:Y:S01]  /*2c70*/  F2FP.BF16.F32.PACK_AB R91, R91, R178 ;  /* 0x000000b25b5b723e */ /* 0x000fe200000010ff */
[----:B------:R-:W-:Y:S01]  /*2c80*/  FADD.FTZ R90, R153, -R90 ;  /* 0x8000005a995a7221 */ /* 0x000fe20000010000 */
[----:B------:R-:W-:-:S02]  /*2c90*/  FSEL R170, R97, RZ, P4 ;  /* 0x000000ff61aa7208 */ /* 0x000fc40002000000 */
[----:B------:R-:W-:Y:S01]  /*2ca0*/  LOP3.LUT P4, RZ, R104, 0xff000000, RZ, 0xc0, !PT ;  /* 0xff00000068ff7812 */ /* 0x000fe2000788c0ff */
[----:B------:R-:W-:Y:S01]  /*2cb0*/  FFMA.FTZ R103, R115, R90, R96 ;  /* 0x0000005a73677223 */ /* 0x000fe20000010060 */
[----:B------:R-:W-:Y:S01]  /*2cc0*/  FMUL.FTZ R90, R98, UR13 ;  /* 0x0000000d625a7c20 */ /* 0x000fe20008410000 */
[----:B------:R-:W-:Y:S02]  /*2cd0*/  F2FP.BF16.F32.PACK_AB R99, R99, R180 ;  /* 0x000000b46363723e */ /* 0x000fe400000010ff */
[----:B------:R-:W-:Y:S01]  /*2ce0*/  FSEL R97, R89, RZ, P4 ;  /* 0x000000ff59617208 */ /* 0x000fe20002000000 */
[----:B------:R-:W-:Y:S01]  /*2cf0*/  FMUL.FTZ R102, R103, UR13 ;  /* 0x0000000d67667c20 */ /* 0x000fe20008410000 */
        /* <DEDUP_REMOVED lines=11> */
.L_x_888:
[----:B------:R-:W-:-:S04]  /*2db0*/  UISETP.NE.U32.AND UP0, UPT, UR14, URZ, UPT ;  /* 0x000000ff0e00728c */ /* 0x000fc8000bf05070 */
[----:B------:R-:W-:-:S09]  /*2dc0*/  UISETP.NE.AND.EX UP0, UPT, UR15, URZ, UPT, UP0 ;  /* 0x000000ff0f00728c */ /* 0x000fd2000bf05300 */
[----:B------:R-:W-:Y:S05]  /*2dd0*/  BRA.U UP0, `(.L_x_893) ;  /* 0x0000000900747547 */ /* 0x000fea000b800000 */
[----:B------:R-:W-:-:S04]  /*2de0*/  UISETP.NE.U32.AND UP0, UPT, UR4, URZ, UPT ;  /* 0x000000ff0400728c */ /* 0x000fc8000bf05070 */
[----:B------:R-:W-:-:S09]  /*2df0*/  UISETP.NE.AND.EX UP0, UPT, UR5, URZ, UPT, UP0 ;  /* 0x000000ff0500728c */ /* 0x000fd2000bf05300 */
[----:B------:R-:W-:Y:S05]  /*2e00*/  BRA.U UP0, `(.L_x_894) ;  /* 0x00000005002c7547 */ /* 0x000fea000b800000 */
[-CC-:B------:R-:W-:Y:S01]  /*2e10*/  FFMA.FTZ R93, R151, R100.reuse, R101.reuse ;  /* 0x00000064975d7223 */ /* 0x180fe20000010065 */
[----:B------:R-:W-:Y:S01]  /*2e20*/  LOP3.LUT P4, RZ, R105, 0xff0000, RZ, 0xc0, !PT ;  /* 0x00ff000069ff7812 */ /* 0x000fe2000788c0ff */
[-CC-:B------:R-:W-:Y:S01]  /*2e30*/  FFMA.FTZ R94, R168, R100.reuse, R101.reuse ;  /* 0x00000064a85e7223 */ /* 0x180fe20000010065 */
[-C--:B------:R-:W-:Y:S01]  /*2e40*/  FFMA.FTZ R98, R158, R100.reuse, R101 ;  /* 0x000000649e627223 */ /* 0x080fe20000010065 */
[----:B------:R-:W-:Y:S01]  /*2e50*/  FADD.FTZ R92, R154, -R93 ;  /* 0x8000005d9a5c7221 */ /* 0x000fe20000010000 */
[--C-:B------:R-:W-:Y:S01]  /*2e60*/  FFMA.FTZ R93, R149, R100, R101.reuse ;  /* 0x00000064955d7223 */ /* 0x100fe20000010065 */
[----:B------:R-:W-:Y:S01]  /*2e70*/  FADD.FTZ R94, R159, -R94 ;  /* 0x8000005e9f5e7221 */ /* 0x000fe20000010000 */
[----:B------:R-:W-:Y:S01]  /*2e80*/  FADD.FTZ R98, R155, -R98 ;  /* 0x800000629b627221 */ /* 0x000fe20000010000 */
[----:B-----5:R-:W-:Y:S01]  /*2e90*/  FMUL.FTZ R92, R115, R92 ;  /* 0x0000005c735c7220 */ /* 0x020fe20000410000 */
[----:B------:R-:W-:Y:S01]  /*2ea0*/  FFMA.FTZ R99, R3, R100, R101 ;  /* 0x0000006403637223 */ /* 0x000fe20000010065 */
[C---:B------:R-:W-:Y:S01]  /*2eb0*/  FMUL.FTZ R94, R115.reuse, R94 ;  /* 0x0000005e735e7220 */ /* 0x040fe20000410000 */
[----:B------:R-:W-:Y:S01]  /*2ec0*/  FMUL.FTZ R98, R115, R98 ;  /* 0x0000006273627220 */ /* 0x000fe20000410000 */
[----:B------:R-:W-:-:S02]  /*2ed0*/  FMUL.FTZ R92, R92, UR13 ;  /* 0x0000000d5c5c7c20 */ /* 0x000fc40008410000 */
[----:B------:R-:W-:Y:S01]  /*2ee0*/  FMUL.FTZ R97, R94, UR13 ;  /* 0x0000000d5e617c20 */ /* 0x000fe20008410000 */
[----:B------:R-:W-:Y:S01]  /*2ef0*/  FFMA.FTZ R94, R166, R100, R101 ;  /* 0x00000064a65e7223 */ /* 0x000fe20000010065 */
[----:B------:R-:W-:Y:S01]  /*2f00*/  FMUL.FTZ R102, R98, UR13 ;  /* 0x0000000d62667c20 */ /* 0x000fe20008410000 */
[----:B------:R-:W-:Y:S01]  /*2f10*/  FSEL R175, R92, RZ, P4 ;  /* 0x000000ff5caf7208 */ /* 0x000fe20002000000 */
[----:B------:R-:W-:Y:S01]  /*2f20*/  FADD.FTZ R98, R148, -R99 ;  /* 0x8000006394627221 */ /* 0x000fe20000010000 */
[----:B------:R-:W-:Y:S01]  /*2f30*/  LOP3.LUT P4, RZ, R161, 0xff0000, RZ, 0xc0, !PT ;  /* 0x00ff0000a1ff7812 */ /* 0x000fe2000788c0ff */
[----:B------:R-:W-:Y:S02]  /*2f40*/  FADD.FTZ R96, R157, -R94 ;  /* 0x8000005e9d607221 */ /* 0x000fe40000010000 */
[----:B------:R-:W-:Y:S01]  /*2f50*/  FMUL.FTZ R98, R115, R98 ;  /* 0x0000006273627220 */ /* 0x000fe20000410000 */
[----:B------:R-:W-:Y:S01]  /*2f60*/  FSEL R95, R92, RZ, P4 ;  /* 0x000000ff5c5f7208 */ /* 0x000fe20002000000 */
[----:B------:R-:W-:Y:S01]  /*2f70*/  FADD.FTZ R92, R152, -R93 ;  /* 0x8000005d985c7221 */ /* 0x000fe20000010000 */
[----:B------:R-:W-:Y:S01]  /*2f80*/  ISETP.GE.U32.AND P4, PT, R104, RZ, PT ;  /* 0x000000ff6800720c */ /* 0x000fe20003f86070 */
[----:B------:R-:W-:Y:S01]  /*2f90*/  FFMA.FTZ R93, R147, R100, R101 ;  /* 0x00000064935d7223 */ /* 0x000fe20000010065 */
[----:B------:R-:W-:Y:S01]  /*2fa0*/  FMUL.FTZ R98, R98, UR13 ;  /* 0x0000000d62627c20 */ /* 0x000fe20008410000 */
[----:B------:R-:W-:Y:S01]  /*2fb0*/  FMUL.FTZ R92, R115, R92 ;  /* 0x0000005c735c7220 */ /* 0x000fe20000410000 */
[----:B------:R-:W-:-:S03]  /*2fc0*/  ISETP.GE.U32.AND.EX P4, PT, R105, 0x1000000, PT, P4 ;  /* 0x010000006900780c */ /* 0x000fc60003f86140 */
[----:B------:R-:W-:Y:S01]  /*2fd0*/  FMUL.FTZ R94, R92, UR13 ;  /* 0x0000000d5c5e7c20 */ /* 0x000fe20008410000 */
[----:B------:R-:W-:Y:S02]  /*2fe0*/  FSEL R176, R97, RZ, P4 ;  /* 0x000000ff61b07208 */ /* 0x000fe40002000000 */
[----:B------:R-:W-:Y:S02]  /*2ff0*/  ISETP.GE.U32.AND P4, PT, R160, RZ, PT ;  /* 0x000000ffa000720c */ /* 0x000fe40003f86070 */
[----:B------:R-:W-:Y:S02]  /*3000*/  F2FP.BF16.F32.PACK_AB R99, R176, R175 ;  /* 0x000000afb063723e */ /* 0x000fe400000010ff */
[----:B------:R-:W-:-:S04]  /*3010*/  ISETP.GE.U32.AND.EX P4, PT, R161, 0x1000000, PT, P4 ;  /* 0x01000000a100780c */ /* 0x000fc80003f86140 */
        /* <DEDUP_REMOVED lines=10> */
[----:B------:R-:W-:Y:S01]  /*30c0*/  FSEL R94, R94, RZ, P4 ;  /* 0x000000ff5e5e7208 */ /* 0x000fe20002000000 */
[----:B------:R-:W-:Y:S01]  /*30d0*/  FFMA.FTZ R96, R156, R100, R101 ;  /* 0x000000649c607223 */ /* 0x000fe20000010065 */
[----:B------:R-:W-:-:S03]  /*30e0*/  LOP3.LUT P4, RZ, R105, 0xff00, RZ, 0xc0, !PT ;  /* 0x0000ff0069ff7812 */ /* 0x000fc6000788c0ff */
[----:B------:R-:W-:Y:S01]  /*30f0*/  FADD.FTZ R96, R153, -R96 ;  /* 0x8000006099607221 */ /* 0x000fe20000010000 */
[----:B------:R-:W-:Y:S02]  /*3100*/  FSEL R173, R97, RZ, P4 ;  /* 0x000000ff61ad7208 */ /* 0x000fe40002000000 */
[----:B------:R-:W-:Y:S01]  /*3110*/  LOP3.LUT P4, RZ, R161, 0xff00, RZ, 0xc0, !PT ;  /* 0x0000ff00a1ff7812 */ /* 0x000fe2000788c0ff */
[----:B------:R-:W-:-:S03]  /*3120*/  FMUL.FTZ R96, R115, R96 ;  /* 0x0000006073607220 */ /* 0x000fc60000410000 */
[----:B------:R-:W-:Y:S01]  /*3130*/  FSEL R97, R97, RZ, P4 ;  /* 0x000000ff61617208 */ /* 0x000fe20002000000 */
[----:B------:R-:W-:Y:S01]  /*3140*/  FMUL.FTZ R103, R96, UR13 ;  /* 0x0000000d60677c20 */ /* 0x000fe20008410000 */
[----:B------:R-:W-:Y:S02]  /*3150*/  LOP3.LUT P4, RZ, R104, 0xff0000, RZ, 0xc0, !PT ;  /* 0x00ff000068ff7812 */ /* 0x000fe4000788c0ff */
[----:B------:R-:W-:Y:S02]  /*3160*/  F2FP.BF16.F32.PACK_AB R94, R97, R94 ;  /* 0x0000005e615e723e */ /* 0x000fe400000010ff */
        /* <DEDUP_REMOVED lines=21> */
.L_x_894:
[-CC-:B------:R-:W-:Y:S01]  /*32c0*/  FFMA.FTZ R89, R151, R100.reuse, R101.reuse ;  /* 0x0000006497597223 */ /* 0x180fe20000010065 */
[----:B------:R-:W-:Y:S01]  /*32d0*/  LOP3.LUT P4, RZ, R105, 0xff0000, RZ, 0xc0, !PT ;  /* 0x00ff000069ff7812 */ /* 0x000fe2000788c0ff */
[-C--:B------:R-:W-:Y:S02]  /*32e0*/  FFMA.FTZ R90, R168, R100.reuse, R101 ;  /* 0x00000064a85a7223 */ /* 0x080fe40000010065 */
[----:B------:R-:W-:Y:S01]  /*32f0*/  FADD.FTZ R88, R154, -R89 ;  /* 0x800000599a587221 */ /* 0x000fe20000010000 */
[--C-:B------:R-:W-:Y:S01]  /*3300*/  FFMA.FTZ R89, R149, R100, R101.reuse ;  /* 0x0000006495597223 */ /* 0x100fe20000010065 */
[----:B------:R-:W-:Y:S02]  /*3310*/  FADD.FTZ R90, R159, -R90 ;  /* 0x8000005a9f5a7221 */ /* 0x000fe40000010000 */
[C---:B-----5:R-:W-:Y:S02]  /*3320*/  FMUL.FTZ R92, R115.reuse, R88 ;  /* 0x00000058735c7220 */ /* 0x060fe40000410000 */
[----:B------:R-:W-:Y:S01]  /*3330*/  FMUL.FTZ R167, R115, R90 ;  /* 0x0000005a73a77220 */ /* 0x000fe20000410000 */
[----:B------:R-:W-:Y:S01]  /*3340*/  FFMA.FTZ R90, R166, R100, R101 ;  /* 0x00000064a65a7223 */ /* 0x000fe20000010065 */
[----:B------:R-:W-:-:S02]  /*3350*/  FMUL.FTZ R88, R92, UR13 ;  /* 0x0000000d5c587c20 */ /* 0x000fc40008410000 */
[----:B------:R-:W-:-:S03]  /*3360*/  FMUL.FTZ R91, R167, UR13 ;  /* 0x0000000da75b7c20 */ /* 0x000fc60008410000 */
[----:B------:R-:W-:Y:S02]  /*3370*/  FSEL R176, R88, RZ, P4 ;  /* 0x000000ff58b07208 */ /* 0x000fe40002000000 */
[----:B------:R-:W-:-:S04]  /*3380*/  LOP3.LUT P4, RZ, R161, 0xff0000, RZ, 0xc0, !PT ;  /* 0x00ff0000a1ff7812 */ /* 0x000fc8000788c0ff */
[----:B------:R-:W-:Y:S01]  /*3390*/  FSEL R177, R88, RZ, P4 ;  /* 0x000000ff58b17208 */ /* 0x000fe20002000000 */
[----:B------:R-:W-:Y:S01]  /*33a0*/  FADD.FTZ R88, R152, -R89 ;  /* 0x8000005998587221 */ /* 0x000fe20000010000 */
[----:B------:R-:W-:Y:S01]  /*33b0*/  ISETP.GE.U32.AND P4, PT, R104, RZ, PT ;  /* 0x000000ff6800720c */ /* 0x000fe20003f86070 */
[----:B------:R-:W-:Y:S02]  /*33c0*/  FFMA.FTZ R89, R147, R100, R101 ;  /* 0x0000006493597223 */ /* 0x000fe40000010065 */
[----:B------:R-:W-:Y:S01]  /*33d0*/  FMUL.FTZ R96, R115, R88 ;  /* 0x0000005873607220 */ /* 0x000fe20000410000 */
[----:B------:R-:W-:Y:S01]  /*33e0*/  ISETP.GE.U32.AND.EX P4, PT, R105, 0x1000000, PT, P4 ;  /* 0x010000006900780c */ /* 0x000fe20003f86140 */
[----:B------:R-:W-:Y:S02]  /*33f0*/  FADD.FTZ R88, R157, -R90 ;  /* 0x8000005a9d587221 */ /* 0x000fe40000010000 */
[----:B------:R-:W-:Y:S01]  /*3400*/  FMUL.FTZ R90, R96, UR13 ;  /* 0x0000000d605a7c20 */ /* 0x000fe20008410000 */
[----:B------:R-:W-:Y:S01]  /*3410*/  FSEL R179, R91, RZ, P4 ;  /* 0x000000ff5bb37208 */ /* 0x000fe20002000000 */
[----:B------:R-:W-:Y:S01]  /*3420*/  FMUL.FTZ R99, R115, R88 ;  /* 0x0000005873637220 */ /* 0x000fe20000410000 */
[----:B------:R-:W-:Y:S01]  /*3430*/  ISETP.GE.U32.AND P4, PT, R160, RZ, PT ;  /* 0x000000ffa000720c */ /* 0x000fe20003f86070 */
[----:B------:R-:W-:-:S03]  /*3440*/  FADD.FTZ R88, R150, -R89 ;  /* 0x8000005996587221 */ /* 0x000fc60000010000 */
[----:B------:R-:W-:Y:S01]  /*3450*/  ISETP.GE.U32.AND.EX P4, PT, R161, 0x1000000, PT, P4 ;  /* 0x01000000a100780c */ /* 0x000fe20003f86140 */
[----:B------:R-:W-:Y:S01]  /*3460*/  FMUL.FTZ R94, R115, R88 ;  /* 0x00000058735e7220 */ /* 0x000fe20000410000 */
[----:B------:R-:W-:Y:S02]  /*3470*/  FFMA.FTZ R88, R156, R100, R101 ;  /* 0x000000649c587223 */ /* 0x000fe40000010065 */
[----:B------:R-:W-:Y:S01]  /*3480*/  FSEL R178, R91, RZ, P4 ;  /* 0x000000ff5bb27208 */ /* 0x000fe20002000000 */
[----:B------:R-:W-:Y:S01]  /*3490*/  FMUL.FTZ R91, R99, UR13 ;  /* 0x0000000d635b7c20 */ /* 0x000fe20008410000 */
[----:B------:R-:W-:Y:S01]  /*34a0*/  LOP3.LUT P4, RZ, R105, 0xff, RZ, 0xc0, !PT ;  /* 0x000000ff69ff7812 */ /* 0x000fe2000788c0ff */
[----:B------:R-:W-:Y:S01]  /*34b0*/  FMUL.FTZ R89, R94, UR13 ;  /* 0x0000000d5e597c20 */ /* 0x000fe20008410000 */
[----:B------:R-:W-:Y:S02]  /*34c0*/  FADD.FTZ R88, R153, -R88 ;  /* 0x8000005899587221 */ /* 0x000fe40000010000 */
[----:B------:R-:W-:-:S02]  /*34d0*/  FSEL R98, R90, RZ, P4 ;  /* 0x000000ff5a627208 */ /* 0x000fc40002000000 */
[----:B------:R-:W-:Y:S01]  /*34e0*/  LOP3.LUT P4, RZ, R161, 0xff, RZ, 0xc0, !PT ;  /* 0x000000ffa1ff7812 */ /* 0x000fe2000788c0ff */
[----:B------:R-:W-:-:S03]  /*34f0*/  FMUL.FTZ R93, R115, R88 ;  /* 0x00000058735d7220 */ /* 0x000fc60000410000 */
[----:B------:R-:W-:Y:S01]  /*3500*/  FSEL R172, R90, RZ, P4 ;  /* 0x000000ff5aac7208 */ /* 0x000fe20002000000 */
[----:B------:R-:W-:Y:S01]  /*3510*/  FFMA.FTZ R90, R158, R100, R101 ;  /* 0x000000649e5a7223 */ /* 0x000fe20000010065 */
[----:B------:R-:W-:-:S03]  /*3520*/  LOP3.LUT P4, RZ, R105, 0xff00, RZ, 0xc0, !PT ;  /* 0x0000ff0069ff7812 */ /* 0x000fc6000788c0ff */
[----:B------:R-:W-:Y:S01]  /*3530*/  FADD.FTZ R90, R155, -R90 ;  /* 0x8000005a9b5a7221 */ /* 0x000fe20000010000 */
        /* <DEDUP_REMOVED lines=10> */
[----:B------:R-:W-:Y:S01]  /*35e0*/  FSEL R102, R89, RZ, P4 ;  /* 0x000000ff59667208 */ /* 0x000fe20002000000 */
[----:B------:R-:W-:Y:S01]  /*35f0*/  FFMA.FTZ R89, R3, R100, R101 ;  /* 0x0000006403597223 */ /* 0x000fe20000010065 */
[----:B------:R-:W-:-:S03]  /*3600*/  LOP3.LUT P4, RZ, R104, 0xff000000, RZ, 0xc0, !PT ;  /* 0xff00000068ff7812 */ /* 0x000fc6000788c0ff */
[----:B------:R-:W-:Y:S01]  /*3610*/  FADD.FTZ R88, R148, -R89 ;  /* 0x8000005994587221 */ /* 0x000fe20000010000 */
[----:B------:R-:W-:Y:S01]  /*3620*/  FSEL R170, R90, RZ, P4 ;  /* 0x000000ff5aaa7208 */ /* 0x000fe20002000000 */
[----:B------:R-:W-:Y:S01]  /*3630*/  FMUL.FTZ R89, R93, UR13 ;  /* 0x0000000d5d597c20 */ /* 0x000fe20008410000 */
        /* <DEDUP_REMOVED lines=20> */
[----:B------:R-:W-:Y:S02]  /*3780*/  F2FP.BF16.F32.PACK_AB R92, R167, R92 ;  /* 0x0000005ca75c723e */ /* 0x000fe400000010ff */
[----:B------:R-:W-:Y:S01]  /*3790*/  F2FP.BF16.F32.PACK_AB R96, R103, R96 ;  /* 0x000000606760723e */ /* 0x000fe200000010ff */
[----:B------:R-:W-:Y:S06]  /*37a0*/  BRA `(.L_x_891) ;  /* 0x0000000800b07947 */ /* 0x000fec0003800000 */
.L_x_893:
[----:B------:R-:W-:-:S04]  /*37b0*/  UISETP.NE.U32.AND UP0, UPT, UR4, URZ, UPT ;  /* 0x000000ff0400728c */ /* 0x000fc8000bf05070 */
[----:B------:R-:W-:-:S09]  /*37c0*/  UISETP.NE.AND.EX UP0, UPT, UR5, URZ, UPT, UP0 ;  /* 0x000000ff0500728c */ /* 0x000fd2000bf05300 */
[----:B------:R-:W-:Y:S05]  /*37d0*/  BRA.U UP0, `(.L_x_895) ;  /* 0x00000005004c7547 */ /* 0x000fea000b800000 */
[-C--:B------:R-:W-:Y:S01]  /*37e0*/  FFMA.FTZ R93, R151, R100.reuse, R101 ;  /* 0x00000064975d7223 */ /* 0x080fe20000010065 */
[----:B------:R-:W-:Y:S01]  /*37f0*/  IMAD.U32 R94, R11, 0x10000, RZ ;  /* 0x000100000b5e7824 */ /* 0x000fe200078e00ff */
[----:B------:R-:W-:Y:S01]  /*3800*/  LOP3.LUT P4, RZ, R105, 0xff0000, RZ, 0xc0, !PT ;  /* 0x00ff000069ff7812 */ /* 0x000fe2000788c0ff */
[----:B------:R-:W-:Y:S02]  /*3810*/  IMAD.U32 R96, R96, 0x10000, RZ ;  /* 0x0001000060607824 */ /* 0x000fe400078e00ff */
[----:B------:R-:W-:Y:S01]  /*3820*/  FADD.FTZ R92, R154, -R93 ;  /* 0x8000005d9a5c7221 */ /* 0x000fe20000010000 */
[----:B------:R-:W-:Y:S01]  /*3830*/  SHF.L.U32 R102, R99, 0x10, RZ ;  /* 0x0000001063667819 */ /* 0x000fe200000006ff */
[--C-:B------:R-:W-:Y:S01]  /*3840*/  FFMA.FTZ R93, R149, R100, R101.reuse ;  /* 0x00000064955d7223 */ /* 0x100fe20000010065 */
[----:B------:R-:W-:Y:S01]  /*3850*/  SHF.L.U32 R98, R98, 0x10, RZ ;  /* 0x0000001062627819 */ /* 0x000fe200000006ff */
[----:B-----5:R-:W-:Y:S01]  /*3860*/  FFMA.FTZ R92, R115, R92, R94 ;  /* 0x0000005c735c7223 */ /* 0x020fe2000001005e */
[----:B------:R-:W-:Y:S01]  /*3870*/  FFMA.FTZ R94, R168, R100, R101 ;  /* 0x00000064a85e7223 */ /* 0x000fe20000010065 */
[----:B------:R-:W-:-:S02]  /*3880*/  SHF.L.U32 R170, R97, 0x10, RZ ;  /* 0x0000001061aa7819 */ /* 0x000fc400000006ff */
[----:B------:R-:W-:Y:S01]  /*3890*/  FMUL.FTZ R92, R92, UR13 ;  /* 0x0000000d5c5c7c20 */ /* 0x000fe20008410000 */
[----:B------:R-:W-:-:S04]  /*38a0*/  FADD.FTZ R94, R159, -R94 ;  /* 0x8000005e9f5e7221 */ /* 0x000fc80000010000 */
[----:B------:R-:W-:Y:S01]  /*38b0*/  FSEL R175, R92, RZ, P4 ;  /* 0x000000ff5caf7208 */ /* 0x000fe20002000000 */
[----:B------:R-:W-:Y:S01]  /*38c0*/  FFMA.FTZ R94, R115, R94, R102 ;  /* 0x0000005e735e7223 */ /* 0x000fe20000010066 */
[----:B------:R-:W-:Y:S01]  /*38d0*/  LOP3.LUT P4, RZ, R161, 0xff0000, RZ, 0xc0, !PT ;  /* 0x00ff0000a1ff7812 */ /* 0x000fe2000788c0ff */
[-C--:B------:R-:W-:Y:S02]  /*38e0*/  FFMA.FTZ R102, R166, R100.reuse, R101 ;  /* 0x00000064a6667223 */ /* 0x080fe40000010065 */
[----:B------:R-:W-:Y:S01]  /*38f0*/  FMUL.FTZ R99, R94, UR13 ;  /* 0x0000000d5e637c20 */ /* 0x000fe20008410000 */
[----:B------:R-:W-:Y:S01]  /*3900*/  FSEL R95, R92, RZ, P4 ;  /* 0x000000ff5c5f7208 */ /* 0x000fe20002000000 */
[----:B------:R-:W-:Y:S01]  /*3910*/  IMAD.U32 R94, R10, 0x10000, RZ ;  /* 0x000100000a5e7824 */ /* 0x000fe200078e00ff */
[----:B------:R-:W-:Y:S01]  /*3920*/  ISETP.GE.U32.AND P4, PT, R104, RZ, PT ;  /* 0x000000ff6800720c */ /* 0x000fe20003f86070 */
[----:B------:R-:W-:Y:S01]  /*3930*/  FADD.FTZ R92, R152, -R93 ;  /* 0x8000005d985c7221 */ /* 0x000fe20000010000 */
[----:B------:R-:W-:Y:S01]  /*3940*/  FADD.FTZ R102, R157, -R102 ;  /* 0x800000669d667221 */ /* 0x000fe20000010000 */
[----:B------:R-:W-:Y:S01]  /*3950*/  FFMA.FTZ R93, R147, R100, R101 ;  /* 0x00000064935d7223 */ /* 0x000fe20000010065 */
[----:B------:R-:W-:Y:S01]  /*3960*/  ISETP.GE.U32.AND.EX P4, PT, R105, 0x1000000, PT, P4 ;  /* 0x010000006900780c */ /* 0x000fe20003f86140 */
[----:B------:R-:W-:-:S03]  /*3970*/  FFMA.FTZ R92, R115, R92, R94 ;  /* 0x0000005c735c7223 */ /* 0x000fc6000001005e */
[----:B------:R-:W-:Y:S01]  /*3980*/  FSEL R176, R99, RZ, P4 ;  /* 0x000000ff63b07208 */ /* 0x000fe20002000000 */
[----:B------:R-:W-:Y:S01]  /*3990*/  FMUL.FTZ R94, R92, UR13 ;  /* 0x0000000d5c5e7c20 */ /* 0x000fe20008410000 */
[----:B------:R-:W-:-:S04]  /*39a0*/  ISETP.GE.U32.AND P4, PT, R160, RZ, PT ;  /* 0x000000ffa000720c */ /* 0x000fc80003f86070 */
[----:B------:R-:W-:-:S04]  /*39b0*/  ISETP.GE.U32.AND.EX P4, PT, R161, 0x1000000, PT, P4 ;  /* 0x01000000a100780c */ /* 0x000fc80003f86140 */
[----:B------:R-:W-:Y:S01]  /*39c0*/  FSEL R92, R99, RZ, P4 ;  /* 0x000000ff635c7208 */ /* 0x000fe20002000000 */
[----:B------:R-:W-:Y:S01]  /*39d0*/  FFMA.FTZ R99, R115, R102, R98 ;  /* 0x0000006673637223 */ /* 0x000fe20000010062 */
[----:B------:R-:W-:Y:S01]  /*39e0*/  LOP3.LUT P4, RZ, R105, 0xff, RZ, 0xc0, !PT ;  /* 0x000000ff69ff7812 */ /* 0x000fe2000788c0ff */
[----:B------:R-:W-:Y:S02]  /*39f0*/  IMAD.U32 R102, R9, 0x10000, RZ ;  /* 0x0001000009667824 */ /* 0x000fe400078e00ff */
[----:B------:R-:W-:Y:S01]  /*3a00*/  FADD.FTZ R98, R150, -R93 ;  /* 0x8000005d96627221 */ /* 0x000fe20000010000 */
[----:B------:R-:W-:Y:S01]  /*3a10*/  FMUL.FTZ R99, R99, UR13 ;  /* 0x0000000d63637c20 */ /* 0x000fe20008410000 */
[----:B------:R-:W-:Y:S02]  /*3a20*/  FSEL R172, R94, RZ, P4 ;  /* 0x000000ff5eac7208 */ /* 0x000fe40002000000 */
[----:B------:R-:W-:Y:S01]  /*3a30*/  LOP3.LUT P4, RZ, R161, 0xff, RZ, 0xc0, !PT ;  /* 0x000000ffa1ff7812 */ /* 0x000fe2000788c0ff */
[----:B------:R-:W-:Y:S01]  /*3a40*/  FFMA.FTZ R98, R115, R98, R102 ;  /* 0x0000006273627223 */ /* 0x000fe20000010066 */
[----:B------:R-:W-:Y:S01]  /*3a50*/  FFMA.FTZ R102, R158, R100, R101 ;  /* 0x000000649e667223 */ /* 0x000fe20000010065 */
[----:B------:R-:W-:-:S02]  /*3a60*/  F2FP.BF16.F32.PACK_AB R95, R92, R95 ;  /* 0x0000005f5c5f723e */ /* 0x000fc400000010ff */
[----:B------:R-:W-:Y:S01]  /*3a70*/  FSEL R94, R94, RZ, P4 ;  /* 0x000000ff5e5e7208 */ /* 0x000fe20002000000 */
[----:B------:R-:W-:Y:S01]  /*3a80*/  FADD.FTZ R102, R155, -R102 ;  /* 0x800000669b667221 */ /* 0x000fe20000010000 */
[----:B------:R-:W-:Y:S01]  /*3a90*/  LOP3.LUT P4, RZ, R105, 0xff00, RZ, 0xc0, !PT ;  /* 0x0000ff0069ff7812 */ /* 0x000fe2000788c0ff */
[----:B------:R-:W-:Y:S01]  /*3aa0*/  FMUL.FTZ R93, R98, UR13 ;  /* 0x0000000d625d7c20 */ /* 0x000fe20008410000 */
[----:B------:R-:W-:Y:S01]  /*3ab0*/  FFMA.FTZ R98, R156, R100, R101 ;  /* 0x000000649c627223 */ /* 0x000fe20000010065 */
[----:B------:R-:W-:Y:S01]  /*3ac0*/  FFMA.FTZ R102, R115, R102, R170 ;  /* 0x0000006673667223 */ /* 0x000fe200000100aa */
[----:B------:R-:W-:Y:S02]  /*3ad0*/  FSEL R173, R99, RZ, P4 ;  /* 0x000000ff63ad7208 */ /* 0x000fe40002000000 */
[----:B------:R-:W-:Y:S01]  /*3ae0*/  LOP3.LUT P4, RZ, R161, 0xff00, RZ, 0xc0, !PT ;  /* 0x0000ff00a1ff7812 */ /* 0x000fe2000788c0ff */
[----:B------:R-:W-:Y:S01]  /*3af0*/  FMUL.FTZ R167, R102, UR13 ;  /* 0x0000000d66a77c20 */ /* 0x000fe20008410000 */
[----:B------:R-:W-:Y:S01]  /*3b00*/  FADD.FTZ R98, R153, -R98 ;  /* 0x8000006299627221 */ /* 0x000fe20000010000 */
[----:B------:R-:W-:-:S02]  /*3b10*/  SHF.L.U32 R102, R8, 0x10, RZ ;  /* 0x0000001008667819 */ /* 0x000fc400000006ff */
[----:B------:R-:W-:Y:S01]  /*3b20*/  FSEL R97, R99, RZ, P4 ;  /* 0x000000ff63617208 */ /* 0x000fe20002000000 */
[----:B------:R-:W-:Y:S01]  /*3b30*/  FFMA.FTZ R96, R115, R98, R96 ;  /* 0x0000006273607223 */ /* 0x000fe20000010060 */
[----:B------:R-:W-:Y:S01]  /*3b40*/  LOP3.LUT P4, RZ, R104, 0xff0000, RZ, 0xc0, !PT ;  /* 0x00ff000068ff7812 */ /* 0x000fe2000788c0ff */
[----:B------:R-:W-:Y:S01]  /*3b50*/  FFMA.FTZ R99, R3, R100, R101 ;  /* 0x0000006403637223 */ /* 0x000fe20000010065 */
[----:B------:R-:W-:Y:S01]  /*3b60*/  F2FP.BF16.F32.PACK_AB R94, R97, R94 ;  /* 0x0000005e615e723e */ /* 0x000fe200000010ff */
[----:B------:R-:W-:Y:S01]  /*3b70*/  FMUL.FTZ R103, R96, UR13 ;  /* 0x0000000d60677c20 */ /* 0x000fe20008410000 */
[----:B------:R-:W-:Y:S01]  /*3b80*/  FSEL R170, R93, RZ, P4 ;  /* 0x000000ff5daa7208 */ /* 0x000fe20002000000 */
[----:B------:R-:W-:Y:S01]  /*3b90*/  FADD.FTZ R98, R148, -R99 ;  /* 0x8000006394627221 */ /* 0x000fe20000010000 */
[----:B------:R-:W-:Y:S02]  /*3ba0*/  LOP3.LUT P4, RZ, R160, 0xff0000, RZ, 0xc0, !PT ;  /* 0x00ff0000a0ff7812 */ /* 0x000fe4000788c0ff */
[----:B------:R-:W-:Y:S01]  /*3bb0*/  F2FP.BF16.F32.PACK_AB R99, R176, R175 ;  /* 0x000000afb063723e */ /* 0x000fe200000010ff */
[----:B------:R-:W-:Y:S01]  /*3bc0*/  FFMA.FTZ R98, R115, R98, R102 ;  /* 0x0000006273627223 */ /* 0x000fe20000010066 */
[----:B------:R-:W-:-:S02]  /*3bd0*/  FSEL R93, R93, RZ, P4 ;  /* 0x000000ff5d5d7208 */ /* 0x000fc40002000000 */
[----:B------:R-:W-:Y:S01]  /*3be0*/  LOP3.LUT P4, RZ, R104, 0xff000000, RZ, 0xc0, !PT ;  /* 0xff00000068ff7812 */ /* 0x000fe2000788c0ff */
[----:B------:R-:W-:-:S03]  /*3bf0*/  FMUL.FTZ R98, R98, UR13 ;  /* 0x0000000d62627c20 */ /* 0x000fc60008410000 */
        /* <DEDUP_REMOVED lines=17> */
.L_x_895:
        /* <DEDUP_REMOVED lines=9> */
[----:B------:R-:W-:-:S03]  /*3da0*/  FFMA.FTZ R90, R168, R100, R101 ;  /* 0x00000064a85a7223 */ /* 0x000fc60000010065 */
[----:B------:R-:W-:Y:S01]  /*3db0*/  FMUL.FTZ R88, R167, UR13 ;  /* 0x0000000da7587c20 */ /* 0x000fe20008410000 */
[----:B------:R-:W-:-:S04]  /*3dc0*/  FADD.FTZ R90, R159, -R90 ;  /* 0x8000005a9f5a7221 */ /* 0x000fc80000010000 */
[----:B------:R-:W-:Y:S01]  /*3dd0*/  FSEL R177, R88, RZ, P4 ;  /* 0x000000ff58b17208 */ /* 0x000fe20002000000 */
[----:B------:R-:W-:Y:S01]  /*3de0*/  FFMA.FTZ R180, R115, R90, R92 ;  /* 0x0000005a73b47223 */ /* 0x000fe2000001005c */
[----:B------:R-:W-:Y:S01]  /*3df0*/  LOP3.LUT P4, RZ, R161, 0xff0000, RZ, 0xc0, !PT ;  /* 0x00ff0000a1ff7812 */ /* 0x000fe2000788c0ff */
[----:B------:R-:W-:Y:S02]  /*3e00*/  IMAD.U32 R90, R10, 0x10000, RZ ;  /* 0x000100000a5a7824 */ /* 0x000fe400078e00ff */
[-C--:B------:R-:W-:Y:S01]  /*3e10*/  FFMA.FTZ R92, R166, R100.reuse, R101 ;  /* 0x00000064a65c7223 */ /* 0x080fe20000010065 */
[----:B------:R-:W-:Y:S01]  /*3e20*/  FMUL.FTZ R93, R180, UR13 ;  /* 0x0000000db45d7c20 */ /* 0x000fe20008410000 */
[----:B------:R-:W-:Y:S01]  /*3e30*/  FSEL R178, R88, RZ, P4 ;  /* 0x000000ff58b27208 */ /* 0x000fe20002000000 */
[----:B------:R-:W-:Y:S01]  /*3e40*/  FADD.FTZ R88, R152, -R89 ;  /* 0x8000005998587221 */ /* 0x000fe20000010000 */
[----:B------:R-:W-:Y:S01]  /*3e50*/  ISETP.GE.U32.AND P4, PT, R104, RZ, PT ;  /* 0x000000ff6800720c */ /* 0x000fe20003f86070 */
[----:B------:R-:W-:Y:S01]  /*3e60*/  FADD.FTZ R92, R157, -R92 ;  /* 0x8000005c9d5c7221 */ /* 0x000fe20000010000 */
[----:B------:R-:W-:Y:S01]  /*3e70*/  FFMA.FTZ R89, R147, R100, R101 ;  /* 0x0000006493597223 */ /* 0x000fe20000010065 */
[----:B------:R-:W-:Y:S01]  /*3e80*/  FFMA.FTZ R99, R115, R88, R90 ;  /* 0x0000005873637223 */ /* 0x000fe2000001005a */
[----:B------:R-:W-:Y:S01]  /*3e90*/  ISETP.GE.U32.AND.EX P4, PT, R105, 0x1000000, PT, P4 ;  /* 0x010000006900780c */ /* 0x000fe20003f86140 */
[----:B------:R-:W-:Y:S01]  /*3ea0*/  FFMA.FTZ R176, R115, R92, R98 ;  /* 0x0000005c73b07223 */ /* 0x000fe20000010062 */
[----:B------:R-:W-:-:S02]  /*3eb0*/  IMAD.U32 R90, R9, 0x10000, RZ ;  /* 0x00010000095a7824 */ /* 0x000fc400078e00ff */
[----:B------:R-:W-:Y:S01]  /*3ec0*/  FMUL.FTZ R91, R99, UR13 ;  /* 0x0000000d635b7c20 */ /* 0x000fe20008410000 */
[----:B------:R-:W-:Y:S01]  /*3ed0*/  FSEL R182, R93, RZ, P4 ;  /* 0x000000ff5db67208 */ /* 0x000fe20002000000 */
[----:B------:R-:W-:Y:S01]  /*3ee0*/  FMUL.FTZ R92, R176, UR13 ;  /* 0x0000000db05c7c20 */ /* 0x000fe20008410000 */
[----:B------:R-:W-:Y:S01]  /*3ef0*/  ISETP.GE.U32.AND P4, PT, R160, RZ, PT ;  /* 0x000000ffa000720c */ /* 0x000fe20003f86070 */
[----:B------:R-:W-:-:S03]  /*3f00*/  FADD.FTZ R88, R150, -R89 ;  /* 0x8000005996587221 */ /* 0x000fc60000010000 */
[----:B------:R-:W-:Y:S01]  /*3f10*/  ISETP.GE.U32.AND.EX P4, PT, R161, 0x1000000, PT, P4 ;  /* 0x01000000a100780c */ /* 0x000fe20003f86140 */
[----:B------:R-:W-:Y:S01]  /*3f20*/  FFMA.FTZ R94, R115, R88, R90 ;  /* 0x00000058735e7223 */ /* 0x000fe2000001005a */
[----:B------:R-:W-:Y:S01]  /*3f30*/  FFMA.FTZ R88, R158, R100, R101 ;  /* 0x000000649e587223 */ /* 0x000fe20000010065 */
[----:B------:R-:W-:Y:S02]  /*3f40*/  SHF.L.U32 R90, R97, 0x10, RZ ;  /* 0x00000010615a7819 */ /* 0x000fe400000006ff */
[----:B------:R-:W-:Y:S01]  /*3f50*/  FSEL R179, R93, RZ, P4 ;  /* 0x000000ff5db37208 */ /* 0x000fe20002000000 */
[----:B------:R-:W-:Y:S01]  /*3f60*/  FMUL.FTZ R89, R94, UR13 ;  /* 0x0000000d5e597c20 */ /* 0x000fe20008410000 */
[----:B------:R-:W-:Y:S01]  /*3f70*/  LOP3.LUT P4, RZ, R105, 0xff, RZ, 0xc0, !PT ;  /* 0x000000ff69ff7812 */ /* 0x000fe2000788c0ff */
[----:B------:R-:W-:-:S03]  /*3f80*/  FADD.FTZ R88, R155, -R88 ;  /* 0x800000589b587221 */ /* 0x000fc60000010000 */
[----:B------:R-:W-:Y:S01]  /*3f90*/  FSEL R98, R91, RZ, P4 ;  /* 0x000000ff5b627208 */ /* 0x000fe20002000000 */
[----:B------:R-:W-:Y:S01]  /*3fa0*/  FFMA.FTZ R95, R115, R88, R90 ;  /* 0x00000058735f7223 */ /* 0x000fe2000001005a */
[----:B------:R-:W-:Y:S01]  /*3fb0*/  LOP3.LUT P4, RZ, R161, 0xff, RZ, 0xc0, !PT ;  /* 0x000000ffa1ff7812 */ /* 0x000fe2000788c0ff */
[----:B------:R-:W-:Y:S01]  /*3fc0*/  FFMA.FTZ R88, R156, R100, R101 ;  /* 0x000000649c587223 */ /* 0x000fe20000010065 */
[----:B------:R-:W-:Y:S02]  /*3fd0*/  SHF.L.U32 R90, R8, 0x10, RZ ;  /* 0x00000010085a7819 */ /* 0x000fe400000006ff */
[----:B------:R-:W-:Y:S01]  /*3fe0*/  FSEL R172, R91, RZ, P4 ;  /* 0x000000ff5bac7208 */ /* 0x000fe20002000000 */
[----:B------:R-:W-:Y:S01]  /*3ff0*/  FMUL.FTZ R91, R95, UR13 ;  /* 0x0000000d5f5b7c20 */ /* 0x000fe20008410000 */
[----:B------:R-:W-:Y:S01]  /*4000*/  LOP3.LUT P4, RZ, R105, 0xff00, RZ, 0xc0, !PT ;  /* 0x0000ff0069ff7812 */ /* 0x000fe2000788c0ff */
[----:B------:R-:W-:-:S03]  /*4010*/  FADD.FTZ R88, R153, -R88 ;  /* 0x8000005899587221 */ /* 0x000fc60000010000 */
[C---:B------:R-:W-:Y:S01]  /*4020*/  FSEL R173, R92.reuse, RZ, P4 ;  /* 0x000000ff5cad7208 */ /* 0x040fe20002000000 */
[----:B------:R-:W-:Y:S01]  /*4030*/  FFMA.FTZ R93, R115, R88, R96 ;  /* 0x00000058735d7223 */ /* 0x000fe20000010060 */
[----:B------:R-:W-:Y:S02]  /*4040*/  LOP3.LUT P4, RZ, R161, 0xff00, RZ, 0xc0, !PT ;  /* 0x0000ff00a1ff7812 */ /* 0x000fe4000788c0ff */
[----:B------:R-:W-:Y:S02]  /*4050*/  F2FP.BF16.F32.PACK_AB R98, R173, R98 ;  /* 0x00000062ad62723e */ /* 0x000fe400000010ff */
[----:B------:R-:W-:Y:S02]  /*4060*/  FSEL R175, R92, RZ, P4 ;  /* 0x000000ff5caf7208 */ /* 0x000fe40002000000 */
        /* <DEDUP_REMOVED lines=30> */
[----:B------:R-:W-:Y:S02]  /*4250*/  F2FP.BF16.F32.PACK_AB R92, R167, R92 ;  /* 0x0000005ca75c723e */ /* 0x000fe400000010ff */
[----:B------:R-:W-:-:S07]  /*4260*/  F2FP.BF16.F32.PACK_AB R96, R103, R96 ;  /* 0x000000606760723e */ /* 0x000fce00000010ff */
.L_x_891:
        /* <DEDUP_REMOVED lines=11> */
[----:B-1----:R-:W-:-:S04]  /*4320*/  @P4 IMAD.WIDE.U32 R172, R112, 0x10, R172 ;  /* 0x0000001070ac4825 */ /* 0x002fc800078e00ac */
[----:B------:R-:W-:Y:S01]  /*4330*/  VIADD R112, R112, 0x80 ;  /* 0x0000008070707836 */ /* 0x000fe20000000000 */
[----:B------:R0:W-:Y:S06]  /*4340*/  @P4 STG.E.128 desc[UR6][R172.64], R92 ;  /* 0x0000005cac004986 */ /* 0x0001ec000c101d06 */
.L_x_887:
[----:B------:R-:W-:Y:S05]  /*4350*/  BSYNC.RECONVERGENT B0 ;  /* 0x0000000000007941 */ /* 0x000fea0003800200 */
.L_x_886:
        /* <DEDUP_REMOVED lines=13> */
[----:B------:R-:W-:Y:S02]  /*4430*/  SHF.L.U32 R90, R7, 0x10, RZ ;  /* 0x00000010075a7819 */ /* 0x000fe400000006ff */
[----:B------:R-:W-:Y:S01]  /*4440*/  LOP3.LUT P6, RZ, R107, 0xff0000, RZ, 0xc0, !PT ;  /* 0x00ff00006bff7812 */ /* 0x000fe200078cc0ff */
[----:B------:R-:W-:Y:S01]  /*4450*/  FADD.FTZ R88, R126, -R89 ;  /* 0x800000597e587221 */ /* 0x000fe20000010000 */
[----:B------:R-:W-:-:S03]  /*4460*/  FFMA.FTZ R89, R123, R100, R101 ;  /* 0x000000647b597223 */ /* 0x000fc60000010065 */
[----:B-----5:R-:W-:Y:S01]  /*4470*/  FFMA.FTZ R91, R115, R88, R90 ;  /* 0x00000058735b7223 */ /* 0x020fe2000001005a */
[----:B------:R-:W-:-:S03]  /*4480*/  FFMA.FTZ R90, R134, R100, R101 ;  /* 0x00000064865a7223 */ /* 0x000fc60000010065 */
[----:B------:R-:W-:Y:S01]  /*4490*/  FMUL.FTZ R88, R91, UR13 ;  /* 0x0000000d5b587c20 */ /* 0x000fe20008410000 */
[----:B------:R-:W-:-:S04]  /*44a0*/  FADD.FTZ R90, R133, -R90 ;  /* 0x8000005a855a7221 */ /* 0x000fc80000010000 */
        /* <DEDUP_REMOVED lines=8> */
[----:B------:R-:W-:-:S03]  /*4530*/  SHF.L.U32 R90, R6, 0x10, RZ ;  /* 0x00000010065a7819 */ /* 0x000fc600000006ff */
[C---:B------:R-:W-:Y:S01]  /*4540*/  FMUL.FTZ R88, R180.reuse, UR13 ;  /* 0x0000000db4587c20 */ /* 0x040fe20008410000 */
[----:B------:R-:W-:-:S04]  /*4550*/  F2FP.BF16.F32.PACK_AB R91, R180, R91 ;  /* 0x0000005bb45b723e */ /* 0x000fc800000010ff */
[----:B------:R-:W-:Y:S02]  /*4560*/  FSEL R182, R88, RZ, P6 ;  /* 0x000000ff58b67208 */ /* 0x000fe40003000000 */
[----:B------:R-:W-:-:S04]  /*4570*/  ISETP.GE.U32.AND P6, PT, R162, RZ, PT ;  /* 0x000000ffa200720c */ /* 0x000fc80003fc6070 */
[----:B------:R-:W-:-:S04]  /*4580*/  ISETP.GE.U32.AND.EX P6, PT, R163, 0x1000000, PT, P6 ;  /* 0x01000000a300780c */ /* 0x000fc80003fc6160 */
[----:B------:R-:W-:Y:S01]  /*4590*/  FSEL R179, R88, RZ, P6 ;  /* 0x000000ff58b37208 */ /* 0x000fe20003000000 */
[----:B------:R-:W-:Y:S01]  /*45a0*/  FADD.FTZ R88, R124, -R89 ;  /* 0x800000597c587221 */ /* 0x000fe20000010000 */
[----:B------:R-:W-:Y:S01]  /*45b0*/  LOP3.LUT P6, RZ, R107, 0xff, RZ, 0xc0, !PT ;  /* 0x000000ff6bff7812 */ /* 0x000fe200078cc0ff */
[--C-:B------:R-:W-:Y:S02]  /*45c0*/  FFMA.FTZ R89, R121, R100, R101.reuse ;  /* 0x0000006479597223 */ /* 0x100fe40000010065 */
[----:B------:R-:W-:Y:S01]  /*45d0*/  FFMA.FTZ R98, R115, R88, R90 ;  /* 0x0000005873627223 */ /* 0x000fe2000001005a */
[----:B------:R-:W-:-:S03]  /*45e0*/  FFMA.FTZ R90, R132, R100, R101 ;  /* 0x00000064845a7223 */ /* 0x000fc60000010065 */
[----:B------:R-:W-:Y:S01]  /*45f0*/  FMUL.FTZ R88, R98, UR13 ;  /* 0x0000000d62587c20 */ /* 0x000fe20008410000 */
[----:B------:R-:W-:-:S04]  /*4600*/  FADD.FTZ R90, R131, -R90 ;  /* 0x8000005a835a7221 */ /* 0x000fc80000010000 */
[----:B------:R-:W-:Y:S02]  /*4610*/  FSEL R172, R88, RZ, P6 ;  /* 0x000000ff58ac7208 */ /* 0x000fe40003000000 */
[----:B------:R-:W-:-:S04]  /*4620*/  LOP3.LUT P6, RZ, R163, 0xff, RZ, 0xc0, !PT ;  /* 0x000000ffa3ff7812 */ /* 0x000fc800078cc0ff */
[----:B------:R-:W-:Y:S02]  /*4630*/  FSEL R173, R88, RZ, P6 ;  /* 0x000000ff58ad7208 */ /* 0x000fe40003000000 */
[----:B------:R-:W-:Y:S02]  /*4640*/  PRMT R88, R6, 0x7632, R88 ;  /* 0x0000763206587816 */ /* 0x000fe40000000058 */
[----:B------:R-:W-:-:S03]  /*4650*/  LOP3.LUT P6, RZ, R107, 0xff00, RZ, 0xc0, !PT ;  /* 0x0000ff006bff7812 */ /* 0x000fc600078cc0ff */
[----:B------:R-:W-:-:S04]  /*4660*/  IMAD.U32 R88, R88, 0x10000, RZ ;  /* 0x0001000058587824 */ /* 0x000fc800078e00ff */
[----:B------:R-:W-:Y:S01]  /*4670*/  FFMA.FTZ R99, R115, R90, R88 ;  /* 0x0000005a73637223 */ /* 0x000fe20000010058 */
[----:B------:R-:W-:-:S03]  /*4680*/  SHF.L.U32 R90, R5, 0x10, RZ ;  /* 0x00000010055a7819 */ /* 0x000fc600000006ff */
[----:B------:R-:W-:-:S05]  /*4690*/  FMUL.FTZ R88, R99, UR13 ;  /* 0x0000000d63587c20 */ /* 0x000fca0008410000 */
[----:B------:R-:W-:Y:S02]  /*46a0*/  FSEL R175, R88, RZ, P6 ;  /* 0x000000ff58af7208 */ /* 0x000fe40003000000 */
[----:B------:R-:W-:-:S04]  /*46b0*/  LOP3.LUT P6, RZ, R163, 0xff00, RZ, 0xc0, !PT ;  /* 0x0000ff00a3ff7812 */ /* 0x000fc800078cc0ff */
        /* <DEDUP_REMOVED lines=15> */
[----:B------:R-:W-:-:S03]  /*47b0*/  FFMA.FTZ R90, R128, R100, R101 ;  /* 0x00000064805a7223 */ /* 0x000fc60000010065 */
[----:B------:R-:W-:Y:S01]  /*47c0*/  FMUL.FTZ R88, R95, UR13 ;  /* 0x0000000d5f587c20 */ /* 0x000fe20008410000 */
[----:B------:R-:W-:-:S04]  /*47d0*/  FADD.FTZ R90, R127, -R90 ;  /* 0x8000005a7f5a7221 */ /* 0x000fc80000010000 */
[----:B------:R-:W-:Y:S02]  /*47e0*/  FSEL R170, R88, RZ, P6 ;  /* 0x000000ff58aa7208 */ /* 0x000fe40003000000 */
[----:B------:R-:W-:Y:S02]  /*47f0*/  LOP3.LUT P6, RZ, R162, 0xff000000, RZ, 0xc0, !PT ;  /* 0xff000000a2ff7812 */ /* 0x000fe400078cc0ff */
[----:B------:R-:W-:Y:S02]  /*4800*/  F2FP.BF16.F32.PACK_AB R97, R170, R97 ;  /* 0x00000061aa61723e */ /* 0x000fe400000010ff */
[----:B------:R-:W-:Y:S02]  /*4810*/  FSEL R171, R88, RZ, P6 ;  /* 0x000000ff58ab7208 */ /* 0x000fe40003000000 */
[----:B------:R-:W-:Y:S02]  /*4820*/  PRMT R88, R4, 0x7632, R88 ;  /* 0x0000763204587816 */ /* 0x000fe40000000058 */
[----:B------:R-:W-:-:S02]  /*4830*/  LOP3.LUT P6, RZ, R106, 0xff00, RZ, 0xc0, !PT ;  /* 0x0000ff006aff7812 */ /* 0x000fc400078cc0ff */
[----:B------:R-:W-:-:S05]  /*4840*/  SHF.L.U32 R88, R88, 0x10, RZ ;  /* 0x0000001058587819 */ /* 0x000fca00000006ff */
[----:B------:R-:W-:Y:S01]  /*4850*/  FFMA.FTZ R93, R115, R90, R88 ;  /* 0x0000005a735d7223 */ /* 0x000fe20000010058 */
[----:B------:R-:W-:-:S03]  /*4860*/  IMAD.U32 R90, R4, 0x10000, RZ ;  /* 0x00010000045a7824 */ /* 0x000fc600078e00ff */
[----:B------:R-:W-:-:S05]  /*4870*/  FMUL.FTZ R88, R93, UR13 ;  /* 0x0000000d5d587c20 */ /* 0x000fca0008410000 */
[----:B------:R-:W-:Y:S02]  /*4880*/  FSEL R103, R88, RZ, P6 ;  /* 0x000000ff58677208 */ /* 0x000fe40003000000 */
[----:B------:R-:W-:-:S04]  /*4890*/  LOP3.LUT P6, RZ, R162, 0xff00, RZ, 0xc0, !PT ;  /* 0x0000ff00a2ff7812 */ /* 0x000fc800078cc0ff */
[----:B------:R-:W-:Y:S01]  /*48a0*/  FSEL R167, R88, RZ, P6 ;  /* 0x000000ff58a77208 */ /* 0x000fe20003000000 */
[----:B------:R-:W-:Y:S01]  /*48b0*/  FADD.FTZ R88, R120, -R89 ;  /* 0x8000005978587221 */ /* 0x000fe20000010000 */
[----:B------:R-:W-:-:S03]  /*48c0*/  LOP3.LUT P6, RZ, R106, 0xff, RZ, 0xc0, !PT ;  /* 0x000000ff6aff7812 */ /* 0x000fc600078cc0ff */
[----:B------:R-:W-:Y:S01]  /*48d0*/  FFMA.FTZ R88, R115, R88, R90 ;  /* 0x0000005873587223 */ /* 0x000fe2000001005a */
[----:B------:R-:W-:Y:S02]  /*48e0*/  F2FP.BF16.F32.PACK_AB R90, R99, R98 ;  /* 0x00000062635a723e */ /* 0x000fe400000010ff */
[----:B------:R-:W-:Y:S01]  /*48f0*/  F2FP.BF16.F32.PACK_AB R99, R182, R177 ;  /* 0x000000b1b663723e */ /* 0x000fe200000010ff */
[----:B------:R-:W-:Y:S01]  /*4900*/  FMUL.FTZ R89, R88, UR13 ;  /* 0x0000000d58597c20 */ /* 0x000fe20008410000 */
[----:B------:R-:W-:Y:S02]  /*4910*/  F2FP.BF16.F32.PACK_AB R88, R93, R88 ;  /* 0x000000585d58723e */ /* 0x000fe400000010ff */
[----:B------:R-:W-:Y:S02]  /*4920*/  F2FP.BF16.F32.PACK_AB R98, R175, R172 ;  /* 0x000000acaf62723e */ /* 0x000fe400000010ff */
[----:B------:R-:W-:Y:S02]  /*4930*/  FSEL R96, R89, RZ, P6 ;  /* 0x000000ff59607208 */ /* 0x000fe40003000000 */
        /* <DEDUP_REMOVED lines=9> */
.L_x_900:
        /* <DEDUP_REMOVED lines=18> */
[----:B------:R-:W-:-:S05]  /*4af0*/  FMUL.FTZ R92, R92, UR13 ;  /* 0x0000000d5c5c7c20 */ /* 0x000fca0008410000 */
[----:B------:R-:W-:Y:S02]  /*4b00*/  FSEL R176, R92, RZ, P6 ;  /* 0x000000ff5cb07208 */ /* 0x000fe40003000000 */
[----:B------:R-:W-:Y:S02]  /*4b10*/  ISETP.GE.U32.AND P6, PT, R162, RZ, PT ;  /* 0x000000ffa200720c */ /* 0x000fe40003fc6070 */
[----:B------:R-:W-:Y:S02]  /*4b20*/  F2FP.BF16.F32.PACK_AB R99, R176, R99 ;  /* 0x00000063b063723e */ /* 0x000fe400000010ff */
[----:B------:R-:W-:-:S04]  /*4b30*/  ISETP.GE.U32.AND.EX P6, PT, R163, 0x1000000, PT, P6 ;  /* 0x01000000a300780c */ /* 0x000fc80003fc6160 */
[----:B------:R-:W-:Y:S01]  /*4b40*/  FSEL R178, R92, RZ, P6 ;  /* 0x000000ff5cb27208 */ /* 0x000fe20003000000 */
[----:B------:R-:W-:Y:S01]  /*4b50*/  FADD.FTZ R92, R124, -R93 ;  /* 0x8000005d7c5c7221 */ /* 0x000fe20000010000 */
[----:B------:R-:W-:Y:S01]  /*4b60*/  LOP3.LUT P6, RZ, R107, 0xff, RZ, 0xc0, !PT ;  /* 0x000000ff6bff7812 */ /* 0x000fe200078cc0ff */
[--C-:B------:R-:W-:Y:S01]  /*4b70*/  FFMA.FTZ R93, R121, R100, R101.reuse ;  /* 0x00000064795d7223 */ /* 0x100fe20000010065 */
[----:B------:R-:W-:Y:S01]  /*4b80*/  F2FP.BF16.F32.PACK_AB R95, R178, R95 ;  /* 0x0000005fb25f723e */ /* 0x000fe200000010ff */
        /* <DEDUP_REMOVED lines=13> */
[C---:B------:R-:W-:Y:S02]  /*4c60*/  FSEL R173, R92.reuse, RZ, P6 ;  /* 0x000000ff5cad7208 */ /* 0x040fe40003000000 */
[----:B------:R-:W-:Y:S02]  /*4c70*/  LOP3.LUT P6, RZ, R163, 0xff00, RZ, 0xc0, !PT ;  /* 0x0000ff00a3ff7812 */ /* 0x000fe400078cc0ff */
[----:B------:R-:W-:Y:S02]  /*4c80*/  F2FP.BF16.F32.PACK_AB R98, R173, R98 ;  /* 0x00000062ad62723e */ /* 0x000fe400000010ff */
        /* <DEDUP_REMOVED lines=38> */
[----:B------:R-:W-:Y:S02]  /*4ef0*/  LOP3.LUT P6, RZ, R162, 0xff, RZ, 0xc0, !PT ;  /* 0x000000ffa2ff7812 */ /* 0x000fe400078cc0ff */
[----:B------:R-:W-:Y:S02]  /*4f00*/  F2FP.BF16.F32.PACK_AB R96, R103, R96 ;  /* 0x000000606760723e */ /* 0x000fe400000010ff */
[----:B------:R-:W-:-:S04]  /*4f10*/  FSEL R92, R92, RZ, P6 ;  /* 0x000000ff5c5c7208 */ /* 0x000fc80003000000 */
[----:B------:R-:W-:Y:S01]  /*4f20*/  F2FP.BF16.F32.PACK_AB R92, R167, R92 ;  /* 0x0000005ca75c723e */ /* 0x000fe200000010ff */
[----:B------:R-:W-:Y:S06]  /*4f30*/  BRA `(.L_x_901) ;  /* 0x0000001800807947 */ /* 0x000fec0003800000 */
.L_x_899:
        /* <DEDUP_REMOVED lines=25> */
[----:B------:R-:W-:-:S04]  /*50d0*/  F2FP.BF16.F32.PACK_AB R91, R178, R91 ;  /* 0x0000005bb25b723e */ /* 0x000fc800000010ff */
        /* <DEDUP_REMOVED lines=57> */
.L_x_902:
        /* <DEDUP_REMOVED lines=22> */
[----:B------:R-:W-:Y:S01]  /*55d0*/  FFMA.FTZ R93, R121, R100, R101 ;  /* 0x00000064795d7223 */ /* 0x000fe20000010065 */
[----:B------:R-:W-:Y:S01]  /*55e0*/  F2FP.BF16.F32.PACK_AB R95, R176, R95 ;  /* 0x0000005fb05f723e */ /* 0x000fe200000010ff */
        /* <DEDUP_REMOVED lines=12> */
[----:B------:R-:W-:Y:S02]  /*56b0*/  F2FP.BF16.F32.PACK_AB R98, R173, R98 ;  /* 0x00000062ad62723e */ /* 0x000fe400000010ff */
        /* <DEDUP_REMOVED lines=29> */
[----:B------:R-:W-:Y:S01]  /*5890*/  F2FP.BF16.F32.PACK_AB R93, R171, R102 ;  /* 0x00000066ab5d723e */ /* 0x000fe200000010ff */
[----:B------:R-:W-:-:S04]  /*58a0*/  FMUL.FTZ R92, R115, R92 ;  /* 0x0000005c735c7220 */ /* 0x000fc80000410000 */
[----:B------:R-:W-:-:S05]  /*58b0*/  FMUL.FTZ R92, R92, UR13 ;  /* 0x0000000d5c5c7c20 */ /* 0x000fca0008410000 */
[----:B------:R-:W-:Y:S02]  /*58c0*/  FSEL R96, R92, RZ, P6 ;  /* 0x000000ff5c607208 */ /* 0x000fe40003000000 */
[----:B------:R-:W-:Y:S02]  /*58d0*/  LOP3.LUT P6, RZ, R162, 0xff, RZ, 0xc0, !PT ;  /* 0x000000ffa2ff7812 */ /* 0x000fe400078cc0ff */
[----:B------:R-:W-:Y:S02]  /*58e0*/  F2FP.BF16.F32.PACK_AB R96, R103, R96 ;  /* 0x000000606760723e */ /* 0x000fe400000010ff */
[----:B------:R-:W-:-:S04]  /*58f0*/  FSEL R92, R92, RZ, P6 ;  /* 0x000000ff5c5c7208 */ /* 0x000fc80003000000 */
[----:B------:R-:W-:Y:S01]  /*5900*/  F2FP.BF16.F32.PACK_AB R92, R167, R92 ;  /* 0x0000005ca75c723e */ /* 0x000fe200000010ff */
[----:B------:R-:W-:Y:S06]  /*5910*/  BRA `(.L_x_901) ;  /* 0x0000001000087947 */ /* 0x000fec0003800000 */
.L_x_898:
        /* <DEDUP_REMOVED lines=8> */
[-CC-:B------:R-:W-:Y:S01]  /*59a0*/  FFMA.FTZ R90, R134, R100.reuse, R101.reuse ;  /* 0x00000064865a7223 */ /* 0x180fe20000010065 */
[----:B------:R-:W-:Y:S01]  /*59b0*/  ISETP.GE.U32.AND P6, PT, R106, RZ, PT ;  /* 0x000000ff6a00720c */ /* 0x000fe20003fc6070 */
[----:B------:R-:W-:Y:S01]  /*59c0*/  FFMA.FTZ R89, R125, R100, R101 ;  /* 0x000000647d597223 */ /* 0x000fe20000010065 */
[----:B------:R-:W-:Y:S01]  /*59d0*/  SHF.L.U32 R88, R88, 0x10, RZ ;  /* 0x0000001058587819 */ /* 0x000fe200000006ff */
[----:B------:R-:W-:Y:S01]  /*59e0*/  FADD.FTZ R90, R133, -R90 ;  /* 0x8000005a855a7221 */ /* 0x000fe20000010000 */
[----:B------:R-:W-:-:S03]  /*59f0*/  ISETP.GE.U32.AND.EX P6, PT, R107, 0x1000000, PT, P6 ;  /* 0x010000006b00780c */ /* 0x000fc60003fc6160 */
[----:B-----5:R-:W-:Y:S01]  /*5a00*/  FFMA.FTZ R178, R115, R90, R88 ;  /* 0x0000005a73b27223 */ /* 0x020fe20000010058 */
[----:B------:R-:W-:-:S03]  /*5a10*/  IMAD.U32 R90, R7, 0x10000, RZ ;  /* 0x00010000075a7824 */ /* 0x000fc600078e00ff */
[----:B------:R-:W-:-:S05]  /*5a20*/  FMUL.FTZ R88, R178, UR13 ;  /* 0x0000000db2587c20 */ /* 0x000fca0008410000 */
[----:B------:R-:W-:Y:S01]  /*5a30*/  FSEL R180, R88, RZ, P6 ;  /* 0x000000ff58b47208 */ /* 0x000fe20003000000 */
[----:B------:R-:W-:Y:S01]  /*5a40*/  FADD.FTZ R88, R126, -R89 ;  /* 0x800000597e587221 */ /* 0x000fe20000010000 */
[----:B------:R-:W-:Y:S01]  /*5a50*/  LOP3.LUT P6, RZ, R107, 0xff0000, RZ, 0xc0, !PT ;  /* 0x00ff00006bff7812 */ /* 0x000fe200078cc0ff */
[----:B------:R-:W-:Y:S02]  /*5a60*/  FFMA.FTZ R89, R123, R100, R101 ;  /* 0x000000647b597223 */ /* 0x000fe40000010065 */
[----:B------:R-:W-:Y:S01]  /*5a70*/  FFMA.FTZ R91, R115, R88, R90 ;  /* 0x00000058735b7223 */ /* 0x000fe2000001005a */
[----:B------:R-:W-:-:S03]  /*5a80*/  SHF.L.U32 R90, R6, 0x10, RZ ;  /* 0x00000010065a7819 */ /* 0x000fc600000006ff */
[----:B------:R-:W-:Y:S01]  /*5a90*/  FMUL.FTZ R88, R91, UR13 ;  /* 0x0000000d5b587c20 */ /* 0x000fe20008410000 */
[----:B------:R-:W-:-:S04]  /*5aa0*/  F2FP.BF16.F32.PACK_AB R91, R178, R91 ;  /* 0x0000005bb25b723e */ /* 0x000fc800000010ff */
        /* <DEDUP_REMOVED lines=9> */
[----:B------:R-:W-:Y:S02]  /*5b40*/  PRMT R88, R6, 0x7632, R88 ;  /* 0x0000763206587816 */ /* 0x000fe40000000058 */
[----:B------:R-:W-:-:S03]  /*5b50*/  LOP3.LUT P6, RZ, R107, 0xff00, RZ, 0xc0, !PT ;  /* 0x0000ff006bff7812 */ /* 0x000fc600078cc0ff */
[----:B------:R-:W-:-:S04]  /*5b60*/  IMAD.U32 R88, R88, 0x10000, RZ ;  /* 0x0001000058587824 */ /* 0x000fc800078e00ff */
[----:B------:R-:W-:Y:S01]  /*5b70*/  FFMA.FTZ R176, R115, R90, R88 ;  /* 0x0000005a73b07223 */ /* 0x000fe20000010058 */
[----:B------:R-:W-:-:S03]  /*5b80*/  SHF.L.U32 R90, R5, 0x10, RZ ;  /* 0x00000010055a7819 */ /* 0x000fc600000006ff */
[----:B------:R-:W-:-:S05]  /*5b90*/  FMUL.FTZ R88, R176, UR13 ;  /* 0x0000000db0587c20 */ /* 0x000fca0008410000 */
        /* <DEDUP_REMOVED lines=17> */
[----:B------:R-:W-:Y:S02]  /*5cb0*/  LOP3.LUT P6, RZ, R106, 0xff, RZ, 0xc0, !PT ;  /* 0x000000ff6aff7812 */ /* 0x000fe400078cc0ff */
[----:B------:R-:W-:Y:S01]  /*5cc0*/  F2FP.BF16.F32.PACK_AB R89, R99, R98 ;  /* 0x000000626359723e */ /* 0x000fe200000010ff */
[----:B------:R-:W-:Y:S01]  /*5cd0*/  FFMA.FTZ R96, R115, R88, R90 ;  /* 0x0000005873607223 */ /* 0x000fe2000001005a */
[----:B------:R-:W-:Y:S01]  /*5ce0*/  FFMA.FTZ R90, R128, R100, R101 ;  /* 0x00000064805a7223 */ /* 0x000fe20000010065 */
[----:B------:R-:W-:Y:S02]  /*5cf0*/  F2FP.BF16.F32.PACK_AB R99, R180, R175 ;  /* 0x000000afb463723e */ /* 0x000fe400000010ff */
[----:B------:R-:W-:Y:S01]  /*5d00*/  FMUL.FTZ R88, R96, UR13 ;  /* 0x0000000d60587c20 */ /* 0x000fe20008410000 */
[----:B------:R-:W-:Y:S01]  /*5d10*/  FADD.FTZ R90, R127, -R90 ;  /* 0x8000005a7f5a7221 */ /* 0x000fe20000010000 */
[----:B------:R-:W-:-:S03]  /*5d20*/  F2FP.BF16.F32.PACK_AB R98, R173, R172 ;  /* 0x000000acad62723e */ /* 0x000fc600000010ff */
[----:B------:R-:W-:Y:S02]  /*5d30*/  FSEL R102, R88, RZ, P6 ;  /* 0x000000ff58667208 */ /* 0x000fe40003000000 */
[----:B------:R-:W-:Y:S02]  /*5d40*/  PRMT R88, R4, 0x7632, R88 ;  /* 0x0000763204587816 */ /* 0x000fe40000000058 */
[----:B------:R-:W-:-:S03]  /*5d50*/  LOP3.LUT P6, RZ, R106, 0xff00, RZ, 0xc0, !PT ;  /* 0x0000ff006aff7812 */ /* 0x000fc600078cc0ff */
[----:B------:R-:W-:-:S04]  /*5d60*/  IMAD.U32 R88, R88, 0x10000, RZ ;  /* 0x0001000058587824 */ /* 0x000fc800078e00ff */
[----:B------:R-:W-:Y:S01]  /*5d70*/  FFMA.FTZ R97, R115, R90, R88 ;  /* 0x0000005a73617223 */ /* 0x000fe20000010058 */
[----:B------:R-:W-:-:S03]  /*5d80*/  F2FP.BF16.F32.PACK_AB R90, R176, R171 ;  /* 0x000000abb05a723e */ /* 0x000fc600000010ff */
[----:B------:R-:W-:-:S05]  /*5d90*/  FMUL.FTZ R88, R97, UR13 ;  /* 0x0000000d61587c20 */ /* 0x000fca0008410000 */
[----:B------:R-:W-:Y:S02]  /*5da0*/  FSEL R103, R88, RZ, P6 ;  /* 0x000000ff58677208 */ /* 0x000fe40003000000 */
[----:B------:R-:W-:Y:S02]  /*5db0*/  F2FP.BF16.F32.PACK_AB R88, R97, R96 ;  /* 0x000000606158723e */ /* 0x000fe400000010ff */
[----:B------:R-:W-:Y:S02]  /*5dc0*/  F2FP.BF16.F32.PACK_AB R97, R170, R167 ;  /* 0x000000a7aa61723e */ /* 0x000fe400000010ff */
[----:B------:R-:W-:Y:S01]  /*5dd0*/  F2FP.BF16.F32.PACK_AB R96, R103, R102 ;  /* 0x000000666760723e */ /* 0x000fe200000010ff */
[----:B------:R-:W-:Y:S06]  /*5de0*/  BRA `(.L_x_901) ;  /* 0x0000000800d47947 */ /* 0x000fec0003800000 */
.L_x_904:
[-C--:B------:R-:W-:Y:S01]  /*5df0*/  FFMA.FTZ R97, R125, R100.reuse, R101 ;  /* 0x000000647d617223 */ /* 0x080fe20000010065 */
        /* <DEDUP_REMOVED lines=49> */
[----:B------:R-:W-:Y:S02]  /*6110*/  PRMT R96, R4, 0x7632, R96 ;  /* 0x0000763204607816 */ /* 0x000fe40000000060 */
[----:B------:R-:W-:Y:S02]  /*6120*/  LOP3.LUT P6, RZ, R106, 0xff00, RZ, 0xc0, !PT ;  /* 0x0000ff006aff7812 */ /* 0x000fe400078cc0ff */
[----:B------:R-:W-:-:S05]  /*6130*/  SHF.L.U32 R96, R96, 0x10, RZ ;  /* 0x0000001060607819 */ /* 0x000fca00000006ff */
        /* <DEDUP_REMOVED lines=10> */
[----:B------:R-:W-:-:S04]  /*61e0*/  FSEL R96, R96, RZ, P6 ;  /* 0x000000ff60607208 */ /* 0x000fc80003000000 */
[----:B------:R-:W-:Y:S01]  /*61f0*/  F2FP.BF16.F32.PACK_AB R96, R103, R96 ;  /* 0x000000606760723e */ /* 0x000fe200000010ff */
[----:B------:R-:W-:Y:S06]  /*6200*/  BRA `(.L_x_901) ;  /* 0x0000000400cc7947 */ /* 0x000fec0003800000 */
.L_x_903:
        /* <DEDUP_REMOVED lines=51> */
[----:B------:R-:W-:-:S04]  /*6540*/  F2FP.BF16.F32.PACK_AB R88, R97, R88 ;  /* 0x000000586158723e */ /* 0x000fc800000010ff */
[----:B------:R-:W-:Y:S01]  /*6550*/  FSEL R96, R89, RZ, P6 ;  /* 0x000000ff59607208 */ /* 0x000fe20003000000 */
[----:B------:R-:W-:Y:S01]  /*6560*/  FMUL.FTZ R89, R97, UR13 ;  /* 0x0000000d61597c20 */ /* 0x000fe20008410000 */
        /* <DEDUP_REMOVED lines=8> */
.L_x_905:
        /* <DEDUP_REMOVED lines=17> */
[----:B------:R-:W-:Y:S01]  /*6700*/  F2FP.BF16.F32.PACK_AB R99, R170, R99 ;  /* 0x00000063aa63723e */ /* 0x000fe200000010ff */
        /* <DEDUP_REMOVED lines=30> */
[----:B------:R-:W-:Y:S01]  /*68f0*/  F2FP.BF16.F32.PACK_AB R97, R167, R102 ;  /* 0x00000066a761723e */ /* 0x000fe200000010ff */
[----:B------:R-:W-:-:S04]  /*6900*/  FMUL.FTZ R96, R115, R96 ;  /* 0x0000006073607220 */ /* 0x000fc80000410000 */
[----:B------:R-:W-:-:S05]  /*6910*/  FMUL.FTZ R96, R96, UR13 ;  /* 0x0000000d60607c20 */ /* 0x000fca0008410000 */
[----:B------:R-:W-:-:S04]  /*6920*/  FSEL R96, R96, RZ, P6 ;  /* 0x000000ff60607208 */ /* 0x000fc80003000000 */
[----:B------:R-:W-:-:S07]  /*6930*/  F2FP.BF16.F32.PACK_AB R96, R103, R96 ;  /* 0x000000606760723e */ /* 0x000fce00000010ff */
.L_x_901:
        /* <DEDUP_REMOVED lines=10> */
.L_x_897:
[----:B------:R-:W-:Y:S05]  /*69e0*/  BSYNC.RECONVERGENT B0 ;  /* 0x0000000000007941 */ /* 0x000fea0003800200 */
.L_x_896:
        /* <DEDUP_REMOVED lines=13> */
[----:B------:R-:W-:Y:S01]  /*6ac0*/  IMAD.U32 R90, R87, 0x10000, RZ ;  /* 0x00010000575a7824 */ /* 0x000fe200078e00ff */
[----:B------:R-:W-:Y:S02]  /*6ad0*/  LOP3.LUT P6, RZ, R109, 0xff0000, RZ, 0xc0, !PT ;  /* 0x00ff00006dff7812 */ /* 0x000fe400078cc0ff */
[----:B------:R-:W-:Y:S01]  /*6ae0*/  FADD.FTZ R88, R114, -R89 ;  /* 0x8000005972587221 */ /* 0x000fe20000010000 */
[----:B------:R-:W-:-:S03]  /*6af0*/  FFMA.FTZ R89, R118, R100, R101 ;  /* 0x0000006476597223 */ /* 0x000fc60000010065 */
[----:B-----5:R-:W-:-:S04]  /*6b00*/  FFMA.FTZ R91, R115, R88, R90 ;  /* 0x00000058735b7223 */ /* 0x020fc8000001005a */
[----:B------:R-:W-:-:S05]  /*6b10*/  FMUL.FTZ R88, R91, UR13 ;  /* 0x0000000d5b587c20 */ /* 0x000fca0008410000 */
[----:B------:R-:W-:Y:S02]  /*6b20*/  FSEL R177, R88, RZ, P6 ;  /* 0x000000ff58b17208 */ /* 0x000fe40003000000 */
[----:B------:R-:W-:-:S04]  /*6b30*/  LOP3.LUT P6, RZ, R165, 0xff0000, RZ, 0xc0, !PT ;  /* 0x00ff0000a5ff7812 */ /* 0x000fc800078cc0ff */
[----:B------:R-:W-:Y:S02]  /*6b40*/  FSEL R178, R88, RZ, P6 ;  /* 0x000000ff58b27208 */ /* 0x000fe40003000000 */
[----:B------:R-:W-:Y:S02]  /*6b50*/  PRMT R88, R87, 0x7632, R88 ;  /* 0x0000763257587816 */ /* 0x000fe40000000058 */
[----:B------:R-:W-:Y:S02]  /*6b60*/  ISETP.GE.U32.AND P6, PT, R108, RZ, PT ;  /* 0x000000ff6c00720c */ /* 0x000fe40003fc6070 */
[----:B------:R-:W-:Y:S01]  /*6b70*/  SHF.L.U32 R90, R88, 0x10, RZ ;  /* 0x00000010585a7819 */ /* 0x000fe200000006ff */
[----:B------:R-:W-:Y:S01]  /*6b80*/  FADD.FTZ R88, R116, -R89 ;  /* 0x8000005974587221 */ /* 0x000fe20000010000 */
[----:B------:R-:W-:Y:S01]  /*6b90*/  ISETP.GE.U32.AND.EX P6, PT, R109, 0x1000000, PT, P6 ;  /* 0x010000006d00780c */ /* 0x000fe20003fc6160 */
[----:B------:R-:W-:Y:S02]  /*6ba0*/  FFMA.FTZ R89, R139, R100, R101 ;  /* 0x000000648b597223 */ /* 0x000fe40000010065 */
[----:B------:R-:W-:Y:S01]  /*6bb0*/  FFMA.FTZ R180, R115, R88, R90 ;  /* 0x0000005873b47223 */ /* 0x000fe2000001005a */
[----:B------:R-:W-:-:S03]  /*6bc0*/  IMAD.U32 R90, R86, 0x10000, RZ ;  /* 0x00010000565a7824 */ /* 0x000fc600078e00ff */
        /* <DEDUP_REMOVED lines=17> */
[----:B------:R-:W-:Y:S02]  /*6ce0*/  LOP3.LUT P6, RZ, R109, 0xff00, RZ, 0xc0, !PT ;  /* 0x0000ff006dff7812 */ /* 0x000fe400078cc0ff */
        /* <DEDUP_REMOVED lines=20> */
[-CC-:B------:R-:W-:Y:S01]  /*6e30*/  FFMA.FTZ R90, R142, R100.reuse, R101.reuse ;  /* 0x000000648e5a7223 */ /* 0x180fe20000010065 */
[----:B------:R-:W-:Y:S02]  /*6e40*/  FFMA.FTZ R101, R135, R100, R101 ;  /* 0x0000006487657223 */ /* 0x000fe40000010065 */
        /* <DEDUP_REMOVED lines=33> */
.L_x_910:
[-C--:B0--3--:R-:W-:Y:S01]  /*7060*/  FFMA.FTZ R93, R141, R100.reuse, R101 ;  /* 0x000000648d5d7223 */ /* 0x089fe20000010065 */
[----:B------:R-:W-:Y:S02]  /*7070*/  SHF.L.U32 R94, R87, 0x10, RZ ;  /* 0x00000010575e7819 */ /* 0x000fe400000006ff */
[----:B------:R-:W-:Y:S01]  /*7080*/  LOP3.LUT P6, RZ, R109, 0xff0000, RZ, 0xc0, !PT ;  /* 0x00ff00006dff7812 */ /* 0x000fe200078cc0ff */
        /* <DEDUP_REMOVED lines=65> */
[----:B------:R-:W-:Y:S02]  /*74a0*/  SHF.L.U32 R92, R92, 0x10, RZ ;  /* 0x000000105c5c7819 */ /* 0x000fe400000006ff */
[----:B------:R-:W-:-:S03]  /*74b0*/  F2FP.BF16.F32.PACK_AB R93, R170, R93 ;  /* 0x0000005daa5d723e */ /* 0x000fc600000010ff */
[----:B------:R-:W-:Y:S01]  /*74c0*/  FFMA.FTZ R92, R115, R94, R92 ;  /* 0x0000005e735c7223 */ /* 0x000fe2000001005c */
[----:B------:R-:W-:-:S03]  /*74d0*/  SHF.L.U32 R94, R84, 0x10, RZ ;  /* 0x00000010545e7819 */ /* 0x000fc600000006ff */
[----:B------:R-:W-:-:S05]  /*74e0*/  FMUL.FTZ R92, R92, UR13 ;  /* 0x0000000d5c5c7c20 */ /* 0x000fca0008410000 */
[----:B------:R-:W-:Y:S02]  /*74f0*/  FSEL R103, R92, RZ, P6 ;  /* 0x000000ff5c677208 */ /* 0x000fe40003000000 */
[----:B------:R-:W-:-:S04]  /*7500*/  LOP3.LUT P6, RZ, R164, 0xff00, RZ, 0xc0, !PT ;  /* 0x0000ff00a4ff7812 */ /* 0x000fc800078cc0ff */
[----:B------:R-:W-:Y:S01]  /*7510*/  FSEL R167, R92, RZ, P6 ;  /* 0x000000ff5ca77208 */ /* 0x000fe20003000000 */
[----:B------:R-:W-:Y:S01]  /*7520*/  FADD.FTZ R92, R136, -R101 ;  /* 0x80000065885c7221 */ /* 0x000fe20000010000 */
[----:B------:R-:W-:-:S03]  /*7530*/  LOP3.LUT P6, RZ, R108, 0xff, RZ, 0xc0, !PT ;  /* 0x000000ff6cff7812 */ /* 0x000fc600078cc0ff */
        /* <DEDUP_REMOVED lines=9> */
.L_x_909:
[----:B0--3--:R-:W0:Y:S02]  /*75d0*/  LDC.64 R92, c[0x0][0x478] ;  /* 0x00011e00ff5c7b82 */ /* 0x009e240000000a00 */
[----:B0-----:R-:W-:-:S04]  /*75e0*/  ISETP.NE.U32.AND P5, PT, R92, RZ, PT ;  /* 0x000000ff5c00720c */ /* 0x001fc80003fa5070 */
[----:B------:R-:W-:-:S13]  /*75f0*/  ISETP.NE.AND.EX P5, PT, R93, RZ, PT, P5 ;  /* 0x000000ff5d00720c */ /* 0x000fda0003fa5350 */
[----:B------:R-:W-:Y:S05]  /*7600*/  @!P5 BRA `(.L_x_912) ;  /* 0x00000004003cd947 */ /* 0x000fea0003800000 */
[----:B------:R-:W-:Y:S01]  /*7610*/  FFMA.FTZ R89, R118, R100, R101 ;  /* 0x0000006476597223 */ /* 0x000fe20000010065 */
[----:B------:R-:W-:-:S03]  /*7620*/  ISETP.GE.U32.AND P6, PT, R108, RZ, PT ;  /* 0x000000ff6c00720c */ /* 0x000fc60003fc6070 */
[----:B------:R-:W-:Y:S01]  /*7630*/  FADD.FTZ R178, R116, -R89 ;  /* 0x8000005974b27221 */ /* 0x000fe20000010000 */
[----:B------:R-:W-:Y:S01]  /*7640*/  ISETP.GE.U32.AND.EX P6, PT, R109, 0x1000000, PT, P6 ;  /* 0x010000006d00780c */ /* 0x000fe20003fc6160 */
[----:B------:R-:W-:Y:S02]  /*7650*/  FFMA.FTZ R89, R141, R100, R101 ;  /* 0x000000648d597223 */ /* 0x000fe40000010065 */
        /* <DEDUP_REMOVED lines=15> */
[----:B------:R-:W-:-:S02]  /*7750*/  F2FP.BF16.F32.PACK_AB R91, R178, R91 ;  /* 0x0000005bb25b723e */ /* 0x000fc400000010ff */
        /* <DEDUP_REMOVED lines=58> */
.L_x_912:
        /* <DEDUP_REMOVED lines=57> */
[----:B------:R-:W-:Y:S01]  /*7e90*/  FFMA.FTZ R101, R135, R100, R101 ;  /* 0x0000006487657223 */ /* 0x000fe20000010065 */
        /* <DEDUP_REMOVED lines=17> */
.L_x_908:
        /* <DEDUP_REMOVED lines=13> */
[----:B------:R-:W-:Y:S02]  /*8080*/  FFMA.FTZ R89, R141, R100, R101 ;  /* 0x000000648d597223 */ /* 0x000fe40000010065 */
[----:B-----5:R-:W-:Y:S01]  /*8090*/  FFMA.FTZ R178, R115, R88, R90 ;  /* 0x0000005873b27223 */ /* 0x020fe2000001005a */
[----:B------:R-:W-:-:S03]  /*80a0*/  SHF.L.U32 R90, R87, 0x10, RZ ;  /* 0x00000010575a7819 */ /* 0x000fc600000006ff */
        /* <DEDUP_REMOVED lines=29> */
[-CC-:B------:R-:W-:Y:S01]  /*8280*/  FFMA.FTZ R90, R144, R100.reuse, R101.reuse ;  /* 0x00000064905a7223 */ /* 0x180fe20000010065 */
[----:B------:R-:W-:Y:S02]  /*8290*/  FFMA.FTZ R100, R142, R100, R101 ;  /* 0x000000648e647223 */ /* 0x000fe40000010065 */
[----:B------:R-:W-:Y:S01]  /*82a0*/  FMUL.FTZ R88, R97, UR13 ;  /* 0x0000000d61587c20 */ /* 0x000fe20008410000 */
[----:B------:R-:W-:Y:S01]  /*82b0*/  FADD.FTZ R90, R145, -R90 ;  /* 0x8000005a915a7221 */ /* 0x000fe20000010000 */
[----:B------:R-:W-:-:S03]  /*82c0*/  FADD.FTZ R100, R143, -R100 ;  /* 0x800000648f647221 */ /* 0x000fc60000010000 */
        /* <DEDUP_REMOVED lines=12> */
[----:B------:R-:W-:Y:S02]  /*8390*/  F2FP.BF16.F32.PACK_AB R90, R172, R99 ;  /* 0x00000063ac5a723e */ /* 0x000fe400000010ff */
[----:B------:R-:W-:Y:S01]  /*83a0*/  F2FP.BF16.F32.PACK_AB R99, R180, R171 ;  /* 0x000000abb463723e */ /* 0x000fe200000010ff */
[----:B------:R-:W-:Y:S01]  /*83b0*/  FMUL.FTZ R88, R96, UR13 ;  /* 0x0000000d60587c20 */ /* 0x000fe20008410000 */
[----:B------:R-:W-:-:S02]  /*83c0*/  F2FP.BF16.F32.PACK_AB R98, R176, R167 ;  /* 0x000000a7b062723e */ /* 0x000fc400000010ff */
[----:B------:R-:W-:Y:S02]  /*83d0*/  F2FP.BF16.F32.PACK_AB R97, R170, R103 ;  /* 0x00000067aa61723e */ /* 0x000fe400000010ff */
[----:B------:R-:W-:Y:S02]  /*83e0*/  FSEL R102, R88, RZ, P6 ;  /* 0x000000ff58667208 */ /* 0x000fe40003000000 */
[----:B------:R-:W-:Y:S02]  /*83f0*/  PRMT R88, R84, 0x7632, R88 ;  /* 0x0000763254587816 */ /* 0x000fe40000000058 */
[----:B------:R-:W-:Y:S02]  /*8400*/  LOP3.LUT P6, RZ, R108, 0xff00, RZ, 0xc0, !PT ;  /* 0x0000ff006cff7812 */ /* 0x000fe400078cc0ff */
[----:B------:R-:W-:-:S05]  /*8410*/  SHF.L.U32 R88, R88, 0x10, RZ ;  /* 0x0000001058587819 */ /* 0x000fca00000006ff */
[----:B------:R-:W-:-:S04]  /*8420*/  FFMA.FTZ R115, R115, R100, R88 ;  /* 0x0000006473737223 */ /* 0x000fc80000010058 */
[----:B------:R-:W-:-:S05]  /*8430*/  FMUL.FTZ R88, R115, UR13 ;  /* 0x0000000d73587c20 */ /* 0x000fca0008410000 */
[----:B------:R-:W-:Y:S02]  /*8440*/  FSEL R101, R88, RZ, P6 ;  /* 0x000000ff58657208 */ /* 0x000fe40003000000 */
[----:B------:R-:W-:Y:S02]  /*8450*/  F2FP.BF16.F32.PACK_AB R88, R115, R96 ;  /* 0x000000607358723e */ /* 0x000fe400000010ff */
[----:B------:R-:W-:Y:S01]  /*8460*/  F2FP.BF16.F32.PACK_AB R96, R101, R102 ;  /* 0x000000666560723e */ /* 0x000fe200000010ff */
[----:B------:R-:W-:Y:S06]  /*8470*/  BRA `(.L_x_911) ;  /* 0x0000000800d47947 */ /* 0x000fec0003800000 */
.L_x_914:
[-C--:B------:R-:W-:Y:S01]  /*8480*/  FFMA.FTZ R97, R141, R100.reuse, R101 ;  /* 0x000000648d617223 */ /* 0x080fe20000010065 */
[----:B------:R-:W-:Y:S02]  /*8490*/  SHF.L.U32 R98, R87, 0x10, RZ ;  /* 0x0000001057627819 */ /* 0x000fe400000006ff */
[----:B------:R-:W-:Y:S01]  /*84a0*/  LOP3.LUT P6, RZ, R109, 0xff0000, RZ, 0xc0, !PT ;  /* 0x00ff00006dff7812 */ /* 0x000fe200078cc0ff */
[----:B------:R-:W-:Y:S01]  /*84b0*/  FADD.FTZ R96, R114, -R97 ;  /* 0x8000006172607221 */ /* 0x000fe20000010000 */
[----:B------:R-:W-:-:S03]  /*84c0*/  FFMA.FTZ R97, R118, R100, R101 ;  /* 0x0000006476617223 */ /* 0x000fc60000010065 */
[----:B-----5:R-:W-:-:S04]  /*84d0*/  FFMA.FTZ R96, R115, R96, R98 ;  /* 0x0000006073607223 */ /* 0x020fc80000010062 */
[----:B------:R-:W-:-:S05]  /*84e0*/  FMUL.FTZ R96, R96, UR13 ;  /* 0x0000000d60607c20 */ /* 0x000fca0008410000 */
[----:B------:R-:W-:Y:S02]  /*84f0*/  FSEL R99, R96, RZ, P6 ;  /* 0x000000ff60637208 */ /* 0x000fe40003000000 */
[----:B------:R-:W-:Y:S02]  /*8500*/  PRMT R96, R87, 0x7632, R96 ;  /* 0x0000763257607816 */ /* 0x000fe40000000060 */
[----:B------:R-:W-:-:S03]  /*8510*/  ISETP.GE.U32.AND P6, PT, R108, RZ, PT ;  /* 0x000000ff6c00720c */ /* 0x000fc60003fc6070 */
[----:B------:R-:W-:Y:S02]  /*8520*/  IMAD.U32 R98, R96, 0x10000, RZ ;  /* 0x0001000060627824 */ /* 0x000fe400078e00ff */
[----:B------:R-:W-:Y:S01]  /*8530*/  FADD.FTZ R96, R116, -R97 ;  /* 0x8000006174607221 */ /* 0x000fe20000010000 */
[----:B------:R-:W-:Y:S01]  /*8540*/  ISETP.GE.U32.AND.EX P6, PT, R109, 0x1000000, PT, P6 ;  /* 0x010000006d00780c */ /* 0x000fe20003fc6160 */
[----:B------:R-:W-:Y:S02]  /*8550*/  FFMA.FTZ R97, R139, R100, R101 ;  /* 0x000000648b617223 */ /* 0x000fe40000010065 */
        /* <DEDUP_REMOVED lines=36> */
[----:B------:R-:W-:Y:S02]  /*87a0*/  PRMT R96, R84, 0x7632, R96 ;  /* 0x0000763254607816 */ /* 0x000fe40000000060 */
[----:B------:R-:W-:Y:S02]  /*87b0*/  LOP3.LUT P6, RZ, R108, 0xff00, RZ, 0xc0, !PT ;  /* 0x0000ff006cff7812 */ /* 0x000fe400078cc0ff */
[----:B------:R-:W-:Y:S02]  /*87c0*/  SHF.L.U32 R96, R96, 0x10, RZ ;  /* 0x0000001060607819 */ /* 0x000fe400000006ff */
[----:B------:R-:W-:-:S03]  /*87d0*/  F2FP.BF16.F32.PACK_AB R97, R102, R97 ;  /* 0x000000616661723e */ /* 0x000fc600000010ff */
[----:B------:R-:W-:Y:S01]  /*87e0*/  FFMA.FTZ R96, R115, R98, R96 ;  /* 0x0000006273607223 */ /* 0x000fe20000010060 */
[----:B------:R-:W-:-:S03]  /*87f0*/  IMAD.U32 R98, R84, 0x10000, RZ ;  /* 0x0001000054627824 */ /* 0x000fc600078e00ff */
[----:B------:R-:W-:-:S05]  /*8800*/  FMUL.FTZ R96, R96, UR13 ;  /* 0x0000000d60607c20 */ /* 0x000fca0008410000 */
[----:B------:R-:W-:Y:S01]  /*8810*/  FSEL R103, R96, RZ, P6 ;  /* 0x000000ff60677208 */ /* 0x000fe20003000000 */
[----:B------:R-:W-:Y:S01]  /*8820*/  FADD.FTZ R96, R136, -R101 ;  /* 0x8000006588607221 */ /* 0x000fe20000010000 */
[----:B------:R-:W-:-:S03]  /*8830*/  LOP3.LUT P6, RZ, R108, 0xff, RZ, 0xc0, !PT ;  /* 0x000000ff6cff7812 */ /* 0x000fc600078cc0ff */
[----:B------:R-:W-:Y:S01]  /*8840*/  FFMA.FTZ R96, R115, R96, R98 ;  /* 0x0000006073607223 */ /* 0x000fe20000010062 */
[----:B------:R-:W-:-:S03]  /*8850*/  F2FP.BF16.F32.PACK_AB R98, R170, R167 ;  /* 0x000000a7aa62723e */ /* 0x000fc600000010ff */
[----:B------:R-:W-:-:S05]  /*8860*/  FMUL.FTZ R96, R96, UR13 ;  /* 0x0000000d60607c20 */ /* 0x000fca0008410000 */
[----:B------:R-:W-:-:S04]  /*8870*/  FSEL R96, R96, RZ, P6 ;  /* 0x000000ff60607208 */ /* 0x000fc80003000000 */
[----:B------:R-:W-:Y:S01]  /*8880*/  F2FP.BF16.F32.PACK_AB R96, R103, R96 ;  /* 0x000000606760723e */ /* 0x000fe200000010ff */
[----:B------:R-:W-:Y:S06]  /*8890*/  BRA `(.L_x_911) ;  /* 0x0000000400cc7947 */ /* 0x000fec0003800000 */
.L_x_913:
        /* <DEDUP_REMOVED lines=52> */
[----:B------:R-:W-:-:S03]  /*8be0*/  F2FP.BF16.F32.PACK_AB R88, R115, R88 ;  /* 0x000000587358723e */ /* 0x000fc600000010ff */
[----:B------:R-:W-:Y:S01]  /*8bf0*/  FSEL R96, R89, RZ, P6 ;  /* 0x000000ff59607208 */ /* 0x000fe20003000000 */
[----:B------:R-:W-:Y:S01]  /*8c00*/  FMUL.FTZ R89, R115, UR13 ;  /* 0x0000000d73597c20 */ /* 0x000fe20008410000 */
[----:B------:R-:W-:-:S04]  /*8c10*/  LOP3.LUT P6, RZ, R108, 0xff00, RZ, 0xc0, !PT ;  /* 0x0000ff006cff7812 */ /* 0x000fc800078cc0ff */
[----:B------:R-:W-:Y:S02]  /*8c20*/  FSEL R101, R89, RZ, P6 ;  /* 0x000000ff59657208 */ /* 0x000fe40003000000 */
[----:B------:R-:W-:Y:S02]  /*8c30*/  F2FP.BF16.F32.PACK_AB R89, R98, R97 ;  /* 0x000000616259723e */ /* 0x000fe400000010ff */
[----:B------:R-:W-:Y:S02]  /*8c40*/  F2FP.BF16.F32.PACK_AB R98, R170, R167 ;  /* 0x000000a7aa62723e */ /* 0x000fe400000010ff */
[----:B------:R-:W-:Y:S02]  /*8c50*/  F2FP.BF16.F32.PACK_AB R97, R103, R102 ;  /* 0x000000666761723e */ /* 0x000fe400000010ff */
[----:B------:R-:W-:Y:S01]  /*8c60*/  F2FP.BF16.F32.PACK_AB R96, R101, R96 ;  /* 0x000000606560723e */ /* 0x000fe200000010ff */
[----:B------:R-:W-:Y:S06]  /*8c70*/  BRA `(.L_x_911) ;  /* 0x0000000000d47947 */ /* 0x000fec0003800000 */
.L_x_915:
[----:B------:R-:W-:Y:S01]  /*8c80*/  FFMA.FTZ R97, R141, R100, R101 ;  /* 0x000000648d617223 */ /* 0x000fe20000010065 */
[----:B------:R-:W-:-:S03]  /*8c90*/  LOP3.LUT P6, RZ, R109, 0xff0000, RZ, 0xc0, !PT ;  /* 0x00ff00006dff7812 */ /* 0x000fc600078cc0ff */
[----:B------:R-:W-:Y:S01]  /*8ca0*/  FADD.FTZ R96, R114, -R97 ;  /* 0x8000006172607221 */ /* 0x000fe20000010000 */
[----:B------:R-:W-:-:S03]  /*8cb0*/  FFMA.FTZ R97, R118, R100, R101 ;  /* 0x0000006476617223 */ /* 0x000fc60000010065 */
        /* <DEDUP_REMOVED lines=48> */
[----:B------:R-:W-:-:S07]  /*8fc0*/  F2FP.BF16.F32.PACK_AB R96, R103, R96 ;  /* 0x000000606760723e */ /* 0x000fce00000010ff */
.L_x_911:
        /* <DEDUP_REMOVED lines=9> */
.L_x_907:
[----:B------:R-:W-:Y:S05]  /*9060*/  BSYNC.RECONVERGENT B0 ;  /* 0x0000000000007941 */ /* 0x000fea0003800200 */
.L_x_906:
[----:B------:R-:W-:Y:S02]  /*9070*/  ISETP.NE.AND P4, PT, R174, RZ, PT ;  /* 0x000000ffae00720c */ /* 0x000fe40003f85270 */
[----:B------:R-:W-:-:S11]  /*9080*/  PLOP3.LUT P3, PT, P3, PT, PT, 0x8, 0x80 ;  /* 0x000000000080781c */ /* 0x000fd60001f6e170 */
[----:B------:R-:W-:Y:S05]  /*9090*/  @!P4 BRA `(.L_x_916) ;  /* 0xffffff740044c947 */ /* 0x000fea000383ffff */
.L_x_879:
        /* <DEDUP_REMOVED lines=30> */
.L_x_917:
        /* <DEDUP_REMOVED lines=16> */
.L_x_3804:


//--------------------- .text._ZN10layer_norm22ln_bwd_finalize_kernelINS_22Kernel_traits_finalizeILj3072Ef13__nv_bfloat16S2_S2_fjLb0ELj1024ELj4ENS_18Kernel_traits_baseILj3072EfS2_S2_S2_fjLj1024EEEEELb0ELb1EEEvNS_9BwdParamsE --------------------------
	.section	.text._ZN10layer_norm22ln_bwd_finalize_kernelINS_22Kernel_traits_finalizeILj3072Ef13__nv_bfloat16S2_S2_fjLb0ELj1024ELj4ENS_18Kernel_traits_baseILj3072EfS2_S2_S2_fjLj1024EEEEELb0ELb1EEEvNS_9BwdParamsE,"ax",@progbits
	.align	128
        .global         _ZN10layer_norm22ln_bwd_finalize_kernelINS_22Kernel_traits_finalizeILj3072Ef13__nv_bfloat16S2_S2_fjLb0ELj1024ELj4ENS_18Kernel_traits_baseILj3072EfS2_S2_S2_fjLj1024EEEEELb0ELb1EEEvNS_9BwdParamsE
        .type           _ZN10layer_norm22ln_bwd_finalize_kernelINS_22Kernel_traits_finalizeILj3072Ef13__nv_bfloat16S2_S2_fjLb0ELj1024ELj4ENS_18Kernel_traits_baseILj3072EfS2_S2_S2_fjLj1024EEEEELb0ELb1EEEvNS_9BwdParamsE,@function
        .size           _ZN10layer_norm22ln_bwd_finalize_kernelINS_22Kernel_traits_finalizeILj3072Ef13__nv_bfloat16S2_S2_fjLb0ELj1024ELj4ENS_18Kernel_traits_baseILj3072EfS2_S2_S2_fjLj1024EEEEELb0ELb1EEEvNS_9BwdParamsE,(.L_x_3805 - _ZN10layer_norm22ln_bwd_finalize_kernelINS_22Kernel_traits_finalizeILj3072Ef13__nv_bfloat16S2_S2_fjLb0ELj1024ELj4ENS_18Kernel_traits_baseILj3072EfS2_S2_S2_fjLj1024EEEEELb0ELb1EEEvNS_9BwdParamsE)
        .other          _ZN10layer_norm22ln_bwd_finalize_kernelINS_22Kernel_traits_finalizeILj3072Ef13__nv_bfloat16S2_S2_fjLb0ELj1024ELj4ENS_18Kernel_traits_baseILj3072EfS2_S2_S2_fjLj1024EEEEELb0ELb1EEEvNS_9BwdParamsE,@"STO_CUDA_ENTRY STV_DEFAULT"
_ZN10layer_norm22ln_bwd_finalize_kernelINS_22Kernel_traits_finalizeILj3072Ef13__nv_bfloat16S2_S2_fjLb0ELj1024ELj4ENS_18Kernel_traits_baseILj3072EfS2_S2_S2_fjLj1024EEEEELb0ELb1EEEvNS_9BwdParamsE:
.text._ZN10layer_norm22ln_bwd_finalize_kernelINS_22Kernel_traits_finalizeILj3072Ef13__nv_bfloat16S2_S2_fjLb0ELj1024ELj4ENS_18Kernel_traits_baseILj3072EfS2_S2_S2_fjLj1024EEEEELb0ELb1EEEvNS_9BwdParamsE:
        /* <DEDUP_REMOVED lines=28> */
[C---:B------:R-:W-:Y:S02]  /*01c0*/  LOP3.LUT R7, R3.reuse, 0x160, RZ, 0xfc, !PT ;  /* 0x0000016003077812 */ /* 0x040fe400078efcff */
        /* <DEDUP_REMOVED lines=10> */
[----:B------:R-:W-:Y:S01]  /*0270*/  LOP3.LUT R21, R3, 0xe0, RZ, 0xfc, !PT ;  /* 0x000000e003157812 */ /* 0x000fe200078efcff */
[-CC-:B0-----:R-:W-:Y:S01]  /*0280*/  IMAD R8, R7, R55.reuse, R0.reuse ;  /* 0x0000003707087224 */ /* 0x181fe200078e0200 */
[----:B------:R-:W-:Y:S01]  /*0290*/  LOP3.LUT R23, R3, 0x40, RZ, 0xfc, !PT ;  /* 0x0000004003177812 */ /* 0x000fe200078efcff */
[-CC-:B------:R-:W-:Y:S01]  /*02a0*/  IMAD R10, R9, R55.reuse, R0.reuse ;  /* 0x00000037090a7224 */ /* 0x180fe200078e0200 */
[----:B------:R-:W-:Y:S01]  /*02b0*/  LOP3.LUT R25, R3, 0x60, RZ, 0xfc, !PT ;  /* 0x0000006003197812 */ /* 0x000fe200078efcff */
[-CC-:B------:R-:W-:Y:S01]  /*02c0*/  IMAD R34, R34, R55.reuse, R0.reuse ;  /* 0x0000003722227224 */ /* 0x180fe200078e0200 */
[----:B------:R-:W-:Y:S01]  /*02d0*/  LOP3.LUT R27, R54, 0xffffff0, RZ, 0xc0, !PT ;  /* 0x0ffffff0361b7812 */ /* 0x000fe200078ec0ff */
[-CC-:B------:R-:W-:Y:S01]  /*02e0*/  IMAD R16, R2, R55.reuse, R0.reuse ;  /* 0x0000003702107224 */ /* 0x180fe200078e0200 */
[----:B------:R-:W-:Y:S01]  /*02f0*/  IADD3 R7, PT, PT, R57, R8, RZ ;  /* 0x0000000839077210 */ /* 0x000fe20007ffe0ff */
[----:B------:R-:W-:-:S02]  /*0300*/  IMAD R4, R4, R55, R0 ;  /* 0x0000003704047224 */ /* 0x000fc400078e0200 */
[----:B------:R-:W-:Y:S02]  /*0310*/  HFMA2 R2, -RZ, RZ, 0, 0 ;  /* 0x00000000ff027431 */ /* 0x000fe400000001ff */
        /* <DEDUP_REMOVED lines=19> */
[----:B------:R-:W-:Y:S01]  /*0450*/  IADD3 R18, PT, PT, R57, R22, RZ ;  /* 0x0000001639127210 */ /* 0x000fe20007ffe0ff */
[----:B------:R-:W-:Y:S01]  /*0460*/  IMAD R0, R3, R55, R0 ;  /* 0x0000003703007224 */ /* 0x000fe200078e0200 */
[----:B------:R-:W-:-:S02]  /*0470*/  IADD3 R13, PT, PT, R57, R24, RZ ;  /* 0x00000018390d7210 */ /* 0x000fc40007ffe0ff */
[C---:B------:R-:W-:Y:S02]  /*0480*/  IADD3 R14, PT, PT, R57.reuse, R26, RZ ;  /* 0x0000001a390e7210 */ /* 0x040fe40007ffe0ff */
[C---:B------:R-:W-:Y:S02]  /*0490*/  IADD3 R15, PT, PT, R57.reuse, R28, RZ ;  /* 0x0000001c390f7210 */ /* 0x040fe40007ffe0ff */
[C---:B------:R-:W-:Y:S02]  /*04a0*/  IADD3 R4, PT, PT, R57.reuse, R30, RZ ;  /* 0x0000001e39047210 */ /* 0x040fe40007ffe0ff */
[C---:B------:R-:W-:Y:S02]  /*04b0*/  IADD3 R17, PT, PT, R57.reuse, R32, RZ ;  /* 0x0000002039117210 */ /* 0x040fe40007ffe0ff */
[----:B------:R-:W-:-:S07]  /*04c0*/  IADD3 R0, PT, PT, R57, R0, RZ ;  /* 0x0000000039007210 */ /* 0x000fce0007ffe0ff */
.L_x_922:
        /* <DEDUP_REMOVED lines=118> */
.L_x_921:
[----:B------:R-:W-:Y:S05]  /*0c30*/  BSYNC.RECONVERGENT B1 ;  /* 0x0000000000017941 */ /* 0x000fea0003800200 */
.L_x_920:
        /* <DEDUP_REMOVED lines=17> */
[----:B------:R-:W-:Y:S01]  /*0d50*/  IMAD.WIDE.U32 R18, R21, 0x4, R6 ;  /* 0x0000000415127825 */ /* 0x000fe200078e0006 */
[----:B------:R0:W3:Y:S03]  /*0d60*/  LDG.E R10, desc[UR6][R14.64] ;  /* 0x000000060e0a7981 */ /* 0x0000e6000c1e1900 */
[--C-:B--2---:R-:W-:Y:S01]  /*0d70*/  IMAD.WIDE.U32 R16, R9, 0x4, R4.reuse ;  /* 0x0000000409107825 */ /* 0x104fe200078e0004 */
[----:B------:R-:W-:Y:S01]  /*0d80*/  LEA R31, R32, R25, 0x5 ;  /* 0x00000019201f7211 */ /* 0x000fe200078e28ff */
[----:B------:R1:W2:Y:S02]  /*0d90*/  LDG.E R9, desc[UR6][R18.64] ;  /* 0x0000000612097981 */ /* 0x0002a4000c1e1900 */
[----:B------:R-:W-:Y:S02]  /*0da0*/  IMAD.WIDE.U32 R20, R21, 0x4, R4 ;  /* 0x0000000415147825 */ /* 0x000fe400078e0004 */
[----:B------:R4:W5:Y:S02]  /*0db0*/  LDG.E R13, desc[UR6][R16.64] ;  /* 0x00000006100d7981 */ /* 0x000964000c1e1900 */
[----:B------:R-:W-:-:S02]  /*0dc0*/  IMAD.WIDE.U32 R22, R25, 0x4, R6 ;  /* 0x0000000419167825 */ /* 0x000fc400078e0006 */
[----:B------:R-:W5:Y:S02]  /*0dd0*/  LDG.E R28, desc[UR6][R20.64] ;  /* 0x00000006141c7981 */ /* 0x000f64000c1e1900 */
[----:B------:R-:W-:Y:S02]  /*0de0*/  IMAD.WIDE.U32 R24, R25, 0x4, R4 ;  /* 0x0000000419187825 */ /* 0x000fe400078e0004 */
[----:B------:R4:W5:Y:S02]  /*0df0*/  LDG.E R12, desc[UR6][R22.64] ;  /* 0x00000006160c7981 */ /* 0x000964000c1e1900 */
[C---:B0-----:R-:W-:Y:S02]  /*0e00*/  IMAD.WIDE.U32 R14, R31.reuse, 0x4, R6 ;  /* 0x000000041f0e7825 */ /* 0x041fe400078e0006 */
[----:B------:R0:W5:Y:S02]  /*0e10*/  LDG.E R30, desc[UR6][R24.64] ;  /* 0x00000006181e7981 */ /* 0x000164000c1e1900 */
[--C-:B-1----:R-:W-:Y:S01]  /*0e20*/  IMAD.WIDE.U32 R18, R31, 0x4, R4.reuse ;  /* 0x000000041f127825 */ /* 0x102fe200078e0004 */
[----:B------:R-:W-:Y:S01]  /*0e30*/  LEA R31, R32, R33, 0x5 ;  /* 0x00000021201f7211 */ /* 0x000fe200078e28ff */
[----:B------:R-:W5:Y:S02]  /*0e40*/  LDG.E R14, desc[UR6][R14.64] ;  /* 0x000000060e0e7981 */ /* 0x000f64000c1e1900 */
[----:B----4-:R-:W-:-:S02]  /*0e50*/  IMAD.WIDE.U32 R16, R33, 0x4, R4 ;  /* 0x0000000421107825 */ /* 0x010fc400078e0004 */
[----:B------:R-:W4:Y:S02]  /*0e60*/  LDG.E R18, desc[UR6][R18.64] ;  /* 0x0000000612127981 */ /* 0x000f24000c1e1900 */
[--C-:B------:R-:W-:Y:S01]  /*0e70*/  IMAD.WIDE.U32 R26, R33, 0x4, R6.reuse ;  /* 0x00000004211a7825 */ /* 0x100fe200078e0006 */
[C---:B------:R-:W-:Y:S01]  /*0e80*/  LEA R33, R32.reuse, R33, 0x6 ;  /* 0x0000002120217211 */ /* 0x040fe200078e30ff */
[----:B------:R-:W4:Y:S02]  /*0e90*/  LDG.E R16, desc[UR6][R16.64] ;  /* 0x0000000610107981 */ /* 0x000f24000c1e1900 */
[C---:B------:R-:W-:Y:S02]  /*0ea0*/  IMAD.WIDE.U32 R22, R31.reuse, 0x4, R6 ;  /* 0x000000041f167825 */ /* 0x040fe400078e0006 */
[----:B------:R1:W4:Y:S02]  /*0eb0*/  LDG.E R11, desc[UR6][R26.64] ;  /* 0x000000061a0b7981 */ /* 0x000324000c1e1900 */
[--C-:B------:R-:W-:Y:S01]  /*0ec0*/  IMAD.WIDE.U32 R20, R31, 0x4, R4.reuse ;  /* 0x000000041f147825 */ /* 0x100fe200078e0004 */
[----:B------:R-:W-:Y:S01]  /*0ed0*/  LEA R31, R32, R33, 0x5 ;  /* 0x00000021201f7211 */ /* 0x000fe200078e28ff */
[----:B------:R-:W4:Y:S02]  /*0ee0*/  LDG.E R22, desc[UR6][R22.64] ;  /* 0x0000000616167981 */ /* 0x000f24000c1e1900 */
[----:B0-----:R-:W-:-:S02]  /*0ef0*/  IMAD.WIDE.U32 R24, R33, 0x4, R4 ;  /* 0x0000000421187825 */ /* 0x001fc400078e0004 */
[----:B------:R-:W4:Y:S02]  /*0f00*/  LDG.E R20, desc[UR6][R20.64] ;  /* 0x0000000614147981 */ /* 0x000f24000c1e1900 */
[--C-:B-1----:R-:W-:Y:S02]  /*0f10*/  IMAD.WIDE.U32 R26, R33, 0x4, R6.reuse ;  /* 0x00000004211a7825 */ /* 0x102fe400078e0006 */
[----:B------:R-:W4:Y:S02]  /*0f20*/  LDG.E R24, desc[UR6][R24.64] ;  /* 0x0000000618187981 */ /* 0x000f24000c1e1900 */
[C---:B------:R-:W-:Y:S02]  /*0f30*/  IMAD.WIDE.U32 R6, R31.reuse, 0x4, R6 ;  /* 0x000000041f067825 */ /* 0x040fe400078e0006 */
[----:B------:R-:W4:Y:S02]  /*0f40*/  LDG.E R26, desc[UR6][R26.64] ;  /* 0x000000061a1a7981 */ /* 0x000f24000c1e1900 */
[----:B------:R-:W-:-:S02]  /*0f50*/  IMAD.WIDE.U32 R4, R31, 0x4, R4 ;  /* 0x000000041f047825 */ /* 0x000fc400078e0004 */
[----:B------:R-:W4:Y:S04]  /*0f60*/  LDG.E R6, desc[UR6][R6.64] ;  /* 0x0000000606067981 */ /* 0x000f28000c1e1900 */
[----:B------:R-:W4:Y:S01]  /*0f70*/  LDG.E R4, desc[UR6][R4.64] ;  /* 0x0000000604047981 */ /* 0x000f22000c1e1900 */
[----:B------:R-:W-:Y:S01]  /*0f80*/  IADD3 R3, PT, PT, R3, 0x100, RZ ;  /* 0x0000010003037810 */ /* 0x000fe20007ffe0ff */
[----:B---3--:R-:W-:-:S04]  /*0f90*/  FADD.FTZ R10, R43, R10 ;  /* 0x0000000a2b0a7221 */ /* 0x008fc80000010000 */
[----:B--2---:R-:W-:Y:S01]  /*0fa0*/  FADD.FTZ R9, R10, R9 ;  /* 0x000000090a097221 */ /* 0x004fe20000010000 */
[----:B-----5:R-:W-:-:S04]  /*0fb0*/  FADD.FTZ R13, R2, R13 ;  /* 0x0000000d020d7221 */ /* 0x020fc80000010000 */
[----:B------:R-:W-:Y:S01]  /*0fc0*/  FADD.FTZ R13, R13, R28 ;  /* 0x0000001c0d0d7221 */ /* 0x000fe20000010000 */
[----:B------:R-:W-:-:S03]  /*0fd0*/  FADD.FTZ R9, R9, R12 ;  /* 0x0000000c09097221 */ /* 0x000fc60000010000 */
[----:B------:R-:W-:Y:S01]  /*0fe0*/  FADD.FTZ R13, R13, R30 ;  /* 0x0000001e0d0d7221 */ /* 0x000fe20000010000 */
[----:B------:R-:W-:-:S03]  /*0ff0*/  FADD.FTZ R14, R9, R14 ;  /* 0x0000000e090e7221 */ /* 0x000fc60000010000 */
[----:B----4-:R-:W-:-:S04]  /*1000*/  FADD.FTZ R13, R13, R18 ;  /* 0x000000120d0d7221 */ /* 0x010fc80000010000 */
        /* <DEDUP_REMOVED lines=8> */
.L_x_924:
[----:B------:R-:W-:Y:S05]  /*1090*/  BSYNC.RECONVERGENT B1 ;  /* 0x0000000000017941 */ /* 0x000fea0003800200 */
.L_x_923:
        /* <DEDUP_REMOVED lines=38> */
.L_x_926:
[----:B------:R-:W-:Y:S05]  /*1300*/  BSYNC.RECONVERGENT B1 ;  /* 0x0000000000017941 */ /* 0x000fea0003800200 */
.L_x_925:
[----:B------:R-:W-:Y:S05]  /*1310*/  @!P1 BRA `(.L_x_919) ;  /* 0x0000000000409947 */ /* 0x000fea0003800000 */
[----:B------:R-:W0:Y:S01]  /*1320*/  LDC R14, c[0x0][0x388] ;  /* 0x0000e200ff0e7b82 */ /* 0x000e220000000800 */
[----:B------:R-:W-:-:S07]  /*1330*/  IADD3 R12, PT, PT, -R54, RZ, RZ ;  /* 0x000000ff360c7210 */ /* 0x000fce0007ffe1ff */
[----:B------:R-:W1:Y:S08]  /*1340*/  LDC.64 R8, c[0x0][0x440] ;  /* 0x00011000ff087b82 */ /* 0x000e700000000a00 */
[----:B------:R-:W2:Y:S01]  /*1350*/  LDC.64 R10, c[0x0][0x448] ;  /* 0x00011200ff0a7b82 */ /* 0x000ea20000000a00 */
[----:B0-----:R-:W-:-:S05]  /*1360*/  IMAD R0, R3, R14, R0 ;  /* 0x0000000e03007224 */ /* 0x001fca00078e0200 */
[----:B------:R-:W-:-:S07]  /*1370*/  IADD3 R3, PT, PT, R57, R0, RZ ;  /* 0x0000000039037210 */ /* 0x000fce0007ffe0ff */
.L_x_927:
        /* <DEDUP_REMOVED lines=10> */
.L_x_919:
[----:B------:R-:W-:Y:S05]  /*1420*/  BSYNC.RECONVERGENT B0 ;  /* 0x0000000000007941 */ /* 0x000fea0003800200 */
.L_x_918:
[----:B------:R-:W0:Y:S01]  /*1430*/  S2R R3, SR_TID.X ;  /* 0x0000000000037919 */ /* 0x000e220000002100 */
[----:B------:R-:W1:Y:S01]  /*1440*/  S2UR UR5, SR_CgaCtaId ;  /* 0x00000000000579c3 */ /* 0x000e620000008800 */
[----:B------:R-:W-:Y:S01]  /*1450*/  UMOV UR4, 0x400 ;  /* 0x0000040000047882 */ /* 0x000fe20000000000 */
[C---:B------:R-:W-:Y:S02]  /*1460*/  SHF.L.U32 R5, R57.reuse, 0x7, RZ ;  /* 0x0000000739057819 */ /* 0x040fe400000006ff */
[C---:B------:R-:W-:Y:S02]  /*1470*/  ISETP.NE.AND P1, PT, R57.reuse, RZ, PT ;  /* 0x000000ff3900720c */ /* 0x040fe40003f25270 */
[----:B------:R-:W-:Y:S01]  /*1480*/  ISETP.GT.U32.AND P0, PT, R57, 0xf, PT ;  /* 0x0000000f3900780c */ /* 0x000fe20003f04070 */
[----:B-1----:R-:W-:Y:S01]  /*1490*/  ULEA UR4, UR5, UR4, 0x18 ;  /* 0x0000000405047291 */ /* 0x002fe2000f8ec0ff */
[----:B0-----:R-:W-:-:S04]  /*14a0*/  SHF.R.U32.HI R12, RZ, 0x5, R3 ;  /* 0x00000005ff0c7819 */ /* 0x001fc80000011603 */
[C-C-:B------:R-:W-:Y:S02]  /*14b0*/  LOP3.LUT R0, R12.reuse, 0x1f, R3.reuse, 0x78, !PT ;  /* 0x0000001f0c007812 */ /* 0x140fe400078e7803 */
[----:B------:R-:W-:Y:S02]  /*14c0*/  ISETP.NE.OR P0, PT, R12, 0x1f, P0 ;  /* 0x0000001f0c00780c */ /* 0x000fe40000705670 */
        /* <DEDUP_REMOVED lines=44> */
[----:B-1----:R-:W-:Y:S04]  /*1790*/  STG.E.64 desc[UR6][R6.64], R4 ;  /* 0x0000000406007986 */ /* 0x002fe8000c101b06 */
[----:B--2---:R-:W-:Y:S01]  /*17a0*/  STG.E.64 desc[UR6][R8.64], R2 ;  /* 0x0000000208007986 */ /* 0x004fe2000c101b06 */
[----:B------:R-:W-:Y:S05]  /*17b0*/  EXIT ;  /* 0x000000000000794d */ /* 0x000fea0003800000 */
.L_x_928:
        /* <DEDUP_REMOVED lines=12> */
.L_x_3805:


//--------------------- .text._ZN10layer_norm40ln_parallel_residual_bwd_finalize_kernelINS_22Kernel_traits_finalizeILj3072Ef13__nv_bfloat16S2_S2_fjLb0ELj1024ELj4ENS_18Kernel_traits_baseILj3072EfS2_S2_S2_fjLj1024EEEEELb1EEEvNS_9BwdParamsE --------------------------
	.section	.text._ZN10layer_norm40ln_parallel_residual_bwd_finalize_kernelINS_22Kernel_traits_finalizeILj3072Ef13__nv_bfloat16S2_S2_fjLb0ELj1024ELj4ENS_18Kernel_traits_baseILj3072EfS2_S2_S2_fjLj1024EEEEELb1EEEvNS_9BwdParamsE,"ax",@progbits
	.align	128
        .global         _ZN10layer_norm40ln_parallel_residual_bwd_finalize_kernelINS_22Kernel_traits_finalizeILj3072Ef13__nv_bfloat16S2_S2_fjLb0ELj1024ELj4ENS_18Kernel_traits_baseILj3072EfS2_S2_S2_fjLj1024EEEEELb1EEEvNS_9BwdParamsE
        .type           _ZN10layer_norm40ln_parallel_residual_bwd_finalize_kernelINS_22Kernel_traits_finalizeILj3072Ef13__nv_bfloat16S2_S2_fjLb0ELj1024ELj4ENS_18Kernel_traits_baseILj3072EfS2_S2_S2_fjLj1024EEEEELb1EEEvNS_9BwdParamsE,@function
        .size           _ZN10layer_norm40ln_parallel_residual_bwd_finalize_kernelINS_22Kernel_traits_finalizeILj3072Ef13__nv_bfloat16S2_S2_fjLb0ELj1024ELj4ENS_18Kernel_traits_baseILj3072EfS2_S2_S2_fjLj1024EEEEELb1EEEvNS_9BwdParamsE,(.L_x_3806 - _ZN10layer_norm40ln_parallel_residual_bwd_finalize_kernelINS_22Kernel_traits_finalizeILj3072Ef13__nv_bfloat16S2_S2_fjLb0ELj1024ELj4ENS_18Kernel_traits_baseILj3072EfS2_S2_S2_fjLj1024EEEEELb1EEEvNS_9BwdParamsE)
        .other          _ZN10layer_norm40ln_parallel_residual_bwd_finalize_kernelINS_22Kernel_traits_finalizeILj3072Ef13__nv_bfloat16S2_S2_fjLb0ELj1024ELj4ENS_18Kernel_traits_baseILj3072EfS2_S2_S2_fjLj1024EEEEELb1EEEvNS_9BwdParamsE,@"STO_CUDA_ENTRY STV_DEFAULT"
_ZN10layer_norm40ln_parallel_residual_bwd_finalize_kernelINS_22Kernel_traits_finalizeILj3072Ef13__nv_bfloat16S2_S2_fjLb0ELj1024ELj4ENS_18Kernel_traits_baseILj3072EfS2_S2_S2_fjLj1024EEEEELb1EEEvNS_9BwdParamsE:
.text._ZN10layer_norm40ln_parallel_residual_bwd_finalize_kernelINS_22Kernel_traits_finalizeILj3072Ef13__nv_bfloat16S2_S2_fjLb0ELj1024ELj4ENS_18Kernel_traits_baseILj3072EfS2_S2_S2_fjLj1024EEEEELb1EEEvNS_9BwdParamsE:
        /* <DEDUP_REMOVED lines=57> */
.L_x_933:
        /* <DEDUP_REMOVED lines=112> */
.L_x_932:
[----:B------:R-:W-:Y:S05]  /*0a90*/  BSYNC.RECONVERGENT B1 ;  /* 0x0000000000017941 */ /* 0x000fea0003800200 */
.L_x_931:
        /* <DEDUP_REMOVED lines=16> */
[----:B-1----:R-:W1:Y:S01]  /*0ba0*/  LDC.64 R14, c[0x0][0x448] ;  /* 0x00011200ff0e7b82 */ /* 0x002e620000000a00 */
[----:B--2---:R-:W-:-:S06]  /*0bb0*/  IMAD.WIDE.U32 R24, R21, 0x4, R16 ;  /* 0x0000000415187825 */ /* 0x004fcc00078e0010 */
[----:B------:R-:W2:Y:S01]  /*0bc0*/  LDG.E R25, desc[UR6][R24.64] ;  /* 0x0000000618197981 */ /* 0x000ea2000c1e1900 */
[----:B-1----:R-:W-:-:S05]  /*0bd0*/  IMAD.WIDE.U32 R28, R21, 0x4, R14 ;  /* 0x00000004151c7825 */ /* 0x002fca00078e000e */
[----:B------:R-:W4:Y:S01]  /*0be0*/  LDG.E R23, desc[UR6][R28.64] ;  /* 0x000000061c177981 */ /* 0x000f22000c1e1900 */
[----:B---3--:R-:W-:Y:S01]  /*0bf0*/  FADD.FTZ R7, R7, R26 ;  /* 0x0000001a07077221 */ /* 0x008fe20000010000 */
[----:B0-----:R-:W-:-:S06]  /*0c00*/  IMAD.WIDE.U32 R26, R21, 0x4, R18 ;  /* 0x00000004151a7825 */ /* 0x001fcc00078e0012 */
[----:B------:R0:W3:Y:S02]  /*0c10*/  LDG.E R26, desc[UR6][R26.64] ;  /* 0x000000061a1a7981 */ /* 0x0000e4000c1e1900 */
[----:B0-----:R-:W-:-:S05]  /*0c20*/  LEA R27, R6, R21, 0x5 ;  /* 0x00000015061b7211 */ /* 0x001fca00078e28ff */
[----:B------:R-:W-:-:S06]  /*0c30*/  IMAD.WIDE.U32 R28, R27, 0x4, R14 ;  /* 0x000000041b1c7825 */ /* 0x000fcc00078e000e */
[----:B------:R-:W5:Y:S01]  /*0c40*/  LDG.E R28, desc[UR6][R28.64] ;  /* 0x000000061c1c7981 */ /* 0x000f62000c1e1900 */
[----:B--2---:R-:W-:Y:S01]  /*0c50*/  FADD.FTZ R10, R10, R25 ;  /* 0x000000190a0a7221 */ /* 0x004fe20000010000 */
[----:B------:R-:W-:-:S04]  /*0c60*/  IMAD.WIDE.U32 R24, R27, 0x4, R12 ;  /* 0x000000041b187825 */ /* 0x000fc800078e000c */
[----:B----4-:R-:W-:Y:S01]  /*0c70*/  FADD.FTZ R23, R22, R23 ;  /* 0x0000001716177221 */ /* 0x010fe20000010000 */
[----:B---3--:R-:W-:Y:S02]  /*0c80*/  FADD.FTZ R22, R20, R26 ;  /* 0x0000001a14167221 */ /* 0x008fe40000010000 */
[----:B------:R-:W2:Y:S01]  /*0c90*/  LDG.E R20, desc[UR6][R24.64] ;  /* 0x0000000618147981 */ /* 0x000ea2000c1e1900 */
[----:B------:R-:W-:Y:S01]  /*0ca0*/  LEA R21, R6, R21, 0x6 ;  /* 0x0000001506157211 */ /* 0x000fe200078e30ff */
[----:B-----5:R-:W-:Y:S01]  /*0cb0*/  FADD.FTZ R23, R23, R28 ;  /* 0x0000001c17177221 */ /* 0x020fe20000010000 */
[----:B------:R-:W-:-:S04]  /*0cc0*/  IMAD.WIDE.U32 R28, R27, 0x4, R16 ;  /* 0x000000041b1c7825 */ /* 0x000fc800078e0010 */
[----:B------:R-:W-:-:S05]  /*0cd0*/  IMAD.WIDE.U32 R26, R27, 0x4, R18 ;  /* 0x000000041b1a7825 */ /* 0x000fca00078e0012 */
[----:B------:R0:W3:Y:S02]  /*0ce0*/  LDG.E R25, desc[UR6][R26.64] ;  /* 0x000000061a197981 */ /* 0x0000e4000c1e1900 */
[----:B0-----:R-:W-:-:S06]  /*0cf0*/  IMAD.WIDE.U32 R26, R21, 0x4, R12 ;  /* 0x00000004151a7825 */ /* 0x001fcc00078e000c */
[----:B------:R-:W4:Y:S01]  /*0d00*/  LDG.E R26, desc[UR6][R26.64] ;  /* 0x000000061a1a7981 */ /* 0x000f22000c1e1900 */
[----:B--2---:R-:W-:-:S03]  /*0d10*/  FADD.FTZ R7, R7, R20 ;  /* 0x0000001407077221 */ /* 0x004fc60000010000 */
[----:B------:R0:W2:Y:S02]  /*0d20*/  LDG.E R20, desc[UR6][R28.64] ;  /* 0x000000061c147981 */ /* 0x0000a4000c1e1900 */
[----:B0-----:R-:W-:-:S04]  /*0d30*/  IMAD.WIDE.U32 R28, R21, 0x4, R14 ;  /* 0x00000004151c7825 */ /* 0x001fc800078e000e */
[----:B---3--:R-:W-:Y:S01]  /*0d40*/  FADD.FTZ R22, R22, R25 ;  /* 0x0000001916167221 */ /* 0x008fe20000010000 */
[----:B------:R-:W-:Y:S02]  /*0d50*/  LEA R25, R6, R21, 0x5 ;  /* 0x0000001506197211 */ /* 0x000fe400078e28ff */
[----:B------:R-:W3:Y:S03]  /*0d60*/  LDG.E R6, desc[UR6][R28.64] ;  /* 0x000000061c067981 */ /* 0x000ee6000c1e1900 */
[----:B------:R-:W-:-:S04]  /*0d70*/  IMAD.WIDE.U32 R12, R25, 0x4, R12 ;  /* 0x00000004190c7825 */ /* 0x000fc800078e000c */
[----:B------:R-:W-:Y:S02]  /*0d80*/  IMAD.WIDE.U32 R14, R25, 0x4, R14 ;  /* 0x00000004190e7825 */ /* 0x000fe400078e000e */
[----:B------:R-:W5:Y:S04]  /*0d90*/  LDG.E R13, desc[UR6][R12.64] ;  /* 0x000000060c0d7981 */ /* 0x000f68000c1e1900 */
[----:B------:R-:W5:Y:S01]  /*0da0*/  LDG.E R15, desc[UR6][R14.64] ;  /* 0x000000060e0f7981 */ /* 0x000f62000c1e1900 */
[----:B--2---:R-:W-:Y:S01]  /*0db0*/  FADD.FTZ R24, R10, R20 ;  /* 0x000000140a187221 */ /* 0x004fe20000010000 */
[----:B----4-:R-:W-:Y:S01]  /*0dc0*/  FADD.FTZ R10, R7, R26 ;  /* 0x0000001a070a7221 */ /* 0x010fe20000010000 */
[----:B------:R-:W-:-:S04]  /*0dd0*/  IMAD.WIDE.U32 R26, R21, 0x4, R16 ;  /* 0x00000004151a7825 */ /* 0x000fc800078e0010 */
[----:B------:R-:W-:Y:S01]  /*0de0*/  IMAD.WIDE.U32 R20, R21, 0x4, R18 ;  /* 0x0000000415147825 */ /* 0x000fe200078e0012 */
[----:B------:R-:W2:Y:S03]  /*0df0*/  LDG.E R7, desc[UR6][R26.64] ;  /* 0x000000061a077981 */ /* 0x000ea6000c1e1900 */
[C---:B------:R-:W-:Y:S02]  /*0e00*/  IMAD.WIDE.U32 R16, R25.reuse, 0x4, R16 ;  /* 0x0000000419107825 */ /* 0x040fe400078e0010 */
[----:B------:R-:W4:Y:S02]  /*0e10*/  LDG.E R21, desc[UR6][R20.64] ;  /* 0x0000000614157981 */ /* 0x000f24000c1e1900 */
[----:B------:R-:W-:Y:S02]  /*0e20*/  IMAD.WIDE.U32 R18, R25, 0x4, R18 ;  /* 0x0000000419127825 */ /* 0x000fe400078e0012 */
[----:B------:R-:W4:Y:S04]  /*0e30*/  LDG.E R17, desc[UR6][R16.64] ;  /* 0x0000000610117981 */ /* 0x000f28000c1e1900 */
[----:B------:R-:W4:Y:S01]  /*0e40*/  LDG.E R18, desc[UR6][R18.64] ;  /* 0x0000000612127981 */ /* 0x000f22000c1e1900 */
[----:B------:R-:W-:Y:S01]  /*0e50*/  IADD3 R8, PT, PT, R8, 0x80, RZ ;  /* 0x0000008008087810 */ /* 0x000fe20007ffe0ff */
[----:B---3--:R-:W-:Y:S01]  /*0e60*/  FADD.FTZ R6, R23, R6 ;  /* 0x0000000617067221 */ /* 0x008fe20000010000 */
[----:B--2---:R-:W-:Y:S01]  /*0e70*/  FADD.FTZ R24, R24, R7 ;  /* 0x0000000718187221 */ /* 0x004fe20000010000 */
[----:B-----5:R-:W-:Y:S01]  /*0e80*/  FADD.FTZ R7, R10, R13 ;  /* 0x0000000d0a077221 */ /* 0x020fe20000010000 */
[----:B----4-:R-:W-:Y:S01]  /*0e90*/  FADD.FTZ R23, R22, R21 ;  /* 0x0000001516177221 */ /* 0x010fe20000010000 */
[----:B------:R-:W-:Y:S01]  /*0ea0*/  FADD.FTZ R22, R6, R15 ;  /* 0x0000000f06167221 */ /* 0x000fe20000010000 */
[----:B------:R-:W-:-:S02]  /*0eb0*/  FADD.FTZ R10, R24, R17 ;  /* 0x00000011180a7221 */ /* 0x000fc40000010000 */
[----:B------:R-:W-:-:S07]  /*0ec0*/  FADD.FTZ R20, R23, R18 ;  /* 0x0000001217147221 */ /* 0x000fce0000010000 */
.L_x_935:
[----:B------:R-:W-:Y:S05]  /*0ed0*/  BSYNC.RECONVERGENT B1 ;  /* 0x0000000000017941 */ /* 0x000fea0003800200 */
.L_x_934:
        /* <DEDUP_REMOVED lines=13> */
[----:B------:R2:W4:Y:S01]  /*0fb0*/  LDG.E R4, desc[UR6][R12.64] ;  /* 0x000000060c047981 */ /* 0x000522000c1e1900 */
[----:B------:R-:W-:-:S06]  /*0fc0*/  IMAD.WIDE.U32 R14, R9, 0x4, R14 ;  /* 0x00000004090e7825 */ /* 0x000fcc00078e000e */
[----:B------:R-:W5:Y:S01]  /*0fd0*/  LDG.E R15, desc[UR6][R14.64] ;  /* 0x000000060e0f7981 */ /* 0x000f62000c1e1900 */
[----:B--2---:R-:W-:-:S04]  /*0fe0*/  IMAD.WIDE.U32 R12, R6, 0x4, R24 ;  /* 0x00000004060c7825 */ /* 0x004fc800078e0018 */
[C---:B---3--:R-:W-:Y:S02]  /*0ff0*/  IMAD.WIDE.U32 R28, R6.reuse, 0x4, R16 ;  /* 0x00000004061c7825 */ /* 0x048fe400078e0010 */
[----:B------:R-:W2:Y:S02]  /*1000*/  LDG.E R13, desc[UR6][R12.64] ;  /* 0x000000060c0d7981 */ /* 0x000ea4000c1e1900 */
[----:B0-----:R-:W-:Y:S02]  /*1010*/  IMAD.WIDE.U32 R26, R6, 0x4, R18 ;  /* 0x00000004061a7825 */ /* 0x001fe400078e0012 */
[----:B------:R-:W3:Y:S02]  /*1020*/  LDG.E R21, desc[UR6][R28.64] ;  /* 0x000000061c157981 */ /* 0x000ee4000c1e1900 */
[C---:B------:R-:W-:Y:S02]  /*1030*/  IMAD.WIDE.U32 R16, R9.reuse, 0x4, R16 ;  /* 0x0000000409107825 */ /* 0x040fe400078e0010 */
[----:B------:R-:W3:Y:S02]  /*1040*/  LDG.E R23, desc[UR6][R26.64] ;  /* 0x000000061a177981 */ /* 0x000ee4000c1e1900 */
[----:B------:R-:W-:-:S02]  /*1050*/  IMAD.WIDE.U32 R18, R9, 0x4, R18 ;  /* 0x0000000409127825 */ /* 0x000fc400078e0012 */
[----:B------:R-:W3:Y:S02]  /*1060*/  LDG.E R16, desc[UR6][R16.64] ;  /* 0x0000000610107981 */ /* 0x000ee4000c1e1900 */
[----:B------:R-:W-:Y:S02]  /*1070*/  IMAD.WIDE.U32 R24, R9, 0x4, R24 ;  /* 0x0000000409187825 */ /* 0x000fe400078e0018 */
[----:B------:R-:W3:Y:S04]  /*1080*/  LDG.E R19, desc[UR6][R18.64] ;  /* 0x0000000612137981 */ /* 0x000ee8000c1e1900 */
[----:B------:R-:W3:Y:S01]  /*1090*/  LDG.E R25, desc[UR6][R24.64] ;  /* 0x0000000618197981 */ /* 0x000ee2000c1e1900 */
[----:B------:R-:W-:Y:S01]  /*10a0*/  IADD3 R8, PT, PT, R8, 0x40, RZ ;  /* 0x0000004008087810 */ /* 0x000fe20007ffe0ff */
[----:B----4-:R-:W-:-:S04]  /*10b0*/  FADD.FTZ R4, R7, R4 ;  /* 0x0000000407047221 */ /* 0x010fc80000010000 */
[----:B-----5:R-:W-:Y:S01]  /*10c0*/  FADD.FTZ R7, R4, R15 ;  /* 0x0000000f04077221 */ /* 0x020fe20000010000 */
[----:B--2---:R-:W-:Y:S01]  /*10d0*/  FADD.FTZ R20, R20, R13 ;  /* 0x0000000d14147221 */ /* 0x004fe20000010000 */
[----:B---3--:R-:W-:Y:S01]  /*10e0*/  FADD.FTZ R21, R22, R21 ;  /* 0x0000001516157221 */ /* 0x008fe20000010000 */
[----:B------:R-:W-:-:S03]  /*10f0*/  FADD.FTZ R10, R10, R23 ;  /* 0x000000170a0a7221 */ /* 0x000fc60000010000 */
[----:B------:R-:W-:Y:S01]  /*1100*/  FADD.FTZ R22, R21, R16 ;  /* 0x0000001015167221 */ /* 0x000fe20000010000 */
[----:B------:R-:W-:Y:S01]  /*1110*/  FADD.FTZ R10, R10, R19 ;  /* 0x000000130a0a7221 */ /* 0x000fe20000010000 */
[----:B------:R-:W-:-:S07]  /*1120*/  FADD.FTZ R20, R20, R25 ;  /* 0x0000001914147221 */ /* 0x000fce0000010000 */
.L_x_937:
[----:B------:R-:W-:Y:S05]  /*1130*/  BSYNC.RECONVERGENT B1 ;  /* 0x0000000000017941 */ /* 0x000fea0003800200 */
.L_x_936:
        /* <DEDUP_REMOVED lines=19> */
.L_x_930:
[----:B------:R-:W-:Y:S05]  /*1270*/  BSYNC.RECONVERGENT B0 ;  /* 0x0000000000007941 */ /* 0x000fea0003800200 */
.L_x_929:
        /* <DEDUP_REMOVED lines=68> */
[----:B------:R-:W-:Y:S01]  /*16c0*/  LEA R20, R5, UR4, 0x3 ;  /* 0x0000000405147c11 */ /* 0x000fe2000f8e18ff */
[----:B------:R-:W1:Y:S01]  /*16d0*/  LDC.64 R16, c[0x0][0x488] ;  /* 0x00012200ff107b82 */ /* 0x000e620000000a00 */
[----:B------:R-:W-:-:S03]  /*16e0*/  SHF.L.U32 R0, R0, 0x4, RZ ;  /* 0x0000000400007819 */ /* 0x000fc600000006ff */
[----:B------:R-:W2:Y:S01]  /*16f0*/  LDS.64 R10, [R20+0x4000] ;  /* 0x00400000140a7984 */ /* 0x000ea20000000a00 */
[----:B------:R-:W-:-:S03]  /*1700*/  LOP3.LUT R0, R0, 0x7ffffff0, RZ, 0xc0, !PT ;  /* 0x7ffffff000007812 */ /* 0x000fc600078ec0ff */
[----:B0-----:R-:W0:Y:S01]  /*1710*/  LDS.64 R8, [R20+0x4080] ;  /* 0x0040800014087984 */ /* 0x001e220000000a00 */
[----:B------:R-:W3:Y:S01]  /*1720*/  LDC.64 R18, c[0x0][0x480] ;  /* 0x00012000ff127b82 */ /* 0x000ee20000000a00 */
[----:B------:R-:W-:Y:S02]  /*1730*/  IADD3 R21, PT, PT, R5, R0, RZ ;  /* 0x0000000005157210 */ /* 0x000fe40007ffe0ff */
[----:B------:R-:W4:Y:S04]  /*1740*/  LDS.64 R6, [R20+0x4100] ;  /* 0x0041000014067984 */ /* 0x000f280000000a00 */
[----:B------:R-:W5:Y:S01]  /*1750*/  LDS.64 R2, [R20+0x4180] ;  /* 0x0041800014027984 */ /* 0x000f620000000a00 */
[----:B------:R-:W2:Y:S01]  /*1760*/  LDC.64 R14, c[0x0][0x498] ;  /* 0x00012600ff0e7b82 */ /* 0x000ea20000000a00 */
[----:B-1----:R-:W-:-:S07]  /*1770*/  IMAD.WIDE.U32 R4, R21, 0x8, R16 ;  /* 0x0000000815047825 */ /* 0x002fce00078e0010 */
[----:B------:R-:W1:Y:S01]  /*1780*/  LDC.64 R12, c[0x0][0x490] ;  /* 0x00012400ff0c7b82 */ /* 0x000e620000000a00 */
[----:B---3--:R-:W-:-:S04]  /*1790*/  IMAD.WIDE.U32 R16, R21, 0x8, R18 ;  /* 0x0000000815107825 */ /* 0x008fc800078e0012 */
[C---:B--2---:R-:W-:Y:S01]  /*17a0*/  IMAD.WIDE.U32 R14, R21.reuse, 0x8, R14 ;  /* 0x00000008150e7825 */ /* 0x044fe200078e000e */
[----:B------:R-:W-:Y:S04]  /*17b0*/  STG.E.64 desc[UR6][R4.64], R10 ;  /* 0x0000000a04007986 */ /* 0x000fe8000c101b06 */
[----:B0-----:R-:W-:Y:S01]  /*17c0*/  STG.E.64 desc[UR6][R16.64], R8 ;  /* 0x0000000810007986 */ /* 0x001fe2000c101b06 */
[----:B-1----:R-:W-:-:S03]  /*17d0*/  IMAD.WIDE.U32 R12, R21, 0x8, R12 ;  /* 0x00000008150c7825 */ /* 0x002fc600078e000c */
[----:B----4-:R-:W-:Y:S04]  /*17e0*/  STG.E.64 desc[UR6][R14.64], R6 ;  /* 0x000000060e007986 */ /* 0x010fe8000c101b06 */
[----:B-----5:R-:W-:Y:S01]  /*17f0*/  STG.E.64 desc[UR6][R12.64], R2 ;  /* 0x000000020c007986 */ /* 0x020fe2000c101b06 */
[----:B------:R-:W-:Y:S05]  /*1800*/  EXIT ;  /* 0x000000000000794d */ /* 0x000fea0003800000 */
.L_x_938:
        /* <DEDUP_REMOVED lines=15> */
.L_x_3806:


//--------------------- .text._ZN10layer_norm31ln_parallel_residual_bwd_kernelINS_13Kernel_traitsIf13__nv_bfloat16S2_S2_fjLj3072ELj1ELj1ELj4ELj16ENS_18Kernel_traits_baseILj3072EfS2_S2_S2_fjLj128EEEEELb1ELb1ELb1EEEvNS_9BwdParamsE --------------------------
	.section	.text._ZN10layer_norm31ln_parallel_residual_bwd_kernelINS_13Kernel_traitsIf13__nv_bfloat16S2_S2_fjLj3072ELj1ELj1ELj4ELj16ENS_18Kernel_traits_baseILj3072EfS2_S2_S2_fjLj128EEEEELb1ELb1ELb1EEEvNS_9BwdParamsE,"ax",@progbits
	.align	128
        .global         _ZN10layer_norm31ln_parallel_residual_bwd_kernelINS_13Kernel_traitsIf13__nv_bfloat16S2_S2_fjLj3072ELj1ELj1ELj4ELj16ENS_18Kernel_traits_baseILj3072EfS2_S2_S2_fjLj128EEEEELb1ELb1ELb1EEEvNS_9BwdParamsE
        .type           _ZN10layer_norm31ln_parallel_residual_bwd_kernelINS_13Kernel_traitsIf13__nv_bfloat16S2_S2_fjLj3072ELj1ELj1ELj4ELj16ENS_18Kernel_traits_baseILj3072EfS2_S2_S2_fjLj128EEEEELb1ELb1ELb1EEEvNS_9BwdParamsE,@function
        .size           _ZN10layer_norm31ln_parallel_residual_bwd_kernelINS_13Kernel_traitsIf13__nv_bfloat16S2_S2_fjLj3072ELj1ELj1ELj4ELj16ENS_18Kernel_traits_baseILj3072EfS2_S2_S2_fjLj128EEEEELb1ELb1ELb1EEEvNS_9BwdParamsE,(.L_x_3807 - _ZN10layer_norm31ln_parallel_residual_bwd_kernelINS_13Kernel_traitsIf13__nv_bfloat16S2_S2_fjLj3072ELj1ELj1ELj4ELj16ENS_18Kernel_traits_baseILj3072EfS2_S2_S2_fjLj128EEEEELb1ELb1ELb1EEEvNS_9BwdParamsE)
        .other          _ZN10layer_norm31ln_parallel_residual_bwd_kernelINS_13Kernel_traitsIf13__nv_bfloat16S2_S2_fjLj3072ELj1ELj1ELj4ELj16ENS_18Kernel_traits_baseILj3072EfS2_S2_S2_fjLj128EEEEELb1ELb1ELb1EEEvNS_9BwdParamsE,@"STO_CUDA_ENTRY STV_DEFAULT"
_ZN10layer_norm31ln_parallel_residual_bwd_kernelINS_13Kernel_traitsIf13__nv_bfloat16S2_S2_fjLj3072ELj1ELj1ELj4ELj16ENS_18Kernel_traits_baseILj3072EfS2_S2_S2_fjLj128EEEEELb1ELb1ELb1EEEvNS_9BwdParamsE:
.text._ZN10layer_norm31ln_parallel_residual_bwd_kernelINS_13Kernel_traitsIf13__nv_bfloat16S2_S2_fjLj3072ELj1ELj1ELj4ELj16ENS_18Kernel_traits_baseILj3072EfS2_S2_S2_fjLj128EEEEELb1ELb1ELb1EEEvNS_9BwdParamsE:
        /* <DEDUP_REMOVED lines=58> */
[----:B------:R-:W-:-:S02]  /*03a0*/  CS2R R80, SRZ ;  /* 0x0000000000507805 */ /* 0x000fc4000001ff00 */
[----:B------:R-:W-:Y:S01]  /*03b0*/  CS2R R78, SRZ ;  /* 0x00000000004e7805 */ /* 0x000fe2000001ff00 */
[----:B------:R-:W1:Y:S01]  /*03c0*/  LDCU UR6, c[0x0][0x408] ;  /* 0x00008100ff0677ac */ /* 0x000e620008000800 */
[----:B------:R0:W5:Y:S01]  /*03d0*/  LDG.E.128 R20, desc[UR8][R2.64+0x10] ;  /* 0x0000100802147981 */ /* 0x000162000c1e1d00 */
[----:B------:R-:W4:Y:S03]  /*03e0*/  LDCU UR11, c[0x0][0x388] ;  /* 0x00007100ff0b77ac */ /* 0x000f260008000800 */
[----:B------:R0:W5:Y:S01]  /*03f0*/  LDG.E.128 R16, desc[UR8][R2.64+0x1000] ;  /* 0x0010000802107981 */ /* 0x000162000c1e1d00 */
[----:B------:R-:W0:Y:S03]  /*0400*/  LDCU UR14, c[0x0][0x400] ;  /* 0x00008000ff0e77ac */ /* 0x000e260008000800 */
[----:B------:R0:W5:Y:S01]  /*0410*/  LDG.E.128 R12, desc[UR8][R2.64+0x1010] ;  /* 0x00101008020c7981 */ /* 0x000162000c1e1d00 */
[----:B------:R-:W0:Y:S03]  /*0420*/  LDCU.64 UR12, c[0x0][0x470] ;  /* 0x00008e00ff0c77ac */ /* 0x000e260008000a00 */
[----:B------:R0:W5:Y:S04]  /*0430*/  LDG.E.128 R8, desc[UR8][R2.64+0x2000] ;  /* 0x0020000802087981 */ /* 0x000168000c1e1d00 */
[----:B------:R0:W5:Y:S01]  /*0440*/  LDG.E.128 R4, desc[UR8][R2.64+0x2010] ;  /* 0x0020100802047981 */ /* 0x000162000c1e1d00 */
[----:B--2---:R-:W-:Y:S01]  /*0450*/  UISETP.NE.U32.AND UP0, UPT, UR4, URZ, UPT ;  /* 0x000000ff0400728c */ /* 0x004fe2000bf05070 */
[----:B------:R-:W-:Y:S01]  /*0460*/  CS2R R76, SRZ ;  /* 0x00000000004c7805 */ /* 0x000fe2000001ff00 */
[----:B---3--:R-:W-:Y:S01]  /*0470*/  UISETP.NE.AND UP1, UPT, UR10, URZ, UPT ;  /* 0x000000ff0a00728c */ /* 0x008fe2000bf25270 */
[----:B------:R-:W-:Y:S01]  /*0480*/  CS2R R74, SRZ ;  /* 0x00000000004a7805 */ /* 0x000fe2000001ff00 */
[----:B------:R-:W-:Y:S01]  /*0490*/  UISETP.NE.AND.EX UP0, UPT, UR5, URZ, UPT, UP0 ;  /* 0x000000ff0500728c */ /* 0x000fe2000bf05300 */
[----:B------:R-:W-:Y:S01]  /*04a0*/  IMAD.MOV.U32 R125, RZ, RZ, RZ ;  /* 0x000000ffff7d7224 */ /* 0x000fe200078e00ff */
[----:B------:R-:W-:Y:S01]  /*04b0*/  MOV R123, UR7 ;  /* 0x00000007007b7c02 */ /* 0x000fe20008000f00 */
[----:B------:R-:W2:Y:S01]  /*04c0*/  LDCU.64 UR4, c[0x0][0x478] ;  /* 0x00008f00ff0477ac */ /* 0x000ea20008000a00 */
[----:B------:R-:W-:-:S02]  /*04d0*/  PLOP3.LUT P4, PT, PT, PT, UP1, 0x80, 0x8 ;  /* 0x000000000008781c */ /* 0x000fc40003f8f018 */
[----:B01--4-:R-:W-:-:S13]  /*04e0*/  PLOP3.LUT P0, PT, PT, PT, UP0, 0x80, 0x8 ;  /* 0x000000000008781c */ /* 0x013fda0003f0f008 */
.L_x_964:
[----:B0-----:R-:W0:Y:S01]  /*04f0*/  LDC.64 R68, c[0x0][0x428] ;  /* 0x00010a00ff447b82 */ /* 0x001e220000000a00 */
[----:B------:R-:W-:-:S05]  /*0500*/  IMAD R0, R123, UR11, RZ ;  /* 0x0000000b7b007c24 */ /* 0x000fca000f8e02ff */
[----:B------:R-:W-:Y:S02]  /*0510*/  SHF.R.S32.HI R49, RZ, 0x1f, R0 ;  /* 0x0000001fff317819 */ /* 0x000fe40000011400 */
[----:B------:R-:W1:Y:S02]  /*0520*/  LDC.64 R64, c[0x0][0x3a8] ;  /* 0x0000ea00ff407b82 */ /* 0x000e640000000a00 */
[----:B------:R-:W-:-:S04]  /*0530*/  LEA.HI R49, R49, R0, RZ, 0x3 ;  /* 0x0000000031317211 */ /* 0x000fc800078f18ff */
[----:B------:R-:W-:Y:S02]  /*0540*/  LEA.HI.SX32 R128, R49, R114, 0x1d ;  /* 0x0000007231807211 */ /* 0x000fe400078feaff */
[----:B------:R-:W3:Y:S02]  /*0550*/  LDC.64 R130, c[0x0][0x3c0] ;  /* 0x0000f000ff827b82 */ /* 0x000ee40000000a00 */
[C---:B------:R-:W-:Y:S01]  /*0560*/  IADD3 R122, PT, PT, R128.reuse, 0x100, RZ ;  /* 0x00000100807a7810 */ /* 0x040fe20007ffe0ff */
[C---:B------:R-:W-:Y:S02]  /*0570*/  VIADD R126, R128.reuse, 0x80 ;  /* 0x00000080807e7836 */ /* 0x040fe40000000000 */
[----:B0-----:R-:W-:-:S03]  /*0580*/  IMAD.WIDE.U32 R52, R128, 0x10, R68 ;  /* 0x0000001080347825 */ /* 0x001fc600078e0044 */
[----:B------:R-:W0:Y:S01]  /*0590*/  LDC.64 R132, c[0x0][0x3c8] ;  /* 0x0000f200ff847b82 */ /* 0x000e220000000a00 */
[----:B------:R-:W-:Y:S02]  /*05a0*/  IMAD.WIDE.U32 R60, R126, 0x10, R68 ;  /* 0x000000107e3c7825 */ /* 0x000fe400078e0044 */
[----:B------:R-:W4:Y:S02]  /*05b0*/  LDG.E.128 R52, desc[UR8][R52.64] ;  /* 0x0000000834347981 */ /* 0x000f24000c1e1d00 */
[--C-:B-1----:R-:W-:Y:S02]  /*05c0*/  IMAD.WIDE.U32 R48, R128, 0x10, R64.reuse ;  /* 0x0000001080307825 */ /* 0x102fe400078e0040 */
[----:B------:R-:W2:Y:S02]  /*05d0*/  LDG.E.128 R60, desc[UR8][R60.64] ;  /* 0x000000083c3c7981 */ /* 0x000ea4000c1e1d00 */
[--C-:B------:R-:W-:Y:S02]  /*05e0*/  IMAD.WIDE.U32 R56, R126, 0x10, R64.reuse ;  /* 0x000000107e387825 */ /* 0x100fe400078e0040 */
[----:B------:R-:W2:Y:S02]  /*05f0*/  LDG.E.128 R48, desc[UR8][R48.64] ;  /* 0x0000000830307981 */ /* 0x000ea4000c1e1d00 */
[----:B------:R-:W-:-:S02]  /*0600*/  IMAD.WIDE.U32 R64, R122, 0x10, R64 ;  /* 0x000000107a407825 */ /* 0x000fc400078e0040 */
[----:B------:R-:W2:Y:S04]  /*0610*/  LDG.E.128 R56, desc[UR8][R56.64] ;  /* 0x0000000838387981 */ /* 0x000ea8000c1e1d00 */
[----:B------:R-:W2:Y:S01]  /*0620*/  LDG.E.128 R64, desc[UR8][R64.64] ;  /* 0x0000000840407981 */ /* 0x000ea2000c1e1d00 */
[----:B---3--:R-:W-:-:S06]  /*0630*/  IMAD.WIDE R130, R123, 0x4, R130 ;  /* 0x000000047b827825 */ /* 0x008fcc00078e0282 */
[----:B------:R1:W3:Y:S01]  /*0640*/  LDG.E R130, desc[UR8][R130.64] ;  /* 0x0000000882827981 */ /* 0x0002e2000c1e1900 */
[----:B0-----:R-:W-:-:S05]  /*0650*/  IMAD.WIDE R132, R123, 0x4, R132 ;  /* 0x000000047b847825 */ /* 0x001fca00078e0284 */
[----:B------:R0:W3:Y:S01]  /*0660*/  LDG.E R127, desc[UR8][R132.64] ;  /* 0x00000008847f7981 */ /* 0x0000e2000c1e1900 */
[----:B------:R-:W-:-:S06]  /*0670*/  IMAD.WIDE.U32 R68, R122, 0x10, R68 ;  /* 0x000000107a447825 */ /* 0x000fcc00078e0044 */
[----:B------:R-:W3:Y:S01]  /*0680*/  LDG.E.128 R68, desc[UR8][R68.64] ;  /* 0x0000000844447981 */ /* 0x000ee2000c1e1d00 */
[----:B------:R-:W-:-:S04]  /*0690*/  ISETP.NE.U32.AND P1, PT, RZ, UR12, PT ;  /* 0x0000000cff007c0c */ /* 0x000fc8000bf25070 */
[----:B------:R-:W-:Y:S01]  /*06a0*/  ISETP.NE.AND.EX P1, PT, RZ, UR13, PT, P1 ;  /* 0x0000000dff007c0c */ /* 0x000fe2000bf25310 */
[----:B------:R-:W3:Y:S01]  /*06b0*/  S2R R185, SR_CgaCtaId ;  /* 0x0000000000b97919 */ /* 0x000ee20000008800 */
[----:B------:R-:W-:Y:S02]  /*06c0*/  LOP3.LUT P2, RZ, R114, 0x1f, RZ, 0xc0, !PT ;  /* 0x0000001f72ff7812 */ /* 0x000fe4000784c0ff */
[C---:B----4-:R-:W-:Y:S02]  /*06d0*/  PRMT R174, R53.reuse, 0x7632, R174 ;  /* 0x0000763235ae7816 */ /* 0x050fe400000000ae */
[----:B-1----:R-:W-:Y:S02]  /*06e0*/  SHF.L.U32 R131, R53, 0x10, RZ ;  /* 0x0000001035837819 */ /* 0x002fe400000006ff */
[C---:B--2---:R-:W-:Y:S01]  /*06f0*/  PRMT R53, R62.reuse, 0x7632, R53 ;  /* 0x000076323e357816 */ /* 0x044fe20000000035 */
[----:B------:R-:W-:Y:S01]  /*0700*/  IMAD.U32 R135, R62, 0x10000, RZ ;  /* 0x000100003e877824 */ /* 0x000fe200078e00ff */
[C---:B------:R-:W-:Y:S01]  /*0710*/  PRMT R176, R54.reuse, 0x7632, R176 ;  /* 0x0000763236b07816 */ /* 0x040fe200000000b0 */
[----:B------:R-:W-:Y:S01]  /*0720*/  IMAD.U32 R137, R54, 0x10000, RZ ;  /* 0x0001000036897824 */ /* 0x000fe200078e00ff */
[----:B------:R-:W-:-:S02]  /*0730*/  PRMT R54, R56, 0x7632, R54 ;  /* 0x0000763238367816 */ /* 0x000fc40000000036 */
[C---:B------:R-:W-:Y:S01]  /*0740*/  PRMT R62, R64.reuse, 0x7632, R62 ;  /* 0x00007632403e7816 */ /* 0x040fe2000000003e */
[----:B------:R-:W-:Y:S01]  /*0750*/  IMAD.U32 R147, R64, 0x10000, RZ ;  /* 0x0001000040937824 */ /* 0x000fe200078e00ff */
[C---:B------:R-:W-:Y:S02]  /*0760*/  PRMT R148, R65.reuse, 0x7632, R148 ;  /* 0x0000763241947816 */ /* 0x040fe40000000094 */
[----:B------:R-:W-:Y:S02]  /*0770*/  SHF.L.U32 R149, R65, 0x10, RZ ;  /* 0x0000001041957819 */ /* 0x000fe400000006ff */
[----:B------:R-:W1:Y:S01]  /*0780*/  @P0 LDC.64 R64, c[0x0][0x438] ;  /* 0x00010e00ff400b82 */ /* 0x000e620000000a00 */
[----:B------:R-:W-:Y:S01]  /*0790*/  IMAD.U32 R158, R56, 0x10000, RZ ;  /* 0x00010000389e7824 */ /* 0x000fe200078e00ff */
[C---:B0-----:R-:W-:Y:S02]  /*07a0*/  PRMT R132, R57.reuse, 0x7632, R132 ;  /* 0x0000763239847816 */ /* 0x041fe40000000084 */
[----:B------:R-:W-:Y:S01]  /*07b0*/  SHF.L.U32 R168, R57, 0x10, RZ ;  /* 0x0000001039a87819 */ /* 0x000fe200000006ff */
[----:B------:R-:W-:-:S03]  /*07c0*/  IMAD.U32 R162, R58, 0x10000, RZ ;  /* 0x000100003aa27824 */ /* 0x000fc600078e00ff */
[----:B------:R-:W0:Y:S01]  /*07d0*/  @P0 LDC.64 R56, c[0x0][0x438] ;  /* 0x00010e00ff380b82 */ /* 0x000e220000000a00 */
[----:B------:R-:W-:Y:S01]  /*07e0*/  PRMT R145, R58, 0x7632, R145 ;  /* 0x000076323a917816 */ /* 0x000fe20000000091 */
[C---:B------:R-:W-:Y:S01]  /*07f0*/  IMAD.U32 R134, R48.reuse, 0x10000, RZ ;  /* 0x0001000030867824 */ /* 0x040fe200078e00ff */
[C---:B------:R-:W-:Y:S02]  /*0800*/  PRMT R146, R59.reuse, 0x7632, R146 ;  /* 0x000076323b927816 */ /* 0x040fe40000000092 */
[----:B------:R-:W-:Y:S02]  /*0810*/  SHF.L.U32 R156, R59, 0x10, RZ ;  /* 0x000000103b9c7819 */ /* 0x000fe400000006ff */
[----:B------:R-:W-:Y:S01]  /*0820*/  PRMT R0, R48, 0x7632, R0 ;  /* 0x0000763230007816 */ /* 0x000fe20000000000 */
[----:B------:R-:W2:Y:S01]  /*0830*/  @P1 LDC.64 R58, c[0x0][0x3b8] ;  /* 0x0000ee00ff3a1b82 */ /* 0x000ea20000000a00 */
[C---:B------:R-:W-:Y:S02]  /*0840*/  PRMT R136, R49.reuse, 0x7632, R136 ;  /* 0x0000763231887816 */ /* 0x040fe40000000088 */
[----:B------:R-:W-:Y:S01]  /*0850*/  SHF.L.U32 R140, R49, 0x10, RZ ;  /* 0x00000010318c7819 */ /* 0x000fe200000006ff */
[C---:B------:R-:W-:Y:S01]  /*0860*/  IMAD.U32 R129, R60.reuse, 0x10000, RZ ;  /* 0x000100003c817824 */ /* 0x040fe200078e00ff */
[----:B------:R-:W-:-:S02]  /*0870*/  PRMT R180, R60, 0x7632, R180 ;  /* 0x000076323cb47816 */ /* 0x000fc400000000b4 */
[C---:B------:R-:W-:Y:S01]  /*0880*/  PRMT R155, R61.reuse, 0x7632, R155 ;  /* 0x000076323d9b7816 */ /* 0x040fe2000000009b */
[----:B------:R-:W4:Y:S01]  /*0890*/  LDC.64 R48, c[0x0][0x3b0] ;  /* 0x0000ec00ff307b82 */ /* 0x000f220000000a00 */
[----:B------:R-:W-:Y:S01]  /*08a0*/  SHF.L.U32 R133, R61, 0x10, RZ ;  /* 0x000000103d857819 */ /* 0x000fe200000006ff */
[C---:B------:R-:W-:Y:S01]  /*08b0*/  IMAD.U32 R154, R66.reuse, 0x10000, RZ ;  /* 0x00010000429a7824 */ /* 0x040fe200078e00ff */
[----:B------:R-:W-:-:S05]  /*08c0*/  PRMT R151, R66, 0x7632, R151 ;  /* 0x0000763242977816 */ /* 0x000fca0000000097 */
[----:B------:R-:W2:Y:S01]  /*08d0*/  @P1 LDC.64 R60, c[0x0][0x3b8] ;  /* 0x0000ee00ff3c1b82 */ /* 0x000ea20000000a00 */
[C---:B------:R-:W-:Y:S02]  /*08e0*/  PRMT R157, R67.reuse, 0x7632, R157 ;  /* 0x00007632439d7816 */ /* 0x040fe4000000009d */
[----:B------:R-:W-:Y:S01]  /*08f0*/  SHF.L.U32 R159, R67, 0x10, RZ ;  /* 0x00000010439f7819 */ /* 0x000fe200000006ff */
[----:B------:R-:W-:-:S04]  /*0900*/  IMAD.U32 R142, R50, 0x10000, RZ ;  /* 0x00010000328e7824 */ /* 0x000fc800078e00ff */
[----:B------:R-:W2:Y:S01]  /*0910*/  @P1 LDC.64 R66, c[0x0][0x3b8] ;  /* 0x0000ee00ff421b82 */ /* 0x000ea20000000a00 */
[----:B------:R-:W-:Y:S02]  /*0920*/  PRMT R141, R50, 0x7632, R141 ;  /* 0x00007632328d7816 */ /* 0x000fe4000000008d */
[C---:B------:R-:W-:Y:S02]  /*0930*/  PRMT R143, R51.reuse, 0x7632, R143 ;  /* 0x00007632338f7816 */ /* 0x040fe4000000008f */
[----:B------:R-:W-:Y:S02]  /*0940*/  SHF.L.U32 R144, R51, 0x10, RZ ;  /* 0x0000001033907819 */ /* 0x000fe400000006ff */
[----:B---3--:R-:W-:Y:S01]  /*0950*/  FSEL R161, R130, RZ, !P4 ;  /* 0x000000ff82a17208 */ /* 0x008fe20006000000 */
[----:B------:R-:W3:Y:S01]  /*0960*/  @P0 LDC.64 R50, c[0x0][0x438] ;  /* 0x00010e00ff320b82 */ /* 0x000ee20000000a00 */
[----:B------:R-:W-:Y:S01]  /*0970*/  SHF.L.U32 R146, R146, 0x10, RZ ;  /* 0x0000001092927819 */ /* 0x000fe200000006ff */
[----:B-1----:R-:W-:Y:S01]  /*0980*/  @P0 IMAD.WIDE.U32 R64, R128, 0x10, R64 ;  /* 0x0000001080400825 */ /* 0x002fe200078e0040 */
[----:B------:R-:W-:-:S03]  /*0990*/  PRMT R172, R52, 0x7632, R172 ;  /* 0x0000763234ac7816 */ /* 0x000fc600000000ac */
[C---:B------:R-:W-:Y:S01]  /*09a0*/  FADD.FTZ R186, -R161.reuse, R144 ;  /* 0x00000090a1ba7221 */ /* 0x040fe20000010100 */
[----:B------:R-:W-:Y:S01]  /*09b0*/  SHF.L.U32 R184, R132, 0x10, RZ ;  /* 0x0000001084b87819 */ /* 0x000fe200000006ff */
[----:B------:R-:W-:Y:S01]  /*09c0*/  IMAD.U32 R52, R52, 0x10000, RZ ;  /* 0x0001000034347824 */ /* 0x000fe200078e00ff */
[----:B------:R-:W-:Y:S01]  /*09d0*/  SHF.L.U32 R136, R136, 0x10, RZ ;  /* 0x0000001088887819 */ /* 0x000fe200000006ff */
[----:B------:R-:W-:Y:S02]  /*09e0*/  IMAD.U32 R0, R0, 0x10000, RZ ;  /* 0x0001000000007824 */ /* 0x000fe400078e00ff */
[C---:B------:R-:W-:Y:S01]  /*09f0*/  FADD.FTZ R132, -R161.reuse, R154 ;  /* 0x0000009aa1847221 */ /* 0x040fe20000010100 */
[----:B------:R-:W-:Y:S01]  /*0a00*/  FADD.FTZ R150, -R161, R134 ;  /* 0x00000086a1967221 */ /* 0x000fe20000010100 */
[----:B------:R-:W-:Y:S02]  /*0a10*/  IMAD.U32 R141, R141, 0x10000, RZ ;  /* 0x000100008d8d7824 */ /* 0x000fe400078e00ff */
[C---:B------:R-:W-:Y:S01]  /*0a20*/  FADD.FTZ R144, -R161.reuse, R147 ;  /* 0x00000093a1907221 */ /* 0x040fe20000010100 */
[C---:B------:R-:W-:Y:S01]  /*0a30*/  FADD.FTZ R154, -R161.reuse, R146 ;  /* 0x00000092a19a7221 */ /* 0x040fe20000010100 */
[----:B0-----:R-:W-:Y:S01]  /*0a40*/  @P0 IMAD.WIDE.U32 R146, R126, 0x10, R56 ;  /* 0x000000107e920825 */ /* 0x001fe200078e0038 */
[----:B------:R0:W3:Y:S03]  /*0a50*/  @P0 LDG.E.128 R28, desc[UR8][R64.64] ;  /* 0x00000008401c0981 */ /* 0x0000e6000c1e1d00 */
[C---:B------:R-:W-:Y:S01]  /*0a60*/  FADD.FTZ R152, -R161.reuse, R0 ;  /* 0x00000000a1987221 */ /* 0x040fe20000010100 */
[----:B------:R-:W-:Y:S01]  /*0a70*/  FADD.FTZ R160, -R161, R140 ;  /* 0x0000008ca1a07221 */ /* 0x000fe20000010100 */
[----:B------:R-:W-:-:S02]  /*0a80*/  IMAD.U32 R172, R172, 0x10000, RZ ;  /* 0x00010000acac7824 */ /* 0x000fc400078e00ff */
[C---:B------:R-:W-:Y:S01]  /*0a90*/  FADD.FTZ R166, -R161.reuse, R136 ;  /* 0x00000088a1a67221 */ /* 0x040fe20000010100 */
[----:B------:R-:W-:Y:S01]  /*0aa0*/  FADD.FTZ R190, -R161, R141 ;  /* 0x0000008da1be7221 */ /* 0x000fe20000010100 */
[----:B------:R-:W-:Y:S01]  /*0ab0*/  FMUL.FTZ R0, R127, R150 ;  /* 0x000000967f007220 */ /* 0x000fe20000410000 */
[----:B------:R-:W-:Y:S01]  /*0ac0*/  FADD.FTZ R136, -R161, R149 ;  /* 0x00000095a1887221 */ /* 0x000fe20000010100 */
[----:B------:R-:W-:Y:S01]  /*0ad0*/  SHF.L.U32 R134, R148, 0x10, RZ ;  /* 0x0000001094867819 */ /* 0x000fe200000006ff */
[----:B----4-:R-:W-:-:S04]  /*0ae0*/  IMAD.WIDE.U32 R56, R122, 0x8, R48 ;  /* 0x000000087a387825 */ /* 0x010fc800078e0030 */
[----:B0----5:R-:W-:Y:S01]  /*0af0*/  FMUL.FTZ R65, R24, R52 ;  /* 0x0000003418417220 */ /* 0x021fe20000410000 */
[----:B------:R0:W5:Y:S01]  /*0b00*/  @P0 LDG.E.128 R32, desc[UR8][R146.64] ;  /* 0x0000000892200981 */ /* 0x000162000c1e1d00 */
[----:B--2---:R-:W-:-:S04]  /*0b10*/  @P1 IMAD.WIDE.U32 R140, R122, 0x8, R58 ;  /* 0x000000087a8c1825 */ /* 0x004fc800078e003a */
[--C-:B------:R-:W-:Y:S01]  /*0b20*/  IMAD.WIDE.U32 R148, R128, 0x8, R48.reuse ;  /* 0x0000000880947825 */ /* 0x100fe200078e0030 */
[----:B------:R-:W-:Y:S01]  /*0b30*/  SHF.L.U32 R157, R157, 0x10, RZ ;  /* 0x000000109d9d7819 */ /* 0x000fe200000006ff */
[----:B------:R1:W5:Y:S02]  /*0b40*/  @P1 LDG.E.64 R2, desc[UR8][R140.64] ;  /* 0x000000088c021981 */ /* 0x000364000c1e1b00 */
[----:B------:R-:W-:-:S04]  /*0b50*/  IMAD.WIDE.U32 R58, R126, 0x8, R48 ;  /* 0x000000087e3a7825 */ /* 0x000fc800078e0030 */
[----:B0-----:R-:W-:Y:S01]  /*0b60*/  FMUL.FTZ R146, R25, R172 ;  /* 0x000000ac19927220 */ /* 0x001fe20000410000 */
[----:B------:R-:W-:Y:S01]  /*0b70*/  FADD.FTZ R49, RZ, R65 ;  /* 0x00000041ff317221 */ /* 0x000fe20000010000 */
[----:B------:R-:W-:Y:S01]  /*0b80*/  FFMA.FTZ R48, R0, R65, RZ ;  /* 0x0000004100307223 */ /* 0x000fe200000100ff */
[----:B------:R-:W-:Y:S02]  /*0b90*/  IMAD.U32 R130, R151, 0x10000, RZ ;  /* 0x0001000097827824 */ /* 0x000fe400078e00ff */
[----:B------:R-:W-:Y:S01]  /*0ba0*/  FMUL.FTZ R151, R127, R152 ;  /* 0x000000987f977220 */ /* 0x000fe20000410000 */
[----:B------:R-:W-:Y:S01]  /*0bb0*/  @P1 IMAD.WIDE.U32 R60, R128, 0x8, R60 ;  /* 0x00000008803c1825 */ /* 0x000fe200078e003c */
[----:B------:R-:W-:-:S03]  /*0bc0*/  SHF.L.U32 R174, R174, 0x10, RZ ;  /* 0x00000010aeae7819 */ /* 0x000fc600000006ff */
[----:B------:R-:W-:Y:S01]  /*0bd0*/  FMUL.FTZ R64, R26, R131 ;  /* 0x000000831a407220 */ /* 0x000fe20000410000 */
[----:B------:R-:W-:Y:S01]  /*0be0*/  FADD.FTZ R49, R49, R146 ;  /* 0x0000009231317221 */ /* 0x000fe20000010000 */
[----:B------:R-:W-:Y:S02]  /*0bf0*/  IMAD.U32 R54, R54, 0x10000, RZ ;  /* 0x0001000036367824 */ /* 0x000fe400078e00ff */
[----:B-1----:R-:W-:Y:S01]  /*0c00*/  FMUL.FTZ R141, R127, R160 ;  /* 0x000000a07f8d7220 */ /* 0x002fe20000410000 */
[----:B------:R-:W-:Y:S01]  /*0c10*/  FFMA.FTZ R48, R151, R146, R48 ;  /* 0x0000009297307223 */ /* 0x000fe20000010030 */
[----:B------:R-:W-:Y:S01]  /*0c20*/  @P1 IMAD.WIDE.U32 R66, R126, 0x8, R66 ;  /* 0x000000087e421825 */ /* 0x000fe200078e0042 */
[----:B------:R-:W5:Y:S03]  /*0c30*/  @P1 LDG.E.64 R138, desc[UR8][R60.64] ;  /* 0x000000083c8a1981 */ /* 0x000f66000c1e1b00 */
[C---:B------:R-:W-:Y:S01]  /*0c40*/  FADD.FTZ R192, -R161.reuse, R54 ;  /* 0x00000036a1c07221 */ /* 0x040fe20000010100 */
[----:B------:R-:W-:Y:S01]  /*0c50*/  FADD.FTZ R54, -R161, R157 ;  /* 0x0000009da1367221 */ /* 0x000fe20000010100 */
[----:B------:R-:W-:Y:S01]  /*0c60*/  FADD.FTZ R49, R49, R64 ;  /* 0x0000004031317221 */ /* 0x000fe20000010000 */
[----:B------:R-:W-:Y:S01]  /*0c70*/  FADD.FTZ R182, -R161, R142 ;  /* 0x0000008ea1b67221 */ /* 0x000fe20000010100 */
[----:B------:R-:W-:Y:S01]  /*0c80*/  FMUL.FTZ R157, R127, R166 ;  /* 0x000000a67f9d7220 */ /* 0x000fe20000410000 */
[----:B------:R-:W-:Y:S01]  /*0c90*/  FFMA.FTZ R48, R141, R64, R48 ;  /* 0x000000408d307223 */ /* 0x000fe20000010030 */
[----:B------:R0:W5:Y:S04]  /*0ca0*/  @P1 LDG.E.64 R72, desc[UR8][R66.64] ;  /* 0x0000000842481981 */ /* 0x000168000c1e1b00 */
[----:B------:R1:W5:Y:S01]  /*0cb0*/  LDG.E.64 R60, desc[UR8][R148.64] ;  /* 0x00000008943c7981 */ /* 0x000362000c1e1b00 */
[----:B---3--:R-:W-:-:S04]  /*0cc0*/  @P0 IMAD.WIDE.U32 R50, R122, 0x10, R50 ;  /* 0x000000107a320825 */ /* 0x008fc800078e0032 */
[----:B------:R-:W-:Y:S01]  /*0cd0*/  FMUL.FTZ R147, R127, R182 ;  /* 0x000000b67f937220 */ /* 0x000fe20000410000 */
[----:B------:R-:W-:Y:S01]  /*0ce0*/  PRMT R170, R55, 0x7632, R170 ;  /* 0x0000763237aa7816 */ /* 0x000fe200000000aa */
[----:B------:R-:W-:Y:S02]  /*0cf0*/  IMAD.U32 R176, R176, 0x10000, RZ ;  /* 0x00010000b0b07824 */ /* 0x000fe400078e00ff */
[----:B0-----:R-:W-:Y:S01]  /*0d00*/  FMUL.FTZ R66, R20, R137 ;  /* 0x0000008914427220 */ /* 0x001fe20000410000 */
[----:B------:R-:W-:Y:S01]  /*0d10*/  SHF.L.U32 R143, R143, 0x10, RZ ;  /* 0x000000108f8f7819 */ /* 0x000fe200000006ff */
[----:B------:R0:W2:Y:S01]  /*0d20*/  @P0 LDG.E.128 R36, desc[UR8][R50.64] ;  /* 0x0000000832240981 */ /* 0x0000a2000c1e1d00 */
[----:B-1----:R-:W-:Y:S01]  /*0d30*/  FMUL.FTZ R148, R27, R174 ;  /* 0x000000ae1b947220 */ /* 0x002fe20000410000 */
[----:B------:R-:W-:Y:S01]  /*0d40*/  SHF.L.U32 R55, R55, 0x10, RZ ;  /* 0x0000001037377819 */ /* 0x000fe200000006ff */
[----:B------:R-:W-:Y:S01]  /*0d50*/  FADD.FTZ R158, -R161, R158 ;  /* 0x0000009ea19e7221 */ /* 0x000fe20000010100 */
[----:B------:R-:W-:Y:S01]  /*0d60*/  PRMT R194, R68, 0x7632, R194 ;  /* 0x0000763244c27816 */ /* 0x000fe200000000c2 */
[----:B------:R-:W-:Y:S01]  /*0d70*/  FADD.FTZ R49, R49, R148 ;  /* 0x0000009431317221 */ /* 0x000fe20000010000 */
[----:B------:R-:W-:Y:S01]  /*0d80*/  FFMA.FTZ R48, R157, R148, R48 ;  /* 0x000000949d307223 */ /* 0x000fe20000010030 */
[----:B------:R-:W-:Y:S01]  /*0d90*/  FMUL.FTZ R150, R21, R176 ;  /* 0x000000b015967220 */ /* 0x000fe20000410000 */
[----:B------:R-:W-:Y:S01]  /*0da0*/  FMUL.FTZ R166, R127, R190 ;  /* 0x000000be7fa67220 */ /* 0x000fe20000410000 */
[----:B------:R-:W-:Y:S01]  /*0db0*/  FADD.FTZ R49, R49, R66 ;  /* 0x0000004231317221 */ /* 0x000fe20000010000 */
[----:B0-----:R-:W-:Y:S01]  /*0dc0*/  FFMA.FTZ R51, R147, R66, R48 ;  /* 0x0000004293337223 */ /* 0x001fe20000010030 */
[----:B------:R-:W-:Y:S01]  /*0dd0*/  SHF.L.U32 R170, R170, 0x10, RZ ;  /* 0x00000010aaaa7819 */ /* 0x000fe200000006ff */
[----:B------:R-:W-:Y:S01]  /*0de0*/  FMUL.FTZ R67, R22, R55 ;  /* 0x0000003716437220 */ /* 0x000fe20000410000 */
[----:B------:R-:W-:Y:S01]  /*0df0*/  FADD.FTZ R48, R49, R150 ;  /* 0x0000009631307221 */ /* 0x000fe20000010000 */
[----:B------:R-:W-:Y:S01]  /*0e00*/  FADD.FTZ R178, -R161, R143 ;  /* 0x0000008fa1b27221 */ /* 0x000fe20000010100 */
[----:B------:R-:W-:Y:S01]  /*0e10*/  FMUL.FTZ R149, R127, R186 ;  /* 0x000000ba7f957220 */ /* 0x000fe20000410000 */
[----:B------:R-:W-:Y:S01]  /*0e20*/  FFMA.FTZ R50, R166, R150, R51 ;  /* 0x00000096a6327223 */ /* 0x000fe20000010033 */
[----:B------:R-:W-:Y:S01]  /*0e30*/  FMUL.FTZ R152, R23, R170 ;  /* 0x000000aa17987220 */ /* 0x000fe20000410000 */
[----:B------:R-:W-:Y:S01]  /*0e40*/  FADD.FTZ R49, R48, R67 ;  /* 0x0000004330317221 */ /* 0x000fe20000010000 */
[----:B------:R-:W-:Y:S01]  /*0e50*/  FMUL.FTZ R178, R127, R178 ;  /* 0x000000b27fb27220 */ /* 0x000fe20000410000 */
[----:B------:R-:W-:Y:S01]  /*0e60*/  FFMA.FTZ R51, R149, R67, R50 ;  /* 0x0000004395337223 */ /* 0x000fe20000010032 */
[----:B------:R-:W-:Y:S01]  /*0e70*/  IMAD.U32 R143, R68, 0x10000, RZ ;  /* 0x00010000448f7824 */ /* 0x000fe200078e00ff */
[----:B------:R-:W-:Y:S01]  /*0e80*/  SHF.L.U32 R182, R155, 0x10, RZ ;  /* 0x000000109bb67819 */ /* 0x000fe200000006ff */
[----:B------:R-:W-:-:S02]  /*0e90*/  IMAD.U32 R180, R180, 0x10000, RZ ;  /* 0x00010000b4b47824 */ /* 0x000fc400078e00ff */
[----:B------:R-:W-:Y:S01]  /*0ea0*/  FMUL.FTZ R68, R16, R129 ;  /* 0x0000008110447220 */ /* 0x000fe20000410000 */
[----:B------:R-:W-:Y:S01]  /*0eb0*/  FADD.FTZ R49, R49, R152 ;  /* 0x0000009831317221 */ /* 0x000fe20000010000 */
[----:B------:R-:W-:Y:S01]  /*0ec0*/  FMUL.FTZ R155, R127, R158 ;  /* 0x0000009e7f9b7220 */ /* 0x000fe20000410000 */
[----:B------:R-:W-:Y:S01]  /*0ed0*/  FFMA.FTZ R48, R178, R152, R51 ;  /* 0x00000098b2307223 */ /* 0x000fe20000010033 */
[----:B------:R-:W-:Y:S02]  /*0ee0*/  IMAD.U32 R145, R145, 0x10000, RZ ;  /* 0x0001000091917824 */ /* 0x000fe400078e00ff */
[----:B------:R-:W-:Y:S01]  /*0ef0*/  FMUL.FTZ R158, R17, R180 ;  /* 0x000000b4119e7220 */ /* 0x000fe20000410000 */
[----:B------:R-:W-:Y:S01]  /*0f00*/  FADD.FTZ R49, R49, R68 ;  /* 0x0000004431317221 */ /* 0x000fe20000010000 */
[----:B------:R-:W-:Y:S01]  /*0f10*/  FADD.FTZ R168, -R161, R168 ;  /* 0x000000a8a1a87221 */ /* 0x000fe20000010100 */
[----:B------:R-:W-:Y:S01]  /*0f20*/  FMUL.FTZ R160, R127, R192 ;  /* 0x000000c07fa07220 */ /* 0x000fe20000410000 */
[----:B------:R-:W-:Y:S01]  /*0f30*/  FFMA.FTZ R51, R155, R68, R48 ;  /* 0x000000449b337223 */ /* 0x000fe20000010030 */
[----:B------:R-:W-:Y:S01]  /*0f40*/  FADD.FTZ R164, -R161, R145 ;  /* 0x00000091a1a47221 */ /* 0x000fe20000010100 */
[----:B------:R-:W-:Y:S01]  /*0f50*/  IMAD.U32 R142, R62, 0x10000, RZ ;  /* 0x000100003e8e7824 */ /* 0x000fe200078e00ff */
[C---:B------:R-:W-:Y:S01]  /*0f60*/  PRMT R198, R70.reuse, 0x7632, R198 ;  /* 0x0000763246c67816 */ /* 0x040fe200000000c6 */
[----:B------:R-:W-:-:S02]  /*0f70*/  IMAD.U32 R145, R70, 0x10000, RZ ;  /* 0x0001000046917824 */ /* 0x000fc400078e00ff */
[----:B------:R-:W-:Y:S01]  /*0f80*/  FADD.FTZ R62, -R161, R159 ;  /* 0x0000009fa13e7221 */ /* 0x000fe20000010100 */
[----:B------:R-:W-:Y:S01]  /*0f90*/  FMUL.FTZ R70, R18, R133 ;  /* 0x0000008512467220 */ /* 0x000fe20000410000 */
[----:B------:R-:W-:Y:S01]  /*0fa0*/  FADD.FTZ R49, R49, R158 ;  /* 0x0000009e31317221 */ /* 0x000fe20000010000 */
[----:B------:R-:W-:Y:S01]  /*0fb0*/  FADD.FTZ R184, -R161, R184 ;  /* 0x000000b8a1b87221 */ /* 0x000fe20000010100 */
[----:B------:R-:W-:Y:S01]  /*0fc0*/  FMUL.FTZ R159, R127, R168 ;  /* 0x000000a87f9f7220 */ /* 0x000fe20000410000 */
[----:B------:R-:W-:Y:S01]  /*0fd0*/  FFMA.FTZ R48, R160, R158, R51 ;  /* 0x0000009ea0307223 */ /* 0x000fe20000010033 */
[C---:B------:R-:W-:Y:S01]  /*0fe0*/  FADD.FTZ R162, -R161.reuse, R162 ;  /* 0x000000a2a1a27221 */ /* 0x040fe20000010100 */
[C---:B------:R-:W-:Y:S01]  /*0ff0*/  FADD.FTZ R156, -R161.reuse, R156 ;  /* 0x0000009ca19c7221 */ /* 0x040fe20000010100 */
[C---:B------:R-:W-:Y:S01]  /*1000*/  FADD.FTZ R142, -R161.reuse, R142 ;  /* 0x0000008ea18e7221 */ /* 0x040fe20000010100 */
[C---:B------:R-:W-:Y:S01]  /*1010*/  FADD.FTZ R134, -R161.reuse, R134 ;  /* 0x00000086a1867221 */ /* 0x040fe20000010100 */
[----:B------:R-:W-:Y:S01]  /*1020*/  FADD.FTZ R130, -R161, R130 ;  /* 0x00000082a1827221 */ /* 0x000fe20000010100 */
[----:B------:R-:W-:Y:S01]  /*1030*/  FMUL.FTZ R161, R19, R182 ;  /* 0x000000b613a17220 */ /* 0x000fe20000410000 */
[----:B------:R-:W-:Y:S01]  /*1040*/  FADD.FTZ R50, R49, R70 ;  /* 0x0000004631327221 */ /* 0x000fe20000010000 */
[----:B------:R-:W-:Y:S01]  /*1050*/  FMUL.FTZ R168, R127, R184 ;  /* 0x000000b87fa87220 */ /* 0x000fe20000410000 */
[----:B------:R-:W-:Y:S01]  /*1060*/  FFMA.FTZ R49, R159, R70, R48 ;  /* 0x000000469f317223 */ /* 0x000fe20000010030 */
[----:B------:R-:W-:-:S02]  /*1070*/  IMAD.U32 R188, R53, 0x10000, RZ ;  /* 0x0001000035bc7824 */ /* 0x000fc400078e00ff */
        /* <DEDUP_REMOVED lines=25> */
[----:B------:R-:W-:Y:S01]  /*1210*/  FADD.FTZ R49, R51, R154 ;  /* 0x0000009a33317221 */ /* 0x000fe20000010000 */
[----:B------:R-:W-:Y:S01]  /*1220*/  SHF.L.U32 R69, R69, 0x10, RZ ;  /* 0x0000001045457819 */ /* 0x000fe200000006ff */
[----:B------:R-:W-:Y:S01]  /*1230*/  FMUL.FTZ R144, R9, R194 ;  /* 0x000000c209907220 */ /* 0x000fe20000410000 */
[----:B------:R-:W-:Y:S01]  /*1240*/  FMUL.FTZ R142, R127, R142 ;  /* 0x0000008e7f8e7220 */ /* 0x000fe20000410000 */
        /* <DEDUP_REMOVED lines=15> */
[----:B------:R-:W-:Y:S01]  /*1340*/  PRMT R200, R71, 0x7632, R200 ;  /* 0x0000763247c87816 */ /* 0x000fe200000000c8 */
[----:B------:R-:W-:Y:S01]  /*1350*/  FMUL.FTZ R132, R5, R198 ;  /* 0x000000c605847220 */ /* 0x000fe20000410000 */
[----:B------:R-:W-:Y:S01]  /*1360*/  SHF.L.U32 R71, R71, 0x10, RZ ;  /* 0x0000001047477819 */ /* 0x000fe200000006ff */
        /* <DEDUP_REMOVED lines=16> */
[----:B------:R-:W5:Y:S04]  /*1470*/  LDG.E.64 R58, desc[UR8][R58.64] ;  /* 0x000000083a3a7981 */ /* 0x000f68000c1e1b00 */
[----:B------:R-:W0:Y:S04]  /*1480*/  SHFL.DOWN PT, R51, R48, 0x10, 0x1f ;  /* 0x0a001f0030337f89 */ /* 0x000e2800000e0000 */
[----:B------:R-:W1:Y:S04]  /*1490*/  SHFL.DOWN PT, R50, R49, 0x10, 0x1f ;  /* 0x0a001f0031327f89 */ /* 0x000e6800000e0000 */
[----:B------:R-:W5:Y:S01]  /*14a0*/  LDG.E.64 R56, desc[UR8][R56.64] ;  /* 0x0000000838387981 */ /* 0x000f62000c1e1b00 */
        /* <DEDUP_REMOVED lines=13> */
[----:B------:R-:W-:Y:S02]  /*1580*/  PLOP3.LUT P0, PT, PT, PT, PT, 0x80, 0x8 ;  /* 0x000000000008781c */ /* 0x000fe40003f0f070 */
[----:B------:R-:W-:Y:S02]  /*1590*/  @!P2 PLOP3.LUT P0, PT, P3, PT, PT, 0x80, 0x8 ;  /* 0x000000000008a81c */ /* 0x000fe40001f0f070 */
[----:B------:R-:W-:Y:S01]  /*15a0*/  LEA R130, R185, R130, 0x18 ;  /* 0x00000082b9827211 */ /* 0x000fe200078ec0ff */
[----:B0-----:R-:W-:Y:S01]  /*15b0*/  FADD.FTZ R48, R183, R48 ;  /* 0x00000030b7307221 */ /* 0x001fe20000010000 */
[----:B-1----:R-:W-:-:S04]  /*15c0*/  FADD.FTZ R49, R62, R49 ;  /* 0x000000313e317221 */ /* 0x002fc80000010000 */
[----:B------:R-:W0:Y:S04]  /*15d0*/  SHFL.DOWN PT, R51, R48, 0x1, 0x1f ;  /* 0x08201f0030337f89 */ /* 0x000e2800000e0000 */
[----:B------:R-:W1:Y:S01]  /*15e0*/  SHFL.DOWN PT, R50, R49, 0x1, 0x1f ;  /* 0x08201f0031327f89 */ /* 0x000e6200000e0000 */
[----:B------:R-:W-:-:S05]  /*15f0*/  VIADD R62, R130, 0x3020 ;  /* 0x00003020823e7836 */ /* 0x000fca0000000000 */
[----:B------:R-:W-:Y:S01]  /*1600*/  @!P2 MOV R53, R62 ;  /* 0x0000003e0035a202 */ /* 0x000fe20000000f00 */
[----:B------:R-:W-:-:S04]  /*1610*/  @!P0 VIADD R53, R130, 0x3000 ;  /* 0x0000300082358836 */ /* 0x000fc80000000000 */
[----:B------:R-:W-:-:S05]  /*1620*/  @!P2 IMAD.MOV.U32 R185, RZ, RZ, R53 ;  /* 0x000000ffffb9a224 */ /* 0x000fca00078e0035 */
[----:B------:R-:W-:Y:S01]  /*1630*/  @!P2 LEA R54, R124, R185, 0x3 ;  /* 0x000000b97c36a211 */ /* 0x000fe200078e18ff */
[----:B0-----:R-:W-:Y:S01]  /*1640*/  FADD.FTZ R52, R48, R51 ;  /* 0x0000003330347221 */ /* 0x001fe20000010000 */
[----:B-1----:R-:W-:-:S05]  /*1650*/  FADD.FTZ R53, R49, R50 ;  /* 0x0000003231357221 */ /* 0x002fca0000010000 */
[----:B------:R-:W-:Y:S01]  /*1660*/  @!P2 STS.64 [R54], R52 ;  /* 0x000000343600a388 */ /* 0x000fe20000000a00 */
[C---:B------:R-:W-:Y:S01]  /*1670*/  @!P3 IADD3 R62, PT, PT, R130.reuse, 0x3000, RZ ;  /* 0x00003000823eb810 */ /* 0x040fe20007ffe0ff */
[----:B------:R-:W-:Y:S01]  /*1680*/  BAR.SYNC.DEFER_BLOCKING 0x0 ;  /* 0x0000000000007b1d */ /* 0x000fe20000010000 */
[C---:B------:R-:W-:Y:S02]  /*1690*/  IADD3 R183, PT, PT, R130.reuse, 0x3030, RZ ;  /* 0x0000303082b77810 */ /* 0x040fe40007ffe0ff */
[----:B------:R-:W-:Y:S01]  /*16a0*/  @!P3 IADD3 R183, PT, PT, R130, 0x3010, RZ ;  /* 0x0000301082b7b810 */ /* 0x000fe20007ffe0ff */
[----:B------:R-:W-:Y:S01]  /*16b0*/  FADD.FTZ R96, R55, R96 ;  /* 0x0000006037607221 */ /* 0x000fe20000010000 */
[----:B------:R-:W-:Y:S01]  /*16c0*/  FFMA.FTZ R76, R149, R55, R76 ;  /* 0x00000037954c7223 */ /* 0x000fe2000001004c */
[----:B------:R0:W1:Y:S04]  /*16d0*/  LDS.128 R48, [R62] ;  /* 0x000000003e307984 */ /* 0x0000680000000c00 */
[----:B------:R-:W3:Y:S01]  /*16e0*/  LDS.128 R52, [R183] ;  /* 0x00000000b7347984 */ /* 0x000ee20000000c00 */
[----:B------:R-:W-:Y:S01]  /*16f0*/  FADD.FTZ R104, R63, R104 ;  /* 0x000000683f687221 */ /* 0x000fe20000010000 */
[----:B------:R-:W-:-:S02]  /*1700*/  FFMA.FTZ R84, R169, R63, R84 ;  /* 0x0000003fa9547223 */ /* 0x000fc40000010054 */
[----:B0-----:R-:W0:Y:S01]  /*1710*/  LDC.64 R62, c[0x0][0x380] ;  /* 0x0000e000ff3e7b82 */ /* 0x001e220000000a00 */
[----:B------:R-:W-:Y:S01]  /*1720*/  FADD.FTZ R108, R69, R108 ;  /* 0x0000006c456c7221 */ /* 0x000fe20000010000 */
[----:B------:R-:W-:Y:S01]  /*1730*/  FFMA.FTZ R88, R167, R69, R88 ;  /* 0x00000045a7587223 */ /* 0x000fe20000010058 */
[----:B------:R-:W-:-:S04]  /*1740*/  UISETP.NE.U32.AND UP0, UPT, UR12, URZ, UPT ;  /* 0x000000ff0c00728c */ /* 0x000fc8000bf05070 */
[----:B------:R-:W-:Y:S01]  /*1750*/  UISETP.NE.AND.EX UP0, UPT, UR13, URZ, UPT, UP0 ;  /* 0x000000ff0d00728c */ /* 0x000fe2000bf05300 */
[----:B------:R-:W-:Y:S01]  /*1760*/  ISETP.NE.AND P4, PT, RZ, UR10, PT ;  /* 0x0000000aff007c0c */ /* 0x000fe2000bf85270 */
[----:B------:R-:W-:Y:S01]  /*1770*/  FADD.FTZ R94, R137, R94 ;  /* 0x0000005e895e7221 */ /* 0x000fe20000010000 */
[----:B------:R-:W-:Y:S01]  /*1780*/  FFMA.FTZ R74, R147, R137, R74 ;  /* 0x00000089934a7223 */ /* 0x000fe2000001004a */
[----:B------:R-:W-:Y:S01]  /*1790*/  FADD.FTZ R97, R170, R97 ;  /* 0x00000061aa617221 */ /* 0x000fe20000010000 */
[----:B------:R-:W-:Y:S01]  /*17a0*/  FFMA.FTZ R77, R178, R170, R77 ;  /* 0x000000aab24d7223 */ /* 0x000fe2000001004d */
[----:B-1----:R-:W-:Y:S01]  /*17b0*/  FADD.FTZ R69, RZ, R48 ;  /* 0x00000030ff457221 */ /* 0x002fe20000010000 */
[----:B------:R-:W-:-:S03]  /*17c0*/  FADD.FTZ R48, RZ, R49 ;  /* 0x00000031ff307221 */ /* 0x000fc60000010000 */
[----:B------:R-:W-:Y:S01]  /*17d0*/  FADD.FTZ R69, R50, R69 ;  /* 0x0000004532457221 */ /* 0x000fe20000010000 */
[----:B------:R-:W-:-:S03]  /*17e0*/  FADD.FTZ R48, R51, R48 ;  /* 0x0000003033307221 */ /* 0x000fc60000010000 */
[----:B---3--:R-:W-:Y:S01]  /*17f0*/  FADD.FTZ R69, R69, R52 ;  /* 0x0000003445457221 */ /* 0x008fe20000010000 */
[----:B------:R-:W-:-:S03]  /*1800*/  FADD.FTZ R48, R48, R53 ;  /* 0x0000003530307221 */ /* 0x000fc60000010000 */
[----:B------:R-:W-:Y:S01]  /*1810*/  FADD.FTZ R54, R54, R69 ;  /* 0x0000004536367221 */ /* 0x000fe20000010000 */
[----:B0-----:R-:W-:Y:S01]  /*1820*/  IADD3 R123, PT, PT, R123, R62, RZ ;  /* 0x0000003e7b7b7210 */ /* 0x001fe20007ffe0ff */
[----:B------:R-:W-:Y:S02]  /*1830*/  FADD.FTZ R55, R55, R48 ;  /* 0x0000003037377221 */ /* 0x000fe40000010000 */
        /* <DEDUP_REMOVED lines=39> */
[----:B------:R-:W-:-:S02]  /*1ab0*/  PRMT R49, R31, 0x7632, R49 ;  /* 0x000076321f317816 */ /* 0x000fc40000000031 */
        /* <DEDUP_REMOVED lines=32> */
[----:B-----5:R-:W-:Y:S01]  /*1cc0*/  ISETP.GE.U32.AND P0, PT, R60, RZ, PT ;  /* 0x000000ff3c00720c */ /* 0x020fe20003f06070 */
        /* <DEDUP_REMOVED lines=41> */
.L_x_942:
        /* <DEDUP_REMOVED lines=10> */
[----:B------:R-:W-:Y:S01]  /*2000*/  FADD.FTZ R150, R150, -R41 ;  /* 0x8000002996967221 */ /* 0x000fe20000010000 */
[C---:B------:R-:W-:Y:S01]  /*2010*/  FMUL.FTZ R49, R127.reuse, R40 ;  /* 0x000000287f317220 */ /* 0x040fe20000410000 */
[----:B------:R-:W-:Y:S01]  /*2020*/  FMUL.FTZ R41, R152, UR6 ;  /* 0x0000000698297c20 */ /* 0x000fe20008410000 */
[----:B------:R-:W-:Y:S01]  /*2030*/  FMUL.FTZ R42, R127, R66 ;  /* 0x000000427f2a7220 */ /* 0x000fe20000410000 */
[----:B------:R-:W-:Y:S01]  /*2040*/  ISETP.GE.U32.AND.EX P0, PT, R61, 0x1000000, PT, P0 ;  /* 0x010000003d00780c */ /* 0x000fe20003f06100 */
[----:B------:R-:W-:Y:S01]  /*2050*/  FADD.FTZ R64, R64, -R141 ;  /* 0x8000008d40407221 */ /* 0x000fe20000010000 */
[-CC-:B------:R-:W-:Y:S01]  /*2060*/  FFMA.FTZ R151, R151, R170.reuse, R183.reuse ;  /* 0x000000aa97977223 */ /* 0x180fe200000100b7 */
[-CC-:B------:R-:W-:Y:S01]  /*2070*/  FFMA.FTZ R157, R157, R170.reuse, R183.reuse ;  /* 0x000000aa9d9d7223 */ /* 0x180fe200000100b7 */
[----:B------:R-:W-:Y:S01]  /*2080*/  FFMA.FTZ R0, R0, R170, R183 ;  /* 0x000000aa00007223 */ /* 0x000fe200000100b7 */
[----:B------:R-:W-:Y:S01]  /*2090*/  FMUL.FTZ R40, R49, UR6 ;  /* 0x0000000631287c20 */ /* 0x000fe20008410000 */
[----:B------:R-:W-:Y:S01]  /*20a0*/  FMUL.FTZ R43, R42, UR6 ;  /* 0x000000062a2b7c20 */ /* 0x000fe20008410000 */
[----:B------:R-:W-:Y:S01]  /*20b0*/  LOP3.LUT P2, RZ, R61, 0xff0000, RZ, 0xc0, !PT ;  /* 0x00ff00003dff7812 */ /* 0x000fe2000784c0ff */
[----:B------:R-:W-:Y:S01]  /*20c0*/  FMUL.FTZ R51, R127, R150 ;  /* 0x000000967f337220 */ /* 0x000fe20000410000 */
[----:B------:R-:W-:Y:S01]  /*20d0*/  LOP3.LUT P6, RZ, R61, 0xff, RZ, 0xc0, !PT ;  /* 0x000000ff3dff7812 */ /* 0x000fe200078cc0ff */
[----:B------:R-:W-:Y:S01]  /*20e0*/  FADD.FTZ R148, R148, -R157 ;  /* 0x8000009d94947221 */ /* 0x000fe20000010000 */
[----:B------:R-:W-:Y:S01]  /*20f0*/  FSEL R62, R41, RZ, P0 ;  /* 0x000000ff293e7208 */ /* 0x000fe20000000000 */
[----:B------:R-:W-:Y:S01]  /*2100*/  FMUL.FTZ R41, R127, R64 ;  /* 0x000000407f297220 */ /* 0x000fe20000410000 */
[----:B------:R-:W-:Y:S01]  /*2110*/  FADD.FTZ R0, R65, -R0 ;  /* 0x8000000041007221 */ /* 0x000fe20000010000 */
[----:B------:R-:W-:Y:S01]  /*2120*/  FADD.FTZ R146, R146, -R151 ;  /* 0x8000009792927221 */ /* 0x000fe20000010000 */
[----:B------:R-:W-:Y:S01]  /*2130*/  LOP3.LUT P0, RZ, R61, 0xff00, RZ, 0xc0, !PT ;  /* 0x0000ff003dff7812 */ /* 0x000fe2000780c0ff */
[----:B------:R-:W-:Y:S01]  /*2140*/  FMUL.FTZ R48, R51, UR6 ;  /* 0x0000000633307c20 */ /* 0x000fe20008410000 */
[----:B------:R-:W-:Y:S01]  /*2150*/  FSEL R61, R40, RZ, P2 ;  /* 0x000000ff283d7208 */ /* 0x000fe20001000000 */
[----:B------:R-:W-:Y:S01]  /*2160*/  FMUL.FTZ R40, R41, UR6 ;  /* 0x0000000629287c20 */ /* 0x000fe20008410000 */
[----:B------:R-:W-:Y:S01]  /*2170*/  FSEL R54, R43, RZ, P6 ;  /* 0x000000ff2b367208 */ /* 0x000fe20003000000 */
[C---:B------:R-:W-:Y:S01]  /*2180*/  FMUL.FTZ R148, R127.reuse, R148 ;  /* 0x000000947f947220 */ /* 0x040fe20000410000 */
[----:B------:R-:W-:Y:S01]  /*2190*/  F2FP.BF16.F32.PACK_AB R43, R152, R49 ;  /* 0x00000031982b723e */ /* 0x000fe200000010ff */
[C---:B------:R-:W-:Y:S01]  /*21a0*/  FMUL.FTZ R0, R127.reuse, R0 ;  /* 0x000000007f007220 */ /* 0x040fe20000410000 */
[----:B------:R-:W-:Y:S01]  /*21b0*/  LOP3.LUT P2, RZ, R60, 0xff0000, RZ, 0xc0, !PT ;  /* 0x00ff00003cff7812 */ /* 0x000fe2000784c0ff */
[----:B------:R-:W-:Y:S01]  /*21c0*/  FMUL.FTZ R49, R127, R146 ;  /* 0x000000927f317220 */ /* 0x000fe20000410000 */
[----:B------:R-:W-:Y:S01]  /*21d0*/  FSEL R55, R48, RZ, P0 ;  /* 0x000000ff30377208 */ /* 0x000fe20000000000 */
[----:B------:R-:W-:Y:S01]  /*21e0*/  FMUL.FTZ R48, R0, UR6 ;  /* 0x0000000600307c20 */ /* 0x000fe20008410000 */
[----:B------:R-:W-:Y:S01]  /*21f0*/  F2FP.BF16.F32.PACK_AB R42, R51, R42 ;  /* 0x0000002a332a723e */ /* 0x000fe200000010ff */
[----:B------:R-:W-:Y:S01]  /*2200*/  FMUL.FTZ R51, R148, UR6 ;  /* 0x0000000694337c20 */ /* 0x000fe20008410000 */
[----:B------:R-:W-:Y:S01]  /*2210*/  FSEL R52, R40, RZ, P2 ;  /* 0x000000ff28347208 */ /* 0x000fe20001000000 */
        /* <DEDUP_REMOVED lines=14> */
.L_x_941:
[----:B------:R-:W-:-:S04]  /*2300*/  UISETP.NE.U32.AND UP0, UPT, UR4, URZ, UPT ;  /* 0x000000ff0400728c */ /* 0x000fc8000bf05070 */
[----:B------:R-:W-:-:S09]  /*2310*/  UISETP.NE.AND.EX UP0, UPT, UR5, URZ, UPT, UP0 ;  /* 0x000000ff0500728c */ /* 0x000fd2000bf05300 */
[----:B------:R-:W-:Y:S05]  /*2320*/  BRA.U UP0, `(.L_x_944) ;  /* 0x0000000100f87547 */ /* 0x000fea000b800000 */
[-CC-:B------:R-:W-:Y:S01]  /*2330*/  FFMA.FTZ R52, R149, R170.reuse, R183.reuse ;  /* 0x000000aa95347223 */ /* 0x180fe200000100b7 */
[-CC-:B------:R-:W-:Y:S01]  /*2340*/  FFMA.FTZ R55, R178, R170.reuse, R183.reuse ;  /* 0x000000aab2377223 */ /* 0x180fe200000100b7 */
[-C--:B------:R-:W-:Y:S01]  /*2350*/  FFMA.FTZ R53, R166, R170.reuse, R183 ;  /* 0x000000aaa6357223 */ /* 0x080fe200000100b7 */
[----:B------:R-:W-:Y:S02]  /*2360*/  IMAD.U32 R62, R49, 0x10000, RZ ;  /* 0x00010000313e7824 */ /* 0x000fe400078e00ff */
[----:B------:R-:W-:Y:S01]  /*2370*/  FADD.FTZ R67, R67, -R52 ;  /* 0x8000003443437221 */ /* 0x000fe20000010000 */
[----:B------:R-:W-:Y:S01]  /*2380*/  FADD.FTZ R55, R152, -R55 ;  /* 0x8000003798377221 */ /* 0x000fe20000010000 */
[-CC-:B------:R-:W-:Y:S01]  /*2390*/  FFMA.FTZ R52, R0, R170.reuse, R183.reuse ;  /* 0x000000aa00347223 */ /* 0x180fe200000100b7 */
[----:B------:R-:W-:Y:S01]  /*23a0*/  SHF.L.U32 R50, R50, 0x10, RZ ;  /* 0x0000001032327819 */ /* 0x000fe200000006ff */
[-C--:B------:R-:W-:Y:S01]  /*23b0*/  FFMA.FTZ R157, R157, R170.reuse, R183 ;  /* 0x000000aa9d9d7223 */ /* 0x080fe200000100b7 */
[----:B------:R-:W-:Y:S01]  /*23c0*/  SHF.L.U32 R54, R31, 0x10, RZ ;  /* 0x000000101f367819 */ /* 0x000fe200000006ff */
[----:B------:R-:W-:Y:S01]  /*23d0*/  FADD.FTZ R53, R150, -R53 ;  /* 0x8000003596357221 */ /* 0x000fe20000010000 */
[-CC-:B------:R-:W-:Y:S01]  /*23e0*/  FFMA.FTZ R141, R141, R170.reuse, R183.reuse ;  /* 0x000000aa8d8d7223 */ /* 0x180fe200000100b7 */
[----:B------:R-:W-:Y:S01]  /*23f0*/  FFMA.FTZ R147, R147, R170, R183 ;  /* 0x000000aa93937223 */ /* 0x000fe200000100b7 */
[----:B------:R-:W-:Y:S01]  /*2400*/  FFMA.FTZ R62, R127, R55, R62 ;  /* 0x000000377f3e7223 */ /* 0x000fe2000001003e */
[----:B------:R-:W-:Y:S01]  /*2410*/  SHF.L.U32 R0, R51, 0x10, RZ ;  /* 0x0000001033007819 */ /* 0x000fe200000006ff */
[----:B------:R-:W-:Y:S01]  /*2420*/  FADD.FTZ R65, R65, -R52 ;  /* 0x8000003441417221 */ /* 0x000fe20000010000 */
[----:B-----5:R-:W-:Y:S01]  /*2430*/  ISETP.GE.U32.AND P0, PT, R60, RZ, PT ;  /* 0x000000ff3c00720c */ /* 0x020fe20003f06070 */
[----:B------:R-:W-:Y:S01]  /*2440*/  FADD.FTZ R157, R148, -R157 ;  /* 0x8000009d949d7221 */ /* 0x000fe20000010000 */
[C---:B------:R-:W-:Y:S01]  /*2450*/  FFMA.FTZ R53, R127.reuse, R53, R50 ;  /* 0x000000357f357223 */ /* 0x040fe20000010032 */
[----:B------:R-:W-:Y:S01]  /*2460*/  SHF.L.U32 R52, R30, 0x10, RZ ;  /* 0x000000101e347819 */ /* 0x000fe200000006ff */
[----:B------:R-:W-:Y:S01]  /*2470*/  FFMA.FTZ R54, R127, R67, R54 ;  /* 0x000000437f367223 */ /* 0x000fe20000010036 */
[----:B------:R-:W-:Y:S01]  /*2480*/  FADD.FTZ R141, R64, -R141 ;  /* 0x8000008d408d7221 */ /* 0x000fe20000010000 */
[----:B------:R-:W-:Y:S01]  /*2490*/  FADD.FTZ R147, R66, -R147 ;  /* 0x8000009342937221 */ /* 0x000fe20000010000 */
[----:B------:R-:W-:-:S02]  /*24a0*/  IMAD.U32 R50, R29, 0x10000, RZ ;  /* 0x000100001d327824 */ /* 0x000fc400078e00ff */
[----:B------:R-:W-:Y:S01]  /*24b0*/  FFMA.FTZ R151, R151, R170, R183 ;  /* 0x000000aa97977223 */ /* 0x000fe200000100b7 */
[----:B------:R-:W-:Y:S01]  /*24c0*/  FMUL.FTZ R62, R62, UR6 ;  /* 0x000000063e3e7c20 */ /* 0x000fe20008410000 */
[----:B------:R-:W-:Y:S01]  /*24d0*/  ISETP.GE.U32.AND.EX P0, PT, R61, 0x1000000, PT, P0 ;  /* 0x010000003d00780c */ /* 0x000fe20003f06100 */
[C---:B------:R-:W-:Y:S01]  /*24e0*/  FFMA.FTZ R51, R127.reuse, R157, R0 ;  /* 0x0000009d7f337223 */ /* 0x040fe20000010000 */
[----:B------:R-:W-:Y:S01]  /*24f0*/  FMUL.FTZ R54, R54, UR6 ;  /* 0x0000000636367c20 */ /* 0x000fe20008410000 */
[----:B------:R-:W-:Y:S01]  /*2500*/  SHF.L.U32 R0, R28, 0x10, RZ ;  /* 0x000000101c007819 */ /* 0x000fe200000006ff */
[C---:B------:R-:W-:Y:S01]  /*2510*/  FFMA.FTZ R52, R127.reuse, R147, R52 ;  /* 0x000000937f347223 */ /* 0x040fe20000010034 */
[----:B------:R-:W-:Y:S01]  /*2520*/  FFMA.FTZ R50, R127, R141, R50 ;  /* 0x0000008d7f327223 */ /* 0x000fe20000010032 */
[C---:B------:R-:W-:Y:S01]  /*2530*/  LOP3.LUT P2, RZ, R61.reuse, 0xff0000, RZ, 0xc0, !PT ;  /* 0x00ff00003dff7812 */ /* 0x040fe2000784c0ff */
[----:B------:R-:W-:Y:S01]  /*2540*/  FADD.FTZ R151, R146, -R151 ;  /* 0x8000009792977221 */ /* 0x000fe20000010000 */
[----:B------:R-:W-:Y:S01]  /*2550*/  IMAD.U32 R48, R48, 0x10000, RZ ;  /* 0x0001000030307824 */ /* 0x000fe200078e00ff */
[----:B------:R-:W-:Y:S01]  /*2560*/  FSEL R62, R62, RZ, P0 ;  /* 0x000000ff3e3e7208 */ /* 0x000fe20000000000 */
[----:B------:R-:W-:Y:S01]  /*2570*/  FMUL.FTZ R52, R52, UR6 ;  /* 0x0000000634347c20 */ /* 0x000fe20008410000 */
[----:B------:R-:W-:Y:S01]  /*2580*/  LOP3.LUT P6, RZ, R61, 0xff, RZ, 0xc0, !PT ;  /* 0x000000ff3dff7812 */ /* 0x000fe200078cc0ff */
[----:B------:R-:W-:Y:S01]  /*2590*/  FMUL.FTZ R53, R53, UR6 ;  /* 0x0000000635357c20 */ /* 0x000fe20008410000 */
[----:B------:R-:W-:Y:S01]  /*25a0*/  LOP3.LUT P0, RZ, R61, 0xff00, RZ, 0xc0, !PT ;  /* 0x0000ff003dff7812 */ /* 0x000fe2000780c0ff */
[----:B------:R-:W-:Y:S01]  /*25b0*/  FMUL.FTZ R50, R50, UR6 ;  /* 0x0000000632327c20 */ /* 0x000fe20008410000 */
[----:B------:R-:W-:Y:S01]  /*25c0*/  FSEL R61, R54, RZ, P2 ;  /* 0x000000ff363d7208 */ /* 0x000fe20001000000 */
        /* <DEDUP_REMOVED lines=20> */
.L_x_944:
[-CC-:B------:R-:W-:Y:S01]  /*2710*/  FFMA.FTZ R43, R178, R170.reuse, R183.reuse ;  /* 0x000000aab22b7223 */ /* 0x180fe200000100b7 */
[-CC-:B------:R-:W-:Y:S01]  /*2720*/  FFMA.FTZ R41, R166, R170.reuse, R183.reuse ;  /* 0x000000aaa6297223 */ /* 0x180fe200000100b7 */
[-C--:B------:R-:W-:Y:S01]  /*2730*/  FFMA.FTZ R141, R141, R170.reuse, R183 ;  /* 0x000000aa8d8d7223 */ /* 0x080fe200000100b7 */
[----:B------:R-:W-:Y:S02]  /*2740*/  IMAD.U32 R55, R49, 0x10000, RZ ;  /* 0x0001000031377824 */ /* 0x000fe400078e00ff */
[----:B------:R-:W-:Y:S01]  /*2750*/  FADD.FTZ R152, R152, -R43 ;  /* 0x8000002b98987221 */ /* 0x000fe20000010000 */
[----:B------:R-:W-:Y:S01]  /*2760*/  FFMA.FTZ R147, R147, R170, R183 ;  /* 0x000000aa93937223 */ /* 0x000fe200000100b7 */
[----:B------:R-:W-:Y:S01]  /*2770*/  FADD.FTZ R150, R150, -R41 ;  /* 0x8000002996967221 */ /* 0x000fe20000010000 */
[----:B------:R-:W-:Y:S01]  /*2780*/  FADD.FTZ R64, R64, -R141 ;  /* 0x8000008d40407221 */ /* 0x000fe20000010000 */
[----:B------:R-:W-:Y:S02]  /*2790*/  IMAD.U32 R41, R29, 0x10000, RZ ;  /* 0x000100001d297824 */ /* 0x000fe400078e00ff */
[----:B------:R-:W-:Y:S01]  /*27a0*/  FFMA.FTZ R63, R127, R152, R55 ;  /* 0x000000987f3f7223 */ /* 0x000fe20000010037 */
[----:B------:R-:W-:Y:S01]  /*27b0*/  FFMA.FTZ R40, R149, R170, R183 ;  /* 0x000000aa95287223 */ /* 0x000fe200000100b7 */
[----:B------:R-:W-:Y:S01]  /*27c0*/  SHF.L.U32 R43, R30, 0x10, RZ ;  /* 0x000000101e2b7819 */ /* 0x000fe200000006ff */
[----:B------:R-:W-:Y:S01]  /*27d0*/  FADD.FTZ R66, R66, -R147 ;  /* 0x8000009342427221 */ /* 0x000fe20000010000 */
[----:B-----5:R-:W-:Y:S01]  /*27e0*/  ISETP.GE.U32.AND P0, PT, R60, RZ, PT ;  /* 0x000000ff3c00720c */ /* 0x020fe20003f06070 */
[----:B------:R-:W-:Y:S01]  /*27f0*/  FFMA.FTZ R64, R127, R64, R41 ;  /* 0x000000407f407223 */ /* 0x000fe20000010029 */
[----:B------:R-:W-:Y:S01]  /*2800*/  SHF.L.U32 R50, R50, 0x10, RZ ;  /* 0x0000001032327819 */ /* 0x000fe200000006ff */
[----:B------:R-:W-:Y:S01]  /*2810*/  FMUL.FTZ R41, R63, UR6 ;  /* 0x000000063f297c20 */ /* 0x000fe20008410000 */
[----:B------:R-:W-:Y:S01]  /*2820*/  SHF.L.U32 R49, R31, 0x10, RZ ;  /* 0x000000101f317819 */ /* 0x000fe200000006ff */
[----:B------:R-:W-:Y:S01]  /*2830*/  FADD.FTZ R40, R67, -R40 ;  /* 0x8000002843287221 */ /* 0x000fe20000010000 */
[----:B------:R-:W-:Y:S01]  /*2840*/  ISETP.GE.U32.AND.EX P0, PT, R61, 0x1000000, PT, P0 ;  /* 0x010000003d00780c */ /* 0x000fe20003f06100 */
[C---:B------:R-:W-:Y:S01]  /*2850*/  FFMA.FTZ R42, R127.reuse, R66, R43 ;  /* 0x000000427f2a7223 */ /* 0x040fe2000001002b */
[C---:B------:R-:W-:Y:S01]  /*2860*/  FFMA.FTZ R53, R127.reuse, R150, R50 ;  /* 0x000000967f357223 */ /* 0x040fe20000010032 */
[----:B------:R-:W-:Y:S01]  /*2870*/  FFMA.FTZ R50, R127, R40, R49 ;  /* 0x000000287f327223 */ /* 0x000fe20000010031 */
[----:B------:R-:W-:Y:S01]  /*2880*/  FSEL R62, R41, RZ, P0 ;  /* 0x000000ff293e7208 */ /* 0x000fe20000000000 */
[----:B------:R-:W-:Y:S01]  /*2890*/  FMUL.FTZ R41, R42, UR6 ;  /* 0x000000062a297c20 */ /* 0x000fe20008410000 */
[-CC-:B------:R-:W-:Y:S01]  /*28a0*/  FFMA.FTZ R157, R157, R170.reuse, R183.reuse ;  /* 0x000000aa9d9d7223 */ /* 0x180fe200000100b7 */
[----:B------:R-:W-:Y:S01]  /*28b0*/  LOP3.LUT P2, RZ, R61, 0xff, RZ, 0xc0, !PT ;  /* 0x000000ff3dff7812 */ /* 0x000fe2000784c0ff */
[-CC-:B------:R-:W-:Y:S01]  /*28c0*/  FFMA.FTZ R151, R151, R170.reuse, R183.reuse ;  /* 0x000000aa97977223 */ /* 0x180fe200000100b7 */
[----:B------:R-:W-:Y:S01]  /*28d0*/  FFMA.FTZ R0, R0, R170, R183 ;  /* 0x000000aa00007223 */ /* 0x000fe200000100b7 */
[----:B------:R-:W-:Y:S01]  /*28e0*/  FMUL.FTZ R40, R50, UR6 ;  /* 0x0000000632287c20 */ /* 0x000fe20008410000 */
[----:B------:R-:W-:Y:S01]  /*28f0*/  SHF.L.U32 R51, R51, 0x10, RZ ;  /* 0x0000001033337819 */ /* 0x000fe200000006ff */
[----:B------:R-:W-:Y:S01]  /*2900*/  FADD.FTZ R148, R148, -R157 ;  /* 0x8000009d94947221 */ /* 0x000fe20000010000 */
[----:B------:R-:W-:Y:S01]  /*2910*/  LOP3.LUT P6, RZ, R61, 0xff0000, RZ, 0xc0, !PT ;  /* 0x00ff00003dff7812 */ /* 0x000fe200078cc0ff */
[----:B------:R-:W-:Y:S01]  /*2920*/  FADD.FTZ R146, R146, -R151 ;  /* 0x8000009792927221 */ /* 0x000fe20000010000 */
[----:B------:R-:W-:Y:S01]  /*2930*/  SHF.L.U32 R48, R48, 0x10, RZ ;  /* 0x0000001030307819 */ /* 0x000fe200000006ff */
[----:B------:R-:W-:Y:S01]  /*2940*/  FADD.FTZ R0, R65, -R0 ;  /* 0x8000000041007221 */ /* 0x000fe20000010000 */
[----:B------:R-:W-:Y:S01]  /*2950*/  FSEL R54, R41, RZ, P2 ;  /* 0x000000ff29367208 */ /* 0x000fe20001000000 */
[----:B------:R-:W-:Y:S01]  /*2960*/  IMAD.U32 R41, R28, 0x10000, RZ ;  /* 0x000100001c297824 */ /* 0x000fe200078e00ff */
[----:B------:R-:W-:Y:S01]  /*2970*/  LOP3.LUT P0, RZ, R61, 0xff00, RZ, 0xc0, !PT ;  /* 0x0000ff003dff7812 */ /* 0x000fe2000780c0ff */
[----:B------:R-:W-:Y:S01]  /*2980*/  FMUL.FTZ R43, R53, UR6 ;  /* 0x00000006352b7c20 */ /* 0x000fe20008410000 */
[----:B------:R-:W-:Y:S01]  /*2990*/  FSEL R61, R40, RZ, P6 ;  /* 0x000000ff283d7208 */ /* 0x000fe20003000000 */
[----:B------:R-:W-:Y:S01]  /*29a0*/  FMUL.FTZ R40, R64, UR6 ;  /* 0x0000000640287c20 */ /* 0x000fe20008410000 */
[C---:B------:R-:W-:Y:S01]  /*29b0*/  FFMA.FTZ R51, R127.reuse, R148, R51 ;  /* 0x000000947f337223 */ /* 0x040fe20000010033 */
[----:B------:R-:W-:Y:S01]  /*29c0*/  LOP3.LUT P6, RZ, R60, 0xff0000, RZ, 0xc0, !PT ;  /* 0x00ff00003cff7812 */ /* 0x000fe200078cc0ff */
[C---:B------:R-:W-:Y:S01]  /*29d0*/  FFMA.FTZ R49, R127.reuse, R146, R48 ;  /* 0x000000927f317223 */ /* 0x040fe20000010030 */
[----:B------:R-:W-:Y:S01]  /*29e0*/  FFMA.FTZ R0, R127, R0, R41 ;  /* 0x000000007f007223 */ /* 0x000fe20000010029 */
[----:B------:R-:W-:-:S02]  /*29f0*/  FSEL R55, R43, RZ, P0 ;  /* 0x000000ff2b377208 */ /* 0x000fc40000000000 */
[----:B------:R-:W-:Y:S01]  /*2a00*/  F2FP.BF16.F32.PACK_AB R42, R53, R42 ;  /* 0x0000002a352a723e */ /* 0x000fe200000010ff */
[----:B------:R-:W-:Y:S01]  /*2a10*/  FMUL.FTZ R53, R51, UR6 ;  /* 0x0000000633357c20 */ /* 0x000fe20008410000 */
[----:B------:R-:W-:Y:S01]  /*2a20*/  F2FP.BF16.F32.PACK_AB R43, R63, R50 ;  /* 0x000000323f2b723e */ /* 0x000fe200000010ff */
[----:B------:R-:W-:Y:S01]  /*2a30*/  FMUL.FTZ R48, R0, UR6 ;  /* 0x0000000600307c20 */ /* 0x000fe20008410000 */
[----:B------:R-:W-:Y:S01]  /*2a40*/  LOP3.LUT P2, RZ, R60, 0xff000000, RZ, 0xc0, !PT ;  /* 0xff0000003cff7812 */ /* 0x000fe2000784c0ff */
[----:B------:R-:W-:Y:S01]  /*2a50*/  FMUL.FTZ R50, R49, UR6 ;  /* 0x0000000631327c20 */ /* 0x000fe20008410000 */
        /* <DEDUP_REMOVED lines=13> */
.L_x_940:
        /* <DEDUP_REMOVED lines=15> */
[C---:B------:R-:W-:Y:S01]  /*2c20*/  FMUL.FTZ R44, R127.reuse, R44 ;  /* 0x0000002c7f2c7220 */ /* 0x040fe20000410000 */
[----:B------:R-:W-:Y:S01]  /*2c30*/  FMUL.FTZ R152, R127, R152 ;  /* 0x000000987f987220 */ /* 0x000fe20000410000 */
[----:B------:R-:W-:Y:S01]  /*2c40*/  LOP3.LUT P2, RZ, R61, 0xff0000, RZ, 0xc0, !PT ;  /* 0x00ff00003dff7812 */ /* 0x000fe2000784c0ff */
[----:B------:R-:W-:Y:S01]  /*2c50*/  FMUL.FTZ R66, R127, R66 ;  /* 0x000000427f427220 */ /* 0x000fe20000410000 */
[----:B------:R-:W-:Y:S01]  /*2c60*/  FMUL.FTZ R44, R44, UR6 ;  /* 0x000000062c2c7c20 */ /* 0x000fe20008410000 */
[----:B------:R-:W-:Y:S01]  /*2c70*/  FMUL.FTZ R152, R152, UR6 ;  /* 0x0000000698987c20 */ /* 0x000fe20008410000 */
[-C--:B------:R-:W-:Y:S01]  /*2c80*/  FFMA.FTZ R141, R141, R170.reuse, R183 ;  /* 0x000000aa8d8d7223 */ /* 0x080fe200000100b7 */
[----:B------:R-:W-:Y:S01]  /*2c90*/  FADD.FTZ R150, R150, -R45 ;  /* 0x8000002d96967221 */ /* 0x000fe20000010000 */
[----:B------:R-:W-:Y:S01]  /*2ca0*/  ISETP.GE.U32.AND.EX P0, PT, R61, 0x1000000, PT, P0 ;  /* 0x010000003d00780c */ /* 0x000fe20003f06100 */
[----:B------:R-:W-:Y:S01]  /*2cb0*/  FFMA.FTZ R157, R157, R170, R183 ;  /* 0x000000aa9d9d7223 */ /* 0x000fe200000100b7 */
[----:B------:R-:W-:Y:S01]  /*2cc0*/  LOP3.LUT P6, RZ, R139, 0xff0000, RZ, 0xc0, !PT ;  /* 0x00ff00008bff7812 */ /* 0x000fe200078cc0ff */
[----:B------:R-:W-:Y:S01]  /*2cd0*/  FMUL.FTZ R66, R66, UR6 ;  /* 0x0000000642427c20 */ /* 0x000fe20008410000 */
[----:B------:R-:W-:Y:S01]  /*2ce0*/  FSEL R51, R44, RZ, P2 ;  /* 0x000000ff2c337208 */ /* 0x000fe20001000000 */
[----:B------:R-:W-:Y:S01]  /*2cf0*/  FADD.FTZ R64, R64, -R141 ;  /* 0x8000008d40407221 */ /* 0x000fe20000010000 */
[----:B------:R-:W-:Y:S01]  /*2d00*/  FSEL R48, R152, RZ, P0 ;  /* 0x000000ff98307208 */ /* 0x000fe20000000000 */
[----:B------:R-:W-:Y:S01]  /*2d10*/  FMUL.FTZ R150, R127, R150 ;  /* 0x000000967f967220 */ /* 0x000fe20000410000 */
[----:B------:R-:W-:Y:S01]  /*2d20*/  LOP3.LUT P2, RZ, R61, 0xff, RZ, 0xc0, !PT ;  /* 0x000000ff3dff7812 */ /* 0x000fe2000784c0ff */
[----:B------:R-:W-:Y:S01]  /*2d30*/  FFMA.FTZ R151, R151, R170, R183 ;  /* 0x000000aa97977223 */ /* 0x000fe200000100b7 */
[----:B------:R-:W-:Y:S01]  /*2d40*/  FADD.FTZ R148, R148, -R157 ;  /* 0x8000009d94947221 */ /* 0x000fe20000010000 */
[----:B------:R-:W-:Y:S01]  /*2d50*/  ISETP.GE.U32.AND P0, PT, R138, RZ, PT ;  /* 0x000000ff8a00720c */ /* 0x000fe20003f06070 */
[----:B------:R-:W-:Y:S01]  /*2d60*/  FMUL.FTZ R150, R150, UR6 ;  /* 0x0000000696967c20 */ /* 0x000fe20008410000 */
[----:B------:R-:W-:Y:S01]  /*2d70*/  FSEL R47, R44, RZ, P6 ;  /* 0x000000ff2c2f7208 */ /* 0x000fe20003000000 */
[----:B------:R-:W-:Y:S01]  /*2d80*/  FMUL.FTZ R64, R127, R64 ;  /* 0x000000407f407220 */ /* 0x000fe20000410000 */
[----:B------:R-:W-:Y:S01]  /*2d90*/  LOP3.LUT P6, RZ, R139, 0xff, RZ, 0xc0, !PT ;  /* 0x000000ff8bff7812 */ /* 0x000fe200078cc0ff */
[----:B------:R-:W-:Y:S01]  /*2da0*/  FADD.FTZ R146, R146, -R151 ;  /* 0x8000009792927221 */ /* 0x000fe20000010000 */
[----:B------:R-:W-:Y:S01]  /*2db0*/  FSEL R50, R66, RZ, P2 ;  /* 0x000000ff42327208 */ /* 0x000fe20001000000 */
[----:B------:R-:W-:Y:S01]  /*2dc0*/  FMUL.FTZ R148, R127, R148 ;  /* 0x000000947f947220 */ /* 0x000fe20000410000 */
[C---:B------:R-:W-:Y:S01]  /*2dd0*/  ISETP.GE.U32.AND.EX P0, PT, R139.reuse, 0x1000000, PT, P0 ;  /* 0x010000008b00780c */ /* 0x040fe20003f06100 */
[----:B------:R-:W-:Y:S01]  /*2de0*/  FFMA.FTZ R0, R0, R170, R183 ;  /* 0x000000aa00007223 */ /* 0x000fe200000100b7 */
[----:B------:R-:W-:Y:S01]  /*2df0*/  LOP3.LUT P2, RZ, R139, 0xff00, RZ, 0xc0, !PT ;  /* 0x0000ff008bff7812 */ /* 0x000fe2000784c0ff */
[----:B------:R-:W-:Y:S01]  /*2e00*/  FMUL.FTZ R64, R64, UR6 ;  /* 0x0000000640407c20 */ /* 0x000fe20008410000 */
[----:B------:R-:W-:Y:S01]  /*2e10*/  FSEL R46, R66, RZ, P6 ;  /* 0x000000ff422e7208 */ /* 0x000fe20003000000 */
[----:B------:R-:W-:Y:S01]  /*2e20*/  FMUL.FTZ R148, R148, UR6 ;  /* 0x0000000694947c20 */ /* 0x000fe20008410000 */
[----:B------:R-:W-:Y:S01]  /*2e30*/  FSEL R44, R152, RZ, P0 ;  /* 0x000000ff982c7208 */ /* 0x000fe20000000000 */
[----:B------:R-:W-:Y:S01]  /*2e40*/  FMUL.FTZ R146, R127, R146 ;  /* 0x000000927f927220 */ /* 0x000fe20000410000 */
[----:B------:R-:W-:Y:S01]  /*2e50*/  LOP3.LUT P6, RZ, R60, 0xff0000, RZ, 0xc0, !PT ;  /* 0x00ff00003cff7812 */ /* 0x000fe200078cc0ff */
[----:B------:R-:W-:Y:S01]  /*2e60*/  FADD.FTZ R0, R65, -R0 ;  /* 0x8000000041007221 */ /* 0x000fe20000010000 */
[----:B------:R-:W-:Y:S01]  /*2e70*/  FSEL R49, R150, RZ, P2 ;  /* 0x000000ff96317208 */ /* 0x000fe20001000000 */
[----:B------:R-:W-:Y:S01]  /*2e80*/  FMUL.FTZ R146, R146, UR6 ;  /* 0x0000000692927c20 */ /* 0x000fe20008410000 */
[----:B------:R-:W-:-:S02]  /*2e90*/  LOP3.LUT P0, RZ, R61, 0xff00, RZ, 0xc0, !PT ;  /* 0x0000ff003dff7812 */ /* 0x000fc4000780c0ff */
[----:B------:R-:W-:Y:S02]  /*2ea0*/  LOP3.LUT P2, RZ, R60, 0xff000000, RZ, 0xc0, !PT ;  /* 0xff0000003cff7812 */ /* 0x000fe4000784c0ff */
[----:B------:R-:W-:Y:S02]  /*2eb0*/  FSEL R52, R64, RZ, P6 ;  /* 0x000000ff40347208 */ /* 0x000fe40003000000 */
[----:B------:R-:W-:Y:S01]  /*2ec0*/  F2FP.BF16.F32.PACK_AB R47, R44, R47 ;  /* 0x0000002f2c2f723e */ /* 0x000fe200000010ff */
[----:B------:R-:W-:Y:S01]  /*2ed0*/  FMUL.FTZ R44, R127, R0 ;  /* 0x000000007f2c7220 */ /* 0x000fe20000410000 */
[----:B------:R-:W-:Y:S02]  /*2ee0*/  FSEL R53, R150, RZ, P0 ;  /* 0x000000ff96357208 */ /* 0x000fe40000000000 */
[----:B------:R-:W-:Y:S02]  /*2ef0*/  LOP3.LUT P6, RZ, R60, 0xff00, RZ, 0xc0, !PT ;  /* 0x0000ff003cff7812 */ /* 0x000fe400078cc0ff */
[----:B------:R-:W-:-:S02]  /*2f00*/  FSEL R61, R148, RZ, P2 ;  /* 0x000000ff943d7208 */ /* 0x000fc40001000000 */
[C---:B------:R-:W-:Y:S02]  /*2f10*/  LOP3.LUT P0, RZ, R138.reuse, 0xff0000, RZ, 0xc0, !PT ;  /* 0x00ff00008aff7812 */ /* 0x040fe4000780c0ff */
[----:B------:R-:W-:Y:S02]  /*2f20*/  LOP3.LUT P2, RZ, R138, 0xff000000, RZ, 0xc0, !PT ;  /* 0xff0000008aff7812 */ /* 0x000fe4000784c0ff */
[----:B------:R-:W-:Y:S01]  /*2f30*/  F2FP.BF16.F32.PACK_AB R51, R48, R51 ;  /* 0x000000333033723e */ /* 0x000fe200000010ff */
[----:B------:R-:W-:Y:S01]  /*2f40*/  FMUL.FTZ R48, R44, UR6 ;  /* 0x000000062c307c20 */ /* 0x000fe20008410000 */
[----:B------:R-:W-:Y:S02]  /*2f50*/  FSEL R55, R146, RZ, P6 ;  /* 0x000000ff92377208 */ /* 0x000fe40003000000 */
[----:B------:R-:W-:Y:S02]  /*2f60*/  FSEL R45, R64, RZ, P0 ;  /* 0x000000ff402d7208 */ /* 0x000fe40000000000 */
[----:B------:R-:W-:-:S02]  /*2f70*/  FSEL R0, R148, RZ, P2 ;  /* 0x000000ff94007208 */ /* 0x000fc40001000000 */
[----:B------:R-:W-:Y:S02]  /*2f80*/  LOP3.LUT P6, RZ, R138, 0xff, RZ, 0xc0, !PT ;  /* 0x000000ff8aff7812 */ /* 0x000fe400078cc0ff */
        /* <DEDUP_REMOVED lines=12> */
.L_x_946:
[-CC-:B------:R-:W-:Y:S01]  /*3050*/  FFMA.FTZ R40, R149, R170.reuse, R183.reuse ;  /* 0x000000aa95287223 */ /* 0x180fe200000100b7 */
[-CC-:B------:R-:W-:Y:S01]  /*3060*/  FFMA.FTZ R43, R178, R170.reuse, R183.reuse ;  /* 0x000000aab22b7223 */ /* 0x180fe200000100b7 */
[-C--:B------:R-:W-:Y:S01]  /*3070*/  FFMA.FTZ R147, R147, R170.reuse, R183 ;  /* 0x000000aa93937223 */ /* 0x080fe200000100b7 */
[----:B-----5:R-:W-:Y:S01]  /*3080*/  LOP3.LUT P2, RZ, R61, 0xff0000, RZ, 0xc0, !PT ;  /* 0x00ff00003dff7812 */ /* 0x020fe2000784c0ff */
[----:B------:R-:W-:Y:S01]  /*3090*/  FADD.FTZ R40, R67, -R40 ;  /* 0x8000002843287221 */ /* 0x000fe20000010000 */
[----:B------:R-:W-:Y:S01]  /*30a0*/  FADD.FTZ R152, R152, -R43 ;  /* 0x8000002b98987221 */ /* 0x000fe20000010000 */
[----:B------:R-:W-:Y:S01]  /*30b0*/  FFMA.FTZ R41, R166, R170, R183 ;  /* 0x000000aaa6297223 */ /* 0x000fe200000100b7 */
[----:B------:R-:W-:Y:S01]  /*30c0*/  FADD.FTZ R66, R66, -R147 ;  /* 0x8000009342427221 */ /* 0x000fe20000010000 */
[C---:B------:R-:W-:Y:S01]  /*30d0*/  FMUL.FTZ R44, R127.reuse, R40 ;  /* 0x000000287f2c7220 */ /* 0x040fe20000410000 */
[----:B------:R-:W-:Y:S01]  /*30e0*/  FMUL.FTZ R53, R127, R152 ;  /* 0x000000987f357220 */ /* 0x000fe20000410000 */
[----:B------:R-:W-:Y:S01]  /*30f0*/  ISETP.GE.U32.AND P0, PT, R60, RZ, PT ;  /* 0x000000ff3c00720c */ /* 0x000fe20003f06070 */
[----:B------:R-:W-:Y:S01]  /*3100*/  FADD.FTZ R150, R150, -R41 ;  /* 0x8000002996967221 */ /* 0x000fe20000010000 */
[----:B------:R-:W-:Y:S01]  /*3110*/  FMUL.FTZ R40, R44, UR6 ;  /* 0x000000062c287c20 */ /* 0x000fe20008410000 */
[----:B------:R-:W-:Y:S01]  /*3120*/  FFMA.FTZ R141, R141, R170, R183 ;  /* 0x000000aa8d8d7223 */ /* 0x000fe200000100b7 */
        /* <DEDUP_REMOVED lines=9> */
[-C--:B------:R-:W-:Y:S01]  /*31c0*/  FFMA.FTZ R157, R157, R170.reuse, R183 ;  /* 0x000000aa9d9d7223 */ /* 0x080fe200000100b7 */
[----:B------:R-:W-:Y:S01]  /*31d0*/  ISETP.GE.U32.AND.EX P2, PT, R139, 0x1000000, PT, P2 ;  /* 0x010000008b00780c */ /* 0x000fe20003f46120 */
[----:B------:R-:W-:Y:S01]  /*31e0*/  FMUL.FTZ R40, R42, UR6 ;  /* 0x000000062a287c20 */ /* 0x000fe20008410000 */
[----:B------:R-:W-:Y:S01]  /*31f0*/  FSEL R48, R41, RZ, P0 ;  /* 0x000000ff29307208 */ /* 0x000fe20000000000 */
[----:B------:R-:W-:Y:S01]  /*3200*/  FMUL.FTZ R43, R45, UR6 ;  /* 0x000000062d2b7c20 */ /* 0x000fe20008410000 */
[----:B------:R-:W-:Y:S01]  /*3210*/  LOP3.LUT P6, RZ, R61, 0xff, RZ, 0xc0, !PT ;  /* 0x000000ff3dff7812 */ /* 0x000fe200078cc0ff */
[----:B------:R-:W-:Y:S01]  /*3220*/  FADD.FTZ R148, R148, -R157 ;  /* 0x8000009d94947221 */ /* 0x000fe20000010000 */
[----:B------:R-:W-:Y:S01]  /*3230*/  LOP3.LUT P0, RZ, R139, 0xff, RZ, 0xc0, !PT ;  /* 0x000000ff8bff7812 */ /* 0x000fe2000780c0ff */
[--C-:B------:R-:W-:Y:S01]  /*3240*/  FFMA.FTZ R151, R151, R170, R183.reuse ;  /* 0x000000aa97977223 */ /* 0x100fe200000100b7 */
[----:B------:R-:W-:Y:S01]  /*3250*/  FSEL R54, R41, RZ, P2 ;  /* 0x000000ff29367208 */ /* 0x000fe20001000000 */
[----:B------:R-:W-:Y:S01]  /*3260*/  FMUL.FTZ R41, R127, R64 ;  /* 0x000000407f297220 */ /* 0x000fe20000410000 */
[----:B------:R-:W-:Y:S01]  /*3270*/  LOP3.LUT P2, RZ, R61, 0xff00, RZ, 0xc0, !PT ;  /* 0x0000ff003dff7812 */ /* 0x000fe2000784c0ff */
[----:B------:R-:W-:Y:S01]  /*3280*/  FMUL.FTZ R148, R127, R148 ;  /* 0x000000947f947220 */ /* 0x000fe20000410000 */
[----:B------:R-:W-:Y:S01]  /*3290*/  FSEL R50, R40, RZ, P6 ;  /* 0x000000ff28327208 */ /* 0x000fe20003000000 */
[----:B------:R-:W-:Y:S01]  /*32a0*/  FFMA.FTZ R0, R0, R170, R183 ;  /* 0x000000aa00007223 */ /* 0x000fe200000100b7 */
[----:B------:R-:W-:Y:S01]  /*32b0*/  FSEL R46, R40, RZ, P0 ;  /* 0x000000ff282e7208 */ /* 0x000fe20000000000 */
[----:B------:R-:W-:Y:S01]  /*32c0*/  FMUL.FTZ R40, R41, UR6 ;  /* 0x0000000629287c20 */ /* 0x000fe20008410000 */
[----:B------:R-:W-:Y:S01]  /*32d0*/  FSEL R55, R43, RZ, P2 ;  /* 0x000000ff2b377208 */ /* 0x000fe20001000000 */
[----:B------:R-:W-:Y:S01]  /*32e0*/  FADD.FTZ R146, R146, -R151 ;  /* 0x8000009792927221 */ /* 0x000fe20000010000 */
[----:B------:R-:W-:Y:S01]  /*32f0*/  LOP3.LUT P0, RZ, R60, 0xff0000, RZ, 0xc0, !PT ;  /* 0x00ff00003cff7812 */ /* 0x000fe2000780c0ff */
[----:B------:R-:W-:Y:S01]  /*3300*/  FADD.FTZ R0, R65, -R0 ;  /* 0x8000000041007221 */ /* 0x000fe20000010000 */
[----:B------:R-:W-:-:S02]  /*3310*/  LOP3.LUT P2, RZ, R138, 0xff0000, RZ, 0xc0, !PT ;  /* 0x00ff00008aff7812 */ /* 0x000fc4000784c0ff */
[----:B------:R-:W-:Y:S01]  /*3320*/  LOP3.LUT P6, RZ, R139, 0xff00, RZ, 0xc0, !PT ;  /* 0x0000ff008bff7812 */ /* 0x000fe200078cc0ff */
[----:B------:R-:W-:Y:S01]  /*3330*/  FMUL.FTZ R0, R127, R0 ;  /* 0x000000007f007220 */ /* 0x000fe20000410000 */
[C---:B------:R-:W-:Y:S02]  /*3340*/  FSEL R49, R40.reuse, RZ, P0 ;  /* 0x000000ff28317208 */ /* 0x040fe40000000000 */
[----:B------:R-:W-:Y:S01]  /*3350*/  FSEL R52, R40, RZ, P2 ;  /* 0x000000ff28347208 */ /* 0x000fe20001000000 */
[----:B------:R-:W-:Y:S01]  /*3360*/  FMUL.FTZ R40, R148, UR6 ;  /* 0x0000000694287c20 */ /* 0x000fe20008410000 */
[----:B------:R-:W-:Y:S02]  /*3370*/  FSEL R63, R43, RZ, P6 ;  /* 0x000000ff2b3f7208 */ /* 0x000fe40003000000 */
[----:B------:R-:W-:Y:S02]  /*3380*/  LOP3.LUT P6, RZ, R60, 0xff000000, RZ, 0xc0, !PT ;  /* 0xff0000003cff7812 */ /* 0x000fe400078cc0ff */
[----:B------:R-:W-:Y:S01]  /*3390*/  F2FP.BF16.F32.PACK_AB R42, R45, R42 ;  /* 0x0000002a2d2a723e */ /* 0x000fe200000010ff */
[----:B------:R-:W-:Y:S01]  /*33a0*/  FMUL.FTZ R45, R127, R146 ;  /* 0x000000927f2d7220 */ /* 0x000fe20000410000 */
[----:B------:R-:W-:-:S02]  /*33b0*/  F2FP.BF16.F32.PACK_AB R47, R54, R47 ;  /* 0x0000002f362f723e */ /* 0x000fc400000010ff */
[----:B------:R-:W-:Y:S02]  /*33c0*/  FSEL R54, R40, RZ, P6 ;  /* 0x000000ff28367208 */ /* 0x000fe40003000000 */
[----:B------:R-:W-:Y:S01]  /*33d0*/  F2FP.BF16.F32.PACK_AB R43, R53, R44 ;  /* 0x0000002c352b723e */ /* 0x000fe200000010ff */
[C---:B------:R-:W-:Y:S01]  /*33e0*/  FMUL.FTZ R44, R45.reuse, UR6 ;  /* 0x000000062d2c7c20 */ /* 0x040fe20008410000 */
[----:B------:R-:W-:Y:S02]  /*33f0*/  LOP3.LUT P6, RZ, R138, 0xff000000, RZ, 0xc0, !PT ;  /* 0xff0000008aff7812 */ /* 0x000fe400078cc0ff */
[----:B------:R-:W-:Y:S02]  /*3400*/  LOP3.LUT P0, RZ, R60, 0xff00, RZ, 0xc0, !PT ;  /* 0x0000ff003cff7812 */ /* 0x000fe4000780c0ff */
        /* <DEDUP_REMOVED lines=8> */
[----:B------:R-:W-:Y:S02]  /*3490*/  F2FP.BF16.F32.PACK_AB R51, R48, R51 ;  /* 0x000000333033723e */ /* 0x000fe400000010ff */
[----:B------:R-:W-:-:S02]  /*34a0*/  FSEL R55, R44, RZ, P6 ;  /* 0x000000ff2c377208 */ /* 0x000fc40003000000 */
[C---:B------:R-:W-:Y:S02]  /*34b0*/  FSEL R44, R0.reuse, RZ, P0 ;  /* 0x000000ff002c7208 */ /* 0x040fe40000000000 */
        /* <DEDUP_REMOVED lines=8> */
.L_x_945:
[----:B------:R-:W-:-:S04]  /*3540*/  UISETP.NE.U32.AND UP0, UPT, UR4, URZ, UPT ;  /* 0x000000ff0400728c */ /* 0x000fc8000bf05070 */
[----:B------:R-:W-:-:S09]  /*3550*/  UISETP.NE.AND.EX UP0, UPT, UR5, URZ, UPT, UP0 ;  /* 0x000000ff0500728c */ /* 0x000fd2000bf05300 */
[----:B------:R-:W-:Y:S05]  /*3560*/  BRA.U UP0, `(.L_x_947) ;  /* 0x00000005004c7547 */ /* 0x000fea000b800000 */
[-CC-:B------:R-:W-:Y:S01]  /*3570*/  FFMA.FTZ R47, R178, R170.reuse, R183.reuse ;  /* 0x000000aab22f7223 */ /* 0x180fe200000100b7 */
[-C--:B------:R-:W-:Y:S01]  /*3580*/  FFMA.FTZ R44, R149, R170.reuse, R183 ;  /* 0x000000aa952c7223 */ /* 0x080fe200000100b7 */
[----:B------:R-:W-:Y:S01]  /*3590*/  SHF.L.U32 R46, R51, 0x10, RZ ;  /* 0x00000010332e7819 */ /* 0x000fe200000006ff */
[----:B------:R-:W-:Y:S02]  /*35a0*/  IMAD.U32 R51, R49, 0x10000, RZ ;  /* 0x0001000031337824 */ /* 0x000fe400078e00ff */
[----:B------:R-:W-:Y:S01]  /*35b0*/  FADD.FTZ R152, R152, -R47 ;  /* 0x8000002f98987221 */ /* 0x000fe20000010000 */
[----:B------:R-:W-:Y:S01]  /*35c0*/  SHF.L.U32 R49, R31, 0x10, RZ ;  /* 0x000000101f317819 */ /* 0x000fe200000006ff */
[----:B------:R-:W-:Y:S01]  /*35d0*/  FADD.FTZ R52, R67, -R44 ;  /* 0x8000002c43347221 */ /* 0x000fe20000010000 */
[----:B------:R-:W-:Y:S01]  /*35e0*/  FFMA.FTZ R147, R147, R170, R183 ;  /* 0x000000aa93937223 */ /* 0x000fe200000100b7 */
[----:B------:R-:W-:Y:S01]  /*35f0*/  FFMA.FTZ R51, R127, R152, R51 ;  /* 0x000000987f337223 */ /* 0x000fe20000010033 */
[----:B-----5:R-:W-:Y:S01]  /*3600*/  ISETP.GE.U32.AND P0, PT, R60, RZ, PT ;  /* 0x000000ff3c00720c */ /* 0x020fe20003f06070 */
[----:B------:R-:W-:Y:S01]  /*3610*/  FFMA.FTZ R157, R157, R170, R183 ;  /* 0x000000aa9d9d7223 */ /* 0x000fe200000100b7 */
[----:B------:R-:W-:Y:S01]  /*3620*/  SHF.L.U32 R47, R30, 0x10, RZ ;  /* 0x000000101e2f7819 */ /* 0x000fe200000006ff */
[----:B------:R-:W-:Y:S01]  /*3630*/  FFMA.FTZ R49, R127, R52, R49 ;  /* 0x000000347f317223 */ /* 0x000fe20000010031 */
[----:B------:R-:W-:Y:S01]  /*3640*/  FADD.FTZ R66, R66, -R147 ;  /* 0x8000009342427221 */ /* 0x000fe20000010000 */
[----:B------:R-:W-:Y:S01]  /*3650*/  FFMA.FTZ R45, R166, R170, R183 ;  /* 0x000000aaa62d7223 */ /* 0x000fe200000100b7 */
[----:B------:R-:W-:Y:S01]  /*3660*/  FMUL.FTZ R51, R51, UR6 ;  /* 0x0000000633337c20 */ /* 0x000fe20008410000 */
[----:B------:R-:W-:Y:S01]  /*3670*/  ISETP.GE.U32.AND.EX P6, PT, R61, 0x1000000, PT, P0 ;  /* 0x010000003d00780c */ /* 0x000fe20003fc6100 */
[----:B------:R-:W-:Y:S01]  /*3680*/  FADD.FTZ R148, R148, -R157 ;  /* 0x8000009d94947221 */ /* 0x000fe20000010000 */
[----:B------:R-:W-:Y:S01]  /*3690*/  SHF.L.U32 R50, R50, 0x10, RZ ;  /* 0x0000001032327819 */ /* 0x000fe200000006ff */
[----:B------:R-:W-:Y:S01]  /*36a0*/  FMUL.FTZ R49, R49, UR6 ;  /* 0x0000000631317c20 */ /* 0x000fe20008410000 */
[----:B------:R-:W-:Y:S01]  /*36b0*/  FADD.FTZ R150, R150, -R45 ;  /* 0x8000002d96967221 */ /* 0x000fe20000010000 */
[----:B------:R-:W-:Y:S01]  /*36c0*/  FFMA.FTZ R47, R127, R66, R47 ;  /* 0x000000427f2f7223 */ /* 0x000fe2000001002f */
[----:B------:R-:W-:Y:S01]  /*36d0*/  LOP3.LUT P2, RZ, R61, 0xff0000, RZ, 0xc0, !PT ;  /* 0x00ff00003dff7812 */ /* 0x000fe2000784c0ff */
[-CC-:B------:R-:W-:Y:S01]  /*36e0*/  FFMA.FTZ R141, R141, R170.reuse, R183.reuse ;  /* 0x000000aa8d8d7223 */ /* 0x180fe200000100b7 */
[----:B------:R-:W-:Y:S01]  /*36f0*/  ISETP.GE.U32.AND P0, PT, R138, RZ, PT ;  /* 0x000000ff8a00720c */ /* 0x000fe20003f06070 */
[----:B------:R-:W-:Y:S01]  /*3700*/  FFMA.FTZ R0, R0, R170, R183 ;  /* 0x000000aa00007223 */ /* 0x000fe200000100b7 */
[----:B------:R-:W-:Y:S01]  /*3710*/  FSEL R55, R51, RZ, P6 ;  /* 0x000000ff33377208 */ /* 0x000fe20003000000 */
[----:B------:R-:W-:Y:S01]  /*3720*/  FFMA.FTZ R148, R127, R148, R46 ;  /* 0x000000947f947223 */ /* 0x000fe2000001002e */
[----:B------:R-:W-:Y:S01]  /*3730*/  LOP3.LUT P6, RZ, R139, 0xff0000, RZ, 0xc0, !PT ;  /* 0x00ff00008bff7812 */ /* 0x000fe200078cc0ff */
[----:B------:R-:W-:Y:S01]  /*3740*/  FFMA.FTZ R50, R127, R150, R50 ;  /* 0x000000967f327223 */ /* 0x000fe20000010032 */
[----:B------:R-:W-:Y:S01]  /*3750*/  FSEL R54, R49, RZ, P2 ;  /* 0x000000ff31367208 */ /* 0x000fe20001000000 */
[----:B------:R-:W-:Y:S01]  /*3760*/  FMUL.FTZ R46, R47, UR6 ;  /* 0x000000062f2e7c20 */ /* 0x000fe20008410000 */
[----:B------:R-:W-:Y:S01]  /*3770*/  ISETP.GE.U32.AND.EX P0, PT, R139, 0x1000000, PT, P0 ;  /* 0x010000008b00780c */ /* 0x000fe20003f06100 */
[----:B------:R-:W-:Y:S01]  /*3780*/  FADD.FTZ R64, R64, -R141 ;  /* 0x8000008d40407221 */ /* 0x000fe20000010000 */
[----:B------:R-:W-:Y:S01]  /*3790*/  IMAD.U32 R45, R29, 0x10000, RZ ;  /* 0x000100001d2d7824 */ /* 0x000fe200078e00ff */
[----:B------:R-:W-:Y:S01]  /*37a0*/  LOP3.LUT P2, RZ, R61, 0xff, RZ, 0xc0, !PT ;  /* 0x000000ff3dff7812 */ /* 0x000fe2000784c0ff */
[----:B------:R-:W-:Y:S01]  /*37b0*/  FFMA.FTZ R151, R151, R170, R183 ;  /* 0x000000aa97977223 */ /* 0x000fe200000100b7 */
[----:B------:R-:W-:Y:S01]  /*37c0*/  FADD.FTZ R44, R65, -R0 ;  /* 0x80000000412c7221 */ /* 0x000fe20000010000 */
[----:B------:R-:W-:Y:S01]  /*37d0*/  FSEL R47, R49, RZ, P6 ;  /* 0x000000ff312f7208 */ /* 0x000fe20003000000 */
[----:B------:R-:W-:Y:S01]  /*37e0*/  FMUL.FTZ R49, R50, UR6 ;  /* 0x0000000632317c20 */ /* 0x000fe20008410000 */
[----:B------:R-:W-:Y:S01]  /*37f0*/  FSEL R0, R51, RZ, P0 ;  /* 0x000000ff33007208 */ /* 0x000fe20000000000 */
[----:B------:R-:W-:Y:S01]  /*3800*/  FFMA.FTZ R45, R127, R64, R45 ;  /* 0x000000407f2d7223 */ /* 0x000fe2000001002d */
[----:B------:R-:W-:Y:S01]  /*3810*/  SHF.L.U32 R48, R48, 0x10, RZ ;  /* 0x0000001030307819 */ /* 0x000fe200000006ff */
[----:B------:R-:W-:Y:S01]  /*3820*/  FADD.FTZ R146, R146, -R151 ;  /* 0x8000009792927221 */ /* 0x000fe20000010000 */
[----:B------:R-:W-:Y:S01]  /*3830*/  LOP3.LUT P6, RZ, R139, 0xff, RZ, 0xc0, !PT ;  /* 0x000000ff8bff7812 */ /* 0x000fe200078cc0ff */
[----:B------:R-:W-:Y:S01]  /*3840*/  FMUL.FTZ R45, R45, UR6 ;  /* 0x000000062d2d7c20 */ /* 0x000fe20008410000 */
[----:B------:R-:W-:Y:S01]  /*3850*/  LOP3.LUT P0, RZ, R61, 0xff00, RZ, 0xc0, !PT ;  /* 0x0000ff003dff7812 */ /* 0x000fe2000780c0ff */
[----:B------:R-:W-:Y:S01]  /*3860*/  FMUL.FTZ R148, R148, UR6 ;  /* 0x0000000694947c20 */ /* 0x000fe20008410000 */
[----:B------:R-:W-:Y:S01]  /*3870*/  FSEL R50, R46, RZ, P2 ;  /* 0x000000ff2e327208 */ /* 0x000fe20001000000 */
[----:B------:R-:W-:Y:S01]  /*3880*/  FFMA.FTZ R48, R127, R146, R48 ;  /* 0x000000927f307223 */ /* 0x000fe20000010030 */
[----:B------:R-:W-:-:S02]  /*3890*/  LOP3.LUT P2, RZ, R139, 0xff00, RZ, 0xc0, !PT ;  /* 0x0000ff008bff7812 */ /* 0x000fc4000784c0ff */
[----:B------:R-:W-:Y:S01]  /*38a0*/  FSEL R46, R46, RZ, P6 ;  /* 0x000000ff2e2e7208 */ /* 0x000fe20003000000 */
[----:B------:R-:W-:Y:S01]  /*38b0*/  FMUL.FTZ R53, R48, UR6 ;  /* 0x0000000630357c20 */ /* 0x000fe20008410000 */
[C---:B------:R-:W-:Y:S02]  /*38c0*/  FSEL R63, R49.reuse, RZ, P0 ;  /* 0x000000ff313f7208 */ /* 0x040fe40000000000 */
[----:B------:R-:W-:Y:S02]  /*38d0*/  LOP3.LUT P6, RZ, R60, 0xff0000, RZ, 0xc0, !PT ;  /* 0x00ff00003cff7812 */ /* 0x000fe400078cc0ff */
[----:B------:R-:W-:Y:S02]  /*38e0*/  FSEL R49, R49, RZ, P2 ;  /* 0x000000ff31317208 */ /* 0x000fe40001000000 */
[----:B------:R-:W-:Y:S02]  /*38f0*/  SHF.L.U32 R51, R28, 0x10, RZ ;  /* 0x000000101c337819 */ /* 0x000fe400000006ff */
[----:B------:R-:W-:-:S02]  /*3900*/  LOP3.LUT P2, RZ, R60, 0xff000000, RZ, 0xc0, !PT ;  /* 0xff0000003cff7812 */ /* 0x000fc4000784c0ff */
[----:B------:R-:W-:Y:S01]  /*3910*/  FSEL R52, R45, RZ, P6 ;  /* 0x000000ff2d347208 */ /* 0x000fe20003000000 */
[----:B------:R-:W-:Y:S01]  /*3920*/  FFMA.FTZ R44, R127, R44, R51 ;  /* 0x0000002c7f2c7223 */ /* 0x000fe20000010033 */
[----:B------:R-:W-:Y:S02]  /*3930*/  LOP3.LUT P6, RZ, R60, 0xff00, RZ, 0xc0, !PT ;  /* 0x0000ff003cff7812 */ /* 0x000fe400078cc0ff */
[----:B------:R-:W-:Y:S01]  /*3940*/  FSEL R61, R148, RZ, P2 ;  /* 0x000000ff943d7208 */ /* 0x000fe20001000000 */
[----:B------:R-:W-:Y:S01]  /*3950*/  FMUL.FTZ R48, R44, UR6 ;  /* 0x000000062c307c20 */ /* 0x000fe20008410000 */
[C---:B------:R-:W-:Y:S02]  /*3960*/  LOP3.LUT P0, RZ, R138.reuse, 0xff0000, RZ, 0xc0, !PT ;  /* 0x00ff00008aff7812 */ /* 0x040fe4000780c0ff */
[----:B------:R-:W-:Y:S02]  /*3970*/  LOP3.LUT P2, RZ, R138, 0xff000000, RZ, 0xc0, !PT ;  /* 0xff0000008aff7812 */ /* 0x000fe4000784c0ff */
[----:B------:R-:W-:-:S02]  /*3980*/  F2FP.BF16.F32.PACK_AB R51, R55, R54 ;  /* 0x000000363733723e */ /* 0x000fc400000010ff */
[----:B------:R-:W-:Y:S02]  /*3990*/  F2FP.BF16.F32.PACK_AB R47, R0, R47 ;  /* 0x0000002f002f723e */ /* 0x000fe400000010ff */
[----:B------:R-:W-:Y:S02]  /*39a0*/  FSEL R55, R53, RZ, P6 ;  /* 0x000000ff35377208 */ /* 0x000fe40003000000 */
[----:B------:R-:W-:Y:S02]  /*39b0*/  FSEL R45, R45, RZ, P0 ;  /* 0x000000ff2d2d7208 */ /* 0x000fe40000000000 */
[----:B------:R-:W-:Y:S02]  /*39c0*/  FSEL R0, R148, RZ, P2 ;  /* 0x000000ff94007208 */ /* 0x000fe40001000000 */
[----:B------:R-:W-:Y:S02]  /*39d0*/  LOP3.LUT P6, RZ, R138, 0xff, RZ, 0xc0, !PT ;  /* 0x000000ff8aff7812 */ /* 0x000fe400078cc0ff */
[----:B------:R-:W-:-:S02]  /*39e0*/  LOP3.LUT P0, RZ, R60, 0xff, RZ, 0xc0, !PT ;  /* 0x000000ff3cff7812 */ /* 0x000fc4000780c0ff */
[----:B------:R-:W-:Y:S02]  /*39f0*/  LOP3.LUT P2, RZ, R138, 0xff00, RZ, 0xc0, !PT ;  /* 0x0000ff008aff7812 */ /* 0x000fe4000784c0ff */
[C---:B------:R-:W-:Y:S02]  /*3a00*/  FSEL R44, R48.reuse, RZ, P6 ;  /* 0x000000ff302c7208 */ /* 0x040fe40003000000 */
[----:B------:R-:W-:Y:S02]  /*3a10*/  FSEL R53, R53, RZ, P2 ;  /* 0x000000ff35357208 */ /* 0x000fe40001000000 */
        /* <DEDUP_REMOVED lines=8> */
.L_x_947:
[-CC-:B------:R-:W-:Y:S01]  /*3aa0*/  FFMA.FTZ R42, R149, R170.reuse, R183.reuse ;  /* 0x000000aa952a7223 */ /* 0x180fe200000100b7 */
[-CC-:B------:R-:W-:Y:S01]  /*3ab0*/  FFMA.FTZ R157, R157, R170.reuse, R183.reuse ;  /* 0x000000aa9d9d7223 */ /* 0x180fe200000100b7 */
[----:B------:R-:W-:Y:S01]  /*3ac0*/  FFMA.FTZ R41, R166, R170, R183 ;  /* 0x000000aaa6297223 */ /* 0x000fe200000100b7 */
[----:B------:R-:W-:Y:S02]  /*3ad0*/  IMAD.U32 R45, R31, 0x10000, RZ ;  /* 0x000100001f2d7824 */ /* 0x000fe400078e00ff */
[----:B------:R-:W-:Y:S01]  /*3ae0*/  FADD.FTZ R42, R67, -R42 ;  /* 0x8000002a432a7221 */ /* 0x000fe20000010000 */
[----:B------:R-:W-:Y:S01]  /*3af0*/  FADD.FTZ R148, R148, -R157 ;  /* 0x8000009d94947221 */ /* 0x000fe20000010000 */
[----:B------:R-:W-:Y:S02]  /*3b00*/  IMAD.U32 R40, R51, 0x10000, RZ ;  /* 0x0001000033287824 */ /* 0x000fe400078e00ff */
[----:B------:R-:W-:Y:S01]  /*3b10*/  FADD.FTZ R150, R150, -R41 ;  /* 0x8000002996967221 */ /* 0x000fe20000010000 */
[C---:B------:R-:W-:Y:S01]  /*3b20*/  FFMA.FTZ R44, R127.reuse, R42, R45 ;  /* 0x0000002a7f2c7223 */ /* 0x040fe2000001002d */
[--C-:B------:R-:W-:Y:S01]  /*3b30*/  FFMA.FTZ R41, R178, R170, R183.reuse ;  /* 0x000000aab2297223 */ /* 0x100fe200000100b7 */
[----:B------:R-:W-:Y:S01]  /*3b40*/  FFMA.FTZ R47, R127, R148, R40 ;  /* 0x000000947f2f7223 */ /* 0x000fe20000010028 */
[-CC-:B------:R-:W-:Y:S01]  /*3b50*/  FFMA.FTZ R141, R141, R170.reuse, R183.reuse ;  /* 0x000000aa8d8d7223 */ /* 0x180fe200000100b7 */
[-C--:B------:R-:W-:Y:S01]  /*3b60*/  FFMA.FTZ R0, R0, R170.reuse, R183 ;  /* 0x000000aa00007223 */ /* 0x080fe200000100b7 */
[----:B------:R-:W-:Y:S01]  /*3b70*/  SHF.L.U32 R49, R49, 0x10, RZ ;  /* 0x0000001031317819 */ /* 0x000fe200000006ff */
[----:B------:R-:W-:Y:S01]  /*3b80*/  FMUL.FTZ R40, R44, UR6 ;  /* 0x000000062c287c20 */ /* 0x000fe20008410000 */
[----:B------:R-:W-:Y:S01]  /*3b90*/  FADD.FTZ R152, R152, -R41 ;  /* 0x8000002998987221 */ /* 0x000fe20000010000 */
[----:B-----5:R-:W-:Y:S01]  /*3ba0*/  LOP3.LUT P2, RZ, R61, 0xff0000, RZ, 0xc0, !PT ;  /* 0x00ff00003dff7812 */ /* 0x020fe2000784c0ff */
[----:B------:R-:W-:Y:S01]  /*3bb0*/  FFMA.FTZ R147, R147, R170, R183 ;  /* 0x000000aa93937223 */ /* 0x000fe200000100b7 */
[----:B------:R-:W-:Y:S01]  /*3bc0*/  SHF.L.U32 R41, R29, 0x10, RZ ;  /* 0x000000101d297819 */ /* 0x000fe200000006ff */
[----:B------:R-:W-:Y:S01]  /*3bd0*/  FADD.FTZ R64, R64, -R141 ;  /* 0x8000008d40407221 */ /* 0x000fe20000010000 */
[----:B------:R-:W-:Y:S01]  /*3be0*/  FADD.FTZ R0, R65, -R0 ;  /* 0x8000000041007221 */ /* 0x000fe20000010000 */
[----:B------:R-:W-:Y:S01]  /*3bf0*/  SHF.L.U32 R43, R30, 0x10, RZ ;  /* 0x000000101e2b7819 */ /* 0x000fe200000006ff */
[C---:B------:R-:W-:Y:S01]  /*3c00*/  FFMA.FTZ R65, R127.reuse, R152, R49 ;  /* 0x000000987f417223 */ /* 0x040fe20000010031 */
[----:B------:R-:W-:Y:S01]  /*3c10*/  FSEL R53, R40, RZ, P2 ;  /* 0x000000ff28357208 */ /* 0x000fe20001000000 */
[----:B------:R-:W-:Y:S01]  /*3c20*/  FADD.FTZ R66, R66, -R147 ;  /* 0x8000009342427221 */ /* 0x000fe20000010000 */
[----:B------:R-:W-:Y:S01]  /*3c30*/  SHF.L.U32 R50, R50, 0x10, RZ ;  /* 0x0000001032327819 */ /* 0x000fe200000006ff */
[----:B------:R-:W-:Y:S01]  /*3c40*/  FFMA.FTZ R64, R127, R64, R41 ;  /* 0x000000407f407223 */ /* 0x000fe20000010029 */
[----:B------:R-:W-:Y:S01]  /*3c50*/  ISETP.GE.U32.AND P0, PT, R60, RZ, PT ;  /* 0x000000ff3c00720c */ /* 0x000fe20003f06070 */
[----:B------:R-:W-:Y:S01]  /*3c60*/  FMUL.FTZ R41, R65, UR6 ;  /* 0x0000000641297c20 */ /* 0x000fe20008410000 */
[----:B------:R-:W-:Y:S01]  /*3c70*/  ISETP.GE.U32.AND P2, PT, R138, RZ, PT ;  /* 0x000000ff8a00720c */ /* 0x000fe20003f46070 */
[----:B------:R-:W-:Y:S01]  /*3c80*/  FFMA.FTZ R42, R127, R66, R43 ;  /* 0x000000427f2a7223 */ /* 0x000fe2000001002b */
[----:B------:R-:W-:Y:S01]  /*3c90*/  LOP3.LUT P6, RZ, R139, 0xff0000, RZ, 0xc0, !PT ;  /* 0x00ff00008bff7812 */ /* 0x000fe200078cc0ff */
[----:B------:R-:W-:Y:S01]  /*3ca0*/  FFMA.FTZ R51, R127, R150, R50 ;  /* 0x000000967f337223 */ /* 0x000fe20000010032 */
[----:B------:R-:W-:Y:S01]  /*3cb0*/  ISETP.GE.U32.AND.EX P0, PT, R61, 0x1000000, PT, P0 ;  /* 0x010000003d00780c */ /* 0x000fe20003f06100 */
[----:B------:R-:W-:Y:S01]  /*3cc0*/  FFMA.FTZ R151, R151, R170, R183 ;  /* 0x000000aa97977223 */ /* 0x000fe200000100b7 */
[----:B------:R-:W-:Y:S01]  /*3cd0*/  ISETP.GE.U32.AND.EX P2, PT, R139, 0x1000000, PT, P2 ;  /* 0x010000008b00780c */ /* 0x000fe20003f46120 */
[----:B------:R-:W-:Y:S01]  /*3ce0*/  IMAD.U32 R48, R48, 0x10000, RZ ;  /* 0x0001000030307824 */ /* 0x000fe200078e00ff */
[----:B------:R-:W-:Y:S01]  /*3cf0*/  FSEL R62, R40, RZ, P6 ;  /* 0x000000ff283e7208 */ /* 0x000fe20003000000 */
[----:B------:R-:W-:Y:S01]  /*3d00*/  FMUL.FTZ R40, R42, UR6 ;  /* 0x000000062a287c20 */ /* 0x000fe20008410000 */
[C---:B------:R-:W-:Y:S01]  /*3d10*/  FSEL R66, R41.reuse, RZ, P0 ;  /* 0x000000ff29427208 */ /* 0x040fe20000000000 */
[----:B------:R-:W-:Y:S01]  /*3d20*/  FADD.FTZ R146, R146, -R151 ;  /* 0x8000009792927221 */ /* 0x000fe20000010000 */
[----:B------:R-:W-:Y:S01]  /*3d30*/  FSEL R67, R41, RZ, P2 ;  /* 0x000000ff29437208 */ /* 0x000fe20001000000 */
[----:B------:R-:W-:Y:S01]  /*3d40*/  FMUL.FTZ R41, R51, UR6 ;  /* 0x0000000633297c20 */ /* 0x000fe20008410000 */
[----:B------:R-:W-:Y:S01]  /*3d50*/  LOP3.LUT P6, RZ, R61, 0xff, RZ, 0xc0, !PT ;  /* 0x000000ff3dff7812 */ /* 0x000fe200078cc0ff */
[----:B------:R-:W-:Y:S01]  /*3d60*/  FFMA.FTZ R45, R127, R146, R48 ;  /* 0x000000927f2d7223 */ /* 0x000fe20000010030 */
[----:B------:R-:W-:-:S02]  /*3d70*/  LOP3.LUT P0, RZ, R139, 0xff, RZ, 0xc0, !PT ;  /* 0x000000ff8bff7812 */ /* 0x000fc4000780c0ff */
[----:B------:R-:W-:Y:S02]  /*3d80*/  LOP3.LUT P2, RZ, R61, 0xff00, RZ, 0xc0, !PT ;  /* 0x0000ff003dff7812 */ /* 0x000fe4000784c0ff */
[C---:B------:R-:W-:Y:S02]  /*3d90*/  FSEL R50, R40.reuse, RZ, P6 ;  /* 0x000000ff28327208 */ /* 0x040fe40003000000 */
[----:B------:R-:W-:Y:S01]  /*3da0*/  FSEL R46, R40, RZ, P0 ;  /* 0x000000ff282e7208 */ /* 0x000fe20000000000 */
[----:B------:R-:W-:Y:S01]  /*3db0*/  FMUL.FTZ R40, R64, UR6 ;  /* 0x0000000640287c20 */ /* 0x000fe20008410000 */
        /* <DEDUP_REMOVED lines=10> */
[----:B------:R-:W-:Y:S02]  /*3e60*/  FSEL R54, R40, RZ, P6 ;  /* 0x000000ff28367208 */ /* 0x000fe40003000000 */
[----:B------:R-:W-:Y:S01]  /*3e70*/  F2FP.BF16.F32.PACK_AB R43, R65, R44 ;  /* 0x0000002c412b723e */ /* 0x000fe200000010ff */
[----:B------:R-:W-:Y:S01]  /*3e80*/  FFMA.FTZ R0, R127, R0, R41 ;  /* 0x000000007f007223 */ /* 0x000fe20000010029 */
[----:B------:R-:W-:Y:S01]  /*3e90*/  LOP3.LUT P6, RZ, R138, 0xff000000, RZ, 0xc0, !PT ;  /* 0xff0000008aff7812 */ /* 0x000fe200078cc0ff */
[----:B------:R-:W-:Y:S01]  /*3ea0*/  FMUL.FTZ R44, R45, UR6 ;  /* 0x000000062d2c7c20 */ /* 0x000fe20008410000 */
[----:B------:R-:W-:Y:S02]  /*3eb0*/  LOP3.LUT P0, RZ, R60, 0xff00, RZ, 0xc0, !PT ;  /* 0x0000ff003cff7812 */ /* 0x000fe4000780c0ff */
[----:B------:R-:W-:Y:S02]  /*3ec0*/  F2FP.BF16.F32.PACK_AB R42, R51, R42 ;  /* 0x0000002a332a723e */ /* 0x000fe400000010ff */
[----:B------:R-:W-:-:S02]  /*3ed0*/  FSEL R61, R40, RZ, P6 ;  /* 0x000000ff283d7208 */ /* 0x000fc40003000000 */
[----:B------:R-:W-:Y:S02]  /*3ee0*/  F2FP.BF16.F32.PACK_AB R51, R66, R53 ;  /* 0x000000354233723e */ /* 0x000fe400000010ff */
[----:B------:R-:W-:Y:S01]  /*3ef0*/  F2FP.BF16.F32.PACK_AB R40, R45, R0 ;  /* 0x000000002d28723e */ /* 0x000fe200000010ff */
[----:B------:R-:W-:Y:S01]  /*3f00*/  FMUL.FTZ R0, R0, UR6 ;  /* 0x0000000600007c20 */ /* 0x000fe20008410000 */
[----:B------:R-:W-:Y:S02]  /*3f10*/  LOP3.LUT P6, RZ, R138, 0xff00, RZ, 0xc0, !PT ;  /* 0x0000ff008aff7812 */ /* 0x000fe400078cc0ff */
        /* <DEDUP_REMOVED lines=12> */
[----:B------:R-:W-:Y:S02]  /*3fe0*/  F2FP.BF16.F32.PACK_AB R44, R55, R44 ;  /* 0x0000002c372c723e */ /* 0x000fe400000010ff */
[----:B------:R-:W-:-:S07]  /*3ff0*/  F2FP.BF16.F32.PACK_AB R48, R53, R48 ;  /* 0x000000303530723e */ /* 0x000fce00000010ff */
.L_x_943:
        /* <DEDUP_REMOVED lines=18> */
[-CC-:B------:R-:W-:Y:S01]  /*4120*/  FFMA.FTZ R184, R184, R170.reuse, R183.reuse ;  /* 0x000000aab8b87223 */ /* 0x180fe200000100b7 */
[----:B------:R-:W-:Y:S01]  /*4130*/  LOP3.LUT P6, RZ, R59, 0xff0000, RZ, 0xc0, !PT ;  /* 0x00ff00003bff7812 */ /* 0x000fe200078cc0ff */
[----:B------:R-:W-:Y:S01]  /*4140*/  FADD.FTZ R0, R153, -R0 ;  /* 0x8000000099007221 */ /* 0x000fe20000010000 */
[-CC-:B------:R-:W-:Y:S01]  /*4150*/  FFMA.FTZ R165, R165, R170.reuse, R183.reuse ;  /* 0x000000aaa5a57223 */ /* 0x180fe200000100b7 */
[----:B------:R-:W-:Y:S01]  /*4160*/  FADD.FTZ R184, R173, -R184 ;  /* 0x800000b8adb87221 */ /* 0x000fe20000010000 */
[----:B------:R-:W-:Y:S01]  /*4170*/  FFMA.FTZ R41, R164, R170, R183 ;  /* 0x000000aaa4297223 */ /* 0x000fe200000100b7 */
[----:B------:R-:W-:Y:S01]  /*4180*/  FFMA.FTZ R43, R127, R0, R40 ;  /* 0x000000007f2b7223 */ /* 0x000fe20000010028 */
[----:B------:R-:W-:Y:S01]  /*4190*/  PRMT R0, R35, 0x7632, R0 ;  /* 0x0000763223007816 */ /* 0x000fe20000000000 */
[----:B------:R-:W-:Y:S01]  /*41a0*/  FADD.FTZ R140, R140, -R165 ;  /* 0x800000a58c8c7221 */ /* 0x000fe20000010000 */
[----:B------:R-:W-:Y:S01]  /*41b0*/  FADD.FTZ R162, R162, -R41 ;  /* 0x80000029a2a27221 */ /* 0x000fe20000010000 */
[----:B------:R-:W-:Y:S01]  /*41c0*/  FMUL.FTZ R40, R43, UR6 ;  /* 0x000000062b287c20 */ /* 0x000fe20008410000 */
[----:B------:R-:W-:Y:S01]  /*41d0*/  FFMA.FTZ R159, R159, R170, R183 ;  /* 0x000000aa9f9f7223 */ /* 0x000fe200000100b7 */
[----:B------:R-:W-:-:S02]  /*41e0*/  IMAD.U32 R0, R0, 0x10000, RZ ;  /* 0x0001000000007824 */ /* 0x000fc400078e00ff */
[-CC-:B------:R-:W-:Y:S01]  /*41f0*/  FFMA.FTZ R168, R168, R170.reuse, R183.reuse ;  /* 0x000000aaa8a87223 */ /* 0x180fe200000100b7 */
[----:B------:R-:W-:Y:S01]  /*4200*/  FFMA.FTZ R155, R155, R170, R183 ;  /* 0x000000aa9b9b7223 */ /* 0x000fe200000100b7 */
[----:B------:R-:W-:Y:S01]  /*4210*/  FSEL R62, R40, RZ, P6 ;  /* 0x000000ff283e7208 */ /* 0x000fe20003000000 */
[--C-:B------:R-:W-:Y:S01]  /*4220*/  FFMA.FTZ R184, R127, R184, R0.reuse ;  /* 0x000000b87fb87223 */ /* 0x100fe20000010000 */
[----:B------:R-:W-:Y:S01]  /*4230*/  LOP3.LUT P6, RZ, R73, 0xff0000, RZ, 0xc0, !PT ;  /* 0x00ff000049ff7812 */ /* 0x000fe200078cc0ff */
[----:B------:R-:W-:Y:S01]  /*4240*/  FADD.FTZ R70, R70, -R159 ;  /* 0x8000009f46467221 */ /* 0x000fe20000010000 */
[----:B------:R-:W-:Y:S01]  /*4250*/  PRMT R0, R34, 0x7632, R0 ;  /* 0x0000763222007816 */ /* 0x000fe20000000000 */
[----:B------:R-:W-:Y:S01]  /*4260*/  FMUL.FTZ R44, R184, UR6 ;  /* 0x00000006b82c7c20 */ /* 0x000fe20008410000 */
[----:B------:R-:W-:Y:S01]  /*4270*/  FSEL R64, R40, RZ, P6 ;  /* 0x000000ff28407208 */ /* 0x000fe20003000000 */
[----:B------:R-:W-:Y:S01]  /*4280*/  FADD.FTZ R168, R161, -R168 ;  /* 0x800000a8a1a87221 */ /* 0x000fe20000010000 */
[----:B------:R-:W-:Y:S01]  /*4290*/  ISETP.GE.U32.AND P6, PT, R58, RZ, PT ;  /* 0x000000ff3a00720c */ /* 0x000fe20003fc6070 */
[----:B------:R-:W-:Y:S01]  /*42a0*/  FADD.FTZ R68, R68, -R155 ;  /* 0x8000009b44447221 */ /* 0x000fe20000010000 */
[----:B------:R-:W-:-:S02]  /*42b0*/  SHF.L.U32 R40, R34, 0x10, RZ ;  /* 0x0000001022287819 */ /* 0x000fc400000006ff */
[----:B------:R-:W-:Y:S02]  /*42c0*/  ISETP.GE.U32.AND.EX P6, PT, R59, 0x1000000, PT, P6 ;  /* 0x010000003b00780c */ /* 0x000fe40003fc6160 */
[----:B------:R-:W-:Y:S01]  /*42d0*/  SHF.L.U32 R0, R0, 0x10, RZ ;  /* 0x0000001000007819 */ /* 0x000fe200000006ff */
[C---:B------:R-:W-:Y:S01]  /*42e0*/  FFMA.FTZ R42, R127.reuse, R140, R40 ;  /* 0x0000008c7f2a7223 */ /* 0x040fe20000010028 */
[----:B------:R-:W-:Y:S02]  /*42f0*/  FSEL R67, R44, RZ, P6 ;  /* 0x000000ff2c437208 */ /* 0x000fe40003000000 */
[----:B------:R-:W-:Y:S01]  /*4300*/  ISETP.GE.U32.AND P6, PT, R72, RZ, PT ;  /* 0x000000ff4800720c */ /* 0x000fe20003fc6070 */
[----:B------:R-:W-:Y:S01]  /*4310*/  FMUL.FTZ R40, R42, UR6 ;  /* 0x000000062a287c20 */ /* 0x000fe20008410000 */
[----:B------:R-:W-:Y:S01]  /*4320*/  FFMA.FTZ R51, R127, R162, R0 ;  /* 0x000000a27f337223 */ /* 0x000fe20000010000 */
[----:B------:R-:W-:Y:S01]  /*4330*/  IMAD.U32 R0, R33, 0x10000, RZ ;  /* 0x0001000021007824 */ /* 0x000fe200078e00ff */
[----:B------:R-:W-:-:S02]  /*4340*/  ISETP.GE.U32.AND.EX P6, PT, R73, 0x1000000, PT, P6 ;  /* 0x010000004900780c */ /* 0x000fc40003fc6160 */
[----:B------:R-:W-:Y:S01]  /*4350*/  FMUL.FTZ R41, R51, UR6 ;  /* 0x0000000633297c20 */ /* 0x000fe20008410000 */
[--C-:B------:R-:W-:Y:S01]  /*4360*/  FFMA.FTZ R70, R127, R70, R0.reuse ;  /* 0x000000467f467223 */ /* 0x100fe20000010000 */
[----:B------:R-:W-:Y:S02]  /*4370*/  FSEL R131, R44, RZ, P6 ;  /* 0x000000ff2c837208 */ /* 0x000fe40003000000 */
[----:B------:R-:W-:Y:S02]  /*4380*/  LOP3.LUT P6, RZ, R59, 0xff, RZ, 0xc0, !PT ;  /* 0x000000ff3bff7812 */ /* 0x000fe400078cc0ff */
[----:B------:R-:W-:Y:S02]  /*4390*/  PRMT R0, R33, 0x7632, R0 ;  /* 0x0000763221007816 */ /* 0x000fe40000000000 */
[----:B------:R-:W-:Y:S02]  /*43a0*/  FSEL R50, R40, RZ, P6 ;  /* 0x000000ff28327208 */ /* 0x000fe40003000000 */
[----:B------:R-:W-:-:S02]  /*43b0*/  LOP3.LUT P6, RZ, R73, 0xff, RZ, 0xc0, !PT ;  /* 0x000000ff49ff7812 */ /* 0x000fc400078cc0ff */
[----:B------:R-:W-:Y:S02]  /*43c0*/  SHF.L.U32 R0, R0, 0x10, RZ ;  /* 0x0000001000007819 */ /* 0x000fe400000006ff */
[----:B------:R-:W-:Y:S01]  /*43d0*/  FSEL R46, R40, RZ, P6 ;  /* 0x000000ff282e7208 */ /* 0x000fe20003000000 */
[----:B------:R-:W-:Y:S01]  /*43e0*/  FMUL.FTZ R40, R70, UR6 ;  /* 0x0000000646287c20 */ /* 0x000fe20008410000 */
[----:B------:R-:W-:Y:S01]  /*43f0*/  LOP3.LUT P6, RZ, R59, 0xff00, RZ, 0xc0, !PT ;  /* 0x0000ff003bff7812 */ /* 0x000fe200078cc0ff */
[--C-:B------:R-:W-:Y:S01]  /*4400*/  FFMA.FTZ R47, R127, R168, R0.reuse ;  /* 0x000000a87f2f7223 */ /* 0x100fe20000010000 */
[----:B------:R-:W-:Y:S02]  /*4410*/  PRMT R0, R32, 0x7632, R0 ;  /* 0x0000763220007816 */ /* 0x000fe40000000000 */
[----:B------:R-:W-:Y:S02]  /*4420*/  FSEL R63, R41, RZ, P6 ;  /* 0x000000ff293f7208 */ /* 0x000fe40003000000 */
[----:B------:R-:W-:-:S02]  /*4430*/  LOP3.LUT P6, RZ, R73, 0xff00, RZ, 0xc0, !PT ;  /* 0x0000ff0049ff7812 */ /* 0x000fc400078cc0ff */
[----:B------:R-:W-:Y:S02]  /*4440*/  SHF.L.U32 R0, R0, 0x10, RZ ;  /* 0x0000001000007819 */ /* 0x000fe400000006ff */
[----:B------:R-:W-:Y:S01]  /*4450*/  FSEL R65, R41, RZ, P6 ;  /* 0x000000ff29417208 */ /* 0x000fe20003000000 */
[----:B------:R-:W-:Y:S01]  /*4460*/  FFMA.FTZ R41, R160, R170, R183 ;  /* 0x000000aaa0297223 */ /* 0x000fe200000100b7 */
[----:B------:R-:W-:Y:S02]  /*4470*/  LOP3.LUT P6, RZ, R58, 0xff0000, RZ, 0xc0, !PT ;  /* 0x00ff00003aff7812 */ /* 0x000fe400078cc0ff */
[----:B------:R-:W-:Y:S01]  /*4480*/  F2FP.BF16.F32.PACK_AB R42, R51, R42 ;  /* 0x0000002a332a723e */ /* 0x000fe200000010ff */
[----:B------:R-:W-:Y:S01]  /*4490*/  FADD.FTZ R158, R158, -R41 ;  /* 0x800000299e9e7221 */ /* 0x000fe20000010000 */
[----:B------:R-:W-:Y:S01]  /*44a0*/  FSEL R49, R40, RZ, P6 ;  /* 0x000000ff28317208 */ /* 0x000fe20003000000 */
[----:B------:R-:W-:Y:S01]  /*44b0*/  FMUL.FTZ R41, R47, UR6 ;  /* 0x000000062f297c20 */ /* 0x000fe20008410000 */
[----:B------:R-:W-:Y:S01]  /*44c0*/  LOP3.LUT P6, RZ, R72, 0xff0000, RZ, 0xc0, !PT ;  /* 0x00ff000048ff7812 */ /* 0x000fe200078cc0ff */
[----:B------:R-:W-:Y:S01]  /*44d0*/  FFMA.FTZ R45, R127, R158, R0 ;  /* 0x0000009e7f2d7223 */ /* 0x000fe20000010000 */
[----:B------:R-:W-:Y:S01]  /*44e0*/  IMAD.U32 R0, R32, 0x10000, RZ ;  /* 0x0001000020007824 */ /* 0x000fe200078e00ff */
[----:B------:R-:W-:-:S02]  /*44f0*/  F2FP.BF16.F32.PACK_AB R43, R184, R43 ;  /* 0x0000002bb82b723e */ /* 0x000fc400000010ff */
        /* <DEDUP_REMOVED lines=27> */
.L_x_950:
        /* <DEDUP_REMOVED lines=13> */
[----:B------:R-:W-:Y:S01]  /*4780*/  SHF.L.U32 R0, R0, 0x10, RZ ;  /* 0x0000001000007819 */ /* 0x000fe200000006ff */
[-CC-:B------:R-:W-:Y:S01]  /*4790*/  FFMA.FTZ R159, R159, R170.reuse, R183.reuse ;  /* 0x000000aa9f9f7223 */ /* 0x180fe200000100b7 */
[-CC-:B------:R-:W-:Y:S01]  /*47a0*/  FFMA.FTZ R168, R168, R170.reuse, R183.reuse ;  /* 0x000000aaa8a87223 */ /* 0x180fe200000100b7 */
[----:B------:R-:W-:Y:S01]  /*47b0*/  FFMA.FTZ R45, R160, R170, R183 ;  /* 0x000000aaa02d7223 */ /* 0x000fe200000100b7 */
[----:B------:R-:W-:Y:S01]  /*47c0*/  FSEL R51, R44, RZ, P6 ;  /* 0x000000ff2c337208 */ /* 0x000fe20003000000 */
[----:B------:R-:W-:Y:S01]  /*47d0*/  FFMA.FTZ R0, R127, R184, R0 ;  /* 0x000000b87f007223 */ /* 0x000fe20000010000 */
[----:B------:R-:W-:Y:S01]  /*47e0*/  LOP3.LUT P6, RZ, R73, 0xff0000, RZ, 0xc0, !PT ;  /* 0x00ff000049ff7812 */ /* 0x000fe200078cc0ff */
[----:B------:R-:W-:Y:S01]  /*47f0*/  FADD.FTZ R70, R70, -R159 ;  /* 0x8000009f46467221 */ /* 0x000fe20000010000 */
[----:B------:R-:W-:Y:S01]  /*4800*/  FADD.FTZ R168, R161, -R168 ;  /* 0x800000a8a1a87221 */ /* 0x000fe20000010000 */
[----:B------:R-:W-:Y:S01]  /*4810*/  FMUL.FTZ R46, R0, UR6 ;  /* 0x00000006002e7c20 */ /* 0x000fe20008410000 */
[----:B------:R-:W-:Y:S01]  /*4820*/  FSEL R47, R44, RZ, P6 ;  /* 0x000000ff2c2f7208 */ /* 0x000fe20003000000 */
[----:B------:R-:W-:Y:S01]  /*4830*/  IMAD.U32 R44, R34, 0x10000, RZ ;  /* 0x00010000222c7824 */ /* 0x000fe200078e00ff */
[----:B------:R-:W-:Y:S01]  /*4840*/  ISETP.GE.U32.AND P6, PT, R58, RZ, PT ;  /* 0x000000ff3a00720c */ /* 0x000fe20003fc6070 */
[----:B------:R-:W-:Y:S01]  /*4850*/  FADD.FTZ R158, R158, -R45 ;  /* 0x8000002d9e9e7221 */ /* 0x000fe20000010000 */
[----:B------:R-:W-:Y:S01]  /*4860*/  PRMT R0, R34, 0x7632, R0 ;  /* 0x0000763222007816 */ /* 0x000fe20000000000 */
[----:B------:R-:W-:Y:S01]  /*4870*/  FFMA.FTZ R44, R127, R140, R44 ;  /* 0x0000008c7f2c7223 */ /* 0x000fe2000001002c */
[----:B------:R-:W-:Y:S01]  /*4880*/  ISETP.GE.U32.AND.EX P6, PT, R59, 0x1000000, PT, P6 ;  /* 0x010000003b00780c */ /* 0x000fe20003fc6160 */
[----:B------:R-:W-:Y:S01]  /*4890*/  FFMA.FTZ R155, R155, R170, R183 ;  /* 0x000000aa9b9b7223 */ /* 0x000fe200000100b7 */
[----:B------:R-:W-:Y:S01]  /*48a0*/  SHF.L.U32 R0, R0, 0x10, RZ ;  /* 0x0000001000007819 */ /* 0x000fe200000006ff */
[----:B------:R-:W-:Y:S01]  /*48b0*/  FMUL.FTZ R44, R44, UR6 ;  /* 0x000000062c2c7c20 */ /* 0x000fe20008410000 */
[----:B------:R-:W-:Y:S01]  /*48c0*/  FSEL R60, R46, RZ, P6 ;  /* 0x000000ff2e3c7208 */ /* 0x000fe20003000000 */
[----:B------:R-:W-:Y:S01]  /*48d0*/  FADD.FTZ R68, R68, -R155 ;  /* 0x8000009b44447221 */ /* 0x000fe20000010000 */
[----:B------:R-:W-:Y:S01]  /*48e0*/  ISETP.GE.U32.AND P6, PT, R72, RZ, PT ;  /* 0x000000ff4800720c */ /* 0x000fe20003fc6070 */
[----:B------:R-:W-:Y:S01]  /*48f0*/  FFMA.FTZ R162, R127, R162, R0 ;  /* 0x000000a27fa27223 */ /* 0x000fe20000010000 */
[----:B------:R-:W-:-:S02]  /*4900*/  SHF.L.U32 R0, R33, 0x10, RZ ;  /* 0x0000001021007819 */ /* 0x000fc400000006ff */
[----:B------:R-:W-:Y:S01]  /*4910*/  ISETP.GE.U32.AND.EX P6, PT, R73, 0x1000000, PT, P6 ;  /* 0x010000004900780c */ /* 0x000fe20003fc6160 */
[----:B------:R-:W-:Y:S01]  /*4920*/  FMUL.FTZ R162, R162, UR6 ;  /* 0x00000006a2a27c20 */ /* 0x000fe20008410000 */
[----:B------:R-:W-:Y:S01]  /*4930*/  F2FP.BF16.F32.PACK_AB R51, R60, R51 ;  /* 0x000000333c33723e */ /* 0x000fe200000010ff */
[--C-:B------:R-:W-:Y:S01]  /*4940*/  FFMA.FTZ R70, R127, R70, R0.reuse ;  /* 0x000000467f467223 */ /* 0x100fe20000010000 */
[----:B------:R-:W-:Y:S02]  /*4950*/  FSEL R62, R46, RZ, P6 ;  /* 0x000000ff2e3e7208 */ /* 0x000fe40003000000 */
[----:B------:R-:W-:Y:S01]  /*4960*/  LOP3.LUT P6, RZ, R59, 0xff, RZ, 0xc0, !PT ;  /* 0x000000ff3bff7812 */ /* 0x000fe200078cc0ff */
[----:B------:R-:W-:Y:S01]  /*4970*/  FMUL.FTZ R70, R70, UR6 ;  /* 0x0000000646467c20 */ /* 0x000fe20008410000 */
[----:B------:R-:W-:Y:S02]  /*4980*/  PRMT R0, R33, 0x7632, R0 ;  /* 0x0000763221007816 */ /* 0x000fe40000000000 */
[----:B------:R-:W-:-:S02]  /*4990*/  FSEL R50, R44, RZ, P6 ;  /* 0x000000ff2c327208 */ /* 0x000fc40003000000 */
[----:B------:R-:W-:Y:S01]  /*49a0*/  LOP3.LUT P6, RZ, R73, 0xff, RZ, 0xc0, !PT ;  /* 0x000000ff49ff7812 */ /* 0x000fe200078cc0ff */
[----:B------:R-:W-:Y:S01]  /*49b0*/  IMAD.U32 R0, R0, 0x10000, RZ ;  /* 0x0001000000007824 */ /* 0x000fe200078e00ff */
[----:B------:R-:W-:Y:S02]  /*49c0*/  F2FP.BF16.F32.PACK_AB R47, R62, R47 ;  /* 0x0000002f3e2f723e */ /* 0x000fe400000010ff */
[----:B------:R-:W-:Y:S01]  /*49d0*/  FSEL R46, R44, RZ, P6 ;  /* 0x000000ff2c2e7208 */ /* 0x000fe20003000000 */
[--C-:B------:R-:W-:Y:S01]  /*49e0*/  FFMA.FTZ R168, R127, R168, R0.reuse ;  /* 0x000000a87fa87223 */ /* 0x100fe20000010000 */
[----:B------:R-:W-:Y:S02]  /*49f0*/  LOP3.LUT P6, RZ, R59, 0xff00, RZ, 0xc0, !PT ;  /* 0x0000ff003bff7812 */ /* 0x000fe400078cc0ff */
[----:B------:R-:W-:Y:S01]  /*4a00*/  PRMT R0, R32, 0x7632, R0 ;  /* 0x0000763220007816 */ /* 0x000fe20000000000 */
[----:B------:R-:W-:Y:S01]  /*4a10*/  FMUL.FTZ R168, R168, UR6 ;  /* 0x00000006a8a87c20 */ /* 0x000fe20008410000 */
[----:B------:R-:W-:-:S02]  /*4a20*/  FSEL R61, R162, RZ, P6 ;  /* 0x000000ffa23d7208 */ /* 0x000fc40003000000 */
[----:B------:R-:W-:Y:S02]  /*4a30*/  LOP3.LUT P6, RZ, R73, 0xff00, RZ, 0xc0, !PT ;  /* 0x0000ff0049ff7812 */ /* 0x000fe400078cc0ff */
[----:B------:R-:W-:Y:S02]  /*4a40*/  SHF.L.U32 R0, R0, 0x10, RZ ;  /* 0x0000001000007819 */ /* 0x000fe400000006ff */
[----:B------:R-:W-:Y:S02]  /*4a50*/  FSEL R63, R162, RZ, P6 ;  /* 0x000000ffa23f7208 */ /* 0x000fe40003000000 */
[----:B------:R-:W-:Y:S01]  /*4a60*/  LOP3.LUT P6, RZ, R58, 0xff0000, RZ, 0xc0, !PT ;  /* 0x00ff00003aff7812 */ /* 0x000fe200078cc0ff */
[C---:B------:R-:W-:Y:S01]  /*4a70*/  FFMA.FTZ R158, R127.reuse, R158, R0 ;  /* 0x0000009e7f9e7223 */ /* 0x040fe20000010000 */
[----:B------:R-:W-:Y:S02]  /*4a80*/  SHF.L.U32 R0, R32, 0x10, RZ ;  /* 0x0000001020007819 */ /* 0x000fe400000006ff */
[----:B------:R-:W-:Y:S01]  /*4a90*/  FSEL R49, R70, RZ, P6 ;  /* 0x000000ff46317208 */ /* 0x000fe20003000000 */
[----:B------:R-:W-:Y:S01]  /*4aa0*/  FMUL.FTZ R158, R158, UR6 ;  /* 0x000000069e9e7c20 */ /* 0x000fe20008410000 */
[----:B------:R-:W-:Y:S01]  /*4ab0*/  LOP3.LUT P6, RZ, R72, 0xff0000, RZ, 0xc0, !PT ;  /* 0x00ff000048ff7812 */ /* 0x000fe200078cc0ff */
[----:B------:R-:W-:Y:S01]  /*4ac0*/  FFMA.FTZ R0, R127, R68, R0 ;  /* 0x000000447f007223 */ /* 0x000fe20000010000 */
        /* <DEDUP_REMOVED lines=18> */
[----:B------:R-:W-:-:S04]  /*4bf0*/  FSEL R44, R0, RZ, P6 ;  /* 0x000000ff002c7208 */ /* 0x000fc80003000000 */
[----:B------:R-:W-:Y:S01]  /*4c00*/  F2FP.BF16.F32.PACK_AB R44, R59, R44 ;  /* 0x0000002c3b2c723e */ /* 0x000fe200000010ff */
[----:B------:R-:W-:Y:S06]  /*4c10*/  BRA `(.L_x_951) ;  /* 0x00000018005c7947 */ /* 0x000fec0003800000 */
.L_x_949:
[----:B------:R-:W-:Y:S05]  /*4c20*/  @!P2 BRA `(.L_x_952) ;  /* 0x00000004003ca947 */ /* 0x000fea0003800000 */
[-CC-:B------:R-:W-:Y:S01]  /*4c30*/  FFMA.FTZ R0, R169, R170.reuse, R183.reuse ;  /* 0x000000aaa9007223 */ /* 0x180fe200000100b7 */
[----:B------:R-:W-:Y:S01]  /*4c40*/  LOP3.LUT P6, RZ, R59, 0xff0000, RZ, 0xc0, !PT ;  /* 0x00ff00003bff7812 */ /* 0x000fe200078cc0ff */
[-CC-:B------:R-:W-:Y:S01]  /*4c50*/  FFMA.FTZ R184, R184, R170.reuse, R183.reuse ;  /* 0x000000aab8b87223 */ /* 0x180fe200000100b7 */
[-CC-:B------:R-:W-:Y:S01]  /*4c60*/  FFMA.FTZ R165, R165, R170.reuse, R183.reuse ;  /* 0x000000aaa5a57223 */ /* 0x180fe200000100b7 */
[----:B------:R-:W-:Y:S01]  /*4c70*/  FADD.FTZ R0, R153, -R0 ;  /* 0x8000000099007221 */ /* 0x000fe20000010000 */
[----:B0-----:R-:W-:Y:S01]  /*4c80*/  FFMA.FTZ R41, R164, R170, R183 ;  /* 0x000000aaa4297223 */ /* 0x001fe200000100b7 */
[----:B------:R-:W-:Y:S01]  /*4c90*/  FADD.FTZ R48, R173, -R184 ;  /* 0x800000b8ad307221 */ /* 0x000fe20000010000 */
[----:B------:R-:W-:Y:S01]  /*4ca0*/  FADD.FTZ R42, R140, -R165 ;  /* 0x800000a58c2a7221 */ /* 0x000fe20000010000 */
[C---:B------:R-:W-:Y:S01]  /*4cb0*/  FMUL.FTZ R43, R127.reuse, R0 ;  /* 0x000000007f2b7220 */ /* 0x040fe20000410000 */
[----:B------:R-:W-:Y:S01]  /*4cc0*/  FADD.FTZ R162, R162, -R41 ;  /* 0x80000029a2a27221 */ /* 0x000fe20000010000 */
[C---:B------:R-:W-:Y:S01]  /*4cd0*/  FMUL.FTZ R48, R127.reuse, R48 ;  /* 0x000000307f307220 */ /* 0x040fe20000410000 */
[----:B------:R-:W-:Y:S01]  /*4ce0*/  FMUL.FTZ R42, R127, R42 ;  /* 0x0000002a7f2a7220 */ /* 0x000fe20000410000 */
[----:B------:R-:W-:Y:S01]  /*4cf0*/  FMUL.FTZ R0, R43, UR6 ;  /* 0x000000062b007c20 */ /* 0x000fe20008410000 */
[----:B------:R-:W-:Y:S01]  /*4d00*/  FMUL.FTZ R47, R127, R162 ;  /* 0x000000a27f2f7220 */ /* 0x000fe20000410000 */
[----:B------:R-:W-:Y:S01]  /*4d10*/  FMUL.FTZ R40, R48, UR6 ;  /* 0x0000000630287c20 */ /* 0x000fe20008410000 */
[-CC-:B------:R-:W-:Y:S01]  /*4d20*/  FFMA.FTZ R159, R159, R170.reuse, R183.reuse ;  /* 0x000000aa9f9f7223 */ /* 0x180fe200000100b7 */
[-CC-:B------:R-:W-:Y:S01]  /*4d30*/  FFMA.FTZ R168, R168, R170.reuse, R183.reuse ;  /* 0x000000aaa8a87223 */ /* 0x180fe200000100b7 */
[----:B------:R-:W-:Y:S01]  /*4d40*/  FSEL R51, R0, RZ, P6 ;  /* 0x000000ff00337208 */ /* 0x000fe20003000000 */
[----:B------:R-:W-:Y:S01]  /*4d50*/  FFMA.FTZ R45, R160, R170, R183 ;  /* 0x000000aaa02d7223 */ /* 0x000fe200000100b7 */
[----:B------:R-:W-:Y:S01]  /*4d60*/  LOP3.LUT P6, RZ, R73, 0xff0000, RZ, 0xc0, !PT ;  /* 0x00ff000049ff7812 */ /* 0x000fe200078cc0ff */
[----:B------:R-:W-:Y:S01]  /*4d70*/  FADD.FTZ R70, R70, -R159 ;  /* 0x8000009f46467221 */ /* 0x000fe20000010000 */
[----:B------:R-:W-:Y:S01]  /*4d80*/  FADD.FTZ R44, R161, -R168 ;  /* 0x800000a8a12c7221 */ /* 0x000fe20000010000 */
[----:B------:R-:W-:Y:S01]  /*4d90*/  FADD.FTZ R158, R158, -R45 ;  /* 0x8000002d9e9e7221 */ /* 0x000fe20000010000 */
[----:B------:R-:W-:Y:S01]  /*4da0*/  FSEL R62, R0, RZ, P6 ;  /* 0x000000ff003e7208 */ /* 0x000fe20003000000 */
[----:B------:R-:W-:Y:S01]  /*4db0*/  FMUL.FTZ R0, R42, UR6 ;  /* 0x000000062a007c20 */ /* 0x000fe20008410000 */
[----:B------:R-:W-:Y:S01]  /*4dc0*/  ISETP.GE.U32.AND P6, PT, R58, RZ, PT ;  /* 0x000000ff3a00720c */ /* 0x000fe20003fc6070 */
[C---:B------:R-:W-:Y:S01]  /*4dd0*/  FMUL.FTZ R41, R127.reuse, R70 ;  /* 0x000000467f297220 */ /* 0x040fe20000410000 */
[C---:B------:R-:W-:Y:S01]  /*4de0*/  FMUL.FTZ R44, R127.reuse, R44 ;  /* 0x0000002c7f2c7220 */ /* 0x040fe20000410000 */
[----:B------:R-:W-:Y:S01]  /*4df0*/  FMUL.FTZ R45, R127, R158 ;  /* 0x0000009e7f2d7220 */ /* 0x000fe20000410000 */
[----:B------:R-:W-:Y:S01]  /*4e00*/  ISETP.GE.U32.AND.EX P6, PT, R59, 0x1000000, PT, P6 ;  /* 0x010000003b00780c */ /* 0x000fe20003fc6160 */
[----:B------:R-:W-:Y:S01]  /*4e10*/  FFMA.FTZ R155, R155, R170, R183 ;  /* 0x000000aa9b9b7223 */ /* 0x000fe200000100b7 */
[----:B------:R-:W-:-:S02]  /*4e20*/  F2FP.BF16.F32.PACK_AB R43, R48, R43 ;  /* 0x0000002b302b723e */ /* 0x000fc400000010ff */
[----:B------:R-:W-:Y:S02]  /*4e30*/  FSEL R64, R40, RZ, P6 ;  /* 0x000000ff28407208 */ /* 0x000fe40003000000 */
        /* <DEDUP_REMOVED lines=30> */
[----:B------:R-:W-:Y:S01]  /*5020*/  FADD.FTZ R40, R68, -R155 ;  /* 0x8000009b44287221 */ /* 0x000fe20000010000 */
[----:B------:R-:W-:-:S03]  /*5030*/  LOP3.LUT P6, RZ, R58, 0xff00, RZ, 0xc0, !PT ;  /* 0x0000ff003aff7812 */ /* 0x000fc600078cc0ff */
[----:B------:R-:W-:Y:S01]  /*5040*/  FMUL.FTZ R40, R127, R40 ;  /* 0x000000287f287220 */ /* 0x000fe20000410000 */
        /* <DEDUP_REMOVED lines=13> */
.L_x_952:
[-CC-:B------:R-:W-:Y:S01]  /*5120*/  FFMA.FTZ R184, R184, R170.reuse, R183.reuse ;  /* 0x000000aab8b87223 */ /* 0x180fe200000100b7 */
[-CC-:B------:R-:W-:Y:S01]  /*5130*/  FFMA.FTZ R0, R169, R170.reuse, R183.reuse ;  /* 0x000000aaa9007223 */ /* 0x180fe200000100b7 */
[----:B------:R-:W-:Y:S01]  /*5140*/  ISETP.GE.U32.AND P6, PT, R58, RZ, PT ;  /* 0x000000ff3a00720c */ /* 0x000fe20003fc6070 */
[----:B------:R-:W-:Y:S01]  /*5150*/  FFMA.FTZ R165, R165, R170, R183 ;  /* 0x000000aaa5a57223 */ /* 0x000fe200000100b7 */
[----:B------:R-:W-:Y:S01]  /*5160*/  FADD.FTZ R184, R173, -R184 ;  /* 0x800000b8adb87221 */ /* 0x000fe20000010000 */
[----:B------:R-:W-:Y:S01]  /*5170*/  FADD.FTZ R0, R153, -R0 ;  /* 0x8000000099007221 */ /* 0x000fe20000010000 */
[----:B------:R-:W-:Y:S01]  /*5180*/  ISETP.GE.U32.AND.EX P6, PT, R59, 0x1000000, PT, P6 ;  /* 0x010000003b00780c */ /* 0x000fe20003fc6160 */
[----:B------:R-:W-:Y:S01]  /*5190*/  FADD.FTZ R140, R140, -R165 ;  /* 0x800000a58c8c7221 */ /* 0x000fe20000010000 */
[C---:B------:R-:W-:Y:S01]  /*51a0*/  FMUL.FTZ R184, R127.reuse, R184 ;  /* 0x000000b87fb87220 */ /* 0x040fe20000410000 */
[C---:B------:R-:W-:Y:S01]  /*51b0*/  FMUL.FTZ R0, R127.reuse, R0 ;  /* 0x000000007f007220 */ /* 0x040fe20000410000 */
[----:B0-----:R-:W-:Y:S01]  /*51c0*/  FFMA.FTZ R45, R164, R170, R183 ;  /* 0x000000aaa42d7223 */ /* 0x001fe200000100b7 */
[----:B------:R-:W-:Y:S01]  /*51d0*/  FMUL.FTZ R140, R127, R140 ;  /* 0x0000008c7f8c7220 */ /* 0x000fe20000410000 */
[----:B------:R-:W-:Y:S01]  /*51e0*/  FMUL.FTZ R184, R184, UR6 ;  /* 0x00000006b8b87c20 */ /* 0x000fe20008410000 */
[----:B------:R-:W-:Y:S01]  /*51f0*/  FMUL.FTZ R0, R0, UR6 ;  /* 0x0000000600007c20 */ /* 0x000fe20008410000 */
[----:B------:R-:W-:Y:S01]  /*5200*/  FADD.FTZ R162, R162, -R45 ;  /* 0x8000002da2a27221 */ /* 0x000fe20000010000 */
[----:B------:R-:W-:Y:S01]  /*5210*/  FMUL.FTZ R140, R140, UR6 ;  /* 0x000000068c8c7c20 */ /* 0x000fe20008410000 */
[----:B------:R-:W-:Y:S01]  /*5220*/  FFMA.FTZ R159, R159, R170, R183 ;  /* 0x000000aa9f9f7223 */ /* 0x000fe200000100b7 */
[----:B------:R-:W-:Y:S01]  /*5230*/  FSEL R44, R184, RZ, P6 ;  /* 0x000000ffb82c7208 */ /* 0x000fe20003000000 */
[----:B------:R-:W-:Y:S01]  /*5240*/  FMUL.FTZ R162, R127, R162 ;  /* 0x000000a27fa27220 */ /* 0x000fe20000410000 */
[----:B------:R-:W-:Y:S01]  /*5250*/  LOP3.LUT P6, RZ, R59, 0xff0000, RZ, 0xc0, !PT ;  /* 0x00ff00003bff7812 */ /* 0x000fe200078cc0ff */
[----:B------:R-:W-:Y:S01]  /*5260*/  FADD.FTZ R70, R70, -R159 ;  /* 0x8000009f46467221 */ /* 0x000fe20000010000 */
[--C-:B------:R-:W-:Y:S01]  /*5270*/  FFMA.FTZ R168, R168, R170, R183.reuse ;  /* 0x000000aaa8a87223 */ /* 0x100fe200000100b7 */
        /* <DEDUP_REMOVED lines=9> */
[----:B------:R-:W-:Y:S01]  /*5310*/  ISETP.GE.U32.AND P6, PT, R72, RZ, PT ;  /* 0x000000ff4800720c */ /* 0x000fe20003fc6070 */
[----:B------:R-:W-:Y:S01]  /*5320*/  FADD.FTZ R158, R158, -R45 ;  /* 0x8000002d9e9e7221 */ /* 0x000fe20000010000 */
[----:B------:R-:W-:Y:S01]  /*5330*/  FFMA.FTZ R155, R155, R170, R183 ;  /* 0x000000aa9b9b7223 */ /* 0x000fe200000100b7 */
[----:B------:R-:W-:Y:S01]  /*5340*/  FMUL.FTZ R168, R168, UR6 ;  /* 0x00000006a8a87c20 */ /* 0x000fe20008410000 */
[----:B------:R-:W-:Y:S01]  /*5350*/  ISETP.GE.U32.AND.EX P6, PT, R73, 0x1000000, PT, P6 ;  /* 0x010000004900780c */ /* 0x000fe20003fc6160 */
[----:B------:R-:W-:Y:S01]  /*5360*/  FMUL.FTZ R158, R127, R158 ;  /* 0x0000009e7f9e7220 */ /* 0x000fe20000410000 */
        /* <DEDUP_REMOVED lines=8> */
[----:B------:R-:W-:Y:S01]  /*53f0*/  FMUL.FTZ R68, R68, UR6 ;  /* 0x0000000644447c20 */ /* 0x000fe20008410000 */
        /* <DEDUP_REMOVED lines=29> */
.L_x_948:
[----:B------:R-:W-:-:S04]  /*55d0*/  ISETP.NE.U32.AND P0, PT, R130, RZ, PT ;  /* 0x000000ff8200720c */ /* 0x000fc80003f05070 */
[----:B------:R-:W-:-:S13]  /*55e0*/  ISETP.NE.AND.EX P0, PT, R131, RZ, PT, P0 ;  /* 0x000000ff8300720c */ /* 0x000fda0003f05300 */
[----:B------:R-:W-:Y:S05]  /*55f0*/  @!P0 BRA `(.L_x_953) ;  /* 0x0000000800248947 */ /* 0x000fea0003800000 */
[----:B------:R-:W-:Y:S05]  /*5600*/  @!P2 BRA `(.L_x_954) ;  /* 0x000000040018a947 */ /* 0x000fea0003800000 */
[-CC-:B------:R-:W-:Y:S01]  /*5610*/  FFMA.FTZ R0, R169, R170.reuse, R183.reuse ;  /* 0x000000aaa9007223 */ /* 0x180fe200000100b7 */
[-CC-:B------:R-:W-:Y:S01]  /*5620*/  FFMA.FTZ R184, R184, R170.reuse, R183.reuse ;  /* 0x000000aab8b87223 */ /* 0x180fe200000100b7 */
[-CC-:B0-----:R-:W-:Y:S01]  /*5630*/  FFMA.FTZ R41, R164, R170.reuse, R183.reuse ;  /* 0x000000aaa4297223 */ /* 0x181fe200000100b7 */
[----:B------:R-:W-:Y:S02]  /*5640*/  IMAD.U32 R42, R35, 0x10000, RZ ;  /* 0x00010000232a7824 */ /* 0x000fe400078e00ff */
[--C-:B------:R-:W-:Y:S01]  /*5650*/  FADD.FTZ R40, R153, -R0.reuse ;  /* 0x8000000099287221 */ /* 0x100fe20000010000 */
[----:B------:R-:W-:Y:S01]  /*5660*/  PRMT R0, R35, 0x7632, R0 ;  /* 0x0000763223007816 */ /* 0x000fe20000000000 */
[----:B------:R-:W-:Y:S01]  /*5670*/  FADD.FTZ R184, R173, -R184 ;  /* 0x800000b8adb87221 */ /* 0x000fe20000010000 */
[----:B------:R-:W-:Y:S01]  /*5680*/  FFMA.FTZ R165, R165, R170, R183 ;  /* 0x000000aaa5a57223 */ /* 0x000fe200000100b7 */
[----:B------:R-:W-:Y:S01]  /*5690*/  ISETP.GE.U32.AND P6, PT, R58, RZ, PT ;  /* 0x000000ff3a00720c */ /* 0x000fe20003fc6070 */
[----:B------:R-:W-:Y:S01]  /*56a0*/  FADD.FTZ R162, R162, -R41 ;  /* 0x80000029a2a27221 */ /* 0x000fe20000010000 */
[----:B------:R-:W-:Y:S01]  /*56b0*/  SHF.L.U32 R43, R0, 0x10, RZ ;  /* 0x00000010002b7819 */ /* 0x000fe200000006ff */
[C---:B------:R-:W-:Y:S01]  /*56c0*/  FFMA.FTZ R60, R127.reuse, R40, R42 ;  /* 0x000000287f3c7223 */ /* 0x040fe2000001002a */
[----:B------:R-:W-:Y:S01]  /*56d0*/  SHF.L.U32 R41, R34, 0x10, RZ ;  /* 0x0000001022297819 */ /* 0x000fe200000006ff */
[----:B------:R-:W-:Y:S01]  /*56e0*/  FADD.FTZ R140, R140, -R165 ;  /* 0x800000a58c8c7221 */ /* 0x000fe20000010000 */
[----:B------:R-:W-:Y:S01]  /*56f0*/  PRMT R0, R34, 0x7632, R0 ;  /* 0x0000763222007816 */ /* 0x000fe20000000000 */
[----:B------:R-:W-:Y:S01]  /*5700*/  FFMA.FTZ R63, R127, R184, R43 ;  /* 0x000000b87f3f7223 */ /* 0x000fe2000001002b */
[----:B------:R-:W-:Y:S01]  /*5710*/  ISETP.GE.U32.AND.EX P6, PT, R59, 0x1000000, PT, P6 ;  /* 0x010000003b00780c */ /* 0x000fe20003fc6160 */
[----:B------:R-:W-:Y:S01]  /*5720*/  FFMA.FTZ R159, R159, R170, R183 ;  /* 0x000000aa9f9f7223 */ /* 0x000fe200000100b7 */
[----:B------:R-:W-:Y:S01]  /*5730*/  FFMA.FTZ R140, R127, R140, R41 ;  /* 0x0000008c7f8c7223 */ /* 0x000fe20000010029 */
[----:B------:R-:W-:Y:S01]  /*5740*/  FMUL.FTZ R42, R63, UR6 ;  /* 0x000000063f2a7c20 */ /* 0x000fe20008410000 */
[----:B------:R-:W-:-:S02]  /*5750*/  IMAD.U32 R40, R0, 0x10000, RZ ;  /* 0x0001000000287824 */ /* 0x000fc400078e00ff */
[----:B------:R-:W-:Y:S01]  /*5760*/  FMUL.FTZ R41, R60, UR6 ;  /* 0x000000063c297c20 */ /* 0x000fe20008410000 */
[----:B------:R-:W-:Y:S01]  /*5770*/  SHF.L.U32 R0, R33, 0x10, RZ ;  /* 0x0000001021007819 */ /* 0x000fe200000006ff */
[----:B------:R-:W-:Y:S01]  /*5780*/  FADD.FTZ R70, R70, -R159 ;  /* 0x8000009f46467221 */ /* 0x000fe20000010000 */
[----:B------:R-:W-:Y:S01]  /*5790*/  FSEL R65, R42, RZ, P6 ;  /* 0x000000ff2a417208 */ /* 0x000fe20003000000 */
[----:B------:R-:W-:Y:S01]  /*57a0*/  FFMA.FTZ R55, R127, R162, R40 ;  /* 0x000000a27f377223 */ /* 0x000fe20000010028 */
[----:B------:R-:W-:Y:S01]  /*57b0*/  LOP3.LUT P6, RZ, R59, 0xff0000, RZ, 0xc0, !PT ;  /* 0x00ff00003bff7812 */ /* 0x000fe200078cc0ff */
[----:B------:R-:W-:Y:S01]  /*57c0*/  FMUL.FTZ R40, R140, UR6 ;  /* 0x000000068c287c20 */ /* 0x000fe20008410000 */
[--C-:B------:R-:W-:Y:S01]  /*57d0*/  FFMA.FTZ R70, R127, R70, R0.reuse ;  /* 0x000000467f467223 */ /* 0x100fe20000010000 */
[----:B------:R-:W-:Y:S01]  /*57e0*/  PRMT R0, R33, 0x7632, R0 ;  /* 0x0000763221007816 */ /* 0x000fe20000000000 */
[-CC-:B------:R-:W-:Y:S01]  /*57f0*/  FFMA.FTZ R168, R168, R170.reuse, R183.reuse ;  /* 0x000000aaa8a87223 */ /* 0x180fe200000100b7 */
        /* <DEDUP_REMOVED lines=9> */
[----:B------:R-:W-:-:S02]  /*5890*/  IMAD.U32 R41, R32, 0x10000, RZ ;  /* 0x0001000020297824 */ /* 0x000fc400078e00ff */
[----:B------:R-:W-:Y:S01]  /*58a0*/  FMUL.FTZ R42, R70, UR6 ;  /* 0x00000006462a7c20 */ /* 0x000fe20008410000 */
[--C-:B------:R-:W-:Y:S01]  /*58b0*/  FFMA.FTZ R51, R127, R168, R0.reuse ;  /* 0x000000a87f337223 */ /* 0x100fe20000010000 */
[----:B------:R-:W-:Y:S01]  /*58c0*/  FSEL R61, R43, RZ, P6 ;  /* 0x000000ff2b3d7208 */ /* 0x000fe20003000000 */
[----:B------:R-:W-:Y:S01]  /*58d0*/  FFMA.FTZ R40, R127, R68, R41 ;  /* 0x000000447f287223 */ /* 0x000fe20000010029 */
        /* <DEDUP_REMOVED lines=25> */
.L_x_954:
[-CC-:B0-----:R-:W-:Y:S01]  /*5a70*/  FFMA.FTZ R49, R160, R170.reuse, R183.reuse ;  /* 0x000000aaa0317223 */ /* 0x181fe200000100b7 */
[-CC-:B------:R-:W-:Y:S01]  /*5a80*/  FFMA.FTZ R184, R184, R170.reuse, R183.reuse ;  /* 0x000000aab8b87223 */ /* 0x180fe200000100b7 */
[-C--:B------:R-:W-:Y:S01]  /*5a90*/  FFMA.FTZ R0, R169, R170.reuse, R183 ;  /* 0x000000aaa9007223 */ /* 0x080fe200000100b7 */
[----:B------:R-:W-:Y:S02]  /*5aa0*/  IMAD.U32 R51, R35, 0x10000, RZ ;  /* 0x0001000023337824 */ /* 0x000fe400078e00ff */
[----:B------:R-:W-:Y:S01]  /*5ab0*/  FADD.FTZ R158, R158, -R49 ;  /* 0x800000319e9e7221 */ /* 0x000fe20000010000 */
[-C--:B------:R-:W-:Y:S01]  /*5ac0*/  FFMA.FTZ R49, R164, R170.reuse, R183 ;  /* 0x000000aaa4317223 */ /* 0x080fe200000100b7 */
[----:B------:R-:W-:Y:S01]  /*5ad0*/  FADD.FTZ R184, R173, -R184 ;  /* 0x800000b8adb87221 */ /* 0x000fe20000010000 */
[--C-:B------:R-:W-:Y:S01]  /*5ae0*/  FADD.FTZ R48, R153, -R0.reuse ;  /* 0x8000000099307221 */ /* 0x100fe20000010000 */
[----:B------:R-:W-:Y:S01]  /*5af0*/  ISETP.GE.U32.AND P6, PT, R58, RZ, PT ;  /* 0x000000ff3a00720c */ /* 0x000fe20003fc6070 */
[--C-:B------:R-:W-:Y:S01]  /*5b00*/  FADD.FTZ R162, R162, -R49.reuse ;  /* 0x80000031a2a27221 */ /* 0x100fe20000010000 */
[----:B------:R-:W-:Y:S01]  /*5b10*/  PRMT R49, R35, 0x7632, R49 ;  /* 0x0000763223317816 */ /* 0x000fe20000000031 */
[----:B------:R-:W-:Y:S01]  /*5b20*/  FFMA.FTZ R165, R165, R170, R183 ;  /* 0x000000aaa5a57223 */ /* 0x000fe200000100b7 */
[----:B------:R-:W-:Y:S01]  /*5b30*/  FFMA.FTZ R51, R127, R48, R51 ;  /* 0x000000307f337223 */ /* 0x000fe20000010033 */
[----:B------:R-:W-:Y:S01]  /*5b40*/  ISETP.GE.U32.AND.EX P6, PT, R59, 0x1000000, PT, P6 ;  /* 0x010000003b00780c */ /* 0x000fe20003fc6160 */
[----:B------:R-:W-:Y:S01]  /*5b50*/  FFMA.FTZ R159, R159, R170, R183 ;  /* 0x000000aa9f9f7223 */ /* 0x000fe200000100b7 */
[----:B------:R-:W-:Y:S01]  /*5b60*/  SHF.L.U32 R50, R49, 0x10, RZ ;  /* 0x0000001031327819 */ /* 0x000fe200000006ff */
[----:B------:R-:W-:Y:S01]  /*5b70*/  FADD.FTZ R140, R140, -R165 ;  /* 0x800000a58c8c7221 */ /* 0x000fe20000010000 */
[C---:B------:R-:W-:Y:S01]  /*5b80*/  SHF.L.U32 R49, R34.reuse, 0x10, RZ ;  /* 0x0000001022317819 */ /* 0x040fe200000006ff */
[----:B------:R-:W-:Y:S01]  /*5b90*/  FMUL.FTZ R51, R51, UR6 ;  /* 0x0000000633337c20 */ /* 0x000fe20008410000 */
[----:B------:R-:W-:Y:S01]  /*5ba0*/  PRMT R0, R34, 0x7632, R0 ;  /* 0x0000763222007816 */ /* 0x000fe20000000000 */
[C---:B------:R-:W-:Y:S01]  /*5bb0*/  FFMA.FTZ R50, R127.reuse, R184, R50 ;  /* 0x000000b87f327223 */ /* 0x040fe20000010032 */
[----:B------:R-:W-:Y:S01]  /*5bc0*/  FADD.FTZ R70, R70, -R159 ;  /* 0x8000009f46467221 */ /* 0x000fe20000010000 */
[----:B------:R-:W-:Y:S01]  /*5bd0*/  FFMA.FTZ R49, R127, R140, R49 ;  /* 0x0000008c7f317223 */ /* 0x000fe20000010031 */
[----:B------:R-:W-:Y:S01]  /*5be0*/  SHF.L.U32 R48, R0, 0x10, RZ ;  /* 0x0000001000307819 */ /* 0x000fe200000006ff */
[----:B------:R-:W-:Y:S01]  /*5bf0*/  FMUL.FTZ R50, R50, UR6 ;  /* 0x0000000632327c20 */ /* 0x000fe20008410000 */
[----:B------:R-:W-:-:S02]  /*5c00*/  IMAD.U32 R0, R33, 0x10000, RZ ;  /* 0x0001000021007824 */ /* 0x000fc400078e00ff */
[----:B------:R-:W-:Y:S01]  /*5c10*/  FMUL.FTZ R49, R49, UR6 ;  /* 0x0000000631317c20 */ /* 0x000fe20008410000 */
[--C-:B------:R-:W-:Y:S01]  /*5c20*/  FFMA.FTZ R168, R168, R170, R183.reuse ;  /* 0x000000aaa8a87223 */ /* 0x100fe200000100b7 */
[C---:B------:R-:W-:Y:S01]  /*5c30*/  FFMA.FTZ R162, R127.reuse, R162, R48 ;  /* 0x000000a27fa27223 */ /* 0x040fe20000010030 */
[----:B------:R-:W-:Y:S01]  /*5c40*/  FSEL R54, R50, RZ, P6 ;  /* 0x000000ff32367208 */ /* 0x000fe20003000000 */
[----:B------:R-:W-:Y:S01]  /*5c50*/  FFMA.FTZ R70, R127, R70, R0 ;  /* 0x000000467f467223 */ /* 0x000fe20000010000 */
[----:B------:R-:W-:Y:S01]  /*5c60*/  LOP3.LUT P6, RZ, R59, 0xff0000, RZ, 0xc0, !PT ;  /* 0x00ff00003bff7812 */ /* 0x000fe200078cc0ff */
[----:B------:R-:W-:Y:S01]  /*5c70*/  FMUL.FTZ R162, R162, UR6 ;  /* 0x00000006a2a27c20 */ /* 0x000fe20008410000 */
[----:B------:R-:W-:Y:S01]  /*5c80*/  PRMT R48, R33, 0x7632, R48 ;  /* 0x0000763221307816 */ /* 0x000fe20000000030 */
[----:B------:R-:W-:Y:S01]  /*5c90*/  FADD.FTZ R168, R161, -R168 ;  /* 0x800000a8a1a87221 */ /* 0x000fe20000010000 */
[----:B------:R-:W-:Y:S01]  /*5ca0*/  FSEL R51, R51, RZ, P6 ;  /* 0x000000ff33337208 */ /* 0x000fe20003000000 */
[----:B------:R-:W-:Y:S01]  /*5cb0*/  FMUL.FTZ R70, R70, UR6 ;  /* 0x0000000646467c20 */ /* 0x000fe20008410000 */
[----:B------:R-:W-:Y:S01]  /*5cc0*/  LOP3.LUT P6, RZ, R59, 0xff, RZ, 0xc0, !PT ;  /* 0x000000ff3bff7812 */ /* 0x000fe200078cc0ff */
[----:B------:R-:W-:Y:S01]  /*5cd0*/  FFMA.FTZ R155, R155, R170, R183 ;  /* 0x000000aa9b9b7223 */ /* 0x000fe200000100b7 */
[----:B------:R-:W-:-:S02]  /*5ce0*/  SHF.L.U32 R48, R48, 0x10, RZ ;  /* 0x0000001030307819 */ /* 0x000fc400000006ff */
[----:B------:R-:W-:Y:S01]  /*5cf0*/  FSEL R50, R49, RZ, P6 ;  /* 0x000000ff31327208 */ /* 0x000fe20003000000 */
[----:B------:R-:W-:Y:S01]  /*5d00*/  FADD.FTZ R68, R68, -R155 ;  /* 0x8000009b44447221 */ /* 0x000fe20000010000 */
[----:B------:R-:W-:Y:S01]  /*5d10*/  LOP3.LUT P6, RZ, R59, 0xff00, RZ, 0xc0, !PT ;  /* 0x0000ff003bff7812 */ /* 0x000fe200078cc0ff */
[----:B------:R-:W-:Y:S01]  /*5d20*/  FFMA.FTZ R48, R127, R168, R48 ;  /* 0x000000a87f307223 */ /* 0x000fe20000010030 */
[----:B------:R-:W-:Y:S02]  /*5d30*/  PRMT R0, R32, 0x7632, R0 ;  /* 0x0000763220007816 */ /* 0x000fe40000000000 */
[----:B------:R-:W-:Y:S01]  /*5d40*/  FSEL R59, R162, RZ, P6 ;  /* 0x000000ffa23b7208 */ /* 0x000fe20003000000 */
[----:B------:R-:W-:Y:S01]  /*5d50*/  FMUL.FTZ R48, R48, UR6 ;  /* 0x0000000630307c20 */ /* 0x000fe20008410000 */
[----:B------:R-:W-:Y:S02]  /*5d60*/  SHF.L.U32 R0, R0, 0x10, RZ ;  /* 0x0000001000007819 */ /* 0x000fe400000006ff */
[----:B------:R-:W-:-:S02]  /*5d70*/  LOP3.LUT P6, RZ, R58, 0xff0000, RZ, 0xc0, !PT ;  /* 0x00ff00003aff7812 */ /* 0x000fc400078cc0ff */
[----:B------:R-:W-:Y:S01]  /*5d80*/  F2FP.BF16.F32.PACK_AB R51, R54, R51 ;  /* 0x000000333633723e */ /* 0x000fe200000010ff */
[----:B------:R-:W-:Y:S01]  /*5d90*/  FFMA.FTZ R158, R127, R158, R0 ;  /* 0x0000009e7f9e7223 */ /* 0x000fe20000010000 */
[----:B------:R-:W-:Y:S01]  /*5da0*/  FSEL R49, R70, RZ, P6 ;  /* 0x000000ff46317208 */ /* 0x000fe20003000000 */
[----:B------:R-:W-:Y:S01]  /*5db0*/  IMAD.U32 R0, R32, 0x10000, RZ ;  /* 0x0001000020007824 */ /* 0x000fe200078e00ff */
[----:B------:R-:W-:Y:S01]  /*5dc0*/  LOP3.LUT P6, RZ, R58, 0xff000000, RZ, 0xc0, !PT ;  /* 0xff0000003aff7812 */ /* 0x000fe200078cc0ff */
[----:B------:R-:W-:Y:S01]  /*5dd0*/  FMUL.FTZ R158, R158, UR6 ;  /* 0x000000069e9e7c20 */ /* 0x000fe20008410000 */
[----:B------:R-:W-:Y:S01]  /*5de0*/  F2FP.BF16.F32.PACK_AB R50, R59, R50 ;  /* 0x000000323b32723e */ /* 0x000fe200000010ff */
[----:B------:R-:W-:Y:S01]  /*5df0*/  FFMA.FTZ R0, R127, R68, R0 ;  /* 0x000000447f007223 */ /* 0x000fe20000010000 */
[----:B------:R-:W-:Y:S02]  /*5e00*/  FSEL R48, R48, RZ, P6 ;  /* 0x000000ff30307208 */ /* 0x000fe40003000000 */
[----:B------:R-:W-:Y:S01]  /*5e10*/  LOP3.LUT P6, RZ, R58, 0xff00, RZ, 0xc0, !PT ;  /* 0x0000ff003aff7812 */ /* 0x000fe200078cc0ff */
[----:B------:R-:W-:Y:S01]  /*5e20*/  FMUL.FTZ R0, R0, UR6 ;  /* 0x0000000600007c20 */ /* 0x000fe20008410000 */
[----:B------:R-:W-:-:S02]  /*5e30*/  F2FP.BF16.F32.PACK_AB R49, R48, R49 ;  /* 0x000000313031723e */ /* 0x000fc400000010ff */
[----:B------:R-:W-:Y:S02]  /*5e40*/  FSEL R55, R158, RZ, P6 ;  /* 0x000000ff9e377208 */ /* 0x000fe40003000000 */
[----:B------:R-:W-:-:S04]  /*5e50*/  LOP3.LUT P6, RZ, R58, 0xff, RZ, 0xc0, !PT ;  /* 0x000000ff3aff7812 */ /* 0x000fc800078cc0ff */
[----:B------:R-:W-:-:S04]  /*5e60*/  FSEL R0, R0, RZ, P6 ;  /* 0x000000ff00007208 */ /* 0x000fc80003000000 */
[----:B------:R-:W-:Y:S01]  /*5e70*/  F2FP.BF16.F32.PACK_AB R48, R55, R0 ;  /* 0x000000003730723e */ /* 0x000fe200000010ff */
[----:B------:R-:W-:Y:S06]  /*5e80*/  BRA `(.L_x_951) ;  /* 0x0000000400c07947 */ /* 0x000fec0003800000 */
.L_x_953:
[----:B------:R-:W-:Y:S05]  /*5e90*/  @!P2 BRA `(.L_x_955) ;  /* 0x0000000000e8a947 */ /* 0x000fea0003800000 */
        /* <DEDUP_REMOVED lines=9> */
[C---:B0-----:R-:W-:Y:S01]  /*5f30*/  FMUL.FTZ R43, R127.reuse, R0 ;  /* 0x000000007f2b7220 */ /* 0x041fe20000410000 */
[----:B------:R-:W-:Y:S01]  /*5f40*/  FFMA.FTZ R41, R164, R170, R183 ;  /* 0x000000aaa4297223 */ /* 0x000fe200000100b7 */
[----:B------:R-:W-:Y:S01]  /*5f50*/  FMUL.FTZ R140, R127, R140 ;  /* 0x0000008c7f8c7220 */ /* 0x000fe20000410000 */
[----:B------:R-:W-:Y:S01]  /*5f60*/  FMUL.FTZ R0, R184, UR6 ;  /* 0x00000006b8007c20 */ /* 0x000fe20008410000 */
[----:B------:R-:W-:Y:S01]  /*5f70*/  FMUL.FTZ R40, R43, UR6 ;  /* 0x000000062b287c20 */ /* 0x000fe20008410000 */
[----:B------:R-:W-:Y:S01]  /*5f80*/  FADD.FTZ R162, R162, -R41 ;  /* 0x80000029a2a27221 */ /* 0x000fe20000010000 */
[-CC-:B------:R-:W-:Y:S01]  /*5f90*/  FFMA.FTZ R159, R159, R170.reuse, R183.reuse ;  /* 0x000000aa9f9f7223 */ /* 0x180fe200000100b7 */
[----:B------:R-:W-:Y:S01]  /*5fa0*/  FFMA.FTZ R168, R168, R170, R183 ;  /* 0x000000aaa8a87223 */ /* 0x000fe200000100b7 */
[----:B------:R-:W-:Y:S01]  /*5fb0*/  FSEL R63, R0, RZ, P6 ;  /* 0x000000ff003f7208 */ /* 0x000fe20003000000 */
[----:B------:R-:W-:Y:S01]  /*5fc0*/  FMUL.FTZ R0, R140, UR6 ;  /* 0x000000068c007c20 */ /* 0x000fe20008410000 */
[----:B------:R-:W-:Y:S01]  /*5fd0*/  LOP3.LUT P6, RZ, R59, 0xff0000, RZ, 0xc0, !PT ;  /* 0x00ff00003bff7812 */ /* 0x000fe200078cc0ff */
[----:B------:R-:W-:Y:S01]  /*5fe0*/  FMUL.FTZ R55, R127, R162 ;  /* 0x000000a27f377220 */ /* 0x000fe20000410000 */
[----:B------:R-:W-:Y:S01]  /*5ff0*/  FADD.FTZ R70, R70, -R159 ;  /* 0x8000009f46467221 */ /* 0x000fe20000010000 */
[----:B------:R-:W-:Y:S01]  /*6000*/  FADD.FTZ R168, R161, -R168 ;  /* 0x800000a8a1a87221 */ /* 0x000fe20000010000 */
[----:B------:R-:W-:Y:S01]  /*6010*/  FSEL R60, R40, RZ, P6 ;  /* 0x000000ff283c7208 */ /* 0x000fe20003000000 */
[----:B------:R-:W-:Y:S01]  /*6020*/  FMUL.FTZ R40, R55, UR6 ;  /* 0x0000000637287c20 */ /* 0x000fe20008410000 */
[----:B------:R-:W-:Y:S01]  /*6030*/  LOP3.LUT P6, RZ, R59, 0xff, RZ, 0xc0, !PT ;  /* 0x000000ff3bff7812 */ /* 0x000fe200078cc0ff */
[----:B------:R-:W-:Y:S01]  /*6040*/  FMUL.FTZ R70, R127, R70 ;  /* 0x000000467f467220 */ /* 0x000fe20000410000 */
[----:B------:R-:W-:Y:S01]  /*6050*/  FFMA.FTZ R155, R155, R170, R183 ;  /* 0x000000aa9b9b7223 */ /* 0x000fe200000100b7 */
        /* <DEDUP_REMOVED lines=30> */
.L_x_955:
[-CC-:B------:R-:W-:Y:S01]  /*6240*/  FFMA.FTZ R184, R184, R170.reuse, R183.reuse ;  /* 0x000000aab8b87223 */ /* 0x180fe200000100b7 */
[-CC-:B------:R-:W-:Y:S01]  /*6250*/  FFMA.FTZ R0, R169, R170.reuse, R183.reuse ;  /* 0x000000aaa9007223 */ /* 0x180fe200000100b7 */
[----:B------:R-:W-:Y:S01]  /*6260*/  ISETP.GE.U32.AND P6, PT, R58, RZ, PT ;  /* 0x000000ff3a00720c */ /* 0x000fe20003fc6070 */
[-CC-:B0-----:R-:W-:Y:S01]  /*6270*/  FFMA.FTZ R49, R160, R170.reuse, R183.reuse ;  /* 0x000000aaa0317223 */ /* 0x181fe200000100b7 */
[----:B------:R-:W-:Y:S01]  /*6280*/  FADD.FTZ R184, R173, -R184 ;  /* 0x800000b8adb87221 */ /* 0x000fe20000010000 */
[----:B------:R-:W-:Y:S01]  /*6290*/  FADD.FTZ R0, R153, -R0 ;  /* 0x8000000099007221 */ /* 0x000fe20000010000 */
[----:B------:R-:W-:Y:S01]  /*62a0*/  FFMA.FTZ R165, R165, R170, R183 ;  /* 0x000000aaa5a57223 */ /* 0x000fe200000100b7 */
[----:B------:R-:W-:Y:S01]  /*62b0*/  ISETP.GE.U32.AND.EX P6, PT, R59, 0x1000000, PT, P6 ;  /* 0x010000003b00780c */ /* 0x000fe20003fc6160 */
[C---:B------:R-:W-:Y:S01]  /*62c0*/  FMUL.FTZ R184, R127.reuse, R184 ;  /* 0x000000b87fb87220 */ /* 0x040fe20000410000 */
[C---:B------:R-:W-:Y:S01]  /*62d0*/  FMUL.FTZ R0, R127.reuse, R0 ;  /* 0x000000007f007220 */ /* 0x040fe20000410000 */
[----:B------:R-:W-:Y:S01]  /*62e0*/  FADD.FTZ R158, R158, -R49 ;  /* 0x800000319e9e7221 */ /* 0x000fe20000010000 */
[----:B------:R-:W-:Y:S01]  /*62f0*/  FADD.FTZ R140, R140, -R165 ;  /* 0x800000a58c8c7221 */ /* 0x000fe20000010000 */
[----:B------:R-:W-:Y:S01]  /*6300*/  FMUL.FTZ R184, R184, UR6 ;  /* 0x00000006b8b87c20 */ /* 0x000fe20008410000 */
[--C-:B------:R-:W-:Y:S01]  /*6310*/  FFMA.FTZ R49, R164, R170, R183.reuse ;  /* 0x000000aaa4317223 */ /* 0x100fe200000100b7 */
[----:B------:R-:W-:Y:S01]  /*6320*/  FMUL.FTZ R0, R0, UR6 ;  /* 0x0000000600007c20 */ /* 0x000fe20008410000 */
[----:B------:R-:W-:Y:S01]  /*6330*/  FMUL.FTZ R140, R127, R140 ;  /* 0x0000008c7f8c7220 */ /* 0x000fe20000410000 */
[----:B------:R-:W-:Y:S01]  /*6340*/  FFMA.FTZ R159, R159, R170, R183 ;  /* 0x000000aa9f9f7223 */ /* 0x000fe200000100b7 */
[----:B------:R-:W-:Y:S01]  /*6350*/  FSEL R51, R184, RZ, P6 ;  /* 0x000000ffb8337208 */ /* 0x000fe20003000000 */
[----:B------:R-:W-:Y:S01]  /*6360*/  FADD.FTZ R162, R162, -R49 ;  /* 0x80000031a2a27221 */ /* 0x000fe20000010000 */
[----:B------:R-:W-:Y:S01]  /*6370*/  LOP3.LUT P6, RZ, R59, 0xff0000, RZ, 0xc0, !PT ;  /* 0x00ff00003bff7812 */ /* 0x000fe200078cc0ff */
        /* <DEDUP_REMOVED lines=10> */
[----:B------:R-:W-:Y:S01]  /*6420*/  FFMA.FTZ R155, R155, R170, R183 ;  /* 0x000000aa9b9b7223 */ /* 0x000fe200000100b7 */
[----:B------:R-:W-:Y:S01]  /*6430*/  LOP3.LUT P6, RZ, R59, 0xff00, RZ, 0xc0, !PT ;  /* 0x0000ff003bff7812 */ /* 0x000fe200078cc0ff */
[----:B------:R-:W-:Y:S01]  /*6440*/  FMUL.FTZ R70, R70, UR6 ;  /* 0x0000000646467c20 */ /* 0x000fe20008410000 */
[C---:B------:R-:W-:Y:S01]  /*6450*/  FMUL.FTZ R168, R127.reuse, R168 ;  /* 0x000000a87fa87220 */ /* 0x040fe20000410000 */
[C---:B------:R-:W-:Y:S01]  /*6460*/  FMUL.FTZ R158, R127.reuse, R158 ;  /* 0x0000009e7f9e7220 */ /* 0x040fe20000410000 */
[----:B------:R-:W-:Y:S01]  /*6470*/  FSEL R59, R162, RZ, P6 ;  /* 0x000000ffa23b7208 */ /* 0x000fe20003000000 */
[----:B------:R-:W-:Y:S01]  /*6480*/  FADD.FTZ R68, R68, -R155 ;  /* 0x8000009b44447221 */ /* 0x000fe20000010000 */
[----:B------:R-:W-:Y:S01]  /*6490*/  LOP3.LUT P6, RZ, R58, 0xff0000, RZ, 0xc0, !PT ;  /* 0x00ff00003aff7812 */ /* 0x000fe200078cc0ff */
[----:B------:R-:W-:Y:S01]  /*64a0*/  FMUL.FTZ R168, R168, UR6 ;  /* 0x00000006a8a87c20 */ /* 0x000fe20008410000 */
[----:B------:R-:W-:Y:S01]  /*64b0*/  FMUL.FTZ R158, R158, UR6 ;  /* 0x000000069e9e7c20 */ /* 0x000fe20008410000 */
        /* <DEDUP_REMOVED lines=9> */
[----:B------:R-:W-:Y:S02]  /*6550*/  LOP3.LUT P6, RZ, R58, 0xff, RZ, 0xc0, !PT ;  /* 0x000000ff3aff7812 */ /* 0x000fe400078cc0ff */
[----:B------:R-:W-:Y:S02]  /*6560*/  F2FP.BF16.F32.PACK_AB R49, R168, R49 ;  /* 0x00000031a831723e */ /* 0x000fe400000010ff */
[----:B------:R-:W-:-:S04]  /*6570*/  FSEL R48, R68, RZ, P6 ;  /* 0x000000ff44307208 */ /* 0x000fc80003000000 */
[----:B------:R-:W-:-:S07]  /*6580*/  F2FP.BF16.F32.PACK_AB R48, R55, R48 ;  /* 0x000000303730723e */ /* 0x000fce00000010ff */
.L_x_951:
        /* <DEDUP_REMOVED lines=20> */
[----:B------:R-:W-:Y:S01]  /*66d0*/  SHF.L.U32 R40, R133, 0x10, RZ ;  /* 0x0000001085287819 */ /* 0x000fe200000006ff */
[----:B------:R-:W-:Y:S01]  /*66e0*/  FADD.FTZ R132, R132, -R41 ;  /* 0x8000002984847221 */ /* 0x000fe20000010000 */
[----:B------:R-:W-:Y:S01]  /*66f0*/  FADD.FTZ R156, R156, -R167 ;  /* 0x800000a79c9c7221 */ /* 0x000fe20000010000 */
[----:B------:R-:W-:Y:S01]  /*6700*/  FMUL.FTZ R0, R48, UR6 ;  /* 0x0000000630007c20 */ /* 0x000fe20008410000 */
[----:B------:R-:W-:Y:S01]  /*6710*/  FFMA.FTZ R41, R134, R170, R183 ;  /* 0x000000aa86297223 */ /* 0x000fe200000100b7 */
[----:B------:R-:W-:Y:S01]  /*6720*/  FFMA.FTZ R65, R127, R192, R40 ;  /* 0x000000c07f417223 */ /* 0x000fe20000010028 */
[----:B------:R-:W-:-:S02]  /*6730*/  IMAD.U32 R40, R38, 0x10000, RZ ;  /* 0x0001000026287824 */ /* 0x000fc400078e00ff */
[-C--:B------:R-:W-:Y:S01]  /*6740*/  FFMA.FTZ R163, R163, R170.reuse, R183 ;  /* 0x000000aaa3a37223 */ /* 0x080fe200000100b7 */
[----:B------:R-:W-:Y:S01]  /*6750*/  FSEL R60, R0, RZ, P6 ;  /* 0x000000ff003c7208 */ /* 0x000fe20003000000 */
[----:B------:R-:W-:Y:S01]  /*6760*/  FMUL.FTZ R43, R65, UR6 ;  /* 0x00000006412b7c20 */ /* 0x000fe20008410000 */
[----:B------:R-:W-:Y:S01]  /*6770*/  LOP3.LUT P6, RZ, R3, 0xff0000, RZ, 0xc0, !PT ;  /* 0x00ff000003ff7812 */ /* 0x000fe200078cc0ff */
[----:B------:R-:W-:Y:S01]  /*6780*/  FADD.FTZ R136, R136, -R41 ;  /* 0x8000002988887221 */ /* 0x000fe20000010000 */
[-C--:B------:R-:W-:Y:S01]  /*6790*/  FFMA.FTZ R41, R142, R170.reuse, R183 ;  /* 0x000000aa8e297223 */ /* 0x080fe200000100b7 */
[----:B------:R-:W-:Y:S01]  /*67a0*/  FADD.FTZ R154, R154, -R163 ;  /* 0x800000a39a9a7221 */ /* 0x000fe20000010000 */
[----:B------:R-:W-:Y:S01]  /*67b0*/  FSEL R62, R0, RZ, P6 ;  /* 0x000000ff003e7208 */ /* 0x000fe20003000000 */
[----:B------:R-:W-:Y:S01]  /*67c0*/  FFMA.FTZ R0, R175, R170, R183 ;  /* 0x000000aaaf007223 */ /* 0x000fe200000100b7 */
[----:B------:R-:W-:Y:S01]  /*67d0*/  ISETP.GE.U32.AND P6, PT, R56, RZ, PT ;  /* 0x000000ff3800720c */ /* 0x000fe20003fc6070 */
[----:B------:R-:W-:-:S02]  /*67e0*/  FADD.FTZ R144, R144, -R41 ;  /* 0x8000002990907221 */ /* 0x000fc40000010000 */
[----:B------:R-:W-:Y:S01]  /*67f0*/  FADD.FTZ R0, R171, -R0 ;  /* 0x80000000ab007221 */ /* 0x000fe20000010000 */
[----:B------:R-:W-:-:S03]  /*6800*/  ISETP.GE.U32.AND.EX P6, PT, R57, 0x1000000, PT, P6 ;  /* 0x010000003900780c */ /* 0x000fc60003fc6160 */
[----:B------:R-:W-:Y:S01]  /*6810*/  FFMA.FTZ R42, R127, R0, R40 ;  /* 0x000000007f2a7223 */ /* 0x000fe20000010028 */
[----:B------:R-:W-:Y:S02]  /*6820*/  FSEL R67, R43, RZ, P6 ;  /* 0x000000ff2b437208 */ /* 0x000fe40003000000 */
[----:B------:R-:W-:Y:S01]  /*6830*/  ISETP.GE.U32.AND P6, PT, R2, RZ, PT ;  /* 0x000000ff0200720c */ /* 0x000fe20003fc6070 */
[----:B------:R-:W-:Y:S01]  /*6840*/  FMUL.FTZ R40, R42, UR6 ;  /* 0x000000062a287c20 */ /* 0x000fe20008410000 */
[----:B------:R-:W-:Y:S02]  /*6850*/  SHF.L.U32 R0, R137, 0x10, RZ ;  /* 0x0000001089007819 */ /* 0x000fe400000006ff */
[----:B------:R-:W-:-:S03]  /*6860*/  ISETP.GE.U32.AND.EX P6, PT, R3, 0x1000000, PT, P6 ;  /* 0x010000000300780c */ /* 0x000fc60003fc6160 */
[----:B------:R-:W-:Y:S01]  /*6870*/  FFMA.FTZ R51, R127, R132, R0 ;  /* 0x000000847f337223 */ /* 0x000fe20000010000 */
[----:B------:R-:W-:Y:S02]  /*6880*/  FSEL R71, R43, RZ, P6 ;  /* 0x000000ff2b477208 */ /* 0x000fe40003000000 */
[----:B------:R-:W-:Y:S01]  /*6890*/  LOP3.LUT P6, RZ, R57, 0xff, RZ, 0xc0, !PT ;  /* 0x000000ff39ff7812 */ /* 0x000fe200078cc0ff */
[----:B------:R-:W-:Y:S01]  /*68a0*/  FMUL.FTZ R43, R51, UR6 ;  /* 0x00000006332b7c20 */ /* 0x000fe20008410000 */
[----:B------:R-:W-:Y:S02]  /*68b0*/  SHF.L.U32 R0, R37, 0x10, RZ ;  /* 0x0000001025007819 */ /* 0x000fe400000006ff */
[----:B------:R-:W-:Y:S02]  /*68c0*/  FSEL R50, R40, RZ, P6 ;  /* 0x000000ff28327208 */ /* 0x000fe40003000000 */
        /* <DEDUP_REMOVED lines=8> */
[----:B------:R-:W-:Y:S02]  /*6950*/  SHF.L.U32 R0, R69, 0x10, RZ ;  /* 0x0000001045007819 */ /* 0x000fe400000006ff */
[----:B------:R-:W-:Y:S01]  /*6960*/  FSEL R61, R43, RZ, P6 ;  /* 0x000000ff2b3d7208 */ /* 0x000fe20003000000 */
[----:B------:R-:W-:Y:S01]  /*6970*/  FMUL.FTZ R41, R47, UR6 ;  /* 0x000000062f297c20 */ /* 0x000fe20008410000 */
[----:B------:R-:W-:Y:S01]  /*6980*/  LOP3.LUT P6, RZ, R3, 0xff00, RZ, 0xc0, !PT ;  /* 0x0000ff0003ff7812 */ /* 0x000fe200078cc0ff */
[----:B------:R-:W-:Y:S01]  /*6990*/  FFMA.FTZ R45, R127, R144, R0 ;  /* 0x000000907f2d7223 */ /* 0x000fe20000010000 */
[----:B------:R-:W-:-:S02]  /*69a0*/  SHF.L.U32 R0, R36, 0x10, RZ ;  /* 0x0000001024007819 */ /* 0x000fc400000006ff */
[----:B------:R-:W-:Y:S02]  /*69b0*/  FSEL R63, R43, RZ, P6 ;  /* 0x000000ff2b3f7208 */ /* 0x000fe40003000000 */
[----:B------:R-:W-:Y:S01]  /*69c0*/  LOP3.LUT P6, RZ, R56, 0xff0000, RZ, 0xc0, !PT ;  /* 0x00ff000038ff7812 */ /* 0x000fe200078cc0ff */
[----:B------:R-:W-:Y:S01]  /*69d0*/  FFMA.FTZ R0, R127, R154, R0 ;  /* 0x0000009a7f007223 */ /* 0x000fe20000010000 */
[----:B------:R-:W-:Y:S02]  /*69e0*/  F2FP.BF16.F32.PACK_AB R43, R65, R48 ;  /* 0x00000030412b723e */ /* 0x000fe400000010ff */
[----:B------:R-:W-:Y:S01]  /*69f0*/  FSEL R49, R40, RZ, P6 ;  /* 0x000000ff28317208 */ /* 0x000fe20003000000 */
[----:B------:R-:W-:Y:S01]  /*6a00*/  FMUL.FTZ R44, R0, UR6 ;  /* 0x00000006002c7c20 */ /* 0x000fe20008410000 */
        /* <DEDUP_REMOVED lines=26> */
.L_x_958:
[-CC-:B------:R-:W-:Y:S01]  /*6bb0*/  FFMA.FTZ R192, R192, R170.reuse, R183.reuse ;  /* 0x000000aac0c07223 */ /* 0x180fe200000100b7 */
[----:B0-----:R-:W-:Y:S02]  /*6bc0*/  IMAD.U32 R44, R133, 0x10000, RZ ;  /* 0x00010000852c7824 */ /* 0x001fe400078e00ff */
[----:B------:R-:W-:Y:S01]  /*6bd0*/  FFMA.FTZ R0, R179, R170, R183 ;  /* 0x000000aab3007223 */ /* 0x000fe200000100b7 */
[----:B------:R-:W-:Y:S01]  /*6be0*/  SHF.L.U32 R45, R39, 0x10, RZ ;  /* 0x00000010272d7819 */ /* 0x000fe200000006ff */
[----:B------:R-:W-:Y:S01]  /*6bf0*/  FADD.FTZ R192, R181, -R192 ;  /* 0x800000c0b5c07221 */ /* 0x000fe20000010000 */
[----:B------:R-:W-:Y:S01]  /*6c00*/  ISETP.GE.U32.AND P6, PT, R56, RZ, PT ;  /* 0x000000ff3800720c */ /* 0x000fe20003fc6070 */
[----:B------:R-:W-:Y:S01]  /*6c10*/  FADD.FTZ R0, R177, -R0 ;  /* 0x80000000b1007221 */ /* 0x000fe20000010000 */
[----:B------:R-:W-:Y:S02]  /*6c20*/  IMAD.U32 R46, R137, 0x10000, RZ ;  /* 0x00010000892e7824 */ /* 0x000fe400078e00ff */
[----:B------:R-:W-:Y:S01]  /*6c30*/  FFMA.FTZ R44, R127, R192, R44 ;  /* 0x000000c07f2c7223 */ /* 0x000fe2000001002c */
[----:B------:R-:W-:Y:S01]  /*6c40*/  ISETP.GE.U32.AND.EX P6, PT, R57, 0x1000000, PT, P6 ;  /* 0x010000003900780c */ /* 0x000fe20003fc6160 */
[----:B------:R-:W-:Y:S01]  /*6c50*/  FFMA.FTZ R0, R127, R0, R45 ;  /* 0x000000007f007223 */ /* 0x000fe2000001002d */
[-CC-:B------:R-:W-:Y:S01]  /*6c60*/  FFMA.FTZ R167, R167, R170.reuse, R183.reuse ;  /* 0x000000aaa7a77223 */ /* 0x180fe200000100b7 */
[----:B------:R-:W-:Y:S01]  /*6c70*/  FMUL.FTZ R47, R44, UR6 ;  /* 0x000000062c2f7c20 */ /* 0x000fe20008410000 */
[----:B------:R-:W-:Y:S01]  /*6c80*/  SHF.L.U32 R44, R38, 0x10, RZ ;  /* 0x00000010262c7819 */ /* 0x000fe200000006ff */
[----:B------:R-:W-:Y:S01]  /*6c90*/  FMUL.FTZ R45, R0, UR6 ;  /* 0x00000006002d7c20 */ /* 0x000fe20008410000 */
[-C--:B------:R-:W-:Y:S01]  /*6ca0*/  FFMA.FTZ R0, R175, R170.reuse, R183 ;  /* 0x000000aaaf007223 */ /* 0x080fe200000100b7 */
[----:B------:R-:W-:Y:S01]  /*6cb0*/  FADD.FTZ R156, R156, -R167 ;  /* 0x800000a79c9c7221 */ /* 0x000fe20000010000 */
[----:B------:R-:W-:Y:S01]  /*6cc0*/  FSEL R64, R47, RZ, P6 ;  /* 0x000000ff2f407208 */ /* 0x000fe20003000000 */
[----:B------:R-:W-:Y:S01]  /*6cd0*/  FFMA.FTZ R163, R163, R170, R183 ;  /* 0x000000aaa3a37223 */ /* 0x000fe200000100b7 */
[----:B------:R-:W-:Y:S01]  /*6ce0*/  LOP3.LUT P6, RZ, R57, 0xff0000, RZ, 0xc0, !PT ;  /* 0x00ff000039ff7812 */ /* 0x000fe200078cc0ff */
[----:B------:R-:W-:-:S02]  /*6cf0*/  FADD.FTZ R0, R171, -R0 ;  /* 0x80000000ab007221 */ /* 0x000fc40000010000 */
[----:B------:R-:W-:Y:S01]  /*6d00*/  FADD.FTZ R154, R154, -R163 ;  /* 0x800000a39a9a7221 */ /* 0x000fe20000010000 */
[----:B------:R-:W-:Y:S01]  /*6d10*/  FSEL R51, R45, RZ, P6 ;  /* 0x000000ff2d337208 */ /* 0x000fe20003000000 */
[----:B------:R-:W-:Y:S01]  /*6d20*/  FFMA.FTZ R0, R127, R0, R44 ;  /* 0x000000007f007223 */ /* 0x000fe2000001002c */
[----:B------:R-:W-:Y:S02]  /*6d30*/  LOP3.LUT P6, RZ, R3, 0xff0000, RZ, 0xc0, !PT ;  /* 0x00ff000003ff7812 */ /* 0x000fe400078cc0ff */
[----:B------:R-:W-:Y:S01]  /*6d40*/  F2FP.BF16.F32.PACK_AB R51, R64, R51 ;  /* 0x000000334033723e */ /* 0x000fe200000010ff */
[----:B------:R-:W-:Y:S01]  /*6d50*/  FMUL.FTZ R44, R0, UR6 ;  /* 0x00000006002c7c20 */ /* 0x000fe20008410000 */
[----:B------:R-:W-:Y:S01]  /*6d60*/  FSEL R62, R45, RZ, P6 ;  /* 0x000000ff2d3e7208 */ /* 0x000fe20003000000 */
[-C--:B------:R-:W-:Y:S01]  /*6d70*/  FFMA.FTZ R45, R190, R170.reuse, R183 ;  /* 0x000000aabe2d7223 */ /* 0x080fe200000100b7 */
[----:B------:R-:W-:Y:S02]  /*6d80*/  ISETP.GE.U32.AND P6, PT, R2, RZ, PT ;  /* 0x000000ff0200720c */ /* 0x000fe40003fc6070 */
[----:B------:R-:W-:Y:S01]  /*6d90*/  SHF.L.U32 R0, R37, 0x10, RZ ;  /* 0x0000001025007819 */ /* 0x000fe200000006ff */
[----:B------:R-:W-:Y:S01]  /*6da0*/  FADD.FTZ R132, R132, -R45 ;  /* 0x8000002d84847221 */ /* 0x000fe20000010000 */
[----:B------:R-:W-:Y:S01]  /*6db0*/  ISETP.GE.U32.AND.EX P6, PT, R3, 0x1000000, PT, P6 ;  /* 0x010000000300780c */ /* 0x000fe20003fc6160 */
[----:B------:R-:W-:-:S02]  /*6dc0*/  FFMA.FTZ R45, R134, R170, R183 ;  /* 0x000000aa862d7223 */ /* 0x000fc400000100b7 */
        /* <DEDUP_REMOVED lines=8> */
[----:B------:R-:W-:Y:S01]  /*6e50*/  FFMA.FTZ R45, R142, R170, R183 ;  /* 0x000000aa8e2d7223 */ /* 0x000fe200000100b7 */
[----:B------:R-:W-:Y:S01]  /*6e60*/  LOP3.LUT P6, RZ, R3, 0xff, RZ, 0xc0, !PT ;  /* 0x000000ff03ff7812 */ /* 0x000fe200078cc0ff */
[----:B------:R-:W-:-:S02]  /*6e70*/  FFMA.FTZ R46, R127, R136, R46 ;  /* 0x000000887f2e7223 */ /* 0x000fc4000001002e */
[----:B------:R-:W-:Y:S01]  /*6e80*/  FADD.FTZ R45, R144, -R45 ;  /* 0x8000002d902d7221 */ /* 0x000fe20000010000 */
[----:B------:R-:W-:Y:S01]  /*6e90*/  FSEL R60, R44, RZ, P6 ;  /* 0x000000ff2c3c7208 */ /* 0x000fe20003000000 */
[----:B------:R-:W-:Y:S01]  /*6ea0*/  FMUL.FTZ R44, R0, UR6 ;  /* 0x00000006002c7c20 */ /* 0x000fe20008410000 */
[----:B------:R-:W-:Y:S01]  /*6eb0*/  LOP3.LUT P6, RZ, R57, 0xff00, RZ, 0xc0, !PT ;  /* 0x0000ff0039ff7812 */ /* 0x000fe200078cc0ff */
[----:B------:R-:W-:Y:S01]  /*6ec0*/  FMUL.FTZ R46, R46, UR6 ;  /* 0x000000062e2e7c20 */ /* 0x000fe20008410000 */
[----:B------:R-:W-:Y:S02]  /*6ed0*/  IMAD.U32 R0, R71, 0x10000, RZ ;  /* 0x0001000047007824 */ /* 0x000fe400078e00ff */
[----:B------:R-:W-:Y:S02]  /*6ee0*/  FSEL R61, R47, RZ, P6 ;  /* 0x000000ff2f3d7208 */ /* 0x000fe40003000000 */
        /* <DEDUP_REMOVED lines=8> */
[----:B------:R-:W-:-:S04]  /*6f70*/  LOP3.LUT P6, RZ, R2, 0xff0000, RZ, 0xc0, !PT ;  /* 0x00ff000002ff7812 */ /* 0x000fc800078cc0ff */
[----:B------:R-:W-:Y:S02]  /*6f80*/  FSEL R54, R44, RZ, P6 ;  /* 0x000000ff2c367208 */ /* 0x000fe40003000000 */
[----:B------:R-:W-:Y:S02]  /*6f90*/  LOP3.LUT P6, RZ, R56, 0xff000000, RZ, 0xc0, !PT ;  /* 0xff00000038ff7812 */ /* 0x000fe400078cc0ff */
[----:B------:R-:W-:Y:S02]  /*6fa0*/  SHF.L.U32 R44, R36, 0x10, RZ ;  /* 0x00000010242c7819 */ /* 0x000fe400000006ff */
        /* <DEDUP_REMOVED lines=19> */
.L_x_957:
[----:B------:R-:W-:Y:S05]  /*70e0*/  @!P2 BRA `(.L_x_960) ;  /* 0x00000004003ca947 */ /* 0x000fea0003800000 */
[-CC-:B------:R-:W-:Y:S01]  /*70f0*/  FFMA.FTZ R0, R179, R170.reuse, R183.reuse ;  /* 0x000000aab3007223 */ /* 0x180fe200000100b7 */
[----:B------:R-:W-:Y:S01]  /*7100*/  LOP3.LUT P6, RZ, R57, 0xff0000, RZ, 0xc0, !PT ;  /* 0x00ff000039ff7812 */ /* 0x000fe200078cc0ff */
[-CC-:B------:R-:W-:Y:S01]  /*7110*/  FFMA.FTZ R192, R192, R170.reuse, R183.reuse ;  /* 0x000000aac0c07223 */ /* 0x180fe200000100b7 */
[-CC-:B0-----:R-:W-:Y:S01]  /*7120*/  FFMA.FTZ R41, R190, R170.reuse, R183.reuse ;  /* 0x000000aabe297223 */ /* 0x181fe200000100b7 */
[----:B------:R-:W-:Y:S01]  /*7130*/  FADD.FTZ R0, R177, -R0 ;  /* 0x80000000b1007221 */ /* 0x000fe20000010000 */
[----:B------:R-:W-:Y:S01]  /*7140*/  FFMA.FTZ R167, R167, R170, R183 ;  /* 0x000000aaa7a77223 */ /* 0x000fe200000100b7 */
        /* <DEDUP_REMOVED lines=10> */
[----:B------:R-:W-:Y:S01]  /*71f0*/  FFMA.FTZ R163, R163, R170, R183 ;  /* 0x000000aaa3a37223 */ /* 0x000fe200000100b7 */
[----:B------:R-:W-:-:S02]  /*7200*/  FSEL R51, R0, RZ, P6 ;  /* 0x000000ff00337208 */ /* 0x000fc40003000000 */
[----:B------:R-:W-:Y:S01]  /*7210*/  LOP3.LUT P6, RZ, R3, 0xff0000, RZ, 0xc0, !PT ;  /* 0x00ff000003ff7812 */ /* 0x000fe200078cc0ff */
[----:B------:R-:W-:Y:S01]  /*7220*/  FADD.FTZ R44, R136, -R45 ;  /* 0x8000002d882c7221 */ /* 0x000fe20000010000 */
[-CC-:B------:R-:W-:Y:S01]  /*7230*/  FFMA.FTZ R45, R142, R170.reuse, R183.reuse ;  /* 0x000000aa8e2d7223 */ /* 0x180fe200000100b7 */
[----:B------:R-:W-:Y:S02]  /*7240*/  F2FP.BF16.F32.PACK_AB R43, R48, R43 ;  /* 0x0000002b302b723e */ /* 0x000fe400000010ff */
[----:B------:R-:W-:Y:S01]  /*7250*/  FSEL R60, R0, RZ, P6 ;  /* 0x000000ff003c7208 */ /* 0x000fe20003000000 */
[----:B------:R-:W-:Y:S01]  /*7260*/  FFMA.FTZ R0, R175, R170, R183 ;  /* 0x000000aaaf007223 */ /* 0x000fe200000100b7 */
[----:B------:R-:W-:Y:S01]  /*7270*/  ISETP.GE.U32.AND P6, PT, R56, RZ, PT ;  /* 0x000000ff3800720c */ /* 0x000fe20003fc6070 */
[----:B------:R-:W-:Y:S01]  /*7280*/  FMUL.FTZ R44, R127, R44 ;  /* 0x0000002c7f2c7220 */ /* 0x000fe20000410000 */
[----:B------:R-:W-:Y:S01]  /*7290*/  FADD.FTZ R144, R144, -R45 ;  /* 0x8000002d90907221 */ /* 0x000fe20000010000 */
[----:B------:R-:W-:Y:S01]  /*72a0*/  FADD.FTZ R0, R171, -R0 ;  /* 0x80000000ab007221 */ /* 0x000fe20000010000 */
[----:B------:R-:W-:-:S02]  /*72b0*/  ISETP.GE.U32.AND.EX P6, PT, R57, 0x1000000, PT, P6 ;  /* 0x010000003900780c */ /* 0x000fc40003fc6160 */
[C---:B------:R-:W-:Y:S01]  /*72c0*/  FMUL.FTZ R45, R127.reuse, R144 ;  /* 0x000000907f2d7220 */ /* 0x040fe20000410000 */
[----:B------:R-:W-:Y:S01]  /*72d0*/  FMUL.FTZ R42, R127, R0 ;  /* 0x000000007f2a7220 */ /* 0x000fe20000410000 */
[----:B------:R-:W-:Y:S02]  /*72e0*/  FSEL R62, R40, RZ, P6 ;  /* 0x000000ff283e7208 */ /* 0x000fe40003000000 */
[----:B------:R-:W-:Y:S01]  /*72f0*/  ISETP.GE.U32.AND P6, PT, R2, RZ, PT ;  /* 0x000000ff0200720c */ /* 0x000fe20003fc6070 */
[----:B------:R-:W-:Y:S01]  /*7300*/  FMUL.FTZ R0, R42, UR6 ;  /* 0x000000062a007c20 */ /* 0x000fe20008410000 */
[----:B------:R-:W-:Y:S02]  /*7310*/  F2FP.BF16.F32.PACK_AB R42, R47, R42 ;  /* 0x0000002a2f2a723e */ /* 0x000fe400000010ff */
[----:B------:R-:W-:Y:S02]  /*7320*/  ISETP.GE.U32.AND.EX P6, PT, R3, 0x1000000, PT, P6 ;  /* 0x010000000300780c */ /* 0x000fe40003fc6160 */
        /* <DEDUP_REMOVED lines=43> */
.L_x_960:
[-CC-:B------:R-:W-:Y:S01]  /*75e0*/  FFMA.FTZ R192, R192, R170.reuse, R183.reuse ;  /* 0x000000aac0c07223 */ /* 0x180fe200000100b7 */
[-CC-:B------:R-:W-:Y:S01]  /*75f0*/  FFMA.FTZ R0, R179, R170.reuse, R183.reuse ;  /* 0x000000aab3007223 */ /* 0x180fe200000100b7 */
[----:B------:R-:W-:Y:S01]  /*7600*/  ISETP.GE.U32.AND P6, PT, R56, RZ, PT ;  /* 0x000000ff3800720c */ /* 0x000fe20003fc6070 */
[----:B0-----:R-:W-:Y:S01]  /*7610*/  FFMA.FTZ R45, R190, R170, R183 ;  /* 0x000000aabe2d7223 */ /* 0x001fe200000100b7 */
[----:B------:R-:W-:Y:S01]  /*7620*/  FADD.FTZ R192, R181, -R192 ;  /* 0x800000c0b5c07221 */ /* 0x000fe20000010000 */
[----:B------:R-:W-:Y:S01]  /*7630*/  FADD.FTZ R0, R177, -R0 ;  /* 0x80000000b1007221 */ /* 0x000fe20000010000 */
[----:B------:R-:W-:Y:S01]  /*7640*/  ISETP.GE.U32.AND.EX P6, PT, R57, 0x1000000, PT, P6 ;  /* 0x010000003900780c */ /* 0x000fe20003fc6160 */
[----:B------:R-:W-:Y:S01]  /*7650*/  FADD.FTZ R132, R132, -R45 ;  /* 0x8000002d84847221 */ /* 0x000fe20000010000 */
[C---:B------:R-:W-:Y:S01]  /*7660*/  FMUL.FTZ R192, R127.reuse, R192 ;  /* 0x000000c07fc07220 */ /* 0x040fe20000410000 */
[----:B------:R-:W-:Y:S01]  /*7670*/  FMUL.FTZ R0, R127, R0 ;  /* 0x000000007f007220 */ /* 0x000fe20000410000 */
[--C-:B------:R-:W-:Y:S01]  /*7680*/  FFMA.FTZ R167, R167, R170, R183.reuse ;  /* 0x000000aaa7a77223 */ /* 0x100fe200000100b7 */
[----:B------:R-:W-:Y:S01]  /*7690*/  FMUL.FTZ R132, R127, R132 ;  /* 0x000000847f847220 */ /* 0x000fe20000410000 */
[----:B------:R-:W-:Y:S01]  /*76a0*/  FMUL.FTZ R192, R192, UR6 ;  /* 0x00000006c0c07c20 */ /* 0x000fe20008410000 */
[----:B------:R-:W-:Y:S01]  /*76b0*/  FMUL.FTZ R44, R0, UR6 ;  /* 0x00000006002c7c20 */ /* 0x000fe20008410000 */
[----:B------:R-:W-:Y:S01]  /*76c0*/  FFMA.FTZ R0, R175, R170, R183 ;  /* 0x000000aaaf007223 */ /* 0x000fe200000100b7 */
        /* <DEDUP_REMOVED lines=11> */
[----:B------:R-:W-:Y:S01]  /*7780*/  FMUL.FTZ R0, R0, UR6 ;  /* 0x0000000600007c20 */ /* 0x000fe20008410000 */
[----:B------:R-:W-:Y:S01]  /*7790*/  FADD.FTZ R136, R136, -R45 ;  /* 0x8000002d88887221 */ /* 0x000fe20000010000 */
[-CC-:B------:R-:W-:Y:S01]  /*77a0*/  FFMA.FTZ R45, R142, R170.reuse, R183.reuse ;  /* 0x000000aa8e2d7223 */ /* 0x180fe200000100b7 */
[----:B------:R-:W-:Y:S01]  /*77b0*/  FSEL R47, R44, RZ, P6 ;  /* 0x000000ff2c2f7208 */ /* 0x000fe20003000000 */
[----:B------:R-:W-:Y:S01]  /*77c0*/  FFMA.FTZ R163, R163, R170, R183 ;  /* 0x000000aaa3a37223 */ /* 0x000fe200000100b7 */
[----:B------:R-:W-:Y:S01]  /*77d0*/  ISETP.GE.U32.AND P6, PT, R2, RZ, PT ;  /* 0x000000ff0200720c */ /* 0x000fe20003fc6070 */
[----:B------:R-:W-:Y:S01]  /*77e0*/  FMUL.FTZ R136, R127, R136 ;  /* 0x000000887f887220 */ /* 0x000fe20000410000 */
[----:B------:R-:W-:Y:S01]  /*77f0*/  FADD.FTZ R144, R144, -R45 ;  /* 0x8000002d90907221 */ /* 0x000fe20000010000 */
[----:B------:R-:W-:Y:S01]  /*7800*/  FADD.FTZ R154, R154, -R163 ;  /* 0x800000a39a9a7221 */ /* 0x000fe20000010000 */
[----:B------:R-:W-:Y:S01]  /*7810*/  ISETP.GE.U32.AND.EX P6, PT, R3, 0x1000000, PT, P6 ;  /* 0x010000000300780c */ /* 0x000fe20003fc6160 */
[----:B------:R-:W-:Y:S01]  /*7820*/  FMUL.FTZ R136, R136, UR6 ;  /* 0x0000000688887c20 */ /* 0x000fe20008410000 */
[C---:B------:R-:W-:Y:S01]  /*7830*/  FMUL.FTZ R144, R127.reuse, R144 ;  /* 0x000000907f907220 */ /* 0x040fe20000410000 */
[----:B------:R-:W-:Y:S01]  /*7840*/  FMUL.FTZ R154, R127, R154 ;  /* 0x0000009a7f9a7220 */ /* 0x000fe20000410000 */
[----:B------:R-:W-:-:S02]  /*7850*/  FSEL R192, R192, RZ, P6 ;  /* 0x000000ffc0c07208 */ /* 0x000fc40003000000 */
[----:B------:R-:W-:Y:S01]  /*7860*/  LOP3.LUT P6, RZ, R57, 0xff, RZ, 0xc0, !PT ;  /* 0x000000ff39ff7812 */ /* 0x000fe200078cc0ff */
[----:B------:R-:W-:Y:S01]  /*7870*/  FMUL.FTZ R144, R144, UR6 ;  /* 0x0000000690907c20 */ /* 0x000fe20008410000 */
[----:B------:R-:W-:Y:S01]  /*7880*/  FMUL.FTZ R154, R154, UR6 ;  /* 0x000000069a9a7c20 */ /* 0x000fe20008410000 */
[----:B------:R-:W-:Y:S02]  /*7890*/  F2FP.BF16.F32.PACK_AB R47, R192, R47 ;  /* 0x0000002fc02f723e */ /* 0x000fe400000010ff */
[----:B------:R-:W-:Y:S02]  /*78a0*/  FSEL R50, R0, RZ, P6 ;  /* 0x000000ff00327208 */ /* 0x000fe40003000000 */
[----:B------:R-:W-:Y:S02]  /*78b0*/  LOP3.LUT P6, RZ, R3, 0xff, RZ, 0xc0, !PT ;  /* 0x000000ff03ff7812 */ /* 0x000fe400078cc0ff */
[----:B------:R-:W-:Y:S02]  /*78c0*/  F2FP.BF16.F32.PACK_AB R51, R54, R51 ;  /* 0x000000333633723e */ /* 0x000fe400000010ff */
[----:B------:R-:W-:-:S02]  /*78d0*/  FSEL R46, R0, RZ, P6 ;  /* 0x000000ff002e7208 */ /* 0x000fc40003000000 */
        /* <DEDUP_REMOVED lines=27> */
.L_x_956:
[----:B------:R-:W-:Y:S05]  /*7a90*/  @!P0 BRA `(.L_x_961) ;  /* 0x0000000800048947 */ /* 0x000fea0003800000 */
[----:B------:R-:W-:Y:S05]  /*7aa0*/  @!P2 BRA `(.L_x_962) ;  /* 0x000000040008a947 */ /* 0x000fea0003800000 */
[-CC-:B------:R-:W-:Y:S01]  /*7ab0*/  FFMA.FTZ R192, R192, R170.reuse, R183.reuse ;  /* 0x000000aac0c07223 */ /* 0x180fe200000100b7 */
[-CC-:B0-----:R-:W-:Y:S01]  /*7ac0*/  FFMA.FTZ R41, R134, R170.reuse, R183.reuse ;  /* 0x000000aa86297223 */ /* 0x181fe200000100b7 */
[-C--:B------:R-:W-:Y:S01]  /*7ad0*/  FFMA.FTZ R40, R179, R170.reuse, R183 ;  /* 0x000000aab3287223 */ /* 0x080fe200000100b7 */
[----:B------:R-:W-:Y:S01]  /*7ae0*/  SHF.L.U32 R48, R133, 0x10, RZ ;  /* 0x0000001085307819 */ /* 0x000fe200000006ff */
[----:B------:R-:W-:Y:S01]  /*7af0*/  FADD.FTZ R192, R181, -R192 ;  /* 0x800000c0b5c07221 */ /* 0x000fe20000010000 */
[----:B------:R-:W-:Y:S01]  /*7b00*/  FADD.FTZ R136, R136, -R41 ;  /* 0x8000002988887221 */ /* 0x000fe20000010000 */
[----:B------:R-:W-:Y:S01]  /*7b10*/  FADD.FTZ R42, R177, -R40 ;  /* 0x80000028b12a7221 */ /* 0x000fe20000010000 */
[----:B------:R-:W-:Y:S02]  /*7b20*/  IMAD.U32 R41, R39, 0x10000, RZ ;  /* 0x0001000027297824 */ /* 0x000fe400078e00ff */
[----:B------:R-:W-:Y:S01]  /*7b30*/  FFMA.FTZ R0, R175, R170, R183 ;  /* 0x000000aaaf007223 */ /* 0x000fe200000100b7 */
[C---:B------:R-:W-:Y:S01]  /*7b40*/  FFMA.FTZ R192, R127.reuse, R192, R48 ;  /* 0x000000c07fc07223 */ /* 0x040fe20000010030 */
[----:B------:R-:W-:Y:S01]  /*7b50*/  ISETP.GE.U32.AND P6, PT, R56, RZ, PT ;  /* 0x000000ff3800720c */ /* 0x000fe20003fc6070 */
[----:B------:R-:W-:Y:S01]  /*7b60*/  FFMA.FTZ R55, R127, R42, R41 ;  /* 0x0000002a7f377223 */ /* 0x000fe20000010029 */
[----:B------:R-:W-:Y:S01]  /*7b70*/  SHF.L.U32 R40, R38, 0x10, RZ ;  /* 0x0000001026287819 */ /* 0x000fe200000006ff */
[----:B------:R-:W-:Y:S01]  /*7b80*/  FADD.FTZ R0, R171, -R0 ;  /* 0x80000000ab007221 */ /* 0x000fe20000010000 */
[----:B------:R-:W-:Y:S01]  /*7b90*/  FMUL.FTZ R41, R192, UR6 ;  /* 0x00000006c0297c20 */ /* 0x000fe20008410000 */
[----:B------:R-:W-:Y:S01]  /*7ba0*/  FFMA.FTZ R43, R190, R170, R183 ;  /* 0x000000aabe2b7223 */ /* 0x000fe200000100b7 */
[----:B------:R-:W-:Y:S01]  /*7bb0*/  ISETP.GE.U32.AND.EX P6, PT, R57, 0x1000000, PT, P6 ;  /* 0x010000003900780c */ /* 0x000fe20003fc6160 */
[----:B------:R-:W-:Y:S01]  /*7bc0*/  FFMA.FTZ R50, R127, R0, R40 ;  /* 0x000000007f327223 */ /* 0x000fe20000010028 */
[----:B------:R-:W-:Y:S01]  /*7bd0*/  SHF.L.U32 R42, R137, 0x10, RZ ;  /* 0x00000010892a7819 */ /* 0x000fe200000006ff */
[----:B------:R-:W-:Y:S01]  /*7be0*/  FADD.FTZ R132, R132, -R43 ;  /* 0x8000002b84847221 */ /* 0x000fe20000010000 */
[----:B------:R-:W-:Y:S01]  /*7bf0*/  FMUL.FTZ R40, R55, UR6 ;  /* 0x0000000637287c20 */ /* 0x000fe20008410000 */
[----:B------:R-:W-:Y:S01]  /*7c00*/  FSEL R61, R41, RZ, P6 ;  /* 0x000000ff293d7208 */ /* 0x000fe20003000000 */
[----:B------:R-:W-:Y:S01]  /*7c10*/  FFMA.FTZ R167, R167, R170, R183 ;  /* 0x000000aaa7a77223 */ /* 0x000fe200000100b7 */
[----:B------:R-:W-:Y:S01]  /*7c20*/  LOP3.LUT P6, RZ, R57, 0xff0000, RZ, 0xc0, !PT ;  /* 0x00ff000039ff7812 */ /* 0x000fe200078cc0ff */
[----:B------:R-:W-:Y:S01]  /*7c30*/  FFMA.FTZ R51, R127, R132, R42 ;  /* 0x000000847f337223 */ /* 0x000fe2000001002a */
[----:B------:R-:W-:Y:S01]  /*7c40*/  FMUL.FTZ R42, R50, UR6 ;  /* 0x00000006322a7c20 */ /* 0x000fe20008410000 */
[----:B------:R-:W-:Y:S01]  /*7c50*/  FADD.FTZ R156, R156, -R167 ;  /* 0x800000a79c9c7221 */ /* 0x000fe20000010000 */
        /* <DEDUP_REMOVED lines=39> */
.L_x_962:
[-CC-:B------:R-:W-:Y:S01]  /*7ed0*/  FFMA.FTZ R0, R175, R170.reuse, R183.reuse ;  /* 0x000000aaaf007223 */ /* 0x180fe200000100b7 */
[-CC-:B------:R-:W-:Y:S01]  /*7ee0*/  FFMA.FTZ R192, R192, R170.reuse, R183.reuse ;  /* 0x000000aac0c07223 */ /* 0x180fe200000100b7 */
[-CC-:B0-----:R-:W-:Y:S01]  /*7ef0*/  FFMA.FTZ R48, R179, R170.reuse, R183.reuse ;  /* 0x000000aab3307223 */ /* 0x181fe200000100b7 */
[----:B------:R-:W-:Y:S01]  /*7f00*/  SHF.L.U32 R54, R39, 0x10, RZ ;  /* 0x0000001027367819 */ /* 0x000fe200000006ff */
[----:B------:R-:W-:Y:S01]  /*7f10*/  FADD.FTZ R50, R171, -R0 ;  /* 0x80000000ab327221 */ /* 0x000fe20000010000 */
[----:B------:R-:W-:Y:S01]  /*7f20*/  SHF.L.U32 R0, R129, 0x10, RZ ;  /* 0x0000001081007819 */ /* 0x000fe200000006ff */
[----:B------:R-:W-:Y:S01]  /*7f30*/  FADD.FTZ R192, R181, -R192 ;  /* 0x800000c0b5c07221 */ /* 0x000fe20000010000 */
[----:B------:R-:W-:Y:S01]  /*7f40*/  FADD.FTZ R48, R177, -R48 ;  /* 0x80000030b1307221 */ /* 0x000fe20000010000 */
[--C-:B------:R-:W-:Y:S01]  /*7f50*/  FFMA.FTZ R49, R142, R170, R183.reuse ;  /* 0x000000aa8e317223 */ /* 0x100fe200000100b7 */
[----:B------:R-:W-:Y:S01]  /*7f60*/  ISETP.GE.U32.AND P6, PT, R56, RZ, PT ;  /* 0x000000ff3800720c */ /* 0x000fe20003fc6070 */
[C---:B------:R-:W-:Y:S01]  /*7f70*/  FFMA.FTZ R0, R127.reuse, R192, R0 ;  /* 0x000000c07f007223 */ /* 0x040fe20000010000 */
[----:B------:R-:W-:Y:S01]  /*7f80*/  FFMA.FTZ R54, R127, R48, R54 ;  /* 0x000000307f367223 */ /* 0x000fe20000010036 */
[----:B------:R-:W-:Y:S01]  /*7f90*/  FFMA.FTZ R51, R134, R170, R183 ;  /* 0x000000aa86337223 */ /* 0x000fe200000100b7 */
[----:B------:R-:W-:Y:S01]  /*7fa0*/  FADD.FTZ R144, R144, -R49 ;  /* 0x8000003190907221 */ /* 0x000fe20000010000 */
[----:B------:R-:W-:Y:S01]  /*7fb0*/  FMUL.FTZ R48, R0, UR6 ;  /* 0x0000000600307c20 */ /* 0x000fe20008410000 */
[----:B------:R-:W-:Y:S01]  /*7fc0*/  ISETP.GE.U32.AND.EX P6, PT, R57, 0x1000000, PT, P6 ;  /* 0x010000003900780c */ /* 0x000fe20003fc6160 */
[----:B------:R-:W-:-:S02]  /*7fd0*/  IMAD.U32 R49, R38, 0x10000, RZ ;  /* 0x0001000026317824 */ /* 0x000fc400078e00ff */
[----:B------:R-:W-:Y:S01]  /*7fe0*/  FFMA.FTZ R55, R190, R170, R183 ;  /* 0x000000aabe377223 */ /* 0x000fe200000100b7 */
[----:B------:R-:W-:Y:S01]  /*7ff0*/  FADD.FTZ R136, R136, -R51 ;  /* 0x8000003388887221 */ /* 0x000fe20000010000 */
[----:B------:R-:W-:Y:S01]  /*8000*/  FMUL.FTZ R54, R54, UR6 ;  /* 0x0000000636367c20 */ /* 0x000fe20008410000 */
[----:B------:R-:W-:Y:S01]  /*8010*/  FSEL R51, R48, RZ, P6 ;  /* 0x000000ff30337208 */ /* 0x000fe20003000000 */
[----:B------:R-:W-:Y:S01]  /*8020*/  FFMA.FTZ R49, R127, R50, R49 ;  /* 0x000000327f317223 */ /* 0x000fe20000010031 */
[----:B------:R-:W-:Y:S01]  /*8030*/  SHF.L.U32 R0, R135, 0x10, RZ ;  /* 0x0000001087007819 */ /* 0x000fe200000006ff */
[----:B------:R-:W-:Y:S01]  /*8040*/  FADD.FTZ R55, R132, -R55 ;  /* 0x8000003784377221 */ /* 0x000fe20000010000 */
[----:B------:R-:W-:Y:S01]  /*8050*/  LOP3.LUT P6, RZ, R57, 0xff0000, RZ, 0xc0, !PT ;  /* 0x00ff000039ff7812 */ /* 0x000fe200078cc0ff */
[----:B------:R-:W-:Y:S01]  /*8060*/  FFMA.FTZ R167, R167, R170, R183 ;  /* 0x000000aaa7a77223 */ /* 0x000fe200000100b7 */
[----:B------:R-:W-:Y:S01]  /*8070*/  FMUL.FTZ R49, R49, UR6 ;  /* 0x0000000631317c20 */ /* 0x000fe20008410000 */
[----:B------:R-:W-:Y:S01]  /*8080*/  SHF.L.U32 R50, R37, 0x10, RZ ;  /* 0x0000001025327819 */ /* 0x000fe200000006ff */
[----:B------:R-:W-:Y:S01]  /*8090*/  FFMA.FTZ R48, R127, R55, R0 ;  /* 0x000000377f307223 */ /* 0x000fe20000010000 */
[----:B------:R-:W-:Y:S01]  /*80a0*/  FSEL R58, R54, RZ, P6 ;  /* 0x000000ff363a7208 */ /* 0x000fe20003000000 */
[----:B------:R-:W-:Y:S01]  /*80b0*/  FADD.FTZ R156, R156, -R167 ;  /* 0x800000a79c9c7221 */ /* 0x000fe20000010000 */
[----:B------:R-:W-:Y:S01]  /*80c0*/  LOP3.LUT P6, RZ, R57, 0xff, RZ, 0xc0, !PT ;  /* 0x000000ff39ff7812 */ /* 0x000fe200078cc0ff */
[----:B------:R-:W-:Y:S01]  /*80d0*/  FMUL.FTZ R48, R48, UR6 ;  /* 0x0000000630307c20 */ /* 0x000fe20008410000 */
[----:B------:R-:W-:-:S02]  /*80e0*/  IMAD.U32 R0, R143, 0x10000, RZ ;  /* 0x000100008f007824 */ /* 0x000fc400078e00ff */
[----:B------:R-:W-:Y:S01]  /*80f0*/  FFMA.FTZ R156, R127, R156, R50 ;  /* 0x0000009c7f9c7223 */ /* 0x000fe20000010032 */
[----:B------:R-:W-:Y:S01]  /*8100*/  FSEL R59, R49, RZ, P6 ;  /* 0x000000ff313b7208 */ /* 0x000fe20003000000 */
[----:B------:R-:W-:Y:S01]  /*8110*/  FFMA.FTZ R163, R163, R170, R183 ;  /* 0x000000aaa3a37223 */ /* 0x000fe200000100b7 */
[----:B------:R-:W-:Y:S01]  /*8120*/  LOP3.LUT P6, RZ, R57, 0xff00, RZ, 0xc0, !PT ;  /* 0x0000ff0039ff7812 */ /* 0x000fe200078cc0ff */
[----:B------:R-:W-:Y:S01]  /*8130*/  FMUL.FTZ R156, R156, UR6 ;  /* 0x000000069c9c7c20 */ /* 0x000fe20008410000 */
[----:B------:R-:W-:Y:S01]  /*8140*/  SHF.L.U32 R50, R69, 0x10, RZ ;  /* 0x0000001045327819 */ /* 0x000fe200000006ff */
[C---:B------:R-:W-:Y:S01]  /*8150*/  FFMA.FTZ R0, R127.reuse, R136, R0 ;  /* 0x000000887f007223 */ /* 0x040fe20000010000 */
[----:B------:R-:W-:Y:S01]  /*8160*/  FSEL R48, R48, RZ, P6 ;  /* 0x000000ff30307208 */ /* 0x000fe20003000000 */
[----:B------:R-:W-:Y:S01]  /*8170*/  FADD.FTZ R154, R154, -R163 ;  /* 0x800000a39a9a7221 */ /* 0x000fe20000010000 */
[----:B------:R-:W-:Y:S01]  /*8180*/  LOP3.LUT P6, RZ, R56, 0xff0000, RZ, 0xc0, !PT ;  /* 0x00ff000038ff7812 */ /* 0x000fe200078cc0ff */
[----:B------:R-:W-:Y:S01]  /*8190*/  FFMA.FTZ R144, R127, R144, R50 ;  /* 0x000000907f907223 */ /* 0x000fe20000010032 */
[----:B------:R-:W-:Y:S01]  /*81a0*/  FMUL.FTZ R0, R0, UR6 ;  /* 0x0000000600007c20 */ /* 0x000fe20008410000 */
        /* <DEDUP_REMOVED lines=16> */
.L_x_961:
[----:B------:R-:W-:Y:S05]  /*82b0*/  @!P2 BRA `(.L_x_963) ;  /* 0x0000000000e8a947 */ /* 0x000fea0003800000 */
[-CC-:B------:R-:W-:Y:S01]  /*82c0*/  FFMA.FTZ R192, R192, R170.reuse, R183.reuse ;  /* 0x000000aac0c07223 */ /* 0x180fe200000100b7 */
[-CC-:B0-----:R-:W-:Y:S01]  /*82d0*/  FFMA.FTZ R40, R179, R170.reuse, R183.reuse ;  /* 0x000000aab3287223 */ /* 0x181fe200000100b7 */
[----:B------:R-:W-:Y:S01]  /*82e0*/  ISETP.GE.U32.AND P6, PT, R56, RZ, PT ;  /* 0x000000ff3800720c */ /* 0x000fe20003fc6070 */
[--C-:B------:R-:W-:Y:S01]  /*82f0*/  FFMA.FTZ R0, R175, R170, R183.reuse ;  /* 0x000000aaaf007223 */ /* 0x100fe200000100b7 */
[----:B------:R-:W-:Y:S01]  /*8300*/  FADD.FTZ R192, R181, -R192 ;  /* 0x800000c0b5c07221 */ /* 0x000fe20000010000 */
[----:B------:R-:W-:Y:S01]  /*8310*/  FADD.FTZ R40, R177, -R40 ;  /* 0x80000028b1287221 */ /* 0x000fe20000010000 */
[----:B------:R-:W-:Y:S01]  /*8320*/  ISETP.GE.U32.AND.EX P6, PT, R57, 0x1000000, PT, P6 ;  /* 0x010000003900780c */ /* 0x000fe20003fc6160 */
[----:B------:R-:W-:Y:S01]  /*8330*/  FADD.FTZ R0, R171, -R0 ;  /* 0x80000000ab007221 */ /* 0x000fe20000010000 */
[C---:B------:R-:W-:Y:S01]  /*8340*/  FMUL.FTZ R192, R127.reuse, R192 ;  /* 0x000000c07fc07220 */ /* 0x040fe20000410000 */
[C---:B------:R-:W-:Y:S01]  /*8350*/  FMUL.FTZ R43, R127.reuse, R40 ;  /* 0x000000287f2b7220 */ /* 0x040fe20000410000 */
[----:B------:R-:W-:Y:S01]  /*8360*/  FFMA.FTZ R41, R190, R170, R183 ;  /* 0x000000aabe297223 */ /* 0x000fe200000100b7 */
[----:B------:R-:W-:Y:S01]  /*8370*/  FMUL.FTZ R50, R127, R0 ;  /* 0x000000007f327220 */ /* 0x000fe20000410000 */
[----:B------:R-:W-:Y:S01]  /*8380*/  FMUL.FTZ R42, R192, UR6 ;  /* 0x00000006c02a7c20 */ /* 0x000fe20008410000 */
[----:B------:R-:W-:Y:S01]  /*8390*/  FMUL.FTZ R40, R43, UR6 ;  /* 0x000000062b287c20 */ /* 0x000fe20008410000 */
[----:B------:R-:W-:Y:S01]  /*83a0*/  FADD.FTZ R132, R132, -R41 ;  /* 0x8000002984847221 */ /* 0x000fe20000010000 */
[-CC-:B------:R-:W-:Y:S01]  /*83b0*/  FFMA.FTZ R167, R167, R170.reuse, R183.reuse ;  /* 0x000000aaa7a77223 */ /* 0x180fe200000100b7 */
[----:B------:R-:W-:Y:S01]  /*83c0*/  FMUL.FTZ R0, R50, UR6 ;  /* 0x0000000632007c20 */ /* 0x000fe20008410000 */
[----:B------:R-:W-:Y:S01]  /*83d0*/  FSEL R60, R42, RZ, P6 ;  /* 0x000000ff2a3c7208 */ /* 0x000fe20003000000 */
[----:B------:R-:W-:Y:S01]  /*83e0*/  FFMA.FTZ R41, R134, R170, R183 ;  /* 0x000000aa86297223 */ /* 0x000fe200000100b7 */
        /* <DEDUP_REMOVED lines=39> */
.L_x_963:
        /* <DEDUP_REMOVED lines=15> */
[----:B------:R-:W-:Y:S01]  /*8750*/  FFMA.FTZ R167, R167, R170, R183 ;  /* 0x000000aaa7a77223 */ /* 0x000fe200000100b7 */
        /* <DEDUP_REMOVED lines=27> */
[----:B------:R-:W-:-:S02]  /*8910*/  LOP3.LUT P6, RZ, R56, 0xff000000, RZ, 0xc0, !PT ;  /* 0xff00000038ff7812 */ /* 0x000fc400078cc0ff */
[----:B------:R-:W-:Y:S01]  /*8920*/  F2FP.BF16.F32.PACK_AB R50, R57, R0 ;  /* 0x000000003932723e */ /* 0x000fe200000010ff */
[----:B------:R-:W-:Y:S01]  /*8930*/  FMUL.FTZ R154, R154, UR6 ;  /* 0x000000069a9a7c20 */ /* 0x000fe20008410000 */
[----:B------:R-:W-:Y:S02]  /*8940*/  FSEL R136, R136, RZ, P6 ;  /* 0x000000ff88887208 */ /* 0x000fe40003000000 */
[----:B------:R-:W-:Y:S02]  /*8950*/  LOP3.LUT P6, RZ, R56, 0xff00, RZ, 0xc0, !PT ;  /* 0x0000ff0038ff7812 */ /* 0x000fe400078cc0ff */
[----:B------:R-:W-:Y:S02]  /*8960*/  F2FP.BF16.F32.PACK_AB R49, R136, R49 ;  /* 0x000000318831723e */ /* 0x000fe400000010ff */
[----:B------:R-:W-:Y:S02]  /*8970*/  FSEL R55, R144, RZ, P6 ;  /* 0x000000ff90377208 */ /* 0x000fe40003000000 */
[----:B------:R-:W-:-:S04]  /*8980*/  LOP3.LUT P6, RZ, R56, 0xff, RZ, 0xc0, !PT ;  /* 0x000000ff38ff7812 */ /* 0x000fc800078cc0ff */
[----:B------:R-:W-:-:S04]  /*8990*/  FSEL R48, R154, RZ, P6 ;  /* 0x000000ff9a307208 */ /* 0x000fc80003000000 */
[----:B------:R-:W-:-:S07]  /*89a0*/  F2FP.BF16.F32.PACK_AB R48, R55, R48 ;  /* 0x000000303730723e */ /* 0x000fce00000010ff */
.L_x_959:
        /* <DEDUP_REMOVED lines=57> */
[----:B------:R-:W-:-:S07]  /*8d40*/  MOV R19, R113 ;  /* 0x0000007100137202 */ /* 0x000fce0000000f00 */
.L_x_939:
        /* <DEDUP_REMOVED lines=20> */
.L_x_965:
        /* <DEDUP_REMOVED lines=15> */
.L_x_3807:


//--------------------- .text._ZN10layer_norm31ln_parallel_residual_bwd_kernelINS_13Kernel_traitsI13__nv_bfloat16S2_fS2_fjLj3072ELj1ELj1ELj4ELj16ENS_18Kernel_traits_baseILj3072ES2_S2_fS2_fjLj128EEEEELb0ELb0ELb0EEEvNS_9BwdParamsE --------------------------
	.section	.text._ZN10layer_norm31ln_parallel_residual_bwd_kernelINS_13Kernel_traitsI13__nv_bfloat16S2_fS2_fjLj3072ELj1ELj1ELj4ELj16ENS_18Kernel_traits_baseILj3072ES2_S2_fS2_fjLj128EEEEELb0ELb0ELb0EEEvNS_9BwdParamsE,"ax",@progbits
	.align	128
        .global         _ZN10layer_norm31ln_parallel_residual_bwd_kernelINS_13Kernel_traitsI13__nv_bfloat16S2_fS2_fjLj3072ELj1ELj1ELj4ELj16ENS_18Kernel_traits_baseILj3072ES2_S2_fS2_fjLj128EEEEELb0ELb0ELb0EEEvNS_9BwdParamsE
        .type           _ZN10layer_norm31ln_parallel_residual_bwd_kernelINS_13Kernel_traitsI13__nv_bfloat16S2_fS2_fjLj3072ELj1ELj1ELj4ELj16ENS_18Kernel_traits_baseILj3072ES2_S2_fS2_fjLj128EEEEELb0ELb0ELb0EEEvNS_9BwdParamsE,@function
        .size           _ZN10layer_norm31ln_parallel_residual_bwd_kernelINS_13Kernel_traitsI13__nv_bfloat16S2_fS2_fjLj3072ELj1ELj1ELj4ELj16ENS_18Kernel_traits_baseILj3072ES2_S2_fS2_fjLj128EEEEELb0ELb0ELb0EEEvNS_9BwdParamsE,(.L_x_3808 - _ZN10layer_norm31ln_parallel_residual_bwd_kernelINS_13Kernel_traitsI13__nv_bfloat16S2_fS2_fjLj3072ELj1ELj1ELj4ELj16ENS_18Kernel_traits_baseILj3072ES2_S2_fS2_fjLj128EEEEELb0ELb0ELb0EEEvNS_9BwdParamsE)
        .other          _ZN10layer_norm31ln_parallel_residual_bwd_kernelINS_13Kernel_traitsI13__nv_bfloat16S2_fS2_fjLj3072ELj1ELj1ELj4ELj16ENS_18Kernel_traits_baseILj3072ES2_S2_fS2_fjLj128EEEEELb0ELb0ELb0EEEvNS_9BwdParamsE,@"STO_CUDA_ENTRY STV_DEFAULT"
_ZN10layer_norm31ln_parallel_residual_bwd_kernelINS_13Kernel_traitsI13__nv_bfloat16S2_fS2_fjLj3072ELj1ELj1ELj4ELj16ENS_18Kernel_traits_baseILj3072ES2_S2_fS2_fjLj128EEEEELb0ELb0ELb0EEEvNS_9BwdParamsE:
.text._ZN10layer_norm31ln_parallel_residual_bwd_kernelINS_13Kernel_traitsI13__nv_bfloat16S2_fS2_fjLj3072ELj1ELj1ELj4ELj16ENS_18Kernel_traits_baseILj3072ES2_S2_fS2_fjLj128EEEEELb0ELb0ELb0EEEvNS_9BwdParamsE:
        /* <DEDUP_REMOVED lines=17> */
[----:B------:R-:W4:Y:S01]  /*0110*/  LDC.64 R2, c[0x0][0x3d0] ;  /* 0x0000f400ff027b82 */ /* 0x000f220000000a00 */
[C---:B------:R-:W-:Y:S02]  /*0120*/  ISETP.GE.U32.AND P4, PT, R198.reuse, 0x100, PT ;  /* 0x00000100c600780c */ /* 0x040fe40003f86070 */
[----:B------:R-:W-:-:S09]  /*0130*/  ISETP.GE.U32.AND P3, PT, R198, 0x180, PT ;  /* 0x00000180c600780c */ /* 0x000fd20003f66070 */
[----:B------:R-:W-:-:S05]  /*0140*/  @P5 LOP3.LUT R15, R186, 0x80, RZ, 0xfc, !PT ;  /* 0x00000080ba0f5812 */ /* 0x000fca00078efcff */
[----:B--2---:R-:W-:-:S04]  /*0150*/  @P4 IMAD.WIDE.U32 R6, R15, 0x10, R6 ;  /* 0x000000100f064825 */ /* 0x004fc800078e0006 */
[C---:B---3--:R-:W-:Y:S01]  /*0160*/  @P4 IMAD.WIDE.U32 R8, R15.reuse, 0x10, R8 ;  /* 0x000000100f084825 */ /* 0x048fe200078e0008 */
[----:B------:R-:W-:Y:S01]  /*0170*/  @P4 IADD3 R15, PT, PT, R15, 0x80, RZ ;  /* 0x000000800f0f4810 */ /* 0x000fe20007ffe0ff */
[----:B------:R2:W5:Y:S02]  /*0180*/  @P4 LDG.E.128 R44, desc[UR12][R6.64] ;  /* 0x0000000c062c4981 */ /* 0x000564000c1e1d00 */
[----:B----4-:R-:W-:Y:S02]  /*0190*/  @P5 IMAD.WIDE.U32 R2, R186, 0x10, R2 ;  /* 0x00000010ba025825 */ /* 0x010fe400078e0002 */
[----:B------:R2:W5:Y:S02]  /*01a0*/  @P4 LDG.E.128 R48, desc[UR12][R8.64] ;  /* 0x0000000c08304981 */ /* 0x000564000c1e1d00 */
[C---:B------:R-:W-:Y:S02]  /*01b0*/  @P3 IMAD.WIDE.U32 R10, R15.reuse, 0x10, R10 ;  /* 0x000000100f0a3825 */ /* 0x040fe400078e000a */
[----:B------:R2:W5:Y:S02]  /*01c0*/  @P5 LDG.E.128 R60, desc[UR12][R2.64] ;  /* 0x0000000c023c5981 */ /* 0x000564000c1e1d00 */
[----:B-1----:R-:W-:-:S02]  /*01d0*/  @P3 IMAD.WIDE.U32 R12, R15, 0x10, R12 ;  /* 0x000000100f0c3825 */ /* 0x002fc400078e000c */
[----:B------:R2:W5:Y:S02]  /*01e0*/  @P3 LDG.E.128 R52, desc[UR12][R10.64] ;  /* 0x0000000c0a343981 */ /* 0x000564000c1e1d00 */
[----:B0-----:R-:W-:Y:S02]  /*01f0*/  @P5 IMAD.WIDE.U32 R4, R186, 0x10, R4 ;  /* 0x00000010ba045825 */ /* 0x001fe400078e0004 */
        /* <DEDUP_REMOVED lines=123> */
[----:B------:R-:W-:Y:S02]  /*09b0*/  PLOP3.LUT P2, PT, PT, PT, UP0, 0x80, 0x8 ;  /* 0x000000000008781c */ /* 0x000fe40003f4f008 */
[----:B------:R-:W-:Y:S02]  /*09c0*/  CS2R R138, SRZ ;  /* 0x00000000008a7805 */ /* 0x000fe4000001ff00 */
[----:B------:R-:W-:Y:S02]  /*09d0*/  CS2R R140, SRZ ;  /* 0x00000000008c7805 */ /* 0x000fe4000001ff00 */
[----:B------:R-:W-:Y:S01]  /*09e0*/  CS2R R142, SRZ ;  /* 0x00000000008e7805 */ /* 0x000fe2000001ff00 */
[----:B------:R-:W-:Y:S01]  /*09f0*/  UPLOP3.LUT UP1, UPT, UPT, UPT, UPT, 0x40, 0x4 ;  /* 0x000000000004789c */ /* 0x000fe20003f2e870 */
[----:B------:R-:W0:Y:S01]  /*0a00*/  LDCU UR11, c[0x0][0x400] ;  /* 0x00008000ff0b77ac */ /* 0x000e220008000800 */
[----:B------:R-:W1:Y:S01]  /*0a10*/  LDCU.64 UR6, c[0x0][0x470] ;  /* 0x00008e00ff0677ac */ /* 0x000e620008000a00 */
[----:B------:R-:W2:Y:S01]  /*0a20*/  LDCU.64 UR14, c[0x0][0x438] ;  /* 0x00008700ff0e77ac */ /* 0x000ea20008000a00 */
[----:B------:R-:W3:Y:S07]  /*0a30*/  LDCU.64 UR8, c[0x0][0x478] ;  /* 0x00008f00ff0877ac */ /* 0x000eee0008000a00 */
.L_x_1005:
[----:B0--34-:R-:W4:Y:S08]  /*0a40*/  LDC.64 R176, c[0x0][0x3c0] ;  /* 0x0000f000ffb07b82 */ /* 0x019f300000000a00 */
[----:B------:R-:W0:Y:S01]  /*0a50*/  LDC R199, c[0x0][0x388] ;  /* 0x0000e200ffc77b82 */ /* 0x000e220000000800 */
[----:B----4-:R-:W-:-:S05]  /*0a60*/  IMAD.WIDE R176, R197, 0x4, R176 ;  /* 0x00000004c5b07825 */ /* 0x010fca00078e02b0 */
[----:B------:R4:W2:Y:S02]  /*0a70*/  LDG.E R248, desc[UR12][R176.64] ;  /* 0x0000000cb0f87981 */ /* 0x0008a4000c1e1900 */
[----:B----4-:R-:W4:Y:S02]  /*0a80*/  LDC.64 R176, c[0x0][0x3c8] ;  /* 0x0000f200ffb07b82 */ /* 0x010f240000000a00 */
[----:B----4-:R-:W-:-:S05]  /*0a90*/  IMAD.WIDE R176, R197, 0x4, R176 ;  /* 0x00000004c5b07825 */ /* 0x010fca00078e02b0 */
[----:B-----5:R4:W5:Y:S01]  /*0aa0*/  LDG.E R209, desc[UR12][R176.64] ;  /* 0x0000000cb0d17981 */ /* 0x020962000c1e1900 */
[----:B0-----:R-:W-:Y:S01]  /*0ab0*/  IMAD R2, R197, R199, RZ ;  /* 0x000000c7c5027224 */ /* 0x001fe200078e02ff */
[----:B------:R-:W-:Y:S01]  /*0ac0*/  BSSY.RECONVERGENT B0, `(.L_x_967) ;  /* 0x0000095000007945 */ /* 0x000fe20003800200 */
[C---:B------:R-:W-:Y:S02]  /*0ad0*/  ISETP.GE.U32.AND P4, PT, R198.reuse, 0x100, PT ;  /* 0x00000100c600780c */ /* 0x040fe40003f86070 */
[----:B------:R-:W-:Y:S02]  /*0ae0*/  CS2R R250, SRZ ;  /* 0x0000000000fa7805 */ /* 0x000fe4000001ff00 */
[----:B------:R-:W-:Y:S02]  /*0af0*/  ISETP.GE.U32.AND P3, PT, R198, 0x180, PT ;  /* 0x00000180c600780c */ /* 0x000fe40003f66070 */
[----:B------:R-:W-:-:S04]  /*0b00*/  SHF.R.S32.HI R179, RZ, 0x1f, R2 ;  /* 0x0000001fffb37819 */ /* 0x000fc80000011402 */
[----:B------:R-:W-:-:S04]  /*0b10*/  LEA.HI R179, R179, R2, RZ, 0x3 ;  /* 0x00000002b3b37211 */ /* 0x000fc800078f18ff */
        /* <DEDUP_REMOVED lines=11> */
[----:B----4-:R-:W-:-:S05]  /*0bd0*/  IMAD.WIDE.U32 R188, R2, 0x20, R188 ;  /* 0x0000002002bc7825 */ /* 0x010fca00078e00bc */
[----:B------:R-:W4:Y:S04]  /*0be0*/  LDG.E.128 R184, desc[UR12][R188.64] ;  /* 0x0000000cbcb87981 */ /* 0x000f28000c1e1d00 */
[----:B------:R-:W4:Y:S01]  /*0bf0*/  LDG.E.128 R188, desc[UR12][R188.64+0x10] ;  /* 0x0000100cbcbc7981 */ /* 0x000f22000c1e1d00 */
[----:B------:R-:W-:-:S04]  /*0c00*/  ISETP.NE.U32.AND P0, PT, RZ, UR14, PT ;  /* 0x0000000eff007c0c */ /* 0x000fc8000bf05070 */
[----:B------:R-:W-:-:S13]  /*0c10*/  ISETP.NE.AND.EX P0, PT, RZ, UR15, PT, P0 ;  /* 0x0000000fff007c0c */ /* 0x000fda000bf05300 */
[----:B------:R-:W0:Y:S01]  /*0c20*/  @P0 LDC.64 R202, c[0x0][0x438] ;  /* 0x00010e00ffca0b82 */ /* 0x000e220000000a00 */
[----:B------:R-:W-:Y:S02]  /*0c30*/  PRMT R211, R67, 0x7632, R211 ;  /* 0x0000763243d37816 */ /* 0x000fe400000000d3 */
[----:B------:R-:W-:Y:S02]  /*0c40*/  PRMT R207, R63, 0x7632, R207 ;  /* 0x000076323fcf7816 */ /* 0x000fe400000000cf */
[----:B------:R-:W-:Y:S02]  /*0c50*/  SHF.L.U32 R211, R211, 0x10, RZ ;  /* 0x00000010d3d37819 */ /* 0x000fe400000006ff */
[----:B------:R-:W-:Y:S01]  /*0c60*/  SHF.L.U32 R207, R207, 0x10, RZ ;  /* 0x00000010cfcf7819 */ /* 0x000fe200000006ff */
[----:B0-----:R-:W-:-:S05]  /*0c70*/  @P0 IMAD.WIDE.U32 R202, R2, 0x20, R202 ;  /* 0x0000002002ca0825 */ /* 0x001fca00078e00ca */
[----:B------:R-:W5:Y:S04]  /*0c80*/  @P0 LDG.E.128 R144, desc[UR12][R202.64] ;  /* 0x0000000cca900981 */ /* 0x000f68000c1e1d00 */
[----:B------:R0:W5:Y:S01]  /*0c90*/  @P0 LDG.E.128 R148, desc[UR12][R202.64+0x10] ;  /* 0x0000100cca940981 */ /* 0x000162000c1e1d00 */
[----:B------:R-:W-:Y:S02]  /*0ca0*/  SHF.L.U32 R206, R19, 0x10, RZ ;  /* 0x0000001013ce7819 */ /* 0x000fe400000006ff */
[----:B------:R-:W-:Y:S02]  /*0cb0*/  SHF.L.U32 R221, R62, 0x10, RZ ;  /* 0x000000103edd7819 */ /* 0x000fe400000006ff */
[----:B------:R-:W-:Y:S02]  /*0cc0*/  SHF.L.U32 R233, R195, 0x10, RZ ;  /* 0x00000010c3e97819 */ /* 0x000fe400000006ff */
[----:B------:R-:W-:-:S02]  /*0cd0*/  SHF.L.U32 R241, R63, 0x10, RZ ;  /* 0x000000103ff17819 */ /* 0x000fc400000006ff */
[----:B------:R-:W-:Y:S02]  /*0ce0*/  IADD3 R249, PT, PT, R2, 0x80, RZ ;  /* 0x0000008002f97810 */ /* 0x000fe40007ffe0ff */
[----:B0-----:R-:W-:Y:S02]  /*0cf0*/  SHF.L.U32 R202, R64, 0x10, RZ ;  /* 0x0000001040ca7819 */ /* 0x001fe400000006ff */
[C---:B---3--:R-:W-:Y:S02]  /*0d00*/  PRMT R250, R179.reuse, 0x7632, R250 ;  /* 0x00007632b3fa7816 */ /* 0x048fe400000000fa */
[----:B------:R-:W-:Y:S02]  /*0d10*/  SHF.L.U32 R179, R179, 0x10, RZ ;  /* 0x00000010b3b37819 */ /* 0x000fe400000006ff */
[----:B------:R-:W-:-:S03]  /*0d20*/  SHF.L.U32 R250, R250, 0x10, RZ ;  /* 0x00000010fafa7819 */ /* 0x000fc600000006ff */
[----:B------:R-:W-:Y:S01]  /*0d30*/  FADD.FTZ R130, R130, R179 ;  /* 0x000000b382827221 */ /* 0x000fe20000010000 */
[----:B--2---:R-:W-:Y:S01]  /*0d40*/  PRMT R252, R183, 0x7632, R252 ;  /* 0x00007632b7fc7816 */ /* 0x004fe200000000fc */
[----:B------:R-:W-:Y:S01]  /*0d50*/  FMUL.FTZ R0, R211, R250 ;  /* 0x000000fad3007220 */ /* 0x000fe20000410000 */
[----:B------:R-:W-:Y:S01]  /*0d60*/  SHF.L.U32 R211, R176, 0x10, RZ ;  /* 0x00000010b0d37819 */ /* 0x000fe200000006ff */
[----:B------:R-:W-:Y:S01]  /*0d70*/  FADD.FTZ R131, R131, R250 ;  /* 0x000000fa83837221 */ /* 0x000fe20000010000 */
[----:B------:R-:W-:Y:S02]  /*0d80*/  SHF.L.U32 R252, R252, 0x10, RZ ;  /* 0x00000010fcfc7819 */ /* 0x000fe400000006ff */
[----:B------:R-:W-:Y:S01]  /*0d90*/  PRMT R176, R176, 0x7632, R176 ;  /* 0x00007632b0b07816 */ /* 0x000fe200000000b0 */
[----:B----4-:R-:W-:Y:S01]  /*0da0*/  FADD.FTZ R184, -R248, R184 ;  /* 0x000000b8f8b87221 */ /* 0x010fe20000010100 */
[----:B------:R-:W-:Y:S01]  /*0db0*/  FMUL.FTZ R217, R202, R211 ;  /* 0x000000d3cad97220 */ /* 0x000fe20000410000 */
[----:B------:R-:W-:Y:S01]  /*0dc0*/  FFMA.FTZ R0, R207, R252, R0 ;  /* 0x000000fccf007223 */ /* 0x000fe20000010000 */
[----:B------:R-:W-:Y:S01]  /*0dd0*/  SHF.L.U32 R202, R60, 0x10, RZ ;  /* 0x000000103cca7819 */ /* 0x000fe200000006ff */
[----:B-----5:R-:W-:Y:S01]  /*0de0*/  FMUL.FTZ R203, R209, R184 ;  /* 0x000000b8d1cb7220 */ /* 0x020fe20000410000 */
[----:B------:R-:W-:Y:S01]  /*0df0*/  SHF.L.U32 R207, R180, 0x10, RZ ;  /* 0x00000010b4cf7819 */ /* 0x000fe200000006ff */
[----:B------:R-:W-:Y:S01]  /*0e00*/  FADD.FTZ R186, -R248, R186 ;  /* 0x000000baf8ba7221 */ /* 0x000fe20000010100 */
[----:B------:R-:W-:Y:S01]  /*0e10*/  PRMT R180, R180, 0x7632, R180 ;  /* 0x00007632b4b47816 */ /* 0x000fe200000000b4 */
[----:B------:R-:W-:Y:S01]  /*0e20*/  FADD.FTZ R124, R124, R211 ;  /* 0x000000d37c7c7221 */ /* 0x000fe20000010000 */
[----:B------:R-:W-:Y:S01]  /*0e30*/  SHF.L.U32 R212, R176, 0x10, RZ ;  /* 0x00000010b0d47819 */ /* 0x000fe200000006ff */
[----:B------:R-:W-:Y:S01]  /*0e40*/  FADD.FTZ R176, -R248, R185 ;  /* 0x000000b9f8b07221 */ /* 0x000fe20000010100 */
[----:B------:R-:W-:Y:S01]  /*0e50*/  SHF.L.U32 R184, R192, 0x10, RZ ;  /* 0x00000010c0b87819 */ /* 0x000fe200000006ff */
[-C--:B------:R-:W-:Y:S01]  /*0e60*/  FFMA.FTZ R202, R202, R207.reuse, R217 ;  /* 0x000000cfcaca7223 */ /* 0x080fe200000100d9 */
[----:B------:R-:W-:Y:S01]  /*0e70*/  FADD.FTZ R88, R88, R207 ;  /* 0x000000cf58587221 */ /* 0x000fe20000010000 */
[----:B------:R-:W-:Y:S01]  /*0e80*/  FFMA.FTZ R68, R203, R207, R68 ;  /* 0x000000cfcb447223 */ /* 0x000fe20000010044 */
[----:B------:R-:W-:Y:S01]  /*0e90*/  SHF.L.U32 R180, R180, 0x10, RZ ;  /* 0x00000010b4b47819 */ /* 0x000fe200000006ff */
[----:B------:R-:W-:Y:S01]  /*0ea0*/  FMUL.FTZ R185, R184, R212 ;  /* 0x000000d4b8b97220 */ /* 0x000fe20000410000 */
[----:B------:R-:W-:Y:S01]  /*0eb0*/  FMUL.FTZ R207, R209, R176 ;  /* 0x000000b0d1cf7220 */ /* 0x000fe20000410000 */
[----:B------:R-:W-:Y:S01]  /*0ec0*/  SHF.L.U32 R176, R65, 0x10, RZ ;  /* 0x0000001041b07819 */ /* 0x000fe200000006ff */
[----:B------:R-:W-:Y:S01]  /*0ed0*/  FFMA.FTZ R108, R203, R211, R108 ;  /* 0x000000d3cb6c7223 */ /* 0x000fe2000001006c */
[C---:B------:R-:W-:Y:S01]  /*0ee0*/  SHF.L.U32 R217, R177.reuse, 0x10, RZ ;  /* 0x00000010b1d97819 */ /* 0x040fe200000006ff */
[-C--:B------:R-:W-:Y:S01]  /*0ef0*/  FFMA.FTZ R206, R206, R180.reuse, R185 ;  /* 0x000000b4cece7223 */ /* 0x080fe200000100b9 */
[----:B------:R-:W-:Y:S01]  /*0f00*/  PRMT R177, R177, 0x7632, R177 ;  /* 0x00007632b1b17816 */ /* 0x000fe200000000b1 */
        /* <DEDUP_REMOVED lines=8> */
[----:B------:R-:W-:Y:S01]  /*0f90*/  SHF.L.U32 R180, R177, 0x10, RZ ;  /* 0x00000010b1b47819 */ /* 0x000fe200000006ff */
[----:B------:R-:W-:Y:S01]  /*0fa0*/  FADD.FTZ R218, -R248, R187 ;  /* 0x000000bbf8da7221 */ /* 0x000fe20000010100 */
[----:B------:R-:W-:Y:S01]  /*0fb0*/  PRMT R181, R181, 0x7632, R181 ;  /* 0x00007632b5b57816 */ /* 0x000fe200000000b5 */
[----:B------:R-:W-:Y:S01]  /*0fc0*/  FFMA.FTZ R211, R211, R185, R176 ;  /* 0x000000b9d3d37223 */ /* 0x000fe200000100b0 */
[----:B------:R-:W-:Y:S01]  /*0fd0*/  SHF.L.U32 R177, R194, 0x10, RZ ;  /* 0x00000010c2b17819 */ /* 0x000fe200000006ff */
[----:B------:R-:W-:Y:S01]  /*0fe0*/  FADD.FTZ R126, R126, R217 ;  /* 0x000000d97e7e7221 */ /* 0x000fe20000010000 */
[----:B------:R-:W-:Y:S01]  /*0ff0*/  FFMA.FTZ R110, R212, R217, R110 ;  /* 0x000000d9d46e7223 */ /* 0x000fe2000001006e */
[----:B------:R-:W-:Y:S01]  /*1000*/  SHF.L.U32 R176, R181, 0x10, RZ ;  /* 0x00000010b5b07819 */ /* 0x000fe200000006ff */
[----:B------:R-:W-:Y:S01]  /*1010*/  FMUL.FTZ R218, R209, R218 ;  /* 0x000000dad1da7220 */ /* 0x000fe20000410000 */
[----:B------:R-:W-:Y:S01]  /*1020*/  SHF.L.U32 R217, R193, 0x10, RZ ;  /* 0x00000010c1d97819 */ /* 0x000fe200000006ff */
[----:B------:R-:W-:Y:S01]  /*1030*/  FMUL.FTZ R184, R177, R180 ;  /* 0x000000b4b1b87220 */ /* 0x000fe20000410000 */
[----:B------:R-:W-:Y:S01]  /*1040*/  SHF.L.U32 R181, R178, 0x10, RZ ;  /* 0x00000010b2b57819 */ /* 0x000fe200000006ff */
[----:B------:R-:W-:Y:S01]  /*1050*/  FADD.FTZ R91, R91, R176 ;  /* 0x000000b05b5b7221 */ /* 0x000fe20000010000 */
[-C--:B------:R-:W-:Y:S01]  /*1060*/  FFMA.FTZ R71, R218, R176.reuse, R71 ;  /* 0x000000b0da477223 */ /* 0x080fe20000010047 */
[----:B------:R-:W-:Y:S01]  /*1070*/  FFMA.FTZ R217, R217, R176, R184 ;  /* 0x000000b0d9d97223 */ /* 0x000fe200000100b8 */
[----:B------:R-:W-:Y:S01]  /*1080*/  SHF.L.U32 R176, R66, 0x10, RZ ;  /* 0x0000001042b07819 */ /* 0x000fe200000006ff */
[----:B------:R-:W-:Y:S01]  /*1090*/  FADD.FTZ R188, -R248, R188 ;  /* 0x000000bcf8bc7221 */ /* 0x000fe20000010100 */
[----:B------:R-:W-:Y:S01]  /*10a0*/  SHF.L.U32 R177, R182, 0x10, RZ ;  /* 0x00000010b6b17819 */ /* 0x000fe200000006ff */
[----:B------:R-:W-:Y:S01]  /*10b0*/  FADD.FTZ R234, -R248, R189 ;  /* 0x000000bdf8ea7221 */ /* 0x000fe20000010100 */
[----:B------:R-:W-:Y:S01]  /*10c0*/  PRMT R178, R178, 0x7632, R178 ;  /* 0x00007632b2b27816 */ /* 0x000fe200000000b2 */
[----:B------:R-:W-:Y:S01]  /*10d0*/  FMUL.FTZ R176, R176, R181 ;  /* 0x000000b5b0b07220 */ /* 0x000fe20000410000 */
[----:B------:R-:W-:Y:S01]  /*10e0*/  PRMT R182, R182, 0x7632, R182 ;  /* 0x00007632b6b67816 */ /* 0x000fe200000000b6 */
[----:B------:R-:W-:Y:S01]  /*10f0*/  FMUL.FTZ R222, R209, R188 ;  /* 0x000000bcd1de7220 */ /* 0x000fe20000410000 */
[----:B------:R-:W-:Y:S01]  /*1100*/  SHF.L.U32 R178, R178, 0x10, RZ ;  /* 0x00000010b2b27819 */ /* 0x000fe200000006ff */
[-C--:B------:R-:W-:Y:S01]  /*1110*/  FFMA.FTZ R221, R221, R177.reuse, R176 ;  /* 0x000000b1dddd7223 */ /* 0x080fe200000100b0 */
[----:B------:R-:W-:Y:S01]  /*1120*/  SHF.L.U32 R176, R196, 0x10, RZ ;  /* 0x00000010c4b07819 */ /* 0x000fe200000006ff */
[----:B------:R-:W-:Y:S01]  /*1130*/  FADD.FTZ R92, R92, R177 ;  /* 0x000000b15c5c7221 */ /* 0x000fe20000010000 */
[----:B------:R-:W-:Y:S01]  /*1140*/  SHF.L.U32 R182, R182, 0x10, RZ ;  /* 0x00000010b6b67819 */ /* 0x000fe200000006ff */
[----:B------:R-:W-:Y:S01]  /*1150*/  FFMA.FTZ R72, R222, R177, R72 ;  /* 0x000000b1de487223 */ /* 0x000fe20000010048 */
[----:B------:R-:W-:Y:S01]  /*1160*/  SHF.L.U32 R183, R183, 0x10, RZ ;  /* 0x00000010b7b77819 */ /* 0x000fe200000006ff */
[----:B------:R-:W-:Y:S01]  /*1170*/  FMUL.FTZ R176, R176, R178 ;  /* 0x000000b2b0b07220 */ /* 0x000fe20000410000 */
[----:B------:R-:W-:Y:S01]  /*1180*/  FMUL.FTZ R234, R209, R234 ;  /* 0x000000ead1ea7220 */ /* 0x000fe20000410000 */
[----:B------:R-:W-:Y:S01]  /*1190*/  FADD.FTZ R177, RZ, R202 ;  /* 0x000000caffb17221 */ /* 0x000fe20000010000 */
[----:B------:R-:W-:Y:S01]  /*11a0*/  FADD.FTZ R129, R129, R178 ;  /* 0x000000b281817221 */ /* 0x000fe20000010000 */
[----:B------:R-:W-:Y:S01]  /*11b0*/  FFMA.FTZ R233, R233, R182, R176 ;  /* 0x000000b6e9e97223 */ /* 0x000fe200000100b0 */
[----:B------:R-:W-:Y:S01]  /*11c0*/  SHF.L.U32 R176, R67, 0x10, RZ ;  /* 0x0000001043b07819 */ /* 0x000fe200000006ff */
[----:B------:R-:W-:Y:S01]  /*11d0*/  FFMA.FTZ R113, R234, R178, R113 ;  /* 0x000000b2ea717223 */ /* 0x000fe20000010071 */
[----:B------:R-:W-:Y:S01]  /*11e0*/  FADD.FTZ R178, R177, R206 ;  /* 0x000000ceb1b27221 */ /* 0x000fe20000010000 */
[----:B------:R-:W-:Y:S01]  /*11f0*/  FADD.FTZ R190, -R248, R190 ;  /* 0x000000bef8be7221 */ /* 0x000fe20000010100 */
[----:B------:R-:W-:Y:S01]  /*1200*/  FADD.FTZ R90, R90, R185 ;  /* 0x000000b95a5a7221 */ /* 0x000fe20000010000 */
[----:B------:R-:W-:Y:S01]  /*1210*/  FMUL.FTZ R176, R176, R179 ;  /* 0x000000b3b0b07220 */ /* 0x000fe20000410000 */
[----:B------:R-:W-:Y:S01]  /*1220*/  FADD.FTZ R178, R178, R211 ;  /* 0x000000d3b2b27221 */ /* 0x000fe20000010000 */
[----:B------:R-:W-:Y:S01]  /*1230*/  FMUL.FTZ R242, R209, R190 ;  /* 0x000000bed1f27220 */ /* 0x000fe20000410000 */
[----:B------:R-:W-:Y:S01]  /*1240*/  FFMA.FTZ R70, R212, R185, R70 ;  /* 0x000000b9d4467223 */ /* 0x000fe20000010046 */
[----:B------:R-:W-:Y:S01]  /*1250*/  FFMA.FTZ R241, R241, R183, R176 ;  /* 0x000000b7f1f17223 */ /* 0x000fe200000100b0 */
[----:B------:R-:W-:Y:S01]  /*1260*/  FADD.FTZ R176, -R248, R191 ;  /* 0x000000bff8b07221 */ /* 0x000fe20000010100 */
[----:B------:R-:W-:Y:S01]  /*1270*/  FADD.FTZ R178, R178, R217 ;  /* 0x000000d9b2b27221 */ /* 0x000fe20000010000 */
[----:B------:R-:W-:Y:S01]  /*1280*/  FADD.FTZ R127, R127, R180 ;  /* 0x000000b47f7f7221 */ /* 0x000fe20000010000 */
[----:B------:R-:W-:Y:S01]  /*1290*/  FFMA.FTZ R111, R218, R180, R111 ;  /* 0x000000b4da6f7223 */ /* 0x000fe2000001006f */
[----:B------:R-:W-:Y:S01]  /*12a0*/  FMUL.FTZ R247, R209, R176 ;  /* 0x000000b0d1f77220 */ /* 0x000fe20000410000 */
[----:B------:R-:W-:Y:S01]  /*12b0*/  FFMA.FTZ R176, R203, R202, RZ ;  /* 0x000000cacbb07223 */ /* 0x000fe200000100ff */
[----:B------:R-:W-:Y:S01]  /*12c0*/  FADD.FTZ R178, R178, R221 ;  /* 0x000000ddb2b27221 */ /* 0x000fe20000010000 */
[----:B------:R-:W-:Y:S01]  /*12d0*/  FADD.FTZ R128, R128, R181 ;  /* 0x000000b580807221 */ /* 0x000fe20000010000 */
        /* <DEDUP_REMOVED lines=10> */
[C---:B------:R-:W-:Y:S01]  /*1380*/  FFMA.FTZ R74, R242.reuse, R183, R74 ;  /* 0x000000b7f24a7223 */ /* 0x040fe2000001004a */
[----:B------:R-:W-:Y:S01]  /*1390*/  FFMA.FTZ R114, R242, R179, R114 ;  /* 0x000000b3f2727223 */ /* 0x000fe20000010072 */
[----:B------:R-:W-:Y:S01]  /*13a0*/  FADD.FTZ R95, R95, R252 ;  /* 0x000000fc5f5f7221 */ /* 0x000fe20000010000 */
[----:B------:R-:W-:Y:S01]  /*13b0*/  FFMA.FTZ R177, R222, R221, R177 ;  /* 0x000000dddeb17223 */ /* 0x000fe200000100b1 */
[----:B------:R-:W-:Y:S01]  /*13c0*/  FFMA.FTZ R75, R247, R252, R75 ;  /* 0x000000fcf74b7223 */ /* 0x000fe2000001004b */
[----:B------:R-:W-:-:S02]  /*13d0*/  FADD.FTZ R251, R251, R0 ;  /* 0x00000000fbfb7221 */ /* 0x000fc40000010000 */
[----:B------:R-:W-:-:S04]  /*13e0*/  FFMA.FTZ R177, R234, R233, R177 ;  /* 0x000000e9eab17223 */ /* 0x000fc800000100b1 */
[----:B------:R-:W-:-:S04]  /*13f0*/  FFMA.FTZ R250, R242, R241, R177 ;  /* 0x000000f1f2fa7223 */ /* 0x000fc800000100b1 */
[----:B------:R-:W-:-:S07]  /*1400*/  FFMA.FTZ R250, R247, R0, R250 ;  /* 0x00000000f7fa7223 */ /* 0x000fce00000100fa */
.L_x_968:
[----:B-1-3--:R-:W-:Y:S05]  /*1410*/  BSYNC.RECONVERGENT B0 ;  /* 0x0000000000007941 */ /* 0x00afea0003800200 */
.L_x_967:
[----:B------:R-:W-:Y:S04]  /*1420*/  BSSY.RECONVERGENT B0, `(.L_x_969) ;  /* 0x000008b000007945 */ /* 0x000fe80003800200 */
[----:B------:R-:W-:Y:S05]  /*1430*/  @!P4 BRA `(.L_x_970) ;  /* 0x000000080024c947 */ /* 0x000fea0003800000 */
[----:B------:R-:W0:Y:S08]  /*1440*/  LDC.64 R176, c[0x0][0x430] ;  /* 0x00010c00ffb07b82 */ /* 0x000e300000000a00 */
[----:B------:R-:W1:Y:S08]  /*1450*/  LDC.64 R188, c[0x0][0x3a8] ;  /* 0x0000ea00ffbc7b82 */ /* 0x000e700000000a00 */
[----:B------:R-:W2:Y:S01]  /*1460*/  LDC.64 R184, c[0x0][0x428] ;  /* 0x00010a00ffb87b82 */ /* 0x000ea20000000a00 */
[----:B0-----:R-:W-:-:S06]  /*1470*/  IMAD.WIDE.U32 R176, R249, 0x10, R176 ;  /* 0x00000010f9b07825 */ /* 0x001fcc00078e00b0 */
[----:B------:R-:W3:Y:S01]  /*1480*/  LDG.E.128 R176, desc[UR12][R176.64] ;  /* 0x0000000cb0b07981 */ /* 0x000ee2000c1e1d00 */
[----:B-1----:R-:W-:-:S05]  /*1490*/  IMAD.WIDE.U32 R188, R249, 0x20, R188 ;  /* 0x00000020f9bc7825 */ /* 0x002fca00078e00bc */
[----:B------:R-:W4:Y:S01]  /*14a0*/  LDG.E.128 R180, desc[UR12][R188.64] ;  /* 0x0000000cbcb47981 */ /* 0x000f22000c1e1d00 */
[----:B--2---:R-:W-:-:S06]  /*14b0*/  IMAD.WIDE.U32 R184, R249, 0x10, R184 ;  /* 0x00000010f9b87825 */ /* 0x004fcc00078e00b8 */
[----:B------:R-:W2:Y:S04]  /*14c0*/  LDG.E.128 R184, desc[UR12][R184.64] ;  /* 0x0000000cb8b87981 */ /* 0x000ea8000c1e1d00 */
[----:B------:R-:W2:Y:S01]  /*14d0*/  LDG.E.128 R188, desc[UR12][R188.64+0x10] ;  /* 0x0000100cbcbc7981 */ /* 0x000ea2000c1e1d00 */
[----:B------:R-:W-:-:S04]  /*14e0*/  ISETP.NE.U32.AND P0, PT, RZ, UR14, PT ;  /* 0x0000000eff007c0c */ /* 0x000fc8000bf05070 */
[----:B------:R-:W-:-:S13]  /*14f0*/  ISETP.NE.AND.EX P0, PT, RZ, UR15, PT, P0 ;  /* 0x0000000fff007c0c */ /* 0x000fda000bf05300 */
[----:B------:R-:W0:Y:S01]  /*1500*/  @P0 LDC.64 R200, c[0x0][0x438] ;  /* 0x00010e00ffc80b82 */ /* 0x000e220000000a00 */
[----:B------:R-:W-:Y:S01]  /*1510*/  SHF.L.U32 R204, R48, 0x10, RZ ;  /* 0x0000001030cc7819 */ /* 0x000fe200000006ff */
[----:B0-----:R-:W-:-:S05]  /*1520*/  @P0 IMAD.WIDE.U32 R200, R249, 0x20, R200 ;  /* 0x00000020f9c80825 */ /* 0x001fca00078e00c8 */
[----:B------:R-:W5:Y:S04]  /*1530*/  @P0 LDG.E.128 R40, desc[UR12][R200.64] ;  /* 0x0000000cc8280981 */ /* 0x000f68000c1e1d00 */
[----:B------:R0:W5:Y:S01]  /*1540*/  @P0 LDG.E.128 R36, desc[UR12][R200.64+0x10] ;  /* 0x0000100cc8240981 */ /* 0x000162000c1e1d00 */
[----:B------:R-:W-:Y:S02]  /*1550*/  SHF.L.U32 R231, R15, 0x10, RZ ;  /* 0x000000100fe77819 */ /* 0x000fe400000006ff */
[----:B------:R-:W-:Y:S02]  /*1560*/  SHF.L.U32 R235, R47, 0x10, RZ ;  /* 0x000000102feb7819 */ /* 0x000fe400000006ff */
[----:B------:R-:W-:Y:S02]  /*1570*/  SHF.L.U32 R245, R17, 0x10, RZ ;  /* 0x0000001011f57819 */ /* 0x000fe400000006ff */
[----:B------:R-:W-:-:S02]  /*1580*/  IADD3 R249, PT, PT, R249, 0x80, RZ ;  /* 0x00000080f9f97810 */ /* 0x000fc40007ffe0ff */
[C---:B---3--:R-:W-:Y:S02]  /*1590*/  SHF.L.U32 R215, R176.reuse, 0x10, RZ ;  /* 0x00000010b0d77819 */ /* 0x048fe400000006ff */
[----:B------:R-:W-:-:S03]  /*15a0*/  PRMT R176, R176, 0x7632, R176 ;  /* 0x00007632b0b07816 */ /* 0x000fc600000000b0 */
[-C--:B------:R-:W-:Y:S01]  /*15b0*/  FMUL.FTZ R219, R204, R215.reuse ;  /* 0x000000d7ccdb7220 */ /* 0x080fe20000410000 */
[----:B----4-:R-:W-:Y:S01]  /*15c0*/  FADD.FTZ R180, -R248, R180 ;  /* 0x000000b4f8b47221 */ /* 0x010fe20000010100 */
[----:B------:R-:W-:Y:S02]  /*15d0*/  SHF.L.U32 R204, R44, 0x10, RZ ;  /* 0x000000102ccc7819 */ /* 0x000fe400000006ff */
[----:B------:R-:W-:Y:S01]  /*15e0*/  SHF.L.U32 R208, R176, 0x10, RZ ;  /* 0x00000010b0d07819 */ /* 0x000fe200000006ff */
[----:B0----5:R-:W-:Y:S01]  /*15f0*/  FMUL.FTZ R200, R209, R180 ;  /* 0x000000b4d1c87220 */ /* 0x021fe20000410000 */
[----:B------:R-:W-:Y:S02]  /*1600*/  SHF.L.U32 R180, R12, 0x10, RZ ;  /* 0x000000100cb47819 */ /* 0x000fe400000006ff */
[C---:B--2---:R-:W-:Y:S02]  /*1610*/  SHF.L.U32 R205, R184.reuse, 0x10, RZ ;  /* 0x00000010b8cd7819 */ /* 0x044fe400000006ff */
[----:B------:R-:W-:Y:S01]  /*1620*/  PRMT R184, R184, 0x7632, R184 ;  /* 0x00007632b8b87816 */ /* 0x000fe200000000b8 */
[----:B------:R-:W-:Y:S01]  /*1630*/  FADD.FTZ R24, R24, R215 ;  /* 0x000000d718187221 */ /* 0x000fe20000010000 */
[----:B------:R-:W-:Y:S01]  /*1640*/  FFMA.FTZ R20, R200, R215, R20 ;  /* 0x000000d7c8147223 */ /* 0x000fe20000010014 */
[-C--:B------:R-:W-:Y:S01]  /*1650*/  FFMA.FTZ R201, R204, R205.reuse, R219 ;  /* 0x000000cdccc97223 */ /* 0x080fe200000100db */
[----:B------:R-:W-:Y:S01]  /*1660*/  FADD.FTZ R176, -R248, R181 ;  /* 0x000000b5f8b07221 */ /* 0x000fe20000010100 */
[----:B------:R-:W-:Y:S01]  /*1670*/  SHF.L.U32 R184, R184, 0x10, RZ ;  /* 0x00000010b8b87819 */ /* 0x000fe200000006ff */
[----:B------:R-:W-:Y:S01]  /*1680*/  FMUL.FTZ R181, R180, R208 ;  /* 0x000000d0b4b57220 */ /* 0x000fe20000410000 */
[----:B------:R-:W-:Y:S01]  /*1690*/  SHF.L.U32 R204, R11, 0x10, RZ ;  /* 0x000000100bcc7819 */ /* 0x000fe200000006ff */
[----:B------:R-:W-:Y:S01]  /*16a0*/  FADD.FTZ R182, -R248, R182 ;  /* 0x000000b6f8b67221 */ /* 0x000fe20000010100 */
[C---:B------:R-:W-:Y:S01]  /*16b0*/  SHF.L.U32 R215, R177.reuse, 0x10, RZ ;  /* 0x00000010b1d77819 */ /* 0x040fe200000006ff */
[----:B------:R-:W-:Y:S01]  /*16c0*/  FADD.FTZ R32, R32, R205 ;  /* 0x000000cd20207221 */ /* 0x000fe20000010000 */
[----:B------:R-:W-:Y:S01]  /*16d0*/  PRMT R177, R177, 0x7632, R177 ;  /* 0x00007632b1b17816 */ /* 0x000fe200000000b1 */
[----:B------:R-:W-:Y:S01]  /*16e0*/  FFMA.FTZ R28, R200, R205, R28 ;  /* 0x000000cdc81c7223 */ /* 0x000fe2000001001c */
[----:B------:R-:W-:Y:S01]  /*16f0*/  FMUL.FTZ R205, R209, R176 ;  /* 0x000000b0d1cd7220 */ /* 0x000fe20000410000 */
[----:B------:R-:W-:Y:S01]  /*1700*/  FFMA.FTZ R204, R204, R184, R181 ;  /* 0x000000b8cccc7223 */ /* 0x000fe200000100b5 */
[----:B------:R-:W-:Y:S01]  /*1710*/  SHF.L.U32 R176, R49, 0x10, RZ ;  /* 0x0000001031b07819 */ /* 0x000fe200000006ff */
[----:B------:R-:W-:Y:S01]  /*1720*/  FMUL.FTZ R210, R209, R182 ;  /* 0x000000b6d1d27220 */ /* 0x000fe20000410000 */
[----:B------:R-:W-:-:S02]  /*1730*/  SHF.L.U32 R181, R185, 0x10, RZ ;  /* 0x00000010b9b57819 */ /* 0x000fc400000006ff */
[----:B------:R-:W-:Y:S01]  /*1740*/  SHF.L.U32 R180, R177, 0x10, RZ ;  /* 0x00000010b1b47819 */ /* 0x000fe200000006ff */
[----:B------:R-:W-:Y:S01]  /*1750*/  FADD.FTZ R216, -R248, R183 ;  /* 0x000000b7f8d87221 */ /* 0x000fe20000010100 */
[----:B------:R-:W-:Y:S02]  /*1760*/  PRMT R185, R185, 0x7632, R185 ;  /* 0x00007632b9b97816 */ /* 0x000fe400000000b9 */
[----:B------:R-:W-:Y:S01]  /*1770*/  SHF.L.U32 R177, R14, 0x10, RZ ;  /* 0x000000100eb17819 */ /* 0x000fe200000006ff */
[----:B------:R-:W-:Y:S01]  /*1780*/  FADD.FTZ R25, R25, R208 ;  /* 0x000000d019197221 */ /* 0x000fe20000010000 */
[----:B------:R-:W-:Y:S01]  /*1790*/  FFMA.FTZ R21, R205, R208, R21 ;  /* 0x000000d0cd157223 */ /* 0x000fe20000010015 */
[-C--:B------:R-:W-:Y:S01]  /*17a0*/  FMUL.FTZ R219, R176, R215.reuse ;  /* 0x000000d7b0db7220 */ /* 0x080fe20000410000 */
[----:B------:R-:W-:Y:S01]  /*17b0*/  FADD.FTZ R26, R26, R215 ;  /* 0x000000d71a1a7221 */ /* 0x000fe20000010000 */
[----:B------:R-:W-:Y:S01]  /*17c0*/  FFMA.FTZ R22, R210, R215, R22 ;  /* 0x000000d7d2167223 */ /* 0x000fe20000010016 */
[----:B------:R-:W-:Y:S01]  /*17d0*/  SHF.L.U32 R208, R45, 0x10, RZ ;  /* 0x000000102dd07819 */ /* 0x000fe200000006ff */
[----:B------:R-:W-:Y:S01]  /*17e0*/  FMUL.FTZ R182, R177, R180 ;  /* 0x000000b4b1b67220 */ /* 0x000fe20000410000 */
[----:B------:R-:W-:Y:S01]  /*17f0*/  SHF.L.U32 R176, R185, 0x10, RZ ;  /* 0x00000010b9b07819 */ /* 0x000fe200000006ff */
[----:B------:R-:W-:Y:S01]  /*1800*/  FMUL.FTZ R216, R209, R216 ;  /* 0x000000d8d1d87220 */ /* 0x000fe20000410000 */
[----:B------:R-:W-:Y:S01]  /*1810*/  SHF.L.U32 R215, R13, 0x10, RZ ;  /* 0x000000100dd77819 */ /* 0x000fe200000006ff */
[-C--:B------:R-:W-:Y:S01]  /*1820*/  FFMA.FTZ R208, R208, R181.reuse, R219 ;  /* 0x000000b5d0d07223 */ /* 0x080fe200000100db */
[----:B------:R-:W-:Y:S01]  /*1830*/  FADD.FTZ R34, R34, R181 ;  /* 0x000000b522227221 */ /* 0x000fe20000010000 */
[----:B------:R-:W-:Y:S01]  /*1840*/  FFMA.FTZ R30, R210, R181, R30 ;  /* 0x000000b5d21e7223 */ /* 0x000fe2000001001e */
[----:B------:R-:W-:Y:S01]  /*1850*/  FADD.FTZ R35, R35, R176 ;  /* 0x000000b023237221 */ /* 0x000fe20000010000 */
[-C--:B------:R-:W-:Y:S01]  /*1860*/  FFMA.FTZ R215, R215, R176.reuse, R182 ;  /* 0x000000b0d7d77223 */ /* 0x080fe200000100b6 */
[----:B------:R-:W-:Y:S01]  /*1870*/  FFMA.FTZ R31, R216, R176, R31 ;  /* 0x000000b0d81f7223 */ /* 0x000fe2000001001f */
[----:B------:R-:W-:-:S02]  /*1880*/  SHF.L.U32 R176, R50, 0x10, RZ ;  /* 0x0000001032b07819 */ /* 0x000fc400000006ff */
[----:B------:R-:W-:Y:S02]  /*1890*/  SHF.L.U32 R181, R178, 0x10, RZ ;  /* 0x00000010b2b57819 */ /* 0x000fe400000006ff */
[----:B------:R-:W-:Y:S02]  /*18a0*/  SHF.L.U32 R219, R46, 0x10, RZ ;  /* 0x000000102edb7819 */ /* 0x000fe400000006ff */
[----:B------:R-:W-:Y:S01]  /*18b0*/  SHF.L.U32 R177, R186, 0x10, RZ ;  /* 0x00000010bab17819 */ /* 0x000fe200000006ff */
[----:B------:R-:W-:Y:S01]  /*18c0*/  FMUL.FTZ R176, R176, R181 ;  /* 0x000000b5b0b07220 */ /* 0x000fe20000410000 */
[----:B------:R-:W-:Y:S01]  /*18d0*/  PRMT R178, R178, 0x7632, R178 ;  /* 0x00007632b2b27816 */ /* 0x000fe200000000b2 */
[----:B------:R-:W-:Y:S01]  /*18e0*/  FADD.FTZ R188, -R248, R188 ;  /* 0x000000bcf8bc7221 */ /* 0x000fe20000010100 */
[----:B------:R-:W-:Y:S01]  /*18f0*/  PRMT R186, R186, 0x7632, R186 ;  /* 0x00007632baba7816 */ /* 0x000fe200000000ba */
[----:B------:R-:W-:Y:S01]  /*1900*/  FFMA.FTZ R219, R219, R177, R176 ;  /* 0x000000b1dbdb7223 */ /* 0x000fe200000100b0 */
[----:B------:R-:W-:-:S02]  /*1910*/  SHF.L.U32 R178, R178, 0x10, RZ ;  /* 0x00000010b2b27819 */ /* 0x000fc400000006ff */
[----:B------:R-:W-:Y:S01]  /*1920*/  SHF.L.U32 R176, R16, 0x10, RZ ;  /* 0x0000001010b07819 */ /* 0x000fe200000006ff */
[----:B------:R-:W-:Y:S01]  /*1930*/  FMUL.FTZ R220, R209, R188 ;  /* 0x000000bcd1dc7220 */ /* 0x000fe20000410000 */
[----:B------:R-:W-:-:S03]  /*1940*/  SHF.L.U32 R186, R186, 0x10, RZ ;  /* 0x00000010baba7819 */ /* 0x000fc600000006ff */
[----:B------:R-:W-:Y:S01]  /*1950*/  FMUL.FTZ R176, R176, R178 ;  /* 0x000000b2b0b07220 */ /* 0x000fe20000410000 */
[----:B------:R-:W-:Y:S01]  /*1960*/  FADD.FTZ R76, R76, R181 ;  /* 0x000000b54c4c7221 */ /* 0x000fe20000010000 */
[----:B------:R-:W-:Y:S01]  /*1970*/  FFMA.FTZ R132, R220, R181, R132 ;  /* 0x000000b5dc847223 */ /* 0x000fe20000010084 */
[----:B------:R-:W-:Y:S01]  /*1980*/  SHF.L.U32 R181, R179, 0x10, RZ ;  /* 0x00000010b3b57819 */ /* 0x000fe200000006ff */
[----:B------:R-:W-:Y:S01]  /*1990*/  FFMA.FTZ R231, R231, R186, R176 ;  /* 0x000000bae7e77223 */ /* 0x000fe200000100b0 */
[----:B------:R-:W-:Y:S01]  /*19a0*/  SHF.L.U32 R176, R51, 0x10, RZ ;  /* 0x0000001033b07819 */ /* 0x000fe200000006ff */
[C---:B------:R-:W-:Y:S01]  /*19b0*/  FADD.FTZ R232, -R248.reuse, R189 ;  /* 0x000000bdf8e87221 */ /* 0x040fe20000010100 */
[----:B------:R-:W-:Y:S01]  /*19c0*/  FADD.FTZ R190, -R248, R190 ;  /* 0x000000bef8be7221 */ /* 0x000fe20000010100 */
[----:B------:R-:W-:Y:S01]  /*19d0*/  FADD.FTZ R160, R160, R177 ;  /* 0x000000b1a0a07221 */ /* 0x000fe20000010000 */
[----:B------:R-:W-:Y:S01]  /*19e0*/  FFMA.FTZ R96, R220, R177, R96 ;  /* 0x000000b1dc607223 */ /* 0x000fe20000010060 */
[----:B------:R-:W-:Y:S01]  /*19f0*/  SHF.L.U32 R177, R187, 0x10, RZ ;  /* 0x00000010bbb17819 */ /* 0x000fe200000006ff */
[C---:B------:R-:W-:Y:S01]  /*1a00*/  FMUL.FTZ R232, R209.reuse, R232 ;  /* 0x000000e8d1e87220 */ /* 0x040fe20000410000 */
[----:B------:R-:W-:Y:S01]  /*1a10*/  FMUL.FTZ R176, R176, R181 ;  /* 0x000000b5b0b07220 */ /* 0x000fe20000410000 */
[----:B------:R-:W-:Y:S01]  /*1a20*/  FMUL.FTZ R236, R209, R190 ;  /* 0x000000bed1ec7220 */ /* 0x000fe20000410000 */
[----:B------:R-:W-:Y:S01]  /*1a30*/  PRMT R179, R179, 0x7632, R179 ;  /* 0x00007632b3b37816 */ /* 0x000fe200000000b3 */
[----:B------:R-:W-:Y:S01]  /*1a40*/  FADD.FTZ R77, R77, R178 ;  /* 0x000000b24d4d7221 */ /* 0x000fe20000010000 */
[----:B------:R-:W-:Y:S01]  /*1a50*/  FFMA.FTZ R133, R232, R178, R133 ;  /* 0x000000b2e8857223 */ /* 0x000fe20000010085 */
[-C--:B------:R-:W-:Y:S01]  /*1a60*/  FFMA.FTZ R235, R235, R177.reuse, R176 ;  /* 0x000000b1ebeb7223 */ /* 0x080fe200000100b0 */
[----:B------:R-:W-:Y:S01]  /*1a70*/  FADD.FTZ R162, R162, R177 ;  /* 0x000000b1a2a27221 */ /* 0x000fe20000010000 */
[----:B------:R-:W-:Y:S01]  /*1a80*/  FFMA.FTZ R98, R236, R177, R98 ;  /* 0x000000b1ec627223 */ /* 0x000fe20000010062 */
[----:B------:R-:W-:Y:S01]  /*1a90*/  PRMT R187, R187, 0x7632, R187 ;  /* 0x00007632bbbb7816 */ /* 0x000fe200000000bb */
[----:B------:R-:W-:Y:S01]  /*1aa0*/  FADD.FTZ R246, -R248, R191 ;  /* 0x000000bff8f67221 */ /* 0x000fe20000010100 */
[----:B------:R-:W-:-:S02]  /*1ab0*/  SHF.L.U32 R178, R179, 0x10, RZ ;  /* 0x00000010b3b27819 */ /* 0x000fc400000006ff */
[----:B------:R-:W-:Y:S01]  /*1ac0*/  SHF.L.U32 R177, R18, 0x10, RZ ;  /* 0x0000001012b17819 */ /* 0x000fe200000006ff */
[----:B------:R-:W-:Y:S01]  /*1ad0*/  FADD.FTZ R251, R251, R201 ;  /* 0x000000c9fbfb7221 */ /* 0x000fe20000010000 */
[----:B------:R-:W-:Y:S01]  /*1ae0*/  FFMA.FTZ R250, R200, R201, R250 ;  /* 0x000000c9c8fa7223 */ /* 0x000fe200000100fa */
[----:B------:R-:W-:Y:S01]  /*1af0*/  FADD.FTZ R27, R27, R180 ;  /* 0x000000b41b1b7221 */ /* 0x000fe20000010000 */
[----:B------:R-:W-:Y:S01]  /*1b00*/  FFMA.FTZ R23, R216, R180, R23 ;  /* 0x000000b4d8177223 */ /* 0x000fe20000010017 */
[----:B------:R-:W-:Y:S01]  /*1b10*/  SHF.L.U32 R176, R187, 0x10, RZ ;  /* 0x00000010bbb07819 */ /* 0x000fe200000006ff */
[----:B------:R-:W-:Y:S01]  /*1b20*/  FMUL.FTZ R180, R177, R178 ;  /* 0x000000b2b1b47220 */ /* 0x000fe20000410000 */
[----:B------:R-:W-:Y:S01]  /*1b30*/  FMUL.FTZ R246, R209, R246 ;  /* 0x000000f6d1f67220 */ /* 0x000fe20000410000 */
[----:B------:R-:W-:Y:S01]  /*1b40*/  FADD.FTZ R251, R251, R204 ;  /* 0x000000ccfbfb7221 */ /* 0x000fe20000010000 */
[----:B------:R-:W-:Y:S01]  /*1b50*/  FFMA.FTZ R177, R205, R204, R250 ;  /* 0x000000cccdb17223 */ /* 0x000fe200000100fa */
[-C--:B------:R-:W-:Y:S01]  /*1b60*/  FFMA.FTZ R245, R245, R176.reuse, R180 ;  /* 0x000000b0f5f57223 */ /* 0x080fe200000100b4 */
[----:B------:R-:W-:Y:S01]  /*1b70*/  FADD.FTZ R163, R163, R176 ;  /* 0x000000b0a3a37221 */ /* 0x000fe20000010000 */
[----:B------:R-:W-:Y:S01]  /*1b80*/  FFMA.FTZ R99, R246, R176, R99 ;  /* 0x000000b0f6637223 */ /* 0x000fe20000010063 */
        /* <DEDUP_REMOVED lines=20> */
.L_x_970:
[----:B------:R-:W-:Y:S05]  /*1cd0*/  BSYNC.RECONVERGENT B0 ;  /* 0x0000000000007941 */ /* 0x000fea0003800200 */
.L_x_969:
[----:B------:R-:W-:Y:S04]  /*1ce0*/  BSSY.RECONVERGENT B0, `(.L_x_971) ;  /* 0x000008a000007945 */ /* 0x000fe80003800200 */
[----:B------:R-:W-:Y:S05]  /*1cf0*/  @!P3 BRA `(.L_x_972) ;  /* 0x000000080020b947 */ /* 0x000fea0003800000 */
[----:B------:R-:W0:Y:S08]  /*1d00*/  LDC.64 R180, c[0x0][0x3a8] ;  /* 0x0000ea00ffb47b82 */ /* 0x000e300000000a00 */
[----:B------:R-:W1:Y:S08]  /*1d10*/  LDC.64 R184, c[0x0][0x430] ;  /* 0x00010c00ffb87b82 */ /* 0x000e700000000a00 */
[----:B------:R-:W2:Y:S01]  /*1d20*/  LDC.64 R188, c[0x0][0x428] ;  /* 0x00010a00ffbc7b82 */ /* 0x000ea20000000a00 */
[----:B0-----:R-:W-:-:S05]  /*1d30*/  IMAD.WIDE.U32 R180, R249, 0x20, R180 ;  /* 0x00000020f9b47825 */ /* 0x001fca00078e00b4 */
[----:B------:R-:W3:Y:S01]  /*1d40*/  LDG.E.128 R176, desc[UR12][R180.64] ;  /* 0x0000000cb4b07981 */ /* 0x000ee2000c1e1d00 */
[----:B-1----:R-:W-:-:S06]  /*1d50*/  IMAD.WIDE.U32 R184, R249, 0x10, R184 ;  /* 0x00000010f9b87825 */ /* 0x002fcc00078e00b8 */
[----:B------:R-:W4:Y:S01]  /*1d60*/  LDG.E.128 R184, desc[UR12][R184.64] ;  /* 0x0000000cb8b87981 */ /* 0x000f22000c1e1d00 */
[----:B--2---:R-:W-:-:S03]  /*1d70*/  IMAD.WIDE.U32 R188, R249, 0x10, R188 ;  /* 0x00000010f9bc7825 */ /* 0x004fc600078e00bc */
        /* <DEDUP_REMOVED lines=8> */
[----:B------:R0:W5:Y:S02]  /*1e00*/  @P0 LDG.E.128 R172, desc[UR12][R224.64+0x10] ;  /* 0x0000100ce0ac0981 */ /* 0x000164000c1e1d00 */
[----:B0-----:R-:W-:Y:S02]  /*1e10*/  SHF.L.U32 R225, R3, 0x10, RZ ;  /* 0x0000001003e17819 */ /* 0x001fe400000006ff */
[----:B------:R-:W-:Y:S02]  /*1e20*/  SHF.L.U32 R223, R53, 0x10, RZ ;  /* 0x0000001035df7819 */ /* 0x000fe400000006ff */
[----:B------:R-:W-:-:S02]  /*1e30*/  SHF.L.U32 R229, R5, 0x10, RZ ;  /* 0x0000001005e57819 */ /* 0x000fc400000006ff */
[----:B------:R-:W-:Y:S02]  /*1e40*/  SHF.L.U32 R227, R54, 0x10, RZ ;  /* 0x0000001036e37819 */ /* 0x000fe400000006ff */
[----:B------:R-:W-:Y:S02]  /*1e50*/  SHF.L.U32 R239, R7, 0x10, RZ ;  /* 0x0000001007ef7819 */ /* 0x000fe400000006ff */
[----:B------:R-:W-:Y:S02]  /*1e60*/  SHF.L.U32 R237, R55, 0x10, RZ ;  /* 0x0000001037ed7819 */ /* 0x000fe400000006ff */
[----:B------:R-:W-:Y:S01]  /*1e70*/  SHF.L.U32 R243, R9, 0x10, RZ ;  /* 0x0000001009f37819 */ /* 0x000fe200000006ff */
[C---:B---3--:R-:W-:Y:S01]  /*1e80*/  FADD.FTZ R226, -R248.reuse, R177 ;  /* 0x000000b1f8e27221 */ /* 0x048fe20000010100 */
[----:B------:R-:W-:Y:S01]  /*1e90*/  FADD.FTZ R230, -R248, R179 ;  /* 0x000000b3f8e67221 */ /* 0x000fe20000010100 */
[----:B------:R-:W-:Y:S01]  /*1ea0*/  SHF.L.U32 R177, R56, 0x10, RZ ;  /* 0x0000001038b17819 */ /* 0x000fe200000006ff */
[----:B------:R-:W-:Y:S01]  /*1eb0*/  FADD.FTZ R176, -R248, R176 ;  /* 0x000000b0f8b07221 */ /* 0x000fe20000010100 */
[----:B----4-:R-:W-:-:S02]  /*1ec0*/  SHF.L.U32 R179, R184, 0x10, RZ ;  /* 0x00000010b8b37819 */ /* 0x010fc400000006ff */
[----:B------:R-:W-:Y:S01]  /*1ed0*/  PRMT R184, R184, 0x7632, R184 ;  /* 0x00007632b8b87816 */ /* 0x000fe200000000b8 */
[----:B-----5:R-:W-:Y:S02]  /*1ee0*/  FMUL.FTZ R214, R209, R176 ;  /* 0x000000b0d1d67220 */ /* 0x020fe40000410000 */
[----:B------:R-:W-:Y:S01]  /*1ef0*/  FMUL.FTZ R224, R177, R179 ;  /* 0x000000b3b1e07220 */ /* 0x000fe20000410000 */
[----:B------:R-:W-:Y:S02]  /*1f00*/  SHF.L.U32 R184, R184, 0x10, RZ ;  /* 0x00000010b8b87819 */ /* 0x000fe400000006ff */
[C---:B--2---:R-:W-:Y:S02]  /*1f10*/  SHF.L.U32 R177, R188.reuse, 0x10, RZ ;  /* 0x00000010bcb17819 */ /* 0x044fe400000006ff */
[----:B------:R-:W-:Y:S02]  /*1f20*/  PRMT R188, R188, 0x7632, R188 ;  /* 0x00007632bcbc7816 */ /* 0x000fe400000000bc */
[----:B------:R-:W-:-:S02]  /*1f30*/  SHF.L.U32 R176, R4, 0x10, RZ ;  /* 0x0000001004b07819 */ /* 0x000fc400000006ff */
[----:B------:R-:W-:-:S03]  /*1f40*/  SHF.L.U32 R188, R188, 0x10, RZ ;  /* 0x00000010bcbc7819 */ /* 0x000fc600000006ff */
[----:B------:R-:W-:Y:S01]  /*1f50*/  FMUL.FTZ R176, R176, R184 ;  /* 0x000000b8b0b07220 */ /* 0x000fe20000410000 */
[----:B------:R-:W-:Y:S01]  /*1f60*/  FADD.FTZ R136, R136, R179 ;  /* 0x000000b388887221 */ /* 0x000fe20000010000 */
[----:B------:R-:W-:Y:S01]  /*1f70*/  FFMA.FTZ R116, R214, R179, R116 ;  /* 0x000000b3d6747223 */ /* 0x000fe20000010074 */
[----:B------:R-:W-:Y:S01]  /*1f80*/  SHF.L.U32 R179, R185, 0x10, RZ ;  /* 0x00000010b9b37819 */ /* 0x000fe200000006ff */
[----:B------:R-:W-:Y:S01]  /*1f90*/  FFMA.FTZ R225, R225, R188, R176 ;  /* 0x000000bce1e17223 */ /* 0x000fe200000100b0 */
[----:B------:R-:W-:Y:S01]  /*1fa0*/  SHF.L.U32 R176, R57, 0x10, RZ ;  /* 0x0000001039b07819 */ /* 0x000fe200000006ff */
[----:B------:R-:W-:Y:S01]  /*1fb0*/  FADD.FTZ R178, -R248, R178 ;  /* 0x000000b2f8b27221 */ /* 0x000fe20000010100 */
[-C--:B------:R-:W-:Y:S01]  /*1fc0*/  FFMA.FTZ R213, R213, R177.reuse, R224 ;  /* 0x000000b1d5d57223 */ /* 0x080fe200000100e0 */
[----:B------:R-:W-:Y:S01]  /*1fd0*/  FADD.FTZ R100, R100, R177 ;  /* 0x000000b164647221 */ /* 0x000fe20000010000 */
[----:B------:R-:W-:Y:S01]  /*1fe0*/  FFMA.FTZ R80, R214, R177, R80 ;  /* 0x000000b1d6507223 */ /* 0x000fe20000010050 */
[----:B------:R-:W-:Y:S01]  /*1ff0*/  SHF.L.U32 R177, R189, 0x10, RZ ;  /* 0x00000010bdb17819 */ /* 0x000fe200000006ff */
[----:B------:R-:W-:Y:S01]  /*2000*/  FMUL.FTZ R176, R176, R179 ;  /* 0x000000b3b0b07220 */ /* 0x000fe20000410000 */
[----:B------:R-:W-:Y:S01]  /*2010*/  FMUL.FTZ R224, R209, R178 ;  /* 0x000000b2d1e07220 */ /* 0x000fe20000410000 */
[----:B------:R-:W-:Y:S01]  /*2020*/  PRMT R185, R185, 0x7632, R185 ;  /* 0x00007632b9b97816 */ /* 0x000fe200000000b9 */
[----:B------:R-:W-:Y:S01]  /*2030*/  FMUL.FTZ R226, R209, R226 ;  /* 0x000000e2d1e27220 */ /* 0x000fe20000410000 */
[-C--:B------:R-:W-:Y:S01]  /*2040*/  FFMA.FTZ R223, R223, R177.reuse, R176 ;  /* 0x000000b1dfdf7223 */ /* 0x080fe200000100b0 */
[----:B------:R-:W-:Y:S01]  /*2050*/  FADD.FTZ R102, R102, R177 ;  /* 0x000000b166667221 */ /* 0x000fe20000010000 */
[----:B------:R-:W-:Y:S01]  /*2060*/  FFMA.FTZ R82, R224, R177, R82 ;  /* 0x000000b1e0527223 */ /* 0x000fe20000010052 */
[----:B------:R-:W-:-:S02]  /*2070*/  PRMT R189, R189, 0x7632, R189 ;  /* 0x00007632bdbd7816 */ /* 0x000fc400000000bd */
[----:B------:R-:W-:Y:S02]  /*2080*/  SHF.L.U32 R178, R185, 0x10, RZ ;  /* 0x00000010b9b27819 */ /* 0x000fe400000006ff */
        /* <DEDUP_REMOVED lines=14> */
[----:B------:R-:W-:Y:S01]  /*2170*/  PRMT R186, R186, 0x7632, R186 ;  /* 0x00007632baba7816 */ /* 0x000fe200000000ba */
[----:B------:R-:W-:Y:S01]  /*2180*/  FMUL.FTZ R176, R176, R179 ;  /* 0x000000b3b0b07220 */ /* 0x000fe20000410000 */
[----:B------:R-:W-:Y:S01]  /*2190*/  PRMT R190, R190, 0x7632, R190 ;  /* 0x00007632bebe7816 */ /* 0x000fe200000000be */
[----:B------:R-:W-:Y:S01]  /*21a0*/  FADD.FTZ R180, -R248, R180 ;  /* 0x000000b4f8b47221 */ /* 0x000fe20000010100 */
[----:B------:R-:W-:Y:S01]  /*21b0*/  SHF.L.U32 R186, R186, 0x10, RZ ;  /* 0x00000010baba7819 */ /* 0x000fe200000006ff */
[----:B------:R-:W-:Y:S01]  /*21c0*/  FFMA.FTZ R227, R227, R177, R176 ;  /* 0x000000b1e3e37223 */ /* 0x000fe200000100b0 */
        /* <DEDUP_REMOVED lines=9> */
[----:B------:R-:W-:Y:S01]  /*2260*/  FADD.FTZ R104, R104, R177 ;  /* 0x000000b168687221 */ /* 0x000fe20000010000 */
[----:B------:R-:W-:Y:S01]  /*2270*/  FFMA.FTZ R84, R228, R177, R84 ;  /* 0x000000b1e4547223 */ /* 0x000fe20000010054 */
[----:B------:R-:W-:Y:S01]  /*2280*/  SHF.L.U32 R177, R191, 0x10, RZ ;  /* 0x00000010bfb17819 */ /* 0x000fe200000006ff */
[----:B------:R-:W-:Y:S01]  /*2290*/  FADD.FTZ R182, -R248, R182 ;  /* 0x000000b6f8b67221 */ /* 0x000fe20000010100 */
[----:B------:R-:W-:-:S03]  /*22a0*/  FMUL.FTZ R176, R176, R179 ;  /* 0x000000b3b0b07220 */ /* 0x000fc60000410000 */
[----:B------:R-:W-:Y:S01]  /*22b0*/  FMUL.FTZ R238, R209, R182 ;  /* 0x000000b6d1ee7220 */ /* 0x000fe20000410000 */
[-CC-:B------:R-:W-:Y:S01]  /*22c0*/  FFMA.FTZ R237, R237, R177.reuse, R176.reuse ;  /* 0x000000b1eded7223 */ /* 0x180fe200000100b0 */
[----:B------:R-:W-:Y:S01]  /*22d0*/  PRMT R176, R187, 0x7632, R176 ;  /* 0x00007632bbb07816 */ /* 0x000fe200000000b0 */
[----:B------:R-:W-:Y:S01]  /*22e0*/  FADD.FTZ R106, R106, R177 ;  /* 0x000000b16a6a7221 */ /* 0x000fe20000010000 */
[----:B------:R-:W-:Y:S01]  /*22f0*/  FFMA.FTZ R86, R238, R177, R86 ;  /* 0x000000b1ee567223 */ /* 0x000fe20000010056 */
[----:B------:R-:W-:Y:S01]  /*2300*/  PRMT R191, R191, 0x7632, R191 ;  /* 0x00007632bfbf7816 */ /* 0x000fe200000000bf */
[----:B------:R-:W-:Y:S01]  /*2310*/  FADD.FTZ R244, -R248, R183 ;  /* 0x000000b7f8f47221 */ /* 0x000fe20000010100 */
[----:B------:R-:W-:Y:S02]  /*2320*/  SHF.L.U32 R176, R176, 0x10, RZ ;  /* 0x00000010b0b07819 */ /* 0x000fe400000006ff */
[----:B------:R-:W-:Y:S01]  /*2330*/  SHF.L.U32 R177, R10, 0x10, RZ ;  /* 0x000000100ab17819 */ /* 0x000fe200000006ff */
[----:B------:R-:W-:Y:S01]  /*2340*/  FADD.FTZ R139, R139, R178 ;  /* 0x000000b28b8b7221 */ /* 0x000fe20000010000 */
[----:B------:R-:W-:Y:S01]  /*2350*/  FFMA.FTZ R119, R230, R178, R119 ;  /* 0x000000b2e6777223 */ /* 0x000fe20000010077 */
[----:B------:R-:W-:Y:S01]  /*2360*/  SHF.L.U32 R178, R191, 0x10, RZ ;  /* 0x00000010bfb27819 */ /* 0x000fe200000006ff */
[----:B------:R-:W-:Y:S01]  /*2370*/  FMUL.FTZ R244, R209, R244 ;  /* 0x000000f4d1f47220 */ /* 0x000fe20000410000 */
[----:B------:R-:W-:Y:S01]  /*2380*/  FMUL.FTZ R180, R177, R176 ;  /* 0x000000b0b1b47220 */ /* 0x000fe20000410000 */
[----:B------:R-:W-:-:S02]  /*2390*/  FFMA.FTZ R177, R214, R213, R250 ;  /* 0x000000d5d6b17223 */ /* 0x000fc400000100fa */
[----:B------:R-:W-:Y:S01]  /*23a0*/  FADD.FTZ R107, R107, R178 ;  /* 0x000000b26b6b7221 */ /* 0x000fe20000010000 */
[-C--:B------:R-:W-:Y:S01]  /*23b0*/  FFMA.FTZ R243, R243, R178.reuse, R180 ;  /* 0x000000b2f3f37223 */ /* 0x080fe200000100b4 */
[----:B------:R-:W-:Y:S01]  /*23c0*/  FFMA.FTZ R87, R244, R178, R87 ;  /* 0x000000b2f4577223 */ /* 0x000fe20000010057 */
[----:B------:R-:W-:Y:S01]  /*23d0*/  FADD.FTZ R178, R251, R213 ;  /* 0x000000d5fbb27221 */ /* 0x000fe20000010000 */
[----:B------:R-:W-:-:S03]  /*23e0*/  FFMA.FTZ R177, R226, R225, R177 ;  /* 0x000000e1e2b17223 */ /* 0x000fc600000100b1 */
[----:B------:R-:W-:Y:S01]  /*23f0*/  FADD.FTZ R178, R178, R225 ;  /* 0x000000e1b2b27221 */ /* 0x000fe20000010000 */
[----:B------:R-:W-:-:S03]  /*2400*/  FFMA.FTZ R177, R224, R223, R177 ;  /* 0x000000dfe0b17223 */ /* 0x000fc600000100b1 */
[----:B------:R-:W-:Y:S01]  /*2410*/  FADD.FTZ R178, R178, R223 ;  /* 0x000000dfb2b27221 */ /* 0x000fe20000010000 */
[----:B------:R-:W-:Y:S01]  /*2420*/  FADD.FTZ R240, -R248, R181 ;  /* 0x000000b5f8f07221 */ /* 0x000fe20000010100 */
[----:B------:R-:W-:Y:S02]  /*2430*/  FFMA.FTZ R177, R230, R229, R177 ;  /* 0x000000e5e6b17223 */ /* 0x000fe400000100b1 */
[----:B------:R-:W-:Y:S01]  /*2440*/  FADD.FTZ R178, R178, R229 ;  /* 0x000000e5b2b27221 */ /* 0x000fe20000010000 */
[----:B------:R-:W-:Y:S01]  /*2450*/  FMUL.FTZ R240, R209, R240 ;  /* 0x000000f0d1f07220 */ /* 0x000fe20000410000 */
[----:B------:R-:W-:Y:S02]  /*2460*/  FFMA.FTZ R177, R228, R227, R177 ;  /* 0x000000e3e4b17223 */ /* 0x000fe400000100b1 */
[----:B------:R-:W-:Y:S02]  /*2470*/  FADD.FTZ R178, R178, R227 ;  /* 0x000000e3b2b27221 */ /* 0x000fe40000010000 */
[----:B------:R-:W-:-:S02]  /*2480*/  FFMA.FTZ R177, R240, R239, R177 ;  /* 0x000000eff0b17223 */ /* 0x000fc400000100b1 */
[----:B------:R-:W-:Y:S02]  /*2490*/  FADD.FTZ R178, R178, R239 ;  /* 0x000000efb2b27221 */ /* 0x000fe40000010000 */
[----:B------:R-:W-:Y:S02]  /*24a0*/  FFMA.FTZ R250, R238, R237, R177 ;  /* 0x000000edeefa7223 */ /* 0x000fe400000100b1 */
[----:B------:R-:W-:Y:S01]  /*24b0*/  FADD.FTZ R178, R178, R237 ;  /* 0x000000edb2b27221 */ /* 0x000fe20000010000 */
        /* <DEDUP_REMOVED lines=12> */
.L_x_972:
[----:B------:R-:W-:Y:S05]  /*2580*/  BSYNC.RECONVERGENT B0 ;  /* 0x0000000000007941 */ /* 0x000fea0003800200 */
.L_x_971:
        /* <DEDUP_REMOVED lines=32> */
.L_x_974:
[----:B------:R-:W-:Y:S05]  /*2790*/  BSYNC.RECONVERGENT B0 ;  /* 0x0000000000007941 */ /* 0x000fea0003800200 */
.L_x_973:
        /* <DEDUP_REMOVED lines=46> */
[-CC-:B------:R-:W-:Y:S01]  /*2a80*/  FFMA.FTZ R182, R218, R180.reuse, R181.reuse ;  /* 0x000000b4dab67223 */ /* 0x180fe200000100b5 */
[--C-:B------:R-:W-:Y:S01]  /*2a90*/  FFMA.FTZ R190, R242, R180, R181.reuse ;  /* 0x000000b4f2be7223 */ /* 0x100fe200000100b5 */
[C---:B-----5:R-:W-:Y:S01]  /*2aa0*/  FMUL.FTZ R176, R209.reuse, R176 ;  /* 0x000000b0d1b07220 */ /* 0x060fe20000410000 */
[----:B------:R-:W-:Y:S01]  /*2ab0*/  FMUL.FTZ R177, R209, R178 ;  /* 0x000000b2d1b17220 */ /* 0x000fe20000410000 */
[--C-:B------:R-:W-:Y:S01]  /*2ac0*/  FFMA.FTZ R178, R212, R180, R181.reuse ;  /* 0x000000b4d4b27223 */ /* 0x100fe200000100b5 */
[----:B------:R-:W-:Y:S01]  /*2ad0*/  FADD.FTZ R184, R221, -R184 ;  /* 0x800000b8ddb87221 */ /* 0x000fe20000010000 */
[----:B------:R-:W-:Y:S01]  /*2ae0*/  FADD.FTZ R188, R233, -R188 ;  /* 0x800000bce9bc7221 */ /* 0x000fe20000010000 */
[----:B------:R-:W-:Y:S01]  /*2af0*/  FADD.FTZ R182, R217, -R182 ;  /* 0x800000b6d9b67221 */ /* 0x000fe20000010000 */
[----:B------:R-:W-:Y:S01]  /*2b00*/  F2FP.BF16.F32.PACK_AB R176, R177, R176 ;  /* 0x000000b0b1b0723e */ /* 0x000fe200000010ff */
[----:B------:R-:W-:Y:S01]  /*2b10*/  FFMA.FTZ R177, R247, R180, R181 ;  /* 0x000000b4f7b17223 */ /* 0x000fe200000100b5 */
[----:B------:R-:W-:Y:S01]  /*2b20*/  FADD.FTZ R178, R211, -R178 ;  /* 0x800000b2d3b27221 */ /* 0x000fe20000010000 */
[----:B------:R-:W-:Y:S01]  /*2b30*/  FADD.FTZ R190, R241, -R190 ;  /* 0x800000bef1be7221 */ /* 0x000fe20000010000 */
[C---:B------:R-:W-:Y:S01]  /*2b40*/  FMUL.FTZ R179, R209.reuse, R188 ;  /* 0x000000bcd1b37220 */ /* 0x040fe20000410000 */
[----:B------:R-:W-:Y:S01]  /*2b50*/  FADD.FTZ R248, R0, -R177 ;  /* 0x800000b100f87221 */ /* 0x000fe20000010000 */
[C---:B------:R-:W-:Y:S01]  /*2b60*/  FMUL.FTZ R177, R209.reuse, R178 ;  /* 0x000000b2d1b17220 */ /* 0x040fe20000410000 */
[C---:B------:R-:W-:Y:S01]  /*2b70*/  FMUL.FTZ R178, R209.reuse, R184 ;  /* 0x000000b8d1b27220 */ /* 0x040fe20000410000 */
[C---:B------:R-:W-:Y:S01]  /*2b80*/  FMUL.FTZ R182, R209.reuse, R182 ;  /* 0x000000b6d1b67220 */ /* 0x040fe20000410000 */
[C---:B------:R-:W-:Y:S01]  /*2b90*/  FMUL.FTZ R190, R209.reuse, R190 ;  /* 0x000000bed1be7220 */ /* 0x040fe20000410000 */
[----:B------:R-:W-:-:S02]  /*2ba0*/  FMUL.FTZ R183, R209, R248 ;  /* 0x000000f8d1b77220 */ /* 0x000fc40000410000 */
[----:B------:R-:W-:Y:S02]  /*2bb0*/  F2FP.BF16.F32.PACK_AB R178, R179, R178 ;  /* 0x000000b2b3b2723e */ /* 0x000fe400000010ff */
[----:B------:R-:W-:Y:S02]  /*2bc0*/  F2FP.BF16.F32.PACK_AB R177, R182, R177 ;  /* 0x000000b1b6b1723e */ /* 0x000fe400000010ff */
[----:B------:R-:W-:Y:S01]  /*2bd0*/  F2FP.BF16.F32.PACK_AB R179, R183, R190 ;  /* 0x000000beb7b3723e */ /* 0x000fe200000010ff */
[----:B------:R-:W-:Y:S06]  /*2be0*/  BRA `(.L_x_980) ;  /* 0x0000000c00a07947 */ /* 0x000fec0003800000 */
.L_x_979:
        /* <DEDUP_REMOVED lines=10> */
[-CC-:B------:R-:W-:Y:S01]  /*2c90*/  FFMA.FTZ R182, R222, R180.reuse, R181.reuse ;  /* 0x000000b4deb67223 */ /* 0x180fe200000100b5 */
[----:B------:R-:W-:Y:S01]  /*2ca0*/  FFMA.FTZ R184, R234, R180, R181 ;  /* 0x000000b4eab87223 */ /* 0x000fe200000100b5 */
[----:B------:R-:W-:Y:S01]  /*2cb0*/  FADD.FTZ R176, R211, -R176 ;  /* 0x800000b0d3b07221 */ /* 0x000fe20000010000 */
[----:B------:R-:W-:Y:S01]  /*2cc0*/  FADD.FTZ R178, R217, -R178 ;  /* 0x800000b2d9b27221 */ /* 0x000fe20000010000 */
[----:B------:R-:W-:Y:S01]  /*2cd0*/  F2FP.BF16.F32.PACK_AB R179, R179, R152 ;  /* 0x00000098b3b3723e */ /* 0x000fe200000010ff */
        /* <DEDUP_REMOVED lines=9> */
[----:B------:R-:W-:Y:S01]  /*2d70*/  FMUL.FTZ R153, R209, R154 ;  /* 0x0000009ad1997220 */ /* 0x000fe20000410000 */
[----:B------:R-:W-:-:S03]  /*2d80*/  F2FP.BF16.F32.PACK_AB R177, R177, R176 ;  /* 0x000000b0b1b1723e */ /* 0x000fc600000010ff */
[----:B------:R-:W-:Y:S02]  /*2d90*/  F2FP.BF16.F32.PACK_AB R178, R155, R182 ;  /* 0x000000b69bb2723e */ /* 0x000fe400000010ff */
[----:B------:R-:W-:Y:S02]  /*2da0*/  F2FP.BF16.F32.PACK_AB R176, R153, R152 ;  /* 0x0000009899b0723e */ /* 0x000fe400000010ff */
[----:B------:R-:W-:Y:S02]  /*2db0*/  MOV R155, R179 ;  /* 0x000000b3009b7202 */ /* 0x000fe40000000f00 */
[----:B------:R-:W-:Y:S02]  /*2dc0*/  MOV R154, R178 ;  /* 0x000000b2009a7202 */ /* 0x000fe40000000f00 */
[----:B------:R-:W-:Y:S02]  /*2dd0*/  MOV R153, R177 ;  /* 0x000000b100997202 */ /* 0x000fe40000000f00 */
[----:B------:R-:W-:Y:S01]  /*2de0*/  MOV R152, R176 ;  /* 0x000000b000987202 */ /* 0x000fe20000000f00 */
[----:B------:R-:W-:Y:S06]  /*2df0*/  BRA `(.L_x_980) ;  /* 0x0000000c001c7947 */ /* 0x000fec0003800000 */
.L_x_978:
        /* <DEDUP_REMOVED lines=32> */
.L_x_981:
        /* <DEDUP_REMOVED lines=33> */
.L_x_977:
        /* <DEDUP_REMOVED lines=16> */
[C---:B-----5:R-:W-:Y:S01]  /*3310*/  FFMA.FTZ R176, R209.reuse, R176, R144 ;  /* 0x000000b0d1b07223 */ /* 0x060fe20000010090 */
[C---:B------:R-:W-:Y:S01]  /*3320*/  FFMA.FTZ R177, R209.reuse, R178, R145 ;  /* 0x000000b2d1b17223 */ /* 0x040fe20000010091 */
[-CC-:B------:R-:W-:Y:S01]  /*3330*/  FFMA.FTZ R178, R212, R180.reuse, R181.reuse ;  /* 0x000000b4d4b27223 */ /* 0x180fe200000100b5 */
[----:B------:R-:W-:Y:S01]  /*3340*/  FFMA.FTZ R184, R242, R180, R181 ;  /* 0x000000b4f2b87223 */ /* 0x000fe200000100b5 */
[----:B------:R-:W-:-:S02]  /*3350*/  FFMA.FTZ R179, R209, R179, R148 ;  /* 0x000000b3d1b37223 */ /* 0x000fc40000010094 */
[----:B------:R-:W-:Y:S01]  /*3360*/  F2FP.BF16.F32.PACK_AB R176, R177, R176 ;  /* 0x000000b0b1b0723e */ /* 0x000fe200000010ff */
[----:B------:R-:W-:Y:S01]  /*3370*/  FADD.FTZ R177, R211, -R178 ;  /* 0x800000b2d3b17221 */ /* 0x000fe20000010000 */
[----:B------:R-:W-:Y:S01]  /*3380*/  FADD.FTZ R178, R217, -R182 ;  /* 0x800000b6d9b27221 */ /* 0x000fe20000010000 */
[----:B------:R-:W-:Y:S01]  /*3390*/  FFMA.FTZ R182, R234, R180, R181 ;  /* 0x000000b4eab67223 */ /* 0x000fe200000100b5 */
[----:B------:R-:W-:Y:S01]  /*33a0*/  FADD.FTZ R183, R241, -R184 ;  /* 0x800000b8f1b77221 */ /* 0x000fe20000010000 */
[----:B------:R-:W-:Y:S01]  /*33b0*/  FADD.FTZ R184, R0, -R185 ;  /* 0x800000b900b87221 */ /* 0x000fe20000010000 */
[----:B------:R-:W-:Y:S01]  /*33c0*/  FFMA.FTZ R177, R209, R177, R146 ;  /* 0x000000b1d1b17223 */ /* 0x000fe20000010092 */
[----:B------:R-:W-:Y:S01]  /*33d0*/  FADD.FTZ R182, R233, -R182 ;  /* 0x800000b6e9b67221 */ /* 0x000fe20000010000 */
[C---:B------:R-:W-:Y:S01]  /*33e0*/  FFMA.FTZ R178, R209.reuse, R178, R147 ;  /* 0x000000b2d1b27223 */ /* 0x040fe20000010093 */
[C---:B------:R-:W-:Y:S01]  /*33f0*/  FFMA.FTZ R183, R209.reuse, R183, R150 ;  /* 0x000000b7d1b77223 */ /* 0x040fe20000010096 */
[C---:B------:R-:W-:Y:S01]  /*3400*/  FFMA.FTZ R184, R209.reuse, R184, R151 ;  /* 0x000000b8d1b87223 */ /* 0x040fe20000010097 */
[----:B------:R-:W-:-:S02]  /*3410*/  FFMA.FTZ R182, R209, R182, R149 ;  /* 0x000000b6d1b67223 */ /* 0x000fc40000010095 */
[----:B------:R-:W-:-:S03]  /*3420*/  F2FP.BF16.F32.PACK_AB R177, R178, R177 ;  /* 0x000000b1b2b1723e */ /* 0x000fc600000010ff */
[----:B------:R-:W-:Y:S02]  /*3430*/  F2FP.BF16.F32.PACK_AB R178, R182, R179 ;  /* 0x000000b3b6b2723e */ /* 0x000fe400000010ff */
[----:B------:R-:W-:Y:S01]  /*3440*/  F2FP.BF16.F32.PACK_AB R179, R184, R183 ;  /* 0x000000b7b8b3723e */ /* 0x000fe200000010ff */
[----:B------:R-:W-:Y:S06]  /*3450*/  BRA `(.L_x_980) ;  /* 0x0000000400847947 */ /* 0x000fec0003800000 */
.L_x_983:
[-CC-:B------:R-:W-:Y:S01]  /*3460*/  FFMA.FTZ R152, R242, R180.reuse, R181.reuse ;  /* 0x000000b4f2987223 */ /* 0x180fe200000100b5 */
[-CC-:B------:R-:W-:Y:S01]  /*3470*/  FFMA.FTZ R153, R247, R180.reuse, R181.reuse ;  /* 0x000000b4f7997223 */ /* 0x180fe200000100b5 */
[-CC-:B------:R-:W-:Y:S01]  /*3480*/  FFMA.FTZ R155, R207, R180.reuse, R181.reuse ;  /* 0x000000b4cf9b7223 */ /* 0x180fe200000100b5 */
[-C--:B------:R-:W-:Y:S01]  /*3490*/  FFMA.FTZ R176, R222, R180.reuse, R181 ;  /* 0x000000b4deb07223 */ /* 0x080fe200000100b5 */
[----:B------:R-:W-:Y:S01]  /*34a0*/  FADD.FTZ R152, R241, -R152 ;  /* 0x80000098f1987221 */ /* 0x000fe20000010000 */
[----:B------:R-:W-:Y:S01]  /*34b0*/  FADD.FTZ R154, R0, -R153 ;  /* 0x80000099009a7221 */ /* 0x000fe20000010000 */
[-CC-:B------:R-:W-:Y:S01]  /*34c0*/  FFMA.FTZ R178, R234, R180.reuse, R181.reuse ;  /* 0x000000b4eab27223 */ /* 0x180fe200000100b5 */
[----:B------:R-:W-:Y:S01]  /*34d0*/  FFMA.FTZ R153, R203, R180, R181 ;  /* 0x000000b4cb997223 */ /* 0x000fe200000100b5 */
[C---:B-----5:R-:W-:Y:S01]  /*34e0*/  FFMA.FTZ R152, R209.reuse, R152, R150 ;  /* 0x00000098d1987223 */ /* 0x060fe20000010096 */
[----:B------:R-:W-:Y:S01]  /*34f0*/  FFMA.FTZ R179, R209, R154, R151 ;  /* 0x0000009ad1b37223 */ /* 0x000fe20000010097 */
[----:B------:R-:W-:Y:S01]  /*3500*/  FFMA.FTZ R154, R212, R180, R181 ;  /* 0x000000b4d49a7223 */ /* 0x000fe200000100b5 */
[----:B------:R-:W-:Y:S01]  /*3510*/  FADD.FTZ R177, R221, -R176 ;  /* 0x800000b0ddb17221 */ /* 0x000fe20000010000 */
[----:B------:R-:W-:Y:S01]  /*3520*/  FADD.FTZ R178, R233, -R178 ;  /* 0x800000b2e9b27221 */ /* 0x000fe20000010000 */
[----:B------:R-:W-:Y:S01]  /*3530*/  FADD.FTZ R153, R202, -R153 ;  /* 0x80000099ca997221 */ /* 0x000fe20000010000 */
[----:B------:R-:W-:Y:S01]  /*3540*/  F2FP.BF16.F32.PACK_AB R179, R179, R152 ;  /* 0x00000098b3b3723e */ /* 0x000fe200000010ff */
[----:B------:R-:W-:Y:S01]  /*3550*/  FADD.FTZ R152, R206, -R155 ;  /* 0x8000009bce987221 */ /* 0x000fe20000010000 */
[----:B------:R-:W-:Y:S01]  /*3560*/  FADD.FTZ R155, R211, -R154 ;  /* 0x8000009ad39b7221 */ /* 0x000fe20000010000 */
[----:B------:R-:W-:Y:S01]  /*3570*/  FFMA.FTZ R154, R218, R180, R181 ;  /* 0x000000b4da9a7223 */ /* 0x000fe200000100b5 */
[C---:B------:R-:W-:Y:S01]  /*3580*/  FFMA.FTZ R177, R209.reuse, R177, R148 ;  /* 0x000000b1d1b17223 */ /* 0x040fe20000010094 */
[C---:B------:R-:W-:Y:S01]  /*3590*/  FFMA.FTZ R178, R209.reuse, R178, R149 ;  /* 0x000000b2d1b27223 */ /* 0x040fe20000010095 */
[----:B------:R-:W-:Y:S01]  /*35a0*/  FFMA.FTZ R153, R209, R153, R144 ;  /* 0x00000099d1997223 */ /* 0x000fe20000010090 */
[----:B------:R-:W-:Y:S01]  /*35b0*/  FADD.FTZ R154, R217, -R154 ;  /* 0x8000009ad99a7221 */ /* 0x000fe20000010000 */
[C---:B------:R-:W-:Y:S01]  /*35c0*/  FFMA.FTZ R155, R209.reuse, R155, R146 ;  /* 0x0000009bd19b7223 */ /* 0x040fe20000010092 */
[C---:B------:R-:W-:Y:S01]  /*35d0*/  FFMA.FTZ R152, R209.reuse, R152, R145 ;  /* 0x00000098d1987223 */ /* 0x040fe20000010091 */
[----:B------:R-:W-:Y:S01]  /*35e0*/  F2FP.BF16.F32.PACK_AB R178, R178, R177 ;  /* 0x000000b1b2b2723e */ /* 0x000fe200000010ff */
[----:B------:R-:W-:-:S03]  /*35f0*/  FFMA.FTZ R154, R209, R154, R147 ;  /* 0x0000009ad19a7223 */ /* 0x000fc60000010093 */
[----:B------:R-:W-:Y:S02]  /*3600*/  F2FP.BF16.F32.PACK_AB R176, R152, R153 ;  /* 0x0000009998b0723e */ /* 0x000fe400000010ff */
[----:B------:R-:W-:Y:S02]  /*3610*/  F2FP.BF16.F32.PACK_AB R177, R154, R155 ;  /* 0x0000009b9ab1723e */ /* 0x000fe400000010ff */
[----:B------:R-:W-:Y:S02]  /*3620*/  MOV R155, R179 ;  /* 0x000000b3009b7202 */ /* 0x000fe40000000f00 */
[----:B------:R-:W-:Y:S02]  /*3630*/  MOV R154, R178 ;  /* 0x000000b2009a7202 */ /* 0x000fe40000000f00 */
[----:B------:R-:W-:Y:S02]  /*3640*/  MOV R153, R177 ;  /* 0x000000b100997202 */ /* 0x000fe40000000f00 */
[----:B------:R-:W-:Y:S01]  /*3650*/  MOV R152, R176 ;  /* 0x000000b000987202 */ /* 0x000fe20000000f00 */
[----:B------:R-:W-:Y:S06]  /*3660*/  BRA `(.L_x_980) ;  /* 0x0000000400007947 */ /* 0x000fec0003800000 */
.L_x_982:
        /* <DEDUP_REMOVED lines=19> */
[C---:B-----5:R-:W-:Y:S01]  /*37a0*/  FFMA.FTZ R156, R209.reuse, R157, R144 ;  /* 0x0000009dd19c7223 */ /* 0x060fe20000010090 */
        /* <DEDUP_REMOVED lines=10> */
[----:B------:R-:W-:Y:S01]  /*3850*/  F2FP.BF16.F32.PACK_AB R176, R157, R156 ;  /* 0x0000009c9db0723e */ /* 0x000fe200000010ff */
[----:B------:R-:W-:Y:S06]  /*3860*/  BRA `(.L_x_980) ;  /* 0x0000000000807947 */ /* 0x000fec0003800000 */
.L_x_984:
        /* <DEDUP_REMOVED lines=31> */
[----:B------:R-:W-:-:S07]  /*3a60*/  MOV R152, R176 ;  /* 0x000000b000987202 */ /* 0x000fce0000000f00 */
.L_x_980:
        /* <DEDUP_REMOVED lines=11> */
[----:B------:R0:W-:Y:S01]  /*3b20*/  @P0 STG.E.128 desc[UR12][R188.64+0x10], R164 ;  /* 0x000010a4bc000986 */ /* 0x0001e2000c101d0c */
[----:B------:R-:W-:-:S03]  /*3b30*/  IADD3 R2, PT, PT, R2, 0x80, RZ ;  /* 0x0000008002027810 */ /* 0x000fc60007ffe0ff */
[----:B------:R0:W-:Y:S04]  /*3b40*/  STG.E.128 desc[UR12][R184.64], R176 ;  /* 0x000000b0b8007986 */ /* 0x0001e8000c101d0c */
[----:B------:R0:W-:Y:S02]  /*3b50*/  @P6 STG.E.128 desc[UR12][R182.64], R152 ;  /* 0x00000098b6006986 */ /* 0x0001e4000c101d0c */
.L_x_976:
[----:B------:R-:W-:Y:S05]  /*3b60*/  BSYNC.RECONVERGENT B0 ;  /* 0x0000000000007941 */ /* 0x000fea0003800200 */
.L_x_975:
        /* <DEDUP_REMOVED lines=46> */
.L_x_989:
[-CC-:B0-----:R-:W-:Y:S01]  /*3e50*/  FFMA.FTZ R158, R216, R180.reuse, R181.reuse ;  /* 0x000000b4d89e7223 */ /* 0x181fe200000100b5 */
[-CC-:B------:R-:W-:Y:S01]  /*3e60*/  FFMA.FTZ R157, R205, R180.reuse, R181.reuse ;  /* 0x000000b4cd9d7223 */ /* 0x180fe200000100b5 */
[-CC-:B------:R-:W-:Y:S01]  /*3e70*/  FFMA.FTZ R159, R210, R180.reuse, R181.reuse ;  /* 0x000000b4d29f7223 */ /* 0x180fe200000100b5 */
[-CC-:B------:R-:W-:Y:S01]  /*3e80*/  FFMA.FTZ R164, R220, R180.reuse, R181.reuse ;  /* 0x000000b4dca47223 */ /* 0x180fe200000100b5 */
[-CC-:B------:R-:W-:Y:S01]  /*3e90*/  FFMA.FTZ R184, R236, R180.reuse, R181.reuse ;  /* 0x000000b4ecb87223 */ /* 0x180fe200000100b5 */
[----:B------:R-:W-:Y:S01]  /*3ea0*/  FADD.FTZ R178, R215, -R158 ;  /* 0x8000009ed7b27221 */ /* 0x000fe20000010000 */
        /* <DEDUP_REMOVED lines=23> */
.L_x_988:
[----:B0-----:R-:W0:Y:S02]  /*4020*/  LDC.64 R176, c[0x0][0x470] ;  /* 0x00011c00ffb07b82 */ /* 0x001e240000000a00 */
[----:B0-----:R-:W-:-:S04]  /*4030*/  ISETP.NE.U32.AND P6, PT, R176, RZ, PT ;  /* 0x000000ffb000720c */ /* 0x001fc80003fc5070 */
[----:B------:R-:W-:-:S13]  /*4040*/  ISETP.NE.AND.EX P6, PT, R177, RZ, PT, P6 ;  /* 0x000000ffb100720c */ /* 0x000fda0003fc5360 */
[----:B------:R-:W-:Y:S05]  /*4050*/  @!P6 BRA `(.L_x_991) ;  /* 0x000000000084e947 */ /* 0x000fea0003800000 */
[-CC-:B------:R-:W-:Y:S01]  /*4060*/  FFMA.FTZ R152, R236, R180.reuse, R181.reuse ;  /* 0x000000b4ec987223 */ /* 0x180fe200000100b5 */
[-CC-:B------:R-:W-:Y:S01]  /*4070*/  FFMA.FTZ R154, R246, R180.reuse, R181.reuse ;  /* 0x000000b4f69a7223 */ /* 0x180fe200000100b5 */
[-CC-:B------:R-:W-:Y:S01]  /*4080*/  FFMA.FTZ R153, R205, R180.reuse, R181.reuse ;  /* 0x000000b4cd997223 */ /* 0x180fe200000100b5 */
[-CC-:B------:R-:W-:Y:S01]  /*4090*/  FFMA.FTZ R178, R220, R180.reuse, R181.reuse ;  /* 0x000000b4dcb27223 */ /* 0x180fe200000100b5 */
[----:B------:R-:W-:Y:S01]  /*40a0*/  FADD.FTZ R152, R235, -R152 ;  /* 0x80000098eb987221 */ /* 0x000fe20000010000 */
[----:B------:R-:W-:Y:S01]  /*40b0*/  FADD.FTZ R154, R245, -R154 ;  /* 0x8000009af59a7221 */ /* 0x000fe20000010000 */
[-CC-:B------:R-:W-:Y:S01]  /*40c0*/  FFMA.FTZ R182, R232, R180.reuse, R181.reuse ;  /* 0x000000b4e8b67223 */ /* 0x180fe200000100b5 */
[----:B------:R-:W-:Y:S01]  /*40d0*/  FFMA.FTZ R155, R210, R180, R181 ;  /* 0x000000b4d29b7223 */ /* 0x000fe200000100b5 */
[C---:B-----5:R-:W-:Y:S01]  /*40e0*/  FFMA.FTZ R179, R209.reuse, R152, R38 ;  /* 0x00000098d1b37223 */ /* 0x060fe20000010026 */
[----:B------:R-:W-:Y:S01]  /*40f0*/  FFMA.FTZ R154, R209, R154, R39 ;  /* 0x0000009ad19a7223 */ /* 0x000fe20000010027 */
        /* <DEDUP_REMOVED lines=23> */
.L_x_991:
[-CC-:B------:R-:W-:Y:S01]  /*4270*/  FFMA.FTZ R176, R200, R180.reuse, R181.reuse ;  /* 0x000000b4c8b07223 */ /* 0x180fe200000100b5 */
[-CC-:B------:R-:W-:Y:S01]  /*4280*/  FFMA.FTZ R177, R205, R180.reuse, R181.reuse ;  /* 0x000000b4cdb17223 */ /* 0x180fe200000100b5 */
[-CC-:B------:R-:W-:Y:S01]  /*4290*/  FFMA.FTZ R182, R220, R180.reuse, R181.reuse ;  /* 0x000000b4dcb67223 */ /* 0x180fe200000100b5 */
[-C--:B------:R-:W-:Y:S01]  /*42a0*/  FFMA.FTZ R184, R236, R180.reuse, R181 ;  /* 0x000000b4ecb87223 */ /* 0x080fe200000100b5 */
[----:B------:R-:W-:Y:S01]  /*42b0*/  FADD.FTZ R176, R201, -R176 ;  /* 0x800000b0c9b07221 */ /* 0x000fe20000010000 */
[----:B------:R-:W-:Y:S01]  /*42c0*/  FADD.FTZ R178, R204, -R177 ;  /* 0x800000b1ccb27221 */ /* 0x000fe20000010000 */
[----:B------:R-:W-:Y:S01]  /*42d0*/  FADD.FTZ R179, R219, -R182 ;  /* 0x800000b6dbb37221 */ /* 0x000fe20000010000 */
[----:B------:R-:W-:Y:S01]  /*42e0*/  FFMA.FTZ R182, R232, R180, R181 ;  /* 0x000000b4e8b67223 */ /* 0x000fe200000100b5 */
[C---:B-----5:R-:W-:Y:S01]  /*42f0*/  FFMA.FTZ R176, R209.reuse, R176, R40 ;  /* 0x000000b0d1b07223 */ /* 0x060fe20000010028 */
[----:B------:R-:W-:Y:S01]  /*4300*/  FFMA.FTZ R177, R209, R178, R41 ;  /* 0x000000b2d1b17223 */ /* 0x000fe20000010029 */
[-CC-:B------:R-:W-:Y:S01]  /*4310*/  FFMA.FTZ R178, R216, R180.reuse, R181.reuse ;  /* 0x000000b4d8b27223 */ /* 0x180fe200000100b5 */
[--C-:B------:R-:W-:Y:S01]  /*4320*/  FFMA.FTZ R188, R246, R180, R181.reuse ;  /* 0x000000b4f6bc7223 */ /* 0x100fe200000100b5 */
[----:B------:R-:W-:Y:S01]  /*4330*/  FADD.FTZ R182, R231, -R182 ;  /* 0x800000b6e7b67221 */ /* 0x000fe20000010000 */
[----:B------:R-:W-:Y:S01]  /*4340*/  FADD.FTZ R183, R235, -R184 ;  /* 0x800000b8ebb77221 */ /* 0x000fe20000010000 */
[----:B------:R-:W-:Y:S01]  /*4350*/  F2FP.BF16.F32.PACK_AB R176, R177, R176 ;  /* 0x000000b0b1b0723e */ /* 0x000fe200000010ff */
[----:B------:R-:W-:Y:S01]  /*4360*/  FFMA.FTZ R177, R210, R180, R181 ;  /* 0x000000b4d2b17223 */ /* 0x000fe200000100b5 */
[----:B------:R-:W-:Y:S01]  /*4370*/  FADD.FTZ R178, R215, -R178 ;  /* 0x800000b2d7b27221 */ /* 0x000fe20000010000 */
[----:B------:R-:W-:Y:S01]  /*4380*/  FADD.FTZ R188, R245, -R188 ;  /* 0x800000bcf5bc7221 */ /* 0x000fe20000010000 */
[C---:B------:R-:W-:Y:S01]  /*4390*/  FFMA.FTZ R179, R209.reuse, R179, R36 ;  /* 0x000000b3d1b37223 */ /* 0x040fe20000010024 */
[----:B------:R-:W-:Y:S01]  /*43a0*/  FADD.FTZ R177, R208, -R177 ;  /* 0x800000b1d0b17221 */ /* 0x000fe20000010000 */
[C---:B------:R-:W-:Y:S01]  /*43b0*/  FFMA.FTZ R178, R209.reuse, R178, R43 ;  /* 0x000000b2d1b27223 */ /* 0x040fe2000001002b */
[C---:B------:R-:W-:Y:S01]  /*43c0*/  FFMA.FTZ R182, R209.reuse, R182, R37 ;  /* 0x000000b6d1b67223 */ /* 0x040fe20000010025 */
[C---:B------:R-:W-:Y:S01]  /*43d0*/  FFMA.FTZ R183, R209.reuse, R183, R38 ;  /* 0x000000b7d1b77223 */ /* 0x040fe20000010026 */
[C---:B------:R-:W-:Y:S01]  /*43e0*/  FFMA.FTZ R177, R209.reuse, R177, R42 ;  /* 0x000000b1d1b17223 */ /* 0x040fe2000001002a */
[----:B------:R-:W-:-:S04]  /*43f0*/  FFMA.FTZ R188, R209, R188, R39 ;  /* 0x000000bcd1bc7223 */ /* 0x000fc80000010027 */
[----:B------:R-:W-:Y:S02]  /*4400*/  F2FP.BF16.F32.PACK_AB R177, R178, R177 ;  /* 0x000000b1b2b1723e */ /* 0x000fe400000010ff */
[----:B------:R-:W-:Y:S02]  /*4410*/  F2FP.BF16.F32.PACK_AB R178, R182, R179 ;  /* 0x000000b3b6b2723e */ /* 0x000fe400000010ff */
[----:B------:R-:W-:Y:S01]  /*4420*/  F2FP.BF16.F32.PACK_AB R179, R188, R183 ;  /* 0x000000b7bcb3723e */ /* 0x000fe200000010ff */
[----:B------:R-:W-:Y:S06]  /*4430*/  BRA `(.L_x_990) ;  /* 0x00000008001c7947 */ /* 0x000fec0003800000 */
.L_x_987:
        /* <DEDUP_REMOVED lines=41> */
.L_x_993:
[-CC-:B------:R-:W-:Y:S01]  /*46d0*/  FFMA.FTZ R164, R216, R180.reuse, R181.reuse ;  /* 0x000000b4d8a47223 */ /* 0x180fe200000100b5 */
[-CC-:B------:R-:W-:Y:S01]  /*46e0*/  FFMA.FTZ R166, R220, R180.reuse, R181.reuse ;  /* 0x000000b4dca67223 */ /* 0x180fe200000100b5 */
[-CC-:B------:R-:W-:Y:S01]  /*46f0*/  FFMA.FTZ R156, R200, R180.reuse, R181.reuse ;  /* 0x000000b4c89c7223 */ /* 0x180fe200000100b5 */
[-CC-:B------:R-:W-:Y:S01]  /*4700*/  FFMA.FTZ R157, R205, R180.reuse, R181.reuse ;  /* 0x000000b4cd9d7223 */ /* 0x180fe200000100b5 */
        /* <DEDUP_REMOVED lines=25> */
.L_x_992:
        /* <DEDUP_REMOVED lines=37> */
.L_x_994:
        /* <DEDUP_REMOVED lines=24> */
[----:B------:R-:W-:-:S04]  /*4c70*/  FMUL.FTZ R178, R209, R184 ;  /* 0x000000b8d1b27220 */ /* 0x000fc80000410000 */
[----:B------:R-:W-:Y:S02]  /*4c80*/  F2FP.BF16.F32.PACK_AB R177, R182, R177 ;  /* 0x000000b1b6b1723e */ /* 0x000fe400000010ff */
[----:B------:R-:W-:Y:S02]  /*4c90*/  F2FP.BF16.F32.PACK_AB R178, R179, R178 ;  /* 0x000000b2b3b2723e */ /* 0x000fe400000010ff */
[----:B------:R-:W-:-:S07]  /*4ca0*/  F2FP.BF16.F32.PACK_AB R179, R183, R190 ;  /* 0x000000beb7b3723e */ /* 0x000fce00000010ff */
.L_x_990:
[----:B------:R-:W0:Y:S08]  /*4cb0*/  @P0 LDC.64 R188, c[0x0][0x478] ;  /* 0x00011e00ffbc0b82 */ /* 0x000e300000000a00 */
[----:B------:R-:W1:Y:S08]  /*4cc0*/  LDC.64 R184, c[0x0][0x468] ;  /* 0x00011a00ffb87b82 */ /* 0x000e700000000a00 */
[----:B------:R-:W2:Y:S01]  /*4cd0*/  @P6 LDC.64 R182, c[0x0][0x470] ;  /* 0x00011c00ffb66b82 */ /* 0x000ea20000000a00 */
[----:B0-----:R-:W-:-:S05]  /*4ce0*/  @P0 IMAD.WIDE.U32 R188, R2, 0x20, R188 ;  /* 0x0000002002bc0825 */ /* 0x001fca00078e00bc */
[----:B------:R3:W-:Y:S01]  /*4cf0*/  @P0 STG.E.128 desc[UR12][R188.64], R156 ;  /* 0x0000009cbc000986 */ /* 0x0007e2000c101d0c */
[----:B-1----:R-:W-:-:S03]  /*4d00*/  IMAD.WIDE.U32 R184, R2, 0x10, R184 ;  /* 0x0000001002b87825 */ /* 0x002fc600078e00b8 */
[----:B------:R3:W-:Y:S04]  /*4d10*/  @P0 STG.E.128 desc[UR12][R188.64+0x10], R164 ;  /* 0x000010a4bc000986 */ /* 0x0007e8000c101d0c */
[----:B------:R3:W-:Y:S01]  /*4d20*/  STG.E.128 desc[UR12][R184.64], R176 ;  /* 0x000000b0b8007986 */ /* 0x0007e2000c101d0c */
[C---:B--2---:R-:W-:Y:S01]  /*4d30*/  @P6 IMAD.WIDE.U32 R182, R2.reuse, 0x10, R182 ;  /* 0x0000001002b66825 */ /* 0x044fe200078e00b6 */
[----:B------:R-:W-:-:S04]  /*4d40*/  IADD3 R2, PT, PT, R2, 0x80, RZ ;  /* 0x0000008002027810 */ /* 0x000fc80007ffe0ff */
[----:B------:R3:W-:Y:S03]  /*4d50*/  @P6 STG.E.128 desc[UR12][R182.64], R152 ;  /* 0x00000098b6006986 */ /* 0x0007e6000c101d0c */
.L_x_986:
[----:B------:R-:W-:Y:S05]  /*4d60*/  BSYNC.RECONVERGENT B0 ;  /* 0x0000000000007941 */ /* 0x000fea0003800200 */
.L_x_985:
        /* <DEDUP_REMOVED lines=46> */
.L_x_999:
        /* <DEDUP_REMOVED lines=29> */
.L_x_998:
        /* <DEDUP_REMOVED lines=37> */
.L_x_1001:
        /* <DEDUP_REMOVED lines=29> */
.L_x_997:
        /* <DEDUP_REMOVED lines=41> */
.L_x_1003:
        /* <DEDUP_REMOVED lines=29> */
.L_x_1002:
        /* <DEDUP_REMOVED lines=37> */
.L_x_1004:
        /* <DEDUP_REMOVED lines=28> */
.L_x_1000:
        /* <DEDUP_REMOVED lines=8> */
[----:B--2---:R-:W-:-:S05]  /*5f30*/  @P6 IMAD.WIDE.U32 R180, R2, 0x10, R180 ;  /* 0x0000001002b46825 */ /* 0x004fca00078e00b4 */
[----:B------:R4:W-:Y:S02]  /*5f40*/  @P6 STG.E.128 desc[UR12][R180.64], R152 ;  /* 0x00000098b4006986 */ /* 0x0009e4000c101d0c */
.L_x_996:
[----:B------:R-:W-:Y:S05]  /*5f50*/  BSYNC.RECONVERGENT B0 ;  /* 0x0000000000007941 */ /* 0x000fea0003800200 */
.L_x_995:
[----:B------:R-:W-:Y:S01]  /*5f60*/  UPLOP3.LUT UP1, UPT, UPT, UPT, UP1, 0x40, 0x4 ;  /* 0x000000000004789c */ /* 0x000fe20003f2e810 */
[----:B------:R-:W-:Y:S10]  /*5f70*/  @!P1 BRA `(.L_x_1005) ;  /* 0xffffffa800b09947 */ /* 0x000ff4000383ffff */
.L_x_966:
        /* <DEDUP_REMOVED lines=22> */
.L_x_1007:
[----:B------:R-:W-:Y:S05]  /*60e0*/  BSYNC.RECONVERGENT B0 ;  /* 0x0000000000007941 */ /* 0x000fea0003800200 */
.L_x_1006:
        /* <DEDUP_REMOVED lines=19> */
.L_x_1009:
[----:B------:R-:W-:Y:S05]  /*6220*/  BSYNC.RECONVERGENT B0 ;  /* 0x0000000000007941 */ /* 0x000fea0003800200 */
.L_x_1008:
        /* <DEDUP_REMOVED lines=18> */
.L_x_1010:
        /* <DEDUP_REMOVED lines=11> */
.L_x_3808:


//--------------------- .text._ZN10layer_norm31ln_parallel_residual_bwd_kernelINS_13Kernel_traitsI13__nv_bfloat16S2_fS2_fjLj3072ELj1ELj1ELj4ELj16ENS_18Kernel_traits_baseILj3072ES2_S2_fS2_fjLj128EEEEELb0ELb0ELb1EEEvNS_9BwdParamsE --------------------------
	.section	.text._ZN10layer_norm31ln_parallel_residual_bwd_kernelINS_13Kernel_traitsI13__nv_bfloat16S2_fS2_fjLj3072ELj1ELj1ELj4ELj16ENS_18Kernel_traits_baseILj3072ES2_S2_fS2_fjLj128EEEEELb0ELb0ELb1EEEvNS_9BwdParamsE,"ax",@progbits
	.align	128
        .global         _ZN10layer_norm31ln_parallel_residual_bwd_kernelINS_13Kernel_traitsI13__nv_bfloat16S2_fS2_fjLj3072ELj1ELj1ELj4ELj16ENS_18Kernel_traits_baseILj3072ES2_S2_fS2_fjLj128EEEEELb0ELb0ELb1EEEvNS_9BwdParamsE
        .type           _ZN10layer_norm31ln_parallel_residual_bwd_kernelINS_13Kernel_traitsI13__nv_bfloat16S2_fS2_fjLj3072ELj1ELj1ELj4ELj16ENS_18Kernel_traits_baseILj3072ES2_S2_fS2_fjLj128EEEEELb0ELb0ELb1EEEvNS_9BwdParamsE,@function
        .size           _ZN10layer_norm31ln_parallel_residual_bwd_kernelINS_13Kernel_traitsI13__nv_bfloat16S2_fS2_fjLj3072ELj1ELj1ELj4ELj16ENS_18Kernel_traits_baseILj3072ES2_S2_fS2_fjLj128EEEEELb0ELb0ELb1EEEvNS_9BwdParamsE,(.L_x_3809 - _ZN10layer_norm31ln_parallel_residual_bwd_kernelINS_13Kernel_traitsI13__nv_bfloat16S2_fS2_fjLj3072ELj1ELj1ELj4ELj16ENS_18Kernel_traits_baseILj3072ES2_S2_fS2_fjLj128EEEEELb0ELb0ELb1EEEvNS_9BwdParamsE)
        .other          _ZN10layer_norm31ln_parallel_residual_bwd_kernelINS_13Kernel_traitsI13__nv_bfloat16S2_fS2_fjLj3072ELj1ELj1ELj4ELj16ENS_18Kernel_traits_baseILj3072ES2_S2_fS2_fjLj128EEEEELb0ELb0ELb1EEEvNS_9BwdParamsE,@"STO_CUDA_ENTRY STV_DEFAULT"
_ZN10layer_norm31ln_parallel_residual_bwd_kernelINS_13Kernel_traitsI13__nv_bfloat16S2_fS2_fjLj3072ELj1ELj1ELj4ELj16ENS_18Kernel_traits_baseILj3072ES2_S2_fS2_fjLj128EEEEELb0ELb0ELb1EEEvNS_9BwdParamsE:
.text._ZN10layer_norm31ln_parallel_residual_bwd_kernelINS_13Kernel_traitsI13__nv_bfloat16S2_fS2_fjLj3072ELj1ELj1ELj4ELj16ENS_18Kernel_traits_baseILj3072ES2_S2_fS2_fjLj128EEEEELb0ELb0ELb1EEEvNS_9BwdParamsE:
[----:B------:R-:W-:Y:S08]  /*0000*/  LDC R1, c[0x0][0x37c] ;  /* 0x0000df00ff017b82 */ /* 0x000ff00000000800 */
[----:B------:R-:W0:Y:S01]  /*0010*/  S2UR UR11, SR_CTAID.X ;  /* 0x00000000000b79c3 */ /* 0x000e220000002500 */
[----:B------:R-:W0:Y:S01]  /*0020*/  LDCU UR4, c[0x0][0x384] ;  /* 0x00007080ff0477ac */ /* 0x000e220008000800 */
        /* <DEDUP_REMOVED lines=21> */
[----:B------:R-:W-:Y:S01]  /*0180*/  CS2R R72, SRZ ;  /* 0x0000000000487805 */ /* 0x000fe2000001ff00 */
[----:B0-----:R-:W-:Y:S01]  /*0190*/  UISETP.GE.AND UP0, UPT, UR11, UR4, UPT ;  /* 0x000000040b00728c */ /* 0x001fe2000bf06270 */
        /* <DEDUP_REMOVED lines=27> */
[----:B------:R-:W-:Y:S05]  /*0350*/  BRA.U UP0, `(.L_x_1011) ;  /* 0x0000005900f87547 */ /* 0x000fea000b800000 */
[----:B------:R-:W1:Y:S01]  /*0360*/  S2R R45, SR_TID.X ;  /* 0x00000000002d7919 */ /* 0x000e620000002100 */
[----:B------:R-:W1:Y:S08]  /*0370*/  LDC.64 R4, c[0x0][0x3d8] ;  /* 0x0000f600ff047b82 */ /* 0x000e700000000a00 */
[----:B------:R-:W2:Y:S01]  /*0380*/  LDC.64 R2, c[0x0][0x3d0] ;  /* 0x0000f400ff027b82 */ /* 0x000ea20000000a00 */
[----:B------:R-:W-:Y:S01]  /*0390*/  HFMA2 R0, -RZ, RZ, 0, 0 ;  /* 0x00000000ff007431 */ /* 0x000fe200000001ff */
        /* <DEDUP_REMOVED lines=21> */
[C---:B-1----:R-:W-:Y:S01]  /*04f0*/  IMAD.WIDE.U32 R4, R45.reuse, 0x10, R4 ;  /* 0x000000102d047825 */ /* 0x042fe200078e0004 */
[----:B------:R-:W-:Y:S02]  /*0500*/  CS2R R134, SRZ ;  /* 0x0000000000867805 */ /* 0x000fe4000001ff00 */
[----:B------:R-:W-:Y:S02]  /*0510*/  CS2R R138, SRZ ;  /* 0x00000000008a7805 */ /* 0x000fe4000001ff00 */
[----:B------:R-:W-:Y:S01]  /*0520*/  CS2R R142, SRZ ;  /* 0x00000000008e7805 */ /* 0x000fe2000001ff00 */
[----:B--2---:R-:W-:Y:S01]  /*0530*/  IMAD.WIDE.U32 R2, R45, 0x10, R2 ;  /* 0x000000102d027825 */ /* 0x004fe200078e0002 */
[----:B0-----:R-:W2:Y:S01]  /*0540*/  LDG.E.128 R192, desc[UR12][R4.64] ;  /* 0x0000000c04c07981 */ /* 0x001ea2000c1e1d00 */
[----:B------:R-:W-:-:S02]  /*0550*/  CS2R R146, SRZ ;  /* 0x0000000000927805 */ /* 0x000fc4000001ff00 */
[----:B------:R-:W-:Y:S02]  /*0560*/  CS2R R150, SRZ ;  /* 0x0000000000967805 */ /* 0x000fe4000001ff00 */
[----:B------:R-:W-:Y:S01]  /*0570*/  CS2R R154, SRZ ;  /* 0x00000000009a7805 */ /* 0x000fe2000001ff00 */
[----:B------:R-:W3:Y:S01]  /*0580*/  LDG.E.128 R188, desc[UR12][R2.64+0x800] ;  /* 0x0008000c02bc7981 */ /* 0x000ee2000c1e1d00 */
[----:B------:R-:W-:Y:S02]  /*0590*/  CS2R R158, SRZ ;  /* 0x00000000009e7805 */ /* 0x000fe4000001ff00 */
[----:B------:R-:W-:Y:S02]  /*05a0*/  CS2R R162, SRZ ;  /* 0x0000000000a27805 */ /* 0x000fe4000001ff00 */
[----:B------:R-:W-:Y:S01]  /*05b0*/  CS2R R166, SRZ ;  /* 0x0000000000a67805 */ /* 0x000fe2000001ff00 */
[----:B------:R-:W4:Y:S01]  /*05c0*/  LDG.E.128 R184, desc[UR12][R4.64+0x800] ;  /* 0x0008000c04b87981 */ /* 0x000f22000c1e1d00 */
[----:B------:R-:W-:-:S02]  /*05d0*/  CS2R R170, SRZ ;  /* 0x0000000000aa7805 */ /* 0x000fc4000001ff00 */
[----:B------:R-:W-:Y:S02]  /*05e0*/  CS2R R174, SRZ ;  /* 0x0000000000ae7805 */ /* 0x000fe4000001ff00 */
[----:B------:R-:W-:Y:S01]  /*05f0*/  CS2R R26, SRZ ;  /* 0x00000000001a7805 */ /* 0x000fe2000001ff00 */
[----:B------:R-:W5:Y:S01]  /*0600*/  LDG.E.128 R180, desc[UR12][R2.64+0x1000] ;  /* 0x0010000c02b47981 */ /* 0x000f62000c1e1d00 */
[----:B------:R-:W-:Y:S02]  /*0610*/  CS2R R28, SRZ ;  /* 0x00000000001c7805 */ /* 0x000fe4000001ff00 */
[----:B------:R-:W-:Y:S02]  /*0620*/  CS2R R30, SRZ ;  /* 0x00000000001e7805 */ /* 0x000fe4000001ff00 */
[----:B------:R-:W-:Y:S01]  /*0630*/  CS2R R32, SRZ ;  /* 0x0000000000207805 */ /* 0x000fe2000001ff00 */
[----:B------:R0:W5:Y:S01]  /*0640*/  LDG.E.128 R176, desc[UR12][R4.64+0x1000] ;  /* 0x0010000c04b07981 */ /* 0x000162000c1e1d00 */
[----:B------:R-:W-:-:S02]  /*0650*/  CS2R R34, SRZ ;  /* 0x0000000000227805 */ /* 0x000fc4000001ff00 */
[----:B------:R-:W-:Y:S02]  /*0660*/  CS2R R36, SRZ ;  /* 0x0000000000247805 */ /* 0x000fe4000001ff00 */
[----:B------:R-:W-:Y:S01]  /*0670*/  CS2R R38, SRZ ;  /* 0x0000000000267805 */ /* 0x000fe2000001ff00 */
[----:B------:R1:W5:Y:S01]  /*0680*/  LDG.E.128 R8, desc[UR12][R2.64] ;  /* 0x0000000c02087981 */ /* 0x000362000c1e1d00 */
[----:B------:R-:W-:Y:S02]  /*0690*/  CS2R R40, SRZ ;  /* 0x0000000000287805 */ /* 0x000fe4000001ff00 */
[----:B------:R-:W-:Y:S02]  /*06a0*/  CS2R R42, SRZ ;  /* 0x00000000002a7805 */ /* 0x000fe4000001ff00 */
[----:B------:R-:W-:Y:S02]  /*06b0*/  CS2R R124, SRZ ;  /* 0x00000000007c7805 */ /* 0x000fe4000001ff00 */
[----:B------:R-:W-:-:S02]  /*06c0*/  CS2R R126, SRZ ;  /* 0x00000000007e7805 */ /* 0x000fc4000001ff00 */
[----:B------:R-:W-:Y:S02]  /*06d0*/  LOP3.LUT R228, R45, 0x1f, RZ, 0xc0, !PT ;  /* 0x0000001f2de47812 */ /* 0x000fe400078ec0ff */
[----:B0-----:R-:W-:Y:S01]  /*06e0*/  CS2R R4, SRZ ;  /* 0x0000000000047805 */ /* 0x001fe2000001ff00 */
[----:B------:R-:W-:Y:S01]  /*06f0*/  UPLOP3.LUT UP1, UPT, UPT, UPT, UPT, 0x40, 0x4 ;  /* 0x000000000004789c */ /* 0x000fe20003f2e870 */
[----:B------:R-:W0:Y:S01]  /*0700*/  LDCU UR15, c[0x0][0x388] ;  /* 0x00007100ff0f77ac */ /* 0x000e220008000800 */
[----:B-1----:R-:W-:Y:S01]  /*0710*/  CS2R R2, SRZ ;  /* 0x0000000000027805 */ /* 0x002fe2000001ff00 */
[----:B------:R-:W1:Y:S01]  /*0720*/  LDCU.U8 UR14, c[0x0][0x410] ;  /* 0x00008200ff0e77ac */ /* 0x000e620008000000 */
[----:B------:R-:W0:Y:S01]  /*0730*/  LDCU UR18, c[0x0][0x400] ;  /* 0x00008000ff1277ac */ /* 0x000e220008000800 */
[----:B------:R-:W0:Y:S01]  /*0740*/  LDCU.64 UR6, c[0x0][0x470] ;  /* 0x00008e00ff0677ac */ /* 0x000e220008000a00 */
[----:B------:R-:W0:Y:S01]  /*0750*/  LDCU.64 UR8, c[0x0][0x478] ;  /* 0x00008f00ff0877ac */ /* 0x000e220008000a00 */
[----:B------:R-:W0:Y:S01]  /*0760*/  LDCU.64 UR16, c[0x0][0x438] ;  /* 0x00008700ff1077ac */ /* 0x000e220008000a00 */
[----:B--2---:R-:W-:-:S02]  /*0770*/  PRMT R204, R192, 0x7632, R204 ;  /* 0x00007632c0cc7816 */ /* 0x004fc400000000cc */
[----:B------:R-:W-:Y:S02]  /*0780*/  SHF.L.U32 R226, R192, 0x10, RZ ;  /* 0x00000010c0e27819 */ /* 0x000fe400000006ff */
[C---:B---3--:R-:W-:Y:S02]  /*0790*/  PRMT R210, R190.reuse, 0x7632, R210 ;  /* 0x00007632bed27816 */ /* 0x048fe400000000d2 */
[----:B------:R-:W-:Y:S02]  /*07a0*/  SHF.L.U32 R192, R190, 0x10, RZ ;  /* 0x00000010bec07819 */ /* 0x000fe400000006ff */
[C---:B----4-:R-:W-:Y:S02]  /*07b0*/  PRMT R212, R184.reuse, 0x7632, R212 ;  /* 0x00007632b8d47816 */ /* 0x050fe400000000d4 */
[----:B------:R-:W-:Y:S02]  /*07c0*/  SHF.L.U32 R190, R184, 0x10, RZ ;  /* 0x00000010b8be7819 */ /* 0x000fe400000006ff */
[----:B-----5:R-:W-:-:S02]  /*07d0*/  PRMT R218, R182, 0x7632, R218 ;  /* 0x00007632b6da7816 */ /* 0x020fc400000000da */
[----:B------:R-:W-:Y:S02]  /*07e0*/  SHF.L.U32 R184, R182, 0x10, RZ ;  /* 0x00000010b6b87819 */ /* 0x000fe400000006ff */
[C---:B------:R-:W-:Y:S02]  /*07f0*/  PRMT R205, R193.reuse, 0x7632, R205 ;  /* 0x00007632c1cd7816 */ /* 0x040fe400000000cd */
[----:B------:R-:W-:Y:S02]  /*0800*/  SHF.L.U32 R197, R193, 0x10, RZ ;  /* 0x00000010c1c57819 */ /* 0x000fe400000006ff */
[C---:B------:R-:W-:Y:S02]  /*0810*/  PRMT R206, R194.reuse, 0x7632, R206 ;  /* 0x00007632c2ce7816 */ /* 0x040fe400000000ce */
[----:B------:R-:W-:Y:S02]  /*0820*/  SHF.L.U32 R196, R194, 0x10, RZ ;  /* 0x00000010c2c47819 */ /* 0x000fe400000006ff */
[----:B------:R-:W-:-:S02]  /*0830*/  PRMT R220, R176, 0x7632, R220 ;  /* 0x00007632b0dc7816 */ /* 0x000fc400000000dc */
[----:B------:R-:W-:Y:S02]  /*0840*/  SHF.L.U32 R182, R176, 0x10, RZ ;  /* 0x00000010b0b67819 */ /* 0x000fe400000006ff */
[----:B------:R-:W-:Y:S02]  /*0850*/  PRMT R225, R8, 0x7632, R225 ;  /* 0x0000763208e17816 */ /* 0x000fe400000000e1 */
[----:B------:R-:W-:Y:S02]  /*0860*/  PRMT R201, R9, 0x7632, R201 ;  /* 0x0000763209c97816 */ /* 0x000fe400000000c9 */
[----:B------:R-:W-:Y:S02]  /*0870*/  PRMT R202, R10, 0x7632, R202 ;  /* 0x000076320aca7816 */ /* 0x000fe400000000ca */
[----:B------:R-:W-:Y:S02]  /*0880*/  PRMT R203, R11, 0x7632, R203 ;  /* 0x000076320bcb7816 */ /* 0x000fe400000000cb */
[----:B------:R-:W-:-:S02]  /*0890*/  PRMT R207, R195, 0x7632, R207 ;  /* 0x00007632c3cf7816 */ /* 0x000fc400000000cf */
[C---:B------:R-:W-:Y:S02]  /*08a0*/  PRMT R208, R188.reuse, 0x7632, R208 ;  /* 0x00007632bcd07816 */ /* 0x040fe400000000d0 */
[----:B------:R-:W-:Y:S02]  /*08b0*/  SHF.L.U32 R194, R188, 0x10, RZ ;  /* 0x00000010bcc27819 */ /* 0x000fe400000006ff */
[C---:B------:R-:W-:Y:S02]  /*08c0*/  PRMT R209, R189.reuse, 0x7632, R209 ;  /* 0x00007632bdd17816 */ /* 0x040fe400000000d1 */
[----:B------:R-:W-:Y:S02]  /*08d0*/  SHF.L.U32 R193, R189, 0x10, RZ ;  /* 0x00000010bdc17819 */ /* 0x000fe400000006ff */
        /* <DEDUP_REMOVED lines=10> */
[----:B------:R-:W-:Y:S02]  /*0980*/  LOP3.LUT R176, R45, 0x60, RZ, 0xc0, !PT ;  /* 0x000000602db07812 */ /* 0x000fe400078ec0ff */
[----:B------:R-:W-:Y:S02]  /*0990*/  SHF.L.U32 R189, R185, 0x10, RZ ;  /* 0x00000010b9bd7819 */ /* 0x000fe400000006ff */
[----:B------:R-:W-:Y:S02]  /*09a0*/  SHF.L.U32 R188, R186, 0x10, RZ ;  /* 0x00000010babc7819 */ /* 0x000fe400000006ff */
[----:B------:R-:W-:-:S02]  /*09b0*/  SHF.L.U32 R186, R180, 0x10, RZ ;  /* 0x00000010b4ba7819 */ /* 0x000fc400000006ff */
[----:B------:R-:W-:Y:S02]  /*09c0*/  SHF.L.U32 R185, R181, 0x10, RZ ;  /* 0x00000010b5b97819 */ /* 0x000fe400000006ff */
[----:B------:R-:W-:Y:S02]  /*09d0*/  SHF.L.U32 R227, R8, 0x10, RZ ;  /* 0x0000001008e37819 */ /* 0x000fe400000006ff */
[----:B------:R-:W-:Y:S02]  /*09e0*/  SHF.L.U32 R200, R9, 0x10, RZ ;  /* 0x0000001009c87819 */ /* 0x000fe400000006ff */
[----:B------:R-:W-:Y:S02]  /*09f0*/  CS2R R8, SRZ ;  /* 0x0000000000087805 */ /* 0x000fe4000001ff00 */
[----:B------:R-:W-:Y:S02]  /*0a00*/  SHF.L.U32 R199, R10, 0x10, RZ ;  /* 0x000000100ac77819 */ /* 0x000fe400000006ff */
[----:B------:R-:W-:-:S02]  /*0a10*/  SHF.L.U32 R198, R11, 0x10, RZ ;  /* 0x000000100bc67819 */ /* 0x000fc400000006ff */
[----:B------:R-:W-:Y:S02]  /*0a20*/  CS2R R10, SRZ ;  /* 0x00000000000a7805 */ /* 0x000fe4000001ff00 */
[----:B------:R-:W-:Y:S02]  /*0a30*/  SHF.L.U32 R181, R177, 0x10, RZ ;  /* 0x00000010b1b57819 */ /* 0x000fe400000006ff */
[----:B------:R-:W-:Y:S02]  /*0a40*/  SHF.L.U32 R180, R178, 0x10, RZ ;  /* 0x00000010b2b47819 */ /* 0x000fe400000006ff */
[----:B------:R-:W-:Y:S02]  /*0a50*/  SHF.L.U32 R195, R195, 0x10, RZ ;  /* 0x00000010c3c37819 */ /* 0x000fe400000006ff */
[----:B------:R-:W-:Y:S02]  /*0a60*/  SHF.L.U32 R191, R191, 0x10, RZ ;  /* 0x00000010bfbf7819 */ /* 0x000fe400000006ff */
[----:B------:R-:W-:-:S02]  /*0a70*/  SHF.L.U32 R187, R187, 0x10, RZ ;  /* 0x00000010bbbb7819 */ /* 0x000fc400000006ff */
[----:B------:R-:W-:Y:S02]  /*0a80*/  SHF.L.U32 R183, R183, 0x10, RZ ;  /* 0x00000010b7b77819 */ /* 0x000fe400000006ff */
[----:B------:R-:W-:Y:S02]  /*0a90*/  SHF.L.U32 R179, R179, 0x10, RZ ;  /* 0x00000010b3b37819 */ /* 0x000fe400000006ff */
[----:B------:R-:W-:Y:S02]  /*0aa0*/  MOV R178, RZ ;  /* 0x000000ff00b27202 */ /* 0x000fe40000000f00 */
[----:B------:R-:W-:Y:S02]  /*0ab0*/  MOV R177, UR11 ;  /* 0x0000000b00b17c02 */ /* 0x000fe40008000f00 */
[----:B------:R-:W-:Y:S02]  /*0ac0*/  LOP3.LUT R176, R176, 0x1f, R45, 0xf8, !PT ;  /* 0x0000001fb0b07812 */ /* 0x000fe400078ef82d */
        /* <DEDUP_REMOVED lines=24> */
.L_x_1038:
        /* <DEDUP_REMOVED lines=8> */
[----:B0-----:R-:W-:-:S06]  /*0cd0*/  IMAD.WIDE R240, R177, 0x4, R240 ;  /* 0x00000004b1f07825 */ /* 0x001fcc00078e02f0 */
[----:B------:R-:W4:Y:S01]  /*0ce0*/  LDG.E R240, desc[UR12][R240.64] ;  /* 0x0000000cf0f07981 */ /* 0x000f22000c1e1900 */
[----:B------:R-:W0:Y:S01]  /*0cf0*/  LDC.64 R58, c[0x0][0x3c8] ;  /* 0x0000f200ff3a7b82 */ /* 0x000e220000000a00 */
[----:B-1----:R-:W-:-:S06]  /*0d00*/  IMAD.WIDE.U32 R44, R230, 0x10, R100 ;  /* 0x00000010e62c7825 */ /* 0x002fcc00078e0064 */
[----:B------:R-:W4:Y:S01]  /*0d10*/  LDG.E.128 R44, desc[UR12][R44.64] ;  /* 0x0000000c2c2c7981 */ /* 0x000f22000c1e1d00 */
[----:B--2---:R-:W-:-:S05]  /*0d20*/  IMAD.WIDE.U32 R56, R230, 0x20, R242 ;  /* 0x00000020e6387825 */ /* 0x004fca00078e00f2 */
[----:B------:R-:W2:Y:S01]  /*0d30*/  LDG.E.128 R120, desc[UR12][R56.64] ;  /* 0x0000000c38787981 */ /* 0x000ea2000c1e1d00 */
[----:B---3--:R-:W-:-:S03]  /*0d40*/  IMAD.WIDE.U32 R48, R230, 0x10, R64 ;  /* 0x00000010e6307825 */ /* 0x008fc600078e0040 */
[----:B------:R-:W3:Y:S04]  /*0d50*/  LDG.E.128 R116, desc[UR12][R56.64+0x10] ;  /* 0x0000100c38747981 */ /* 0x000ee8000c1e1d00 */
[----:B------:R-:W3:Y:S01]  /*0d60*/  LDG.E.128 R48, desc[UR12][R48.64] ;  /* 0x0000000c30307981 */ /* 0x000ee2000c1e1d00 */
[----:B0-----:R-:W-:-:S05]  /*0d70*/  IMAD.WIDE R58, R177, 0x4, R58 ;  /* 0x00000004b13a7825 */ /* 0x001fca00078e023a */
[----:B------:R-:W3:Y:S01]  /*0d80*/  LDG.E R231, desc[UR12][R58.64] ;  /* 0x0000000c3ae77981 */ /* 0x000ee2000c1e1900 */
[----:B------:R-:W-:-:S05]  /*0d90*/  IADD3 R229, PT, PT, R230, 0x80, RZ ;  /* 0x00000080e6e57810 */ /* 0x000fca0007ffe0ff */
[----:B------:R-:W-:-:S04]  /*0da0*/  IMAD.WIDE.U32 R66, R229, 0x20, R242 ;  /* 0x00000020e5427825 */ /* 0x000fc800078e00f2 */
[C---:B------:R-:W-:Y:S01]  /*0db0*/  IMAD.WIDE.U32 R92, R229.reuse, 0x10, R100 ;  /* 0x00000010e55c7825 */ /* 0x040fe200078e0064 */
[----:B------:R-:W3:Y:S03]  /*0dc0*/  LDG.E.128 R60, desc[UR12][R66.64] ;  /* 0x0000000c423c7981 */ /* 0x000ee6000c1e1d00 */
[----:B------:R-:W-:Y:S01]  /*0dd0*/  IMAD.WIDE.U32 R52, R229, 0x10, R64 ;  /* 0x00000010e5347825 */ /* 0x000fe200078e0040 */
[----:B------:R-:W3:Y:S04]  /*0de0*/  LDG.E.128 R96, desc[UR12][R66.64+0x10] ;  /* 0x0000100c42607981 */ /* 0x000ee8000c1e1d00 */
[----:B------:R-:W3:Y:S04]  /*0df0*/  LDG.E.128 R92, desc[UR12][R92.64] ;  /* 0x0000000c5c5c7981 */ /* 0x000ee8000c1e1d00 */
[----:B------:R-:W3:Y:S01]  /*0e00*/  LDG.E.128 R52, desc[UR12][R52.64] ;  /* 0x0000000c34347981 */ /* 0x000ee2000c1e1d00 */
[----:B------:R-:W-:-:S05]  /*0e10*/  IADD3 R224, PT, PT, R230, 0x100, RZ ;  /* 0x00000100e6e07810 */ /* 0x000fca0007ffe0ff */
[----:B------:R-:W-:-:S04]  /*0e20*/  IMAD.WIDE.U32 R242, R224, 0x20, R242 ;  /* 0x00000020e0f27825 */ /* 0x000fc800078e00f2 */
[C---:B------:R-:W-:Y:S01]  /*0e30*/  IMAD.WIDE.U32 R100, R224.reuse, 0x10, R100 ;  /* 0x00000010e0647825 */ /* 0x040fe200078e0064 */
[----:B------:R-:W3:Y:S03]  /*0e40*/  LDG.E.128 R56, desc[UR12][R242.64] ;  /* 0x0000000cf2387981 */ /* 0x000ee6000c1e1d00 */
[----:B------:R-:W-:Y:S02]  /*0e50*/  IMAD.WIDE.U32 R64, R224, 0x10, R64 ;  /* 0x00000010e0407825 */ /* 0x000fe400078e0040 */
[----:B------:R-:W3:Y:S04]  /*0e60*/  LDG.E.128 R100, desc[UR12][R100.64] ;  /* 0x0000000c64647981 */ /* 0x000ee8000c1e1d00 */
[----:B------:R-:W3:Y:S01]  /*0e70*/  LDG.E.128 R64, desc[UR12][R64.64] ;  /* 0x0000000c40407981 */ /* 0x000ee2000c1e1d00 */
[----:B------:R-:W-:-:S04]  /*0e80*/  ISETP.NE.U32.AND P1, PT, RZ, UR16, PT ;  /* 0x00000010ff007c0c */ /* 0x000fc8000bf25070 */
[----:B------:R-:W-:-:S13]  /*0e90*/  ISETP.NE.AND.EX P1, PT, RZ, UR17, PT, P1 ;  /* 0x00000011ff007c0c */ /* 0x000fda000bf25310 */
[----:B------:R-:W0:Y:S08]  /*0ea0*/  @P1 LDC.64 R232, c[0x0][0x438] ;  /* 0x00010e00ffe81b82 */ /* 0x000e300000000a00 */
[----:B------:R-:W1:Y:S01]  /*0eb0*/  @P1 LDC.64 R234, c[0x0][0x438] ;  /* 0x00010e00ffea1b82 */ /* 0x000e620000000a00 */
[----:B------:R-:W-:-:S07]  /*0ec0*/  ISETP.NE.AND P0, PT, RZ, UR14, PT ;  /* 0x0000000eff007c0c */ /* 0x000fce000bf05270 */
[----:B------:R-:W1:Y:S01]  /*0ed0*/  @P1 LDC.64 R236, c[0x0][0x438] ;  /* 0x00010e00ffec1b82 */ /* 0x000e620000000a00 */
[----:B0-----:R-:W-:-:S05]  /*0ee0*/  @P1 IMAD.WIDE.U32 R238, R224, 0x20, R232 ;  /* 0x00000020e0ee1825 */ /* 0x001fca00078e00e8 */
[----:B-----5:R-:W5:Y:S01]  /*0ef0*/  @P1 LDG.E.128 R84, desc[UR12][R238.64] ;  /* 0x0000000cee541981 */ /* 0x020f62000c1e1d00 */
[----:B-1----:R-:W-:-:S03]  /*0f00*/  @P1 IMAD.WIDE.U32 R234, R229, 0x20, R234 ;  /* 0x00000020e5ea1825 */ /* 0x002fc600078e00ea */
[----:B------:R-:W5:Y:S04]  /*0f10*/  @P1 LDG.E.128 R88, desc[UR12][R238.64+0x10] ;  /* 0x0000100cee581981 */ /* 0x000f68000c1e1d00 */
[----:B------:R-:W5:Y:S01]  /*0f20*/  @P1 LDG.E.128 R76, desc[UR12][R234.64] ;  /* 0x0000000cea4c1981 */ /* 0x000f62000c1e1d00 */
[----:B------:R-:W-:-:S03]  /*0f30*/  @P1 IMAD.WIDE.U32 R236, R230, 0x20, R236 ;  /* 0x00000020e6ec1825 */ /* 0x000fc600078e00ec */
[----:B------:R0:W5:Y:S04]  /*0f40*/  @P1 LDG.E.128 R80, desc[UR12][R234.64+0x10] ;  /* 0x0000100cea501981 */ /* 0x000168000c1e1d00 */
[----:B------:R-:W5:Y:S04]  /*0f50*/  @P1 LDG.E.128 R68, desc[UR12][R236.64] ;  /* 0x0000000cec441981 */ /* 0x000f68000c1e1d00 */
[----:B------:R1:W5:Y:S01]  /*0f60*/  @P1 LDG.E.128 R72, desc[UR12][R236.64+0x10] ;  /* 0x0000100cec481981 */ /* 0x000362000c1e1d00 */
[----:B----4-:R-:W-:Y:S02]  /*0f70*/  FSEL R240, R240, RZ, !P0 ;  /* 0x000000fff0f07208 */ /* 0x010fe40004000000 */
[----:B------:R-:W-:-:S03]  /*0f80*/  SHF.L.U32 R241, R44, 0x10, RZ ;  /* 0x000000102cf17819 */ /* 0x000fc600000006ff */
[C---:B--2---:R-:W-:Y:S01]  /*0f90*/  FADD.FTZ R120, -R240.reuse, R120 ;  /* 0x00000078f0787221 */ /* 0x044fe20000010100 */
[----:B------:R-:W-:Y:S01]  /*0fa0*/  FADD.FTZ R122, -R240, R122 ;  /* 0x0000007af07a7221 */ /* 0x000fe20000010100 */
[----:B---3--:R-:W-:Y:S02]  /*0fb0*/  SHF.L.U32 R232, R48, 0x10, RZ ;  /* 0x0000001030e87819 */ /* 0x008fe400000006ff */
[----:B------:R-:W-:Y:S01]  /*0fc0*/  FMUL.FTZ R233, R231, R120 ;  /* 0x00000078e7e97220 */ /* 0x000fe20000410000 */
[----:B------:R-:W-:Y:S02]  /*0fd0*/  FMUL.FTZ R120, R226, R241 ;  /* 0x000000f1e2787220 */ /* 0x000fe40000410000 */
[----:B------:R-:W-:Y:S01]  /*0fe0*/  FADD.FTZ R175, R232, R175 ;  /* 0x000000afe8af7221 */ /* 0x000fe20000010000 */
[-C--:B------:R-:W-:Y:S01]  /*0ff0*/  FFMA.FTZ R178, R233, R232.reuse, R178 ;  /* 0x000000e8e9b27223 */ /* 0x080fe200000100b2 */
[----:B------:R-:W-:Y:S01]  /*1000*/  FFMA.FTZ R232, R227, R232, R120 ;  /* 0x000000e8e3e87223 */ /* 0x000fe20000010078 */
[----:B------:R-:W-:Y:S01]  /*1010*/  SHF.L.U32 R120, R45, 0x10, RZ ;  /* 0x000000102d787819 */ /* 0x000fe200000006ff */
[----:B0-----:R-:W-:Y:S01]  /*1020*/  FMUL.FTZ R235, R231, R122 ;  /* 0x0000007ae7eb7220 */ /* 0x001fe20000410000 */
[----:B-1----:R-:W-:-:S02]  /*1030*/  SHF.L.U32 R237, R49, 0x10, RZ ;  /* 0x0000001031ed7819 */ /* 0x002fc400000006ff */
[----:B------:R-:W-:Y:S01]  /*1040*/  PRMT R44, R44, 0x7632, R44 ;  /* 0x000076322c2c7816 */ /* 0x000fe2000000002c */
[----:B------:R-:W-:Y:S01]  /*1050*/  FADD.FTZ R165, R120, R165 ;  /* 0x000000a578a57221 */ /* 0x000fe20000010000 */
[-C--:B------:R-:W-:Y:S01]  /*1060*/  FFMA.FTZ R166, R235, R120.reuse, R166 ;  /* 0x00000078eba67223 */ /* 0x080fe200000100a6 */
[----:B------:R-:W-:Y:S01]  /*1070*/  FMUL.FTZ R239, R197, R120 ;  /* 0x00000078c5ef7220 */ /* 0x000fe20000410000 */
[----:B------:R-:W-:Y:S01]  /*1080*/  FADD.FTZ R120, -R240, R121 ;  /* 0x00000079f0787221 */ /* 0x000fe20000010100 */
[----:B------:R-:W-:Y:S01]  /*1090*/  FADD.FTZ R167, R237, R167 ;  /* 0x000000a7eda77221 */ /* 0x000fe20000010000 */
[-C--:B------:R-:W-:Y:S01]  /*10a0*/  FFMA.FTZ R168, R235, R237.reuse, R168 ;  /* 0x000000edeba87223 */ /* 0x080fe200000100a8 */
[----:B------:R-:W-:Y:S01]  /*10b0*/  FFMA.FTZ R234, R200, R237, R239 ;  /* 0x000000edc8ea7223 */ /* 0x000fe200000100ef */
[----:B------:R-:W-:Y:S01]  /*10c0*/  SHF.L.U32 R44, R44, 0x10, RZ ;  /* 0x000000102c2c7819 */ /* 0x000fe200000006ff */
[----:B------:R-:W-:-:S04]  /*10d0*/  FMUL.FTZ R237, R231, R120 ;  /* 0x00000078e7ed7220 */ /* 0x000fc80000410000 */
[-C--:B------:R-:W-:Y:S01]  /*10e0*/  FFMA.FTZ R170, R237, R44.reuse, R170 ;  /* 0x0000002cedaa7223 */ /* 0x080fe200000100aa */
[----:B------:R-:W-:Y:S01]  /*10f0*/  FADD.FTZ R169, R44, R169 ;  /* 0x000000a92ca97221 */ /* 0x000fe20000010000 */
[----:B------:R-:W-:Y:S01]  /*1100*/  FMUL.FTZ R236, R204, R44 ;  /* 0x0000002cccec7220 */ /* 0x000fe20000410000 */
[----:B------:R-:W-:Y:S02]  /*1110*/  FADD.FTZ R44, -R240, R123 ;  /* 0x0000007bf02c7221 */ /* 0x000fe40000010100 */
[----:B------:R0:W2:Y:S01]  /*1120*/  LDG.E.128 R120, desc[UR12][R242.64+0x10] ;  /* 0x0000100cf2787981 */ /* 0x0000a2000c1e1d00 */
[----:B------:R-:W-:Y:S02]  /*1130*/  PRMT R48, R48, 0x7632, R48 ;  /* 0x0000763230307816 */ /* 0x000fe40000000030 */
[----:B------:R-:W-:Y:S02]  /*1140*/  PRMT R45, R45, 0x7632, R45 ;  /* 0x000076322d2d7816 */ /* 0x000fe4000000002d */
[----:B------:R-:W-:Y:S01]  /*1150*/  SHF.L.U32 R48, R48, 0x10, RZ ;  /* 0x0000001030307819 */ /* 0x000fe200000006ff */
[----:B------:R-:W-:-:S04]  /*1160*/  FADD.FTZ R116, -R240, R116 ;  /* 0x00000074f0747221 */ /* 0x000fc80000010100 */
[-C--:B------:R-:W-:Y:S01]  /*1170*/  FFMA.FTZ R172, R237, R48.reuse, R172 ;  /* 0x00000030edac7223 */ /* 0x080fe200000100ac */
[----:B------:R-:W-:Y:S01]  /*1180*/  FADD.FTZ R171, R48, R171 ;  /* 0x000000ab30ab7221 */ /* 0x000fe20000010000 */
[----:B------:R-:W-:Y:S01]  /*1190*/  FFMA.FTZ R236, R225, R48, R236 ;  /* 0x00000030e1ec7223 */ /* 0x000fe200000100ec */
[----:B------:R-:W-:Y:S02]  /*11a0*/  SHF.L.U32 R48, R45, 0x10, RZ ;  /* 0x000000102d307819 */ /* 0x000fe400000006ff */
[----:B------:R-:W-:Y:S01]  /*11b0*/  SHF.L.U32 R45, R46, 0x10, RZ ;  /* 0x000000102e2d7819 */ /* 0x000fe200000006ff */
[----:B------:R-:W-:Y:S01]  /*11c0*/  FADD.FTZ R173, R241, R173 ;  /* 0x000000adf1ad7221 */ /* 0x000fe20000010000 */
[----:B------:R-:W-:Y:S01]  /*11d0*/  FFMA.FTZ R174, R233, R241, R174 ;  /* 0x000000f1e9ae7223 */ /* 0x000fe200000100ae */
[C---:B------:R-:W-:Y:S01]  /*11e0*/  FMUL.FTZ R239, R231.reuse, R44 ;  /* 0x0000002ce7ef7220 */ /* 0x040fe20000410000 */
[----:B------:R-:W-:Y:S01]  /*11f0*/  SHF.L.U32 R44, R50, 0x10, RZ ;  /* 0x00000010322c7819 */ /* 0x000fe200000006ff */
[----:B------:R-:W-:Y:S01]  /*1200*/  FMUL.FTZ R241, R231, R116 ;  /* 0x00000074e7f17220 */ /* 0x000fe20000410000 */
[----:B------:R-:W-:Y:S01]  /*1210*/  FMUL.FTZ R116, R196, R45 ;  /* 0x0000002dc4747220 */ /* 0x000fe20000410000 */
[----:B------:R-:W-:-:S02]  /*1220*/  PRMT R46, R46, 0x7632, R46 ;  /* 0x000076322e2e7816 */ /* 0x000fc4000000002e */
[----:B------:R-:W-:Y:S01]  /*1230*/  FADD.FTZ R159, R44, R159 ;  /* 0x0000009f2c9f7221 */ /* 0x000fe20000010000 */
[-C--:B------:R-:W-:Y:S01]  /*1240*/  FFMA.FTZ R160, R241, R44.reuse, R160 ;  /* 0x0000002cf1a07223 */ /* 0x080fe200000100a0 */
[----:B------:R-:W-:Y:S01]  /*1250*/  FFMA.FTZ R116, R199, R44, R116 ;  /* 0x0000002cc7747223 */ /* 0x000fe20000010074 */
[----:B------:R-:W-:Y:S01]  /*1260*/  FADD.FTZ R44, -R240, R117 ;  /* 0x00000075f02c7221 */ /* 0x000fe20000010100 */
[----:B------:R-:W-:Y:S01]  /*1270*/  FADD.FTZ R157, R45, R157 ;  /* 0x0000009d2d9d7221 */ /* 0x000fe20000010000 */
[----:B------:R-:W-:Y:S01]  /*1280*/  FFMA.FTZ R158, R241, R45, R158 ;  /* 0x0000002df19e7223 */ /* 0x000fe2000001009e */
[----:B------:R-:W-:Y:S01]  /*1290*/  SHF.L.U32 R45, R46, 0x10, RZ ;  /* 0x000000102e2d7819 */ /* 0x000fe200000006ff */
[----:B0-----:R-:W-:Y:S01]  /*12a0*/  FMUL.FTZ R243, R231, R44 ;  /* 0x0000002ce7f37220 */ /* 0x001fe20000410000 */
[----:B------:R-:W-:Y:S01]  /*12b0*/  PRMT R49, R49, 0x7632, R49 ;  /* 0x0000763231317816 */ /* 0x000fe20000000031 */
[----:B------:R-:W-:Y:S02]  /*12c0*/  FMUL.FTZ R238, R205, R48 ;  /* 0x00000030cdee7220 */ /* 0x000fe40000410000 */
[-C--:B------:R-:W-:Y:S01]  /*12d0*/  FMUL.FTZ R117, R206, R45.reuse ;  /* 0x0000002dce757220 */ /* 0x080fe20000410000 */
[----:B------:R-:W-:Y:S01]  /*12e0*/  SHF.L.U32 R49, R49, 0x10, RZ ;  /* 0x0000001031317819 */ /* 0x000fe200000006ff */
[----:B------:R-:W-:Y:S01]  /*12f0*/  FADD.FTZ R153, R45, R153 ;  /* 0x000000992d997221 */ /* 0x000fe20000010000 */
        /* <DEDUP_REMOVED lines=9> */
[----:B------:R-:W-:-:S02]  /*1390*/  PRMT R47, R47, 0x7632, R47 ;  /* 0x000076322f2f7816 */ /* 0x000fc4000000002f */
[----:B------:R-:W-:Y:S01]  /*13a0*/  FADD.FTZ R151, R44, R151 ;  /* 0x000000972c977221 */ /* 0x000fe20000010000 */
[-C--:B------:R-:W-:Y:S01]  /*13b0*/  FFMA.FTZ R152, R245, R44.reuse, R152 ;  /* 0x0000002cf5987223 */ /* 0x080fe20000010098 */
[----:B------:R-:W-:Y:S01]  /*13c0*/  FFMA.FTZ R118, R198, R44, R49 ;  /* 0x0000002cc6767223 */ /* 0x000fe20000010031 */
[----:B------:R-:W-:Y:S01]  /*13d0*/  PRMT R51, R51, 0x7632, R51 ;  /* 0x0000763233337816 */ /* 0x000fe20000000033 */
[C---:B------:R-:W-:Y:S01]  /*13e0*/  FADD.FTZ R44, -R240.reuse, R119 ;  /* 0x00000077f02c7221 */ /* 0x040fe20000010100 */
[----:B------:R-:W-:Y:S02]  /*13f0*/  SHF.L.U32 R47, R47, 0x10, RZ ;  /* 0x000000102f2f7819 */ /* 0x000fe400000006ff */
[----:B------:R-:W-:Y:S01]  /*1400*/  SHF.L.U32 R242, R51, 0x10, RZ ;  /* 0x0000001033f27819 */ /* 0x000fe200000006ff */
[----:B------:R-:W-:Y:S02]  /*1410*/  FMUL.FTZ R249, R231, R44 ;  /* 0x0000002ce7f97220 */ /* 0x000fe40000410000 */
[-C--:B------:R-:W-:Y:S01]  /*1420*/  FMUL.FTZ R44, R207, R47.reuse ;  /* 0x0000002fcf2c7220 */ /* 0x080fe20000410000 */
[----:B------:R-:W-:Y:S01]  /*1430*/  FADD.FTZ R60, -R240, R60 ;  /* 0x0000003cf03c7221 */ /* 0x000fe20000010100 */
[----:B------:R-:W-:Y:S01]  /*1440*/  FADD.FTZ R147, R242, R147 ;  /* 0x00000093f2937221 */ /* 0x000fe20000010000 */
[-C--:B------:R-:W-:Y:S01]  /*1450*/  FFMA.FTZ R148, R249, R242.reuse, R148 ;  /* 0x000000f2f9947223 */ /* 0x080fe20000010094 */
[----:B------:R-:W-:Y:S01]  /*1460*/  FFMA.FTZ R242, R203, R242, R44 ;  /* 0x000000f2cbf27223 */ /* 0x000fe2000001002c */
[----:B------:R-:W-:Y:S01]  /*1470*/  SHF.L.U32 R44, R92, 0x10, RZ ;  /* 0x000000105c2c7819 */ /* 0x000fe200000006ff */
[----:B------:R-:W-:Y:S01]  /*1480*/  FMUL.FTZ R119, R231, R60 ;  /* 0x0000003ce7777220 */ /* 0x000fe20000410000 */
[----:B------:R-:W-:Y:S01]  /*1490*/  FADD.FTZ R62, -R240, R62 ;  /* 0x0000003ef03e7221 */ /* 0x000fe20000010100 */
[----:B------:R-:W-:Y:S01]  /*14a0*/  FADD.FTZ R145, R47, R145 ;  /* 0x000000912f917221 */ /* 0x000fe20000010000 */
[----:B------:R-:W-:Y:S01]  /*14b0*/  FFMA.FTZ R146, R249, R47, R146 ;  /* 0x0000002ff9927223 */ /* 0x000fe20000010092 */
[----:B------:R-:W-:Y:S01]  /*14c0*/  FADD.FTZ R141, R44, R141 ;  /* 0x0000008d2c8d7221 */ /* 0x000fe20000010000 */
[-C--:B------:R-:W-:Y:S01]  /*14d0*/  FFMA.FTZ R142, R119, R44.reuse, R142 ;  /* 0x0000002c778e7223 */ /* 0x080fe2000001008e */
[----:B------:R-:W-:Y:S01]  /*14e0*/  FMUL.FTZ R47, R190, R44 ;  /* 0x0000002cbe2f7220 */ /* 0x000fe20000410000 */
[----:B------:R-:W-:Y:S01]  /*14f0*/  SHF.L.U32 R44, R93, 0x10, RZ ;  /* 0x000000105d2c7819 */ /* 0x000fe200000006ff */
[----:B------:R-:W-:Y:S01]  /*1500*/  FMUL.FTZ R247, R231, R62 ;  /* 0x0000003ee7f77220 */ /* 0x000fe20000410000 */
[----:B------:R-:W-:-:S03]  /*1510*/  SHF.L.U32 R62, R53, 0x10, RZ ;  /* 0x00000010353e7819 */ /* 0x000fc600000006ff */
[----:B------:R-:W-:Y:S01]  /*1520*/  FADD.FTZ R133, R44, R133 ;  /* 0x000000852c857221 */ /* 0x000fe20000010000 */
[-C--:B------:R-:W-:Y:S01]  /*1530*/  FFMA.FTZ R134, R247, R44.reuse, R134 ;  /* 0x0000002cf7867223 */ /* 0x080fe20000010086 */
[----:B------:R-:W-:Y:S01]  /*1540*/  FMUL.FTZ R44, R189, R44 ;  /* 0x0000002cbd2c7220 */ /* 0x000fe20000410000 */
[----:B------:R-:W-:Y:S01]  /*1550*/  PRMT R92, R92, 0x7632, R92 ;  /* 0x000076325c5c7816 */ /* 0x000fe2000000005c */
[----:B------:R-:W-:Y:S01]  /*1560*/  FADD.FTZ R149, R45, R149 ;  /* 0x000000952d957221 */ /* 0x000fe20000010000 */
[----:B------:R-:W-:Y:S01]  /*1570*/  FFMA.FTZ R150, R245, R45, R150 ;  /* 0x0000002df5967223 */ /* 0x000fe20000010096 */
[----:B------:R-:W-:Y:S01]  /*1580*/  SHF.L.U32 R45, R52, 0x10, RZ ;  /* 0x00000010342d7819 */ /* 0x000fe200000006ff */
[----:B------:R-:W-:Y:S01]  /*1590*/  FADD.FTZ R135, R62, R135 ;  /* 0x000000873e877221 */ /* 0x000fe20000010000 */
[-C--:B------:R-:W-:Y:S01]  /*15a0*/  FFMA.FTZ R136, R247, R62.reuse, R136 ;  /* 0x0000003ef7887223 */ /* 0x080fe20000010088 */
        /* <DEDUP_REMOVED lines=8> */
[----:B------:R-:W-:Y:S01]  /*1630*/  FMUL.FTZ R251, R231, R44 ;  /* 0x0000002ce7fb7220 */ /* 0x000fe20000410000 */
[----:B------:R-:W-:Y:S01]  /*1640*/  FMUL.FTZ R45, R212, R92 ;  /* 0x0000005cd42d7220 */ /* 0x000fe20000410000 */
[----:B------:R-:W-:Y:S01]  /*1650*/  SHF.L.U32 R47, R94, 0x10, RZ ;  /* 0x000000105e2f7819 */ /* 0x000fe200000006ff */
[C---:B------:R-:W-:Y:S01]  /*1660*/  FADD.FTZ R96, -R240.reuse, R96 ;  /* 0x00000060f0607221 */ /* 0x040fe20000010100 */
[----:B------:R-:W-:Y:S01]  /*1670*/  PRMT R93, R93, 0x7632, R93 ;  /* 0x000076325d5d7816 */ /* 0x000fe2000000005d */
[-C--:B------:R-:W-:Y:S01]  /*1680*/  FFMA.FTZ R140, R251, R61.reuse, R140 ;  /* 0x0000003dfb8c7223 */ /* 0x080fe2000001008c */
[----:B------:R-:W-:Y:S01]  /*1690*/  FADD.FTZ R139, R61, R139 ;  /* 0x0000008b3d8b7221 */ /* 0x000fe20000010000 */
[----:B------:R-:W-:Y:S01]  /*16a0*/  FADD.FTZ R44, -R240, R63 ;  /* 0x0000003ff02c7221 */ /* 0x000fe20000010100 */
[----:B------:R-:W-:Y:S01]  /*16b0*/  FFMA.FTZ R61, R208, R61, R45 ;  /* 0x0000003dd03d7223 */ /* 0x000fe2000001002d */
[----:B------:R-:W-:Y:S01]  /*16c0*/  SHF.L.U32 R45, R54, 0x10, RZ ;  /* 0x00000010362d7819 */ /* 0x000fe200000006ff */
[----:B------:R-:W-:Y:S01]  /*16d0*/  FMUL.FTZ R96, R231, R96 ;  /* 0x00000060e7607220 */ /* 0x000fe20000410000 */
[----:B------:R-:W-:Y:S01]  /*16e0*/  SHF.L.U32 R46, R93, 0x10, RZ ;  /* 0x000000105d2e7819 */ /* 0x000fe200000006ff */
[----:B------:R-:W-:Y:S01]  /*16f0*/  FMUL.FTZ R49, R188, R47 ;  /* 0x0000002fbc317220 */ /* 0x000fe20000410000 */
[----:B------:R-:W-:Y:S01]  /*1700*/  FMUL.FTZ R93, R231, R44 ;  /* 0x0000002ce75d7220 */ /* 0x000fe20000410000 */
[----:B------:R-:W-:Y:S01]  /*1710*/  PRMT R94, R94, 0x7632, R94 ;  /* 0x000076325e5e7816 */ /* 0x000fe2000000005e */
[----:B------:R-:W-:Y:S01]  /*1720*/  FADD.FTZ R44, -R240, R97 ;  /* 0x00000061f02c7221 */ /* 0x000fe20000010100 */
[----:B------:R-:W-:Y:S01]  /*1730*/  FFMA.FTZ R138, R251, R92, R138 ;  /* 0x0000005cfb8a7223 */ /* 0x000fe2000001008a */
[----:B------:R-:W-:Y:S01]  /*1740*/  FADD.FTZ R137, R92, R137 ;  /* 0x000000895c897221 */ /* 0x000fe20000010000 */
[----:B------:R-:W-:Y:S01]  /*1750*/  FADD.FTZ R36, R45, R36 ;  /* 0x000000242d247221 */ /* 0x000fe20000010000 */
[-C--:B------:R-:W-:Y:S01]  /*1760*/  FFMA.FTZ R128, R96, R45.reuse, R128 ;  /* 0x0000002d60807223 */ /* 0x080fe20000010080 */
[----:B------:R-:W-:Y:S01]  /*1770*/  FFMA.FTZ R92, R192, R45, R49 ;  /* 0x0000002dc05c7223 */ /* 0x000fe20000010031 */
[----:B------:R-:W-:Y:S01]  /*1780*/  SHF.L.U32 R45, R94, 0x10, RZ ;  /* 0x000000105e2d7819 */ /* 0x000fe200000006ff */
[----:B------:R-:W-:Y:S01]  /*1790*/  FMUL.FTZ R94, R231, R44 ;  /* 0x0000002ce75e7220 */ /* 0x000fe20000410000 */
[----:B------:R-:W-:Y:S01]  /*17a0*/  PRMT R53, R53, 0x7632, R53 ;  /* 0x0000763235357816 */ /* 0x000fe20000000035 */
[----:B------:R-:W-:Y:S01]  /*17b0*/  FADD.FTZ R0, R47, R0 ;  /* 0x000000002f007221 */ /* 0x000fe20000010000 */
[----:B------:R-:W-:Y:S01]  /*17c0*/  FFMA.FTZ R24, R96, R47, R24 ;  /* 0x0000002f60187223 */ /* 0x000fe20000010018 */
[-C--:B------:R-:W-:Y:S01]  /*17d0*/  FMUL.FTZ R47, R214, R45.reuse ;  /* 0x0000002dd62f7220 */ /* 0x080fe20000410000 */
[----:B------:R-:W-:Y:S01]  /*17e0*/  FADD.FTZ R2, R45, R2 ;  /* 0x000000022d027221 */ /* 0x000fe20000010000 */
[----:B------:R-:W-:Y:S01]  /*17f0*/  FFMA.FTZ R23, R94, R45, R23 ;  /* 0x0000002d5e177223 */ /* 0x000fe20000010017 */
[----:B------:R-:W-:Y:S01]  /*1800*/  SHF.L.U32 R53, R53, 0x10, RZ ;  /* 0x0000001035357819 */ /* 0x000fe200000006ff */
[-C--:B------:R-:W-:Y:S01]  /*1810*/  FFMA.FTZ R130, R93, R46.reuse, R130 ;  /* 0x0000002e5d827223 */ /* 0x080fe20000010082 */
[----:B------:R-:W-:Y:S01]  /*1820*/  FADD.FTZ R129, R46, R129 ;  /* 0x000000812e817221 */ /* 0x000fe20000010000 */
[C---:B------:R-:W-:Y:S01]  /*1830*/  FADD.FTZ R98, -R240.reuse, R98 ;  /* 0x00000062f0627221 */ /* 0x040fe20000010100 */
[----:B------:R-:W-:Y:S01]  /*1840*/  SHF.L.U32 R45, R95, 0x10, RZ ;  /* 0x000000105f2d7819 */ /* 0x000fe200000006ff */
[----:B------:R-:W-:Y:S01]  /*1850*/  FMUL.FTZ R46, R213, R46 ;  /* 0x0000002ed52e7220 */ /* 0x000fe20000410000 */
[----:B------:R-:W-:Y:S01]  /*1860*/  PRMT R95, R95, 0x7632, R95 ;  /* 0x000076325f5f7816 */ /* 0x000fe2000000005f */
[----:B------:R-:W-:Y:S01]  /*1870*/  FMUL.FTZ R98, R231, R98 ;  /* 0x00000062e7627220 */ /* 0x000fe20000410000 */
[----:B------:R-:W-:Y:S01]  /*1880*/  SHF.L.U32 R97, R55, 0x10, RZ ;  /* 0x0000001037617819 */ /* 0x000fe200000006ff */
[----:B------:R-:W-:Y:S01]  /*1890*/  FFMA.FTZ R63, R209, R53, R46 ;  /* 0x00000035d13f7223 */ /* 0x000fe2000001002e */
[----:B------:R-:W-:Y:S01]  /*18a0*/  FMUL.FTZ R44, R187, R45 ;  /* 0x0000002dbb2c7220 */ /* 0x000fe20000410000 */
[----:B------:R-:W-:Y:S01]  /*18b0*/  PRMT R55, R55, 0x7632, R55 ;  /* 0x0000763237377816 */ /* 0x000fe20000000037 */
[----:B------:R-:W-:Y:S01]  /*18c0*/  FADD.FTZ R244, -R240, R99 ;  /* 0x00000063f0f47221 */ /* 0x000fe20000010100 */
[----:B------:R-:W-:Y:S01]  /*18d0*/  SHF.L.U32 R46, R95, 0x10, RZ ;  /* 0x000000105f2e7819 */ /* 0x000fe200000006ff */
[----:B------:R-:W-:Y:S01]  /*18e0*/  FADD.FTZ R34, R97, R34 ;  /* 0x0000002261227221 */ /* 0x000fe20000010000 */
[-C--:B------:R-:W-:Y:S01]  /*18f0*/  FFMA.FTZ R126, R98, R97.reuse, R126 ;  /* 0x00000061627e7223 */ /* 0x080fe2000001007e */
[----:B------:R-:W-:Y:S01]  /*1900*/  FFMA.FTZ R97, R191, R97, R44 ;  /* 0x00000061bf617223 */ /* 0x000fe2000001002c */
[----:B------:R-:W-:Y:S01]  /*1910*/  FFMA.FTZ R162, R239, R48, R162 ;  /* 0x00000030efa27223 */ /* 0x000fe200000100a2 */
[----:B------:R-:W-:Y:S01]  /*1920*/  FADD.FTZ R161, R48, R161 ;  /* 0x000000a130a17221 */ /* 0x000fe20000010000 */
[----:B------:R-:W-:Y:S01]  /*1930*/  PRMT R54, R54, 0x7632, R54 ;  /* 0x0000763236367816 */ /* 0x000fe20000000036 */
[----:B------:R-:W-:Y:S01]  /*1940*/  FMUL.FTZ R244, R231, R244 ;  /* 0x000000f4e7f47220 */ /* 0x000fe20000410000 */
[----:B------:R-:W-:Y:S01]  /*1950*/  SHF.L.U32 R44, R55, 0x10, RZ ;  /* 0x00000010372c7819 */ /* 0x000fe200000006ff */
[----:B------:R-:W-:Y:S01]  /*1960*/  FMUL.FTZ R48, R215, R46 ;  /* 0x0000002ed7307220 */ /* 0x000fe20000410000 */
[----:B------:R-:W-:Y:S01]  /*1970*/  SHF.L.U32 R54, R54, 0x10, RZ ;  /* 0x0000001036367819 */ /* 0x000fe200000006ff */
[----:B------:R-:W-:-:S02]  /*1980*/  FADD.FTZ R56, -R240, R56 ;  /* 0x00000038f0387221 */ /* 0x000fc40000010100 */
[----:B------:R-:W-:Y:S01]  /*1990*/  FADD.FTZ R33, R44, R33 ;  /* 0x000000212c217221 */ /* 0x000fe20000010000 */
[-C--:B------:R-:W-:Y:S01]  /*19a0*/  FFMA.FTZ R125, R244, R44.reuse, R125 ;  /* 0x0000002cf47d7223 */ /* 0x080fe2000001007d */
[----:B------:R-:W-:Y:S01]  /*19b0*/  FFMA.FTZ R99, R211, R44, R48 ;  /* 0x0000002cd3637223 */ /* 0x000fe20000010030 */
[----:B------:R-:W-:Y:S01]  /*19c0*/  SHF.L.U32 R44, R100, 0x10, RZ ;  /* 0x00000010642c7819 */ /* 0x000fe200000006ff */
[----:B------:R-:W-:Y:S01]  /*19d0*/  FADD.FTZ R35, R54, R35 ;  /* 0x0000002336237221 */ /* 0x000fe20000010000 */
[----:B------:R-:W-:Y:S01]  /*19e0*/  FFMA.FTZ R127, R94, R54, R127 ;  /* 0x000000365e7f7223 */ /* 0x000fe2000001007f */
[----:B------:R-:W-:Y:S01]  /*19f0*/  FADD.FTZ R3, R45, R3 ;  /* 0x000000032d037221 */ /* 0x000fe20000010000 */
[----:B------:R-:W-:Y:S01]  /*1a00*/  FFMA.FTZ R22, R98, R45, R22 ;  /* 0x0000002d62167223 */ /* 0x000fe20000010016 */
[----:B------:R-:W-:Y:S01]  /*1a10*/  FMUL.FTZ R55, R231, R56 ;  /* 0x00000038e7377220 */ /* 0x000fe20000410000 */
[----:B------:R-:W-:Y:S01]  /*1a20*/  FFMA.FTZ R54, R210, R54, R47 ;  /* 0x00000036d2367223 */ /* 0x000fe2000001002f */
[----:B------:R-:W-:Y:S01]  /*1a30*/  SHF.L.U32 R45, R64, 0x10, RZ ;  /* 0x00000010402d7819 */ /* 0x000fe200000006ff */
[-C--:B------:R-:W-:Y:S01]  /*1a40*/  FMUL.FTZ R47, R182, R44.reuse ;  /* 0x0000002cb62f7220 */ /* 0x080fe20000410000 */
[----:B------:R-:W-:Y:S01]  /*1a50*/  FADD.FTZ R5, R44, R5 ;  /* 0x000000052c057221 */ /* 0x000fe20000010000 */
[----:B------:R-:W-:Y:S01]  /*1a60*/  FFMA.FTZ R20, R55, R44, R20 ;  /* 0x0000002c37147223 */ /* 0x000fe20000010014 */
[----:B------:R-:W-:Y:S01]  /*1a70*/  FADD.FTZ R44, -R240, R58 ;  /* 0x0000003af02c7221 */ /* 0x000fe20000010100 */
[----:B------:R-:W-:Y:S01]  /*1a80*/  FADD.FTZ R32, R45, R32 ;  /* 0x000000202d207221 */ /* 0x000fe20000010000 */
[-C--:B------:R-:W-:Y:S01]  /*1a90*/  FFMA.FTZ R124, R55, R45.reuse, R124 ;  /* 0x0000002d377c7223 */ /* 0x080fe2000001007c */
[----:B------:R-:W-:Y:S01]  /*1aa0*/  FFMA.FTZ R58, R186, R45, R47 ;  /* 0x0000002dba3a7223 */ /* 0x000fe2000001002f */
[----:B------:R-:W-:Y:S01]  /*1ab0*/  FADD.FTZ R4, R46, R4 ;  /* 0x000000042e047221 */ /* 0x000fe20000010000 */
[----:B------:R-:W-:Y:S01]  /*1ac0*/  FFMA.FTZ R21, R244, R46, R21 ;  /* 0x0000002ef4157223 */ /* 0x000fe20000010015 */
[----:B------:R-:W-:Y:S01]  /*1ad0*/  FADD.FTZ R45, RZ, R232 ;  /* 0x000000e8ff2d7221 */ /* 0x000fe20000010000 */
[----:B------:R-:W-:Y:S01]  /*1ae0*/  SHF.L.U32 R46, R101, 0x10, RZ ;  /* 0x00000010652e7819 */ /* 0x000fe200000006ff */
[----:B------:R-:W-:Y:S01]  /*1af0*/  FMUL.FTZ R95, R231, R44 ;  /* 0x0000002ce75f7220 */ /* 0x000fe20000410000 */
[----:B------:R-:W-:Y:S01]  /*1b00*/  SHF.L.U32 R56, R65, 0x10, RZ ;  /* 0x0000001041387819 */ /* 0x000fe200000006ff */
[----:B------:R-:W-:Y:S01]  /*1b10*/  FADD.FTZ R45, R236, R45 ;  /* 0x0000002dec2d7221 */ /* 0x000fe20000010000 */
[----:B------:R-:W-:Y:S01]  /*1b20*/  PRMT R50, R50, 0x7632, R50 ;  /* 0x0000763232327816 */ /* 0x000fe20000000032 */
[----:B------:R-:W-:-:S02]  /*1b30*/  FMUL.FTZ R44, R181, R46 ;  /* 0x0000002eb52c7220 */ /* 0x000fc40000410000 */
[----:B------:R-:W-:Y:S01]  /*1b40*/  FADD.FTZ R45, R234, R45 ;  /* 0x0000002dea2d7221 */ /* 0x000fe20000010000 */
        /* <DEDUP_REMOVED lines=8> */
[----:B------:R-:W-:Y:S02]  /*1bd0*/  FMUL.FTZ R64, R231, R44 ;  /* 0x0000002ce7407220 */ /* 0x000fe40000410000 */
[----:B------:R-:W-:Y:S01]  /*1be0*/  FFMA.FTZ R117, R202, R50, R117 ;  /* 0x00000032ca757223 */ /* 0x000fe20000010075 */
[----:B------:R-:W-:-:S04]  /*1bf0*/  FADD.FTZ R44, R116, R45 ;  /* 0x0000002d742c7221 */ /* 0x000fc80000010000 */
[----:B------:R-:W-:Y:S01]  /*1c00*/  FADD.FTZ R45, R117, R44 ;  /* 0x0000002c752d7221 */ /* 0x000fe20000010000 */
[----:B------:R-:W-:-:S03]  /*1c10*/  FFMA.FTZ R44, R233, R232, RZ ;  /* 0x000000e8e92c7223 */ /* 0x000fc600000100ff */
[----:B------:R-:W-:Y:S01]  /*1c20*/  FADD.FTZ R45, R118, R45 ;  /* 0x0000002d762d7221 */ /* 0x000fe20000010000 */
[----:B------:R-:W-:-:S03]  /*1c30*/  FFMA.FTZ R44, R237, R236, R44 ;  /* 0x000000eced2c7223 */ /* 0x000fc6000001002c */
[----:B------:R-:W-:Y:S01]  /*1c40*/  FADD.FTZ R45, R242, R45 ;  /* 0x0000002df22d7221 */ /* 0x000fe20000010000 */
[----:B------:R-:W-:Y:S01]  /*1c50*/  FADD.FTZ R155, R50, R155 ;  /* 0x0000009b329b7221 */ /* 0x000fe20000010000 */
[----:B------:R-:W-:Y:S01]  /*1c60*/  FFMA.FTZ R156, R243, R50, R156 ;  /* 0x00000032f39c7223 */ /* 0x000fe2000001009c */
[----:B------:R-:W-:Y:S01]  /*1c70*/  FFMA.FTZ R44, R235, R234, R44 ;  /* 0x000000eaeb2c7223 */ /* 0x000fe2000001002c */
[----:B------:R-:W-:-:S03]  /*1c80*/  FADD.FTZ R50, R60, R45 ;  /* 0x0000002d3c327221 */ /* 0x000fc60000010000 */
[----:B------:R-:W-:Y:S01]  /*1c90*/  FFMA.FTZ R44, R239, R238, R44 ;  /* 0x000000eeef2c7223 */ /* 0x000fe2000001002c */
[----:B------:R-:W-:Y:S01]  /*1ca0*/  FADD.FTZ R45, R61, R50 ;  /* 0x000000323d2d7221 */ /* 0x000fe20000010000 */
[----:B------:R-:W-:Y:S02]  /*1cb0*/  PRMT R48, R101, 0x7632, R48 ;  /* 0x0000763265307816 */ /* 0x000fe40000000030 */
[----:B------:R-:W-:Y:S01]  /*1cc0*/  FFMA.FTZ R44, R241, R116, R44 ;  /* 0x00000074f12c7223 */ /* 0x000fe2000001002c */
[----:B------:R-:W-:Y:S01]  /*1cd0*/  FADD.FTZ R50, R62, R45 ;  /* 0x0000002d3e327221 */ /* 0x000fe20000010000 */
[----:B------:R-:W-:Y:S01]  /*1ce0*/  PRMT R47, R100, 0x7632, R47 ;  /* 0x00007632642f7816 */ /* 0x000fe2000000002f */
[----:B------:R-:W-:Y:S01]  /*1cf0*/  FADD.FTZ R100, -R240, R59 ;  /* 0x0000003bf0647221 */ /* 0x000fe20000010100 */
        /* <DEDUP_REMOVED lines=8> */
[----:B------:R-:W-:Y:S01]  /*1d80*/  FMUL.FTZ R246, R221, R48 ;  /* 0x00000030ddf67220 */ /* 0x000fe20000410000 */
[----:B------:R-:W-:Y:S01]  /*1d90*/  FADD.FTZ R45, R92, R45 ;  /* 0x0000002d5c2d7221 */ /* 0x000fe20000010000 */
[----:B------:R-:W-:Y:S01]  /*1da0*/  FMUL.FTZ R49, R220, R47 ;  /* 0x0000002fdc317220 */ /* 0x000fe20000410000 */
[-C--:B------:R-:W-:Y:S01]  /*1db0*/  FFMA.FTZ R41, R100, R52.reuse, R41 ;  /* 0x0000003464297223 */ /* 0x080fe20000010029 */
[----:B------:R-:W-:Y:S01]  /*1dc0*/  FADD.FTZ R29, R52, R29 ;  /* 0x0000001d341d7221 */ /* 0x000fe20000010000 */
[----:B------:R-:W-:Y:S01]  /*1dd0*/  FFMA.FTZ R59, R217, R52, R246 ;  /* 0x00000034d93b7223 */ /* 0x000fe200000100f6 */
[----:B------:R-:W-:Y:S01]  /*1de0*/  FFMA.FTZ R44, R249, R242, R44 ;  /* 0x000000f2f92c7223 */ /* 0x000fe2000001002c */
[----:B------:R-:W-:Y:S01]  /*1df0*/  FADD.FTZ R52, R54, R45 ;  /* 0x0000002d36347221 */ /* 0x000fe20000010000 */
[-C--:B------:R-:W-:Y:S01]  /*1e00*/  FFMA.FTZ R43, R64, R57.reuse, R43 ;  /* 0x00000039402b7223 */ /* 0x080fe2000001002b */
[----:B------:R-:W-:Y:S01]  /*1e10*/  FADD.FTZ R31, R57, R31 ;  /* 0x0000001f391f7221 */ /* 0x000fe20000010000 */
[----:B------:R-:W-:Y:S01]  /*1e20*/  FFMA.FTZ R57, R216, R57, R49 ;  /* 0x00000039d8397223 */ /* 0x000fe20000010031 */
[C---:B------:R-:W-:Y:S01]  /*1e30*/  PRMT R50, R66.reuse, 0x7632, R50 ;  /* 0x0000763242327816 */ /* 0x040fe20000000032 */
[----:B------:R-:W-:Y:S01]  /*1e40*/  FFMA.FTZ R44, R119, R60, R44 ;  /* 0x0000003c772c7223 */ /* 0x000fe2000001002c */
[----:B------:R-:W-:Y:S01]  /*1e50*/  SHF.L.U32 R49, R66, 0x10, RZ ;  /* 0x0000001042317819 */ /* 0x000fe200000006ff */
[----:B------:R-:W-:-:S02]  /*1e60*/  FADD.FTZ R66, R97, R52 ;  /* 0x0000003461427221 */ /* 0x000fc40000010000 */
[----:B------:R-:W-:Y:S02]  /*1e70*/  FFMA.FTZ R44, R251, R61, R44 ;  /* 0x0000003dfb2c7223 */ /* 0x000fe4000001002c */
[----:B------:R-:W-:Y:S02]  /*1e80*/  FADD.FTZ R45, R99, R66 ;  /* 0x00000042632d7221 */ /* 0x000fe40000010000 */
[----:B------:R-:W-:Y:S02]  /*1e90*/  FFMA.FTZ R44, R247, R62, R44 ;  /* 0x0000003ef72c7223 */ /* 0x000fe4000001002c */
[----:B------:R-:W-:Y:S01]  /*1ea0*/  FADD.FTZ R66, R58, R45 ;  /* 0x0000002d3a427221 */ /* 0x000fe20000010000 */
[----:B------:R-:W-:Y:S01]  /*1eb0*/  FFMA.FTZ R132, R93, R53, R132 ;  /* 0x000000355d847223 */ /* 0x000fe20000010084 */
[----:B------:R-:W-:Y:S01]  /*1ec0*/  FADD.FTZ R131, R53, R131 ;  /* 0x0000008335837221 */ /* 0x000fe20000010000 */
[C---:B------:R-:W-:Y:S01]  /*1ed0*/  PRMT R53, R102.reuse, 0x7632, R53 ;  /* 0x0000763266357816 */ /* 0x040fe20000000035 */
[----:B------:R-:W-:Y:S01]  /*1ee0*/  FFMA.FTZ R45, R93, R63, R44 ;  /* 0x0000003f5d2d7223 */ /* 0x000fe2000001002c */
[----:B------:R-:W-:Y:S01]  /*1ef0*/  SHF.L.U32 R52, R102, 0x10, RZ ;  /* 0x0000001066347819 */ /* 0x000fe200000006ff */
[----:B------:R-:W-:Y:S01]  /*1f00*/  FADD.FTZ R51, R66, R57 ;  /* 0x0000003942337221 */ /* 0x000fe20000010000 */
[----:B------:R-:W-:Y:S01]  /*1f10*/  SHF.L.U32 R53, R53, 0x10, RZ ;  /* 0x0000001035357819 */ /* 0x000fe200000006ff */
[----:B------:R-:W-:-:S02]  /*1f20*/  FFMA.FTZ R45, R96, R92, R45 ;  /* 0x0000005c602d7223 */ /* 0x000fc4000001002d */
[----:B------:R-:W-:Y:S01]  /*1f30*/  FMUL.FTZ R101, R180, R52 ;  /* 0x00000034b4657220 */ /* 0x000fe20000410000 */
[----:B------:R-:W-:Y:S01]  /*1f40*/  FADD.FTZ R44, R51, R56 ;  /* 0x00000038332c7221 */ /* 0x000fe20000010000 */
[C---:B------:R-:W-:Y:S01]  /*1f50*/  PRMT R250, R67.reuse, 0x7632, R250 ;  /* 0x0000763243fa7816 */ /* 0x040fe200000000fa */
[----:B------:R-:W-:Y:S01]  /*1f60*/  FFMA.FTZ R45, R94, R54, R45 ;  /* 0x000000365e2d7223 */ /* 0x000fe2000001002d */
[----:B------:R-:W-:Y:S01]  /*1f70*/  SHF.L.U32 R246, R67, 0x10, RZ ;  /* 0x0000001043f67819 */ /* 0x000fe200000006ff */
[----:B------:R-:W-:Y:S01]  /*1f80*/  FFMA.FTZ R101, R184, R49, R101 ;  /* 0x00000031b8657223 */ /* 0x000fe20000010065 */
[C---:B------:R-:W-:Y:S01]  /*1f90*/  PRMT R248, R103.reuse, 0x7632, R248 ;  /* 0x0000763267f87816 */ /* 0x040fe200000000f8 */
[----:B------:R-:W-:Y:S01]  /*1fa0*/  FADD.FTZ R44, R44, R59 ;  /* 0x0000003b2c2c7221 */ /* 0x000fe20000010000 */
[----:B------:R-:W-:Y:S01]  /*1fb0*/  SHF.L.U32 R252, R103, 0x10, RZ ;  /* 0x0000001067fc7819 */ /* 0x000fe200000006ff */
[----:B------:R-:W-:Y:S01]  /*1fc0*/  FMUL.FTZ R67, R222, R53 ;  /* 0x00000035de437220 */ /* 0x000fe20000410000 */
        /* <DEDUP_REMOVED lines=8> */
[----:B------:R-:W-:Y:S01]  /*2050*/  FFMA.FTZ R66, R183, R246, R66 ;  /* 0x000000f6b7427223 */ /* 0x000fe20000010042 */
[----:B------:R-:W-:Y:S01]  /*2060*/  FMUL.FTZ R102, R223, R248 ;  /* 0x000000f8df667220 */ /* 0x000fe20000410000 */
[----:B------:R-:W-:Y:S01]  /*2070*/  FADD.FTZ R51, R44, R67 ;  /* 0x000000432c337221 */ /* 0x000fe20000010000 */
[----:B------:R-:W-:-:S02]  /*2080*/  FFMA.FTZ R45, R55, R58, R45 ;  /* 0x0000003a372d7223 */ /* 0x000fc4000001002d */
[----:B------:R-:W-:Y:S01]  /*2090*/  FFMA.FTZ R65, R219, R250, R102 ;  /* 0x000000fadb417223 */ /* 0x000fe20000010066 */
[----:B------:R-:W-:Y:S01]  /*20a0*/  FADD.FTZ R44, R51, R66 ;  /* 0x00000042332c7221 */ /* 0x000fe20000010000 */
[----:B------:R-:W-:-:S03]  /*20b0*/  FFMA.FTZ R45, R64, R57, R45 ;  /* 0x00000039402d7223 */ /* 0x000fc6000001002d */
[----:B------:R-:W-:Y:S01]  /*20c0*/  FADD.FTZ R44, R44, R65 ;  /* 0x000000412c2c7221 */ /* 0x000fe20000010000 */
[----:B------:R-:W-:-:S04]  /*20d0*/  FFMA.FTZ R51, R95, R56, R45 ;  /* 0x000000385f337223 */ /* 0x000fc8000001002d */
[----:B------:R-:W0:Y:S01]  /*20e0*/  SHFL.DOWN PT, R45, R44, 0x10, 0x1f ;  /* 0x0a001f002c2d7f89 */ /* 0x000e2200000e0000 */
[----:B------:R-:W-:Y:S01]  /*20f0*/  FFMA.FTZ R51, R100, R59, R51 ;  /* 0x0000003b64337223 */ /* 0x000fe20000010033 */
[C---:B--2---:R-:W-:Y:S01]  /*2100*/  FADD.FTZ R120, -R240.reuse, R120 ;  /* 0x00000078f0787221 */ /* 0x044fe20000010100 */
[----:B------:R-:W-:-:S03]  /*2110*/  FADD.FTZ R102, -R240, R121 ;  /* 0x00000079f0667221 */ /* 0x000fc60000010100 */
[C---:B------:R-:W-:Y:S01]  /*2120*/  FMUL.FTZ R121, R231.reuse, R120 ;  /* 0x00000078e7797220 */ /* 0x040fe20000410000 */
[C---:B------:R-:W-:Y:S01]  /*2130*/  FADD.FTZ R122, -R240.reuse, R122 ;  /* 0x0000007af07a7221 */ /* 0x040fe20000010100 */
[----:B------:R-:W-:Y:S02]  /*2140*/  FMUL.FTZ R120, R231, R102 ;  /* 0x00000066e7787220 */ /* 0x000fe40000410000 */
[----:B------:R-:W-:Y:S01]  /*2150*/  FFMA.FTZ R51, R121, R101, R51 ;  /* 0x0000006579337223 */ /* 0x000fe20000010033 */
[C---:B------:R-:W-:Y:S01]  /*2160*/  FMUL.FTZ R103, R231.reuse, R122 ;  /* 0x0000007ae7677220 */ /* 0x040fe20000410000 */
[----:B------:R-:W-:Y:S02]  /*2170*/  FADD.FTZ R240, -R240, R123 ;  /* 0x0000007bf0f07221 */ /* 0x000fe40000010100 */
[----:B------:R-:W-:Y:S02]  /*2180*/  FFMA.FTZ R122, R120, R67, R51 ;  /* 0x00000043787a7223 */ /* 0x000fe40000010033 */
[----:B------:R-:W-:-:S02]  /*2190*/  FMUL.FTZ R102, R231, R240 ;  /* 0x000000f0e7667220 */ /* 0x000fc40000410000 */
        /* <DEDUP_REMOVED lines=17> */
[----:B------:R-:W-:Y:S01]  /*22b0*/  ISETP.NE.AND P2, PT, R228, RZ, PT ;  /* 0x000000ffe400720c */ /* 0x000fe20003f45270 */
[----:B0-----:R-:W-:Y:S01]  /*22c0*/  FADD.FTZ R51, R240, R51 ;  /* 0x00000033f0337221 */ /* 0x001fe20000010000 */
[----:B-1----:R-:W-:-:S04]  /*22d0*/  FADD.FTZ R44, R123, R45 ;  /* 0x0000002d7b2c7221 */ /* 0x002fc80000010000 */
[----:B------:R-:W0:Y:S01]  /*22e0*/  SHFL.DOWN PT, R45, R51, 0x1, 0x1f ;  /* 0x08201f00332d7f89 */ /* 0x000e2200000e0000 */
[----:B------:R-:W-:Y:S01]  /*22f0*/  BSSY.RECONVERGENT B0, `(.L_x_1012) ;  /* 0x000000c000007945 */ /* 0x000fe20003800200 */
[----:B0-----:R-:W-:-:S05]  /*2300*/  FADD.FTZ R45, R51, R45 ;  /* 0x0000002d332d7221 */ /* 0x001fca0000010000 */
[----:B------:R-:W-:Y:S05]  /*2310*/  @P2 BRA `(.L_x_1013) ;  /* 0x0000000000242947 */ /* 0x000fea0003800000 */
[----:B------:R-:W0:Y:S01]  /*2320*/  S2R R51, SR_TID.X ;  /* 0x0000000000337919 */ /* 0x000e220000002100 */
[----:B------:R-:W1:Y:S01]  /*2330*/  S2UR UR5, SR_CgaCtaId ;  /* 0x00000000000579c3 */ /* 0x000e620000008800 */
[----:B------:R-:W-:Y:S02]  /*2340*/  UMOV UR4, 0x400 ;  /* 0x0000040000047882 */ /* 0x000fe40000000000 */
[----:B-1----:R-:W-:-:S04]  /*2350*/  ULEA UR4, UR5, UR4, 0x18 ;  /* 0x0000000405047291 */ /* 0x002fc8000f8ec0ff */
[----:B------:R-:W-:Y:S02]  /*2360*/  UIADD3 UR5, UPT, UPT, UR4, 0x3020, URZ ;  /* 0x0000302004057890 */ /* 0x000fe4000fffe0ff */
[----:B------:R-:W-:Y:S01]  /*2370*/  @!UP1 UIADD3 UR5, UPT, UPT, UR4, 0x3000, URZ ;  /* 0x0000300004059890 */ /* 0x000fe2000fffe0ff */
[----:B0-----:R-:W-:-:S04]  /*2380*/  SHF.R.U32.HI R51, RZ, 0x2, R51 ;  /* 0x00000002ff337819 */ /* 0x001fc80000011633 */
[----:B------:R-:W-:-:S05]  /*2390*/  LOP3.LUT R51, R51, 0x18, RZ, 0xc0, !PT ;  /* 0x0000001833337812 */ /* 0x000fca00078ec0ff */
[----:B------:R0:W-:Y:S02]  /*23a0*/  STS.64 [R51+UR5], R44 ;  /* 0x0000002c33007988 */ /* 0x0001e40008000a05 */
.L_x_1013:
[----:B------:R-:W-:Y:S05]  /*23b0*/  BSYNC.RECONVERGENT B0 ;  /* 0x0000000000007941 */ /* 0x000fea0003800200 */
.L_x_1012:
[----:B------:R-:W1:Y:S08]  /*23c0*/  S2UR UR5, SR_CgaCtaId ;  /* 0x00000000000579c3 */ /* 0x000e700000008800 */
[----:B------:R-:W-:Y:S01]  /*23d0*/  BAR.SYNC.DEFER_BLOCKING 0x0 ;  /* 0x0000000000007b1d */ /* 0x000fe20000010000 */
[----:B------:R-:W-:Y:S01]  /*23e0*/  FFMA.FTZ R19, R64, R47, R19 ;  /* 0x0000002f40137223 */ /* 0x000fe20000010013 */
[----:B------:R-:W-:Y:S01]  /*23f0*/  FADD.FTZ R6, R47, R6 ;  /* 0x000000062f067221 */ /* 0x000fe20000010000 */
[----:B------:R-:W-:Y:S01]  /*2400*/  FADD.FTZ R7, R46, R7 ;  /* 0x000000072e077221 */ /* 0x000fe20000010000 */
[----:B------:R-:W-:Y:S01]  /*2410*/  FFMA.FTZ R18, R95, R46, R18 ;  /* 0x0000002e5f127223 */ /* 0x000fe20000010012 */
[----:B------:R-:W-:Y:S01]  /*2420*/  FFMA.FTZ R17, R100, R48, R17 ;  /* 0x0000003064117223 */ /* 0x000fe20000010011 */
[----:B------:R-:W-:Y:S01]  /*2430*/  UMOV UR4, 0x400 ;  /* 0x0000040000047882 */ /* 0x000fe20000000000 */
[----:B------:R-:W-:Y:S01]  /*2440*/  FADD.FTZ R8, R48, R8 ;  /* 0x0000000830087221 */ /* 0x000fe20000010000 */
        /* <DEDUP_REMOVED lines=8> */
[----:B------:R-:W-:Y:S01]  /*24d0*/  UISETP.NE.U32.AND UP0, UPT, UR16, URZ, UPT ;  /* 0x000000ff1000728c */ /* 0x000fe2000bf05070 */
[----:B------:R-:W2:Y:S01]  /*24e0*/  LDC.64 R52, c[0x0][0x380] ;  /* 0x0000e000ff347b82 */ /* 0x000ea20000000a00 */
[----:B------:R-:W-:Y:S01]  /*24f0*/  FADD.FTZ R26, R246, R26 ;  /* 0x0000001af61a7221 */ /* 0x000fe20000010000 */
[C---:B------:R-:W-:Y:S01]  /*2500*/  FFMA.FTZ R38, R103.reuse, R246, R38 ;  /* 0x000000f667267223 */ /* 0x040fe20000010026 */
[----:B------:R-:W-:Y:S01]  /*2510*/  UISETP.NE.AND.EX UP0, UPT, UR17, URZ, UPT, UP0 ;  /* 0x000000ff1100728c */ /* 0x000fe2000bf05300 */
[----:B------:R-:W-:Y:S01]  /*2520*/  FADD.FTZ R25, R250, R25 ;  /* 0x00000019fa197221 */ /* 0x000fe20000010000 */
[----:B------:R-:W-:Y:S01]  /*2530*/  FFMA.FTZ R37, R102, R250, R37 ;  /* 0x000000fa66257223 */ /* 0x000fe20000010025 */
[----:B-1----:R-:W-:Y:S01]  /*2540*/  ULEA UR4, UR5, UR4, 0x18 ;  /* 0x0000000405047291 */ /* 0x002fe2000f8ec0ff */
[----:B------:R-:W-:Y:S01]  /*2550*/  FADD.FTZ R11, R252, R11 ;  /* 0x0000000bfc0b7221 */ /* 0x000fe20000010000 */
[----:B------:R-:W-:Y:S01]  /*2560*/  FFMA.FTZ R14, R103, R252, R14 ;  /* 0x000000fc670e7223 */ /* 0x000fe2000001000e */
[----:B------:R-:W-:Y:S01]  /*2570*/  FADD.FTZ R12, R248, R12 ;  /* 0x0000000cf80c7221 */ /* 0x000fe20000010000 */
[----:B------:R-:W-:Y:S01]  /*2580*/  UIADD3 UR5, UPT, UPT, UR4, 0x3020, URZ ;  /* 0x0000302004057890 */ /* 0x000fe2000fffe0ff */
[----:B------:R-:W-:Y:S01]  /*2590*/  FFMA.FTZ R13, R102, R248, R13 ;  /* 0x000000f8660d7223 */ /* 0x000fe2000001000d */
[----:B------:R-:W-:-:S02]  /*25a0*/  @!UP1 UIADD3 UR5, UPT, UPT, UR4, 0x3000, URZ ;  /* 0x0000300004059890 */ /* 0x000fc4000fffe0ff */
[----:B------:R-:W-:Y:S02]  /*25b0*/  UIADD3 UR10, UPT, UPT, UR4, 0x3030, URZ ;  /* 0x00003030040a7890 */ /* 0x000fe4000fffe0ff */
[----:B------:R-:W-:-:S05]  /*25c0*/  @!UP1 UIADD3 UR10, UPT, UPT, UR4, 0x3010, URZ ;  /* 0x00003010040a9890 */ /* 0x000fca000fffe0ff */
[----:B0-----:R-:W0:Y:S01]  /*25d0*/  LDS.128 R44, [UR5] ;  /* 0x00000005ff2c7984 */ /* 0x001e220008000c00 */
[----:B--2---:R-:W-:-:S03]  /*25e0*/  IADD3 R177, PT, PT, R177, R52, RZ ;  /* 0x00000034b1b17210 */ /* 0x004fc60007ffe0ff */
[----:B------:R-:W1:Y:S01]  /*25f0*/  LDS.128 R48, [UR10] ;  /* 0x0000000aff307984 */ /* 0x000e620008000c00 */
        /* <DEDUP_REMOVED lines=50> */
.L_x_1016:
        /* <DEDUP_REMOVED lines=33> */
.L_x_1015:
        /* <DEDUP_REMOVED lines=32> */
.L_x_1018:
        /* <DEDUP_REMOVED lines=33> */
.L_x_1014:
        /* <DEDUP_REMOVED lines=37> */
.L_x_1020:
        /* <DEDUP_REMOVED lines=33> */
.L_x_1019:
        /* <DEDUP_REMOVED lines=32> */
.L_x_1021:
        /* <DEDUP_REMOVED lines=32> */
.L_x_1017:
        /* <DEDUP_REMOVED lines=11> */
[----:B------:R0:W-:Y:S04]  /*3850*/  @P0 STG.E.128 desc[UR12][R116.64+0x10], R112 ;  /* 0x0000107074000986 */ /* 0x0001e8000c101d0c */
        /* <DEDUP_REMOVED lines=38> */
.L_x_1024:
        /* <DEDUP_REMOVED lines=29> */
.L_x_1023:
        /* <DEDUP_REMOVED lines=34> */
.L_x_1026:
        /* <DEDUP_REMOVED lines=29> */
.L_x_1022:
        /* <DEDUP_REMOVED lines=35> */
.L_x_1028:
        /* <DEDUP_REMOVED lines=29> */
.L_x_1027:
        /* <DEDUP_REMOVED lines=34> */
.L_x_1029:
        /* <DEDUP_REMOVED lines=28> */
.L_x_1025:
[----:B------:R-:W0:Y:S01]  /*4860*/  @P0 LDC.64 R60, c[0x0][0x478] ;  /* 0x00011e00ff3c0b82 */ /* 0x000e220000000a00 */
[----:B------:R-:W-:-:S07]  /*4870*/  IMAD.WIDE.U32 R52, R229, 0x10, R48 ;  /* 0x00000010e5347825 */ /* 0x000fce00078e0030 */
[----:B------:R-:W1:Y:S01]  /*4880*/  @P2 LDC.64 R50, c[0x0][0x470] ;  /* 0x00011c00ff322b82 */ /* 0x000e620000000a00 */
[----:B0-----:R-:W-:-:S05]  /*4890*/  @P0 IMAD.WIDE.U32 R60, R229, 0x20, R60 ;  /* 0x00000020e53c0825 */ /* 0x001fca00078e003c */
[----:B------:R0:W-:Y:S01]  /*48a0*/  @P0 STG.E.128 desc[UR12][R60.64], R108 ;  /* 0x0000006c3c000986 */ /* 0x0001e2000c101d0c */
[----:B-1----:R-:W-:-:S03]  /*48b0*/  @P2 IMAD.WIDE.U32 R50, R229, 0x10, R50 ;  /* 0x00000010e5322825 */ /* 0x002fc600078e0032 */
        /* <DEDUP_REMOVED lines=39> */
.L_x_1032:
        /* <DEDUP_REMOVED lines=29> */
.L_x_1031:
[----:B------:R-:W-:Y:S05]  /*4d00*/  @!P2 BRA `(.L_x_1034) ;  /* 0x000000000084a947 */ /* 0x000fea0003800000 */
[-CC-:B------:R-:W-:Y:S01]  /*4d10*/  FFMA.FTZ R55, R55, R122.reuse, R123.reuse ;  /* 0x0000007a37377223 */ /* 0x180fe2000001007b */
[-CC-:B------:R-:W-:Y:S01]  /*4d20*/  FFMA.FTZ R95, R95, R122.reuse, R123.reuse ;  /* 0x0000007a5f5f7223 */ /* 0x180fe2000001007b */
[-CC-:B------:R-:W-:Y:S01]  /*4d30*/  FFMA.FTZ R100, R100, R122.reuse, R123.reuse ;  /* 0x0000007a64647223 */ /* 0x180fe2000001007b */
[-CC-:B0-----:R-:W-:Y:S01]  /*4d40*/  FFMA.FTZ R44, R121, R122.reuse, R123.reuse ;  /* 0x0000007a792c7223 */ /* 0x181fe2000001007b */
        /* <DEDUP_REMOVED lines=29> */
.L_x_1034:
        /* <DEDUP_REMOVED lines=29> */
.L_x_1030:
        /* <DEDUP_REMOVED lines=35> */
.L_x_1036:
        /* <DEDUP_REMOVED lines=29> */
.L_x_1035:
        /* <DEDUP_REMOVED lines=34> */
.L_x_1037:
        /* <DEDUP_REMOVED lines=28> */
.L_x_1033:
[----:B------:R-:W0:Y:S01]  /*58d0*/  @P0 LDC.64 R52, c[0x0][0x478] ;  /* 0x00011e00ff340b82 */ /* 0x000e220000000a00 */
[----:B------:R-:W-:Y:S01]  /*58e0*/  IMAD.WIDE.U32 R48, R224, 0x10, R48 ;  /* 0x00000010e0307825 */ /* 0x000fe200078e0030 */
[----:B------:R-:W-:-:S06]  /*58f0*/  UPLOP3.LUT UP1, UPT, UPT, UPT, UP1, 0x40, 0x4 ;  /* 0x000000000004789c */ /* 0x000fcc0003f2e810 */
        /* <DEDUP_REMOVED lines=8> */
[----:B------:R-:W-:Y:S02]  /*5980*/  MOV R103, R4 ;  /* 0x0000000400677202 */ /* 0x000fe40000000f00 */
[----:B------:R-:W-:Y:S02]  /*5990*/  MOV R67, R131 ;  /* 0x0000008300437202 */ /* 0x000fe40000000f00 */
[----:B-----5:R-:W-:Y:S02]  /*59a0*/  MOV R79, R130 ;  /* 0x00000082004f7202 */ /* 0x020fe40000000f00 */
[----:B------:R-:W-:Y:S02]  /*59b0*/  MOV R83, R129 ;  /* 0x0000008100537202 */ /* 0x000fe40000000f00 */
[----:B------:R-:W-:Y:S02]  /*59c0*/  MOV R4, R5 ;  /* 0x0000000500047202 */ /* 0x000fe40000000f00 */
[----:B0-----:R-:W-:-:S02]  /*59d0*/  MOV R104, R40 ;  /* 0x0000002800687202 */ /* 0x001fc40000000f00 */
        /* <DEDUP_REMOVED lines=86> */
.L_x_1011:
[----:B------:R-:W1:Y:S01]  /*5f40*/  S2R R15, SR_TID.X ;  /* 0x00000000000f7919 */ /* 0x000e620000002100 */
[----:B------:R-:W2:Y:S08]  /*5f50*/  LDC R0, c[0x0][0x388] ;  /* 0x0000e200ff007b82 */ /* 0x000eb00000000800 */
[----:B------:R-:W3:Y:S08]  /*5f60*/  LDC.64 R2, c[0x0][0x440] ;  /* 0x00011000ff027b82 */ /* 0x000ef00000000a00 */
[----:B------:R-:W4:Y:S08]  /*5f70*/  LDC.64 R8, c[0x0][0x448] ;  /* 0x00011200ff087b82 */ /* 0x000f300000000a00 */
[----:B------:R-:W5:Y:S01]  /*5f80*/  LDC.64 R10, c[0x0][0x450] ;  /* 0x00011400ff0a7b82 */ /* 0x000f620000000a00 */
[----:B--2---:R-:W-:-:S05]  /*5f90*/  IMAD R0, R0, UR11, RZ ;  /* 0x0000000b00007c24 */ /* 0x004fca000f8e02ff */
[----:B-1----:R-:W-:Y:S02]  /*5fa0*/  LEA.HI R15, R0, R15, RZ, 0x1d ;  /* 0x0000000f000f7211 */ /* 0x002fe400078fe8ff */
[----:B------:R-:W1:Y:S03]  /*5fb0*/  LDC.64 R12, c[0x0][0x458] ;  /* 0x00011600ff0c7b82 */ /* 0x000e660000000a00 */
[----:B---3--:R-:W-:-:S04]  /*5fc0*/  IMAD.WIDE.U32 R2, R15, 0x20, R2 ;  /* 0x000000200f027825 */ /* 0x008fc800078e0002 */
[C---:B----4-:R-:W-:Y:S01]  /*5fd0*/  IMAD.WIDE.U32 R8, R15.reuse, 0x20, R8 ;  /* 0x000000200f087825 */ /* 0x050fe200078e0008 */
[----:B0-----:R-:W-:Y:S04]  /*5fe0*/  STG.E.128 desc[UR12][R2.64], R56 ;  /* 0x0000003802007986 */ /* 0x001fe8000c101d0c */
[----:B------:R-:W-:Y:S01]  /*5ff0*/  STG.E.128 desc[UR12][R2.64+0x10], R60 ;  /* 0x0000103c02007986 */ /* 0x000fe2000c101d0c */
[----:B-----5:R-:W-:-:S03]  /*6000*/  IMAD.WIDE.U32 R10, R15, 0x20, R10 ;  /* 0x000000200f0a7825 */ /* 0x020fc600078e000a */
        /* <DEDUP_REMOVED lines=24> */
.L_x_1039:
        /* <DEDUP_REMOVED lines=15> */
.L_x_3809:


//--------------------- .text._ZN10layer_norm31ln_parallel_residual_bwd_kernelINS_13Kernel_traitsI13__nv_bfloat16S2_fS2_fjLj3072ELj1ELj1ELj4ELj16ENS_18Kernel_traits_baseILj3072ES2_S2_fS2_fjLj128EEEEELb0ELb1ELb0EEEvNS_9BwdParamsE --------------------------
	.section	.text._ZN10layer_norm31ln_parallel_residual_bwd_kernelINS_13Kernel_traitsI13__nv_bfloat16S2_fS2_fjLj3072ELj1ELj1ELj4ELj16ENS_18Kernel_traits_baseILj3072ES2_S2_fS2_fjLj128EEEEELb0ELb1ELb0EEEvNS_9BwdParamsE,"ax",@progbits
	.align	128
        .global         _ZN10layer_norm31ln_parallel_residual_bwd_kernelINS_13Kernel_traitsI13__nv_bfloat16S2_fS2_fjLj3072ELj1ELj1ELj4ELj16ENS_18Kernel_traits_baseILj3072ES2_S2_fS2_fjLj128EEEEELb0ELb1ELb0EEEvNS_9BwdParamsE
        .type           _ZN10layer_norm31ln_parallel_residual_bwd_kernelINS_13Kernel_traitsI13__nv_bfloat16S2_fS2_fjLj3072ELj1ELj1ELj4ELj16ENS_18Kernel_traits_baseILj3072ES2_S2_fS2_fjLj128EEEEELb0ELb1ELb0EEEvNS_9BwdParamsE,@function
        .size           _ZN10layer_norm31ln_parallel_residual_bwd_kernelINS_13Kernel_traitsI13__nv_bfloat16S2_fS2_fjLj3072ELj1ELj1ELj4ELj16ENS_18Kernel_traits_baseILj3072ES2_S2_fS2_fjLj128EEEEELb0ELb1ELb0EEEvNS_9BwdParamsE,(.L_x_3810 - _ZN10layer_norm31ln_parallel_residual_bwd_kernelINS_13Kernel_traitsI13__nv_bfloat16S2_fS2_fjLj3072ELj1ELj1ELj4ELj16ENS_18Kernel_traits_baseILj3072ES2_S2_fS2_fjLj128EEEEELb0ELb1ELb0EEEvNS_9BwdParamsE)
        .other          _ZN10layer_norm31ln_parallel_residual_bwd_kernelINS_13Kernel_traitsI13__nv_bfloat16S2_fS2_fjLj3072ELj1ELj1ELj4ELj16ENS_18Kernel_traits_baseILj3072ES2_S2_fS2_fjLj128EEEEELb0ELb1ELb0EEEvNS_9BwdParamsE,@"STO_CUDA_ENTRY STV_DEFAULT"
_ZN10layer_norm31ln_parallel_residual_bwd_kernelINS_13Kernel_traitsI13__nv_bfloat16S2_fS2_fjLj3072ELj1ELj1ELj4ELj16ENS_18Kernel_traits_baseILj3072ES2_S2_fS2_fjLj128EEEEELb0ELb1ELb0EEEvNS_9BwdParamsE:
.text._ZN10layer_norm31ln_parallel_residual_bwd_kernelINS_13Kernel_traitsI13__nv_bfloat16S2_fS2_fjLj3072ELj1ELj1ELj4ELj16ENS_18Kernel_traits_baseILj3072ES2_S2_fS2_fjLj128EEEEELb0ELb1ELb0EEEvNS_9BwdParamsE:
[----:B------:R-:W-:Y:S01]  /*0000*/  LDC R1, c[0x0][0x37c] ;  /* 0x0000df00ff017b82 */ /* 0x000fe20000000800 */
[----:B------:R-:W0:Y:S01]  /*0010*/  S2R R104, SR_TID.X ;  /* 0x0000000000687919 */ /* 0x000e220000002100 */
[----:B------:R-:W1:Y:S01]  /*0020*/  LDCU UR6, c[0x0][0x388] ;  /* 0x00007100ff0677ac */ /* 0x000e620008000800 */
[----:B------:R-:W2:Y:S01]  /*0030*/  LDCU.64 UR20, c[0x0][0x358] ;  /* 0x00006b00ff1477ac */ /* 0x000ea20008000a00 */
[----:B-1----:R-:W-:-:S04]  /*0040*/  USHF.R.S32.HI UR4, URZ, 0x1f, UR6 ;  /* 0x0000001fff047899 */ /* 0x002fc80008011406 */
[----:B------:R-:W-:-:S06]  /*0050*/  ULEA.HI UR4, UR4, UR6, URZ, 0x3 ;  /* 0x0000000604047291 */ /* 0x000fcc000f8f18ff */
[----:B------:R-:W-:Y:S02]  /*0060*/  MOV R3, UR4 ;  /* 0x0000000400037c02 */ /* 0x000fe40008000f00 */
[----:B0-----:R-:W-:Y:S02]  /*0070*/  LOP3.LUT R0, R104, 0x7f, RZ, 0x3c, !PT ;  /* 0x0000007f68007812 */ /* 0x001fe400078e3cff */
[----:B------:R-:W-:Y:S01]  /*0080*/  MOV R11, R104 ;  /* 0x00000068000b7202 */ /* 0x000fe20000000f00 */
[----:B------:R-:W0:Y:S01]  /*0090*/  S2UR UR9, SR_CTAID.X ;  /* 0x00000000000979c3 */ /* 0x000e220000002500 */
[----:B------:R-:W-:Y:S01]  /*00a0*/  LEA.HI.SX32 R0, R3, R0, 0x1d ;  /* 0x0000000003007211 */ /* 0x000fe200078feaff */
[----:B------:R-:W0:Y:S03]  /*00b0*/  LDCU UR4, c[0x0][0x384] ;  /* 0x00007080ff0477ac */ /* 0x000e260008000800 */
[----:B------:R-:W-:-:S02]  /*00c0*/  ISETP.GE.U32.AND P5, PT, R0, 0x80, PT ;  /* 0x000000800000780c */ /* 0x000fc40003fa6070 */
[C---:B------:R-:W-:Y:S02]  /*00d0*/  ISETP.GE.U32.AND P4, PT, R0.reuse, 0x100, PT ;  /* 0x000001000000780c */ /* 0x040fe40003f86070 */
[----:B------:R-:W-:-:S09]  /*00e0*/  ISETP.GE.U32.AND P3, PT, R0, 0x180, PT ;  /* 0x000001800000780c */ /* 0x000fd20003f66070 */
[----:B------:R-:W1:Y:S08]  /*00f0*/  @P5 LDC.64 R2, c[0x0][0x3d0] ;  /* 0x0000f400ff025b82 */ /* 0x000e700000000a00 */
[----:B------:R-:W3:Y:S08]  /*0100*/  @P4 LDC.64 R4, c[0x0][0x3d0] ;  /* 0x0000f400ff044b82 */ /* 0x000ef00000000a00 */
[----:B------:R-:W4:Y:S01]  /*0110*/  @P3 LDC.64 R8, c[0x0][0x3d0] ;  /* 0x0000f400ff083b82 */ /* 0x000f220000000a00 */
[C---:B-1----:R-:W-:Y:S01]  /*0120*/  @P5 IMAD.WIDE.U32 R2, R11.reuse, 0x10, R2 ;  /* 0x000000100b025825 */ /* 0x042fe200078e0002 */
[----:B------:R-:W-:-:S04]  /*0130*/  @P5 LOP3.LUT R11, R11, 0x80, RZ, 0xfc, !PT ;  /* 0x000000800b0b5812 */ /* 0x000fc800078efcff */
[----:B--2---:R1:W5:Y:S01]  /*0140*/  @P5 LDG.E.128 R132, desc[UR20][R2.64] ;  /* 0x0000001402845981 */ /* 0x004362000c1e1d00 */
[C---:B---3--:R-:W-:Y:S01]  /*0150*/  @P4 IMAD.WIDE.U32 R6, R11.reuse, 0x10, R4 ;  /* 0x000000100b064825 */ /* 0x048fe200078e0004 */
[----:B------:R-:W-:-:S04]  /*0160*/  @P4 IADD3 R11, PT, PT, R11, 0x80, RZ ;  /* 0x000000800b0b4810 */ /* 0x000fc80007ffe0ff */
        /* <DEDUP_REMOVED lines=70> */
[----:B------:R-:W1:Y:S01]  /*05d0*/  LDCU.U8 UR27, c[0x0][0x410] ;  /* 0x00008200ff1b77ac */ /* 0x000e620008000000 */
[----:B------:R-:W2:Y:S01]  /*05e0*/  LDCU UR26, c[0x0][0x400] ;  /* 0x00008000ff1a77ac */ /* 0x000ea20008000800 */
[----:B------:R-:W3:Y:S01]  /*05f0*/  LDCU.64 UR16, c[0x0][0x470] ;  /* 0x00008e00ff1077ac */ /* 0x000ee20008000a00 */
[----:B------:R-:W4:Y:S01]  /*0600*/  LDCU.64 UR24, c[0x0][0x438] ;  /* 0x00008700ff1877ac */ /* 0x000f220008000a00 */
[----:B------:R-:W0:Y:S01]  /*0610*/  LDCU.64 UR10, c[0x0][0x478] ;  /* 0x00008f00ff0a77ac */ /* 0x000e220008000a00 */
[----:B------:R-:W0:Y:S01]  /*0620*/  LDCU.128 UR12, c[0x0][0x3c0] ;  /* 0x00007800ff0c77ac */ /* 0x000e220008000c00 */
[----:B------:R-:W0:Y:S03]  /*0630*/  LDCU.64 UR22, c[0x0][0x380] ;  /* 0x00007000ff1677ac */ /* 0x000e260008000a00 */
.L_x_1079:
[----:B0-----:R-:W-:Y:S02]  /*0640*/  UIMAD.WIDE UR18, UR9, 0x4, UR14 ;  /* 0x00000004091278a5 */ /* 0x001fe4000f8e020e */
[----:B------:R-:W-:-:S04]  /*0650*/  UIMAD.WIDE UR4, UR9, 0x4, UR12 ;  /* 0x00000004090478a5 */ /* 0x000fc8000f8e020c */
[----:B---34-:R-:W-:Y:S02]  /*0660*/  MOV R98, UR18 ;  /* 0x0000001200627c02 */ /* 0x018fe40008000f00 */
[----:B------:R-:W-:Y:S02]  /*0670*/  MOV R99, UR19 ;  /* 0x0000001300637c02 */ /* 0x000fe40008000f00 */
[----:B------:R-:W-:Y:S02]  /*0680*/  MOV R96, UR4 ;  /* 0x0000000400607c02 */ /* 0x000fe40008000f00 */
[----:B------:R-:W-:Y:S01]  /*0690*/  MOV R97, UR5 ;  /* 0x0000000500617c02 */ /* 0x000fe20008000f00 */
[----:B-----5:R-:W5:Y:S04]  /*06a0*/  LDG.E R98, desc[UR20][R98.64] ;  /* 0x0000001462627981 */ /* 0x020f68000c1e1900 */
[----:B------:R-:W2:Y:S01]  /*06b0*/  LDG.E R96, desc[UR20][R96.64] ;  /* 0x0000001460607981 */ /* 0x000ea2000c1e1900 */
[----:B------:R-:W-:Y:S01]  /*06c0*/  UIMAD UR4, UR9, UR6, URZ ;  /* 0x00000006090472a4 */ /* 0x000fe2000f8e02ff */
[----:B------:R-:W-:Y:S01]  /*06d0*/  BSSY.RECONVERGENT B0, `(.L_x_1041) ;  /* 0x0000066000007945 */ /* 0x000fe20003800200 */
[----:B------:R-:W-:-:S02]  /*06e0*/  ISETP.GE.U32.AND P4, PT, R0, 0x100, PT ;  /* 0x000001000000780c */ /* 0x000fc40003f86070 */
[----:B------:R-:W-:Y:S01]  /*06f0*/  CS2R R160, SRZ ;  /* 0x0000000000a07805 */ /* 0x000fe2000001ff00 */
[----:B------:R-:W-:Y:S01]  /*0700*/  USHF.R.S32.HI UR5, URZ, 0x1f, UR4 ;  /* 0x0000001fff057899 */ /* 0x000fe20008011404 */
[----:B------:R-:W-:-:S03]  /*0710*/  ISETP.GE.U32.AND P3, PT, R0, 0x180, PT ;  /* 0x000001800000780c */ /* 0x000fc60003f66070 */
[----:B------:R-:W-:-:S06]  /*0720*/  ULEA.HI UR5, UR5, UR4, URZ, 0x3 ;  /* 0x0000000405057291 */ /* 0x000fcc000f8f18ff */
[----:B------:R-:W-:-:S04]  /*0730*/  MOV R101, UR5 ;  /* 0x0000000500657c02 */ /* 0x000fc80008000f00 */
[----:B------:R-:W-:-:S04]  /*0740*/  LEA.HI.SX32 R2, R101, R104, 0x1d ;  /* 0x0000006865027211 */ /* 0x000fc800078feaff */
[----:B------:R-:W-:Y:S02]  /*0750*/  MOV R175, R2 ;  /* 0x0000000200af7202 */ /* 0x000fe40000000f00 */
[----:B-----5:R-:W-:Y:S02]  /*0760*/  R2UR UR18, R98 ;  /* 0x00000000621272ca */ /* 0x020fe400000e0000 */
[----:B--2---:R-:W-:Y:S01]  /*0770*/  FSEL R158, R96, RZ, !P2 ;  /* 0x000000ff609e7208 */ /* 0x004fe20005000000 */
[----:B------:R-:W-:-:S12]  /*0780*/  @!P5 BRA `(.L_x_1042) ;  /* 0x000000040068d947 */ /* 0x000fd80003800000 */
[----:B------:R-:W0:Y:S08]  /*0790*/  LDC.64 R110, c[0x0][0x3a8] ;  /* 0x0000ea00ff6e7b82 */ /* 0x000e300000000a00 */
[----:B------:R-:W2:Y:S01]  /*07a0*/  LDC.64 R100, c[0x0][0x428] ;  /* 0x00010a00ff647b82 */ /* 0x000ea20000000a00 */
[----:B0-----:R-:W-:-:S05]  /*07b0*/  IMAD.WIDE.U32 R110, R2, 0x20, R110 ;  /* 0x00000020026e7825 */ /* 0x001fca00078e006e */
[----:B------:R-:W3:Y:S01]  /*07c0*/  LDG.E.128 R96, desc[UR20][R110.64] ;  /* 0x000000146e607981 */ /* 0x000ee2000c1e1d00 */
[----:B--2---:R-:W-:-:S03]  /*07d0*/  IMAD.WIDE.U32 R100, R2, 0x10, R100 ;  /* 0x0000001002647825 */ /* 0x004fc600078e0064 */
[----:B------:R0:W2:Y:S04]  /*07e0*/  LDG.E.128 R104, desc[UR20][R110.64+0x10] ;  /* 0x000010146e687981 */ /* 0x0000a8000c1e1d00 */
[----:B------:R-:W2:Y:S01]  /*07f0*/  LDG.E.128 R100, desc[UR20][R100.64] ;  /* 0x0000001464647981 */ /* 0x000ea2000c1e1d00 */
[----:B----4-:R-:W-:-:S04]  /*0800*/  ISETP.NE.U32.AND P0, PT, RZ, UR24, PT ;  /* 0x00000018ff007c0c */ /* 0x010fc8000bf05070 */
[----:B------:R-:W-:-:S13]  /*0810*/  ISETP.NE.AND.EX P0, PT, RZ, UR25, PT, P0 ;  /* 0x00000019ff007c0c */ /* 0x000fda000bf05300 */
[----:B------:R-:W4:Y:S01]  /*0820*/  @P0 LDC.64 R108, c[0x0][0x438] ;  /* 0x00010e00ff6c0b82 */ /* 0x000f220000000a00 */
[----:B0-----:R-:W-:Y:S02]  /*0830*/  SHF.L.U32 R110, R132, 0x10, RZ ;  /* 0x00000010846e7819 */ /* 0x001fe400000006ff */
[----:B------:R-:W-:Y:S01]  /*0840*/  SHF.L.U32 R116, R134, 0x10, RZ ;  /* 0x0000001086747819 */ /* 0x000fe200000006ff */
[----:B----4-:R-:W-:-:S05]  /*0850*/  @P0 IMAD.WIDE.U32 R108, R2, 0x20, R108 ;  /* 0x00000020026c0825 */ /* 0x010fca00078e006c */
[----:B------:R-:W5:Y:S04]  /*0860*/  @P0 LDG.E.128 R16, desc[UR20][R108.64] ;  /* 0x000000146c100981 */ /* 0x000f68000c1e1d00 */
[----:B------:R0:W5:Y:S02]  /*0870*/  @P0 LDG.E.128 R12, desc[UR20][R108.64+0x10] ;  /* 0x000010146c0c0981 */ /* 0x000164000c1e1d00 */
[----:B0-----:R-:W-:Y:S02]  /*0880*/  SHF.L.U32 R109, R165, 0x10, RZ ;  /* 0x00000010a56d7819 */ /* 0x001fe400000006ff */
[----:B------:R-:W-:Y:S02]  /*0890*/  SHF.L.U32 R114, R133, 0x10, RZ ;  /* 0x0000001085727819 */ /* 0x000fe400000006ff */
[----:B------:R-:W-:-:S02]  /*08a0*/  SHF.L.U32 R119, R135, 0x10, RZ ;  /* 0x0000001087777819 */ /* 0x000fc400000006ff */
[----:B------:R-:W-:Y:S02]  /*08b0*/  SHF.L.U32 R123, R162, 0x10, RZ ;  /* 0x00000010a27b7819 */ /* 0x000fe400000006ff */
[----:B------:R-:W-:Y:S01]  /*08c0*/  IADD3 R175, PT, PT, R2, 0x80, RZ ;  /* 0x0000008002af7810 */ /* 0x000fe20007ffe0ff */
[C-C-:B---3--:R-:W-:Y:S01]  /*08d0*/  FADD.FTZ R3, -R158.reuse, R96.reuse ;  /* 0x000000609e037221 */ /* 0x148fe20000010100 */
[C---:B------:R-:W-:Y:S01]  /*08e0*/  FADD.FTZ R112, -R158.reuse, R97 ;  /* 0x000000619e707221 */ /* 0x040fe20000010100 */
[--C-:B------:R-:W-:Y:S01]  /*08f0*/  FADD.FTZ R113, -R158, R99.reuse ;  /* 0x000000639e717221 */ /* 0x100fe20000010100 */
[----:B--2---:R-:W-:Y:S02]  /*0900*/  PRMT R96, R100, 0x7632, R96 ;  /* 0x0000763264607816 */ /* 0x004fe40000000060 */
[----:B------:R-:W-:Y:S01]  /*0910*/  FMUL.FTZ R108, R112, UR18 ;  /* 0x00000012706c7c20 */ /* 0x000fe20008410000 */
[----:B------:R-:W-:Y:S02]  /*0920*/  PRMT R99, R101, 0x7632, R99 ;  /* 0x0000763265637816 */ /* 0x000fe40000000063 */
[----:B------:R-:W-:-:S02]  /*0930*/  SHF.L.U32 R96, R96, 0x10, RZ ;  /* 0x0000001060607819 */ /* 0x000fc400000006ff */
[----:B------:R-:W-:-:S03]  /*0940*/  SHF.L.U32 R99, R99, 0x10, RZ ;  /* 0x0000001063637819 */ /* 0x000fc600000006ff */
[-C--:B------:R-:W-:Y:S01]  /*0950*/  FMUL.FTZ R109, R109, R96.reuse ;  /* 0x000000606d6d7220 */ /* 0x080fe20000410000 */
[----:B------:R-:W-:Y:S01]  /*0960*/  FFMA.FTZ R65, R108, R96, R65 ;  /* 0x000000606c417223 */ /* 0x000fe20000010041 */
[----:B------:R-:W-:Y:S01]  /*0970*/  FADD.FTZ R41, R41, R96 ;  /* 0x0000006029297221 */ /* 0x000fe20000010000 */
[----:B------:R-:W-:Y:S01]  /*0980*/  SHF.L.U32 R96, R164, 0x10, RZ ;  /* 0x00000010a4607819 */ /* 0x000fe200000006ff */
[----:B------:R-:W-:Y:S01]  /*0990*/  FADD.FTZ R104, -R158, R104 ;  /* 0x000000689e687221 */ /* 0x000fe20000010100 */
[----:B------:R-:W-:Y:S02]  /*09a0*/  SHF.L.U32 R97, R100, 0x10, RZ ;  /* 0x0000001064617819 */ /* 0x000fe400000006ff */
[C---:B------:R-:W-:Y:S01]  /*09b0*/  PRMT R100, R102.reuse, 0x7632, R100 ;  /* 0x0000763266647816 */ /* 0x040fe20000000064 */
[----:B------:R-:W-:Y:S01]  /*09c0*/  FMUL.FTZ R112, R113, UR18 ;  /* 0x0000001271707c20 */ /* 0x000fe20008410000 */
[----:B------:R-:W-:Y:S01]  /*09d0*/  SHF.L.U32 R117, R102, 0x10, RZ ;  /* 0x0000001066757819 */ /* 0x000fe200000006ff */
[----:B------:R-:W-:Y:S01]  /*09e0*/  FMUL.FTZ R113, R96, R99 ;  /* 0x0000006360717220 */ /* 0x000fe20000410000 */
[----:B------:R-:W-:Y:S01]  /*09f0*/  SHF.L.U32 R96, R163, 0x10, RZ ;  /* 0x00000010a3607819 */ /* 0x000fe200000006ff */
[----:B------:R-:W-:Y:S01]  /*0a00*/  FMUL.FTZ R115, R104, UR18 ;  /* 0x0000001268737c20 */ /* 0x000fe20008410000 */
[----:B------:R-:W-:Y:S01]  /*0a10*/  SHF.L.U32 R100, R100, 0x10, RZ ;  /* 0x0000001064647819 */ /* 0x000fe200000006ff */
[----:B------:R-:W-:Y:S01]  /*0a20*/  FMUL.FTZ R3, R3, UR18 ;  /* 0x0000001203037c20 */ /* 0x000fe20008410000 */
[----:B------:R-:W-:Y:S01]  /*0a30*/  FMUL.FTZ R110, R110, R97 ;  /* 0x000000616e6e7220 */ /* 0x000fe20000410000 */
[-C--:B------:R-:W-:Y:S01]  /*0a40*/  FMUL.FTZ R116, R116, R117.reuse ;  /* 0x0000007574747220 */ /* 0x080fe20000410000 */
[----:B------:R-:W-:Y:S01]  /*0a50*/  FADD.FTZ R36, R36, R117 ;  /* 0x0000007524247221 */ /* 0x000fe20000010000 */
[----:B------:R-:W-:Y:S01]  /*0a60*/  FFMA.FTZ R60, R115, R117, R60 ;  /* 0x00000075733c7223 */ /* 0x000fe2000001003c */
[----:B------:R-:W-:Y:S01]  /*0a70*/  FMUL.FTZ R117, R96, R100 ;  /* 0x0000006460757220 */ /* 0x000fe20000410000 */
[----:B------:R-:W-:Y:S01]  /*0a80*/  SHF.L.U32 R101, R101, 0x10, RZ ;  /* 0x0000001065657819 */ /* 0x000fe200000006ff */
[----:B------:R-:W-:Y:S01]  /*0a90*/  FADD.FTZ R40, R40, R97 ;  /* 0x0000006128287221 */ /* 0x000fe20000010000 */
[C---:B------:R-:W-:Y:S01]  /*0aa0*/  FFMA.FTZ R64, R3.reuse, R97, R64 ;  /* 0x0000006103407223 */ /* 0x040fe20000010040 */
[----:B------:R-:W-:Y:S01]  /*0ab0*/  FADD.FTZ R96, RZ, R110 ;  /* 0x0000006eff607221 */ /* 0x000fe20000010000 */
[----:B------:R-:W-:Y:S01]  /*0ac0*/  FADD.FTZ R98, -R158, R98 ;  /* 0x000000629e627221 */ /* 0x000fe20000010100 */
[----:B------:R-:W-:Y:S01]  /*0ad0*/  FFMA.FTZ R97, R3, R110, RZ ;  /* 0x0000006e03617223 */ /* 0x000fe200000100ff */
[----:B------:R-:W-:Y:S01]  /*0ae0*/  FFMA.FTZ R67, R112, R99, R67 ;  /* 0x0000006370437223 */ /* 0x000fe20000010043 */
[----:B------:R-:W-:Y:S01]  /*0af0*/  FADD.FTZ R43, R43, R99 ;  /* 0x000000632b2b7221 */ /* 0x000fe20000010000 */
[----:B------:R-:W-:Y:S01]  /*0b00*/  FADD.FTZ R99, R96, R109 ;  /* 0x0000006d60637221 */ /* 0x000fe20000010000 */
[----:B------:R-:W-:Y:S01]  /*0b10*/  FMUL.FTZ R111, R98, UR18 ;  /* 0x00000012626f7c20 */ /* 0x000fe20008410000 */
[----:B------:R-:W-:Y:S01]  /*0b20*/  FMUL.FTZ R114, R114, R101 ;  /* 0x0000006572727220 */ /* 0x000fe20000410000 */
[----:B------:R-:W-:-:S03]  /*0b30*/  FFMA.FTZ R96, R108, R109, R97 ;  /* 0x0000006d6c607223 */ /* 0x000fc60000010061 */
[----:B------:R-:W-:Y:S01]  /*0b40*/  FADD.FTZ R98, R99, R114 ;  /* 0x0000007263627221 */ /* 0x000fe20000010000 */
[----:B------:R-:W-:Y:S01]  /*0b50*/  FFMA.FTZ R97, R111, R114, R96 ;  /* 0x000000726f617223 */ /* 0x000fe20000010060 */
[----:B------:R-:W-:Y:S02]  /*0b60*/  FADD.FTZ R105, -R158, R105 ;  /* 0x000000699e697221 */ /* 0x000fe40000010100 */
[----:B------:R-:W-:Y:S01]  /*0b70*/  FADD.FTZ R99, R98, R113 ;  /* 0x0000007162637221 */ /* 0x000fe20000010000 */
[----:B------:R-:W-:Y:S01]  /*0b80*/  FFMA.FTZ R96, R112, R113, R97 ;  /* 0x0000007170607223 */ /* 0x000fe20000010061 */
[C---:B------:R-:W-:Y:S01]  /*0b90*/  PRMT R102, R103.reuse, 0x7632, R102 ;  /* 0x0000763267667816 */ /* 0x040fe20000000066 */
[----:B------:R-:W-:Y:S01]  /*0ba0*/  FADD.FTZ R106, -R158, R106 ;  /* 0x0000006a9e6a7221 */ /* 0x000fe20000010100 */
[----:B------:R-:W-:Y:S01]  /*0bb0*/  SHF.L.U32 R103, R103, 0x10, RZ ;  /* 0x0000001067677819 */ /* 0x000fe200000006ff */
[----:B------:R-:W-:Y:S01]  /*0bc0*/  FMUL.FTZ R118, R105, UR18 ;  /* 0x0000001269767c20 */ /* 0x000fe20008410000 */
[----:B------:R-:W-:Y:S01]  /*0bd0*/  FADD.FTZ R98, R99, R116 ;  /* 0x0000007463627221 */ /* 0x000fe20000010000 */
[----:B------:R-:W-:Y:S01]  /*0be0*/  FFMA.FTZ R97, R115, R116, R96 ;  /* 0x0000007473617223 */ /* 0x000fe20000010060 */
[----:B------:R-:W-:Y:S01]  /*0bf0*/  SHF.L.U32 R102, R102, 0x10, RZ ;  /* 0x0000001066667819 */ /* 0x000fe200000006ff */
[----:B------:R-:W-:Y:S01]  /*0c00*/  FADD.FTZ R107, -R158, R107 ;  /* 0x0000006b9e6b7221 */ /* 0x000fe20000010100 */
[----:B------:R-:W-:Y:S01]  /*0c10*/  FMUL.FTZ R119, R119, R103 ;  /* 0x0000006777777220 */ /* 0x000fe20000410000 */
[----:B------:R-:W-:Y:S01]  /*0c20*/  FMUL.FTZ R121, R106, UR18 ;  /* 0x000000126a797c20 */ /* 0x000fe20008410000 */
[----:B------:R-:W-:Y:S01]  /*0c30*/  FADD.FTZ R98, R98, R117 ;  /* 0x0000007562627221 */ /* 0x000fe20000010000 */
[----:B------:R-:W-:Y:S01]  /*0c40*/  FFMA.FTZ R96, R118, R117, R97 ;  /* 0x0000007576607223 */ /* 0x000fe20000010061 */
[----:B------:R-:W-:Y:S01]  /*0c50*/  FMUL.FTZ R120, R107, UR18 ;  /* 0x000000126b787c20 */ /* 0x000fe20008410000 */
        /* <DEDUP_REMOVED lines=13> */
.L_x_1042:
[----:B-1-34-:R-:W-:Y:S05]  /*0d30*/  BSYNC.RECONVERGENT B0 ;  /* 0x0000000000007941 */ /* 0x01afea0003800200 */
.L_x_1041:
[----:B------:R-:W-:Y:S04]  /*0d40*/  BSSY.RECONVERGENT B0, `(.L_x_1043) ;  /* 0x000005c000007945 */ /* 0x000fe80003800200 */
[----:B------:R-:W-:Y:S05]  /*0d50*/  @!P4 BRA `(.L_x_1044) ;  /* 0x000000040068c947 */ /* 0x000fea0003800000 */
[----:B------:R-:W0:Y:S08]  /*0d60*/  LDC.64 R126, c[0x0][0x3a8] ;  /* 0x0000ea00ff7e7b82 */ /* 0x000e300000000a00 */
[----:B------:R-:W1:Y:S01]  /*0d70*/  LDC.64 R100, c[0x0][0x428] ;  /* 0x00010a00ff647b82 */ /* 0x000e620000000a00 */
[----:B0-----:R-:W-:-:S05]  /*0d80*/  IMAD.WIDE.U32 R126, R175, 0x20, R126 ;  /* 0x00000020af7e7825 */ /* 0x001fca00078e007e */
[----:B------:R-:W2:Y:S01]  /*0d90*/  LDG.E.128 R96, desc[UR20][R126.64] ;  /* 0x000000147e607981 */ /* 0x000ea2000c1e1d00 */
[----:B-1----:R-:W-:-:S03]  /*0da0*/  IMAD.WIDE.U32 R100, R175, 0x10, R100 ;  /* 0x00000010af647825 */ /* 0x002fc600078e0064 */
[----:B------:R0:W3:Y:S04]  /*0db0*/  LDG.E.128 R104, desc[UR20][R126.64+0x10] ;  /* 0x000010147e687981 */ /* 0x0000e8000c1e1d00 */
[----:B------:R-:W4:Y:S01]  /*0dc0*/  LDG.E.128 R100, desc[UR20][R100.64] ;  /* 0x0000001464647981 */ /* 0x000f22000c1e1d00 */
[----:B------:R-:W-:-:S04]  /*0dd0*/  ISETP.NE.U32.AND P0, PT, RZ, UR24, PT ;  /* 0x00000018ff007c0c */ /* 0x000fc8000bf05070 */
[----:B------:R-:W-:-:S13]  /*0de0*/  ISETP.NE.AND.EX P0, PT, RZ, UR25, PT, P0 ;  /* 0x00000019ff007c0c */ /* 0x000fda000bf05300 */
[----:B------:R-:W1:Y:S01]  /*0df0*/  @P0 LDC.64 R124, c[0x0][0x438] ;  /* 0x00010e00ff7c0b82 */ /* 0x000e620000000a00 */
[----:B0-----:R-:W-:Y:S02]  /*0e00*/  SHF.L.U32 R127, R169, 0x10, RZ ;  /* 0x00000010a97f7819 */ /* 0x001fe400000006ff */
[----:B------:R-:W-:Y:S02]  /*0e10*/  SHF.L.U32 R128, R73, 0x10, RZ ;  /* 0x0000001049807819 */ /* 0x000fe400000006ff */
[----:B------:R-:W-:Y:S01]  /*0e20*/  SHF.L.U32 R131, R168, 0x10, RZ ;  /* 0x00000010a8837819 */ /* 0x000fe200000006ff */
[----:B-1----:R-:W-:-:S05]  /*0e30*/  @P0 IMAD.WIDE.U32 R124, R175, 0x20, R124 ;  /* 0x00000020af7c0825 */ /* 0x002fca00078e007c */
[----:B------:R-:W5:Y:S04]  /*0e40*/  @P0 LDG.E.128 R8, desc[UR20][R124.64] ;  /* 0x000000147c080981 */ /* 0x000f68000c1e1d00 */
[----:B------:R0:W5:Y:S02]  /*0e50*/  @P0 LDG.E.128 R4, desc[UR20][R124.64+0x10] ;  /* 0x000010147c040981 */ /* 0x000164000c1e1d00 */
[----:B0-----:R-:W-:Y:S02]  /*0e60*/  SHF.L.U32 R124, R72, 0x10, RZ ;  /* 0x00000010487c7819 */ /* 0x001fe400000006ff */
[----:B------:R-:W-:Y:S02]  /*0e70*/  SHF.L.U32 R138, R75, 0x10, RZ ;  /* 0x000000104b8a7819 */ /* 0x000fe400000006ff */
[----:B------:R-:W-:-:S02]  /*0e80*/  SHF.L.U32 R143, R166, 0x10, RZ ;  /* 0x00000010a68f7819 */ /* 0x000fc400000006ff */
[----:B------:R-:W-:Y:S01]  /*0e90*/  IADD3 R175, PT, PT, R175, 0x80, RZ ;  /* 0x00000080afaf7810 */ /* 0x000fe20007ffe0ff */
[C---:B--2---:R-:W-:Y:S01]  /*0ea0*/  FADD.FTZ R96, -R158.reuse, R96 ;  /* 0x000000609e607221 */ /* 0x044fe20000010100 */
[C---:B------:R-:W-:Y:S01]  /*0eb0*/  FADD.FTZ R122, -R158.reuse, R97 ;  /* 0x000000619e7a7221 */ /* 0x040fe20000010100 */
[C---:B------:R-:W-:Y:S01]  /*0ec0*/  FADD.FTZ R130, -R158.reuse, R99 ;  /* 0x000000639e827221 */ /* 0x040fe20000010100 */
[----:B------:R-:W-:Y:S01]  /*0ed0*/  FADD.FTZ R98, -R158, R98 ;  /* 0x000000629e627221 */ /* 0x000fe20000010100 */
[----:B------:R-:W-:Y:S01]  /*0ee0*/  FMUL.FTZ R125, R96, UR18 ;  /* 0x00000012607d7c20 */ /* 0x000fe20008410000 */
[----:B---3--:R-:W-:Y:S01]  /*0ef0*/  FADD.FTZ R104, -R158, R104 ;  /* 0x000000689e687221 */ /* 0x008fe20000010100 */
[C---:B----4-:R-:W-:Y:S02]  /*0f00*/  PRMT R97, R100.reuse, 0x7632, R97 ;  /* 0x0000763264617816 */ /* 0x050fe40000000061 */
[----:B------:R-:W-:Y:S01]  /*0f10*/  SHF.L.U32 R99, R100, 0x10, RZ ;  /* 0x0000001064637819 */ /* 0x000fe200000006ff */
[----:B------:R-:W-:Y:S01]  /*0f20*/  FADD.FTZ R105, -R158, R105 ;  /* 0x000000699e697221 */ /* 0x000fe20000010100 */
[----:B------:R-:W-:Y:S01]  /*0f30*/  PRMT R136, R102, 0x7632, R136 ;  /* 0x0000763266887816 */ /* 0x000fe20000000088 */
[----:B------:R-:W-:Y:S01]  /*0f40*/  FMUL.FTZ R122, R122, UR18 ;  /* 0x000000127a7a7c20 */ /* 0x000fe20008410000 */
[----:B------:R-:W-:Y:S01]  /*0f50*/  SHF.L.U32 R96, R97, 0x10, RZ ;  /* 0x0000001061607819 */ /* 0x000fe200000006ff */
[-C--:B------:R-:W-:Y:S01]  /*0f60*/  FMUL.FTZ R124, R124, R99.reuse ;  /* 0x000000637c7c7220 */ /* 0x080fe20000410000 */
[----:B------:R-:W-:Y:S01]  /*0f70*/  FMUL.FTZ R126, R130, UR18 ;  /* 0x00000012827e7c20 */ /* 0x000fe20008410000 */
[----:B------:R-:W-:Y:S01]  /*0f80*/  SHF.L.U32 R139, R102, 0x10, RZ ;  /* 0x00000010668b7819 */ /* 0x000fe200000006ff */
[----:B------:R-:W-:Y:S01]  /*0f90*/  FADD.FTZ R32, R32, R99 ;  /* 0x0000006320207221 */ /* 0x000fe20000010000 */
[----:B------:R-:W-:Y:S01]  /*0fa0*/  FFMA.FTZ R56, R125, R99, R56 ;  /* 0x000000637d387223 */ /* 0x000fe20000010038 */
[----:B------:R-:W-:Y:S01]  /*0fb0*/  FMUL.FTZ R129, R98, UR18 ;  /* 0x0000001262817c20 */ /* 0x000fe20008410000 */
[----:B------:R-:W-:Y:S01]  /*0fc0*/  SHF.L.U32 R130, R74, 0x10, RZ ;  /* 0x000000104a827819 */ /* 0x000fe200000006ff */
[----:B------:R-:W-:Y:S01]  /*0fd0*/  FMUL.FTZ R137, R104, UR18 ;  /* 0x0000001268897c20 */ /* 0x000fe20008410000 */
[----:B------:R-:W-:Y:S01]  /*0fe0*/  SHF.L.U32 R98, R167, 0x10, RZ ;  /* 0x00000010a7627819 */ /* 0x000fe200000006ff */
[-C--:B------:R-:W-:Y:S01]  /*0ff0*/  FMUL.FTZ R127, R127, R96.reuse ;  /* 0x000000607f7f7220 */ /* 0x080fe20000410000 */
[----:B------:R-:W-:Y:S01]  /*1000*/  SHF.L.U32 R99, R136, 0x10, RZ ;  /* 0x0000001088637819 */ /* 0x000fe200000006ff */
[----:B------:R-:W-:Y:S01]  /*1010*/  FFMA.FTZ R57, R122, R96, R57 ;  /* 0x000000607a397223 */ /* 0x000fe20000010039 */
[----:B------:R-:W-:Y:S01]  /*1020*/  PRMT R100, R101, 0x7632, R100 ;  /* 0x0000763265647816 */ /* 0x000fe20000000064 */
[----:B------:R-:W-:Y:S01]  /*1030*/  FADD.FTZ R33, R33, R96 ;  /* 0x0000006021217221 */ /* 0x000fe20000010000 */
[----:B------:R-:W-:Y:S01]  /*1040*/  FMUL.FTZ R136, R105, UR18 ;  /* 0x0000001269887c20 */ /* 0x000fe20008410000 */
[----:B------:R-:W-:Y:S01]  /*1050*/  SHF.L.U32 R101, R101, 0x10, RZ ;  /* 0x0000001065657819 */ /* 0x000fe200000006ff */
[----:B------:R-:W-:Y:S01]  /*1060*/  FADD.FTZ R96, R161, R124 ;  /* 0x0000007ca1607221 */ /* 0x000fe20000010000 */
[----:B------:R-:W-:Y:S01]  /*1070*/  FFMA.FTZ R97, R125, R124, R160 ;  /* 0x0000007c7d617223 */ /* 0x000fe200000100a0 */
[-C--:B------:R-:W-:Y:S01]  /*1080*/  FMUL.FTZ R130, R130, R139.reuse ;  /* 0x0000008b82827220 */ /* 0x080fe20000410000 */
[----:B------:R-:W-:Y:S01]  /*1090*/  FADD.FTZ R28, R28, R139 ;  /* 0x0000008b1c1c7221 */ /* 0x000fe20000010000 */
[----:B------:R-:W-:Y:S01]  /*10a0*/  FFMA.FTZ R52, R137, R139, R52 ;  /* 0x0000008b89347223 */ /* 0x000fe20000010034 */
[-C--:B------:R-:W-:Y:S01]  /*10b0*/  FMUL.FTZ R139, R98, R99.reuse ;  /* 0x00000063628b7220 */ /* 0x080fe20000410000 */
[----:B------:R-:W-:Y:S01]  /*10c0*/  FADD.FTZ R29, R29, R99 ;  /* 0x000000631d1d7221 */ /* 0x000fe20000010000 */
[----:B------:R-:W-:Y:S01]  /*10d0*/  FFMA.FTZ R53, R136, R99, R53 ;  /* 0x0000006388357223 */ /* 0x000fe20000010035 */
[----:B------:R-:W-:Y:S01]  /*10e0*/  SHF.L.U32 R100, R100, 0x10, RZ ;  /* 0x0000001064647819 */ /* 0x000fe200000006ff */
[----:B------:R-:W-:Y:S01]  /*10f0*/  FADD.FTZ R99, R96, R127 ;  /* 0x0000007f60637221 */ /* 0x000fe20000010000 */
[----:B------:R-:W-:Y:S01]  /*1100*/  FMUL.FTZ R128, R128, R101 ;  /* 0x0000006580807220 */ /* 0x000fe20000410000 */
[----:B------:R-:W-:-:S02]  /*1110*/  FFMA.FTZ R96, R122, R127, R97 ;  /* 0x0000007f7a607223 */ /* 0x000fc40000010061 */
[----:B------:R-:W-:Y:S01]  /*1120*/  FMUL.FTZ R131, R131, R100 ;  /* 0x0000006483837220 */ /* 0x000fe20000410000 */
[----:B------:R-:W-:Y:S01]  /*1130*/  FADD.FTZ R98, R99, R128 ;  /* 0x0000008063627221 */ /* 0x000fe20000010000 */
[----:B------:R-:W-:Y:S01]  /*1140*/  FFMA.FTZ R97, R129, R128, R96 ;  /* 0x0000008081617223 */ /* 0x000fe20000010060 */
[C---:B------:R-:W-:Y:S02]  /*1150*/  PRMT R102, R103.reuse, 0x7632, R102 ;  /* 0x0000763267667816 */ /* 0x040fe40000000066 */
[----:B------:R-:W-:Y:S01]  /*1160*/  FADD.FTZ R99, R98, R131 ;  /* 0x0000008362637221 */ /* 0x000fe20000010000 */
[----:B------:R-:W-:Y:S01]  /*1170*/  FFMA.FTZ R96, R126, R131, R97 ;  /* 0x000000837e607223 */ /* 0x000fe20000010061 */
[----:B------:R-:W-:Y:S01]  /*1180*/  SHF.L.U32 R103, R103, 0x10, RZ ;  /* 0x0000001067677819 */ /* 0x000fe200000006ff */
[----:B------:R-:W-:Y:S01]  /*1190*/  FADD.FTZ R106, -R158, R106 ;  /* 0x0000006a9e6a7221 */ /* 0x000fe20000010100 */
        /* <DEDUP_REMOVED lines=14> */
[----:B------:R-:W-:Y:S01]  /*1280*/  FFMA.FTZ R59, R126, R100, R59 ;  /* 0x000000647e3b7223 */ /* 0x000fe2000001003b */
[----:B------:R-:W-:Y:S01]  /*1290*/  FADD.FTZ R35, R35, R100 ;  /* 0x0000006423237221 */ /* 0x000fe20000010000 */
[----:B------:R-:W-:Y:S01]  /*12a0*/  FADD.FTZ R30, R30, R103 ;  /* 0x000000671e1e7221 */ /* 0x000fe20000010000 */
[----:B------:R-:W-:Y:S01]  /*12b0*/  FFMA.FTZ R54, R141, R103, R54 ;  /* 0x000000678d367223 */ /* 0x000fe20000010036 */
[----:B------:R-:W-:Y:S01]  /*12c0*/  FADD.FTZ R31, R31, R102 ;  /* 0x000000661f1f7221 */ /* 0x000fe20000010000 */
[----:B------:R-:W-:Y:S01]  /*12d0*/  FFMA.FTZ R55, R140, R102, R55 ;  /* 0x000000668c377223 */ /* 0x000fe20000010037 */
[----:B------:R-:W-:Y:S01]  /*12e0*/  FADD.FTZ R161, R98, R143 ;  /* 0x0000008f62a17221 */ /* 0x000fe20000010000 */
[----:B------:R-:W-:-:S07]  /*12f0*/  FFMA.FTZ R160, R140, R143, R96 ;  /* 0x0000008f8ca07223 */ /* 0x000fce0000010060 */
.L_x_1044:
[----:B------:R-:W-:Y:S05]  /*1300*/  BSYNC.RECONVERGENT B0 ;  /* 0x0000000000007941 */ /* 0x000fea0003800200 */
.L_x_1043:
        /* <DEDUP_REMOVED lines=17> */
[----:B------:R0:W5:Y:S01]  /*1420*/  @P0 LDG.E.128 R80, desc[UR20][R144.64+0x10] ;  /* 0x0000101490500981 */ /* 0x000162000c1e1d00 */
[----:B------:R-:W-:Y:S02]  /*1430*/  SHF.L.U32 R151, R172, 0x10, RZ ;  /* 0x00000010ac977819 */ /* 0x000fe400000006ff */
[----:B------:R-:W-:Y:S02]  /*1440*/  SHF.L.U32 R150, R70, 0x10, RZ ;  /* 0x0000001046967819 */ /* 0x000fe400000006ff */
[----:B------:R-:W-:Y:S02]  /*1450*/  SHF.L.U32 R154, R71, 0x10, RZ ;  /* 0x00000010479a7819 */ /* 0x000fe400000006ff */
[----:B------:R-:W-:-:S02]  /*1460*/  SHF.L.U32 R159, R170, 0x10, RZ ;  /* 0x00000010aa9f7819 */ /* 0x000fc400000006ff */
[----:B0-----:R-:W-:Y:S01]  /*1470*/  SHF.L.U32 R144, R68, 0x10, RZ ;  /* 0x0000001044907819 */ /* 0x001fe200000006ff */
[C---:B--2---:R-:W-:Y:S01]  /*1480*/  FADD.FTZ R96, -R158.reuse, R96 ;  /* 0x000000609e607221 */ /* 0x044fe20000010100 */
[C---:B------:R-:W-:Y:S01]  /*1490*/  FADD.FTZ R142, -R158.reuse, R97 ;  /* 0x000000619e8e7221 */ /* 0x040fe20000010100 */
[C---:B------:R-:W-:Y:S01]  /*14a0*/  FADD.FTZ R146, -R158.reuse, R99 ;  /* 0x000000639e927221 */ /* 0x040fe20000010100 */
[----:B------:R-:W-:Y:S01]  /*14b0*/  FADD.FTZ R98, -R158, R98 ;  /* 0x000000629e627221 */ /* 0x000fe20000010100 */
[----:B------:R-:W-:Y:S01]  /*14c0*/  FMUL.FTZ R145, R96, UR18 ;  /* 0x0000001260917c20 */ /* 0x000fe20008410000 */
[----:B------:R-:W-:Y:S01]  /*14d0*/  FMUL.FTZ R142, R142, UR18 ;  /* 0x000000128e8e7c20 */ /* 0x000fe20008410000 */
[C-C-:B---3--:R-:W-:Y:S01]  /*14e0*/  FADD.FTZ R153, -R158.reuse, R100.reuse ;  /* 0x000000649e997221 */ /* 0x148fe20000010100 */
[----:B------:R-:W-:Y:S01]  /*14f0*/  FADD.FTZ R152, -R158, R101 ;  /* 0x000000659e987221 */ /* 0x000fe20000010100 */
[----:B------:R-:W-:Y:S01]  /*1500*/  FMUL.FTZ R149, R98, UR18 ;  /* 0x0000001262957c20 */ /* 0x000fe20008410000 */
[----:B----4-:R-:W-:Y:S01]  /*1510*/  PRMT R97, R104, 0x7632, R97 ;  /* 0x0000763268617816 */ /* 0x010fe20000000061 */
[----:B------:R-:W-:Y:S01]  /*1520*/  FADD.FTZ R156, -R158, R103 ;  /* 0x000000679e9c7221 */ /* 0x000fe20000010100 */
[----:B------:R-:W-:Y:S01]  /*1530*/  SHF.L.U32 R99, R104, 0x10, RZ ;  /* 0x0000001068637819 */ /* 0x000fe200000006ff */
[----:B------:R-:W-:Y:S01]  /*1540*/  FMUL.FTZ R152, R152, UR18 ;  /* 0x0000001298987c20 */ /* 0x000fe20008410000 */
[----:B------:R-:W-:Y:S01]  /*1550*/  SHF.L.U32 R96, R97, 0x10, RZ ;  /* 0x0000001061607819 */ /* 0x000fe200000006ff */
[----:B------:R-:W-:Y:S01]  /*1560*/  FMUL.FTZ R146, R146, UR18 ;  /* 0x0000001292927c20 */ /* 0x000fe20008410000 */
[----:B------:R-:W-:Y:S01]  /*1570*/  PRMT R100, R105, 0x7632, R100 ;  /* 0x0000763269647816 */ /* 0x000fe20000000064 */
[-C--:B------:R-:W-:Y:S01]  /*1580*/  FMUL.FTZ R144, R144, R99.reuse ;  /* 0x0000006390907220 */ /* 0x080fe20000410000 */
[----:B------:R-:W-:Y:S01]  /*1590*/  PRMT R101, R106, 0x7632, R101 ;  /* 0x000076326a657816 */ /* 0x000fe20000000065 */
[-C--:B------:R-:W-:Y:S01]  /*15a0*/  FMUL.FTZ R147, R147, R96.reuse ;  /* 0x0000006093937220 */ /* 0x080fe20000410000 */
[----:B------:R-:W-:Y:S01]  /*15b0*/  FFMA.FTZ R49, R142, R96, R49 ;  /* 0x000000608e317223 */ /* 0x000fe20000010031 */
[----:B------:R-:W-:Y:S01]  /*15c0*/  FADD.FTZ R25, R25, R96 ;  /* 0x0000006019197221 */ /* 0x000fe20000010000 */
[----:B------:R-:W-:Y:S01]  /*15d0*/  SHF.L.U32 R105, R105, 0x10, RZ ;  /* 0x0000001069697819 */ /* 0x000fe200000006ff */
[----:B------:R-:W-:Y:S01]  /*15e0*/  FADD.FTZ R96, R161, R144 ;  /* 0x00000090a1607221 */ /* 0x000fe20000010000 */
[C---:B------:R-:W-:Y:S01]  /*15f0*/  FFMA.FTZ R97, R145.reuse, R144, R160 ;  /* 0x0000009091617223 */ /* 0x040fe200000100a0 */
[----:B------:R-:W-:Y:S01]  /*1600*/  FADD.FTZ R24, R24, R99 ;  /* 0x0000006318187221 */ /* 0x000fe20000010000 */
[----:B------:R-:W-:Y:S01]  /*1610*/  FFMA.FTZ R48, R145, R99, R48 ;  /* 0x0000006391307223 */ /* 0x000fe20000010030 */
[----:B------:R-:W-:Y:S01]  /*1620*/  SHF.L.U32 R98, R101, 0x10, RZ ;  /* 0x0000001065627819 */ /* 0x000fe200000006ff */
[----:B------:R-:W-:Y:S01]  /*1630*/  FADD.FTZ R99, R96, R147 ;  /* 0x0000009360637221 */ /* 0x000fe20000010000 */
[----:B------:R-:W-:Y:S01]  /*1640*/  SHF.L.U32 R100, R100, 0x10, RZ ;  /* 0x0000001064647819 */ /* 0x000fe200000006ff */
[----:B------:R-:W-:Y:S01]  /*1650*/  FMUL.FTZ R148, R148, R105 ;  /* 0x0000006994947220 */ /* 0x000fe20000410000 */
[----:B------:R-:W-:Y:S01]  /*1660*/  FFMA.FTZ R96, R142, R147, R97 ;  /* 0x000000938e607223 */ /* 0x000fe20000010061 */
[----:B------:R-:W-:Y:S01]  /*1670*/  SHF.L.U32 R103, R106, 0x10, RZ ;  /* 0x000000106a677819 */ /* 0x000fe200000006ff */
[-C--:B------:R-:W-:Y:S01]  /*1680*/  FMUL.FTZ R155, R155, R98.reuse ;  /* 0x000000629b9b7220 */ /* 0x080fe20000410000 */
[----:B------:R-:W-:Y:S01]  /*1690*/  FFMA.FTZ R45, R152, R98, R45 ;  /* 0x00000062982d7223 */ /* 0x000fe2000001002d */
[----:B------:R-:W-:Y:S01]  /*16a0*/  FADD.FTZ R21, R21, R98 ;  /* 0x0000006215157221 */ /* 0x000fe20000010000 */
[----:B------:R-:W-:Y:S01]  /*16b0*/  FMUL.FTZ R151, R151, R100 ;  /* 0x0000006497977220 */ /* 0x000fe20000410000 */
[----:B------:R-:W-:Y:S01]  /*16c0*/  FADD.FTZ R98, R99, R148 ;  /* 0x0000009463627221 */ /* 0x000fe20000010000 */
[----:B------:R-:W-:Y:S01]  /*16d0*/  FFMA.FTZ R97, R149, R148, R96 ;  /* 0x0000009495617223 */ /* 0x000fe20000010060 */
[----:B------:R-:W-:Y:S01]  /*16e0*/  FMUL.FTZ R153, R153, UR18 ;  /* 0x0000001299997c20 */ /* 0x000fe20008410000 */
[----:B------:R-:W-:Y:S01]  /*16f0*/  FMUL.FTZ R150, R150, R103 ;  /* 0x0000006796967220 */ /* 0x000fe20000410000 */
[----:B------:R-:W-:Y:S01]  /*1700*/  FADD.FTZ R99, R98, R151 ;  /* 0x0000009762637221 */ /* 0x000fe20000010000 */
[----:B------:R-:W-:Y:S01]  /*1710*/  FFMA.FTZ R96, R146, R151, R97 ;  /* 0x0000009792607223 */ /* 0x000fe20000010061 */
[C---:B------:R-:W-:Y:S01]  /*1720*/  PRMT R104, R107.reuse, 0x7632, R104 ;  /* 0x000076326b687816 */ /* 0x040fe20000000068 */
[----:B------:R-:W-:Y:S01]  /*1730*/  FADD.FTZ R102, -R158, R102 ;  /* 0x000000669e667221 */ /* 0x000fe20000010100 */
[----:B------:R-:W-:Y:S01]  /*1740*/  SHF.L.U32 R107, R107, 0x10, RZ ;  /* 0x000000106b6b7819 */ /* 0x000fe200000006ff */
[----:B------:R-:W-:Y:S01]  /*1750*/  FADD.FTZ R98, R99, R150 ;  /* 0x0000009663627221 */ /* 0x000fe20000010000 */
[----:B------:R-:W-:Y:S01]  /*1760*/  FFMA.FTZ R97, R153, R150, R96 ;  /* 0x0000009699617223 */ /* 0x000fe20000010060 */
[----:B------:R-:W-:Y:S01]  /*1770*/  SHF.L.U32 R104, R104, 0x10, RZ ;  /* 0x0000001068687819 */ /* 0x000fe200000006ff */
[----:B------:R-:W-:Y:S01]  /*1780*/  FMUL.FTZ R157, R102, UR18 ;  /* 0x00000012669d7c20 */ /* 0x000fe20008410000 */
[----:B------:R-:W-:Y:S01]  /*1790*/  FMUL.FTZ R154, R154, R107 ;  /* 0x0000006b9a9a7220 */ /* 0x000fe20000410000 */
        /* <DEDUP_REMOVED lines=16> */
[----:B------:R-:W-:Y:S01]  /*18a0*/  FADD.FTZ R161, R98, R159 ;  /* 0x0000009f62a17221 */ /* 0x000fe20000010000 */
[----:B------:R-:W-:-:S07]  /*18b0*/  FFMA.FTZ R160, R156, R159, R96 ;  /* 0x0000009f9ca07223 */ /* 0x000fce0000010060 */
.L_x_1046:
[----:B------:R-:W-:Y:S05]  /*18c0*/  BSYNC.RECONVERGENT B0 ;  /* 0x0000000000007941 */ /* 0x000fea0003800200 */
.L_x_1045:
        /* <DEDUP_REMOVED lines=32> */
.L_x_1048:
[----:B------:R-:W-:Y:S05]  /*1ad0*/  BSYNC.RECONVERGENT B0 ;  /* 0x0000000000007941 */ /* 0x000fea0003800200 */
.L_x_1047:
[----:B------:R-:W1:Y:S08]  /*1ae0*/  S2UR UR5, SR_CgaCtaId ;  /* 0x00000000000579c3 */ /* 0x000e700000008800 */
[----:B------:R-:W-:Y:S01]  /*1af0*/  BAR.SYNC.DEFER_BLOCKING 0x0 ;  /* 0x0000000000007b1d */ /* 0x000fe20000010000 */
[----:B------:R-:W-:Y:S01]  /*1b00*/  ISETP.GE.U32.AND P5, PT, R0, 0x80, PT ;  /* 0x000000800000780c */ /* 0x000fe20003fa6070 */
[----:B------:R-:W-:Y:S01]  /*1b10*/  UIADD3 UR9, UPT, UPT, UR9, UR22, URZ ;  /* 0x0000001609097290 */ /* 0x000fe2000fffe0ff */
[----:B------:R-:W-:-:S03]  /*1b20*/  ISETP.NE.AND P2, PT, RZ, UR27, PT ;  /* 0x0000001bff007c0c */ /* 0x000fc6000bf45270 */
[----:B------:R-:W-:Y:S01]  /*1b30*/  UMOV UR4, 0x400 ;  /* 0x0000040000047882 */ /* 0x000fe20000000000 */
[----:B------:R-:W-:Y:S01]  /*1b40*/  UISETP.GE.AND UP2, UPT, UR9, UR23, UPT ;  /* 0x000000170900728c */ /* 0x000fe2000bf46270 */
[----:B------:R-:W-:Y:S01]  /*1b50*/  BSSY.RECONVERGENT B0, `(.L_x_1049) ;  /* 0x000013c000007945 */ /* 0x000fe20003800200 */
        /* <DEDUP_REMOVED lines=18> */
[----:B------:R-:W-:Y:S01]  /*1c80*/  FSEL R100, R97, RZ, !P2 ;  /* 0x000000ff61647208 */ /* 0x000fe20005000000 */
[----:B------:R-:W-:-:S12]  /*1c90*/  @!P5 BRA `(.L_x_1050) ;  /* 0x00000010009cd947 */ /* 0x000fd80003800000 */
        /* <DEDUP_REMOVED lines=37> */
[----:B------:R-:W-:-:S02]  /*1ef0*/  F2FP.BF16.F32.PACK_AB R96, R97, R96 ;  /* 0x000000606160723e */ /* 0x000fc400000010ff */
[----:B------:R-:W-:Y:S02]  /*1f00*/  F2FP.BF16.F32.PACK_AB R97, R102, R99 ;  /* 0x000000636661723e */ /* 0x000fe400000010ff */
[----:B------:R-:W-:Y:S02]  /*1f10*/  F2FP.BF16.F32.PACK_AB R98, R101, R98 ;  /* 0x000000626562723e */ /* 0x000fe400000010ff */
[----:B------:R-:W-:Y:S01]  /*1f20*/  F2FP.BF16.F32.PACK_AB R99, R103, R158 ;  /* 0x0000009e6763723e */ /* 0x000fe200000010ff */
[----:B------:R-:W-:Y:S06]  /*1f30*/  BRA `(.L_x_1054) ;  /* 0x0000000c00b87947 */ /* 0x000fec0003800000 */
.L_x_1053:
        /* <DEDUP_REMOVED lines=33> */
.L_x_1052:
        /* <DEDUP_REMOVED lines=29> */
[----:B------:R-:W-:Y:S02]  /*2320*/  F2FP.BF16.F32.PACK_AB R99, R91, R90 ;  /* 0x0000005a5b63723e */ /* 0x000fe400000010ff */
[----:B------:R-:W-:Y:S02]  /*2330*/  F2FP.BF16.F32.PACK_AB R98, R89, R88 ;  /* 0x000000585962723e */ /* 0x000fe400000010ff */
[----:B------:R-:W-:Y:S02]  /*2340*/  F2FP.BF16.F32.PACK_AB R97, R95, R94 ;  /* 0x0000005e5f61723e */ /* 0x000fe400000010ff */
[----:B------:R-:W-:Y:S01]  /*2350*/  F2FP.BF16.F32.PACK_AB R96, R93, R92 ;  /* 0x0000005c5d60723e */ /* 0x000fe200000010ff */
[----:B------:R-:W-:Y:S06]  /*2360*/  BRA `(.L_x_1054) ;  /* 0x0000000800ac7947 */ /* 0x000fec0003800000 */
.L_x_1055:
        /* <DEDUP_REMOVED lines=33> */
.L_x_1051:
        /* <DEDUP_REMOVED lines=15> */
[----:B------:R-:W-:Y:S01]  /*2670*/  FADD.FTZ R97, R110, -R97 ;  /* 0x800000616e617221 */ /* 0x000fe20000010000 */
[--C-:B------:R-:W-:Y:S01]  /*2680*/  FFMA.FTZ R101, R115, UR19, R100.reuse ;  /* 0x0000001373657c23 */ /* 0x100fe20008010064 */
[--C-:B------:R-:W-:Y:S01]  /*2690*/  FFMA.FTZ R158, R121, UR19, R100.reuse ;  /* 0x00000013799e7c23 */ /* 0x100fe20008010064 */
[----:B------:R-:W-:Y:S01]  /*26a0*/  FFMA.FTZ R160, R120, UR19, R100 ;  /* 0x0000001378a07c23 */ /* 0x000fe20008010064 */
[----:B------:R-:W-:Y:S01]  /*26b0*/  FADD.FTZ R98, R109, -R96 ;  /* 0x800000606d627221 */ /* 0x000fe20000010000 */
[----:B------:R-:W-:Y:S01]  /*26c0*/  FADD.FTZ R99, R114, -R99 ;  /* 0x8000006372637221 */ /* 0x000fe20000010000 */
[----:B------:R-:W-:Y:S01]  /*26d0*/  FADD.FTZ R102, R113, -R102 ;  /* 0x8000006671667221 */ /* 0x000fe20000010000 */
[----:B------:R-:W-:Y:S01]  /*26e0*/  FADD.FTZ R106, R117, -R106 ;  /* 0x8000006a756a7221 */ /* 0x000fe20000010000 */
[----:B-----5:R-:W-:Y:S01]  /*26f0*/  FFMA.FTZ R96, R97, UR18, R16 ;  /* 0x0000001261607c23 */ /* 0x020fe20008010010 */
[----:B------:R-:W-:Y:S01]  /*2700*/  FADD.FTZ R101, R116, -R101 ;  /* 0x8000006574657221 */ /* 0x000fe20000010000 */
[----:B------:R-:W-:Y:S01]  /*2710*/  FADD.FTZ R103, R119, -R158 ;  /* 0x8000009e77677221 */ /* 0x000fe20000010000 */
        /* <DEDUP_REMOVED lines=8> */
[----:B------:R-:W-:-:S02]  /*27a0*/  F2FP.BF16.F32.PACK_AB R96, R97, R96 ;  /* 0x000000606160723e */ /* 0x000fc400000010ff */
[----:B------:R-:W-:Y:S02]  /*27b0*/  F2FP.BF16.F32.PACK_AB R97, R99, R98 ;  /* 0x000000626361723e */ /* 0x000fe400000010ff */
[----:B------:R-:W-:Y:S02]  /*27c0*/  F2FP.BF16.F32.PACK_AB R98, R102, R101 ;  /* 0x000000656662723e */ /* 0x000fe400000010ff */
[----:B------:R-:W-:Y:S01]  /*27d0*/  F2FP.BF16.F32.PACK_AB R99, R106, R103 ;  /* 0x000000676a63723e */ /* 0x000fe200000010ff */
[----:B------:R-:W-:Y:S06]  /*27e0*/  BRA `(.L_x_1054) ;  /* 0x00000004008c7947 */ /* 0x000fec0003800000 */
.L_x_1057:
        /* <DEDUP_REMOVED lines=16> */
[----:B-----5:R-:W-:Y:S01]  /*28f0*/  FFMA.FTZ R97, R97, UR18, R12 ;  /* 0x0000001261617c23 */ /* 0x020fe2000801000c */
        /* <DEDUP_REMOVED lines=16> */
.L_x_1056:
        /* <DEDUP_REMOVED lines=28> */
[----:B------:R-:W-:-:S02]  /*2bc0*/  FFMA.FTZ R93, R96, UR18, R17 ;  /* 0x00000012605d7c23 */ /* 0x000fc40008010011 */
[----:B------:R-:W-:Y:S02]  /*2bd0*/  F2FP.BF16.F32.PACK_AB R99, R91, R90 ;  /* 0x0000005a5b63723e */ /* 0x000fe400000010ff */
[----:B------:R-:W-:Y:S02]  /*2be0*/  F2FP.BF16.F32.PACK_AB R98, R89, R88 ;  /* 0x000000585962723e */ /* 0x000fe400000010ff */
[----:B------:R-:W-:Y:S02]  /*2bf0*/  F2FP.BF16.F32.PACK_AB R97, R95, R94 ;  /* 0x0000005e5f61723e */ /* 0x000fe400000010ff */
[----:B------:R-:W-:Y:S01]  /*2c00*/  F2FP.BF16.F32.PACK_AB R96, R93, R92 ;  /* 0x0000005c5d60723e */ /* 0x000fe200000010ff */
[----:B------:R-:W-:Y:S06]  /*2c10*/  BRA `(.L_x_1054) ;  /* 0x0000000000807947 */ /* 0x000fec0003800000 */
.L_x_1058:
        /* <DEDUP_REMOVED lines=32> */
.L_x_1054:
        /* <DEDUP_REMOVED lines=15> */
.L_x_1050:
[----:B------:R-:W-:Y:S05]  /*2f10*/  BSYNC.RECONVERGENT B0 ;  /* 0x0000000000007941 */ /* 0x000fea0003800200 */
.L_x_1049:
        /* <DEDUP_REMOVED lines=46> */
.L_x_1063:
        /* <DEDUP_REMOVED lines=29> */
.L_x_1062:
[----:B0-----:R-:W0:Y:S02]  /*33d0*/  LDC.64 R96, c[0x0][0x470] ;  /* 0x00011c00ff607b82 */ /* 0x001e240000000a00 */
[----:B0-----:R-:W-:-:S04]  /*33e0*/  ISETP.NE.U32.AND P1, PT, R96, RZ, PT ;  /* 0x000000ff6000720c */ /* 0x001fc80003f25070 */
[----:B------:R-:W-:-:S13]  /*33f0*/  ISETP.NE.AND.EX P1, PT, R97, RZ, PT, P1 ;  /* 0x000000ff6100720c */ /* 0x000fda0003f25310 */
        /* <DEDUP_REMOVED lines=34> */
.L_x_1065:
        /* <DEDUP_REMOVED lines=29> */
.L_x_1061:
        /* <DEDUP_REMOVED lines=41> */
.L_x_1067:
        /* <DEDUP_REMOVED lines=29> */
.L_x_1066:
        /* <DEDUP_REMOVED lines=37> */
.L_x_1068:
        /* <DEDUP_REMOVED lines=27> */
[----:B------:R-:W-:-:S07]  /*4050*/  F2FP.BF16.F32.PACK_AB R99, R158, R103 ;  /* 0x000000679e63723e */ /* 0x000fce00000010ff */
.L_x_1064:
        /* <DEDUP_REMOVED lines=11> */
.L_x_1060:
[----:B------:R-:W-:Y:S05]  /*4110*/  BSYNC.RECONVERGENT B0 ;  /* 0x0000000000007941 */ /* 0x000fea0003800200 */
.L_x_1059:
        /* <DEDUP_REMOVED lines=13> */
[--C-:B0--3--:R-:W-:Y:S01]  /*41f0*/  FFMA.FTZ R90, R156, UR19, R100.reuse ;  /* 0x000000139c5a7c23 */ /* 0x109fe20008010064 */
        /* <DEDUP_REMOVED lines=32> */
.L_x_1073:
        /* <DEDUP_REMOVED lines=29> */
.L_x_1072:
[----:B0--3--:R-:W0:Y:S02]  /*45d0*/  LDC.64 R96, c[0x0][0x470] ;  /* 0x00011c00ff607b82 */ /* 0x009e240000000a00 */
        /* <DEDUP_REMOVED lines=36> */
.L_x_1075:
        /* <DEDUP_REMOVED lines=29> */
.L_x_1071:
        /* <DEDUP_REMOVED lines=41> */
.L_x_1077:
        /* <DEDUP_REMOVED lines=29> */
.L_x_1076:
        /* <DEDUP_REMOVED lines=37> */
.L_x_1078:
        /* <DEDUP_REMOVED lines=28> */
.L_x_1074:
        /* <DEDUP_REMOVED lines=10> */
.L_x_1070:
[----:B------:R-:W-:Y:S05]  /*5300*/  BSYNC.RECONVERGENT B0 ;  /* 0x0000000000007941 */ /* 0x000fea0003800200 */
.L_x_1069:
[----:B------:R-:W-:Y:S01]  /*5310*/  UPLOP3.LUT UP1, UPT, UPT, UPT, UP1, 0x40, 0x4 ;  /* 0x000000000004789c */ /* 0x000fe20003f2e810 */
[----:B------:R-:W-:Y:S10]  /*5320*/  BRA.U !UP2, `(.L_x_1079) ;  /* 0xffffffb10ac47547 */ /* 0x000ff4000b83ffff */
.L_x_1040:
[----:B------:R-:W1:Y:S08]  /*5330*/  S2UR UR4, SR_CTAID.X ;  /* 0x00000000000479c3 */ /* 0x000e700000002500 */
[----:B------:R-:W2:Y:S08]  /*5340*/  LDC.64 R2, c[0x0][0x440] ;  /* 0x00011000ff027b82 */ /* 0x000eb00000000a00 */
[----:B-----5:R-:W0:Y:S08]  /*5350*/  LDC.64 R4, c[0x0][0x448] ;  /* 0x00011200ff047b82 */ /* 0x020e300000000a00 */
[----:B------:R-:W3:Y:S01]  /*5360*/  LDC.64 R6, c[0x0][0x440] ;  /* 0x00011000ff067b82 */ /* 0x000ee20000000a00 */
[----:B-1----:R-:W-:-:S06]  /*5370*/  UIMAD UR4, UR4, UR6, URZ ;  /* 0x00000006040472a4 */ /* 0x002fcc000f8e02ff */
[----:B------:R-:W-:Y:S01]  /*5380*/  MOV R11, UR4 ;  /* 0x00000004000b7c02 */ /* 0x000fe20008000f00 */
[----:B------:R-:W1:Y:S03]  /*5390*/  LDC.64 R8, c[0x0][0x448] ;  /* 0x00011200ff087b82 */ /* 0x000e660000000a00 */
[----:B------:R-:W-:-:S05]  /*53a0*/  LEA.HI R11, R11, R104, RZ, 0x1d ;  /* 0x000000680b0b7211 */ /* 0x000fca00078fe8ff */
[----:B--2---:R-:W-:-:S04]  /*53b0*/  @P5 IMAD.WIDE.U32 R2, R11, 0x20, R2 ;  /* 0x000000200b025825 */ /* 0x004fc800078e0002 */
[C---:B0-----:R-:W-:Y:S01]  /*53c0*/  @P5 IMAD.WIDE.U32 R4, R11.reuse, 0x20, R4 ;  /* 0x000000200b045825 */ /* 0x041fe200078e0004 */
[----:B------:R-:W-:Y:S01]  /*53d0*/  @P5 IADD3 R11, PT, PT, R11, 0x80, RZ ;  /* 0x000000800b0b5810 */ /* 0x000fe20007ffe0ff */
[----:B------:R0:W-:Y:S04]  /*53e0*/  @P5 STG.E.128 desc[UR20][R2.64], R40 ;  /* 0x0000002802005986 */ /* 0x0001e8000c101d14 */
[C---:B---3--:R-:W-:Y:S01]  /*53f0*/  @P4 IMAD.WIDE.U32 R6, R11.reuse, 0x20, R6 ;  /* 0x000000200b064825 */ /* 0x048fe200078e0006 */
[----:B------:R0:W-:Y:S04]  /*5400*/  @P5 STG.E.128 desc[UR20][R2.64+0x10], R36 ;  /* 0x0000102402005986 */ /* 0x0001e8000c101d14 */
[----:B------:R0:W-:Y:S01]  /*5410*/  @P5 STG.E.128 desc[UR20][R4.64], R64 ;  /* 0x0000004004005986 */ /* 0x0001e2000c101d14 */
[----:B-1----:R-:W-:-:S03]  /*5420*/  @P4 IMAD.WIDE.U32 R8, R11, 0x20, R8 ;  /* 0x000000200b084825 */ /* 0x002fc600078e0008 */
[----:B------:R0:W-:Y:S04]  /*5430*/  @P5 STG.E.128 desc[UR20][R4.64+0x10], R60 ;  /* 0x0000103c04005986 */ /* 0x0001e8000c101d14 */
[----:B------:R0:W-:Y:S04]  /*5440*/  @P4 STG.E.128 desc[UR20][R6.64], R32 ;  /* 0x0000002006004986 */ /* 0x0001e8000c101d14 */
[----:B------:R0:W-:Y:S04]  /*5450*/  @P4 STG.E.128 desc[UR20][R6.64+0x10], R28 ;  /* 0x0000101c06004986 */ /* 0x0001e8000c101d14 */
[----:B------:R0:W-:Y:S04]  /*5460*/  @P4 STG.E.128 desc[UR20][R8.64], R56 ;  /* 0x0000003808004986 */ /* 0x0001e8000c101d14 */
[----:B------:R0:W-:Y:S01]  /*5470*/  @P4 STG.E.128 desc[UR20][R8.64+0x10], R52 ;  /* 0x0000103408004986 */ /* 0x0001e2000c101d14 */
[----:B------:R-:W-:Y:S05]  /*5480*/  @!P3 EXIT ;  /* 0x000000000000b94d */ /* 0x000fea0003800000 */
[----:B0-----:R-:W0:Y:S01]  /*5490*/  LDC.64 R2, c[0x0][0x440] ;  /* 0x00011000ff027b82 */ /* 0x001e220000000a00 */
        /* <DEDUP_REMOVED lines=9> */
.L_x_1080:
        /* <DEDUP_REMOVED lines=13> */
.L_x_3810:


//--------------------- .text._ZN10layer_norm31ln_parallel_residual_bwd_kernelINS_13Kernel_traitsI13__nv_bfloat16S2_fS2_fjLj3072ELj1ELj1ELj4ELj16ENS_18Kernel_traits_baseILj3072ES2_S2_fS2_fjLj128EEEEELb0ELb1ELb1EEEvNS_9BwdParamsE --------------------------
	.section	.text._ZN10layer_norm31ln_parallel_residual_bwd_kernelINS_13Kernel_traitsI13__nv_bfloat16S2_fS2_fjLj3072ELj1ELj1ELj4ELj16ENS_18Kernel_traits_baseILj3072ES2_S2_fS2_fjLj128EEEEELb0ELb1ELb1EEEvNS_9BwdParamsE,"ax",@progbits
	.align	128
        .global         _ZN10layer_norm31ln_parallel_residual_bwd_kernelINS_13Kernel_traitsI13__nv_bfloat16S2_fS2_fjLj3072ELj1ELj1ELj4ELj16ENS_18Kernel_traits_baseILj3072ES2_S2_fS2_fjLj128EEEEELb0ELb1ELb1EEEvNS_9BwdParamsE
        .type           _ZN10layer_norm31ln_parallel_residual_bwd_kernelINS_13Kernel_traitsI13__nv_bfloat16S2_fS2_fjLj3072ELj1ELj1ELj4ELj16ENS_18Kernel_traits_baseILj3072ES2_S2_fS2_fjLj128EEEEELb0ELb1ELb1EEEvNS_9BwdParamsE,@function
        .size           _ZN10layer_norm31ln_parallel_residual_bwd_kernelINS_13Kernel_traitsI13__nv_bfloat16S2_fS2_fjLj3072ELj1ELj1ELj4ELj16ENS_18Kernel_traits_baseILj3072ES2_S2_fS2_fjLj128EEEEELb0ELb1ELb1EEEvNS_9BwdParamsE,(.L_x_3811 - _ZN10layer_norm31ln_parallel_residual_bwd_kernelINS_13Kernel_traitsI13__nv_bfloat16S2_fS2_fjLj3072ELj1ELj1ELj4ELj16ENS_18Kernel_traits_baseILj3072ES2_S2_fS2_fjLj128EEEEELb0ELb1ELb1EEEvNS_9BwdParamsE)
        .other          _ZN10layer_norm31ln_parallel_residual_bwd_kernelINS_13Kernel_traitsI13__nv_bfloat16S2_fS2_fjLj3072ELj1ELj1ELj4ELj16ENS_18Kernel_traits_baseILj3072ES2_S2_fS2_fjLj128EEEEELb0ELb1ELb1EEEvNS_9BwdParamsE,@"STO_CUDA_ENTRY STV_DEFAULT"
_ZN10layer_norm31ln_parallel_residual_bwd_kernelINS_13Kernel_traitsI13__nv_bfloat16S2_fS2_fjLj3072ELj1ELj1ELj4ELj16ENS_18Kernel_traits_baseILj3072ES2_S2_fS2_fjLj128EEEEELb0ELb1ELb1EEEvNS_9BwdParamsE:
.text._ZN10layer_norm31ln_parallel_residual_bwd_kernelINS_13Kernel_traitsI13__nv_bfloat16S2_fS2_fjLj3072ELj1ELj1ELj4ELj16ENS_18Kernel_traits_baseILj3072ES2_S2_fS2_fjLj128EEEEELb0ELb1ELb1EEEvNS_9BwdParamsE:
        /* <DEDUP_REMOVED lines=32> */
[----:B------:R-:W-:Y:S01]  /*0200*/  HFMA2 R122, -RZ, RZ, 0, 0 ;  /* 0x00000000ff7a7431 */ /* 0x000fe200000001ff */
        /* <DEDUP_REMOVED lines=22> */
[----:B-1----:R-:W-:Y:S01]  /*0370*/  IMAD.WIDE.U32 R2, R50, 0x10, R2 ;  /* 0x0000001032027825 */ /* 0x002fe200078e0002 */
[----:B------:R-:W-:-:S02]  /*0380*/  CS2R R76, SRZ ;  /* 0x00000000004c7805 */ /* 0x000fc4000001ff00 */
[----:B------:R-:W-:Y:S01]  /*0390*/  MOV R137, RZ ;  /* 0x000000ff00897202 */ /* 0x000fe20000000f00 */
[----:B------:R-:W-:Y:S01]  /*03a0*/  UPLOP3.LUT UP1, UPT, UPT, UPT, UPT, 0x40, 0x4 ;  /* 0x000000000004789c */ /* 0x000fe20003f2e870 */
[----:B0-----:R-:W2:Y:S01]  /*03b0*/  LDG.E.128 R148, desc[UR20][R2.64] ;  /* 0x0000001402947981 */ /* 0x001ea2000c1e1d00 */
[----:B------:R-:W0:Y:S03]  /*03c0*/  LDCU UR23, c[0x0][0x388] ;  /* 0x00007100ff1777ac */ /* 0x000e260008000800 */
[----:B------:R-:W3:Y:S01]  /*03d0*/  LDG.E.128 R8, desc[UR20][R2.64+0x800] ;  /* 0x0008001402087981 */ /* 0x000ee2000c1e1d00 */
[----:B------:R-:W1:Y:S03]  /*03e0*/  LDCU.U8 UR22, c[0x0][0x410] ;  /* 0x00008200ff1677ac */ /* 0x000e660008000000 */
[----:B------:R-:W4:Y:S01]  /*03f0*/  LDG.E.128 R4, desc[UR20][R2.64+0x1000] ;  /* 0x0010001402047981 */ /* 0x000f22000c1e1d00 */
[----:B------:R-:W0:Y:S01]  /*0400*/  LDCU UR28, c[0x0][0x400] ;  /* 0x00008000ff1c77ac */ /* 0x000e220008000800 */
[----:B------:R-:W0:Y:S01]  /*0410*/  LDCU.64 UR12, c[0x0][0x470] ;  /* 0x00008e00ff0c77ac */ /* 0x000e220008000a00 */
[----:B------:R-:W0:Y:S01]  /*0420*/  LDCU.64 UR10, c[0x0][0x478] ;  /* 0x00008f00ff0a77ac */ /* 0x000e220008000a00 */
[----:B------:R-:W0:Y:S01]  /*0430*/  LDCU.128 UR16, c[0x0][0x3c0] ;  /* 0x00007800ff1077ac */ /* 0x000e220008000c00 */
[----:B------:R-:W0:Y:S01]  /*0440*/  LDCU.64 UR24, c[0x0][0x438] ;  /* 0x00008700ff1877ac */ /* 0x000e220008000a00 */
[----:B------:R-:W0:Y:S01]  /*0450*/  LDCU.64 UR26, c[0x0][0x380] ;  /* 0x00007000ff1a77ac */ /* 0x000e220008000a00 */
[----:B--2---:R-:W-:-:S02]  /*0460*/  PRMT R135, R148, 0x7632, R135 ;  /* 0x0000763294877816 */ /* 0x004fc40000000087 */
[----:B------:R-:W-:Y:S02]  /*0470*/  PRMT R134, R149, 0x7632, R134 ;  /* 0x0000763295867816 */ /* 0x000fe40000000086 */
[----:B------:R-:W-:Y:S02]  /*0480*/  PRMT R133, R150, 0x7632, R133 ;  /* 0x0000763296857816 */ /* 0x000fe40000000085 */
[----:B------:R-:W-:Y:S02]  /*0490*/  PRMT R132, R151, 0x7632, R132 ;  /* 0x0000763297847816 */ /* 0x000fe40000000084 */
[----:B---3--:R-:W-:Y:S02]  /*04a0*/  PRMT R131, R8, 0x7632, R131 ;  /* 0x0000763208837816 */ /* 0x008fe40000000083 */
[----:B------:R-:W-:Y:S02]  /*04b0*/  PRMT R130, R9, 0x7632, R130 ;  /* 0x0000763209827816 */ /* 0x000fe40000000082 */
[----:B------:R-:W-:-:S02]  /*04c0*/  PRMT R129, R10, 0x7632, R129 ;  /* 0x000076320a817816 */ /* 0x000fc40000000081 */
[----:B------:R-:W-:Y:S02]  /*04d0*/  PRMT R128, R11, 0x7632, R128 ;  /* 0x000076320b807816 */ /* 0x000fe40000000080 */
[----:B----4-:R-:W-:Y:S02]  /*04e0*/  PRMT R127, R4, 0x7632, R127 ;  /* 0x00007632047f7816 */ /* 0x010fe4000000007f */
[----:B------:R-:W-:Y:S02]  /*04f0*/  PRMT R126, R5, 0x7632, R126 ;  /* 0x00007632057e7816 */ /* 0x000fe4000000007e */
[----:B------:R-:W-:Y:S02]  /*0500*/  PRMT R125, R6, 0x7632, R125 ;  /* 0x00007632067d7816 */ /* 0x000fe4000000007d */
[----:B------:R-:W-:Y:S02]  /*0510*/  PRMT R124, R7, 0x7632, R124 ;  /* 0x00007632077c7816 */ /* 0x000fe4000000007c */
        /* <DEDUP_REMOVED lines=24> */
.L_x_1108:
[----:B0-----:R-:W0:Y:S01]  /*06a0*/  LDC.64 R154, c[0x0][0x3a8] ;  /* 0x0000ea00ff9a7b82 */ /* 0x001e220000000a00 */
[----:B------:R-:W-:Y:S02]  /*06b0*/  UIMAD UR5, UR4, UR23, URZ ;  /* 0x00000017040572a4 */ /* 0x000fe4000f8e02ff */
[----:B------:R-:W-:Y:S02]  /*06c0*/  UIMAD.WIDE UR8, UR4, 0x4, UR16 ;  /* 0x00000004040878a5 */ /* 0x000fe4000f8e0210 */
[----:B------:R-:W-:Y:S02]  /*06d0*/  USHF.R.S32.HI UR6, URZ, 0x1f, UR5 ;  /* 0x0000001fff067899 */ /* 0x000fe40008011405 */
[----:B------:R-:W-:Y:S01]  /*06e0*/  UIMAD.WIDE UR14, UR4, 0x4, UR18 ;  /* 0x00000004040e78a5 */ /* 0x000fe2000f8e0212 */
[----:B------:R-:W1:Y:S01]  /*06f0*/  LDC.64 R72, c[0x0][0x428] ;  /* 0x00010a00ff487b82 */ /* 0x000e620000000a00 */
[----:B------:R-:W-:Y:S01]  /*0700*/  ULEA.HI UR6, UR6, UR5, URZ, 0x3 ;  /* 0x0000000506067291 */ /* 0x000fe2000f8f18ff */
[----:B------:R-:W-:-:S02]  /*0710*/  MOV R58, UR8 ;  /* 0x00000008003a7c02 */ /* 0x000fc40008000f00 */
[----:B------:R-:W-:Y:S02]  /*0720*/  MOV R59, UR9 ;  /* 0x00000009003b7c02 */ /* 0x000fe40008000f00 */
[----:B------:R-:W-:Y:S02]  /*0730*/  MOV R60, UR14 ;  /* 0x0000000e003c7c02 */ /* 0x000fe40008000f00 */
[----:B------:R-:W-:Y:S01]  /*0740*/  MOV R151, UR6 ;  /* 0x0000000600977c02 */ /* 0x000fe20008000f00 */
[----:B------:R-:W2:Y:S01]  /*0750*/  LDG.E R0, desc[UR20][R58.64] ;  /* 0x000000143a007981 */ /* 0x000ea2000c1e1900 */
[----:B------:R-:W-:Y:S02]  /*0760*/  MOV R61, UR15 ;  /* 0x0000000f003d7c02 */ /* 0x000fe40008000f00 */
[----:B------:R-:W-:-:S03]  /*0770*/  LEA.HI.SX32 R151, R151, R50, 0x1d ;  /* 0x0000003297977211 */ /* 0x000fc600078feaff */
[----:B------:R-:W3:Y:S01]  /*0780*/  LDG.E R150, desc[UR20][R60.64] ;  /* 0x000000143c967981 */ /* 0x000ee2000c1e1900 */
[C---:B------:R-:W-:Y:S01]  /*0790*/  IADD3 R149, PT, PT, R151.reuse, 0x80, RZ ;  /* 0x0000008097957810 */ /* 0x040fe20007ffe0ff */
[C---:B0-----:R-:W-:Y:S01]  /*07a0*/  IMAD.WIDE.U32 R2, R151.reuse, 0x20, R154 ;  /* 0x0000002097027825 */ /* 0x041fe200078e009a */
[----:B------:R-:W-:-:S03]  /*07b0*/  IADD3 R123, PT, PT, R151, 0x100, RZ ;  /* 0x00000100977b7810 */ /* 0x000fc60007ffe0ff */
[----:B-1----:R-:W-:Y:S01]  /*07c0*/  IMAD.WIDE.U32 R44, R151, 0x10, R72 ;  /* 0x00000010972c7825 */ /* 0x002fe200078e0048 */
[----:B------:R-:W4:Y:S03]  /*07d0*/  LDG.E.128 R40, desc[UR20][R2.64] ;  /* 0x0000001402287981 */ /* 0x000f26000c1e1d00 */
[--C-:B------:R-:W-:Y:S01]  /*07e0*/  IMAD.WIDE.U32 R152, R149, 0x20, R154.reuse ;  /* 0x0000002095987825 */ /* 0x100fe200078e009a */
[----:B------:R0:W4:Y:S03]  /*07f0*/  LDG.E.128 R48, desc[UR20][R2.64+0x10] ;  /* 0x0000101402307981 */ /* 0x000126000c1e1d00 */
[----:B------:R-:W-:Y:S01]  /*0800*/  IMAD.WIDE.U32 R154, R123, 0x20, R154 ;  /* 0x000000207b9a7825 */ /* 0x000fe200078e009a */
[----:B------:R-:W4:Y:S04]  /*0810*/  LDG.E.128 R44, desc[UR20][R44.64] ;  /* 0x000000142c2c7981 */ /* 0x000f28000c1e1d00 */
[----:B------:R-:W4:Y:S04]  /*0820*/  LDG.E.128 R60, desc[UR20][R152.64+0x10] ;  /* 0x00001014983c7981 */ /* 0x000f28000c1e1d00 */
[----:B------:R-:W4:Y:S01]  /*0830*/  LDG.E.128 R64, desc[UR20][R154.64] ;  /* 0x000000149a407981 */ /* 0x000f22000c1e1d00 */
[----:B------:R-:W-:-:S03]  /*0840*/  IMAD.WIDE.U32 R56, R149, 0x10, R72 ;  /* 0x0000001095387825 */ /* 0x000fc600078e0048 */
[----:B------:R1:W4:Y:S04]  /*0850*/  LDG.E.128 R52, desc[UR20][R152.64] ;  /* 0x0000001498347981 */ /* 0x000328000c1e1d00 */
[----:B------:R1:W4:Y:S01]  /*0860*/  LDG.E.128 R68, desc[UR20][R154.64+0x10] ;  /* 0x000010149a447981 */ /* 0x000322000c1e1d00 */
[----:B------:R-:W-:-:S03]  /*0870*/  IMAD.WIDE.U32 R72, R123, 0x10, R72 ;  /* 0x000000107b487825 */ /* 0x000fc600078e0048 */
[----:B------:R-:W4:Y:S04]  /*0880*/  LDG.E.128 R56, desc[UR20][R56.64] ;  /* 0x0000001438387981 */ /* 0x000f28000c1e1d00 */
[----:B------:R-:W4:Y:S01]  /*0890*/  LDG.E.128 R72, desc[UR20][R72.64] ;  /* 0x0000001448487981 */ /* 0x000f22000c1e1d00 */
[----:B------:R-:W-:-:S04]  /*08a0*/  ISETP.NE.U32.AND P1, PT, RZ, UR24, PT ;  /* 0x00000018ff007c0c */ /* 0x000fc8000bf25070 */
[----:B------:R-:W-:-:S13]  /*08b0*/  ISETP.NE.AND.EX P1, PT, RZ, UR25, PT, P1 ;  /* 0x00000019ff007c0c */ /* 0x000fda000bf25310 */
[----:B------:R-:W1:Y:S08]  /*08c0*/  @P1 LDC.64 R156, c[0x0][0x438] ;  /* 0x00010e00ff9c1b82 */ /* 0x000e700000000a00 */
[----:B0-----:R-:W0:Y:S08]  /*08d0*/  @P1 LDC.64 R2, c[0x0][0x438] ;  /* 0x00010e00ff021b82 */ /* 0x001e300000000a00 */
[----:B------:R-:W1:Y:S01]  /*08e0*/  @P1 LDC.64 R158, c[0x0][0x438] ;  /* 0x00010e00ff9e1b82 */ /* 0x000e620000000a00 */
[----:B------:R-:W-:Y:S01]  /*08f0*/  ISETP.NE.AND P2, PT, RZ, UR22, PT ;  /* 0x00000016ff007c0c */ /* 0x000fe2000bf45270 */
[----:B0-----:R-:W-:-:S05]  /*0900*/  @P1 IMAD.WIDE.U32 R2, R151, 0x20, R2 ;  /* 0x0000002097021825 */ /* 0x001fca00078e0002 */
[----:B-----5:R-:W5:Y:S01]  /*0910*/  @P1 LDG.E.128 R4, desc[UR20][R2.64] ;  /* 0x0000001402041981 */ /* 0x020f62000c1e1d00 */
[----:B-1----:R-:W-:-:S03]  /*0920*/  @P1 IMAD.WIDE.U32 R158, R149, 0x20, R158 ;  /* 0x00000020959e1825 */ /* 0x002fc600078e009e */
[----:B------:R-:W5:Y:S04]  /*0930*/  @P1 LDG.E.128 R8, desc[UR20][R2.64+0x10] ;  /* 0x0000101402081981 */ /* 0x000f68000c1e1d00 */
[----:B------:R-:W5:Y:S04]  /*0940*/  @P1 LDG.E.128 R12, desc[UR20][R158.64] ;  /* 0x000000149e0c1981 */ /* 0x000f68000c1e1d00 */
[----:B------:R-:W5:Y:S01]  /*0950*/  @P1 LDG.E.128 R16, desc[UR20][R158.64+0x10] ;  /* 0x000010149e101981 */ /* 0x000f62000c1e1d00 */
[----:B--2---:R-:W-:Y:S02]  /*0960*/  FSEL R161, R0, RZ, !P2 ;  /* 0x000000ff00a17208 */ /* 0x004fe40005000000 */
[----:B---3--:R-:W-:-:S03]  /*0970*/  R2UR UR9, R150 ;  /* 0x00000000960972ca */ /* 0x008fc600000e0000 */
[C---:B----4-:R-:W-:Y:S01]  /*0980*/  FADD.FTZ R0, -R161.reuse, R40 ;  /* 0x00000028a1007221 */ /* 0x050fe20000010100 */
[C---:B------:R-:W-:Y:S01]  /*0990*/  FADD.FTZ R152, -R161.reuse, R41 ;  /* 0x00000029a1987221 */ /* 0x040fe20000010100 */
[----:B------:R-:W-:Y:S01]  /*09a0*/  FADD.FTZ R154, -R161, R42 ;  /* 0x0000002aa19a7221 */ /* 0x000fe20000010100 */
[----:B------:R-:W-:-:S04]  /*09b0*/  @P1 IMAD.WIDE.U32 R40, R123, 0x20, R156 ;  /* 0x000000207b281825 */ /* 0x000fc800078e009c */
[C-C-:B------:R-:W-:Y:S01]  /*09c0*/  FADD.FTZ R160, -R161.reuse, R43.reuse ;  /* 0x0000002ba1a07221 */ /* 0x140fe20000010100 */
[----:B------:R-:W-:Y:S02]  /*09d0*/  PRMT R42, R44, 0x7632, R42 ;  /* 0x000076322c2a7816 */ /* 0x000fe4000000002a */
[----:B------:R-:W-:Y:S01]  /*09e0*/  FMUL.FTZ R0, R0, UR9 ;  /* 0x0000000900007c20 */ /* 0x000fe20008410000 */
[----:B------:R-:W-:Y:S01]  /*09f0*/  SHF.L.U32 R157, R44, 0x10, RZ ;  /* 0x000000102c9d7819 */ /* 0x000fe200000006ff */
[----:B------:R-:W5:Y:S01]  /*0a00*/  @P1 LDG.E.128 R20, desc[UR20][R40.64] ;  /* 0x0000001428141981 */ /* 0x000f62000c1e1d00 */
[----:B------:R-:W-:Y:S01]  /*0a10*/  FADD.FTZ R173, -R161, R60 ;  /* 0x0000003ca1ad7221 */ /* 0x000fe20000010100 */
[----:B------:R-:W-:Y:S02]  /*0a20*/  SHF.L.U32 R60, R42, 0x10, RZ ;  /* 0x000000102a3c7819 */ /* 0x000fe400000006ff */
[----:B------:R-:W-:Y:S01]  /*0a30*/  PRMT R43, R45, 0x7632, R43 ;  /* 0x000076322d2b7816 */ /* 0x000fe2000000002b */
[----:B------:R-:W-:Y:S01]  /*0a40*/  FADD.FTZ R181, -R161, R67 ;  /* 0x00000043a1b57221 */ /* 0x000fe20000010100 */
[----:B------:R-:W-:Y:S01]  /*0a50*/  FMUL.FTZ R67, R148, R157 ;  /* 0x0000009d94437220 */ /* 0x000fe20000410000 */
[----:B------:R-:W-:Y:S01]  /*0a60*/  SHF.L.U32 R150, R45, 0x10, RZ ;  /* 0x000000102d967819 */ /* 0x000fe200000006ff */
[----:B------:R0:W5:Y:S01]  /*0a70*/  @P1 LDG.E.128 R24, desc[UR20][R40.64+0x10] ;  /* 0x0000101428181981 */ /* 0x000162000c1e1d00 */
[C---:B------:R-:W-:Y:S01]  /*0a80*/  PRMT R45, R46.reuse, 0x7632, R45 ;  /* 0x000076322e2d7816 */ /* 0x040fe2000000002d */
[C---:B------:R-:W-:Y:S01]  /*0a90*/  FADD.FTZ R44, -R161.reuse, R48 ;  /* 0x00000030a12c7221 */ /* 0x040fe20000010100 */
[----:B------:R-:W-:Y:S01]  /*0aa0*/  SHF.L.U32 R153, R46, 0x10, RZ ;  /* 0x000000102e997819 */ /* 0x000fe200000006ff */
[----:B------:R-:W-:Y:S01]  /*0ab0*/  FADD.FTZ R46, -R161, R49 ;  /* 0x00000031a12e7221 */ /* 0x000fe20000010100 */
[----:B------:R-:W-:Y:S01]  /*0ac0*/  PRMT R156, R47, 0x7632, R156 ;  /* 0x000076322f9c7816 */ /* 0x000fe2000000009c */
[----:B------:R-:W-:Y:S01]  /*0ad0*/  FADD.FTZ R50, -R161, R50 ;  /* 0x00000032a1327221 */ /* 0x000fe20000010100 */
[----:B------:R-:W-:Y:S01]  /*0ae0*/  SHF.L.U32 R155, R47, 0x10, RZ ;  /* 0x000000102f9b7819 */ /* 0x000fe200000006ff */
[C---:B------:R-:W-:Y:S01]  /*0af0*/  FADD.FTZ R52, -R161.reuse, R52 ;  /* 0x00000034a1347221 */ /* 0x040fe20000010100 */
[C---:B------:R-:W-:Y:S01]  /*0b00*/  FADD.FTZ R47, -R161.reuse, R53 ;  /* 0x00000035a12f7221 */ /* 0x040fe20000010100 */
[C---:B0-----:R-:W-:Y:S01]  /*0b10*/  FADD.FTZ R41, -R161.reuse, R51 ;  /* 0x00000033a1297221 */ /* 0x041fe20000010100 */
        /* <DEDUP_REMOVED lines=12> */
[----:B------:R-:W-:Y:S01]  /*0be0*/  SHF.L.U32 R65, R43, 0x10, RZ ;  /* 0x000000102b417819 */ /* 0x000fe200000006ff */
[----:B------:R-:W-:Y:S01]  /*0bf0*/  FMUL.FTZ R161, R135, R60 ;  /* 0x0000003c87a17220 */ /* 0x000fe20000410000 */
[----:B------:R-:W-:Y:S01]  /*0c00*/  FADD.FTZ R42, RZ, R67 ;  /* 0x00000043ff2a7221 */ /* 0x000fe20000010000 */
[----:B------:R-:W-:Y:S01]  /*0c10*/  FMUL.FTZ R48, R152, UR9 ;  /* 0x0000000998307c20 */ /* 0x000fe20008410000 */
[----:B------:R-:W-:Y:S01]  /*0c20*/  FFMA.FTZ R43, R0, R67, RZ ;  /* 0x00000043002b7223 */ /* 0x000fe200000100ff */
[----:B------:R-:W-:Y:S01]  /*0c30*/  FMUL.FTZ R69, R147, R150 ;  /* 0x0000009693457220 */ /* 0x000fe20000410000 */
[----:B------:R-:W-:Y:S01]  /*0c40*/  FADD.FTZ R42, R161, R42 ;  /* 0x0000002aa12a7221 */ /* 0x000fe20000010000 */
[----:B------:R-:W-:Y:S01]  /*0c50*/  FMUL.FTZ R54, R154, UR9 ;  /* 0x000000099a367c20 */ /* 0x000fe20008410000 */
[----:B------:R-:W-:Y:S01]  /*0c60*/  FFMA.FTZ R43, R48, R161, R43 ;  /* 0x000000a1302b7223 */ /* 0x000fe2000001002b */
[----:B------:R-:W-:Y:S01]  /*0c70*/  PRMT R164, R56, 0x7632, R164 ;  /* 0x0000763238a47816 */ /* 0x000fe200000000a4 */
[----:B------:R-:W-:Y:S01]  /*0c80*/  FMUL.FTZ R163, R134, R65 ;  /* 0x0000004186a37220 */ /* 0x000fe20000410000 */
[----:B------:R-:W-:Y:S01]  /*0c90*/  SHF.L.U32 R49, R56, 0x10, RZ ;  /* 0x0000001038317819 */ /* 0x000fe200000006ff */
[----:B------:R-:W-:Y:S01]  /*0ca0*/  FADD.FTZ R42, R69, R42 ;  /* 0x0000002a452a7221 */ /* 0x000fe20000010000 */
[----:B------:R-:W-:Y:S01]  /*0cb0*/  FMUL.FTZ R56, R160, UR9 ;  /* 0x00000009a0387c20 */ /* 0x000fe20008410000 */
[----:B------:R-:W-:Y:S01]  /*0cc0*/  FFMA.FTZ R43, R54, R69, R43 ;  /* 0x00000045362b7223 */ /* 0x000fe2000001002b */
[----:B------:R-:W-:-:S02]  /*0cd0*/  PRMT R176, R72, 0x7632, R176 ;  /* 0x0000763248b07816 */ /* 0x000fc400000000b0 */
[----:B------:R-:W-:Y:S01]  /*0ce0*/  SHF.L.U32 R53, R72, 0x10, RZ ;  /* 0x0000001048357819 */ /* 0x000fe200000006ff */
[----:B------:R-:W-:Y:S01]  /*0cf0*/  FMUL.FTZ R72, R41, UR9 ;  /* 0x0000000929487c20 */ /* 0x000fe20008410000 */
[----:B------:R-:W-:Y:S01]  /*0d00*/  SHF.L.U32 R62, R45, 0x10, RZ ;  /* 0x000000102d3e7819 */ /* 0x000fe200000006ff */
[----:B------:R-:W-:Y:S01]  /*0d10*/  FMUL.FTZ R64, R146, R153 ;  /* 0x0000009992407220 */ /* 0x000fe20000410000 */
[----:B------:R-:W-:Y:S01]  /*0d20*/  FADD.FTZ R41, R163, R42 ;  /* 0x0000002aa3297221 */ /* 0x000fe20000010000 */
[----:B------:R-:W-:Y:S01]  /*0d30*/  FMUL.FTZ R71, R44, UR9 ;  /* 0x000000092c477c20 */ /* 0x000fe20008410000 */
[----:B------:R-:W-:Y:S01]  /*0d40*/  FFMA.FTZ R42, R56, R163, R43 ;  /* 0x000000a3382a7223 */ /* 0x000fe2000001002b */
[----:B------:R-:W-:Y:S01]  /*0d50*/  FMUL.FTZ R167, R133, R62 ;  /* 0x0000003e85a77220 */ /* 0x000fe20000410000 */
[----:B------:R-:W-:Y:S01]  /*0d60*/  FADD.FTZ R44, R64, R41 ;  /* 0x00000029402c7221 */ /* 0x000fe20000010000 */
[----:B------:R-:W-:Y:S01]  /*0d70*/  FMUL.FTZ R70, R46, UR9 ;  /* 0x000000092e467c20 */ /* 0x000fe20008410000 */
[----:B------:R-:W-:Y:S01]  /*0d80*/  FFMA.FTZ R41, R71, R64, R42 ;  /* 0x0000004047297223 */ /* 0x000fe2000001002a */
[----:B------:R-:W-:Y:S01]  /*0d90*/  SHF.L.U32 R68, R156, 0x10, RZ ;  /* 0x000000109c447819 */ /* 0x000fe200000006ff */
[----:B------:R-:W-:Y:S01]  /*0da0*/  FMUL.FTZ R66, R145, R155 ;  /* 0x0000009b91427220 */ /* 0x000fe20000410000 */
[----:B------:R-:W-:Y:S01]  /*0db0*/  FADD.FTZ R43, R167, R44 ;  /* 0x0000002ca72b7221 */ /* 0x000fe20000010000 */
[----:B------:R-:W-:Y:S01]  /*0dc0*/  FMUL.FTZ R159, R50, UR9 ;  /* 0x00000009329f7c20 */ /* 0x000fe20008410000 */
[----:B------:R-:W-:Y:S01]  /*0dd0*/  FFMA.FTZ R42, R70, R167, R41 ;  /* 0x000000a7462a7223 */ /* 0x000fe20000010029 */
[----:B------:R-:W-:Y:S01]  /*0de0*/  FMUL.FTZ R165, R132, R68 ;  /* 0x0000004484a57220 */ /* 0x000fe20000410000 */
[----:B------:R-:W-:-:S02]  /*0df0*/  FADD.FTZ R44, R66, R43 ;  /* 0x0000002b422c7221 */ /* 0x000fc40000010000 */
[----:B------:R-:W-:Y:S01]  /*0e00*/  FFMA.FTZ R41, R159, R66, R42 ;  /* 0x000000429f297223 */ /* 0x000fe2000001002a */
[C---:B------:R-:W-:Y:S01]  /*0e10*/  PRMT R184, R74.reuse, 0x7632, R184 ;  /* 0x000076324ab87816 */ /* 0x040fe200000000b8 */
[----:B------:R-:W-:Y:S01]  /*0e20*/  FADD.FTZ R43, R165, R44 ;  /* 0x0000002ca52b7221 */ /* 0x000fe20000010000 */
[----:B------:R-:W-:Y:S01]  /*0e30*/  SHF.L.U32 R55, R74, 0x10, RZ ;  /* 0x000000104a377819 */ /* 0x000fe200000006ff */
[----:B------:R-:W-:Y:S01]  /*0e40*/  FMUL.FTZ R74, R144, R49 ;  /* 0x00000031904a7220 */ /* 0x000fe20000410000 */
[----:B------:R-:W-:Y:S01]  /*0e50*/  SHF.L.U32 R164, R164, 0x10, RZ ;  /* 0x00000010a4a47819 */ /* 0x000fe200000006ff */
[----:B------:R-:W-:Y:S01]  /*0e60*/  FMUL.FTZ R61, R52, UR9 ;  /* 0x00000009343d7c20 */ /* 0x000fe20008410000 */
[----:B------:R-:W-:Y:S01]  /*0e70*/  FFMA.FTZ R42, R72, R165, R41 ;  /* 0x000000a5482a7223 */ /* 0x000fe20000010029 */
[C---:B------:R-:W-:Y:S01]  /*0e80*/  PRMT R166, R57.reuse, 0x7632, R166 ;  /* 0x0000763239a67816 */ /* 0x040fe200000000a6 */
[----:B------:R-:W-:Y:S01]  /*0e90*/  FADD.FTZ R44, R74, R43 ;  /* 0x0000002b4a2c7221 */ /* 0x000fe20000010000 */
[----:B------:R-:W-:Y:S01]  /*0ea0*/  SHF.L.U32 R57, R57, 0x10, RZ ;  /* 0x0000001039397819 */ /* 0x000fe200000006ff */
[----:B------:R-:W-:Y:S01]  /*0eb0*/  FMUL.FTZ R171, R131, R164 ;  /* 0x000000a483ab7220 */ /* 0x000fe20000410000 */
[----:B------:R-:W-:Y:S01]  /*0ec0*/  FMUL.FTZ R52, R47, UR9 ;  /* 0x000000092f347c20 */ /* 0x000fe20008410000 */
[----:B------:R-:W-:Y:S01]  /*0ed0*/  FFMA.FTZ R41, R61, R74, R42 ;  /* 0x0000004a3d297223 */ /* 0x000fe2000001002a */
[----:B------:R-:W-:Y:S01]  /*0ee0*/  SHF.L.U32 R166, R166, 0x10, RZ ;  /* 0x00000010a6a67819 */ /* 0x000fe200000006ff */
        /* <DEDUP_REMOVED lines=42> */
[----:B------:R-:W-:Y:S01]  /*1190*/  FADD.FTZ R43, R42, R183 ;  /* 0x000000b72a2b7221 */ /* 0x000fe20000010000 */
[----:B------:R-:W-:Y:S01]  /*11a0*/  FMUL.FTZ R175, R178, UR9 ;  /* 0x00000009b2af7c20 */ /* 0x000fe20008410000 */
[----:B------:R-:W-:Y:S01]  /*11b0*/  FMUL.FTZ R176, R139, R73 ;  /* 0x000000498bb07220 */ /* 0x000fe20000410000 */
[----:B------:R-:W-:Y:S01]  /*11c0*/  FFMA.FTZ R42, R158, R183, R41 ;  /* 0x000000b79e2a7223 */ /* 0x000fe20000010029 */
[----:B------:R-:W-:Y:S01]  /*11d0*/  FMUL.FTZ R178, R187, UR9 ;  /* 0x00000009bbb27c20 */ /* 0x000fe20008410000 */
[----:B------:R-:W-:Y:S01]  /*11e0*/  FMUL.FTZ R162, R181, UR9 ;  /* 0x00000009b5a27c20 */ /* 0x000fe20008410000 */
[----:B------:R-:W-:Y:S01]  /*11f0*/  FMUL.FTZ R187, R126, R188 ;  /* 0x000000bc7ebb7220 */ /* 0x000fe20000410000 */
[----:B------:R-:W-:Y:S01]  /*1200*/  FADD.FTZ R44, R43, R176 ;  /* 0x000000b02b2c7221 */ /* 0x000fe20000010000 */
[----:B------:R-:W-:Y:S01]  /*1210*/  FFMA.FTZ R41, R175, R176, R42 ;  /* 0x000000b0af297223 */ /* 0x000fe2000001002a */
[----:B------:R-:W-:Y:S01]  /*1220*/  SHF.L.U32 R190, R184, 0x10, RZ ;  /* 0x00000010b8be7819 */ /* 0x000fe200000006ff */
[----:B------:R-:W-:Y:S01]  /*1230*/  FMUL.FTZ R181, R182, UR9 ;  /* 0x00000009b6b57c20 */ /* 0x000fe20008410000 */
[----:B------:R-:W-:Y:S01]  /*1240*/  FMUL.FTZ R180, R138, R55 ;  /* 0x000000378ab47220 */ /* 0x000fe20000410000 */
[----:B------:R-:W-:Y:S01]  /*1250*/  FADD.FTZ R43, R44, R187 ;  /* 0x000000bb2c2b7221 */ /* 0x000fe20000010000 */
[----:B------:R-:W-:Y:S01]  /*1260*/  FFMA.FTZ R42, R162, R187, R41 ;  /* 0x000000bba22a7223 */ /* 0x000fe20000010029 */
[----:B------:R-:W-:Y:S01]  /*1270*/  PRMT R40, R75, 0x7632, R40 ;  /* 0x000076324b287816 */ /* 0x000fe20000000028 */
[----:B------:R-:W-:Y:S01]  /*1280*/  FMUL.FTZ R191, R3, UR9 ;  /* 0x0000000903bf7c20 */ /* 0x000fe20008410000 */
[----:B------:R-:W-:Y:S01]  /*1290*/  SHF.L.U32 R75, R75, 0x10, RZ ;  /* 0x000000104b4b7819 */ /* 0x000fe200000006ff */
[----:B------:R-:W-:Y:S01]  /*12a0*/  FMUL.FTZ R193, R125, R190 ;  /* 0x000000be7dc17220 */ /* 0x000fe20000410000 */
[----:B------:R-:W-:Y:S01]  /*12b0*/  FADD.FTZ R44, R43, R180 ;  /* 0x000000b42b2c7221 */ /* 0x000fe20000010000 */
[----:B------:R-:W-:Y:S01]  /*12c0*/  FFMA.FTZ R3, R181, R180, R42 ;  /* 0x000000b4b5037223 */ /* 0x000fe2000001002a */
[----:B------:R-:W-:Y:S01]  /*12d0*/  SHF.L.U32 R192, R40, 0x10, RZ ;  /* 0x0000001028c07819 */ /* 0x000fe200000006ff */
[----:B------:R-:W-:Y:S01]  /*12e0*/  FMUL.FTZ R182, R136, R75 ;  /* 0x0000004b88b67220 */ /* 0x000fe20000410000 */
[----:B------:R-:W-:Y:S01]  /*12f0*/  FADD.FTZ R41, R44, R193 ;  /* 0x000000c12c297221 */ /* 0x000fe20000010000 */
[----:B------:R-:W-:Y:S01]  /*1300*/  FFMA.FTZ R40, R178, R193, R3 ;  /* 0x000000c1b2287223 */ /* 0x000fe20000010003 */
[----:B------:R-:W-:Y:S01]  /*1310*/  FMUL.FTZ R184, R2, UR9 ;  /* 0x0000000902b87c20 */ /* 0x000fe20008410000 */
        /* <DEDUP_REMOVED lines=24> */
[----:B--2---:R-:W-:Y:S01]  /*14a0*/  LOP3.LUT P0, RZ, R50, 0x1f, RZ, 0xc0, !PT ;  /* 0x0000001f32ff7812 */ /* 0x004fe2000780c0ff */
[----:B------:R-:W-:Y:S01]  /*14b0*/  BSSY.RECONVERGENT B0, `(.L_x_1082) ;  /* 0x000000c000007945 */ /* 0x000fe20003800200 */
[----:B0-----:R-:W-:Y:S01]  /*14c0*/  FADD.FTZ R2, R41, R2 ;  /* 0x0000000229027221 */ /* 0x001fe20000010000 */
[----:B-1----:R-:W-:-:S10]  /*14d0*/  FADD.FTZ R3, R40, R3 ;  /* 0x0000000328037221 */ /* 0x002fd40000010000 */
        /* <DEDUP_REMOVED lines=9> */
.L_x_1083:
[----:B------:R-:W-:Y:S05]  /*1570*/  BSYNC.RECONVERGENT B0 ;  /* 0x0000000000007941 */ /* 0x000fea0003800200 */
.L_x_1082:
[----:B------:R-:W1:Y:S08]  /*1580*/  S2UR UR6, SR_CgaCtaId ;  /* 0x00000000000679c3 */ /* 0x000e700000008800 */
[----:B------:R-:W-:Y:S01]  /*1590*/  BAR.SYNC.DEFER_BLOCKING 0x0 ;  /* 0x0000000000007b1d */ /* 0x000fe20000010000 */
[----:B------:R-:W-:Y:S01]  /*15a0*/  UISETP.NE.U32.AND UP0, UPT, UR24, URZ, UPT ;  /* 0x000000ff1800728c */ /* 0x000fe2000bf05070 */
[----:B------:R-:W-:Y:S01]  /*15b0*/  FADD.FTZ R104, R51, R104 ;  /* 0x0000006833687221 */ /* 0x000fe20000010000 */
[----:B------:R-:W-:Y:S01]  /*15c0*/  FFMA.FTZ R84, R173, R51, R84 ;  /* 0x00000033ad547223 */ /* 0x000fe20000010054 */
[----:B------:R-:W-:Y:S01]  /*15d0*/  UIADD3 UR4, UPT, UPT, UR4, UR26, URZ ;  /* 0x0000001a04047290 */ /* 0x000fe2000fffe0ff */
[----:B------:R-:W-:Y:S01]  /*15e0*/  FADD.FTZ R122, R157, R122 ;  /* 0x0000007a9d7a7221 */ /* 0x000fe20000010000 */
[----:B------:R-:W-:Y:S01]  /*15f0*/  UMOV UR5, 0x400 ;  /* 0x0000040000057882 */ /* 0x000fe20000000000 */
[----:B------:R-:W-:Y:S01]  /*1600*/  UISETP.NE.AND.EX UP0, UPT, UR25, URZ, UPT, UP0 ;  /* 0x000000ff1900728c */ /* 0x000fe2000bf05300 */
        /* <DEDUP_REMOVED lines=15> */
[----:B-1----:R-:W-:Y:S01]  /*1700*/  ULEA UR5, UR6, UR5, 0x18 ;  /* 0x0000000506057291 */ /* 0x002fe2000f8ec0ff */
[----:B------:R-:W-:Y:S01]  /*1710*/  FADD.FTZ R100, R49, R100 ;  /* 0x0000006431647221 */ /* 0x000fe20000010000 */
[----:B------:R-:W-:Y:S01]  /*1720*/  FFMA.FTZ R80, R61, R49, R80 ;  /* 0x000000313d507223 */ /* 0x000fe20000010050 */
[----:B------:R-:W-:Y:S01]  /*1730*/  FFMA.FTZ R81, R52, R164, R81 ;  /* 0x000000a434517223 */ /* 0x000fe20000010051 */
[----:B------:R-:W-:Y:S01]  /*1740*/  UIADD3 UR6, UPT, UPT, UR5, 0x3020, URZ ;  /* 0x0000302005067890 */ /* 0x000fe2000fffe0ff */
[----:B------:R-:W-:Y:S01]  /*1750*/  FADD.FTZ R101, R164, R101 ;  /* 0x00000065a4657221 */ /* 0x000fe20000010000 */
[----:B------:R-:W-:Y:S01]  /*1760*/  @!UP1 UIADD3 UR6, UPT, UPT, UR5, 0x3000, URZ ;  /* 0x0000300005069890 */ /* 0x000fe2000fffe0ff */
[----:B------:R-:W-:Y:S01]  /*1770*/  FADD.FTZ R102, R57, R102 ;  /* 0x0000006639667221 */ /* 0x000fe20000010000 */
[----:B------:R-:W-:Y:S01]  /*1780*/  UIADD3 UR7, UPT, UPT, UR5, 0x3030, URZ ;  /* 0x0000303005077890 */ /* 0x000fe2000fffe0ff */
[----:B------:R-:W-:Y:S01]  /*1790*/  FFMA.FTZ R82, R63, R57, R82 ;  /* 0x000000393f527223 */ /* 0x000fe20000010052 */
[----:B------:R-:W-:Y:S01]  /*17a0*/  @!UP1 UIADD3 UR7, UPT, UPT, UR5, 0x3010, URZ ;  /* 0x0000301005079890 */ /* 0x000fe2000fffe0ff */
[----:B------:R-:W-:Y:S01]  /*17b0*/  FFMA.FTZ R83, R58, R166, R83 ;  /* 0x000000a63a537223 */ /* 0x000fe20000010053 */
[----:B------:R-:W-:Y:S01]  /*17c0*/  FADD.FTZ R103, R166, R103 ;  /* 0x00000067a6677221 */ /* 0x000fe20000010000 */
[----:B------:R-:W-:Y:S01]  /*17d0*/  FADD.FTZ R105, R172, R105 ;  /* 0x00000069ac697221 */ /* 0x000fe20000010000 */
[----:B------:R-:W-:Y:S01]  /*17e0*/  FFMA.FTZ R85, R160, R172, R85 ;  /* 0x000000aca0557223 */ /* 0x000fe20000010055 */
[----:B0-----:R-:W0:Y:S01]  /*17f0*/  LDS.128 R40, [UR6] ;  /* 0x00000006ff287984 */ /* 0x001e220008000c00 */
[----:B------:R-:W-:Y:S01]  /*1800*/  FADD.FTZ R106, R59, R106 ;  /* 0x0000006a3b6a7221 */ /* 0x000fe20000010000 */
[----:B------:R-:W-:Y:S01]  /*1810*/  FFMA.FTZ R86, R179, R59, R86 ;  /* 0x0000003bb3567223 */ /* 0x000fe20000010056 */
[----:B------:R-:W-:Y:S01]  /*1820*/  FADD.FTZ R107, R174, R107 ;  /* 0x0000006bae6b7221 */ /* 0x000fe20000010000 */
[----:B------:R-:W1:Y:S01]  /*1830*/  LDS.128 R44, [UR7] ;  /* 0x00000007ff2c7984 */ /* 0x000e620008000c00 */
[----:B------:R-:W-:Y:S01]  /*1840*/  FFMA.FTZ R87, R170, R174, R87 ;  /* 0x000000aeaa577223 */ /* 0x000fe20000010057 */
        /* <DEDUP_REMOVED lines=16> */
[----:B------:R-:W-:Y:S01]  /*1950*/  UISETP.GE.AND UP2, UPT, UR4, UR27, UPT ;  /* 0x0000001b0400728c */ /* 0x000fe2000bf46270 */
        /* <DEDUP_REMOVED lines=12> */
[----:B------:R-:W-:-:S12]  /*1a20*/  BRA.U UP0, `(.L_x_1084) ;  /* 0x00000009002c7547 */ /* 0x000fd8000b800000 */
        /* <DEDUP_REMOVED lines=39> */
.L_x_1086:
        /* <DEDUP_REMOVED lines=33> */
.L_x_1085:
        /* <DEDUP_REMOVED lines=34> */
.L_x_1088:
        /* <DEDUP_REMOVED lines=33> */
.L_x_1084:
        /* <DEDUP_REMOVED lines=39> */
.L_x_1090:
        /* <DEDUP_REMOVED lines=33> */
.L_x_1089:
        /* <DEDUP_REMOVED lines=34> */
.L_x_1091:
        /* <DEDUP_REMOVED lines=32> */
.L_x_1087:
        /* <DEDUP_REMOVED lines=33> */
[----:B0----5:R-:W-:Y:S01]  /*2d90*/  FFMA.FTZ R36, R61, UR9, R12 ;  /* 0x000000093d247c23 */ /* 0x021fe2000801000c */
        /* <DEDUP_REMOVED lines=16> */
.L_x_1094:
        /* <DEDUP_REMOVED lines=29> */
.L_x_1093:
        /* <DEDUP_REMOVED lines=34> */
.L_x_1096:
        /* <DEDUP_REMOVED lines=29> */
.L_x_1092:
        /* <DEDUP_REMOVED lines=35> */
.L_x_1098:
        /* <DEDUP_REMOVED lines=29> */
.L_x_1097:
        /* <DEDUP_REMOVED lines=34> */
.L_x_1099:
        /* <DEDUP_REMOVED lines=27> */
[----:B------:R-:W-:-:S07]  /*3c30*/  F2FP.BF16.F32.PACK_AB R40, R45, R40 ;  /* 0x000000282d28723e */ /* 0x000fce00000010ff */
.L_x_1095:
        /* <DEDUP_REMOVED lines=45> */
.L_x_1102:
        /* <DEDUP_REMOVED lines=29> */
.L_x_1101:
        /* <DEDUP_REMOVED lines=34> */
.L_x_1104:
        /* <DEDUP_REMOVED lines=29> */
.L_x_1100:
        /* <DEDUP_REMOVED lines=35> */
.L_x_1106:
        /* <DEDUP_REMOVED lines=29> */
.L_x_1105:
        /* <DEDUP_REMOVED lines=34> */
.L_x_1107:
        /* <DEDUP_REMOVED lines=28> */
.L_x_1103:
        /* <DEDUP_REMOVED lines=10> */
[----:B------:R-:W-:Y:S05]  /*4d50*/  BRA.U !UP2, `(.L_x_1108) ;  /* 0xffffffb90a507547 */ /* 0x000fea000b83ffff */
[----:B-----5:R-:W-:Y:S02]  /*4d60*/  MOV R4, R137 ;  /* 0x0000008900047202 */ /* 0x020fe40000000f00 */
[----:B------:R-:W-:Y:S02]  /*4d70*/  MOV R8, R122 ;  /* 0x0000007a00087202 */ /* 0x000fe40000000f00 */
[----:B------:R-:W-:Y:S02]  /*4d80*/  MOV R5, R121 ;  /* 0x0000007900057202 */ /* 0x000fe40000000f00 */
[----:B------:R-:W-:Y:S02]  /*4d90*/  MOV R9, R120 ;  /* 0x0000007800097202 */ /* 0x000fe40000000f00 */
[----:B------:R-:W-:Y:S02]  /*4da0*/  MOV R6, R119 ;  /* 0x0000007700067202 */ /* 0x000fe40000000f00 */
[----:B------:R-:W-:-:S02]  /*4db0*/  MOV R10, R118 ;  /* 0x00000076000a7202 */ /* 0x000fc40000000f00 */
[----:B------:R-:W-:Y:S02]  /*4dc0*/  MOV R7, R117 ;  /* 0x0000007500077202 */ /* 0x000fe40000000f00 */
[----:B------:R-:W-:-:S07]  /*4dd0*/  MOV R11, R116 ;  /* 0x00000074000b7202 */ /* 0x000fce0000000f00 */
.L_x_1081:
[----:B------:R-:W1:Y:S08]  /*4de0*/  S2UR UR4, SR_CTAID.X ;  /* 0x00000000000479c3 */ /* 0x000e700000002500 */
        /* <DEDUP_REMOVED lines=20> */
.L_x_1109:
        /* <DEDUP_REMOVED lines=13> */
.L_x_3811:


//--------------------- .text._ZN10layer_norm31ln_parallel_residual_bwd_kernelINS_13Kernel_traitsI13__nv_bfloat16S2_fS2_fjLj3072ELj1ELj1ELj4ELj16ENS_18Kernel_traits_baseILj3072ES2_S2_fS2_fjLj128EEEEELb1ELb0ELb0EEEvNS_9BwdParamsE --------------------------
	.section	.text._ZN10layer_norm31ln_parallel_residual_bwd_kernelINS_13Kernel_traitsI13__nv_bfloat16S2_fS2_fjLj3072ELj1ELj1ELj4ELj16ENS_18Kernel_traits_baseILj3072ES2_S2_fS2_fjLj128EEEEELb1ELb0ELb0EEEvNS_9BwdParamsE,"ax",@progbits
	.align	128
        .global         _ZN10layer_norm31ln_parallel_residual_bwd_kernelINS_13Kernel_traitsI13__nv_bfloat16S2_fS2_fjLj3072ELj1ELj1ELj4ELj16ENS_18Kernel_traits_baseILj3072ES2_S2_fS2_fjLj128EEEEELb1ELb0ELb0EEEvNS_9BwdParamsE
        .type           _ZN10layer_norm31ln_parallel_residual_bwd_kernelINS_13Kernel_traitsI13__nv_bfloat16S2_fS2_fjLj3072ELj1ELj1ELj4ELj16ENS_18Kernel_traits_baseILj3072ES2_S2_fS2_fjLj128EEEEELb1ELb0ELb0EEEvNS_9BwdParamsE,@function
        .size           _ZN10layer_norm31ln_parallel_residual_bwd_kernelINS_13Kernel_traitsI13__nv_bfloat16S2_fS2_fjLj3072ELj1ELj1ELj4ELj16ENS_18Kernel_traits_baseILj3072ES2_S2_fS2_fjLj128EEEEELb1ELb0ELb0EEEvNS_9BwdParamsE,(.L_x_3812 - _ZN10layer_norm31ln_parallel_residual_bwd_kernelINS_13Kernel_traitsI13__nv_bfloat16S2_fS2_fjLj3072ELj1ELj1ELj4ELj16ENS_18Kernel_traits_baseILj3072ES2_S2_fS2_fjLj128EEEEELb1ELb0ELb0EEEvNS_9BwdParamsE)
        .other          _ZN10layer_norm31ln_parallel_residual_bwd_kernelINS_13Kernel_traitsI13__nv_bfloat16S2_fS2_fjLj3072ELj1ELj1ELj4ELj16ENS_18Kernel_traits_baseILj3072ES2_S2_fS2_fjLj128EEEEELb1ELb0ELb0EEEvNS_9BwdParamsE,@"STO_CUDA_ENTRY STV_DEFAULT"
_ZN10layer_norm31ln_parallel_residual_bwd_kernelINS_13Kernel_traitsI13__nv_bfloat16S2_fS2_fjLj3072ELj1ELj1ELj4ELj16ENS_18Kernel_traits_baseILj3072ES2_S2_fS2_fjLj128EEEEELb1ELb0ELb0EEEvNS_9BwdParamsE:
.text._ZN10layer_norm31ln_parallel_residual_bwd_kernelINS_13Kernel_traitsI13__nv_bfloat16S2_fS2_fjLj3072ELj1ELj1ELj4ELj16ENS_18Kernel_traits_baseILj3072ES2_S2_fS2_fjLj128EEEEELb1ELb0ELb0EEEvNS_9BwdParamsE:
        /* <DEDUP_REMOVED lines=11> */
[----:B0-----:R-:W-:-:S03]  /*00b0*/  LOP3.LUT R15, R184, 0x7f, RZ, 0x3c, !PT ;  /* 0x0000007fb80f7812 */ /* 0x001fc600078e3cff */
[----:B------:R-:W0:Y:S01]  /*00c0*/  LDC.64 R16, c[0x0][0x3d0] ;  /* 0x0000f400ff107b82 */ /* 0x000e220000000a00 */
[----:B------:R-:W-:Y:S01]  /*00d0*/  MOV R21, R184 ;  /* 0x000000b800157202 */ /* 0x000fe20000000f00 */
[----:B------:R-:W0:Y:S01]  /*00e0*/  LDCU UR4, c[0x0][0x384] ;  /* 0x00007080ff0477ac */ /* 0x000e220008000800 */
[----:B------:R-:W-:-:S04]  /*00f0*/  LEA.HI.SX32 R15, R0, R15, 0x1d ;  /* 0x0000000f000f7211 */ /* 0x000fc800078feaff */
[C---:B------:R-:W-:Y:S01]  /*0100*/  ISETP.GE.U32.AND P2, PT, R15.reuse, 0x80, PT ;  /* 0x000000800f00780c */ /* 0x040fe20003f46070 */
[----:B------:R-:W0:Y:S01]  /*0110*/  LDC.64 R18, c[0x0][0x3d8] ;  /* 0x0000f600ff127b82 */ /* 0x000e220000000a00 */
[C---:B------:R-:W-:Y:S02]  /*0120*/  ISETP.GE.U32.AND P3, PT, R15.reuse, 0x100, PT ;  /* 0x000001000f00780c */ /* 0x040fe40003f66070 */
[----:B------:R-:W-:-:S09]  /*0130*/  ISETP.GE.U32.AND P4, PT, R15, 0x180, PT ;  /* 0x000001800f00780c */ /* 0x000fd20003f86070 */
        /* <DEDUP_REMOVED lines=133> */
.L_x_1149:
[----:B-1----:R-:W-:Y:S02]  /*0990*/  UIMAD.WIDE UR10, UR7, 0x4, UR14 ;  /* 0x00000004070a78a5 */ /* 0x002fe4000f8e020e */
[----:B------:R-:W-:-:S04]  /*09a0*/  UIMAD.WIDE UR4, UR7, 0x4, UR12 ;  /* 0x00000004070478a5 */ /* 0x000fc8000f8e020c */
[----:B0--3--:R-:W-:Y:S02]  /*09b0*/  MOV R176, UR10 ;  /* 0x0000000a00b07c02 */ /* 0x009fe40008000f00 */
[----:B------:R-:W-:Y:S02]  /*09c0*/  MOV R177, UR11 ;  /* 0x0000000b00b17c02 */ /* 0x000fe40008000f00 */
[----:B------:R-:W-:Y:S02]  /*09d0*/  MOV R178, UR4 ;  /* 0x0000000400b27c02 */ /* 0x000fe40008000f00 */
[----:B------:R-:W-:Y:S01]  /*09e0*/  MOV R179, UR5 ;  /* 0x0000000500b37c02 */ /* 0x000fe20008000f00 */
[----:B-----5:R-:W5:Y:S04]  /*09f0*/  LDG.E R176, desc[UR16][R176.64] ;  /* 0x00000010b0b07981 */ /* 0x020f68000c1e1900 */
[----:B------:R-:W3:Y:S01]  /*0a00*/  LDG.E R178, desc[UR16][R178.64] ;  /* 0x00000010b2b27981 */ /* 0x000ee2000c1e1900 */
        /* <DEDUP_REMOVED lines=18> */
[----:B0-----:R-:W-:-:S05]  /*0b30*/  IMAD.WIDE.U32 R4, R6, 0x10, R4 ;  /* 0x0000001006047825 */ /* 0x001fca00078e0004 */
[----:B------:R0:W3:Y:S01]  /*0b40*/  LDG.E.128 R176, desc[UR16][R4.64] ;  /* 0x0000001004b07981 */ /* 0x0000e2000c1e1d00 */
[----:B-1----:R-:W-:-:S06]  /*0b50*/  IMAD.WIDE.U32 R180, R6, 0x10, R2 ;  /* 0x0000001006b47825 */ /* 0x002fcc00078e0002 */
[----:B------:R-:W4:Y:S01]  /*0b60*/  LDG.E.128 R180, desc[UR16][R180.64] ;  /* 0x00000010b4b47981 */ /* 0x000f22000c1e1d00 */
[----:B------:R-:W-:Y:S01]  /*0b70*/  ISETP.NE.U32.AND P0, PT, RZ, UR26, PT ;  /* 0x0000001aff007c0c */ /* 0x000fe2000bf05070 */
[----:B--2---:R-:W-:Y:S01]  /*0b80*/  IMAD.WIDE.U32 R202, R6, 0x20, R202 ;  /* 0x0000002006ca7825 */ /* 0x004fe200078e00ca */
[----:B------:R-:W-:Y:S01]  /*0b90*/  ISETP.NE.U32.AND P1, PT, RZ, UR20, PT ;  /* 0x00000014ff007c0c */ /* 0x000fe2000bf25070 */
[----:B0-----:R-:W0:Y:S03]  /*0ba0*/  LDC.64 R4, c[0x0][0x3b0] ;  /* 0x0000ec00ff047b82 */ /* 0x001e260000000a00 */
[----:B------:R-:W2:Y:S04]  /*0bb0*/  LDG.E.128 R184, desc[UR16][R202.64] ;  /* 0x00000010cab87981 */ /* 0x000ea8000c1e1d00 */
[----:B------:R1:W2:Y:S01]  /*0bc0*/  LDG.E.128 R188, desc[UR16][R202.64+0x10] ;  /* 0x00001010cabc7981 */ /* 0x0002a2000c1e1d00 */
[----:B------:R-:W-:-:S02]  /*0bd0*/  ISETP.NE.AND.EX P0, PT, RZ, UR27, PT, P0 ;  /* 0x0000001bff007c0c */ /* 0x000fc4000bf05300 */
[----:B------:R-:W-:-:S11]  /*0be0*/  ISETP.NE.AND.EX P1, PT, RZ, UR21, PT, P1 ;  /* 0x00000015ff007c0c */ /* 0x000fd6000bf25310 */
[----:B------:R-:W1:Y:S01]  /*0bf0*/  @P0 LDC.64 R200, c[0x0][0x438] ;  /* 0x00010e00ffc80b82 */ /* 0x000e620000000a00 */
[----:B------:R-:W-:Y:S01]  /*0c00*/  PRMT R211, R33, 0x7632, R211 ;  /* 0x0000763221d37816 */ /* 0x000fe200000000d3 */
[----:B0-----:R-:W-:-:S06]  /*0c10*/  IMAD.WIDE.U32 R4, R6, 0x8, R4 ;  /* 0x0000000806047825 */ /* 0x001fcc00078e0004 */
[----:B------:R-:W0:Y:S01]  /*0c20*/  @P1 LDC.64 R2, c[0x0][0x3b8] ;  /* 0x0000ee00ff021b82 */ /* 0x000e220000000a00 */
[----:B-1----:R-:W-:Y:S01]  /*0c30*/  PRMT R203, R32, 0x7632, R203 ;  /* 0x0000763220cb7816 */ /* 0x002fe200000000cb */
[----:B------:R-:W5:Y:S01]  /*0c40*/  LDG.E.64 R240, desc[UR16][R4.64] ;  /* 0x0000001004f07981 */ /* 0x000f62000c1e1b00 */
[----:B------:R-:W-:Y:S02]  /*0c50*/  PRMT R0, R29, 0x7632, R0 ;  /* 0x000076321d007816 */ /* 0x000fe40000000000 */
[----:B------:R-:W-:Y:S02]  /*0c60*/  SHF.L.U32 R211, R211, 0x10, RZ ;  /* 0x00000010d3d37819 */ /* 0x000fe400000006ff */
[----:B------:R-:W-:Y:S02]  /*0c70*/  PRMT R196, R28, 0x7632, R196 ;  /* 0x000076321cc47816 */ /* 0x000fe400000000c4 */
[----:B------:R-:W-:Y:S01]  /*0c80*/  SHF.L.U32 R203, R203, 0x10, RZ ;  /* 0x00000010cbcb7819 */ /* 0x000fe200000006ff */
[----:B------:R-:W-:-:S05]  /*0c90*/  @P0 IMAD.WIDE.U32 R200, R6, 0x20, R200 ;  /* 0x0000002006c80825 */ /* 0x000fca00078e00c8 */
[----:B------:R-:W5:Y:S01]  /*0ca0*/  @P0 LDG.E.128 R148, desc[UR16][R200.64] ;  /* 0x00000010c8940981 */ /* 0x000f62000c1e1d00 */
[----:B0-----:R-:W-:-:S03]  /*0cb0*/  @P1 IMAD.WIDE.U32 R2, R6, 0x8, R2 ;  /* 0x0000000806021825 */ /* 0x001fc600078e0002 */
[----:B------:R0:W5:Y:S04]  /*0cc0*/  @P0 LDG.E.128 R152, desc[UR16][R200.64+0x10] ;  /* 0x00001010c8980981 */ /* 0x000168000c1e1d00 */
[----:B------:R1:W5:Y:S01]  /*0cd0*/  @P1 LDG.E.64 R246, desc[UR16][R2.64] ;  /* 0x0000001002f61981 */ /* 0x000362000c1e1b00 */
[----:B0-----:R-:W-:Y:S02]  /*0ce0*/  SHF.L.U32 R201, R0, 0x10, RZ ;  /* 0x0000001000c97819 */ /* 0x001fe400000006ff */
[----:B-1----:R-:W-:Y:S02]  /*0cf0*/  SHF.L.U32 R3, R196, 0x10, RZ ;  /* 0x00000010c4037819 */ /* 0x002fe400000006ff */
[----:B------:R-:W-:Y:S02]  /*0d00*/  SHF.L.U32 R196, R28, 0x10, RZ ;  /* 0x000000101cc47819 */ /* 0x000fe400000006ff */
[----:B------:R-:W-:-:S02]  /*0d10*/  SHF.L.U32 R221, R31, 0x10, RZ ;  /* 0x000000101fdd7819 */ /* 0x000fc400000006ff */
[----:B---3--:R-:W-:Y:S02]  /*0d20*/  PRMT R208, R177, 0x7632, R208 ;  /* 0x00007632b1d07816 */ /* 0x008fe400000000d0 */
[----:B------:R-:W-:Y:S02]  /*0d30*/  PRMT R202, R176, 0x7632, R202 ;  /* 0x00007632b0ca7816 */ /* 0x000fe400000000ca */
[----:B------:R-:W-:Y:S02]  /*0d40*/  SHF.L.U32 R208, R208, 0x10, RZ ;  /* 0x00000010d0d07819 */ /* 0x000fe400000006ff */
[----:B----4-:R-:W-:-:S03]  /*0d50*/  PRMT R216, R181, 0x7632, R216 ;  /* 0x00007632b5d87816 */ /* 0x010fc600000000d8 */
[----:B------:R-:W-:Y:S01]  /*0d60*/  FMUL.FTZ R4, R211, R208 ;  /* 0x000000d0d3047220 */ /* 0x000fe20000410000 */
[----:B------:R-:W-:Y:S02]  /*0d70*/  SHF.L.U32 R202, R202, 0x10, RZ ;  /* 0x00000010caca7819 */ /* 0x000fe400000006ff */
[----:B------:R-:W-:Y:S02]  /*0d80*/  PRMT R250, R180, 0x7632, R250 ;  /* 0x00007632b4fa7816 */ /* 0x000fe400000000fa */
[----:B------:R-:W-:Y:S01]  /*0d90*/  SHF.L.U32 R216, R216, 0x10, RZ ;  /* 0x00000010d8d87819 */ /* 0x000fe200000006ff */
[----:B------:R-:W-:Y:S01]  /*0da0*/  FMUL.FTZ R0, R203, R202 ;  /* 0x000000cacb007220 */ /* 0x000fe20000410000 */
[----:B------:R-:W-:Y:S02]  /*0db0*/  SHF.L.U32 R250, R250, 0x10, RZ ;  /* 0x00000010fafa7819 */ /* 0x000fe400000006ff */
[----:B------:R-:W-:Y:S01]  /*0dc0*/  PRMT R211, R35, 0x7632, R211 ;  /* 0x0000763223d37816 */ /* 0x000fe200000000d3 */
[----:B------:R-:W-:Y:S01]  /*0dd0*/  FFMA.FTZ R4, R201, R216, R4 ;  /* 0x000000d8c9047223 */ /* 0x000fe20000010004 */
[----:B------:R-:W-:-:S02]  /*0de0*/  PRMT R234, R179, 0x7632, R234 ;  /* 0x00007632b3ea7816 */ /* 0x000fc400000000ea */
[----:B------:R-:W-:Y:S02]  /*0df0*/  PRMT R201, R34, 0x7632, R201 ;  /* 0x0000763222c97816 */ /* 0x000fe400000000c9 */
[----:B------:R-:W-:Y:S01]  /*0e00*/  PRMT R230, R178, 0x7632, R230 ;  /* 0x00007632b2e67816 */ /* 0x000fe200000000e6 */
[----:B------:R-:W-:Y:S01]  /*0e10*/  FFMA.FTZ R5, R3, R250, R0 ;  /* 0x000000fa03057223 */ /* 0x000fe20000010000 */
[----:B------:R-:W-:Y:S02]  /*0e20*/  SHF.L.U32 R211, R211, 0x10, RZ ;  /* 0x00000010d3d37819 */ /* 0x000fe400000006ff */
[----:B------:R-:W-:Y:S02]  /*0e30*/  SHF.L.U32 R234, R234, 0x10, RZ ;  /* 0x00000010eaea7819 */ /* 0x000fe400000006ff */
[----:B------:R-:W-:Y:S02]  /*0e40*/  PRMT R203, R31, 0x7632, R203 ;  /* 0x000076321fcb7816 */ /* 0x000fe400000000cb */
[----:B------:R-:W-:-:S02]  /*0e50*/  PRMT R236, R183, 0x7632, R236 ;  /* 0x00007632b7ec7816 */ /* 0x000fc400000000ec */
[----:B------:R-:W-:Y:S02]  /*0e60*/  PRMT R3, R30, 0x7632, R3 ;  /* 0x000076321e037816 */ /* 0x000fe40000000003 */
[----:B------:R-:W-:Y:S02]  /*0e70*/  SHF.L.U32 R201, R201, 0x10, RZ ;  /* 0x00000010c9c97819 */ /* 0x000fe400000006ff */
[----:B------:R-:W-:Y:S02]  /*0e80*/  SHF.L.U32 R230, R230, 0x10, RZ ;  /* 0x00000010e6e67819 */ /* 0x000fe400000006ff */
[----:B------:R-:W-:Y:S01]  /*0e90*/  PRMT R248, R182, 0x7632, R248 ;  /* 0x00007632b6f87816 */ /* 0x000fe200000000f8 */
[----:B------:R-:W-:Y:S01]  /*0ea0*/  FMUL.FTZ R0, R211, R234 ;  /* 0x000000ead3007220 */ /* 0x000fe20000410000 */
[----:B------:R-:W-:Y:S02]  /*0eb0*/  SHF.L.U32 R203, R203, 0x10, RZ ;  /* 0x00000010cbcb7819 */ /* 0x000fe400000006ff */
[----:B------:R-:W-:Y:S01]  /*0ec0*/  SHF.L.U32 R236, R236, 0x10, RZ ;  /* 0x00000010ecec7819 */ /* 0x000fe200000006ff */
[----:B------:R-:W-:Y:S01]  /*0ed0*/  FMUL.FTZ R2, R201, R230 ;  /* 0x000000e6c9027220 */ /* 0x000fe20000410000 */
[----:B------:R-:W-:-:S02]  /*0ee0*/  SHF.L.U32 R3, R3, 0x10, RZ ;  /* 0x0000001003037819 */ /* 0x000fc400000006ff */
[----:B------:R-:W-:Y:S01]  /*0ef0*/  SHF.L.U32 R248, R248, 0x10, RZ ;  /* 0x00000010f8f87819 */ /* 0x000fe200000006ff */
[----:B------:R-:W-:Y:S01]  /*0f00*/  FFMA.FTZ R0, R203, R236, R0 ;  /* 0x000000eccb007223 */ /* 0x000fe20000010000 */
[----:B------:R-:W-:Y:S02]  /*0f10*/  SHF.L.U32 R203, R176, 0x10, RZ ;  /* 0x00000010b0cb7819 */ /* 0x000fe400000006ff */
[----:B------:R-:W-:Y:S01]  /*0f20*/  SHF.L.U32 R176, R32, 0x10, RZ ;  /* 0x0000001020b07819 */ /* 0x000fe200000006ff */
[----:B------:R-:W-:Y:S01]  /*0f30*/  FFMA.FTZ R2, R3, R248, R2 ;  /* 0x000000f803027223 */ /* 0x000fe20000010002 */
[C---:B--2---:R-:W-:Y:S01]  /*0f40*/  FADD.FTZ R3, -R231.reuse, R184 ;  /* 0x000000b8e7037221 */ /* 0x044fe20000010100 */
[----:B------:R-:W-:Y:S01]  /*0f50*/  SHF.L.U32 R201, R180, 0x10, RZ ;  /* 0x00000010b4c97819 */ /* 0x000fe200000006ff */
[----:B------:R-:W-:Y:S01]  /*0f60*/  FADD.FTZ R185, -R231, R185 ;  /* 0x000000b9e7b97221 */ /* 0x000fe20000010100 */
[----:B------:R-:W-:Y:S01]  /*0f70*/  FMUL.FTZ R211, R176, R203 ;  /* 0x000000cbb0d37220 */ /* 0x000fe20000410000 */
[----:B------:R-:W-:Y:S01]  /*0f80*/  FMUL.FTZ R3, R3, UR11 ;  /* 0x0000000b03037c20 */ /* 0x000fe20008410000 */
[----:B------:R-:W-:Y:S01]  /*0f90*/  SHF.L.U32 R177, R177, 0x10, RZ ;  /* 0x00000010b1b17819 */ /* 0x000fe200000006ff */
[----:B------:R-:W-:Y:S01]  /*0fa0*/  FADD.FTZ R186, -R231, R186 ;  /* 0x000000bae7ba7221 */ /* 0x000fe20000010100 */
[----:B------:R-:W-:Y:S01]  /*0fb0*/  SHF.L.U32 R176, R33, 0x10, RZ ;  /* 0x0000001021b07819 */ /* 0x000fe200000006ff */
[-C--:B------:R-:W-:Y:S01]  /*0fc0*/  FFMA.FTZ R196, R196, R201.reuse, R211 ;  /* 0x000000c9c4c47223 */ /* 0x080fe200000100d3 */
[----:B------:R-:W-:Y:S01]  /*0fd0*/  FADD.FTZ R72, R72, R201 ;  /* 0x000000c948487221 */ /* 0x000fe20000010000 */
[C---:B------:R-:W-:Y:S01]  /*0fe0*/  FFMA.FTZ R52, R3.reuse, R201, R52 ;  /* 0x000000c903347223 */ /* 0x040fe20000010034 */
[----:B------:R-:W-:Y:S01]  /*0ff0*/  FADD.FTZ R120, R120, R203 ;  /* 0x000000cb78787221 */ /* 0x000fe20000010000 */
[----:B------:R-:W-:Y:S01]  /*1000*/  FFMA.FTZ R96, R3, R203, R96 ;  /* 0x000000cb03607223 */ /* 0x000fe20000010060 */
[----:B------:R-:W-:Y:S01]  /*1010*/  FMUL.FTZ R200, R185, UR11 ;  /* 0x0000000bb9c87c20 */ /* 0x000fe20008410000 */
[----:B------:R-:W-:Y:S01]  /*1020*/  SHF.L.U32 R181, R181, 0x10, RZ ;  /* 0x00000010b5b57819 */ /* 0x000fe200000006ff */
[----:B------:R-:W-:Y:S01]  /*1030*/  FMUL.FTZ R176, R176, R177 ;  /* 0x000000b1b0b07220 */ /* 0x000fe20000410000 */
[----:B------:R-:W-:Y:S01]  /*1040*/  SHF.L.U32 R201, R29, 0x10, RZ ;  /* 0x000000101dc97819 */ /* 0x000fe200000006ff */
[----:B------:R-:W-:Y:S01]  /*1050*/  FMUL.FTZ R203, R186, UR11 ;  /* 0x0000000bbacb7c20 */ /* 0x000fe20008410000 */
[----:B------:R-:W-:Y:S01]  /*1060*/  FADD.FTZ R187, -R231, R187 ;  /* 0x000000bbe7bb7221 */ /* 0x000fe20000010100 */
[----:B------:R-:W-:Y:S01]  /*1070*/  FADD.FTZ R121, R121, R202 ;  /* 0x000000ca79797221 */ /* 0x000fe20000010000 */
[----:B------:R-:W-:Y:S01]  /*1080*/  FFMA.FTZ R97, R200, R202, R97 ;  /* 0x000000cac8617223 */ /* 0x000fe20000010061 */
[-C--:B------:R-:W-:Y:S01]  /*1090*/  FFMA.FTZ R201, R201, R181.reuse, R176 ;  /* 0x000000b5c9c97223 */ /* 0x080fe200000100b0 */
[----:B------:R-:W-:Y:S01]  /*10a0*/  FADD.FTZ R74, R74, R181 ;  /* 0x000000b54a4a7221 */ /* 0x000fe20000010000 */
[----:B------:R-:W-:Y:S01]  /*10b0*/  FFMA.FTZ R54, R203, R181, R54 ;  /* 0x000000b5cb367223 */ /* 0x000fe20000010036 */
[----:B------:R-:W-:Y:S01]  /*10c0*/  FMUL.FTZ R202, R187, UR11 ;  /* 0x0000000bbbca7c20 */ /* 0x000fe20008410000 */
        /* <DEDUP_REMOVED lines=8> */
[----:B------:R-:W-:Y:S01]  /*1150*/  SHF.L.U32 R208, R30, 0x10, RZ ;  /* 0x000000101ed07819 */ /* 0x000fe200000006ff */
[----:B------:R-:W-:Y:S01]  /*1160*/  FADD.FTZ R188, -R231, R188 ;  /* 0x000000bce7bc7221 */ /* 0x000fe20000010100 */
[----:B------:R-:W-:-:S03]  /*1170*/  SHF.L.U32 R176, R35, 0x10, RZ ;  /* 0x0000001023b07819 */ /* 0x000fc600000006ff */
[-C--:B------:R-:W-:Y:S01]  /*1180*/  FFMA.FTZ R208, R208, R177.reuse, R185 ;  /* 0x000000b1d0d07223 */ /* 0x080fe200000100b9 */
[----:B------:R-:W-:Y:S01]  /*1190*/  SHF.L.U32 R185, R179, 0x10, RZ ;  /* 0x00000010b3b97819 */ /* 0x000fe200000006ff */
[----:B------:R-:W-:Y:S01]  /*11a0*/  FMUL.FTZ R211, R188, UR11 ;  /* 0x0000000bbcd37c20 */ /* 0x000fe20008410000 */
[----:B------:R-:W-:Y:S01]  /*11b0*/  SHF.L.U32 R183, R183, 0x10, RZ ;  /* 0x00000010b7b77819 */ /* 0x000fe200000006ff */
[----:B------:R-:W-:Y:S02]  /*11c0*/  FADD.FTZ R76, R76, R177 ;  /* 0x000000b14c4c7221 */ /* 0x000fe40000010000 */
[----:B------:R-:W-:Y:S01]  /*11d0*/  FFMA.FTZ R56, R211, R177, R56 ;  /* 0x000000b1d3387223 */ /* 0x000fe20000010038 */
[----:B------:R-:W-:Y:S01]  /*11e0*/  FMUL.FTZ R178, R176, R185 ;  /* 0x000000b9b0b27220 */ /* 0x000fe20000410000 */
[----:B------:R-:W-:Y:S01]  /*11f0*/  FADD.FTZ R176, RZ, R196 ;  /* 0x000000c4ffb07221 */ /* 0x000fe20000010000 */
[----:B------:R-:W-:Y:S02]  /*1200*/  FFMA.FTZ R177, R3, R196, RZ ;  /* 0x000000c403b17223 */ /* 0x000fe400000100ff */
[----:B------:R-:W-:Y:S01]  /*1210*/  FFMA.FTZ R221, R221, R183, R178 ;  /* 0x000000b7dddd7223 */ /* 0x000fe200000100b2 */
[----:B------:R-:W-:Y:S01]  /*1220*/  FADD.FTZ R176, R176, R5 ;  /* 0x00000005b0b07221 */ /* 0x000fe20000010000 */
[----:B------:R-:W-:-:S03]  /*1230*/  FFMA.FTZ R178, R200, R5, R177 ;  /* 0x00000005c8b27223 */ /* 0x000fc600000100b1 */
        /* <DEDUP_REMOVED lines=8> */
[----:B------:R-:W-:Y:S01]  /*12c0*/  FADD.FTZ R190, -R231, R190 ;  /* 0x000000bee7be7221 */ /* 0x000fe20000010100 */
[----:B------:R-:W-:Y:S01]  /*12d0*/  FADD.FTZ R177, R177, R208 ;  /* 0x000000d0b1b17221 */ /* 0x000fe20000010000 */
[----:B------:R-:W-:Y:S01]  /*12e0*/  FFMA.FTZ R179, R211, R208, R176 ;  /* 0x000000d0d3b37223 */ /* 0x000fe200000100b0 */
[----:B------:R-:W-:Y:S01]  /*12f0*/  FADD.FTZ R191, -R231, R191 ;  /* 0x000000bfe7bf7221 */ /* 0x000fe20000010100 */
[----:B------:R-:W-:Y:S01]  /*1300*/  FMUL.FTZ R229, R190, UR11 ;  /* 0x0000000bbee57c20 */ /* 0x000fe20008410000 */
        /* <DEDUP_REMOVED lines=24> */
.L_x_1112:
[----:B----4-:R-:W-:Y:S05]  /*1490*/  BSYNC.RECONVERGENT B0 ;  /* 0x0000000000007941 */ /* 0x010fea0003800200 */
.L_x_1111:
[----:B------:R-:W-:Y:S04]  /*14a0*/  BSSY.RECONVERGENT B0, `(.L_x_1113) ;  /* 0x000009b000007945 */ /* 0x000fe80003800200 */
[----:B------:R-:W-:Y:S05]  /*14b0*/  @!P3 BRA `(.L_x_1114) ;  /* 0x000000080064b947 */ /* 0x000fea0003800000 */
        /* <DEDUP_REMOVED lines=21> */
[----:B------:R-:W-:Y:S02]  /*1610*/  SHF.L.U32 R207, R207, 0x10, RZ ;  /* 0x00000010cfcf7819 */ /* 0x000fe400000006ff */
[----:B------:R-:W-:Y:S02]  /*1620*/  PRMT R198, R36, 0x7632, R198 ;  /* 0x0000763224c67816 */ /* 0x000fe400000000c6 */
[----:B------:R-:W-:Y:S02]  /*1630*/  SHF.L.U32 R199, R199, 0x10, RZ ;  /* 0x00000010c7c77819 */ /* 0x000fe400000006ff */
[----:B------:R-:W-:Y:S01]  /*1640*/  SHF.L.U32 R198, R198, 0x10, RZ ;  /* 0x00000010c6c67819 */ /* 0x000fe200000006ff */
[----:B------:R-:W-:-:S05]  /*1650*/  @P1 IMAD.WIDE.U32 R16, R234, 0x8, R16 ;  /* 0x00000008ea101825 */ /* 0x000fca00078e0010 */
[----:B------:R1:W5:Y:S01]  /*1660*/  @P1 LDG.E.64 R244, desc[UR16][R16.64] ;  /* 0x0000001010f41981 */ /* 0x000362000c1e1b00 */
[----:B0-----:R-:W-:-:S05]  /*1670*/  @P0 IMAD.WIDE.U32 R194, R234, 0x20, R194 ;  /* 0x00000020eac20825 */ /* 0x001fca00078e00c2 */
[----:B------:R-:W5:Y:S01]  /*1680*/  @P0 LDG.E.128 R24, desc[UR16][R194.64] ;  /* 0x00000010c2180981 */ /* 0x000f62000c1e1d00 */
[----:B-1----:R-:W-:-:S03]  /*1690*/  PRMT R17, R37, 0x7632, R17 ;  /* 0x0000763225117816 */ /* 0x002fc60000000011 */
[----:B------:R0:W5:Y:S01]  /*16a0*/  @P0 LDG.E.128 R20, desc[UR16][R194.64+0x10] ;  /* 0x00001010c2140981 */ /* 0x000162000c1e1d00 */
[----:B------:R-:W-:Y:S02]  /*16b0*/  PRMT R19, R38, 0x7632, R19 ;  /* 0x0000763226137816 */ /* 0x000fe40000000013 */
[----:B------:R-:W-:Y:S02]  /*16c0*/  SHF.L.U32 R17, R17, 0x10, RZ ;  /* 0x0000001011117819 */ /* 0x000fe400000006ff */
[----:B0-----:R-:W-:-:S04]  /*16d0*/  PRMT R195, R42, 0x7632, R195 ;  /* 0x000076322ac37816 */ /* 0x001fc800000000c3 */
[----:B------:R-:W-:Y:S02]  /*16e0*/  SHF.L.U32 R195, R195, 0x10, RZ ;  /* 0x00000010c3c37819 */ /* 0x000fe400000006ff */
[----:B------:R-:W-:Y:S02]  /*16f0*/  SHF.L.U32 R19, R19, 0x10, RZ ;  /* 0x0000001013137819 */ /* 0x000fe400000006ff */
[----:B------:R-:W-:Y:S02]  /*1700*/  IADD3 R234, PT, PT, R234, 0x80, RZ ;  /* 0x00000080eaea7810 */ /* 0x000fe40007ffe0ff */
[----:B---3--:R-:W-:Y:S02]  /*1710*/  PRMT R214, R177, 0x7632, R214 ;  /* 0x00007632b1d67816 */ /* 0x008fe400000000d6 */
[----:B------:R-:W-:Y:S02]  /*1720*/  PRMT R204, R176, 0x7632, R204 ;  /* 0x00007632b0cc7816 */ /* 0x000fe400000000cc */
[----:B------:R-:W-:-:S02]  /*1730*/  SHF.L.U32 R214, R214, 0x10, RZ ;  /* 0x00000010d6d67819 */ /* 0x000fc400000006ff */
[----:B------:R-:W-:Y:S02]  /*1740*/  SHF.L.U32 R204, R204, 0x10, RZ ;  /* 0x00000010cccc7819 */ /* 0x000fe400000006ff */
[----:B----4-:R-:W-:Y:S01]  /*1750*/  PRMT R197, R180, 0x7632, R197 ;  /* 0x00007632b4c57816 */ /* 0x010fe200000000c5 */
[----:B------:R-:W-:Y:S01]  /*1760*/  FMUL.FTZ R18, R207, R214 ;  /* 0x000000d6cf127220 */ /* 0x000fe20000410000 */
[----:B------:R-:W-:Y:S01]  /*1770*/  PRMT R252, R181, 0x7632, R252 ;  /* 0x00007632b5fc7816 */ /* 0x000fe200000000fc */
[----:B------:R-:W-:Y:S01]  /*1780*/  FMUL.FTZ R199, R199, R204 ;  /* 0x000000ccc7c77220 */ /* 0x000fe20000410000 */
[----:B------:R-:W-:Y:S02]  /*1790*/  SHF.L.U32 R197, R197, 0x10, RZ ;  /* 0x00000010c5c57819 */ /* 0x000fe400000006ff */
[----:B------:R-:W-:Y:S02]  /*17a0*/  PRMT R207, R43, 0x7632, R207 ;  /* 0x000076322bcf7816 */ /* 0x000fe400000000cf */
[----:B------:R-:W-:-:S02]  /*17b0*/  PRMT R248, R179, 0x7632, R248 ;  /* 0x00007632b3f87816 */ /* 0x000fc400000000f8 */
[----:B------:R-:W-:Y:S01]  /*17c0*/  PRMT R220, R178, 0x7632, R220 ;  /* 0x00007632b2dc7816 */ /* 0x000fe200000000dc */
[----:B------:R-:W-:Y:S01]  /*17d0*/  FFMA.FTZ R16, R198, R197, R199 ;  /* 0x000000c5c6107223 */ /* 0x000fe200000100c7 */
[----:B------:R-:W-:Y:S02]  /*17e0*/  SHF.L.U32 R252, R252, 0x10, RZ ;  /* 0x00000010fcfc7819 */ /* 0x000fe400000006ff */
[----:B------:R-:W-:Y:S02]  /*17f0*/  SHF.L.U32 R207, R207, 0x10, RZ ;  /* 0x00000010cfcf7819 */ /* 0x000fe400000006ff */
[----:B------:R-:W-:Y:S02]  /*1800*/  SHF.L.U32 R248, R248, 0x10, RZ ;  /* 0x00000010f8f87819 */ /* 0x000fe400000006ff */
[----:B------:R-:W-:Y:S02]  /*1810*/  SHF.L.U32 R220, R220, 0x10, RZ ;  /* 0x00000010dcdc7819 */ /* 0x000fe400000006ff */
[----:B------:R-:W-:-:S02]  /*1820*/  PRMT R228, R182, 0x7632, R228 ;  /* 0x00007632b6e47816 */ /* 0x000fc400000000e4 */
[----:B------:R-:W-:Y:S02]  /*1830*/  PRMT R199, R39, 0x7632, R199 ;  /* 0x0000763227c77816 */ /* 0x000fe400000000c7 */
[----:B------:R-:W-:Y:S01]  /*1840*/  PRMT R250, R183, 0x7632, R250 ;  /* 0x00007632b7fa7816 */ /* 0x000fe200000000fa */
[----:B------:R-:W-:Y:S01]  /*1850*/  FFMA.FTZ R17, R17, R252, R18 ;  /* 0x000000fc11117223 */ /* 0x000fe20000010012 */
[----:B------:R-:W-:Y:S01]  /*1860*/  SHF.L.U32 R228, R228, 0x10, RZ ;  /* 0x00000010e4e47819 */ /* 0x000fe200000006ff */
[----:B------:R-:W-:Y:S01]  /*1870*/  FMUL.FTZ R194, R207, R248 ;  /* 0x000000f8cfc27220 */ /* 0x000fe20000410000 */
[----:B------:R-:W-:Y:S01]  /*1880*/  SHF.L.U32 R199, R199, 0x10, RZ ;  /* 0x00000010c7c77819 */ /* 0x000fe200000006ff */
[----:B------:R-:W-:Y:S01]  /*1890*/  FMUL.FTZ R18, R195, R220 ;  /* 0x000000dcc3127220 */ /* 0x000fe20000410000 */
[----:B------:R-:W-:Y:S02]  /*18a0*/  SHF.L.U32 R250, R250, 0x10, RZ ;  /* 0x00000010fafa7819 */ /* 0x000fe400000006ff */
[----:B------:R-:W-:Y:S01]  /*18b0*/  SHF.L.U32 R207, R176, 0x10, RZ ;  /* 0x00000010b0cf7819 */ /* 0x000fe200000006ff */
[C---:B--2---:R-:W-:Y:S01]  /*18c0*/  FADD.FTZ R185, -R231.reuse, R185 ;  /* 0x000000b9e7b97221 */ /* 0x044fe20000010100 */
[----:B------:R-:W-:Y:S01]  /*18d0*/  SHF.L.U32 R176, R40, 0x10, RZ ;  /* 0x0000001028b07819 */ /* 0x000fe200000006ff */
[----:B------:R-:W-:Y:S01]  /*18e0*/  FADD.FTZ R184, -R231, R184 ;  /* 0x000000b8e7b87221 */ /* 0x000fe20000010100 */
[----:B------:R-:W-:Y:S01]  /*18f0*/  FFMA.FTZ R18, R19, R228, R18 ;  /* 0x000000e413127223 */ /* 0x000fe20000010012 */
[----:B------:R-:W-:Y:S01]  /*1900*/  FFMA.FTZ R19, R199, R250, R194 ;  /* 0x000000fac7137223 */ /* 0x000fe200000100c2 */
[----:B------:R-:W-:Y:S01]  /*1910*/  SHF.L.U32 R199, R180, 0x10, RZ ;  /* 0x00000010b4c77819 */ /* 0x000fe200000006ff */
[----:B------:R-:W-:Y:S01]  /*1920*/  FMUL.FTZ R209, R176, R207 ;  /* 0x000000cfb0d17220 */ /* 0x000fe20000410000 */
[----:B------:R-:W-:Y:S01]  /*1930*/  SHF.L.U32 R194, R36, 0x10, RZ ;  /* 0x0000001024c27819 */ /* 0x000fe200000006ff */
[----:B------:R-:W-:Y:S01]  /*1940*/  FMUL.FTZ R198, R185, UR11 ;  /* 0x0000000bb9c67c20 */ /* 0x000fe20008410000 */
[----:B------:R-:W-:Y:S01]  /*1950*/  FMUL.FTZ R195, R184, UR11 ;  /* 0x0000000bb8c37c20 */ /* 0x000fe20008410000 */
[----:B------:R-:W-:Y:S01]  /*1960*/  SHF.L.U32 R177, R177, 0x10, RZ ;  /* 0x00000010b1b17819 */ /* 0x000fe200000006ff */
[----:B------:R-:W-:Y:S01]  /*1970*/  FADD.FTZ R186, -R231, R186 ;  /* 0x000000bae7ba7221 */ /* 0x000fe20000010100 */
[----:B------:R-:W-:Y:S01]  /*1980*/  SHF.L.U32 R176, R41, 0x10, RZ ;  /* 0x0000001029b07819 */ /* 0x000fe200000006ff */
[----:B------:R-:W-:Y:S01]  /*1990*/  FADD.FTZ R161, R161, R197 ;  /* 0x000000c5a1a17221 */ /* 0x000fe20000010000 */
[----:B------:R-:W-:Y:S01]  /*19a0*/  FFMA.FTZ R81, R198, R197, R81 ;  /* 0x000000c5c6517223 */ /* 0x000fe20000010051 */
[-C--:B------:R-:W-:Y:S01]  /*19b0*/  FFMA.FTZ R194, R194, R199.reuse, R209 ;  /* 0x000000c7c2c27223 */ /* 0x080fe200000100d1 */
[----:B------:R-:W-:Y:S01]  /*19c0*/  FADD.FTZ R160, R160, R199 ;  /* 0x000000c7a0a07221 */ /* 0x000fe20000010000 */
[----:B------:R-:W-:Y:S01]  /*19d0*/  FFMA.FTZ R80, R195, R199, R80 ;  /* 0x000000c7c3507223 */ /* 0x000fe20000010050 */
[----:B------:R-:W-:Y:S01]  /*19e0*/  SHF.L.U32 R181, R181, 0x10, RZ ;  /* 0x00000010b5b57819 */ /* 0x000fe200000006ff */
[----:B------:R-:W-:Y:S01]  /*19f0*/  FMUL.FTZ R176, R176, R177 ;  /* 0x000000b1b0b07220 */ /* 0x000fe20000410000 */
[----:B------:R-:W-:Y:S01]  /*1a00*/  SHF.L.U32 R197, R37, 0x10, RZ ;  /* 0x0000001025c57819 */ /* 0x000fe200000006ff */
[----:B------:R-:W-:Y:S01]  /*1a10*/  FMUL.FTZ R199, R186, UR11 ;  /* 0x0000000bbac77c20 */ /* 0x000fe20008410000 */
[----:B------:R-:W-:Y:S01]  /*1a20*/  FADD.FTZ R106, R106, R177 ;  /* 0x000000b16a6a7221 */ /* 0x000fe20000010000 */
[----:B------:R-:W-:-:S02]  /*1a30*/  FADD.FTZ R187, -R231, R187 ;  /* 0x000000bbe7bb7221 */ /* 0x000fc40000010100 */
[----:B------:R-:W-:Y:S01]  /*1a40*/  FFMA.FTZ R197, R197, R181, R176 ;  /* 0x000000b5c5c57223 */ /* 0x000fe200000100b0 */
[----:B------:R-:W-:Y:S01]  /*1a50*/  FFMA.FTZ R130, R199, R177, R130 ;  /* 0x000000b1c7827223 */ /* 0x000fe20000010082 */
[----:B------:R-:W-:Y:S02]  /*1a60*/  SHF.L.U32 R177, R178, 0x10, RZ ;  /* 0x00000010b2b17819 */ /* 0x000fe400000006ff */
[----:B------:R-:W-:Y:S01]  /*1a70*/  SHF.L.U32 R176, R42, 0x10, RZ ;  /* 0x000000102ab07819 */ /* 0x000fe200000006ff */
[----:B------:R-:W-:Y:S01]  /*1a80*/  FADD.FTZ R104, R104, R207 ;  /* 0x000000cf68687221 */ /* 0x000fe20000010000 */
[----:B------:R-:W-:Y:S01]  /*1a90*/  FFMA.FTZ R128, R195, R207, R128 ;  /* 0x000000cfc3807223 */ /* 0x000fe20000010080 */
[----:B------:R-:W-:Y:S01]  /*1aa0*/  FADD.FTZ R105, R105, R204 ;  /* 0x000000cc69697221 */ /* 0x000fe20000010000 */
[----:B------:R-:W-:Y:S01]  /*1ab0*/  FFMA.FTZ R129, R198, R204, R129 ;  /* 0x000000ccc6817223 */ /* 0x000fe20000010081 */
[----:B------:R-:W-:Y:S01]  /*1ac0*/  FMUL.FTZ R204, R187, UR11 ;  /* 0x0000000bbbcc7c20 */ /* 0x000fe20008410000 */
[----:B------:R-:W-:Y:S01]  /*1ad0*/  SHF.L.U32 R182, R182, 0x10, RZ ;  /* 0x00000010b6b67819 */ /* 0x000fe200000006ff */
[----:B------:R-:W-:Y:S01]  /*1ae0*/  FMUL.FTZ R176, R176, R177 ;  /* 0x000000b1b0b07220 */ /* 0x000fe20000410000 */
[----:B------:R-:W-:Y:S01]  /*1af0*/  SHF.L.U32 R207, R38, 0x10, RZ ;  /* 0x0000001026cf7819 */ /* 0x000fe200000006ff */
[C---:B------:R-:W-:Y:S01]  /*1b00*/  FADD.FTZ R189, -R231.reuse, R189 ;  /* 0x000000bde7bd7221 */ /* 0x040fe20000010100 */
[----:B------:R-:W-:Y:S01]  /*1b10*/  FADD.FTZ R188, -R231, R188 ;  /* 0x000000bce7bc7221 */ /* 0x000fe20000010100 */
[----:B------:R-:W-:Y:S01]  /*1b20*/  FADD.FTZ R107, R107, R214 ;  /* 0x000000d66b6b7221 */ /* 0x000fe20000010000 */
[----:B------:R-:W-:Y:S01]  /*1b30*/  FFMA.FTZ R131, R204, R214, R131 ;  /* 0x000000d6cc837223 */ /* 0x000fe20000010083 */
[----:B------:R-:W-:Y:S01]  /*1b40*/  FFMA.FTZ R207, R207, R182, R176 ;  /* 0x000000b6cfcf7223 */ /* 0x000fe200000100b0 */
[----:B------:R-:W-:Y:S01]  /*1b50*/  FMUL.FTZ R214, R189, UR11 ;  /* 0x0000000bbdd67c20 */ /* 0x000fe20008410000 */
        /* <DEDUP_REMOVED lines=10> */
[----:B------:R-:W-:-:S04]  /*1c00*/  FADD.FTZ R235, R235, R194 ;  /* 0x000000c2ebeb7221 */ /* 0x000fc80000010000 */
[----:B------:R-:W-:Y:S01]  /*1c10*/  FFMA.FTZ R220, R220, R183, R177 ;  /* 0x000000b7dcdc7223 */ /* 0x000fe200000100b1 */
[----:B------:R-:W-:Y:S01]  /*1c20*/  FFMA.FTZ R177, R195, R194, R236 ;  /* 0x000000c2c3b17223 */ /* 0x000fe200000100ec */
[----:B------:R-:W-:-:S03]  /*1c30*/  FADD.FTZ R176, R235, R16 ;  /* 0x00000010ebb07221 */ /* 0x000fc60000010000 */
[----:B------:R-:W-:Y:S01]  /*1c40*/  FFMA.FTZ R178, R198, R16, R177 ;  /* 0x00000010c6b27223 */ /* 0x000fe200000100b1 */
[----:B------:R-:W-:Y:S01]  /*1c50*/  FADD.FTZ R190, -R231, R190 ;  /* 0x000000bee7be7221 */ /* 0x000fe20000010100 */
[----:B------:R-:W-:Y:S02]  /*1c60*/  FADD.FTZ R176, R176, R197 ;  /* 0x000000c5b0b07221 */ /* 0x000fe40000010000 */
[----:B------:R-:W-:Y:S01]  /*1c70*/  FFMA.FTZ R177, R199, R197, R178 ;  /* 0x000000c5c7b17223 */ /* 0x000fe200000100b2 */
[----:B------:R-:W-:Y:S01]  /*1c80*/  FMUL.FTZ R223, R190, UR11 ;  /* 0x0000000bbedf7c20 */ /* 0x000fe20008410000 */
[----:B------:R-:W-:Y:S02]  /*1c90*/  FADD.FTZ R176, R176, R17 ;  /* 0x00000011b0b07221 */ /* 0x000fe40000010000 */
[----:B------:R-:W-:Y:S01]  /*1ca0*/  FFMA.FTZ R178, R204, R17, R177 ;  /* 0x00000011ccb27223 */ /* 0x000fe200000100b1 */
[----:B------:R-:W-:Y:S01]  /*1cb0*/  FADD.FTZ R110, R110, R179 ;  /* 0x000000b36e6e7221 */ /* 0x000fe20000010000 */
[----:B------:R-:W-:Y:S01]  /*1cc0*/  FFMA.FTZ R134, R223, R179, R134 ;  /* 0x000000b3df867223 */ /* 0x000fe20000010086 */
        /* <DEDUP_REMOVED lines=24> */
.L_x_1114:
[----:B------:R-:W-:Y:S05]  /*1e50*/  BSYNC.RECONVERGENT B0 ;  /* 0x0000000000007941 */ /* 0x000fea0003800200 */
.L_x_1113:
        /* <DEDUP_REMOVED lines=11> */
[----:B--2---:R-:W-:-:S05]  /*1f10*/  IMAD.WIDE.U32 R224, R234, 0x20, R224 ;  /* 0x00000020eae07825 */ /* 0x004fca00078e00e0 */
[----:B------:R-:W2:Y:S04]  /*1f20*/  LDG.E.128 R184, desc[UR16][R224.64] ;  /* 0x00000010e0b87981 */ /* 0x000ea8000c1e1d00 */
[----:B------:R1:W2:Y:S01]  /*1f30*/  LDG.E.128 R188, desc[UR16][R224.64+0x10] ;  /* 0x00001010e0bc7981 */ /* 0x0002a2000c1e1d00 */
[----:B------:R-:W-:-:S13]  /*1f40*/  ISETP.NE.AND.EX P1, PT, RZ, UR21, PT, P1 ;  /* 0x00000015ff007c0c */ /* 0x000fda000bf25310 */
[----:B------:R-:W0:Y:S01]  /*1f50*/  @P1 LDC.64 R192, c[0x0][0x3b8] ;  /* 0x0000ee00ffc01b82 */ /* 0x000e220000000a00 */
[----:B------:R-:W-:-:S04]  /*1f60*/  ISETP.NE.U32.AND P0, PT, RZ, UR26, PT ;  /* 0x0000001aff007c0c */ /* 0x000fc8000bf05070 */
[----:B------:R-:W-:Y:S02]  /*1f70*/  ISETP.NE.AND.EX P0, PT, RZ, UR27, PT, P0 ;  /* 0x0000001bff007c0c */ /* 0x000fe4000bf05300 */
[----:B------:R-:W-:Y:S02]  /*1f80*/  SHF.L.U32 R206, R48, 0x10, RZ ;  /* 0x0000001030ce7819 */ /* 0x000fe400000006ff */
[----:B-1----:R-:W-:Y:S01]  /*1f90*/  SHF.L.U32 R225, R8, 0x10, RZ ;  /* 0x0000001008e17819 */ /* 0x002fe200000006ff */
[----:B0-----:R-:W-:-:S05]  /*1fa0*/  IMAD.WIDE.U32 R212, R234, 0x8, R212 ;  /* 0x00000008ead47825 */ /* 0x001fca00078e00d4 */
[----:B------:R-:W5:Y:S03]  /*1fb0*/  LDG.E.64 R232, desc[UR16][R212.64] ;  /* 0x00000010d4e87981 */ /* 0x000f66000c1e1b00 */
[----:B------:R-:W0:Y:S01]  /*1fc0*/  @P0 LDC.64 R218, c[0x0][0x438] ;  /* 0x00010e00ffda0b82 */ /* 0x000e220000000a00 */
[----:B------:R-:W-:-:S05]  /*1fd0*/  @P1 IMAD.WIDE.U32 R192, R234, 0x8, R192 ;  /* 0x00000008eac01825 */ /* 0x000fca00078e00c0 */
[----:B------:R1:W5:Y:S02]  /*1fe0*/  @P1 LDG.E.64 R242, desc[UR16][R192.64] ;  /* 0x00000010c0f21981 */ /* 0x000364000c1e1b00 */
[----:B-1----:R-:W-:Y:S02]  /*1ff0*/  SHF.L.U32 R192, R44, 0x10, RZ ;  /* 0x000000102cc07819 */ /* 0x002fe400000006ff */
[----:B------:R-:W-:Y:S01]  /*2000*/  SHF.L.U32 R213, R10, 0x10, RZ ;  /* 0x000000100ad57819 */ /* 0x000fe200000006ff */
[----:B0-----:R-:W-:-:S05]  /*2010*/  @P0 IMAD.WIDE.U32 R218, R234, 0x20, R218 ;  /* 0x00000020eada0825 */ /* 0x001fca00078e00da */
[----:B------:R-:W5:Y:S04]  /*2020*/  @P0 LDG.E.128 R168, desc[UR16][R218.64] ;  /* 0x00000010daa80981 */ /* 0x000f68000c1e1d00 */
[----:B------:R0:W5:Y:S02]  /*2030*/  @P0 LDG.E.128 R172, desc[UR16][R218.64+0x10] ;  /* 0x00001010daac0981 */ /* 0x000164000c1e1d00 */
[----:B0-----:R-:W-:Y:S02]  /*2040*/  SHF.L.U32 R218, R46, 0x10, RZ ;  /* 0x000000102eda7819 */ /* 0x001fe400000006ff */
[----:B------:R-:W-:Y:S02]  /*2050*/  SHF.L.U32 R224, R13, 0x10, RZ ;  /* 0x000000100de07819 */ /* 0x000fe400000006ff */
[----:B---3--:R-:W-:-:S02]  /*2060*/  PRMT R210, R176, 0x7632, R210 ;  /* 0x00007632b0d27816 */ /* 0x008fc400000000d2 */
[----:B------:R-:W-:Y:S02]  /*2070*/  SHF.L.U32 R217, R176, 0x10, RZ ;  /* 0x00000010b0d97819 */ /* 0x000fe400000006ff */
[----:B------:R-:W-:Y:S02]  /*2080*/  SHF.L.U32 R176, R210, 0x10, RZ ;  /* 0x00000010d2b07819 */ /* 0x000fe400000006ff */
[----:B----4-:R-:W-:Y:S01]  /*2090*/  PRMT R205, R180, 0x7632, R205 ;  /* 0x00007632b4cd7816 */ /* 0x010fe200000000cd */
[----:B------:R-:W-:Y:S01]  /*20a0*/  FMUL.FTZ R193, R206, R217 ;  /* 0x000000d9cec17220 */ /* 0x000fe20000410000 */
[----:B------:R-:W-:Y:S01]  /*20b0*/  SHF.L.U32 R215, R180, 0x10, RZ ;  /* 0x00000010b4d77819 */ /* 0x000fe200000006ff */
[----:B------:R-:W-:Y:S01]  /*20c0*/  FMUL.FTZ R225, R225, R176 ;  /* 0x000000b0e1e17220 */ /* 0x000fe20000410000 */
[----:B------:R-:W-:Y:S02]  /*20d0*/  SHF.L.U32 R210, R205, 0x10, RZ ;  /* 0x00000010cdd27819 */ /* 0x000fe400000006ff */
[----:B------:R-:W-:Y:S01]  /*20e0*/  SHF.L.U32 R180, R7, 0x10, RZ ;  /* 0x0000001007b47819 */ /* 0x000fe200000006ff */
[----:B------:R-:W-:Y:S01]  /*20f0*/  FFMA.FTZ R192, R192, R215, R193 ;  /* 0x000000d7c0c07223 */ /* 0x000fe200000100c1 */
[C---:B--2---:R-:W-:Y:S01]  /*2100*/  FADD.FTZ R185, -R231.reuse, R185 ;  /* 0x000000b9e7b97221 */ /* 0x044fe20000010100 */
[----:B------:R-:W-:-:S02]  /*2110*/  FADD.FTZ R184, -R231, R184 ;  /* 0x000000b8e7b87221 */ /* 0x000fc40000010100 */
[-C--:B------:R-:W-:Y:S01]  /*2120*/  FFMA.FTZ R193, R180, R210.reuse, R225 ;  /* 0x000000d2b4c17223 */ /* 0x080fe200000100e1 */
[----:B------:R-:W-:Y:S01]  /*2130*/  PRMT R180, R177, 0x7632, R180 ;  /* 0x00007632b1b47816 */ /* 0x000fe200000000b4 */
[----:B------:R-:W-:Y:S01]  /*2140*/  FMUL.FTZ R206, R185, UR11 ;  /* 0x0000000bb9ce7c20 */ /* 0x000fe20008410000 */
[----:B------:R-:W-:Y:S01]  /*2150*/  SHF.L.U32 R185, R177, 0x10, RZ ;  /* 0x00000010b1b97819 */ /* 0x000fe200000006ff */
[----:B------:R-:W-:Y:S01]  /*2160*/  FMUL.FTZ R205, R184, UR11 ;  /* 0x0000000bb8cd7c20 */ /* 0x000fe20008410000 */
[----:B------:R-:W-:Y:S02]  /*2170*/  PRMT R177, R181, 0x7632, R177 ;  /* 0x00007632b5b17816 */ /* 0x000fe400000000b1 */
        /* <DEDUP_REMOVED lines=9> */
[----:B------:R-:W-:Y:S01]  /*2210*/  SHF.L.U32 R184, R49, 0x10, RZ ;  /* 0x0000001031b87819 */ /* 0x000fe200000006ff */
[----:B------:R-:W-:Y:S01]  /*2220*/  FADD.FTZ R187, -R231, R187 ;  /* 0x000000bbe7bb7221 */ /* 0x000fe20000010100 */
[----:B------:R-:W-:Y:S01]  /*2230*/  SHF.L.U32 R181, R181, 0x10, RZ ;  /* 0x00000010b5b57819 */ /* 0x000fe200000006ff */
[----:B------:R-:W-:Y:S01]  /*2240*/  FFMA.FTZ R210, R210, R177, R215 ;  /* 0x000000b1d2d27223 */ /* 0x000fe200000100d7 */
[----:B------:R-:W-:Y:S01]  /*2250*/  SHF.L.U32 R213, R45, 0x10, RZ ;  /* 0x000000102dd57819 */ /* 0x000fe200000006ff */
[----:B------:R-:W-:Y:S01]  /*2260*/  FMUL.FTZ R184, R184, R185 ;  /* 0x000000b9b8b87220 */ /* 0x000fe20000410000 */
[----:B------:R-:W-:Y:S01]  /*2270*/  FMUL.FTZ R215, R186, UR11 ;  /* 0x0000000bbad77c20 */ /* 0x000fe20008410000 */
[----:B------:R-:W-:Y:S01]  /*2280*/  FMUL.FTZ R212, R187, UR11 ;  /* 0x0000000bbbd47c20 */ /* 0x000fe20008410000 */
[----:B------:R-:W-:Y:S01]  /*2290*/  FADD.FTZ R137, R137, R176 ;  /* 0x000000b089897221 */ /* 0x000fe20000010000 */
[----:B------:R-:W-:Y:S01]  /*22a0*/  FFMA.FTZ R213, R213, R181, R184 ;  /* 0x000000b5d5d57223 */ /* 0x000fe200000100b8 */
[----:B------:R-:W-:Y:S01]  /*22b0*/  FFMA.FTZ R113, R206, R176, R113 ;  /* 0x000000b0ce717223 */ /* 0x000fe20000010071 */
[----:B------:R-:W-:Y:S01]  /*22c0*/  FADD.FTZ R138, R138, R185 ;  /* 0x000000b98a8a7221 */ /* 0x000fe20000010000 */
[----:B------:R-:W-:Y:S01]  /*22d0*/  FFMA.FTZ R114, R215, R185, R114 ;  /* 0x000000b9d7727223 */ /* 0x000fe20000010072 */
[----:B------:R-:W-:Y:S01]  /*22e0*/  FADD.FTZ R91, R91, R177 ;  /* 0x000000b15b5b7221 */ /* 0x000fe20000010000 */
[----:B------:R-:W-:Y:S01]  /*22f0*/  FFMA.FTZ R67, R212, R177, R67 ;  /* 0x000000b1d4437223 */ /* 0x000fe20000010043 */
[----:B------:R-:W-:-:S02]  /*2300*/  SHF.L.U32 R184, R50, 0x10, RZ ;  /* 0x0000001032b87819 */ /* 0x000fc400000006ff */
[C---:B------:R-:W-:Y:S02]  /*2310*/  PRMT R176, R178.reuse, 0x7632, R176 ;  /* 0x00007632b2b07816 */ /* 0x040fe400000000b0 */
[----:B------:R-:W-:Y:S02]  /*2320*/  SHF.L.U32 R185, R178, 0x10, RZ ;  /* 0x00000010b2b97819 */ /* 0x000fe400000006ff */
[----:B------:R-:W-:Y:S01]  /*2330*/  PRMT R177, R182, 0x7632, R177 ;  /* 0x00007632b6b17816 */ /* 0x000fe200000000b1 */
[----:B------:R-:W-:Y:S01]  /*2340*/  FADD.FTZ R90, R90, R181 ;  /* 0x000000b55a5a7221 */ /* 0x000fe20000010000 */
[----:B------:R-:W-:Y:S01]  /*2350*/  FFMA.FTZ R66, R215, R181, R66 ;  /* 0x000000b5d7427223 */ /* 0x000fe20000010042 */
[----:B------:R-:W-:Y:S02]  /*2360*/  SHF.L.U32 R187, R12, 0x10, RZ ;  /* 0x000000100cbb7819 */ /* 0x000fe400000006ff */
[----:B------:R-:W-:Y:S02]  /*2370*/  SHF.L.U32 R176, R176, 0x10, RZ ;  /* 0x00000010b0b07819 */ /* 0x000fe400000006ff */
[----:B------:R-:W-:-:S02]  /*2380*/  SHF.L.U32 R181, R182, 0x10, RZ ;  /* 0x00000010b6b57819 */ /* 0x000fc400000006ff */
[----:B------:R-:W-:Y:S01]  /*2390*/  SHF.L.U32 R178, R177, 0x10, RZ ;  /* 0x00000010b1b27819 */ /* 0x000fe200000006ff */
[----:B------:R-:W-:Y:S01]  /*23a0*/  FMUL.FTZ R177, R184, R185 ;  /* 0x000000b9b8b17220 */ /* 0x000fe20000410000 */
[----:B------:R-:W-:Y:S01]  /*23b0*/  FADD.FTZ R189, -R231, R189 ;  /* 0x000000bde7bd7221 */ /* 0x000fe20000010100 */
[----:B------:R-:W-:Y:S01]  /*23c0*/  FADD.FTZ R136, R136, R217 ;  /* 0x000000d988887221 */ /* 0x000fe20000010000 */
[----:B------:R-:W-:Y:S01]  /*23d0*/  FFMA.FTZ R112, R205, R217, R112 ;  /* 0x000000d9cd707223 */ /* 0x000fe20000010070 */
[----:B------:R-:W-:Y:S01]  /*23e0*/  SHF.L.U32 R217, R11, 0x10, RZ ;  /* 0x000000100bd97819 */ /* 0x000fe200000006ff */
[----:B------:R-:W-:Y:S01]  /*23f0*/  FMUL.FTZ R182, R187, R176 ;  /* 0x000000b0bbb67220 */ /* 0x000fe20000410000 */
[----:B------:R-:W-:Y:S01]  /*2400*/  FFMA.FTZ R218, R218, R181, R177 ;  /* 0x000000b5dada7223 */ /* 0x000fe200000100b1 */
[----:B------:R-:W-:Y:S01]  /*2410*/  FMUL.FTZ R222, R189, UR11 ;  /* 0x0000000bbdde7c20 */ /* 0x000fe20008410000 */
[----:B------:R-:W-:Y:S01]  /*2420*/  SHF.L.U32 R177, R179, 0x10, RZ ;  /* 0x00000010b3b17819 */ /* 0x000fe200000006ff */
[----:B------:R-:W-:Y:S01]  /*2430*/  FADD.FTZ R188, -R231, R188 ;  /* 0x000000bce7bc7221 */ /* 0x000fe20000010100 */
[----:B------:R-:W-:-:S02]  /*2440*/  SHF.L.U32 R184, R51, 0x10, RZ ;  /* 0x0000001033b87819 */ /* 0x000fc400000006ff */
[----:B------:R-:W-:Y:S01]  /*2450*/  PRMT R179, R179, 0x7632, R179 ;  /* 0x00007632b3b37816 */ /* 0x000fe200000000b3 */
[----:B------:R-:W-:Y:S01]  /*2460*/  FFMA.FTZ R217, R217, R178, R182 ;  /* 0x000000b2d9d97223 */ /* 0x000fe200000100b6 */
[----:B------:R-:W-:Y:S01]  /*2470*/  FADD.FTZ R139, R139, R180 ;  /* 0x000000b48b8b7221 */ /* 0x000fe20000010000 */
[----:B------:R-:W-:Y:S01]  /*2480*/  FFMA.FTZ R115, R212, R180, R115 ;  /* 0x000000b4d4737223 */ /* 0x000fe20000010073 */
[----:B------:R-:W-:Y:S01]  /*2490*/  PRMT R182, R183, 0x7632, R182 ;  /* 0x00007632b7b67816 */ /* 0x000fe200000000b6 */
[----:B------:R-:W-:Y:S01]  /*24a0*/  FADD.FTZ R93, R93, R178 ;  /* 0x000000b25d5d7221 */ /* 0x000fe20000010000 */
[----:B------:R-:W-:Y:S01]  /*24b0*/  FFMA.FTZ R69, R222, R178, R69 ;  /* 0x000000b2de457223 */ /* 0x000fe20000010045 */
[----:B------:R-:W-:Y:S01]  /*24c0*/  SHF.L.U32 R183, R183, 0x10, RZ ;  /* 0x00000010b7b77819 */ /* 0x000fe200000006ff */
[----:B------:R-:W-:Y:S01]  /*24d0*/  FMUL.FTZ R219, R188, UR11 ;  /* 0x0000000bbcdb7c20 */ /* 0x000fe20008410000 */
[----:B------:R-:W-:Y:S01]  /*24e0*/  SHF.L.U32 R180, R47, 0x10, RZ ;  /* 0x000000102fb47819 */ /* 0x000fe200000006ff */
[----:B------:R-:W-:Y:S01]  /*24f0*/  FMUL.FTZ R225, R184, R177 ;  /* 0x000000b1b8e17220 */ /* 0x000fe20000410000 */
[----:B------:R-:W-:-:S02]  /*2500*/  SHF.L.U32 R178, R179, 0x10, RZ ;  /* 0x00000010b3b27819 */ /* 0x000fc400000006ff */
[----:B------:R-:W-:Y:S01]  /*2510*/  SHF.L.U32 R179, R14, 0x10, RZ ;  /* 0x000000100eb37819 */ /* 0x000fe200000006ff */
[----:B------:R-:W-:Y:S01]  /*2520*/  FADD.FTZ R92, R92, R181 ;  /* 0x000000b55c5c7221 */ /* 0x000fe20000010000 */
[----:B------:R-:W-:Y:S01]  /*2530*/  FFMA.FTZ R68, R219, R181, R68 ;  /* 0x000000b5db447223 */ /* 0x000fe20000010044 */
[----:B------:R-:W-:Y:S01]  /*2540*/  FFMA.FTZ R225, R180, R183, R225 ;  /* 0x000000b7b4e17223 */ /* 0x000fe200000100e1 */
[----:B------:R-:W-:Y:S01]  /*2550*/  FADD.FTZ R180, R235, R192 ;  /* 0x000000c0ebb47221 */ /* 0x000fe20000010000 */
[----:B------:R-:W-:Y:S01]  /*2560*/  FMUL.FTZ R181, R179, R178 ;  /* 0x000000b2b3b57220 */ /* 0x000fe20000410000 */
[----:B------:R-:W-:Y:S01]  /*2570*/  FFMA.FTZ R179, R205, R192, R236 ;  /* 0x000000c0cdb37223 */ /* 0x000fe200000100ec */
[----:B------:R-:W-:Y:S01]  /*2580*/  SHF.L.U32 R184, R182, 0x10, RZ ;  /* 0x00000010b6b87819 */ /* 0x000fe200000006ff */
[----:B------:R-:W-:Y:S02]  /*2590*/  FADD.FTZ R180, R180, R193 ;  /* 0x000000c1b4b47221 */ /* 0x000fe40000010000 */
[----:B------:R-:W-:-:S02]  /*25a0*/  FFMA.FTZ R182, R206, R193, R179 ;  /* 0x000000c1ceb67223 */ /* 0x000fc400000100b3 */
[----:B------:R-:W-:Y:S01]  /*25b0*/  FFMA.FTZ R224, R224, R184, R181 ;  /* 0x000000b8e0e07223 */ /* 0x000fe200000100b5 */
[----:B------:R-:W-:Y:S01]  /*25c0*/  FADD.FTZ R179, R180, R213 ;  /* 0x000000d5b4b37221 */ /* 0x000fe20000010000 */
[----:B------:R-:W-:Y:S01]  /*25d0*/  FFMA.FTZ R181, R215, R213, R182 ;  /* 0x000000d5d7b57223 */ /* 0x000fe200000100b6 */
[----:B------:R-:W-:Y:S01]  /*25e0*/  FADD.FTZ R141, R141, R176 ;  /* 0x000000b08d8d7221 */ /* 0x000fe20000010000 */
[----:B------:R-:W-:Y:S01]  /*25f0*/  FFMA.FTZ R117, R222, R176, R117 ;  /* 0x000000b0de757223 */ /* 0x000fe20000010075 */
[----:B------:R-:W-:Y:S01]  /*2600*/  FADD.FTZ R179, R179, R210 ;  /* 0x000000d2b3b37221 */ /* 0x000fe20000010000 */
[----:B------:R-:W-:Y:S01]  /*2610*/  FFMA.FTZ R176, R212, R210, R181 ;  /* 0x000000d2d4b07223 */ /* 0x000fe200000100b5 */
[----:B------:R-:W-:Y:S02]  /*2620*/  FADD.FTZ R190, -R231, R190 ;  /* 0x000000bee7be7221 */ /* 0x000fe40000010100 */
[----:B------:R-:W-:Y:S01]  /*2630*/  FADD.FTZ R180, R179, R218 ;  /* 0x000000dab3b47221 */ /* 0x000fe20000010000 */
[----:B------:R-:W-:Y:S01]  /*2640*/  FFMA.FTZ R179, R219, R218, R176 ;  /* 0x000000dadbb37223 */ /* 0x000fe200000100b0 */
[----:B------:R-:W-:Y:S01]  /*2650*/  FMUL.FTZ R227, R190, UR11 ;  /* 0x0000000bbee37c20 */ /* 0x000fe20008410000 */
[----:B------:R-:W-:Y:S01]  /*2660*/  FADD.FTZ R191, -R231, R191 ;  /* 0x000000bfe7bf7221 */ /* 0x000fe20000010100 */
        /* <DEDUP_REMOVED lines=17> */
.L_x_1116:
[----:B------:R-:W-:Y:S05]  /*2780*/  BSYNC.RECONVERGENT B0 ;  /* 0x0000000000007941 */ /* 0x000fea0003800200 */
.L_x_1115:
        /* <DEDUP_REMOVED lines=32> */
.L_x_1118:
[----:B------:R-:W-:Y:S05]  /*2990*/  BSYNC.RECONVERGENT B0 ;  /* 0x0000000000007941 */ /* 0x000fea0003800200 */
.L_x_1117:
        /* <DEDUP_REMOVED lines=59> */
[----:B------:R-:W-:Y:S01]  /*2d50*/  LOP3.LUT P1, RZ, R241, 0xff, RZ, 0xc0, !PT ;  /* 0x000000fff1ff7812 */ /* 0x000fe2000782c0ff */
        /* <DEDUP_REMOVED lines=34> */
.L_x_1123:
        /* <DEDUP_REMOVED lines=12> */
[----:B-----5:R-:W-:Y:S01]  /*3040*/  ISETP.GE.U32.AND P0, PT, R240, RZ, PT ;  /* 0x000000fff000720c */ /* 0x020fe20003f06070 */
[----:B------:R-:W-:Y:S01]  /*3050*/  FMUL.FTZ R62, R158, UR23 ;  /* 0x000000179e3e7c20 */ /* 0x000fe20008410000 */
[----:B------:R-:W-:Y:S01]  /*3060*/  FMUL.FTZ R63, R159, UR23 ;  /* 0x000000179f3f7c20 */ /* 0x000fe20008410000 */
[----:B------:R-:W-:Y:S01]  /*3070*/  FMUL.FTZ R60, R156, UR23 ;  /* 0x000000179c3c7c20 */ /* 0x000fe20008410000 */
[----:B------:R-:W-:Y:S01]  /*3080*/  FMUL.FTZ R61, R157, UR23 ;  /* 0x000000179d3d7c20 */ /* 0x000fe20008410000 */
[----:B------:R-:W-:-:S02]  /*3090*/  LOP3.LUT P5, RZ, R241, 0xff0000, RZ, 0xc0, !PT ;  /* 0x00ff0000f1ff7812 */ /* 0x000fc400078ac0ff */
[C---:B------:R-:W-:Y:S02]  /*30a0*/  LOP3.LUT P1, RZ, R241.reuse, 0xff, RZ, 0xc0, !PT ;  /* 0x000000fff1ff7812 */ /* 0x040fe4000782c0ff */
[C---:B------:R-:W-:Y:S02]  /*30b0*/  ISETP.GE.U32.AND.EX P0, PT, R241.reuse, 0x1000000, PT, P0 ;  /* 0x01000000f100780c */ /* 0x040fe40003f06100 */
        /* <DEDUP_REMOVED lines=34> */
.L_x_1122:
        /* <DEDUP_REMOVED lines=14> */
[----:B------:R-:W-:Y:S01]  /*33c0*/  FFMA.FTZ R179, R176, UR11, R155 ;  /* 0x0000000bb0b37c23 */ /* 0x000fe2000801009b */
[----:B------:R-:W-:Y:S01]  /*33d0*/  FFMA.FTZ R176, R177, UR11, R152 ;  /* 0x0000000bb1b07c23 */ /* 0x000fe20008010098 */
[----:B------:R-:W-:Y:S01]  /*33e0*/  ISETP.GE.U32.AND P0, PT, R240, RZ, PT ;  /* 0x000000fff000720c */ /* 0x000fe20003f06070 */
[----:B------:R-:W-:Y:S01]  /*33f0*/  FFMA.FTZ R177, R180, UR11, R153 ;  /* 0x0000000bb4b17c23 */ /* 0x000fe20008010099 */
[----:B------:R-:W-:Y:S01]  /*3400*/  FMUL.FTZ R178, R178, UR23 ;  /* 0x00000017b2b27c20 */ /* 0x000fe20008410000 */
[----:B------:R-:W-:Y:S01]  /*3410*/  FMUL.FTZ R179, R179, UR23 ;  /* 0x00000017b3b37c20 */ /* 0x000fe20008410000 */
[C---:B------:R-:W-:Y:S01]  /*3420*/  LOP3.LUT P5, RZ, R241.reuse, 0xff0000, RZ, 0xc0, !PT ;  /* 0x00ff0000f1ff7812 */ /* 0x040fe200078ac0ff */
[----:B------:R-:W-:Y:S01]  /*3430*/  FMUL.FTZ R176, R176, UR23 ;  /* 0x00000017b0b07c20 */ /* 0x000fe20008410000 */
[----:B------:R-:W-:Y:S01]  /*3440*/  ISETP.GE.U32.AND.EX P0, PT, R241, 0x1000000, PT, P0 ;  /* 0x01000000f100780c */ /* 0x000fe20003f06100 */
        /* <DEDUP_REMOVED lines=10> */
[----:B------:R-:W-:Y:S01]  /*34f0*/  FFMA.FTZ R180, R181, UR11, R150 ;  /* 0x0000000bb5b47c23 */ /* 0x000fe20008010096 */
[----:B------:R-:W-:Y:S01]  /*3500*/  FSEL R177, R177, RZ, P6 ;  /* 0x000000ffb1b17208 */ /* 0x000fe20003000000 */
[----:B------:R-:W-:Y:S01]  /*3510*/  FFMA.FTZ R181, R182, UR11, R151 ;  /* 0x0000000bb6b57c23 */ /* 0x000fe20008010097 */
[----:B------:R-:W-:Y:S01]  /*3520*/  F2FP.BF16.F32.PACK_AB R179, R179, R178 ;  /* 0x000000b2b3b3723e */ /* 0x000fe200000010ff */
[----:B------:R-:W-:Y:S01]  /*3530*/  FMUL.FTZ R180, R180, UR23 ;  /* 0x00000017b4b47c20 */ /* 0x000fe20008410000 */
[----:B------:R-:W-:Y:S01]  /*3540*/  F2FP.BF16.F32.PACK_AB R178, R177, R176 ;  /* 0x000000b0b1b2723e */ /* 0x000fe200000010ff */
[--C-:B------:R-:W-:Y:S01]  /*3550*/  FFMA.FTZ R176, R200, UR10, R185.reuse ;  /* 0x0000000ac8b07c23 */ /* 0x100fe200080100b9 */
[----:B------:R-:W-:Y:S01]  /*3560*/  FFMA.FTZ R177, R3, UR10, R185 ;  /* 0x0000000a03b17c23 */ /* 0x000fe200080100b9 */
[----:B------:R-:W-:Y:S01]  /*3570*/  FMUL.FTZ R181, R181, UR23 ;  /* 0x00000017b5b57c20 */ /* 0x000fe20008410000 */
[----:B------:R-:W-:Y:S01]  /*3580*/  LOP3.LUT P6, RZ, R240, 0xff000000, RZ, 0xc0, !PT ;  /* 0xff000000f0ff7812 */ /* 0x000fe200078cc0ff */
[----:B------:R-:W-:Y:S01]  /*3590*/  FADD.FTZ R176, R5, -R176 ;  /* 0x800000b005b07221 */ /* 0x000fe20000010000 */
[----:B------:R-:W-:Y:S01]  /*35a0*/  FADD.FTZ R183, R196, -R177 ;  /* 0x800000b1c4b77221 */ /* 0x000fe20000010000 */
[----:B------:R-:W-:-:S02]  /*35b0*/  LOP3.LUT P5, RZ, R240, 0xff0000, RZ, 0xc0, !PT ;  /* 0x00ff0000f0ff7812 */ /* 0x000fc400078ac0ff */
[----:B------:R-:W-:Y:S01]  /*35c0*/  FFMA.FTZ R177, R176, UR11, R149 ;  /* 0x0000000bb0b17c23 */ /* 0x000fe20008010095 */
[----:B------:R-:W-:Y:S01]  /*35d0*/  FFMA.FTZ R176, R183, UR11, R148 ;  /* 0x0000000bb7b07c23 */ /* 0x000fe20008010094 */
[----:B------:R-:W-:Y:S02]  /*35e0*/  LOP3.LUT P1, RZ, R240, 0xff00, RZ, 0xc0, !PT ;  /* 0x0000ff00f0ff7812 */ /* 0x000fe4000782c0ff */
[----:B------:R-:W-:Y:S01]  /*35f0*/  FMUL.FTZ R177, R177, UR23 ;  /* 0x00000017b1b17c20 */ /* 0x000fe20008410000 */
[----:B------:R-:W-:Y:S01]  /*3600*/  FMUL.FTZ R176, R176, UR23 ;  /* 0x00000017b0b07c20 */ /* 0x000fe20008410000 */
[----:B------:R-:W-:Y:S02]  /*3610*/  LOP3.LUT P0, RZ, R240, 0xff, RZ, 0xc0, !PT ;  /* 0x000000fff0ff7812 */ /* 0x000fe4000780c0ff */
[----:B------:R-:W-:Y:S02]  /*3620*/  FSEL R183, R181, RZ, P6 ;  /* 0x000000ffb5b77208 */ /* 0x000fe40003000000 */
[----:B------:R-:W-:-:S02]  /*3630*/  FSEL R180, R180, RZ, P5 ;  /* 0x000000ffb4b47208 */ /* 0x000fc40002800000 */
[----:B------:R-:W-:Y:S02]  /*3640*/  FSEL R181, R177, RZ, P1 ;  /* 0x000000ffb1b57208 */ /* 0x000fe40000800000 */
[----:B------:R-:W-:Y:S02]  /*3650*/  FSEL R176, R176, RZ, P0 ;  /* 0x000000ffb0b07208 */ /* 0x000fe40000000000 */
[----:B------:R-:W-:Y:S02]  /*3660*/  F2FP.BF16.F32.PACK_AB R177, R183, R180 ;  /* 0x000000b4b7b1723e */ /* 0x000fe400000010ff */
[----:B------:R-:W-:Y:S01]  /*3670*/  F2FP.BF16.F32.PACK_AB R176, R181, R176 ;  /* 0x000000b0b5b0723e */ /* 0x000fe200000010ff */
[----:B------:R-:W-:Y:S06]  /*3680*/  BRA `(.L_x_1124) ;  /* 0x0000001400b87947 */ /* 0x000fec0003800000 */
.L_x_1125:
        /* <DEDUP_REMOVED lines=10> */
[----:B------:R-:W-:Y:S01]  /*3730*/  ISETP.GE.U32.AND P0, PT, R240, RZ, PT ;  /* 0x000000fff000720c */ /* 0x000fe20003f06070 */
[----:B------:R-:W-:Y:S01]  /*3740*/  FFMA.FTZ R156, R61, UR11, R152 ;  /* 0x0000000b3d9c7c23 */ /* 0x000fe20008010098 */
[----:B------:R-:W-:Y:S01]  /*3750*/  FFMA.FTZ R157, R60, UR11, R153 ;  /* 0x0000000b3c9d7c23 */ /* 0x000fe20008010099 */
[----:B------:R-:W-:Y:S01]  /*3760*/  FMUL.FTZ R62, R158, UR23 ;  /* 0x000000179e3e7c20 */ /* 0x000fe20008410000 */
[----:B------:R-:W-:Y:S01]  /*3770*/  FMUL.FTZ R63, R159, UR23 ;  /* 0x000000179f3f7c20 */ /* 0x000fe20008410000 */
[C---:B------:R-:W-:Y:S01]  /*3780*/  LOP3.LUT P5, RZ, R241.reuse, 0xff0000, RZ, 0xc0, !PT ;  /* 0x00ff0000f1ff7812 */ /* 0x040fe200078ac0ff */
        /* <DEDUP_REMOVED lines=9> */
[----:B------:R-:W-:Y:S02]  /*3820*/  FSEL R60, R60, RZ, P1 ;  /* 0x000000ff3c3c7208 */ /* 0x000fe40000800000 */
        /* <DEDUP_REMOVED lines=10> */
[----:B------:R-:W-:Y:S01]  /*38d0*/  FFMA.FTZ R62, R63, UR11, R150 ;  /* 0x0000000b3f3e7c23 */ /* 0x000fe20008010096 */
[----:B------:R-:W-:Y:S01]  /*38e0*/  FFMA.FTZ R63, R180, UR11, R151 ;  /* 0x0000000bb43f7c23 */ /* 0x000fe20008010097 */
[----:B------:R-:W-:Y:S01]  /*38f0*/  FFMA.FTZ R60, R61, UR11, R148 ;  /* 0x0000000b3d3c7c23 */ /* 0x000fe20008010094 */
[----:B------:R-:W-:Y:S01]  /*3900*/  FFMA.FTZ R61, R176, UR11, R149 ;  /* 0x0000000bb03d7c23 */ /* 0x000fe20008010095 */
[----:B------:R-:W-:Y:S01]  /*3910*/  FMUL.FTZ R180, R62, UR23 ;  /* 0x000000173eb47c20 */ /* 0x000fe20008410000 */
        /* <DEDUP_REMOVED lines=13> */
.L_x_1121:
        /* <DEDUP_REMOVED lines=83> */
.L_x_1127:
[--C-:B------:R-:W-:Y:S01]  /*3f20*/  FFMA.FTZ R61, R230, UR10, R185.reuse ;  /* 0x0000000ae63d7c23 */ /* 0x100fe200080100b9 */
        /* <DEDUP_REMOVED lines=13> */
[----:B------:R-:W-:Y:S01]  /*4000*/  FMUL.FTZ R60, R158, UR23 ;  /* 0x000000179e3c7c20 */ /* 0x000fe20008410000 */
[----:B------:R-:W-:Y:S01]  /*4010*/  LOP3.LUT P6, RZ, R247, 0xff0000, RZ, 0xc0, !PT ;  /* 0x00ff0000f7ff7812 */ /* 0x000fe200078cc0ff */
[----:B------:R-:W-:Y:S01]  /*4020*/  FMUL.FTZ R157, R63, UR11 ;  /* 0x0000000b3f9d7c20 */ /* 0x000fe20008410000 */
[----:B------:R-:W-:Y:S01]  /*4030*/  ISETP.GE.U32.AND.EX P0, PT, R247, 0x1000000, PT, P0 ;  /* 0x01000000f700780c */ /* 0x000fe20003f06100 */
[----:B------:R-:W-:Y:S01]  /*4040*/  FMUL.FTZ R156, R61, UR11 ;  /* 0x0000000b3d9c7c20 */ /* 0x000fe20008410000 */
[----:B------:R-:W-:Y:S01]  /*4050*/  ISETP.GE.U32.AND.EX P1, PT, R241, 0x1000000, PT, P1 ;  /* 0x01000000f100780c */ /* 0x000fe20003f26110 */
[----:B------:R-:W-:Y:S01]  /*4060*/  FMUL.FTZ R61, R157, UR23 ;  /* 0x000000179d3d7c20 */ /* 0x000fe20008410000 */
[----:B------:R-:W-:-:S02]  /*4070*/  FSEL R147, R60, RZ, P6 ;  /* 0x000000ff3c937208 */ /* 0x000fc40003000000 */
[----:B------:R-:W-:Y:S02]  /*4080*/  FSEL R144, R62, RZ, P0 ;  /* 0x000000ff3e907208 */ /* 0x000fe40000000000 */
[----:B------:R-:W-:Y:S01]  /*4090*/  FSEL R179, R60, RZ, P5 ;  /* 0x000000ff3cb37208 */ /* 0x000fe20002800000 */
[----:B------:R-:W-:Y:S01]  /*40a0*/  FMUL.FTZ R60, R156, UR23 ;  /* 0x000000179c3c7c20 */ /* 0x000fe20008410000 */
[----:B------:R-:W-:Y:S02]  /*40b0*/  FSEL R62, R62, RZ, P1 ;  /* 0x000000ff3e3e7208 */ /* 0x000fe40000800000 */
[----:B------:R-:W-:Y:S02]  /*40c0*/  LOP3.LUT P0, RZ, R241, 0xff, RZ, 0xc0, !PT ;  /* 0x000000fff1ff7812 */ /* 0x000fe4000780c0ff */
[C---:B------:R-:W-:Y:S02]  /*40d0*/  LOP3.LUT P1, RZ, R247.reuse, 0xff, RZ, 0xc0, !PT ;  /* 0x000000fff7ff7812 */ /* 0x040fe4000782c0ff */
[----:B------:R-:W-:-:S02]  /*40e0*/  LOP3.LUT P6, RZ, R247, 0xff00, RZ, 0xc0, !PT ;  /* 0x0000ff00f7ff7812 */ /* 0x000fc400078cc0ff */
[----:B------:R-:W-:Y:S02]  /*40f0*/  LOP3.LUT P5, RZ, R241, 0xff00, RZ, 0xc0, !PT ;  /* 0x0000ff00f1ff7812 */ /* 0x000fe400078ac0ff */
[C---:B------:R-:W-:Y:S02]  /*4100*/  FSEL R178, R60.reuse, RZ, P0 ;  /* 0x000000ff3cb27208 */ /* 0x040fe40000000000 */
[----:B------:R-:W-:Y:S01]  /*4110*/  FSEL R146, R60, RZ, P1 ;  /* 0x000000ff3c927208 */ /* 0x000fe20000800000 */
[--C-:B------:R-:W-:Y:S01]  /*4120*/  FFMA.FTZ R60, R203, UR10, R185.reuse ;  /* 0x0000000acb3c7c23 */ /* 0x100fe200080100b9 */
[C---:B------:R-:W-:Y:S02]  /*4130*/  FSEL R145, R61.reuse, RZ, P6 ;  /* 0x000000ff3d917208 */ /* 0x040fe40003000000 */
[----:B------:R-:W-:Y:S01]  /*4140*/  FSEL R63, R61, RZ, P5 ;  /* 0x000000ff3d3f7208 */ /* 0x000fe20002800000 */
[----:B------:R-:W-:Y:S01]  /*4150*/  FFMA.FTZ R61, R202, UR10, R185 ;  /* 0x0000000aca3d7c23 */ /* 0x000fe200080100b9 */
[----:B------:R-:W-:Y:S01]  /*4160*/  FADD.FTZ R60, R201, -R60 ;  /* 0x8000003cc93c7221 */ /* 0x000fe20000010000 */
[----:B------:R-:W-:-:S02]  /*4170*/  F2FP.BF16.F32.PACK_AB R179, R62, R179 ;  /* 0x000000b33eb3723e */ /* 0x000fc400000010ff */
[----:B------:R-:W-:Y:S01]  /*4180*/  FADD.FTZ R61, R4, -R61 ;  /* 0x8000003d043d7221 */ /* 0x000fe20000010000 */
[----:B------:R-:W-:Y:S01]  /*4190*/  F2FP.BF16.F32.PACK_AB R178, R63, R178 ;  /* 0x000000b23fb2723e */ /* 0x000fe200000010ff */
[----:B------:R-:W-:Y:S01]  /*41a0*/  FMUL.FTZ R62, R60, UR11 ;  /* 0x0000000b3c3e7c20 */ /* 0x000fe20008410000 */
[--C-:B------:R-:W-:Y:S01]  /*41b0*/  FFMA.FTZ R60, R200, UR10, R185.reuse ;  /* 0x0000000ac83c7c23 */ /* 0x100fe200080100b9 */
[----:B------:R-:W-:Y:S01]  /*41c0*/  FMUL.FTZ R63, R61, UR11 ;  /* 0x0000000b3d3f7c20 */ /* 0x000fe20008410000 */
[----:B------:R-:W-:Y:S01]  /*41d0*/  F2FP.BF16.F32.PACK_AB R146, R145, R146 ;  /* 0x000000929192723e */ /* 0x000fe200000010ff */
[----:B------:R-:W-:Y:S01]  /*41e0*/  FFMA.FTZ R61, R3, UR10, R185 ;  /* 0x0000000a033d7c23 */ /* 0x000fe200080100b9 */
[----:B------:R-:W-:Y:S01]  /*41f0*/  FMUL.FTZ R145, R62, UR23 ;  /* 0x000000173e917c20 */ /* 0x000fe20008410000 */
[----:B------:R-:W-:Y:S01]  /*4200*/  FMUL.FTZ R180, R63, UR23 ;  /* 0x000000173fb47c20 */ /* 0x000fe20008410000 */
[----:B------:R-:W-:Y:S01]  /*4210*/  F2FP.BF16.F32.PACK_AB R147, R144, R147 ;  /* 0x000000939093723e */ /* 0x000fe200000010ff */
[----:B------:R-:W-:Y:S01]  /*4220*/  FADD.FTZ R144, R5, -R60 ;  /* 0x8000003c05907221 */ /* 0x000fe20000010000 */
[----:B------:R-:W-:Y:S01]  /*4230*/  LOP3.LUT P1, RZ, R246, 0xff0000, RZ, 0xc0, !PT ;  /* 0x00ff0000f6ff7812 */ /* 0x000fe2000782c0ff */
[----:B------:R-:W-:Y:S01]  /*4240*/  FADD.FTZ R60, R196, -R61 ;  /* 0x8000003dc43c7221 */ /* 0x000fe20000010000 */
[----:B------:R-:W-:Y:S01]  /*4250*/  LOP3.LUT P6, RZ, R246, 0xff000000, RZ, 0xc0, !PT ;  /* 0xff000000f6ff7812 */ /* 0x000fe200078cc0ff */
[----:B------:R-:W-:Y:S01]  /*4260*/  FMUL.FTZ R61, R144, UR11 ;  /* 0x0000000b903d7c20 */ /* 0x000fe20008410000 */
[----:B------:R-:W-:Y:S01]  /*4270*/  LOP3.LUT P0, RZ, R240, 0xff0000, RZ, 0xc0, !PT ;  /* 0x00ff0000f0ff7812 */ /* 0x000fe2000780c0ff */
[----:B------:R-:W-:Y:S01]  /*4280*/  FMUL.FTZ R60, R60, UR11 ;  /* 0x0000000b3c3c7c20 */ /* 0x000fe20008410000 */
[----:B------:R-:W-:-:S02]  /*4290*/  FSEL R176, R145, RZ, P1 ;  /* 0x000000ff91b07208 */ /* 0x000fc40000800000 */
[----:B------:R-:W-:Y:S01]  /*42a0*/  FSEL R181, R180, RZ, P6 ;  /* 0x000000ffb4b57208 */ /* 0x000fe20003000000 */
[----:B------:R-:W-:Y:S01]  /*42b0*/  FMUL.FTZ R144, R60, UR23 ;  /* 0x000000173c907c20 */ /* 0x000fe20008410000 */
[----:B------:R-:W-:Y:S02]  /*42c0*/  LOP3.LUT P5, RZ, R240, 0xff000000, RZ, 0xc0, !PT ;  /* 0xff000000f0ff7812 */ /* 0x000fe400078ac0ff */
[----:B------:R-:W-:Y:S02]  /*42d0*/  FSEL R177, R145, RZ, P0 ;  /* 0x000000ff91b17208 */ /* 0x000fe40000000000 */
[----:B------:R-:W-:Y:S01]  /*42e0*/  F2FP.BF16.F32.PACK_AB R145, R181, R176 ;  /* 0x000000b0b591723e */ /* 0x000fe200000010ff */
[----:B------:R-:W-:Y:S01]  /*42f0*/  FMUL.FTZ R176, R61, UR23 ;  /* 0x000000173db07c20 */ /* 0x000fe20008410000 */
[----:B------:R-:W-:Y:S02]  /*4300*/  FSEL R180, R180, RZ, P5 ;  /* 0x000000ffb4b47208 */ /* 0x000fe40002800000 */
        /* <DEDUP_REMOVED lines=12> */
.L_x_1126:
        /* <DEDUP_REMOVED lines=11> */
[----:B------:R-:W-:Y:S01]  /*4480*/  LOP3.LUT P6, RZ, R247, 0xff0000, RZ, 0xc0, !PT ;  /* 0x00ff0000f7ff7812 */ /* 0x000fe200078cc0ff */
[----:B------:R-:W-:Y:S01]  /*4490*/  FFMA.FTZ R177, R202, UR10, R185 ;  /* 0x0000000acab17c23 */ /* 0x000fe200080100b9 */
[----:B------:R-:W-:Y:S01]  /*44a0*/  FFMA.FTZ R145, R145, UR11, R154 ;  /* 0x0000000b91917c23 */ /* 0x000fe2000801009a */
[----:B------:R-:W-:Y:S01]  /*44b0*/  FFMA.FTZ R144, R144, UR11, R155 ;  /* 0x0000000b90907c23 */ /* 0x000fe2000801009b */
[----:B------:R-:W-:Y:S01]  /*44c0*/  ISETP.GE.U32.AND P1, PT, R240, RZ, PT ;  /* 0x000000fff000720c */ /* 0x000fe20003f26070 */
[----:B------:R-:W-:Y:S01]  /*44d0*/  FADD.FTZ R176, R2, -R181 ;  /* 0x800000b502b07221 */ /* 0x000fe20000010000 */
[----:B------:R-:W-:Y:S01]  /*44e0*/  FMUL.FTZ R145, R145, UR23 ;  /* 0x0000001791917c20 */ /* 0x000fe20008410000 */
[----:B------:R-:W-:Y:S01]  /*44f0*/  FMUL.FTZ R146, R144, UR23 ;  /* 0x0000001790927c20 */ /* 0x000fe20008410000 */
[----:B------:R-:W-:Y:S01]  /*4500*/  LOP3.LUT P5, RZ, R241, 0xff0000, RZ, 0xc0, !PT ;  /* 0x00ff0000f1ff7812 */ /* 0x000fe200078ac0ff */
[----:B------:R-:W-:Y:S01]  /*4510*/  FFMA.FTZ R176, R176, UR11, R153 ;  /* 0x0000000bb0b07c23 */ /* 0x000fe20008010099 */
[----:B------:R-:W-:-:S02]  /*4520*/  ISETP.GE.U32.AND.EX P0, PT, R247, 0x1000000, PT, P0 ;  /* 0x01000000f700780c */ /* 0x000fc40003f06100 */
[----:B------:R-:W-:Y:S02]  /*4530*/  ISETP.GE.U32.AND.EX P1, PT, R241, 0x1000000, PT, P1 ;  /* 0x01000000f100780c */ /* 0x000fe40003f26110 */
[C---:B------:R-:W-:Y:S02]  /*4540*/  FSEL R147, R145.reuse, RZ, P6 ;  /* 0x000000ff91937208 */ /* 0x040fe40003000000 */
[----:B------:R-:W-:Y:S01]  /*4550*/  FSEL R179, R145, RZ, P5 ;  /* 0x000000ff91b37208 */ /* 0x000fe20002800000 */
[----:B------:R-:W-:Y:S01]  /*4560*/  FFMA.FTZ R145, R211, UR10, R185 ;  /* 0x0000000ad3917c23 */ /* 0x000fe200080100b9 */
[C---:B------:R-:W-:Y:S02]  /*4570*/  FSEL R144, R146.reuse, RZ, P0 ;  /* 0x000000ff92907208 */ /* 0x040fe40000000000 */
[----:B------:R-:W-:Y:S01]  /*4580*/  FSEL R146, R146, RZ, P1 ;  /* 0x000000ff92927208 */ /* 0x000fe20000800000 */
[----:B------:R-:W-:Y:S01]  /*4590*/  FADD.FTZ R145, R208, -R145 ;  /* 0x80000091d0917221 */ /* 0x000fe20000010000 */
[----:B------:R-:W-:Y:S01]  /*45a0*/  F2FP.BF16.F32.PACK_AB R147, R144, R147 ;  /* 0x000000939093723e */ /* 0x000fe200000010ff */
[----:B------:R-:W-:Y:S01]  /*45b0*/  FFMA.FTZ R144, R203, UR10, R185 ;  /* 0x0000000acb907c23 */ /* 0x000fe200080100b9 */
[----:B------:R-:W-:Y:S01]  /*45c0*/  F2FP.BF16.F32.PACK_AB R179, R146, R179 ;  /* 0x000000b392b3723e */ /* 0x000fe200000010ff */
[----:B------:R-:W-:Y:S01]  /*45d0*/  FFMA.FTZ R146, R145, UR11, R152 ;  /* 0x0000000b91927c23 */ /* 0x000fe20008010098 */
[----:B------:R-:W-:Y:S01]  /*45e0*/  LOP3.LUT P0, RZ, R241, 0xff, RZ, 0xc0, !PT ;  /* 0x000000fff1ff7812 */ /* 0x000fe2000780c0ff */
[----:B------:R-:W-:Y:S01]  /*45f0*/  FADD.FTZ R145, R201, -R144 ;  /* 0x80000090c9917221 */ /* 0x000fe20000010000 */
[----:B------:R-:W-:Y:S01]  /*4600*/  FADD.FTZ R144, R4, -R177 ;  /* 0x800000b104907221 */ /* 0x000fe20000010000 */
[----:B------:R-:W-:Y:S01]  /*4610*/  FMUL.FTZ R146, R146, UR23 ;  /* 0x0000001792927c20 */ /* 0x000fe20008410000 */
[----:B------:R-:W-:Y:S01]  /*4620*/  LOP3.LUT P6, RZ, R247, 0xff, RZ, 0xc0, !PT ;  /* 0x000000fff7ff7812 */ /* 0x000fe200078cc0ff */
[----:B------:R-:W-:Y:S01]  /*4630*/  FFMA.FTZ R145, R145, UR11, R150 ;  /* 0x0000000b91917c23 */ /* 0x000fe20008010096 */
[----:B------:R-:W-:Y:S01]  /*4640*/  FFMA.FTZ R144, R144, UR11, R151 ;  /* 0x0000000b90907c23 */ /* 0x000fe20008010097 */
[----:B------:R-:W-:Y:S01]  /*4650*/  FMUL.FTZ R177, R176, UR23 ;  /* 0x00000017b0b17c20 */ /* 0x000fe20008410000 */
[----:B------:R-:W-:Y:S01]  /*4660*/  FSEL R178, R146, RZ, P0 ;  /* 0x000000ff92b27208 */ /* 0x000fe20000000000 */
[----:B------:R-:W-:Y:S01]  /*4670*/  FMUL.FTZ R176, R145, UR23 ;  /* 0x0000001791b07c20 */ /* 0x000fe20008410000 */
[----:B------:R-:W-:Y:S01]  /*4680*/  FMUL.FTZ R180, R144, UR23 ;  /* 0x0000001790b47c20 */ /* 0x000fe20008410000 */
[----:B------:R-:W-:-:S02]  /*4690*/  FSEL R146, R146, RZ, P6 ;  /* 0x000000ff92927208 */ /* 0x000fc40003000000 */
[----:B------:R-:W-:Y:S02]  /*46a0*/  LOP3.LUT P5, RZ, R241, 0xff00, RZ, 0xc0, !PT ;  /* 0x0000ff00f1ff7812 */ /* 0x000fe400078ac0ff */
[C---:B------:R-:W-:Y:S02]  /*46b0*/  LOP3.LUT P0, RZ, R246.reuse, 0xff0000, RZ, 0xc0, !PT ;  /* 0x00ff0000f6ff7812 */ /* 0x040fe4000780c0ff */
[----:B------:R-:W-:Y:S02]  /*46c0*/  LOP3.LUT P6, RZ, R246, 0xff000000, RZ, 0xc0, !PT ;  /* 0xff000000f6ff7812 */ /* 0x000fe400078cc0ff */
[----:B------:R-:W-:Y:S02]  /*46d0*/  LOP3.LUT P1, RZ, R247, 0xff00, RZ, 0xc0, !PT ;  /* 0x0000ff00f7ff7812 */ /* 0x000fe4000782c0ff */
[----:B------:R-:W-:Y:S02]  /*46e0*/  FSEL R181, R177, RZ, P5 ;  /* 0x000000ffb1b57208 */ /* 0x000fe40002800000 */
[----:B------:R-:W-:-:S02]  /*46f0*/  FSEL R145, R176, RZ, P0 ;  /* 0x000000ffb0917208 */ /* 0x000fc40000000000 */
[----:B------:R-:W-:Y:S02]  /*4700*/  FSEL R144, R180, RZ, P6 ;  /* 0x000000ffb4907208 */ /* 0x000fe40003000000 */
[----:B------:R-:W-:Y:S02]  /*4710*/  FSEL R177, R177, RZ, P1 ;  /* 0x000000ffb1b17208 */ /* 0x000fe40000800000 */
[----:B------:R-:W-:Y:S01]  /*4720*/  F2FP.BF16.F32.PACK_AB R145, R144, R145 ;  /* 0x000000919091723e */ /* 0x000fe200000010ff */
[--C-:B------:R-:W-:Y:S01]  /*4730*/  FFMA.FTZ R144, R200, UR10, R185.reuse ;  /* 0x0000000ac8907c23 */ /* 0x100fe200080100b9 */
[----:B------:R-:W-:Y:S01]  /*4740*/  F2FP.BF16.F32.PACK_AB R146, R177, R146 ;  /* 0x00000092b192723e */ /* 0x000fe200000010ff */
[----:B------:R-:W-:Y:S01]  /*4750*/  FFMA.FTZ R177, R3, UR10, R185 ;  /* 0x0000000a03b17c23 */ /* 0x000fe200080100b9 */
[----:B------:R-:W-:Y:S01]  /*4760*/  F2FP.BF16.F32.PACK_AB R178, R181, R178 ;  /* 0x000000b2b5b2723e */ /* 0x000fe200000010ff */
[----:B------:R-:W-:Y:S01]  /*4770*/  FADD.FTZ R144, R5, -R144 ;  /* 0x8000009005907221 */ /* 0x000fe20000010000 */
[----:B------:R-:W-:Y:S01]  /*4780*/  LOP3.LUT P0, RZ, R240, 0xff0000, RZ, 0xc0, !PT ;  /* 0x00ff0000f0ff7812 */ /* 0x000fe2000780c0ff */
[----:B------:R-:W-:Y:S01]  /*4790*/  FADD.FTZ R181, R196, -R177 ;  /* 0x800000b1c4b57221 */ /* 0x000fe20000010000 */
[----:B------:R-:W-:Y:S01]  /*47a0*/  LOP3.LUT P1, RZ, R240, 0xff000000, RZ, 0xc0, !PT ;  /* 0xff000000f0ff7812 */ /* 0x000fe2000782c0ff */
[----:B------:R-:W-:Y:S01]  /*47b0*/  FFMA.FTZ R144, R144, UR11, R149 ;  /* 0x0000000b90907c23 */ /* 0x000fe20008010095 */
[----:B------:R-:W-:Y:S01]  /*47c0*/  FSEL R176, R176, RZ, P0 ;  /* 0x000000ffb0b07208 */ /* 0x000fe20000000000 */
[----:B------:R-:W-:Y:S01]  /*47d0*/  FFMA.FTZ R181, R181, UR11, R148 ;  /* 0x0000000bb5b57c23 */ /* 0x000fe20008010094 */
[----:B------:R-:W-:Y:S01]  /*47e0*/  FSEL R183, R180, RZ, P1 ;  /* 0x000000ffb4b77208 */ /* 0x000fe20000800000 */
[----:B------:R-:W-:Y:S01]  /*47f0*/  FMUL.FTZ R144, R144, UR23 ;  /* 0x0000001790907c20 */ /* 0x000fe20008410000 */
[----:B------:R-:W-:-:S02]  /*4800*/  LOP3.LUT P5, RZ, R240, 0xff00, RZ, 0xc0, !PT ;  /* 0x0000ff00f0ff7812 */ /* 0x000fc400078ac0ff */
[----:B------:R-:W-:Y:S01]  /*4810*/  F2FP.BF16.F32.PACK_AB R177, R183, R176 ;  /* 0x000000b0b7b1723e */ /* 0x000fe200000010ff */
[----:B------:R-:W-:Y:S01]  /*4820*/  FMUL.FTZ R176, R181, UR23 ;  /* 0x00000017b5b07c20 */ /* 0x000fe20008410000 */
[C---:B------:R-:W-:Y:S02]  /*4830*/  LOP3.LUT P6, RZ, R246.reuse, 0xff00, RZ, 0xc0, !PT ;  /* 0x0000ff00f6ff7812 */ /* 0x040fe400078cc0ff */
[----:B------:R-:W-:Y:S02]  /*4840*/  LOP3.LUT P1, RZ, R246, 0xff, RZ, 0xc0, !PT ;  /* 0x000000fff6ff7812 */ /* 0x000fe4000782c0ff */
[----:B------:R-:W-:Y:S02]  /*4850*/  LOP3.LUT P0, RZ, R240, 0xff, RZ, 0xc0, !PT ;  /* 0x000000fff0ff7812 */ /* 0x000fe4000780c0ff */
[C---:B------:R-:W-:Y:S02]  /*4860*/  FSEL R183, R144.reuse, RZ, P5 ;  /* 0x000000ff90b77208 */ /* 0x040fe40002800000 */
[----:B------:R-:W-:-:S02]  /*4870*/  FSEL R181, R144, RZ, P6 ;  /* 0x000000ff90b57208 */ /* 0x000fc40003000000 */
[C---:B------:R-:W-:Y:S02]  /*4880*/  FSEL R144, R176.reuse, RZ, P1 ;  /* 0x000000ffb0907208 */ /* 0x040fe40000800000 */
[----:B------:R-:W-:Y:S02]  /*4890*/  FSEL R176, R176, RZ, P0 ;  /* 0x000000ffb0b07208 */ /* 0x000fe40000000000 */
[----:B------:R-:W-:Y:S02]  /*48a0*/  F2FP.BF16.F32.PACK_AB R144, R181, R144 ;  /* 0x00000090b590723e */ /* 0x000fe400000010ff */
[----:B------:R-:W-:Y:S01]  /*48b0*/  F2FP.BF16.F32.PACK_AB R176, R183, R176 ;  /* 0x000000b0b7b0723e */ /* 0x000fe200000010ff */
[----:B------:R-:W-:Y:S06]  /*48c0*/  BRA `(.L_x_1124) ;  /* 0x0000000400287947 */ /* 0x000fec0003800000 */
.L_x_1128:
[--C-:B------:R-:W-:Y:S01]  /*48d0*/  FFMA.FTZ R60, R229, UR10, R185.reuse ;  /* 0x0000000ae53c7c23 */ /* 0x100fe200080100b9 */
[----:B------:R-:W-:Y:S01]  /*48e0*/  FFMA.FTZ R63, R230, UR10, R185 ;  /* 0x0000000ae63f7c23 */ /* 0x000fe200080100b9 */
[----:B-----5:R-:W-:Y:S02]  /*48f0*/  LOP3.LUT P5, RZ, R241, 0xff0000, RZ, 0xc0, !PT ;  /* 0x00ff0000f1ff7812 */ /* 0x020fe400078ac0ff */
[----:B------:R-:W-:Y:S01]  /*4900*/  FADD.FTZ R61, R221, -R60 ;  /* 0x8000003cdd3d7221 */ /* 0x000fe20000010000 */
[----:B------:R-:W-:Y:S01]  /*4910*/  FADD.FTZ R60, R0, -R63 ;  /* 0x8000003f003c7221 */ /* 0x000fe20000010000 */
[----:B------:R-:W-:Y:S01]  /*4920*/  LOP3.LUT P6, RZ, R247, 0xff0000, RZ, 0xc0, !PT ;  /* 0x00ff0000f7ff7812 */ /* 0x000fe200078cc0ff */
[----:B------:R-:W-:Y:S01]  /*4930*/  FFMA.FTZ R63, R216, UR10, R185 ;  /* 0x0000000ad83f7c23 */ /* 0x000fe200080100b9 */
[----:B------:R-:W-:Y:S01]  /*4940*/  FFMA.FTZ R158, R61, UR11, R154 ;  /* 0x0000000b3d9e7c23 */ /* 0x000fe2000801009a */
[----:B------:R-:W-:Y:S01]  /*4950*/  FFMA.FTZ R159, R60, UR11, R155 ;  /* 0x0000000b3c9f7c23 */ /* 0x000fe2000801009b */
[----:B------:R-:W-:Y:S01]  /*4960*/  FFMA.FTZ R61, R211, UR10, R185 ;  /* 0x0000000ad33d7c23 */ /* 0x000fe200080100b9 */
[----:B------:R-:W-:Y:S01]  /*4970*/  ISETP.GE.U32.AND P0, PT, R246, RZ, PT ;  /* 0x000000fff600720c */ /* 0x000fe20003f06070 */
[----:B------:R-:W-:Y:S01]  /*4980*/  FMUL.FTZ R60, R158, UR23 ;  /* 0x000000179e3c7c20 */ /* 0x000fe20008410000 */
[----:B------:R-:W-:Y:S01]  /*4990*/  ISETP.GE.U32.AND P1, PT, R240, RZ, PT ;  /* 0x000000fff000720c */ /* 0x000fe20003f26070 */
[----:B------:R-:W-:Y:S01]  /*49a0*/  FADD.FTZ R61, R208, -R61 ;  /* 0x8000003dd03d7221 */ /* 0x000fe20000010000 */
[----:B------:R-:W-:Y:S01]  /*49b0*/  FMUL.FTZ R62, R159, UR23 ;  /* 0x000000179f3e7c20 */ /* 0x000fe20008410000 */
[----:B------:R-:W-:-:S02]  /*49c0*/  ISETP.GE.U32.AND.EX P0, PT, R247, 0x1000000, PT, P0 ;  /* 0x01000000f700780c */ /* 0x000fc40003f06100 */
[C---:B------:R-:W-:Y:S01]  /*49d0*/  FSEL R147, R60.reuse, RZ, P6 ;  /* 0x000000ff3c937208 */ /* 0x040fe20003000000 */
[----:B------:R-:W-:Y:S01]  /*49e0*/  FFMA.FTZ R156, R61, UR11, R152 ;  /* 0x0000000b3d9c7c23 */ /* 0x000fe20008010098 */
[----:B------:R-:W-:Y:S01]  /*49f0*/  FSEL R179, R60, RZ, P5 ;  /* 0x000000ff3cb37208 */ /* 0x000fe20002800000 */
[----:B------:R-:W-:Y:S01]  /*4a00*/  FADD.FTZ R60, R2, -R63 ;  /* 0x8000003f023c7221 */ /* 0x000fe20000010000 */
[----:B------:R-:W-:Y:S01]  /*4a10*/  ISETP.GE.U32.AND.EX P1, PT, R241, 0x1000000, PT, P1 ;  /* 0x01000000f100780c */ /* 0x000fe20003f26110 */
[----:B------:R-:W-:Y:S01]  /*4a20*/  FFMA.FTZ R63, R202, UR10, R185 ;  /* 0x0000000aca3f7c23 */ /* 0x000fe200080100b9 */
[----:B------:R-:W-:Y:S01]  /*4a30*/  FSEL R144, R62, RZ, P0 ;  /* 0x000000ff3e907208 */ /* 0x000fe20000000000 */
[----:B------:R-:W-:Y:S01]  /*4a40*/  FFMA.FTZ R157, R60, UR11, R153 ;  /* 0x0000000b3c9d7c23 */ /* 0x000fe20008010099 */
[----:B------:R-:W-:Y:S01]  /*4a50*/  FSEL R62, R62, RZ, P1 ;  /* 0x000000ff3e3e7208 */ /* 0x000fe20000800000 */
[----:B------:R-:W-:Y:S01]  /*4a60*/  FMUL.FTZ R60, R156, UR23 ;  /* 0x000000179c3c7c20 */ /* 0x000fe20008410000 */
[----:B------:R-:W-:Y:S01]  /*4a70*/  LOP3.LUT P6, RZ, R247, 0xff00, RZ, 0xc0, !PT ;  /* 0x0000ff00f7ff7812 */ /* 0x000fe200078cc0ff */
[----:B------:R-:W-:Y:S01]  /*4a80*/  FMUL.FTZ R61, R157, UR23 ;  /* 0x000000179d3d7c20 */ /* 0x000fe20008410000 */
[----:B------:R-:W-:-:S02]  /*4a90*/  LOP3.LUT P0, RZ, R241, 0xff, RZ, 0xc0, !PT ;  /* 0x000000fff1ff7812 */ /* 0x000fc4000780c0ff */
[----:B------:R-:W-:Y:S02]  /*4aa0*/  LOP3.LUT P1, RZ, R247, 0xff, RZ, 0xc0, !PT ;  /* 0x000000fff7ff7812 */ /* 0x000fe4000782c0ff */
[----:B------:R-:W-:Y:S02]  /*4ab0*/  LOP3.LUT P5, RZ, R241, 0xff00, RZ, 0xc0, !PT ;  /* 0x0000ff00f1ff7812 */ /* 0x000fe400078ac0ff */
[----:B------:R-:W-:Y:S02]  /*4ac0*/  FSEL R145, R61, RZ, P6 ;  /* 0x000000ff3d917208 */ /* 0x000fe40003000000 */
[C---:B------:R-:W-:Y:S02]  /*4ad0*/  FSEL R178, R60.reuse, RZ, P0 ;  /* 0x000000ff3cb27208 */ /* 0x040fe40000000000 */
[----:B------:R-:W-:Y:S01]  /*4ae0*/  FSEL R146, R60, RZ, P1 ;  /* 0x000000ff3c927208 */ /* 0x000fe20000800000 */
[----:B------:R-:W-:Y:S01]  /*4af0*/  FFMA.FTZ R60, R203, UR10, R185 ;  /* 0x0000000acb3c7c23 */ /* 0x000fe200080100b9 */
[----:B------:R-:W-:-:S02]  /*4b00*/  FSEL R61, R61, RZ, P5 ;  /* 0x000000ff3d3d7208 */ /* 0x000fc40002800000 */
[----:B------:R-:W-:Y:S02]  /*4b10*/  F2FP.BF16.F32.PACK_AB R179, R62, R179 ;  /* 0x000000b33eb3723e */ /* 0x000fe400000010ff */
[----:B------:R-:W-:Y:S01]  /*4b20*/  F2FP.BF16.F32.PACK_AB R178, R61, R178 ;  /* 0x000000b23db2723e */ /* 0x000fe200000010ff */
[----:B------:R-:W-:Y:S01]  /*4b30*/  FADD.FTZ R61, R201, -R60 ;  /* 0x8000003cc93d7221 */ /* 0x000fe20000010000 */
[----:B------:R-:W-:Y:S01]  /*4b40*/  FADD.FTZ R60, R4, -R63 ;  /* 0x8000003f043c7221 */ /* 0x000fe20000010000 */
[----:B------:R-:W-:Y:S02]  /*4b50*/  F2FP.BF16.F32.PACK_AB R147, R144, R147 ;  /* 0x000000939093723e */ /* 0x000fe400000010ff */
[----:B------:R-:W-:Y:S01]  /*4b60*/  FFMA.FTZ R62, R61, UR11, R150 ;  /* 0x0000000b3d3e7c23 */ /* 0x000fe20008010096 */
[----:B------:R-:W-:Y:S01]  /*4b70*/  FFMA.FTZ R63, R60, UR11, R151 ;  /* 0x0000000b3c3f7c23 */ /* 0x000fe20008010097 */
[--C-:B------:R-:W-:Y:S01]  /*4b80*/  FFMA.FTZ R60, R200, UR10, R185.reuse ;  /* 0x0000000ac83c7c23 */ /* 0x100fe200080100b9 */
[----:B------:R-:W-:Y:S01]  /*4b90*/  FFMA.FTZ R61, R3, UR10, R185 ;  /* 0x0000000a033d7c23 */ /* 0x000fe200080100b9 */
[----:B------:R-:W-:Y:S01]  /*4ba0*/  FMUL.FTZ R144, R62, UR23 ;  /* 0x000000173e907c20 */ /* 0x000fe20008410000 */
[----:B------:R-:W-:Y:S01]  /*4bb0*/  FMUL.FTZ R176, R63, UR23 ;  /* 0x000000173fb07c20 */ /* 0x000fe20008410000 */
[----:B------:R-:W-:Y:S01]  /*4bc0*/  LOP3.LUT P6, RZ, R246, 0xff000000, RZ, 0xc0, !PT ;  /* 0xff000000f6ff7812 */ /* 0x000fe200078cc0ff */
[----:B------:R-:W-:Y:S01]  /*4bd0*/  FADD.FTZ R60, R5, -R60 ;  /* 0x8000003c053c7221 */ /* 0x000fe20000010000 */
[----:B------:R-:W-:Y:S01]  /*4be0*/  LOP3.LUT P0, RZ, R240, 0xff0000, RZ, 0xc0, !PT ;  /* 0x00ff0000f0ff7812 */ /* 0x000fe2000780c0ff */
[----:B------:R-:W-:Y:S01]  /*4bf0*/  FADD.FTZ R181, R196, -R61 ;  /* 0x8000003dc4b57221 */ /* 0x000fe20000010000 */
[----:B------:R-:W-:Y:S01]  /*4c00*/  LOP3.LUT P5, RZ, R240, 0xff000000, RZ, 0xc0, !PT ;  /* 0xff000000f0ff7812 */ /* 0x000fe200078ac0ff */
[----:B------:R-:W-:Y:S01]  /*4c10*/  FFMA.FTZ R61, R60, UR11, R149 ;  /* 0x0000000b3c3d7c23 */ /* 0x000fe20008010095 */
[----:B------:R-:W-:Y:S01]  /*4c20*/  FSEL R180, R176, RZ, P6 ;  /* 0x000000ffb0b47208 */ /* 0x000fe20003000000 */
[----:B------:R-:W-:Y:S01]  /*4c30*/  FFMA.FTZ R60, R181, UR11, R148 ;  /* 0x0000000bb53c7c23 */ /* 0x000fe20008010094 */
[----:B------:R-:W-:-:S02]  /*4c40*/  FSEL R177, R144, RZ, P0 ;  /* 0x000000ff90b17208 */ /* 0x000fc40000000000 */
[----:B------:R-:W-:Y:S02]  /*4c50*/  FSEL R176, R176, RZ, P5 ;  /* 0x000000ffb0b07208 */ /* 0x000fe40002800000 */
[----:B------:R-:W-:Y:S02]  /*4c60*/  LOP3.LUT P1, RZ, R246, 0xff0000, RZ, 0xc0, !PT ;  /* 0x00ff0000f6ff7812 */ /* 0x000fe4000782c0ff */
[----:B------:R-:W-:Y:S02]  /*4c70*/  F2FP.BF16.F32.PACK_AB R146, R145, R146 ;  /* 0x000000929192723e */ /* 0x000fe400000010ff */
[----:B------:R-:W-:Y:S01]  /*4c80*/  F2FP.BF16.F32.PACK_AB R177, R176, R177 ;  /* 0x000000b1b0b1723e */ /* 0x000fe200000010ff */
[----:B------:R-:W-:Y:S01]  /*4c90*/  FMUL.FTZ R176, R61, UR23 ;  /* 0x000000173db07c20 */ /* 0x000fe20008410000 */
        /* <DEDUP_REMOVED lines=12> */
[----:B------:R-:W-:-:S07]  /*4d60*/  F2FP.BF16.F32.PACK_AB R176, R181, R176 ;  /* 0x000000b0b5b0723e */ /* 0x000fce00000010ff */
.L_x_1124:
        /* <DEDUP_REMOVED lines=15> */
.L_x_1120:
[----:B------:R-:W-:Y:S05]  /*4e60*/  BSYNC.RECONVERGENT B0 ;  /* 0x0000000000007941 */ /* 0x000fea0003800200 */
.L_x_1119:
        /* <DEDUP_REMOVED lines=13> */
[----:B-----5:R-:W-:Y:S01]  /*4f40*/  LOP3.LUT P1, RZ, R245, 0xff0000, RZ, 0xc0, !PT ;  /* 0x00ff0000f5ff7812 */ /* 0x020fe2000782c0ff */
[----:B------:R-:W-:Y:S01]  /*4f50*/  FFMA.FTZ R63, R214, UR10, R185 ;  /* 0x0000000ad63f7c23 */ /* 0x000fe200080100b9 */
[----:B------:R-:W-:Y:S01]  /*4f60*/  FADD.FTZ R61, R220, -R61 ;  /* 0x8000003ddc3d7221 */ /* 0x000fe20000010000 */
[----:B------:R-:W-:Y:S01]  /*4f70*/  FADD.FTZ R60, R19, -R60 ;  /* 0x8000003c133c7221 */ /* 0x000fe20000010000 */
[----:B------:R-:W-:Y:S02]  /*4f80*/  ISETP.GE.U32.AND P5, PT, R244, RZ, PT ;  /* 0x000000fff400720c */ /* 0x000fe40003fa6070 */
[----:B------:R-:W-:Y:S01]  /*4f90*/  FFMA.FTZ R158, R61, UR11, R22 ;  /* 0x0000000b3d9e7c23 */ /* 0x000fe20008010016 */
[----:B------:R-:W-:Y:S01]  /*4fa0*/  FFMA.FTZ R159, R60, UR11, R23 ;  /* 0x0000000b3c9f7c23 */ /* 0x000fe20008010017 */
[----:B------:R-:W-:Y:S01]  /*4fb0*/  FFMA.FTZ R60, R209, UR10, R185 ;  /* 0x0000000ad13c7c23 */ /* 0x000fe200080100b9 */
[----:B------:R-:W-:Y:S01]  /*4fc0*/  ISETP.GE.U32.AND.EX P5, PT, R245, 0x1000000, PT, P5 ;  /* 0x01000000f500780c */ /* 0x000fe20003fa6150 */
[----:B------:R-:W-:Y:S01]  /*4fd0*/  FMUL.FTZ R62, R158, UR23 ;  /* 0x000000179e3e7c20 */ /* 0x000fe20008410000 */
[----:B------:R-:W-:Y:S01]  /*4fe0*/  FMUL.FTZ R144, R159, UR23 ;  /* 0x000000179f907c20 */ /* 0x000fe20008410000 */
[----:B------:R-:W-:Y:S01]  /*4ff0*/  FADD.FTZ R61, R207, -R60 ;  /* 0x8000003ccf3d7221 */ /* 0x000fe20000010000 */
[----:B------:R-:W-:Y:S01]  /*5000*/  LOP3.LUT P6, RZ, R239, 0xff0000, RZ, 0xc0, !PT ;  /* 0x00ff0000efff7812 */ /* 0x000fe200078cc0ff */
[----:B------:R-:W-:Y:S01]  /*5010*/  FADD.FTZ R60, R18, -R63 ;  /* 0x8000003f123c7221 */ /* 0x000fe20000010000 */
[----:B------:R-:W-:Y:S01]  /*5020*/  FSEL R147, R62, RZ, P1 ;  /* 0x000000ff3e937208 */ /* 0x000fe20000800000 */
[----:B------:R-:W-:Y:S01]  /*5030*/  FFMA.FTZ R156, R61, UR11, R20 ;  /* 0x0000000b3d9c7c23 */ /* 0x000fe20008010014 */
[----:B------:R-:W-:Y:S01]  /*5040*/  ISETP.GE.U32.AND P1, PT, R238, RZ, PT ;  /* 0x000000ffee00720c */ /* 0x000fe20003f26070 */
[----:B------:R-:W-:Y:S01]  /*5050*/  FFMA.FTZ R157, R60, UR11, R21 ;  /* 0x0000000b3c9d7c23 */ /* 0x000fe20008010015 */
[----:B------:R-:W-:Y:S01]  /*5060*/  FSEL R146, R144, RZ, P5 ;  /* 0x000000ff90927208 */ /* 0x000fe20002800000 */
[----:B------:R-:W-:Y:S01]  /*5070*/  FMUL.FTZ R63, R156, UR23 ;  /* 0x000000179c3f7c20 */ /* 0x000fe20008410000 */
[----:B------:R-:W-:Y:S01]  /*5080*/  ISETP.GE.U32.AND.EX P1, PT, R239, 0x1000000, PT, P1 ;  /* 0x01000000ef00780c */ /* 0x000fe20003f26110 */
[--C-:B------:R-:W-:Y:S01]  /*5090*/  FFMA.FTZ R60, R199, UR10, R185.reuse ;  /* 0x0000000ac73c7c23 */ /* 0x100fe200080100b9 */
[----:B------:R-:W-:Y:S01]  /*50a0*/  FSEL R179, R62, RZ, P6 ;  /* 0x000000ff3eb37208 */ /* 0x000fe20003000000 */
[--C-:B------:R-:W-:Y:S01]  /*50b0*/  FFMA.FTZ R62, R204, UR10, R185.reuse ;  /* 0x0000000acc3e7c23 */ /* 0x100fe200080100b9 */
[----:B------:R-:W-:Y:S01]  /*50c0*/  FSEL R144, R144, RZ, P1 ;  /* 0x000000ff90907208 */ /* 0x000fe20000800000 */
[----:B------:R-:W-:Y:S01]  /*50d0*/  FADD.FTZ R61, R197, -R60 ;  /* 0x8000003cc53d7221 */ /* 0x000fe20000010000 */
[----:B------:R-:W-:Y:S01]  /*50e0*/  LOP3.LUT P6, RZ, R245, 0xff, RZ, 0xc0, !PT ;  /* 0x000000fff5ff7812 */ /* 0x000fe200078cc0ff */
[----:B------:R-:W-:Y:S01]  /*50f0*/  FADD.FTZ R60, R17, -R62 ;  /* 0x8000003e113c7221 */ /* 0x000fe20000010000 */
[----:B------:R-:W-:Y:S01]  /*5100*/  F2FP.BF16.F32.PACK_AB R147, R146, R147 ;  /* 0x000000939293723e */ /* 0x000fe200000010ff */
[----:B------:R-:W-:Y:S01]  /*5110*/  FFMA.FTZ R62, R61, UR11, R26 ;  /* 0x0000000b3d3e7c23 */ /* 0x000fe2000801001a */
[----:B------:R-:W-:Y:S01]  /*5120*/  F2FP.BF16.F32.PACK_AB R179, R144, R179 ;  /* 0x000000b390b3723e */ /* 0x000fe200000010ff */
[----:B------:R-:W-:Y:S01]  /*5130*/  FMUL.FTZ R144, R157, UR23 ;  /* 0x000000179d907c20 */ /* 0x000fe20008410000 */
[----:B------:R-:W-:Y:S01]  /*5140*/  LOP3.LUT P1, RZ, R239, 0xff, RZ, 0xc0, !PT ;  /* 0x000000ffefff7812 */ /* 0x000fe2000782c0ff */
[----:B------:R-:W-:Y:S01]  /*5150*/  FFMA.FTZ R61, R195, UR10, R185 ;  /* 0x0000000ac33d7c23 */ /* 0x000fe200080100b9 */
[----:B------:R-:W-:-:S02]  /*5160*/  FSEL R146, R63, RZ, P6 ;  /* 0x000000ff3f927208 */ /* 0x000fc40003000000 */
[----:B------:R-:W-:Y:S01]  /*5170*/  LOP3.LUT P6, RZ, R239, 0xff00, RZ, 0xc0, !PT ;  /* 0x0000ff00efff7812 */ /* 0x000fe200078cc0ff */
[----:B------:R-:W-:Y:S01]  /*5180*/  FADD.FTZ R181, R194, -R61 ;  /* 0x8000003dc2b57221 */ /* 0x000fe20000010000 */
[----:B------:R-:W-:Y:S02]  /*5190*/  LOP3.LUT P5, RZ, R245, 0xff00, RZ, 0xc0, !PT ;  /* 0x0000ff00f5ff7812 */ /* 0x000fe400078ac0ff */
[----:B------:R-:W-:Y:S02]  /*51a0*/  FSEL R178, R63, RZ, P1 ;  /* 0x000000ff3fb27208 */ /* 0x000fe40000800000 */
[C---:B------:R-:W-:Y:S02]  /*51b0*/  FSEL R63, R144.reuse, RZ, P6 ;  /* 0x000000ff903f7208 */ /* 0x040fe40003000000 */
[----:B------:R-:W-:Y:S01]  /*51c0*/  FSEL R145, R144, RZ, P5 ;  /* 0x000000ff90917208 */ /* 0x000fe20002800000 */
[----:B------:R-:W-:Y:S01]  /*51d0*/  FMUL.FTZ R144, R62, UR23 ;  /* 0x000000173e907c20 */ /* 0x000fe20008410000 */
[----:B------:R-:W-:Y:S01]  /*51e0*/  F2FP.BF16.F32.PACK_AB R178, R63, R178 ;  /* 0x000000b23fb2723e */ /* 0x000fe200000010ff */
[----:B------:R-:W-:Y:S01]  /*51f0*/  FFMA.FTZ R63, R60, UR11, R27 ;  /* 0x0000000b3c3f7c23 */ /* 0x000fe2000801001b */
[----:B------:R-:W-:-:S02]  /*5200*/  LOP3.LUT P6, RZ, R238, 0xff0000, RZ, 0xc0, !PT ;  /* 0x00ff0000eeff7812 */ /* 0x000fc400078cc0ff */
[----:B------:R-:W-:Y:S01]  /*5210*/  F2FP.BF16.F32.PACK_AB R146, R145, R146 ;  /* 0x000000929192723e */ /* 0x000fe200000010ff */
[----:B------:R-:W-:Y:S01]  /*5220*/  FFMA.FTZ R145, R198, UR10, R185 ;  /* 0x0000000ac6917c23 */ /* 0x000fe200080100b9 */
[----:B------:R-:W-:Y:S01]  /*5230*/  LOP3.LUT P5, RZ, R244, 0xff0000, RZ, 0xc0, !PT ;  /* 0x00ff0000f4ff7812 */ /* 0x000fe200078ac0ff */
[----:B------:R-:W-:Y:S01]  /*5240*/  FMUL.FTZ R176, R63, UR23 ;  /* 0x000000173fb07c20 */ /* 0x000fe20008410000 */
[----:B------:R-:W-:Y:S01]  /*5250*/  FSEL R177, R144, RZ, P6 ;  /* 0x000000ff90b17208 */ /* 0x000fe20003000000 */
[----:B------:R-:W-:Y:S01]  /*5260*/  FADD.FTZ R60, R16, -R145 ;  /* 0x80000091103c7221 */ /* 0x000fe20000010000 */
[----:B------:R-:W-:Y:S02]  /*5270*/  LOP3.LUT P6, RZ, R244, 0xff000000, RZ, 0xc0, !PT ;  /* 0xff000000f4ff7812 */ /* 0x000fe400078cc0ff */
[----:B------:R-:W-:Y:S01]  /*5280*/  LOP3.LUT P1, RZ, R238, 0xff000000, RZ, 0xc0, !PT ;  /* 0xff000000eeff7812 */ /* 0x000fe2000782c0ff */
[----:B------:R-:W-:Y:S01]  /*5290*/  FFMA.FTZ R61, R60, UR11, R25 ;  /* 0x0000000b3c3d7c23 */ /* 0x000fe20008010019 */
[----:B------:R-:W-:Y:S01]  /*52a0*/  FSEL R145, R144, RZ, P5 ;  /* 0x000000ff90917208 */ /* 0x000fe20002800000 */
[----:B------:R-:W-:Y:S01]  /*52b0*/  FFMA.FTZ R60, R181, UR11, R24 ;  /* 0x0000000bb53c7c23 */ /* 0x000fe20008010018 */
[----:B------:R-:W-:-:S02]  /*52c0*/  FSEL R144, R176, RZ, P6 ;  /* 0x000000ffb0907208 */ /* 0x000fc40003000000 */
[----:B------:R-:W-:Y:S02]  /*52d0*/  FSEL R176, R176, RZ, P1 ;  /* 0x000000ffb0b07208 */ /* 0x000fe40000800000 */
[----:B------:R-:W-:Y:S02]  /*52e0*/  LOP3.LUT P6, RZ, R238, 0xff00, RZ, 0xc0, !PT ;  /* 0x0000ff00eeff7812 */ /* 0x000fe400078cc0ff */
[----:B------:R-:W-:Y:S01]  /*52f0*/  F2FP.BF16.F32.PACK_AB R177, R176, R177 ;  /* 0x000000b1b0b1723e */ /* 0x000fe200000010ff */
[----:B------:R-:W-:Y:S01]  /*5300*/  FMUL.FTZ R176, R61, UR23 ;  /* 0x000000173db07c20 */ /* 0x000fe20008410000 */
        /* <DEDUP_REMOVED lines=12> */
.L_x_1133:
        /* <DEDUP_REMOVED lines=8> */
[----:B------:R-:W-:Y:S01]  /*5450*/  FFMA.FTZ R144, R144, UR11, R23 ;  /* 0x0000000b90907c23 */ /* 0x000fe20008010017 */
[----:B------:R-:W-:Y:S01]  /*5460*/  FFMA.FTZ R145, R145, UR11, R22 ;  /* 0x0000000b91917c23 */ /* 0x000fe20008010016 */
[----:B------:R-:W-:-:S02]  /*5470*/  ISETP.GE.U32.AND.EX P1, PT, R245, 0x1000000, PT, P1 ;  /* 0x01000000f500780c */ /* 0x000fc40003f26110 */
[----:B------:R-:W-:Y:S01]  /*5480*/  FMUL.FTZ R180, R144, UR23 ;  /* 0x0000001790b47c20 */ /* 0x000fe20008410000 */
[----:B------:R-:W-:Y:S01]  /*5490*/  FMUL.FTZ R146, R145, UR23 ;  /* 0x0000001791927c20 */ /* 0x000fe20008410000 */
[--C-:B------:R-:W-:Y:S01]  /*54a0*/  FFMA.FTZ R144, R209, UR10, R185.reuse ;  /* 0x0000000ad1907c23 */ /* 0x100fe200080100b9 */
[----:B------:R-:W-:Y:S02]  /*54b0*/  LOP3.LUT P6, RZ, R239, 0xff, RZ, 0xc0, !PT ;  /* 0x000000ffefff7812 */ /* 0x000fe400078cc0ff */
[----:B------:R-:W-:Y:S01]  /*54c0*/  FSEL R176, R180, RZ, P1 ;  /* 0x000000ffb4b07208 */ /* 0x000fe20000800000 */
[----:B------:R-:W-:Y:S01]  /*54d0*/  FADD.FTZ R145, R207, -R144 ;  /* 0x80000090cf917221 */ /* 0x000fe20000010000 */
[----:B------:R-:W-:Y:S01]  /*54e0*/  FSEL R147, R146, RZ, P5 ;  /* 0x000000ff92937208 */ /* 0x000fe20002800000 */
[----:B------:R-:W-:Y:S01]  /*54f0*/  FFMA.FTZ R144, R199, UR10, R185 ;  /* 0x0000000ac7907c23 */ /* 0x000fe200080100b9 */
[----:B------:R-:W-:Y:S01]  /*5500*/  LOP3.LUT P5, RZ, R239, 0xff0000, RZ, 0xc0, !PT ;  /* 0x00ff0000efff7812 */ /* 0x000fe200078ac0ff */
[----:B------:R-:W-:Y:S01]  /*5510*/  FFMA.FTZ R145, R145, UR11, R20 ;  /* 0x0000000b91917c23 */ /* 0x000fe20008010014 */
[----:B------:R-:W-:-:S02]  /*5520*/  ISETP.GE.U32.AND P1, PT, R238, RZ, PT ;  /* 0x000000ffee00720c */ /* 0x000fc40003f26070 */
[----:B------:R-:W-:Y:S01]  /*5530*/  FSEL R179, R146, RZ, P5 ;  /* 0x000000ff92b37208 */ /* 0x000fe20002800000 */
[----:B------:R-:W-:Y:S01]  /*5540*/  FFMA.FTZ R146, R204, UR10, R185 ;  /* 0x0000000acc927c23 */ /* 0x000fe200080100b9 */
[----:B------:R-:W-:Y:S01]  /*5550*/  F2FP.BF16.F32.PACK_AB R147, R176, R147 ;  /* 0x00000093b093723e */ /* 0x000fe200000010ff */
[----:B------:R-:W-:Y:S01]  /*5560*/  FMUL.FTZ R176, R145, UR23 ;  /* 0x0000001791b07c20 */ /* 0x000fe20008410000 */
[----:B------:R-:W-:Y:S01]  /*5570*/  FADD.FTZ R145, R197, -R144 ;  /* 0x80000090c5917221 */ /* 0x000fe20000010000 */
[----:B------:R-:W-:Y:S01]  /*5580*/  ISETP.GE.U32.AND.EX P1, PT, R239, 0x1000000, PT, P1 ;  /* 0x01000000ef00780c */ /* 0x000fe20003f26110 */
[----:B------:R-:W-:Y:S01]  /*5590*/  FFMA.FTZ R144, R178, UR11, R21 ;  /* 0x0000000bb2907c23 */ /* 0x000fe20008010015 */
[----:B------:R-:W-:Y:S01]  /*55a0*/  FADD.FTZ R146, R17, -R146 ;  /* 0x8000009211927221 */ /* 0x000fe20000010000 */
[----:B------:R-:W-:Y:S01]  /*55b0*/  LOP3.LUT P5, RZ, R245, 0xff, RZ, 0xc0, !PT ;  /* 0x000000fff5ff7812 */ /* 0x000fe200078ac0ff */
[----:B------:R-:W-:Y:S01]  /*55c0*/  FFMA.FTZ R145, R145, UR11, R26 ;  /* 0x0000000b91917c23 */ /* 0x000fe2000801001a */
[----:B------:R-:W-:Y:S01]  /*55d0*/  FSEL R182, R180, RZ, P1 ;  /* 0x000000ffb4b67208 */ /* 0x000fe20000800000 */
[----:B------:R-:W-:Y:S01]  /*55e0*/  FMUL.FTZ R144, R144, UR23 ;  /* 0x0000001790907c20 */ /* 0x000fe20008410000 */
[----:B------:R-:W-:Y:S01]  /*55f0*/  LOP3.LUT P1, RZ, R239, 0xff00, RZ, 0xc0, !PT ;  /* 0x0000ff00efff7812 */ /* 0x000fe2000782c0ff */
[----:B------:R-:W-:Y:S01]  /*5600*/  FFMA.FTZ R146, R146, UR11, R27 ;  /* 0x0000000b92927c23 */ /* 0x000fe2000801001b */
[----:B------:R-:W-:-:S02]  /*5610*/  FSEL R178, R176, RZ, P6 ;  /* 0x000000ffb0b27208 */ /* 0x000fc40003000000 */
[----:B------:R-:W-:Y:S01]  /*5620*/  FSEL R177, R176, RZ, P5 ;  /* 0x000000ffb0b17208 */ /* 0x000fe20002800000 */
[----:B------:R-:W-:Y:S01]  /*5630*/  FMUL.FTZ R176, R145, UR23 ;  /* 0x0000001791b07c20 */ /* 0x000fe20008410000 */
[----:B------:R-:W-:Y:S01]  /*5640*/  LOP3.LUT P6, RZ, R245, 0xff00, RZ, 0xc0, !PT ;  /* 0x0000ff00f5ff7812 */ /* 0x000fe200078cc0ff */
[----:B------:R-:W-:Y:S01]  /*5650*/  FMUL.FTZ R180, R146, UR23 ;  /* 0x0000001792b47c20 */ /* 0x000fe20008410000 */
[----:B------:R-:W-:Y:S02]  /*5660*/  FSEL R181, R144, RZ, P1 ;  /* 0x000000ff90b57208 */ /* 0x000fe40000800000 */
[C---:B------:R-:W-:Y:S02]  /*5670*/  LOP3.LUT P5, RZ, R244.reuse, 0xff0000, RZ, 0xc0, !PT ;  /* 0x00ff0000f4ff7812 */ /* 0x040fe400078ac0ff */
[----:B------:R-:W-:Y:S02]  /*5680*/  LOP3.LUT P1, RZ, R244, 0xff000000, RZ, 0xc0, !PT ;  /* 0xff000000f4ff7812 */ /* 0x000fe4000782c0ff */
[----:B------:R-:W-:-:S02]  /*5690*/  FSEL R146, R144, RZ, P6 ;  /* 0x000000ff90927208 */ /* 0x000fc40003000000 */
[----:B------:R-:W-:Y:S02]  /*56a0*/  FSEL R145, R176, RZ, P5 ;  /* 0x000000ffb0917208 */ /* 0x000fe40002800000 */
[----:B------:R-:W-:Y:S02]  /*56b0*/  FSEL R144, R180, RZ, P1 ;  /* 0x000000ffb4907208 */ /* 0x000fe40000800000 */
[----:B------:R-:W-:Y:S01]  /*56c0*/  F2FP.BF16.F32.PACK_AB R178, R181, R178 ;  /* 0x000000b2b5b2723e */ /* 0x000fe200000010ff */
[----:B------:R-:W-:Y:S01]  /*56d0*/  FFMA.FTZ R181, R198, UR10, R185 ;  /* 0x0000000ac6b57c23 */ /* 0x000fe200080100b9 */
[----:B------:R-:W-:Y:S02]  /*56e0*/  F2FP.BF16.F32.PACK_AB R145, R144, R145 ;  /* 0x000000919091723e */ /* 0x000fe400000010ff */
[----:B------:R-:W-:Y:S01]  /*56f0*/  F2FP.BF16.F32.PACK_AB R146, R146, R177 ;  /* 0x000000b19292723e */ /* 0x000fe200000010ff */
[----:B------:R-:W-:Y:S01]  /*5700*/  FADD.FTZ R144, R16, -R181 ;  /* 0x800000b510907221 */ /* 0x000fe20000010000 */
[----:B------:R-:W-:Y:S01]  /*5710*/  FFMA.FTZ R177, R195, UR10, R185 ;  /* 0x0000000ac3b17c23 */ /* 0x000fe200080100b9 */
[----:B------:R-:W-:-:S02]  /*5720*/  LOP3.LUT P1, RZ, R238, 0xff0000, RZ, 0xc0, !PT ;  /* 0x00ff0000eeff7812 */ /* 0x000fc4000782c0ff */
[----:B------:R-:W-:Y:S01]  /*5730*/  LOP3.LUT P5, RZ, R238, 0xff000000, RZ, 0xc0, !PT ;  /* 0xff000000eeff7812 */ /* 0x000fe200078ac0ff */
[----:B------:R-:W-:Y:S01]  /*5740*/  FFMA.FTZ R144, R144, UR11, R25 ;  /* 0x0000000b90907c23 */ /* 0x000fe20008010019 */
[----:B------:R-:W-:Y:S01]  /*5750*/  FADD.FTZ R181, R194, -R177 ;  /* 0x800000b1c2b57221 */ /* 0x000fe20000010000 */
[----:B------:R-:W-:Y:S02]  /*5760*/  FSEL R176, R176, RZ, P1 ;  /* 0x000000ffb0b07208 */ /* 0x000fe40000800000 */
[----:B------:R-:W-:Y:S01]  /*5770*/  FSEL R183, R180, RZ, P5 ;  /* 0x000000ffb4b77208 */ /* 0x000fe20002800000 */
[----:B------:R-:W-:Y:S01]  /*5780*/  FMUL.FTZ R144, R144, UR23 ;  /* 0x0000001790907c20 */ /* 0x000fe20008410000 */
[----:B------:R-:W-:Y:S01]  /*5790*/  FFMA.FTZ R181, R181, UR11, R24 ;  /* 0x0000000bb5b57c23 */ /* 0x000fe20008010018 */
[----:B------:R-:W-:Y:S02]  /*57a0*/  LOP3.LUT P6, RZ, R238, 0xff00, RZ, 0xc0, !PT ;  /* 0x0000ff00eeff7812 */ /* 0x000fe400078cc0ff */
        /* <DEDUP_REMOVED lines=11> */
[----:B------:R-:W-:Y:S01]  /*5860*/  F2FP.BF16.F32.PACK_AB R176, R183, R176 ;  /* 0x000000b0b7b0723e */ /* 0x000fe200000010ff */
[----:B------:R-:W-:Y:S06]  /*5870*/  BRA `(.L_x_1134) ;  /* 0x0000001400e47947 */ /* 0x000fec0003800000 */
.L_x_1132:
        /* <DEDUP_REMOVED lines=9> */
[----:B------:R-:W-:Y:S01]  /*5910*/  ISETP.GE.U32.AND P5, PT, R244, RZ, PT ;  /* 0x000000fff400720c */ /* 0x000fe20003fa6070 */
[----:B------:R-:W-:Y:S01]  /*5920*/  FFMA.FTZ R63, R214, UR10, R185 ;  /* 0x0000000ad63f7c23 */ /* 0x000fe200080100b9 */
[----:B------:R-:W-:Y:S01]  /*5930*/  FMUL.FTZ R158, R61, UR11 ;  /* 0x0000000b3d9e7c20 */ /* 0x000fe20008410000 */
[----:B------:R-:W-:Y:S01]  /*5940*/  FMUL.FTZ R159, R159, UR11 ;  /* 0x0000000b9f9f7c20 */ /* 0x000fe20008410000 */
[----:B------:R-:W-:Y:S01]  /*5950*/  ISETP.GE.U32.AND.EX P5, PT, R245, 0x1000000, PT, P5 ;  /* 0x01000000f500780c */ /* 0x000fe20003fa6150 */
[----:B------:R-:W-:Y:S01]  /*5960*/  FADD.FTZ R144, R207, -R144 ;  /* 0x80000090cf907221 */ /* 0x000fe20000010000 */
[----:B------:R-:W-:Y:S01]  /*5970*/  FMUL.FTZ R60, R158, UR23 ;  /* 0x000000179e3c7c20 */ /* 0x000fe20008410000 */
[----:B------:R-:W-:Y:S01]  /*5980*/  FMUL.FTZ R61, R159, UR23 ;  /* 0x000000179f3d7c20 */ /* 0x000fe20008410000 */
[----:B------:R-:W-:Y:S01]  /*5990*/  LOP3.LUT P6, RZ, R239, 0xff0000, RZ, 0xc0, !PT ;  /* 0x00ff0000efff7812 */ /* 0x000fe200078cc0ff */
[----:B------:R-:W-:Y:S01]  /*59a0*/  FADD.FTZ R63, R18, -R63 ;  /* 0x8000003f123f7221 */ /* 0x000fe20000010000 */
[----:B------:R-:W-:Y:S01]  /*59b0*/  FMUL.FTZ R156, R144, UR11 ;  /* 0x0000000b909c7c20 */ /* 0x000fe20008410000 */
[----:B------:R-:W-:Y:S01]  /*59c0*/  FSEL R147, R60, RZ, P1 ;  /* 0x000000ff3c937208 */ /* 0x000fe20000800000 */
[--C-:B------:R-:W-:Y:S01]  /*59d0*/  FFMA.FTZ R144, R204, UR10, R185.reuse ;  /* 0x0000000acc907c23 */ /* 0x100fe200080100b9 */
[----:B------:R-:W-:Y:S01]  /*59e0*/  ISETP.GE.U32.AND P1, PT, R238, RZ, PT ;  /* 0x000000ffee00720c */ /* 0x000fe20003f26070 */
[----:B------:R-:W-:Y:S01]  /*59f0*/  FMUL.FTZ R157, R63, UR11 ;  /* 0x0000000b3f9d7c20 */ /* 0x000fe20008410000 */
[----:B------:R-:W-:Y:S01]  /*5a00*/  FSEL R62, R61, RZ, P5 ;  /* 0x000000ff3d3e7208 */ /* 0x000fe20002800000 */
[----:B------:R-:W-:Y:S01]  /*5a10*/  FADD.FTZ R144, R17, -R144 ;  /* 0x8000009011907221 */ /* 0x000fe20000010000 */
[----:B------:R-:W-:Y:S01]  /*5a20*/  ISETP.GE.U32.AND.EX P1, PT, R239, 0x1000000, PT, P1 ;  /* 0x01000000ef00780c */ /* 0x000fe20003f26110 */
[--C-:B------:R-:W-:Y:S01]  /*5a30*/  FFMA.FTZ R145, R198, UR10, R185.reuse ;  /* 0x0000000ac6917c23 */ /* 0x100fe200080100b9 */
[----:B------:R-:W-:Y:S01]  /*5a40*/  FSEL R179, R60, RZ, P6 ;  /* 0x000000ff3cb37208 */ /* 0x000fe20003000000 */
[--C-:B------:R-:W-:Y:S01]  /*5a50*/  FFMA.FTZ R181, R195, UR10, R185.reuse ;  /* 0x0000000ac3b57c23 */ /* 0x100fe200080100b9 */
[----:B------:R-:W-:Y:S01]  /*5a60*/  FSEL R60, R61, RZ, P1 ;  /* 0x000000ff3d3c7208 */ /* 0x000fe20000800000 */
[----:B------:R-:W-:Y:S01]  /*5a70*/  FMUL.FTZ R61, R157, UR23 ;  /* 0x000000179d3d7c20 */ /* 0x000fe20008410000 */
[----:B------:R-:W-:Y:S01]  /*5a80*/  F2FP.BF16.F32.PACK_AB R147, R62, R147 ;  /* 0x000000933e93723e */ /* 0x000fe200000010ff */
[----:B------:R-:W-:Y:S01]  /*5a90*/  FFMA.FTZ R62, R199, UR10, R185 ;  /* 0x0000000ac73e7c23 */ /* 0x000fe200080100b9 */
[----:B------:R-:W-:Y:S01]  /*5aa0*/  F2FP.BF16.F32.PACK_AB R179, R60, R179 ;  /* 0x000000b33cb3723e */ /* 0x000fe200000010ff */
[----:B------:R-:W-:Y:S01]  /*5ab0*/  FMUL.FTZ R60, R156, UR23 ;  /* 0x000000179c3c7c20 */ /* 0x000fe20008410000 */
[----:B------:R-:W-:Y:S01]  /*5ac0*/  LOP3.LUT P6, RZ, R245, 0xff, RZ, 0xc0, !PT ;  /* 0x000000fff5ff7812 */ /* 0x000fe200078cc0ff */
[----:B------:R-:W-:Y:S01]  /*5ad0*/  FADD.FTZ R62, R197, -R62 ;  /* 0x8000003ec53e7221 */ /* 0x000fe20000010000 */
[----:B------:R-:W-:Y:S01]  /*5ae0*/  LOP3.LUT P5, RZ, R245, 0xff00, RZ, 0xc0, !PT ;  /* 0x0000ff00f5ff7812 */ /* 0x000fe200078ac0ff */
[----:B------:R-:W-:Y:S01]  /*5af0*/  FADD.FTZ R176, R16, -R145 ;  /* 0x8000009110b07221 */ /* 0x000fe20000010000 */
[C---:B------:R-:W-:Y:S01]  /*5b00*/  LOP3.LUT P1, RZ, R239.reuse, 0xff, RZ, 0xc0, !PT ;  /* 0x000000ffefff7812 */ /* 0x040fe2000782c0ff */
[----:B------:R-:W-:Y:S01]  /*5b10*/  FMUL.FTZ R62, R62, UR11 ;  /* 0x0000000b3e3e7c20 */ /* 0x000fe20008410000 */
[----:B------:R-:W-:Y:S01]  /*5b20*/  FSEL R146, R60, RZ, P6 ;  /* 0x000000ff3c927208 */ /* 0x000fe20003000000 */
[----:B------:R-:W-:Y:S01]  /*5b30*/  FADD.FTZ R181, R194, -R181 ;  /* 0x800000b5c2b57221 */ /* 0x000fe20000010000 */
[----:B------:R-:W-:-:S02]  /*5b40*/  LOP3.LUT P6, RZ, R239, 0xff00, RZ, 0xc0, !PT ;  /* 0x0000ff00efff7812 */ /* 0x000fc400078cc0ff */
[C---:B------:R-:W-:Y:S02]  /*5b50*/  FSEL R63, R61.reuse, RZ, P5 ;  /* 0x000000ff3d3f7208 */ /* 0x040fe40002800000 */
[----:B------:R-:W-:Y:S01]  /*5b60*/  FSEL R178, R60, RZ, P1 ;  /* 0x000000ff3cb27208 */ /* 0x000fe20000800000 */
[----:B------:R-:W-:Y:S01]  /*5b70*/  FMUL.FTZ R60, R62, UR23 ;  /* 0x000000173e3c7c20 */ /* 0x000fe20008410000 */
[----:B------:R-:W-:Y:S02]  /*5b80*/  FSEL R61, R61, RZ, P6 ;  /* 0x000000ff3d3d7208 */ /* 0x000fe40003000000 */
[----:B------:R-:W-:Y:S01]  /*5b90*/  F2FP.BF16.F32.PACK_AB R146, R63, R146 ;  /* 0x000000923f92723e */ /* 0x000fe200000010ff */
[----:B------:R-:W-:Y:S01]  /*5ba0*/  FMUL.FTZ R63, R144, UR11 ;  /* 0x0000000b903f7c20 */ /* 0x000fe20008410000 */
        /* <DEDUP_REMOVED lines=9> */
[----:B------:R-:W-:Y:S01]  /*5c40*/  FSEL R60, R61, RZ, P1 ;  /* 0x000000ff3d3c7208 */ /* 0x000fe20000800000 */
[----:B------:R-:W-:Y:S01]  /*5c50*/  FMUL.FTZ R61, R176, UR11 ;  /* 0x0000000bb03d7c20 */ /* 0x000fe20008410000 */
[----:B------:R-:W-:-:S02]  /*5c60*/  LOP3.LUT P6, RZ, R238, 0xff00, RZ, 0xc0, !PT ;  /* 0x0000ff00eeff7812 */ /* 0x000fc400078cc0ff */
[----:B------:R-:W-:Y:S01]  /*5c70*/  F2FP.BF16.F32.PACK_AB R177, R60, R177 ;  /* 0x000000b13cb1723e */ /* 0x000fe200000010ff */
[----:B------:R-:W-:Y:S01]  /*5c80*/  FMUL.FTZ R176, R61, UR23 ;  /* 0x000000173db07c20 */ /* 0x000fe20008410000 */
[----:B------:R-:W-:Y:S01]  /*5c90*/  FMUL.FTZ R60, R181, UR11 ;  /* 0x0000000bb53c7c20 */ /* 0x000fe20008410000 */
[----:B------:R-:W-:Y:S02]  /*5ca0*/  F2FP.BF16.F32.PACK_AB R145, R144, R145 ;  /* 0x000000919091723e */ /* 0x000fe400000010ff */
[----:B------:R-:W-:Y:S01]  /*5cb0*/  LOP3.LUT P1, RZ, R244, 0xff00, RZ, 0xc0, !PT ;  /* 0x0000ff00f4ff7812 */ /* 0x000fe2000782c0ff */
[----:B------:R-:W-:Y:S01]  /*5cc0*/  FMUL.FTZ R144, R60, UR23 ;  /* 0x000000173c907c20 */ /* 0x000fe20008410000 */
[----:B------:R-:W-:Y:S02]  /*5cd0*/  FSEL R181, R176, RZ, P6 ;  /* 0x000000ffb0b57208 */ /* 0x000fe40003000000 */
[----:B------:R-:W-:Y:S02]  /*5ce0*/  LOP3.LUT P5, RZ, R244, 0xff, RZ, 0xc0, !PT ;  /* 0x000000fff4ff7812 */ /* 0x000fe400078ac0ff */
[----:B------:R-:W-:-:S02]  /*5cf0*/  LOP3.LUT P6, RZ, R238, 0xff, RZ, 0xc0, !PT ;  /* 0x000000ffeeff7812 */ /* 0x000fc400078cc0ff */
[----:B------:R-:W-:Y:S02]  /*5d00*/  FSEL R183, R176, RZ, P1 ;  /* 0x000000ffb0b77208 */ /* 0x000fe40000800000 */
[C---:B------:R-:W-:Y:S02]  /*5d10*/  FSEL R180, R144.reuse, RZ, P5 ;  /* 0x000000ff90b47208 */ /* 0x040fe40002800000 */
[----:B------:R-:W-:Y:S02]  /*5d20*/  FSEL R176, R144, RZ, P6 ;  /* 0x000000ff90b07208 */ /* 0x000fe40003000000 */
[----:B------:R-:W-:Y:S02]  /*5d30*/  F2FP.BF16.F32.PACK_AB R144, R183, R180 ;  /* 0x000000b4b790723e */ /* 0x000fe400000010ff */
[----:B------:R-:W-:Y:S01]  /*5d40*/  F2FP.BF16.F32.PACK_AB R176, R181, R176 ;  /* 0x000000b0b5b0723e */ /* 0x000fe200000010ff */
[----:B------:R-:W-:Y:S06]  /*5d50*/  BRA `(.L_x_1134) ;  /* 0x0000001000ac7947 */ /* 0x000fec0003800000 */
.L_x_1135:
        /* <DEDUP_REMOVED lines=15> */
[----:B------:R-:W-:-:S02]  /*5e50*/  LOP3.LUT P6, RZ, R239, 0xff, RZ, 0xc0, !PT ;  /* 0x000000ffefff7812 */ /* 0x000fc400078cc0ff */
[----:B------:R-:W-:Y:S01]  /*5e60*/  FSEL R147, R146, RZ, P5 ;  /* 0x000000ff92937208 */ /* 0x000fe20002800000 */
[----:B------:R-:W-:Y:S01]  /*5e70*/  FADD.FTZ R145, R207, -R144 ;  /* 0x80000090cf917221 */ /* 0x000fe20000010000 */
[----:B------:R-:W-:Y:S01]  /*5e80*/  FSEL R178, R176, RZ, P1 ;  /* 0x000000ffb0b27208 */ /* 0x000fe20000800000 */
[--C-:B------:R-:W-:Y:S01]  /*5e90*/  FFMA.FTZ R144, R199, UR10, R185.reuse ;  /* 0x0000000ac7907c23 */ /* 0x100fe200080100b9 */
[----:B------:R-:W-:Y:S01]  /*5ea0*/  LOP3.LUT P5, RZ, R239, 0xff0000, RZ, 0xc0, !PT ;  /* 0x00ff0000efff7812 */ /* 0x000fe200078ac0ff */
[----:B------:R-:W-:Y:S01]  /*5eb0*/  FMUL.FTZ R145, R145, UR11 ;  /* 0x0000000b91917c20 */ /* 0x000fe20008410000 */
[----:B------:R-:W-:Y:S01]  /*5ec0*/  ISETP.GE.U32.AND P1, PT, R238, RZ, PT ;  /* 0x000000ffee00720c */ /* 0x000fe20003f26070 */
[----:B------:R-:W-:Y:S01]  /*5ed0*/  FADD.FTZ R144, R197, -R144 ;  /* 0x80000090c5907221 */ /* 0x000fe20000010000 */
[----:B------:R-:W-:Y:S01]  /*5ee0*/  FSEL R179, R146, RZ, P5 ;  /* 0x000000ff92b37208 */ /* 0x000fe20002800000 */
[----:B------:R-:W-:Y:S01]  /*5ef0*/  FFMA.FTZ R146, R204, UR10, R185 ;  /* 0x0000000acc927c23 */ /* 0x000fe200080100b9 */
[----:B------:R-:W-:Y:S01]  /*5f00*/  ISETP.GE.U32.AND.EX P1, PT, R239, 0x1000000, PT, P1 ;  /* 0x01000000ef00780c */ /* 0x000fe20003f26110 */
[----:B------:R-:W-:Y:S01]  /*5f10*/  FMUL.FTZ R145, R145, UR23 ;  /* 0x0000001791917c20 */ /* 0x000fe20008410000 */
[----:B------:R-:W-:Y:S01]  /*5f20*/  F2FP.BF16.F32.PACK_AB R147, R178, R147 ;  /* 0x00000093b293723e */ /* 0x000fe200000010ff */
[----:B------:R-:W-:Y:S01]  /*5f30*/  FADD.FTZ R146, R17, -R146 ;  /* 0x8000009211927221 */ /* 0x000fe20000010000 */
        /* <DEDUP_REMOVED lines=14> */
[----:B------:R-:W-:Y:S01]  /*6020*/  F2FP.BF16.F32.PACK_AB R178, R181, R178 ;  /* 0x000000b2b5b2723e */ /* 0x000fe200000010ff */
[----:B------:R-:W-:Y:S01]  /*6030*/  FFMA.FTZ R181, R198, UR10, R185 ;  /* 0x0000000ac6b57c23 */ /* 0x000fe200080100b9 */
[----:B------:R-:W-:Y:S02]  /*6040*/  FSEL R146, R176, RZ, P6 ;  /* 0x000000ffb0927208 */ /* 0x000fe40003000000 */
[----:B------:R-:W-:Y:S01]  /*6050*/  FSEL R145, R144, RZ, P5 ;  /* 0x000000ff90917208 */ /* 0x000fe20002800000 */
[----:B------:R-:W-:Y:S01]  /*6060*/  FADD.FTZ R181, R16, -R181 ;  /* 0x800000b510b57221 */ /* 0x000fe20000010000 */
[----:B------:R-:W-:-:S02]  /*6070*/  FSEL R176, R180, RZ, P1 ;  /* 0x000000ffb4b07208 */ /* 0x000fc40000800000 */
[----:B------:R-:W-:Y:S01]  /*6080*/  F2FP.BF16.F32.PACK_AB R146, R146, R177 ;  /* 0x000000b19292723e */ /* 0x000fe200000010ff */
[----:B------:R-:W-:Y:S01]  /*6090*/  FFMA.FTZ R177, R195, UR10, R185 ;  /* 0x0000000ac3b17c23 */ /* 0x000fe200080100b9 */
[----:B------:R-:W-:Y:S01]  /*60a0*/  LOP3.LUT P1, RZ, R238, 0xff0000, RZ, 0xc0, !PT ;  /* 0x00ff0000eeff7812 */ /* 0x000fe2000782c0ff */
[----:B------:R-:W-:Y:S01]  /*60b0*/  FMUL.FTZ R181, R181, UR11 ;  /* 0x0000000bb5b57c20 */ /* 0x000fe20008410000 */
[----:B------:R-:W-:Y:S02]  /*60c0*/  F2FP.BF16.F32.PACK_AB R145, R176, R145 ;  /* 0x00000091b091723e */ /* 0x000fe400000010ff */
[----:B------:R-:W-:Y:S01]  /*60d0*/  LOP3.LUT P5, RZ, R238, 0xff000000, RZ, 0xc0, !PT ;  /* 0xff000000eeff7812 */ /* 0x000fe200078ac0ff */
[----:B------:R-:W-:Y:S01]  /*60e0*/  FMUL.FTZ R181, R181, UR23 ;  /* 0x00000017b5b57c20 */ /* 0x000fe20008410000 */
[----:B------:R-:W-:Y:S01]  /*60f0*/  FSEL R176, R144, RZ, P1 ;  /* 0x000000ff90b07208 */ /* 0x000fe20000800000 */
[----:B------:R-:W-:Y:S01]  /*6100*/  FADD.FTZ R144, R194, -R177 ;  /* 0x800000b1c2907221 */ /* 0x000fe20000010000 */
[----:B------:R-:W-:-:S02]  /*6110*/  FSEL R183, R180, RZ, P5 ;  /* 0x000000ffb4b77208 */ /* 0x000fc40002800000 */
[----:B------:R-:W-:Y:S01]  /*6120*/  LOP3.LUT P6, RZ, R238, 0xff00, RZ, 0xc0, !PT ;  /* 0x0000ff00eeff7812 */ /* 0x000fe200078cc0ff */
[----:B------:R-:W-:Y:S01]  /*6130*/  FMUL.FTZ R144, R144, UR11 ;  /* 0x0000000b90907c20 */ /* 0x000fe20008410000 */
[----:B------:R-:W-:Y:S02]  /*6140*/  F2FP.BF16.F32.PACK_AB R177, R183, R176 ;  /* 0x000000b0b7b1723e */ /* 0x000fe400000010ff */
        /* <DEDUP_REMOVED lines=8> */
[----:B------:R-:W-:Y:S02]  /*61d0*/  F2FP.BF16.F32.PACK_AB R179, R182, R179 ;  /* 0x000000b3b6b3723e */ /* 0x000fe400000010ff */
[----:B------:R-:W-:Y:S02]  /*61e0*/  F2FP.BF16.F32.PACK_AB R144, R181, R180 ;  /* 0x000000b4b590723e */ /* 0x000fe400000010ff */
[----:B------:R-:W-:Y:S01]  /*61f0*/  F2FP.BF16.F32.PACK_AB R176, R183, R176 ;  /* 0x000000b0b7b0723e */ /* 0x000fe200000010ff */
[----:B------:R-:W-:Y:S06]  /*6200*/  BRA `(.L_x_1134) ;  /* 0x0000000c00807947 */ /* 0x000fec0003800000 */
.L_x_1131:
        /* <DEDUP_REMOVED lines=16> */
[----:B------:R-:W-:Y:S01]  /*6310*/  LOP3.LUT P5, RZ, R239, 0xff0000, RZ, 0xc0, !PT ;  /* 0x00ff0000efff7812 */ /* 0x000fe200078ac0ff */
[----:B------:R-:W-:Y:S01]  /*6320*/  FFMA.FTZ R156, R61, UR11, R20 ;  /* 0x0000000b3d9c7c23 */ /* 0x000fe20008010014 */
[----:B------:R-:W-:Y:S01]  /*6330*/  FMUL.FTZ R62, R158, UR23 ;  /* 0x000000179e3e7c20 */ /* 0x000fe20008410000 */
[----:B------:R-:W-:Y:S01]  /*6340*/  FFMA.FTZ R157, R60, UR11, R21 ;  /* 0x0000000b3c9d7c23 */ /* 0x000fe20008010015 */
[----:B------:R-:W-:Y:S01]  /*6350*/  ISETP.GE.U32.AND P1, PT, R238, RZ, PT ;  /* 0x000000ffee00720c */ /* 0x000fe20003f26070 */
[----:B------:R-:W-:Y:S01]  /*6360*/  FMUL.FTZ R60, R156, UR23 ;  /* 0x000000179c3c7c20 */ /* 0x000fe20008410000 */
[----:B------:R-:W-:Y:S01]  /*6370*/  LOP3.LUT P6, RZ, R239, 0xff, RZ, 0xc0, !PT ;  /* 0x000000ffefff7812 */ /* 0x000fe200078cc0ff */
[----:B------:R-:W-:Y:S01]  /*6380*/  FMUL.FTZ R61, R157, UR23 ;  /* 0x000000179d3d7c20 */ /* 0x000fe20008410000 */
[----:B------:R-:W-:Y:S01]  /*6390*/  FSEL R62, R62, RZ, P5 ;  /* 0x000000ff3e3e7208 */ /* 0x000fe20002800000 */
[----:B------:R-:W-:Y:S01]  /*63a0*/  FMUL.FTZ R63, R159, UR23 ;  /* 0x000000179f3f7c20 */ /* 0x000fe20008410000 */
[----:B------:R-:W-:-:S02]  /*63b0*/  LOP3.LUT P5, RZ, R239, 0xff00, RZ, 0xc0, !PT ;  /* 0x0000ff00efff7812 */ /* 0x000fc400078ac0ff */
[----:B------:R-:W-:Y:S02]  /*63c0*/  ISETP.GE.U32.AND.EX P1, PT, R239, 0x1000000, PT, P1 ;  /* 0x01000000ef00780c */ /* 0x000fe40003f26110 */
        /* <DEDUP_REMOVED lines=9> */
[----:B------:R-:W-:Y:S01]  /*6460*/  FFMA.FTZ R63, R198, UR10, R185 ;  /* 0x0000000ac63f7c23 */ /* 0x000fe200080100b9 */
[----:B------:R-:W-:Y:S01]  /*6470*/  FADD.FTZ R177, R197, -R60 ;  /* 0x8000003cc5b17221 */ /* 0x000fe20000010000 */
[----:B------:R-:W-:Y:S01]  /*6480*/  FADD.FTZ R176, R17, -R62 ;  /* 0x8000003e11b07221 */ /* 0x000fe20000010000 */
[----:B------:R-:W-:Y:S01]  /*6490*/  FFMA.FTZ R60, R61, UR11, R24 ;  /* 0x0000000b3d3c7c23 */ /* 0x000fe20008010018 */
[----:B------:R-:W-:Y:S01]  /*64a0*/  FADD.FTZ R180, R16, -R63 ;  /* 0x8000003f10b47221 */ /* 0x000fe20000010000 */
[----:B------:R-:W-:Y:S01]  /*64b0*/  LOP3.LUT P6, RZ, R238, 0xff, RZ, 0xc0, !PT ;  /* 0x000000ffeeff7812 */ /* 0x000fe200078cc0ff */
[----:B------:R-:W-:Y:S01]  /*64c0*/  FFMA.FTZ R63, R176, UR11, R27 ;  /* 0x0000000bb03f7c23 */ /* 0x000fe2000801001b */
[----:B------:R-:W-:Y:S01]  /*64d0*/  FMUL.FTZ R176, R60, UR23 ;  /* 0x000000173cb07c20 */ /* 0x000fe20008410000 */
[----:B------:R-:W-:Y:S01]  /*64e0*/  FFMA.FTZ R62, R177, UR11, R26 ;  /* 0x0000000bb13e7c23 */ /* 0x000fe2000801001a */
[----:B------:R-:W-:Y:S01]  /*64f0*/  FFMA.FTZ R61, R180, UR11, R25 ;  /* 0x0000000bb43d7c23 */ /* 0x000fe20008010019 */
[----:B------:R-:W-:Y:S01]  /*6500*/  FMUL.FTZ R181, R63, UR23 ;  /* 0x000000173fb57c20 */ /* 0x000fe20008410000 */
[----:B------:R-:W-:Y:S01]  /*6510*/  LOP3.LUT P1, RZ, R238, 0xff000000, RZ, 0xc0, !PT ;  /* 0xff000000eeff7812 */ /* 0x000fe2000782c0ff */
[----:B------:R-:W-:Y:S01]  /*6520*/  FMUL.FTZ R180, R62, UR23 ;  /* 0x000000173eb47c20 */ /* 0x000fe20008410000 */
[----:B------:R-:W-:Y:S01]  /*6530*/  FSEL R176, R176, RZ, P6 ;  /* 0x000000ffb0b07208 */ /* 0x000fe20003000000 */
[----:B------:R-:W-:Y:S01]  /*6540*/  FMUL.FTZ R177, R61, UR23 ;  /* 0x000000173db17c20 */ /* 0x000fe20008410000 */
[----:B------:R-:W-:-:S02]  /*6550*/  LOP3.LUT P5, RZ, R238, 0xff0000, RZ, 0xc0, !PT ;  /* 0x00ff0000eeff7812 */ /* 0x000fc400078ac0ff */
[----:B------:R-:W-:Y:S02]  /*6560*/  LOP3.LUT P6, RZ, R238, 0xff00, RZ, 0xc0, !PT ;  /* 0x0000ff00eeff7812 */ /* 0x000fe400078cc0ff */
[----:B------:R-:W-:Y:S02]  /*6570*/  FSEL R183, R181, RZ, P1 ;  /* 0x000000ffb5b77208 */ /* 0x000fe40000800000 */
[----:B------:R-:W-:Y:S02]  /*6580*/  FSEL R180, R180, RZ, P5 ;  /* 0x000000ffb4b47208 */ /* 0x000fe40002800000 */
[----:B------:R-:W-:Y:S02]  /*6590*/  FSEL R181, R177, RZ, P6 ;  /* 0x000000ffb1b57208 */ /* 0x000fe40003000000 */
[----:B------:R-:W-:Y:S02]  /*65a0*/  F2FP.BF16.F32.PACK_AB R177, R183, R180 ;  /* 0x000000b4b7b1723e */ /* 0x000fe400000010ff */
[----:B------:R-:W-:Y:S01]  /*65b0*/  F2FP.BF16.F32.PACK_AB R176, R181, R176 ;  /* 0x000000b0b5b0723e */ /* 0x000fe200000010ff */
[----:B------:R-:W-:Y:S06]  /*65c0*/  BRA `(.L_x_1134) ;  /* 0x0000000800907947 */ /* 0x000fec0003800000 */
.L_x_1137:
        /* <DEDUP_REMOVED lines=13> */
[----:B------:R-:W-:Y:S01]  /*66a0*/  ISETP.GE.U32.AND P1, PT, R238, RZ, PT ;  /* 0x000000ffee00720c */ /* 0x000fe20003f26070 */
[----:B------:R-:W-:Y:S01]  /*66b0*/  FFMA.FTZ R176, R176, UR11, R21 ;  /* 0x0000000bb0b07c23 */ /* 0x000fe20008010015 */
        /* <DEDUP_REMOVED lines=8> */
[----:B------:R-:W-:-:S02]  /*6740*/  LOP3.LUT P5, RZ, R239, 0xff00, RZ, 0xc0, !PT ;  /* 0x0000ff00efff7812 */ /* 0x000fc400078ac0ff */
[----:B------:R-:W-:Y:S01]  /*6750*/  FSEL R178, R178, RZ, P1 ;  /* 0x000000ffb2b27208 */ /* 0x000fe20000800000 */
[----:B------:R-:W-:Y:S01]  /*6760*/  FADD.FTZ R180, R17, -R180 ;  /* 0x800000b411b47221 */ /* 0x000fe20000010000 */
[----:B------:R-:W-:Y:S02]  /*6770*/  FSEL R177, R177, RZ, P6 ;  /* 0x000000ffb1b17208 */ /* 0x000fe40003000000 */
[----:B------:R-:W-:Y:S01]  /*6780*/  FSEL R176, R176, RZ, P5 ;  /* 0x000000ffb0b07208 */ /* 0x000fe20002800000 */
[----:B------:R-:W-:Y:S01]  /*6790*/  FFMA.FTZ R180, R180, UR11, R27 ;  /* 0x0000000bb4b47c23 */ /* 0x000fe2000801001b */
[----:B------:R-:W-:Y:S02]  /*67a0*/  F2FP.BF16.F32.PACK_AB R179, R178, R179 ;  /* 0x000000b3b2b3723e */ /* 0x000fe400000010ff */
[----:B------:R-:W-:Y:S01]  /*67b0*/  F2FP.BF16.F32.PACK_AB R178, R176, R177 ;  /* 0x000000b1b0b2723e */ /* 0x000fe200000010ff */
[--C-:B------:R-:W-:Y:S01]  /*67c0*/  FFMA.FTZ R176, R199, UR10, R185.reuse ;  /* 0x0000000ac7b07c23 */ /* 0x100fe200080100b9 */
[----:B------:R-:W-:Y:S01]  /*67d0*/  FFMA.FTZ R177, R195, UR10, R185 ;  /* 0x0000000ac3b17c23 */ /* 0x000fe200080100b9 */
[----:B------:R-:W-:Y:S01]  /*67e0*/  LOP3.LUT P6, RZ, R238, 0xff0000, RZ, 0xc0, !PT ;  /* 0x00ff0000eeff7812 */ /* 0x000fe200078cc0ff */
[----:B------:R-:W-:Y:S01]  /*67f0*/  FMUL.FTZ R180, R180, UR23 ;  /* 0x00000017b4b47c20 */ /* 0x000fe20008410000 */
[----:B------:R-:W-:Y:S01]  /*6800*/  FADD.FTZ R183, R197, -R176 ;  /* 0x800000b0c5b77221 */ /* 0x000fe20000010000 */
[----:B------:R-:W-:Y:S01]  /*6810*/  FADD.FTZ R176, R16, -R181 ;  /* 0x800000b510b07221 */ /* 0x000fe20000010000 */
[----:B------:R-:W-:Y:S01]  /*6820*/  FADD.FTZ R177, R194, -R177 ;  /* 0x800000b1c2b17221 */ /* 0x000fe20000010000 */
[----:B------:R-:W-:Y:S01]  /*6830*/  LOP3.LUT P5, RZ, R238, 0xff00, RZ, 0xc0, !PT ;  /* 0x0000ff00eeff7812 */ /* 0x000fe200078ac0ff */
[----:B------:R-:W-:Y:S01]  /*6840*/  FFMA.FTZ R183, R183, UR11, R26 ;  /* 0x0000000bb7b77c23 */ /* 0x000fe2000801001a */
[----:B------:R-:W-:Y:S01]  /*6850*/  FFMA.FTZ R176, R176, UR11, R25 ;  /* 0x0000000bb0b07c23 */ /* 0x000fe20008010019 */
[----:B------:R-:W-:Y:S01]  /*6860*/  FFMA.FTZ R177, R177, UR11, R24 ;  /* 0x0000000bb1b17c23 */ /* 0x000fe20008010018 */
[----:B------:R-:W-:Y:S01]  /*6870*/  LOP3.LUT P1, RZ, R238, 0xff000000, RZ, 0xc0, !PT ;  /* 0xff000000eeff7812 */ /* 0x000fe2000782c0ff */
[----:B------:R-:W-:Y:S01]  /*6880*/  FMUL.FTZ R183, R183, UR23 ;  /* 0x00000017b7b77c20 */ /* 0x000fe20008410000 */
[----:B------:R-:W-:Y:S01]  /*6890*/  FMUL.FTZ R176, R176, UR23 ;  /* 0x00000017b0b07c20 */ /* 0x000fe20008410000 */
[----:B------:R-:W-:Y:S01]  /*68a0*/  FMUL.FTZ R177, R177, UR23 ;  /* 0x00000017b1b17c20 */ /* 0x000fe20008410000 */
[----:B------:R-:W-:-:S02]  /*68b0*/  FSEL R180, R180, RZ, P1 ;  /* 0x000000ffb4b47208 */ /* 0x000fc40000800000 */
[----:B------:R-:W-:Y:S02]  /*68c0*/  FSEL R183, R183, RZ, P6 ;  /* 0x000000ffb7b77208 */ /* 0x000fe40003000000 */
[----:B------:R-:W-:Y:S02]  /*68d0*/  LOP3.LUT P6, RZ, R238, 0xff, RZ, 0xc0, !PT ;  /* 0x000000ffeeff7812 */ /* 0x000fe400078cc0ff */
[----:B------:R-:W-:Y:S02]  /*68e0*/  FSEL R181, R176, RZ, P5 ;  /* 0x000000ffb0b57208 */ /* 0x000fe40002800000 */
[----:B------:R-:W-:Y:S02]  /*68f0*/  FSEL R176, R177, RZ, P6 ;  /* 0x000000ffb1b07208 */ /* 0x000fe40003000000 */
[----:B------:R-:W-:Y:S02]  /*6900*/  F2FP.BF16.F32.PACK_AB R177, R180, R183 ;  /* 0x000000b7b4b1723e */ /* 0x000fe400000010ff */
[----:B------:R-:W-:Y:S01]  /*6910*/  F2FP.BF16.F32.PACK_AB R176, R181, R176 ;  /* 0x000000b0b5b0723e */ /* 0x000fe200000010ff */
[----:B------:R-:W-:Y:S06]  /*6920*/  BRA `(.L_x_1134) ;  /* 0x0000000400b87947 */ /* 0x000fec0003800000 */
.L_x_1136:
        /* <DEDUP_REMOVED lines=16> */
[----:B------:R-:W-:Y:S01]  /*6a30*/  FMUL.FTZ R157, R61, UR11 ;  /* 0x0000000b3d9d7c20 */ /* 0x000fe20008410000 */
[----:B------:R-:W-:Y:S01]  /*6a40*/  LOP3.LUT P6, RZ, R239, 0xff, RZ, 0xc0, !PT ;  /* 0x000000ffefff7812 */ /* 0x000fe200078cc0ff */
[----:B------:R-:W-:Y:S01]  /*6a50*/  FMUL.FTZ R60, R156, UR23 ;  /* 0x000000179c3c7c20 */ /* 0x000fe20008410000 */
[----:B------:R-:W-:Y:S01]  /*6a60*/  ISETP.GE.U32.AND P1, PT, R238, RZ, PT ;  /* 0x000000ffee00720c */ /* 0x000fe20003f26070 */
[----:B------:R-:W-:Y:S01]  /*6a70*/  FMUL.FTZ R61, R157, UR23 ;  /* 0x000000179d3d7c20 */ /* 0x000fe20008410000 */
[----:B------:R-:W-:Y:S01]  /*6a80*/  FSEL R62, R62, RZ, P5 ;  /* 0x000000ff3e3e7208 */ /* 0x000fe20002800000 */
[----:B------:R-:W-:Y:S01]  /*6a90*/  FMUL.FTZ R63, R159, UR23 ;  /* 0x000000179f3f7c20 */ /* 0x000fe20008410000 */
[----:B------:R-:W-:Y:S01]  /*6aa0*/  LOP3.LUT P5, RZ, R239, 0xff00, RZ, 0xc0, !PT ;  /* 0x0000ff00efff7812 */ /* 0x000fe200078ac0ff */
[----:B------:R-:W-:Y:S01]  /*6ab0*/  FFMA.FTZ R176, R204, UR10, R185 ;  /* 0x0000000accb07c23 */ /* 0x000fe200080100b9 */
[----:B------:R-:W-:-:S02]  /*6ac0*/  FSEL R60, R60, RZ, P6 ;  /* 0x000000ff3c3c7208 */ /* 0x000fc40003000000 */
[----:B------:R-:W-:Y:S01]  /*6ad0*/  FSEL R61, R61, RZ, P5 ;  /* 0x000000ff3d3d7208 */ /* 0x000fe20002800000 */
[----:B------:R-:W-:Y:S01]  /*6ae0*/  FADD.FTZ R176, R17, -R176 ;  /* 0x800000b011b07221 */ /* 0x000fe20000010000 */
[----:B------:R-:W-:Y:S02]  /*6af0*/  ISETP.GE.U32.AND.EX P1, PT, R239, 0x1000000, PT, P1 ;  /* 0x01000000ef00780c */ /* 0x000fe40003f26110 */
[----:B------:R-:W-:Y:S01]  /*6b00*/  F2FP.BF16.F32.PACK_AB R178, R61, R60 ;  /* 0x0000003c3db2723e */ /* 0x000fe200000010ff */
[--C-:B------:R-:W-:Y:S01]  /*6b10*/  FFMA.FTZ R61, R195, UR10, R185.reuse ;  /* 0x0000000ac33d7c23 */ /* 0x100fe200080100b9 */
[----:B------:R-:W-:Y:S01]  /*6b20*/  FSEL R63, R63, RZ, P1 ;  /* 0x000000ff3f3f7208 */ /* 0x000fe20000800000 */
[----:B------:R-:W-:Y:S01]  /*6b30*/  FFMA.FTZ R60, R199, UR10, R185 ;  /* 0x0000000ac73c7c23 */ /* 0x000fe200080100b9 */
[----:B------:R-:W-:Y:S01]  /*6b40*/  LOP3.LUT P6, RZ, R238, 0xff, RZ, 0xc0, !PT ;  /* 0x000000ffeeff7812 */ /* 0x000fe200078cc0ff */
[----:B------:R-:W-:Y:S01]  /*6b50*/  FADD.FTZ R61, R194, -R61 ;  /* 0x8000003dc23d7221 */ /* 0x000fe20000010000 */
[----:B------:R-:W-:Y:S01]  /*6b60*/  F2FP.BF16.F32.PACK_AB R179, R63, R62 ;  /* 0x0000003e3fb3723e */ /* 0x000fe200000010ff */
[----:B------:R-:W-:Y:S01]  /*6b70*/  FFMA.FTZ R63, R198, UR10, R185 ;  /* 0x0000000ac63f7c23 */ /* 0x000fe200080100b9 */
[----:B------:R-:W-:Y:S01]  /*6b80*/  FADD.FTZ R62, R197, -R60 ;  /* 0x8000003cc53e7221 */ /* 0x000fe20000010000 */
[----:B------:R-:W-:Y:S01]  /*6b90*/  FMUL.FTZ R60, R61, UR11 ;  /* 0x0000000b3d3c7c20 */ /* 0x000fe20008410000 */
[----:B------:R-:W-:Y:S01]  /*6ba0*/  LOP3.LUT P1, RZ, R238, 0xff000000, RZ, 0xc0, !PT ;  /* 0xff000000eeff7812 */ /* 0x000fe2000782c0ff */
        /* <DEDUP_REMOVED lines=14> */
[----:B------:R-:W-:Y:S02]  /*6c90*/  F2FP.BF16.F32.PACK_AB R177, R183, R180 ;  /* 0x000000b4b7b1723e */ /* 0x000fe400000010ff */
[----:B------:R-:W-:Y:S01]  /*6ca0*/  F2FP.BF16.F32.PACK_AB R176, R181, R176 ;  /* 0x000000b0b5b0723e */ /* 0x000fe200000010ff */
[----:B------:R-:W-:Y:S06]  /*6cb0*/  BRA `(.L_x_1134) ;  /* 0x0000000000d47947 */ /* 0x000fec0003800000 */
.L_x_1138:
        /* <DEDUP_REMOVED lines=43> */
[----:B------:R-:W-:Y:S02]  /*6f70*/  LOP3.LUT P5, RZ, R238, 0xff00, RZ, 0xc0, !PT ;  /* 0x0000ff00eeff7812 */ /* 0x000fe400078ac0ff */
[----:B------:R-:W-:Y:S01]  /*6f80*/  FMUL.FTZ R176, R176, UR23 ;  /* 0x00000017b0b07c20 */ /* 0x000fe20008410000 */
[----:B------:R-:W-:Y:S01]  /*6f90*/  FMUL.FTZ R177, R177, UR23 ;  /* 0x00000017b1b17c20 */ /* 0x000fe20008410000 */
[----:B------:R-:W-:Y:S02]  /*6fa0*/  FSEL R183, R182, RZ, P1 ;  /* 0x000000ffb6b77208 */ /* 0x000fe40000800000 */
[----:B------:R-:W-:Y:S02]  /*6fb0*/  FSEL R181, R181, RZ, P5 ;  /* 0x000000ffb5b57208 */ /* 0x000fe40002800000 */
[----:B------:R-:W-:-:S02]  /*6fc0*/  FSEL R180, R176, RZ, P6 ;  /* 0x000000ffb0b47208 */ /* 0x000fc40003000000 */
[----:B------:R-:W-:-:S04]  /*6fd0*/  LOP3.LUT P6, RZ, R238, 0xff, RZ, 0xc0, !PT ;  /* 0x000000ffeeff7812 */ /* 0x000fc800078cc0ff */
[----:B------:R-:W-:Y:S02]  /*6fe0*/  FSEL R176, R177, RZ, P6 ;  /* 0x000000ffb1b07208 */ /* 0x000fe40003000000 */
[----:B------:R-:W-:Y:S02]  /*6ff0*/  F2FP.BF16.F32.PACK_AB R177, R183, R180 ;  /* 0x000000b4b7b1723e */ /* 0x000fe400000010ff */
[----:B------:R-:W-:-:S07]  /*7000*/  F2FP.BF16.F32.PACK_AB R176, R181, R176 ;  /* 0x000000b0b5b0723e */ /* 0x000fce00000010ff */
.L_x_1134:
[----:B------:R-:W0:Y:S01]  /*7010*/  LDC.64 R182, c[0x0][0x468] ;  /* 0x00011a00ffb67b82 */ /* 0x000e220000000a00 */
[----:B------:R-:W1:Y:S01]  /*7020*/  @UP0 LDCU.64 UR4, c[0x0][0x478] ;  /* 0x00008f00ff0407ac */ /* 0x000e620008000a00 */
[----:B------:R-:W-:Y:S01]  /*7030*/  PLOP3.LUT P1, PT, PT, PT, UP0, 0x80, 0x8 ;  /* 0x000000000008781c */ /* 0x000fe20003f2f008 */
[----:B------:R-:W-:Y:S01]  /*7040*/  HFMA2 R187, -RZ, RZ, 0, 1.9073486328125e-06 ;  /* 0x00000020ffbb7431 */ /* 0x000fe200000001ff */
[----:B------:R-:W-:Y:S02]  /*7050*/  PLOP3.LUT P5, PT, PT, PT, UP0, 0x80, 0x8 ;  /* 0x000000000008781c */ /* 0x000fe40003faf008 */
[----:B------:R-:W-:Y:S02]  /*7060*/  PLOP3.LUT P6, PT, PT, PT, UP0, 0x80, 0x8 ;  /* 0x000000000008781c */ /* 0x000fe40003fcf008 */
[----:B------:R-:W2:Y:S07]  /*7070*/  @P0 LDC.64 R180, c[0x0][0x470] ;  /* 0x00011c00ffb40b82 */ /* 0x000eae0000000a00 */
[----:B-1----:R-:W-:-:S04]  /*7080*/  @P1 IMAD.WIDE.U32 R186, R6, R187, UR4 ;  /* 0x0000000406ba1e25 */ /* 0x002fc8000f8e00bb */
[C---:B0-----:R-:W-:Y:S01]  /*7090*/  IMAD.WIDE.U32 R182, R6.reuse, 0x10, R182 ;  /* 0x0000001006b67825 */ /* 0x041fe200078e00b6 */
[----:B------:R1:W-:Y:S04]  /*70a0*/  @P5 STG.E.128 desc[UR16][R186.64], R60 ;  /* 0x0000003cba005986 */ /* 0x0003e8000c101d10 */
[----:B------:R1:W-:Y:S01]  /*70b0*/  @P6 STG.E.128 desc[UR16][R186.64+0x10], R156 ;  /* 0x0000109cba006986 */ /* 0x0003e2000c101d10 */
[----:B--2---:R-:W-:-:S03]  /*70c0*/  @P0 IMAD.WIDE.U32 R180, R6, 0x10, R180 ;  /* 0x0000001006b40825 */ /* 0x004fc600078e00b4 */
[----:B------:R1:W-:Y:S01]  /*70d0*/  STG.E.128 desc[UR16][R182.64], R176 ;  /* 0x000000b0b6007986 */ /* 0x0003e2000c101d10 */
[----:B------:R-:W-:-:S03]  /*70e0*/  IADD3 R6, PT, PT, R6, 0x80, RZ ;  /* 0x0000008006067810 */ /* 0x000fc60007ffe0ff */
[----:B------:R1:W-:Y:S04]  /*70f0*/  @P0 STG.E.128 desc[UR16][R180.64], R144 ;  /* 0x00000090b4000986 */ /* 0x0003e8000c101d10 */
.L_x_1130:
[----:B------:R-:W-:Y:S05]  /*7100*/  BSYNC.RECONVERGENT B0 ;  /* 0x0000000000007941 */ /* 0x000fea0003800200 */
.L_x_1129:
        /* <DEDUP_REMOVED lines=12> */
[----:B------:R-:W-:Y:S01]  /*71d0*/  FFMA.FTZ R60, R227, UR10, R185 ;  /* 0x0000000ae33c7c23 */ /* 0x000fe200080100b9 */
[----:B-----5:R-:W-:Y:S02]  /*71e0*/  ISETP.GE.U32.AND P1, PT, R242, RZ, PT ;  /* 0x000000fff200720c */ /* 0x020fe40003f26070 */
[----:B------:R-:W-:Y:S01]  /*71f0*/  FADD.FTZ R62, R224, -R61 ;  /* 0x8000003de03e7221 */ /* 0x000fe20000010000 */
[----:B------:R-:W-:Y:S01]  /*7200*/  FADD.FTZ R61, R225, -R60 ;  /* 0x8000003ce13d7221 */ /* 0x000fe20000010000 */
[----:B------:R-:W-:Y:S01]  /*7210*/  ISETP.GE.U32.AND.EX P1, PT, R243, 0x1000000, PT, P1 ;  /* 0x01000000f300780c */ /* 0x000fe20003f26110 */
[----:B------:R-:W-:Y:S01]  /*7220*/  FFMA.FTZ R60, R222, UR10, R185 ;  /* 0x0000000ade3c7c23 */ /* 0x000fe200080100b9 */
[----:B------:R-:W-:Y:S01]  /*7230*/  FFMA.FTZ R159, R62, UR11, R175 ;  /* 0x0000000b3e9f7c23 */ /* 0x000fe200080100af */
[----:B------:R-:W-:Y:S01]  /*7240*/  FFMA.FTZ R158, R61, UR11, R174 ;  /* 0x0000000b3d9e7c23 */ /* 0x000fe200080100ae */
[----:B------:R-:W-:Y:S01]  /*7250*/  LOP3.LUT P5, RZ, R243, 0xff0000, RZ, 0xc0, !PT ;  /* 0x00ff0000f3ff7812 */ /* 0x000fe200078ac0ff */
[----:B------:R-:W-:Y:S01]  /*7260*/  FFMA.FTZ R61, R219, UR10, R185 ;  /* 0x0000000adb3d7c23 */ /* 0x000fe200080100b9 */
[----:B------:R-:W-:Y:S01]  /*7270*/  FMUL.FTZ R63, R159, UR23 ;  /* 0x000000179f3f7c20 */ /* 0x000fe20008410000 */
[----:B------:R-:W-:Y:S01]  /*7280*/  FMUL.FTZ R62, R158, UR23 ;  /* 0x000000179e3e7c20 */ /* 0x000fe20008410000 */
[----:B------:R-:W-:Y:S01]  /*7290*/  FADD.FTZ R60, R217, -R60 ;  /* 0x8000003cd93c7221 */ /* 0x000fe20000010000 */
[----:B------:R-:W-:Y:S01]  /*72a0*/  FADD.FTZ R61, R218, -R61 ;  /* 0x8000003dda3d7221 */ /* 0x000fe20000010000 */
[----:B------:R-:W-:-:S02]  /*72b0*/  LOP3.LUT P6, RZ, R243, 0xff, RZ, 0xc0, !PT ;  /* 0x000000fff3ff7812 */ /* 0x000fc400078cc0ff */
[----:B------:R-:W-:Y:S01]  /*72c0*/  FSEL R144, R63, RZ, P1 ;  /* 0x000000ff3f907208 */ /* 0x000fe20000800000 */
[----:B------:R-:W-:Y:S01]  /*72d0*/  FFMA.FTZ R156, R61, UR11, R172 ;  /* 0x0000000b3d9c7c23 */ /* 0x000fe200080100ac */
[----:B------:R-:W-:Y:S01]  /*72e0*/  ISETP.GE.U32.AND P1, PT, R232, RZ, PT ;  /* 0x000000ffe800720c */ /* 0x000fe20003f26070 */
[----:B------:R-:W-:Y:S01]  /*72f0*/  FFMA.FTZ R157, R60, UR11, R173 ;  /* 0x0000000b3c9d7c23 */ /* 0x000fe200080100ad */
[----:B------:R-:W-:Y:S01]  /*7300*/  FSEL R147, R62, RZ, P5 ;  /* 0x000000ff3e937208 */ /* 0x000fe20002800000 */
[--C-:B------:R-:W-:Y:S01]  /*7310*/  FFMA.FTZ R60, R215, UR10, R185.reuse ;  /* 0x0000000ad73c7c23 */ /* 0x100fe200080100b9 */
[----:B------:R-:W-:Y:S01]  /*7320*/  ISETP.GE.U32.AND.EX P1, PT, R233, 0x1000000, PT, P1 ;  /* 0x01000000e900780c */ /* 0x000fe20003f26110 */
[----:B------:R-:W-:Y:S01]  /*7330*/  FMUL.FTZ R145, R156, UR23 ;  /* 0x000000179c917c20 */ /* 0x000fe20008410000 */
[----:B------:R-:W-:Y:S01]  /*7340*/  F2FP.BF16.F32.PACK_AB R147, R144, R147 ;  /* 0x000000939093723e */ /* 0x000fe200000010ff */
[----:B------:R-:W-:Y:S01]  /*7350*/  FMUL.FTZ R176, R157, UR23 ;  /* 0x000000179db07c20 */ /* 0x000fe20008410000 */
[----:B------:R-:W-:Y:S01]  /*7360*/  FSEL R144, R63, RZ, P1 ;  /* 0x000000ff3f907208 */ /* 0x000fe20000800000 */
[----:B------:R-:W-:Y:S01]  /*7370*/  FFMA.FTZ R63, R212, UR10, R185 ;  /* 0x0000000ad43f7c23 */ /* 0x000fe200080100b9 */
[----:B------:R-:W-:Y:S01]  /*7380*/  LOP3.LUT P5, RZ, R233, 0xff0000, RZ, 0xc0, !PT ;  /* 0x00ff0000e9ff7812 */ /* 0x000fe200078ac0ff */
[----:B------:R-:W-:Y:S01]  /*7390*/  FADD.FTZ R61, R213, -R60 ;  /* 0x8000003cd53d7221 */ /* 0x000fe20000010000 */
[----:B------:R-:W-:Y:S01]  /*73a0*/  LOP3.LUT P1, RZ, R243, 0xff00, RZ, 0xc0, !PT ;  /* 0x0000ff00f3ff7812 */ /* 0x000fe2000782c0ff */
[----:B------:R-:W-:Y:S01]  /*73b0*/  FADD.FTZ R60, R210, -R63 ;  /* 0x8000003fd23c7221 */ /* 0x000fe20000010000 */
[----:B------:R-:W-:Y:S01]  /*73c0*/  FSEL R179, R62, RZ, P5 ;  /* 0x000000ff3eb37208 */ /* 0x000fe20002800000 */
[----:B------:R-:W-:Y:S01]  /*73d0*/  FFMA.FTZ R62, R61, UR11, R170 ;  /* 0x0000000b3d3e7c23 */ /* 0x000fe200080100aa */
[----:B------:R-:W-:Y:S01]  /*73e0*/  FSEL R146, R145, RZ, P6 ;  /* 0x000000ff91927208 */ /* 0x000fe20003000000 */
[----:B------:R-:W-:Y:S01]  /*73f0*/  FFMA.FTZ R63, R60, UR11, R171 ;  /* 0x0000000b3c3f7c23 */ /* 0x000fe200080100ab */
[----:B------:R-:W-:Y:S01]  /*7400*/  FSEL R177, R176, RZ, P1 ;  /* 0x000000ffb0b17208 */ /* 0x000fe20000800000 */
[--C-:B------:R-:W-:Y:S01]  /*7410*/  FFMA.FTZ R60, R206, UR10, R185.reuse ;  /* 0x0000000ace3c7c23 */ /* 0x100fe200080100b9 */
[----:B------:R-:W-:Y:S01]  /*7420*/  LOP3.LUT P6, RZ, R233, 0xff, RZ, 0xc0, !PT ;  /* 0x000000ffe9ff7812 */ /* 0x000fe200078cc0ff */
[----:B------:R-:W-:Y:S01]  /*7430*/  FMUL.FTZ R180, R63, UR23 ;  /* 0x000000173fb47c20 */ /* 0x000fe20008410000 */
[----:B------:R-:W-:Y:S01]  /*7440*/  LOP3.LUT P1, RZ, R233, 0xff00, RZ, 0xc0, !PT ;  /* 0x0000ff00e9ff7812 */ /* 0x000fe2000782c0ff */
[----:B------:R-:W-:Y:S01]  /*7450*/  FADD.FTZ R60, R193, -R60 ;  /* 0x8000003cc13c7221 */ /* 0x000fe20000010000 */
[----:B------:R-:W-:Y:S01]  /*7460*/  F2FP.BF16.F32.PACK_AB R179, R144, R179 ;  /* 0x000000b390b3723e */ /* 0x000fe200000010ff */
[----:B------:R-:W-:Y:S01]  /*7470*/  FMUL.FTZ R144, R62, UR23 ;  /* 0x000000173e907c20 */ /* 0x000fe20008410000 */
[----:B------:R-:W-:Y:S01]  /*7480*/  FSEL R178, R145, RZ, P6 ;  /* 0x000000ff91b27208 */ /* 0x000fe20003000000 */
[----:B------:R-:W-:Y:S01]  /*7490*/  FFMA.FTZ R185, R205, UR10, R185 ;  /* 0x0000000acdb97c23 */ /* 0x000fe200080100b9 */
[----:B------:R-:W-:-:S02]  /*74a0*/  LOP3.LUT P5, RZ, R242, 0xff0000, RZ, 0xc0, !PT ;  /* 0x00ff0000f2ff7812 */ /* 0x000fc400078ac0ff */
[----:B------:R-:W-:Y:S01]  /*74b0*/  LOP3.LUT P6, RZ, R242, 0xff000000, RZ, 0xc0, !PT ;  /* 0xff000000f2ff7812 */ /* 0x000fe200078cc0ff */
[----:B------:R-:W-:Y:S01]  /*74c0*/  FADD.FTZ R185, R192, -R185 ;  /* 0x800000b9c0b97221 */ /* 0x000fe20000010000 */
[----:B------:R-:W-:Y:S02]  /*74d0*/  FSEL R61, R176, RZ, P1 ;  /* 0x000000ffb03d7208 */ /* 0x000fe40000800000 */
[----:B------:R-:W-:Y:S02]  /*74e0*/  FSEL R145, R144, RZ, P5 ;  /* 0x000000ff90917208 */ /* 0x000fe40002800000 */
[----:B------:R-:W-:Y:S02]  /*74f0*/  FSEL R176, R180, RZ, P6 ;  /* 0x000000ffb4b07208 */ /* 0x000fe40003000000 */
[----:B------:R-:W-:Y:S01]  /*7500*/  F2FP.BF16.F32.PACK_AB R178, R61, R178 ;  /* 0x000000b23db2723e */ /* 0x000fe200000010ff */
[----:B------:R-:W-:Y:S01]  /*7510*/  FFMA.FTZ R61, R60, UR11, R169 ;  /* 0x0000000b3c3d7c23 */ /* 0x000fe200080100a9 */
[----:B------:R-:W-:Y:S01]  /*7520*/  F2FP.BF16.F32.PACK_AB R145, R176, R145 ;  /* 0x00000091b091723e */ /* 0x000fe200000010ff */
[----:B------:R-:W-:Y:S01]  /*7530*/  FFMA.FTZ R60, R185, UR11, R168 ;  /* 0x0000000bb93c7c23 */ /* 0x000fe200080100a8 */
[C---:B------:R-:W-:Y:S01]  /*7540*/  LOP3.LUT P5, RZ, R232.reuse, 0xff0000, RZ, 0xc0, !PT ;  /* 0x00ff0000e8ff7812 */ /* 0x040fe200078ac0ff */
[----:B------:R-:W-:Y:S01]  /*7550*/  FMUL.FTZ R176, R61, UR23 ;  /* 0x000000173db07c20 */ /* 0x000fe20008410000 */
[----:B------:R-:W-:-:S02]  /*7560*/  LOP3.LUT P6, RZ, R232, 0xff000000, RZ, 0xc0, !PT ;  /* 0xff000000e8ff7812 */ /* 0x000fc400078cc0ff */
[----:B------:R-:W-:Y:S02]  /*7570*/  LOP3.LUT P1, RZ, R232, 0xff00, RZ, 0xc0, !PT ;  /* 0x0000ff00e8ff7812 */ /* 0x000fe4000782c0ff */
[----:B------:R-:W-:Y:S02]  /*7580*/  F2FP.BF16.F32.PACK_AB R146, R177, R146 ;  /* 0x00000092b192723e */ /* 0x000fe400000010ff */
[----:B------:R-:W-:Y:S01]  /*7590*/  FSEL R177, R144, RZ, P5 ;  /* 0x000000ff90b17208 */ /* 0x000fe20002800000 */
        /* <DEDUP_REMOVED lines=11> */
[----:B------:R-:W-:Y:S01]  /*7650*/  F2FP.BF16.F32.PACK_AB R176, R181, R176 ;  /* 0x000000b0b5b0723e */ /* 0x000fe200000010ff */
[----:B------:R-:W-:Y:S06]  /*7660*/  BRA `(.L_x_1144) ;  /* 0x0000001c00107947 */ /* 0x000fec0003800000 */
.L_x_1143:
[--C-:B01----:R-:W-:Y:S01]  /*7670*/  FFMA.FTZ R144, R227, UR10, R185.reuse ;  /* 0x0000000ae3907c23 */ /* 0x103fe200080100b9 */
[--C-:B------:R-:W-:Y:S01]  /*7680*/  FFMA.FTZ R147, R226, UR10, R185.reuse ;  /* 0x0000000ae2937c23 */ /* 0x100fe200080100b9 */
[----:B-----5:R-:W-:Y:S01]  /*7690*/  LOP3.LUT P5, RZ, R233, 0xff0000, RZ, 0xc0, !PT ;  /* 0x00ff0000e9ff7812 */ /* 0x020fe200078ac0ff */
[--C-:B------:R-:W-:Y:S01]  /*76a0*/  FFMA.FTZ R177, R212, UR10, R185.reuse ;  /* 0x0000000ad4b17c23 */ /* 0x100fe200080100b9 */
[----:B------:R-:W-:Y:S01]  /*76b0*/  FADD.FTZ R145, R225, -R144 ;  /* 0x80000090e1917221 */ /* 0x000fe20000010000 */
[----:B------:R-:W-:Y:S01]  /*76c0*/  FFMA.FTZ R144, R222, UR10, R185 ;  /* 0x0000000ade907c23 */ /* 0x000fe200080100b9 */
[----:B------:R-:W-:Y:S01]  /*76d0*/  FADD.FTZ R176, R224, -R147 ;  /* 0x80000093e0b07221 */ /* 0x000fe20000010000 */
[----:B------:R-:W-:Y:S01]  /*76e0*/  LOP3.LUT P6, RZ, R243, 0xff0000, RZ, 0xc0, !PT ;  /* 0x00ff0000f3ff7812 */ /* 0x000fe200078cc0ff */
[----:B------:R-:W-:Y:S01]  /*76f0*/  FFMA.FTZ R145, R145, UR11, R174 ;  /* 0x0000000b91917c23 */ /* 0x000fe200080100ae */
[----:B------:R-:W-:Y:S01]  /*7700*/  FADD.FTZ R144, R217, -R144 ;  /* 0x80000090d9907221 */ /* 0x000fe20000010000 */
[----:B------:R-:W-:Y:S01]  /*7710*/  FFMA.FTZ R176, R176, UR11, R175 ;  /* 0x0000000bb0b07c23 */ /* 0x000fe200080100af */
[----:B------:R-:W-:Y:S01]  /*7720*/  ISETP.GE.U32.AND P1, PT, R232, RZ, PT ;  /* 0x000000ffe800720c */ /* 0x000fe20003f26070 */
[----:B------:R-:W-:Y:S01]  /*7730*/  FMUL.FTZ R146, R145, UR23 ;  /* 0x0000001791927c20 */ /* 0x000fe20008410000 */
[----:B------:R-:W-:Y:S01]  /*7740*/  FFMA.FTZ R145, R219, UR10, R185 ;  /* 0x0000000adb917c23 */ /* 0x000fe200080100b9 */
[----:B------:R-:W-:Y:S01]  /*7750*/  FFMA.FTZ R144, R144, UR11, R173 ;  /* 0x0000000b90907c23 */ /* 0x000fe200080100ad */
[----:B------:R-:W-:-:S02]  /*7760*/  ISETP.GE.U32.AND.EX P1, PT, R233, 0x1000000, PT, P1 ;  /* 0x01000000e900780c */ /* 0x000fc40003f26110 */
[----:B------:R-:W-:Y:S01]  /*7770*/  FADD.FTZ R145, R218, -R145 ;  /* 0x80000091da917221 */ /* 0x000fe20000010000 */
[----:B------:R-:W-:Y:S01]  /*7780*/  FSEL R179, R146, RZ, P5 ;  /* 0x000000ff92b37208 */ /* 0x000fe20002800000 */
[----:B------:R-:W-:Y:S01]  /*7790*/  FMUL.FTZ R180, R144, UR23 ;  /* 0x0000001790b47c20 */ /* 0x000fe20008410000 */
[----:B------:R-:W-:Y:S01]  /*77a0*/  FSEL R147, R146, RZ, P6 ;  /* 0x000000ff92937208 */ /* 0x000fe20003000000 */
[----:B------:R-:W-:Y:S01]  /*77b0*/  FMUL.FTZ R146, R176, UR23 ;  /* 0x00000017b0927c20 */ /* 0x000fe20008410000 */
[----:B------:R-:W-:Y:S01]  /*77c0*/  ISETP.GE.U32.AND P5, PT, R242, RZ, PT ;  /* 0x000000fff200720c */ /* 0x000fe20003fa6070 */
[----:B------:R-:W-:Y:S01]  /*77d0*/  FFMA.FTZ R145, R145, UR11, R172 ;  /* 0x0000000b91917c23 */ /* 0x000fe200080100ac */
[C---:B------:R-:W-:Y:S02]  /*77e0*/  LOP3.LUT P6, RZ, R243.reuse, 0xff, RZ, 0xc0, !PT ;  /* 0x000000fff3ff7812 */ /* 0x040fe400078cc0ff */
[----:B------:R-:W-:Y:S01]  /*77f0*/  ISETP.GE.U32.AND.EX P5, PT, R243, 0x1000000, PT, P5 ;  /* 0x01000000f300780c */ /* 0x000fe20003fa6150 */
[----:B------:R-:W-:Y:S01]  /*7800*/  FMUL.FTZ R176, R145, UR23 ;  /* 0x0000001791b07c20 */ /* 0x000fe20008410000 */
[----:B------:R-:W-:-:S02]  /*7810*/  FSEL R144, R146, RZ, P1 ;  /* 0x000000ff92907208 */ /* 0x000fc40000800000 */
[----:B------:R-:W-:Y:S02]  /*7820*/  LOP3.LUT P1, RZ, R243, 0xff00, RZ, 0xc0, !PT ;  /* 0x0000ff00f3ff7812 */ /* 0x000fe4000782c0ff */
[----:B------:R-:W-:Y:S02]  /*7830*/  FSEL R178, R146, RZ, P5 ;  /* 0x000000ff92b27208 */ /* 0x000fe40002800000 */
[----:B------:R-:W-:Y:S02]  /*7840*/  FSEL R146, R176, RZ, P6 ;  /* 0x000000ffb0927208 */ /* 0x000fe40003000000 */
[----:B------:R-:W-:Y:S02]  /*7850*/  FSEL R145, R180, RZ, P1 ;  /* 0x000000ffb4917208 */ /* 0x000fe40000800000 */
[----:B------:R-:W-:Y:S01]  /*7860*/  F2FP.BF16.F32.PACK_AB R179, R144, R179 ;  /* 0x000000b390b3723e */ /* 0x000fe200000010ff */
[----:B------:R-:W-:Y:S01]  /*7870*/  FFMA.FTZ R144, R215, UR10, R185 ;  /* 0x0000000ad7907c23 */ /* 0x000fe200080100b9 */
[----:B------:R-:W-:-:S02]  /*7880*/  F2FP.BF16.F32.PACK_AB R146, R145, R146 ;  /* 0x000000929192723e */ /* 0x000fc400000010ff */
[----:B------:R-:W-:Y:S01]  /*7890*/  LOP3.LUT P6, RZ, R233, 0xff00, RZ, 0xc0, !PT ;  /* 0x0000ff00e9ff7812 */ /* 0x000fe200078cc0ff */
[----:B------:R-:W-:Y:S01]  /*78a0*/  FADD.FTZ R145, R213, -R144 ;  /* 0x80000090d5917221 */ /* 0x000fe20000010000 */
[----:B------:R-:W-:Y:S01]  /*78b0*/  FADD.FTZ R144, R210, -R177 ;  /* 0x800000b1d2907221 */ /* 0x000fe20000010000 */
[----:B------:R-:W-:Y:S02]  /*78c0*/  LOP3.LUT P5, RZ, R233, 0xff, RZ, 0xc0, !PT ;  /* 0x000000ffe9ff7812 */ /* 0x000fe400078ac0ff */
[----:B------:R-:W-:Y:S01]  /*78d0*/  FSEL R177, R180, RZ, P6 ;  /* 0x000000ffb4b17208 */ /* 0x000fe20003000000 */
[----:B------:R-:W-:Y:S01]  /*78e0*/  FFMA.FTZ R144, R144, UR11, R171 ;  /* 0x0000000b90907c23 */ /* 0x000fe200080100ab */
[----:B------:R-:W-:Y:S01]  /*78f0*/  FFMA.FTZ R145, R145, UR11, R170 ;  /* 0x0000000b91917c23 */ /* 0x000fe200080100aa */
[----:B------:R-:W-:Y:S02]  /*7900*/  F2FP.BF16.F32.PACK_AB R147, R178, R147 ;  /* 0x00000093b293723e */ /* 0x000fe400000010ff */
[----:B------:R-:W-:Y:S01]  /*7910*/  FMUL.FTZ R180, R144, UR23 ;  /* 0x0000001790b47c20 */ /* 0x000fe20008410000 */
[--C-:B------:R-:W-:Y:S01]  /*7920*/  FFMA.FTZ R144, R206, UR10, R185.reuse ;  /* 0x0000000ace907c23 */ /* 0x100fe200080100b9 */
[----:B------:R-:W-:Y:S01]  /*7930*/  FFMA.FTZ R185, R205, UR10, R185 ;  /* 0x0000000acdb97c23 */ /* 0x000fe200080100b9 */
[----:B------:R-:W-:Y:S01]  /*7940*/  FSEL R178, R176, RZ, P5 ;  /* 0x000000ffb0b27208 */ /* 0x000fe20002800000 */
[----:B------:R-:W-:Y:S01]  /*7950*/  FMUL.FTZ R176, R145, UR23 ;  /* 0x0000001791b07c20 */ /* 0x000fe20008410000 */
        /* <DEDUP_REMOVED lines=9> */
[C---:B------:R-:W-:Y:S01]  /*79f0*/  LOP3.LUT P5, RZ, R232.reuse, 0xff0000, RZ, 0xc0, !PT ;  /* 0x00ff0000e8ff7812 */ /* 0x040fe200078ac0ff */
[----:B------:R-:W-:Y:S01]  /*7a00*/  FMUL.FTZ R185, R185, UR23 ;  /* 0x00000017b9b97c20 */ /* 0x000fe20008410000 */
[----:B------:R-:W-:-:S02]  /*7a10*/  LOP3.LUT P6, RZ, R232, 0xff000000, RZ, 0xc0, !PT ;  /* 0xff000000e8ff7812 */ /* 0x000fc400078cc0ff */
[----:B------:R-:W-:Y:S02]  /*7a20*/  LOP3.LUT P1, RZ, R232, 0xff00, RZ, 0xc0, !PT ;  /* 0x0000ff00e8ff7812 */ /* 0x000fe4000782c0ff */
[----:B------:R-:W-:Y:S02]  /*7a30*/  F2FP.BF16.F32.PACK_AB R178, R177, R178 ;  /* 0x000000b2b1b2723e */ /* 0x000fe400000010ff */
[----:B------:R-:W-:Y:S02]  /*7a40*/  FSEL R177, R176, RZ, P5 ;  /* 0x000000ffb0b17208 */ /* 0x000fe40002800000 */
        /* <DEDUP_REMOVED lines=13> */
.L_x_1142:
[----:B------:R-:W-:-:S04]  /*7b20*/  UISETP.NE.U32.AND UP0, UPT, UR8, URZ, UPT ;  /* 0x000000ff0800728c */ /* 0x000fc8000bf05070 */
[----:B------:R-:W-:-:S09]  /*7b30*/  UISETP.NE.AND.EX UP0, UPT, UR9, URZ, UPT, UP0 ;  /* 0x000000ff0900728c */ /* 0x000fd2000bf05300 */
[----:B------:R-:W-:Y:S05]  /*7b40*/  BRA.U !UP0, `(.L_x_1145) ;  /* 0x00000005082c7547 */ /* 0x000fea000b800000 */
[--C-:B01----:R-:W-:Y:S01]  /*7b50*/  FFMA.FTZ R61, R226, UR10, R185.reuse ;  /* 0x0000000ae23d7c23 */ /* 0x103fe200080100b9 */
        /* <DEDUP_REMOVED lines=9> */
[----:B------:R-:W-:Y:S01]  /*7bf0*/  FFMA.FTZ R61, R219, UR10, R185 ;  /* 0x0000000adb3d7c23 */ /* 0x000fe200080100b9 */
[----:B------:R-:W-:Y:S01]  /*7c00*/  LOP3.LUT P5, RZ, R243, 0xff0000, RZ, 0xc0, !PT ;  /* 0x00ff0000f3ff7812 */ /* 0x000fe200078ac0ff */
[----:B------:R-:W-:Y:S01]  /*7c10*/  FMUL.FTZ R60, R159, UR23 ;  /* 0x000000179f3c7c20 */ /* 0x000fe20008410000 */
[----:B------:R-:W-:Y:S01]  /*7c20*/  FMUL.FTZ R62, R158, UR23 ;  /* 0x000000179e3e7c20 */ /* 0x000fe20008410000 */
[----:B------:R-:W-:Y:S01]  /*7c30*/  FADD.FTZ R61, R218, -R61 ;  /* 0x8000003dda3d7221 */ /* 0x000fe20000010000 */
[----:B------:R-:W-:Y:S01]  /*7c40*/  FMUL.FTZ R157, R146, UR11 ;  /* 0x0000000b929d7c20 */ /* 0x000fe20008410000 */
[----:B------:R-:W-:Y:S01]  /*7c50*/  LOP3.LUT P6, RZ, R243, 0xff, RZ, 0xc0, !PT ;  /* 0x000000fff3ff7812 */ /* 0x000fe200078cc0ff */
[--C-:B------:R-:W-:Y:S01]  /*7c60*/  FFMA.FTZ R176, R215, UR10, R185.reuse ;  /* 0x0000000ad7b07c23 */ /* 0x100fe200080100b9 */
[----:B------:R-:W-:Y:S01]  /*7c70*/  FSEL R144, R60, RZ, P1 ;  /* 0x000000ff3c907208 */ /* 0x000fe20000800000 */
[----:B------:R-:W-:Y:S01]  /*7c80*/  FMUL.FTZ R156, R61, UR11 ;  /* 0x0000000b3d9c7c20 */ /* 0x000fe20008410000 */
[----:B------:R-:W-:Y:S01]  /*7c90*/  ISETP.GE.U32.AND P1, PT, R232, RZ, PT ;  /* 0x000000ffe800720c */ /* 0x000fe20003f26070 */
[----:B------:R-:W-:Y:S01]  /*7ca0*/  FMUL.FTZ R61, R157, UR23 ;  /* 0x000000179d3d7c20 */ /* 0x000fe20008410000 */
[----:B------:R-:W-:Y:S01]  /*7cb0*/  FSEL R147, R62, RZ, P5 ;  /* 0x000000ff3e937208 */ /* 0x000fe20002800000 */
[----:B------:R-:W-:Y:S01]  /*7cc0*/  FFMA.FTZ R145, R212, UR10, R185 ;  /* 0x0000000ad4917c23 */ /* 0x000fe200080100b9 */
[----:B------:R-:W-:Y:S01]  /*7cd0*/  ISETP.GE.U32.AND.EX P1, PT, R233, 0x1000000, PT, P1 ;  /* 0x01000000e900780c */ /* 0x000fe20003f26110 */
[----:B------:R-:W-:Y:S01]  /*7ce0*/  FADD.FTZ R176, R213, -R176 ;  /* 0x800000b0d5b07221 */ /* 0x000fe20000010000 */
[----:B------:R-:W-:Y:S01]  /*7cf0*/  F2FP.BF16.F32.PACK_AB R147, R144, R147 ;  /* 0x000000939093723e */ /* 0x000fe200000010ff */
[----:B------:R-:W-:Y:S01]  /*7d00*/  FADD.FTZ R145, R210, -R145 ;  /* 0x80000091d2917221 */ /* 0x000fe20000010000 */
[----:B------:R-:W-:Y:S01]  /*7d10*/  FSEL R144, R60, RZ, P1 ;  /* 0x000000ff3c907208 */ /* 0x000fe20000800000 */
[----:B------:R-:W-:Y:S01]  /*7d20*/  FMUL.FTZ R60, R156, UR23 ;  /* 0x000000179c3c7c20 */ /* 0x000fe20008410000 */
[----:B------:R-:W-:-:S02]  /*7d30*/  LOP3.LUT P1, RZ, R243, 0xff00, RZ, 0xc0, !PT ;  /* 0x0000ff00f3ff7812 */ /* 0x000fc4000782c0ff */
[----:B------:R-:W-:Y:S02]  /*7d40*/  LOP3.LUT P5, RZ, R233, 0xff0000, RZ, 0xc0, !PT ;  /* 0x00ff0000e9ff7812 */ /* 0x000fe400078ac0ff */
[----:B------:R-:W-:Y:S02]  /*7d50*/  FSEL R146, R60, RZ, P6 ;  /* 0x000000ff3c927208 */ /* 0x000fe40003000000 */
[----:B------:R-:W-:Y:S02]  /*7d60*/  FSEL R63, R61, RZ, P1 ;  /* 0x000000ff3d3f7208 */ /* 0x000fe40000800000 */
[----:B------:R-:W-:Y:S01]  /*7d70*/  FSEL R179, R62, RZ, P5 ;  /* 0x000000ff3eb37208 */ /* 0x000fe20002800000 */
[----:B------:R-:W-:Y:S01]  /*7d80*/  FMUL.FTZ R62, R176, UR11 ;  /* 0x0000000bb03e7c20 */ /* 0x000fe20008410000 */
[----:B------:R-:W-:Y:S01]  /*7d90*/  F2FP.BF16.F32.PACK_AB R146, R63, R146 ;  /* 0x000000923f92723e */ /* 0x000fe200000010ff */
[----:B------:R-:W-:Y:S01]  /*7da0*/  FMUL.FTZ R63, R145, UR11 ;  /* 0x0000000b913f7c20 */ /* 0x000fe20008410000 */
[C---:B------:R-:W-:Y:S01]  /*7db0*/  LOP3.LUT P6, RZ, R233.reuse, 0xff, RZ, 0xc0, !PT ;  /* 0x000000ffe9ff7812 */ /* 0x040fe200078cc0ff */
[--C-:B------:R-:W-:Y:S01]  /*7dc0*/  FFMA.FTZ R176, R206, UR10, R185.reuse ;  /* 0x0000000aceb07c23 */ /* 0x100fe200080100b9 */
[----:B------:R-:W-:Y:S01]  /*7dd0*/  LOP3.LUT P1, RZ, R233, 0xff00, RZ, 0xc0, !PT ;  /* 0x0000ff00e9ff7812 */ /* 0x000fe2000782c0ff */
[----:B------:R-:W-:Y:S01]  /*7de0*/  FMUL.FTZ R180, R63, UR23 ;  /* 0x000000173fb47c20 */ /* 0x000fe20008410000 */
[----:B------:R-:W-:Y:S01]  /*7df0*/  F2FP.BF16.F32.PACK_AB R179, R144, R179 ;  /* 0x000000b390b3723e */ /* 0x000fe200000010ff */
[----:B------:R-:W-:Y:S01]  /*7e00*/  FMUL.FTZ R144, R62, UR23 ;  /* 0x000000173e907c20 */ /* 0x000fe20008410000 */
[----:B------:R-:W-:Y:S01]  /*7e10*/  FSEL R178, R60, RZ, P6 ;  /* 0x000000ff3cb27208 */ /* 0x000fe20003000000 */
[----:B------:R-:W-:Y:S01]  /*7e20*/  FADD.FTZ R176, R193, -R176 ;  /* 0x800000b0c1b07221 */ /* 0x000fe20000010000 */
[----:B------:R-:W-:Y:S01]  /*7e30*/  FSEL R61, R61, RZ, P1 ;  /* 0x000000ff3d3d7208 */ /* 0x000fe20000800000 */
[----:B------:R-:W-:Y:S01]  /*7e40*/  FFMA.FTZ R185, R205, UR10, R185 ;  /* 0x0000000acdb97c23 */ /* 0x000fe200080100b9 */
[----:B------:R-:W-:-:S02]  /*7e50*/  LOP3.LUT P5, RZ, R242, 0xff0000, RZ, 0xc0, !PT ;  /* 0x00ff0000f2ff7812 */ /* 0x000fc400078ac0ff */
[----:B------:R-:W-:Y:S01]  /*7e60*/  LOP3.LUT P6, RZ, R242, 0xff000000, RZ, 0xc0, !PT ;  /* 0xff000000f2ff7812 */ /* 0x000fe200078cc0ff */
[----:B------:R-:W-:Y:S01]  /*7e70*/  FADD.FTZ R185, R192, -R185 ;  /* 0x800000b9c0b97221 */ /* 0x000fe20000010000 */
[----:B------:R-:W-:Y:S01]  /*7e80*/  F2FP.BF16.F32.PACK_AB R178, R61, R178 ;  /* 0x000000b23db2723e */ /* 0x000fe200000010ff */
[----:B------:R-:W-:Y:S01]  /*7e90*/  FMUL.FTZ R61, R176, UR11 ;  /* 0x0000000bb03d7c20 */ /* 0x000fe20008410000 */
[----:B------:R-:W-:Y:S02]  /*7ea0*/  FSEL R145, R144, RZ, P5 ;  /* 0x000000ff90917208 */ /* 0x000fe40002800000 */
[----:B------:R-:W-:Y:S01]  /*7eb0*/  FSEL R60, R180, RZ, P6 ;  /* 0x000000ffb43c7208 */ /* 0x000fe20003000000 */
[----:B------:R-:W-:Y:S01]  /*7ec0*/  FMUL.FTZ R176, R61, UR23 ;  /* 0x000000173db07c20 */ /* 0x000fe20008410000 */
[----:B------:R-:W-:Y:S02]  /*7ed0*/  LOP3.LUT P5, RZ, R232, 0xff0000, RZ, 0xc0, !PT ;  /* 0x00ff0000e8ff7812 */ /* 0x000fe400078ac0ff */
[----:B------:R-:W-:Y:S01]  /*7ee0*/  F2FP.BF16.F32.PACK_AB R145, R60, R145 ;  /* 0x000000913c91723e */ /* 0x000fe200000010ff */
[----:B------:R-:W-:Y:S01]  /*7ef0*/  FMUL.FTZ R60, R185, UR11 ;  /* 0x0000000bb93c7c20 */ /* 0x000fe20008410000 */
[----:B------:R-:W-:-:S02]  /*7f00*/  LOP3.LUT P6, RZ, R232, 0xff000000, RZ, 0xc0, !PT ;  /* 0xff000000e8ff7812 */ /* 0x000fc400078cc0ff */
[----:B------:R-:W-:Y:S02]  /*7f10*/  LOP3.LUT P1, RZ, R232, 0xff00, RZ, 0xc0, !PT ;  /* 0x0000ff00e8ff7812 */ /* 0x000fe4000782c0ff */
[----:B------:R-:W-:Y:S01]  /*7f20*/  FSEL R177, R144, RZ, P5 ;  /* 0x000000ff90b17208 */ /* 0x000fe20002800000 */
        /* <DEDUP_REMOVED lines=13> */
.L_x_1145:
[--C-:B01----:R-:W-:Y:S01]  /*8000*/  FFMA.FTZ R144, R227, UR10, R185.reuse ;  /* 0x0000000ae3907c23 */ /* 0x103fe200080100b9 */
[--C-:B------:R-:W-:Y:S01]  /*8010*/  FFMA.FTZ R147, R226, UR10, R185.reuse ;  /* 0x0000000ae2937c23 */ /* 0x100fe200080100b9 */
[----:B-----5:R-:W-:Y:S01]  /*8020*/  LOP3.LUT P5, RZ, R233, 0xff0000, RZ, 0xc0, !PT ;  /* 0x00ff0000e9ff7812 */ /* 0x020fe200078ac0ff */
        /* <DEDUP_REMOVED lines=11> */
[----:B------:R-:W-:-:S03]  /*80e0*/  ISETP.GE.U32.AND.EX P1, PT, R233, 0x1000000, PT, P1 ;  /* 0x01000000e900780c */ /* 0x000fc60003f26110 */
[----:B------:R-:W-:Y:S01]  /*80f0*/  FADD.FTZ R144, R217, -R144 ;  /* 0x80000090d9907221 */ /* 0x000fe20000010000 */
[C---:B------:R-:W-:Y:S02]  /*8100*/  FSEL R179, R146.reuse, RZ, P5 ;  /* 0x000000ff92b37208 */ /* 0x040fe40002800000 */
[----:B------:R-:W-:Y:S01]  /*8110*/  FSEL R147, R146, RZ, P6 ;  /* 0x000000ff92937208 */ /* 0x000fe20003000000 */
[----:B------:R-:W-:Y:S01]  /*8120*/  FMUL.FTZ R144, R144, UR11 ;  /* 0x0000000b90907c20 */ /* 0x000fe20008410000 */
[----:B------:R-:W-:Y:S01]  /*8130*/  FMUL.FTZ R146, R176, UR23 ;  /* 0x00000017b0927c20 */ /* 0x000fe20008410000 */
[----:B------:R-:W-:Y:S01]  /*8140*/  ISETP.GE.U32.AND P5, PT, R242, RZ, PT ;  /* 0x000000fff200720c */ /* 0x000fe20003fa6070 */
[----:B------:R-:W-:Y:S01]  /*8150*/  FMUL.FTZ R176, R145, UR23 ;  /* 0x0000001791b07c20 */ /* 0x000fe20008410000 */
[----:B------:R-:W-:Y:S01]  /*8160*/  FMUL.FTZ R177, R144, UR23 ;  /* 0x0000001790b17c20 */ /* 0x000fe20008410000 */
[----:B------:R-:W-:Y:S01]  /*8170*/  LOP3.LUT P6, RZ, R243, 0xff, RZ, 0xc0, !PT ;  /* 0x000000fff3ff7812 */ /* 0x000fe200078cc0ff */
[----:B------:R-:W-:Y:S01]  /*8180*/  FFMA.FTZ R145, R212, UR10, R185 ;  /* 0x0000000ad4917c23 */ /* 0x000fe200080100b9 */
[----:B------:R-:W-:-:S02]  /*8190*/  FSEL R144, R146, RZ, P1 ;  /* 0x000000ff92907208 */ /* 0x000fc40000800000 */
[----:B------:R-:W-:Y:S01]  /*81a0*/  ISETP.GE.U32.AND.EX P5, PT, R243, 0x1000000, PT, P5 ;  /* 0x01000000f300780c */ /* 0x000fe20003fa6150 */
[----:B------:R-:W-:Y:S01]  /*81b0*/  FADD.FTZ R145, R210, -R145 ;  /* 0x80000091d2917221 */ /* 0x000fe20000010000 */
[----:B------:R-:W-:Y:S01]  /*81c0*/  F2FP.BF16.F32.PACK_AB R179, R144, R179 ;  /* 0x000000b390b3723e */ /* 0x000fe200000010ff */
[----:B------:R-:W-:Y:S01]  /*81d0*/  FFMA.FTZ R144, R215, UR10, R185 ;  /* 0x0000000ad7907c23 */ /* 0x000fe200080100b9 */
[----:B------:R-:W-:Y:S01]  /*81e0*/  FSEL R178, R146, RZ, P5 ;  /* 0x000000ff92b27208 */ /* 0x000fe20002800000 */
[----:B------:R-:W-:Y:S01]  /*81f0*/  FMUL.FTZ R145, R145, UR11 ;  /* 0x0000000b91917c20 */ /* 0x000fe20008410000 */
[----:B------:R-:W-:Y:S01]  /*8200*/  LOP3.LUT P5, RZ, R233, 0xff, RZ, 0xc0, !PT ;  /* 0x000000ffe9ff7812 */ /* 0x000fe200078ac0ff */
[----:B------:R-:W-:Y:S01]  /*8210*/  FADD.FTZ R144, R213, -R144 ;  /* 0x80000090d5907221 */ /* 0x000fe20000010000 */
[----:B------:R-:W-:Y:S01]  /*8220*/  F2FP.BF16.F32.PACK_AB R147, R178, R147 ;  /* 0x00000093b293723e */ /* 0x000fe200000010ff */
[----:B------:R-:W-:Y:S01]  /*8230*/  FMUL.FTZ R180, R145, UR23 ;  /* 0x0000001791b47c20 */ /* 0x000fe20008410000 */
[----:B------:R-:W-:Y:S01]  /*8240*/  FSEL R146, R176, RZ, P6 ;  /* 0x000000ffb0927208 */ /* 0x000fe20003000000 */
[----:B------:R-:W-:Y:S01]  /*8250*/  FMUL.FTZ R144, R144, UR11 ;  /* 0x0000000b90907c20 */ /* 0x000fe20008410000 */
[----:B------:R-:W-:-:S02]  /*8260*/  FSEL R178, R176, RZ, P5 ;  /* 0x000000ffb0b27208 */ /* 0x000fc40002800000 */
[----:B------:R-:W-:Y:S01]  /*8270*/  LOP3.LUT P1, RZ, R243, 0xff00, RZ, 0xc0, !PT ;  /* 0x0000ff00f3ff7812 */ /* 0x000fe2000782c0ff */
[----:B------:R-:W-:Y:S01]  /*8280*/  FMUL.FTZ R176, R144, UR23 ;  /* 0x0000001790b07c20 */ /* 0x000fe20008410000 */
[--C-:B------:R-:W-:Y:S01]  /*8290*/  FFMA.FTZ R144, R206, UR10, R185.reuse ;  /* 0x0000000ace907c23 */ /* 0x100fe200080100b9 */
[----:B------:R-:W-:Y:S01]  /*82a0*/  FFMA.FTZ R185, R205, UR10, R185 ;  /* 0x0000000acdb97c23 */ /* 0x000fe200080100b9 */
[----:B------:R-:W-:Y:S02]  /*82b0*/  FSEL R181, R177, RZ, P1 ;  /* 0x000000ffb1b57208 */ /* 0x000fe40000800000 */
[----:B------:R-:W-:Y:S01]  /*82c0*/  FADD.FTZ R144, R193, -R144 ;  /* 0x80000090c1907221 */ /* 0x000fe20000010000 */
[----:B------:R-:W-:Y:S01]  /*82d0*/  LOP3.LUT P6, RZ, R233, 0xff00, RZ, 0xc0, !PT ;  /* 0x0000ff00e9ff7812 */ /* 0x000fe200078cc0ff */
[----:B------:R-:W-:Y:S01]  /*82e0*/  FADD.FTZ R185, R192, -R185 ;  /* 0x800000b9c0b97221 */ /* 0x000fe20000010000 */
        /* <DEDUP_REMOVED lines=12> */
[----:B------:R-:W-:Y:S02]  /*83b0*/  F2FP.BF16.F32.PACK_AB R178, R177, R178 ;  /* 0x000000b2b1b2723e */ /* 0x000fe400000010ff */
[----:B------:R-:W-:Y:S02]  /*83c0*/  F2FP.BF16.F32.PACK_AB R146, R181, R146 ;  /* 0x00000092b592723e */ /* 0x000fe400000010ff */
[----:B------:R-:W-:-:S02]  /*83d0*/  FSEL R177, R176, RZ, P5 ;  /* 0x000000ffb0b17208 */ /* 0x000fc40002800000 */
[----:B------:R-:W-:Y:S02]  /*83e0*/  LOP3.LUT P5, RZ, R242, 0xff00, RZ, 0xc0, !PT ;  /* 0x0000ff00f2ff7812 */ /* 0x000fe400078ac0ff */
[----:B------:R-:W-:Y:S02]  /*83f0*/  FSEL R180, R180, RZ, P6 ;  /* 0x000000ffb4b47208 */ /* 0x000fe40003000000 */
[----:B------:R-:W-:Y:S02]  /*8400*/  FSEL R181, R144, RZ, P1 ;  /* 0x000000ff90b57208 */ /* 0x000fe40000800000 */
[----:B------:R-:W-:Y:S02]  /*8410*/  LOP3.LUT P6, RZ, R242, 0xff, RZ, 0xc0, !PT ;  /* 0x000000fff2ff7812 */ /* 0x000fe400078cc0ff */
[----:B------:R-:W-:Y:S02]  /*8420*/  LOP3.LUT P1, RZ, R232, 0xff, RZ, 0xc0, !PT ;  /* 0x000000ffe8ff7812 */ /* 0x000fe4000782c0ff */
        /* <DEDUP_REMOVED lines=8> */
.L_x_1141:
        /* <DEDUP_REMOVED lines=12> */
[----:B------:R-:W-:Y:S01]  /*8570*/  FFMA.FTZ R61, R205, UR10, R185 ;  /* 0x0000000acd3d7c23 */ /* 0x000fe200080100b9 */
[----:B------:R-:W-:Y:S01]  /*8580*/  ISETP.GE.U32.AND.EX P1, PT, R233, 0x1000000, PT, P1 ;  /* 0x01000000e900780c */ /* 0x000fe20003f26110 */
[----:B------:R-:W-:Y:S01]  /*8590*/  FFMA.FTZ R159, R62, UR11, R175 ;  /* 0x0000000b3e9f7c23 */ /* 0x000fe200080100af */
[----:B------:R-:W-:Y:S01]  /*85a0*/  FFMA.FTZ R158, R63, UR11, R174 ;  /* 0x0000000b3f9e7c23 */ /* 0x000fe200080100ae */
[----:B------:R-:W-:Y:S01]  /*85b0*/  FADD.FTZ R61, R192, -R61 ;  /* 0x8000003dc03d7221 */ /* 0x000fe20000010000 */
[----:B------:R-:W-:Y:S01]  /*85c0*/  LOP3.LUT P5, RZ, R233, 0xff0000, RZ, 0xc0, !PT ;  /* 0x00ff0000e9ff7812 */ /* 0x000fe200078ac0ff */
[----:B------:R-:W-:Y:S01]  /*85d0*/  FMUL.FTZ R63, R159, UR23 ;  /* 0x000000179f3f7c20 */ /* 0x000fe20008410000 */
[----:B------:R-:W-:Y:S01]  /*85e0*/  FMUL.FTZ R62, R158, UR23 ;  /* 0x000000179e3e7c20 */ /* 0x000fe20008410000 */
[----:B------:R-:W-:Y:S01]  /*85f0*/  FFMA.FTZ R60, R61, UR11, R168 ;  /* 0x0000000b3d3c7c23 */ /* 0x000fe200080100a8 */
[----:B------:R-:W-:Y:S01]  /*8600*/  FFMA.FTZ R156, R222, UR10, R185 ;  /* 0x0000000ade9c7c23 */ /* 0x000fe200080100b9 */
[----:B------:R-:W-:Y:S01]  /*8610*/  FADD.FTZ R157, R218, -R157 ;  /* 0x8000009dda9d7221 */ /* 0x000fe20000010000 */
[----:B------:R-:W-:Y:S01]  /*8620*/  FSEL R63, R63, RZ, P1 ;  /* 0x000000ff3f3f7208 */ /* 0x000fe20000800000 */
[----:B------:R-:W-:Y:S01]  /*8630*/  FMUL.FTZ R61, R60, UR23 ;  /* 0x000000173c3d7c20 */ /* 0x000fe20008410000 */
[----:B------:R-:W-:Y:S01]  /*8640*/  FSEL R62, R62, RZ, P5 ;  /* 0x000000ff3e3e7208 */ /* 0x000fe20002800000 */
[--C-:B------:R-:W-:Y:S01]  /*8650*/  FFMA.FTZ R178, R206, UR10, R185.reuse ;  /* 0x0000000aceb27c23 */ /* 0x100fe200080100b9 */
[----:B------:R-:W-:Y:S01]  /*8660*/  LOP3.LUT P5, RZ, R232, 0xff, RZ, 0xc0, !PT ;  /* 0x000000ffe8ff7812 */ /* 0x000fe200078ac0ff */
[----:B------:R-:W-:Y:S01]  /*8670*/  FADD.FTZ R182, R217, -R156 ;  /* 0x8000009cd9b67221 */ /* 0x000fe20000010000 */
[----:B------:R-:W-:Y:S01]  /*8680*/  F2FP.BF16.F32.PACK_AB R179, R63, R62 ;  /* 0x0000003e3fb3723e */ /* 0x000fe200000010ff */
[--C-:B------:R-:W-:Y:S01]  /*8690*/  FFMA.FTZ R62, R215, UR10, R185.reuse ;  /* 0x0000000ad73e7c23 */ /* 0x100fe200080100b9 */
[----:B------:R-:W-:Y:S01]  /*86a0*/  FSEL R176, R61, RZ, P5 ;  /* 0x000000ff3db07208 */ /* 0x000fe20002800000 */
[----:B------:R-:W-:Y:S01]  /*86b0*/  FFMA.FTZ R63, R212, UR10, R185 ;  /* 0x0000000ad43f7c23 */ /* 0x000fe200080100b9 */
[----:B------:R-:W-:Y:S01]  /*86c0*/  FFMA.FTZ R156, R157, UR11, R172 ;  /* 0x0000000b9d9c7c23 */ /* 0x000fe200080100ac */
[----:B------:R-:W-:Y:S01]  /*86d0*/  FADD.FTZ R61, R213, -R62 ;  /* 0x8000003ed53d7221 */ /* 0x000fe20000010000 */
[----:B------:R-:W-:Y:S01]  /*86e0*/  LOP3.LUT P6, RZ, R232, 0xff0000, RZ, 0xc0, !PT ;  /* 0x00ff0000e8ff7812 */ /* 0x000fe200078cc0ff */
[----:B------:R-:W-:Y:S01]  /*86f0*/  FADD.FTZ R180, R210, -R63 ;  /* 0x8000003fd2b47221 */ /* 0x000fe20000010000 */
[----:B------:R-:W-:Y:S01]  /*8700*/  FADD.FTZ R178, R193, -R178 ;  /* 0x800000b2c1b27221 */ /* 0x000fe20000010000 */
[----:B------:R-:W-:Y:S01]  /*8710*/  FFMA.FTZ R62, R61, UR11, R170 ;  /* 0x0000000b3d3e7c23 */ /* 0x000fe200080100aa */
[----:B------:R-:W-:Y:S01]  /*8720*/  FMUL.FTZ R177, R156, UR23 ;  /* 0x000000179cb17c20 */ /* 0x000fe20008410000 */
[----:B------:R-:W-:Y:S01]  /*8730*/  FFMA.FTZ R63, R180, UR11, R171 ;  /* 0x0000000bb43f7c23 */ /* 0x000fe200080100ab */
[----:B------:R-:W-:Y:S01]  /*8740*/  LOP3.LUT P5, RZ, R233, 0xff, RZ, 0xc0, !PT ;  /* 0x000000ffe9ff7812 */ /* 0x000fe200078ac0ff */
[----:B------:R-:W-:Y:S01]  /*8750*/  FMUL.FTZ R61, R62, UR23 ;  /* 0x000000173e3d7c20 */ /* 0x000fe20008410000 */
[----:B------:R-:W-:Y:S01]  /*8760*/  FFMA.FTZ R157, R182, UR11, R173 ;  /* 0x0000000bb69d7c23 */ /* 0x000fe200080100ad */
[----:B------:R-:W-:-:S02]  /*8770*/  LOP3.LUT P1, RZ, R232, 0xff000000, RZ, 0xc0, !PT ;  /* 0xff000000e8ff7812 */ /* 0x000fc4000782c0ff */
[----:B------:R-:W-:Y:S01]  /*8780*/  FSEL R182, R177, RZ, P5 ;  /* 0x000000ffb1b67208 */ /* 0x000fe20002800000 */
[----:B------:R-:W-:Y:S01]  /*8790*/  FMUL.FTZ R181, R157, UR23 ;  /* 0x000000179db57c20 */ /* 0x000fe20008410000 */
[----:B------:R-:W-:Y:S01]  /*87a0*/  FSEL R180, R61, RZ, P6 ;  /* 0x000000ff3db47208 */ /* 0x000fe20003000000 */
[----:B------:R-:W-:Y:S01]  /*87b0*/  FFMA.FTZ R61, R178, UR11, R169 ;  /* 0x0000000bb23d7c23 */ /* 0x000fe200080100a9 */
[----:B------:R-:W-:Y:S01]  /*87c0*/  LOP3.LUT P6, RZ, R233, 0xff00, RZ, 0xc0, !PT ;  /* 0x0000ff00e9ff7812 */ /* 0x000fe200078cc0ff */
[----:B------:R-:W-:Y:S01]  /*87d0*/  FMUL.FTZ R178, R63, UR23 ;  /* 0x000000173fb27c20 */ /* 0x000fe20008410000 */
[----:B------:R-:W-:Y:S01]  /*87e0*/  LOP3.LUT P5, RZ, R232, 0xff00, RZ, 0xc0, !PT ;  /* 0x0000ff00e8ff7812 */ /* 0x000fe200078ac0ff */
[----:B------:R-:W-:Y:S01]  /*87f0*/  FMUL.FTZ R177, R61, UR23 ;  /* 0x000000173db17c20 */ /* 0x000fe20008410000 */
[----:B------:R-:W-:Y:S02]  /*8800*/  FSEL R185, R181, RZ, P6 ;  /* 0x000000ffb5b97208 */ /* 0x000fe40003000000 */
[----:B------:R-:W-:-:S02]  /*8810*/  FSEL R183, R178, RZ, P1 ;  /* 0x000000ffb2b77208 */ /* 0x000fc40000800000 */
[----:B------:R-:W-:Y:S02]  /*8820*/  FSEL R181, R177, RZ, P5 ;  /* 0x000000ffb1b57208 */ /* 0x000fe40002800000 */
[----:B------:R-:W-:Y:S02]  /*8830*/  F2FP.BF16.F32.PACK_AB R178, R185, R182 ;  /* 0x000000b6b9b2723e */ /* 0x000fe400000010ff */
[----:B------:R-:W-:Y:S02]  /*8840*/  F2FP.BF16.F32.PACK_AB R177, R183, R180 ;  /* 0x000000b4b7b1723e */ /* 0x000fe400000010ff */
[----:B------:R-:W-:Y:S01]  /*8850*/  F2FP.BF16.F32.PACK_AB R176, R181, R176 ;  /* 0x000000b0b5b0723e */ /* 0x000fe200000010ff */
[----:B------:R-:W-:Y:S06]  /*8860*/  BRA `(.L_x_1144) ;  /* 0x0000000800907947 */ /* 0x000fec0003800000 */
.L_x_1147:
[--C-:B01----:R-:W-:Y:S01]  /*8870*/  FFMA.FTZ R176, R227, UR10, R185.reuse ;  /* 0x0000000ae3b07c23 */ /* 0x103fe200080100b9 */
[--C-:B------:R-:W-:Y:S01]  /*8880*/  FFMA.FTZ R177, R226, UR10, R185.reuse ;  /* 0x0000000ae2b17c23 */ /* 0x100fe200080100b9 */
[----:B-----5:R-:W-:Y:S01]  /*8890*/  ISETP.GE.U32.AND P1, PT, R232, RZ, PT ;  /* 0x000000ffe800720c */ /* 0x020fe20003f26070 */
[----:B------:R-:W-:Y:S01]  /*88a0*/  FFMA.FTZ R180, R215, UR10, R185 ;  /* 0x0000000ad7b47c23 */ /* 0x000fe200080100b9 */
[----:B------:R-:W-:Y:S01]  /*88b0*/  FADD.FTZ R179, R225, -R176 ;  /* 0x800000b0e1b37221 */ /* 0x000fe20000010000 */
[----:B------:R-:W-:Y:S01]  /*88c0*/  FADD.FTZ R176, R224, -R177 ;  /* 0x800000b1e0b07221 */ /* 0x000fe20000010000 */
[----:B------:R-:W-:Y:S01]  /*88d0*/  FFMA.FTZ R177, R219, UR10, R185 ;  /* 0x0000000adbb17c23 */ /* 0x000fe200080100b9 */
[----:B------:R-:W-:Y:S01]  /*88e0*/  LOP3.LUT P5, RZ, R233, 0xff0000, RZ, 0xc0, !PT ;  /* 0x00ff0000e9ff7812 */ /* 0x000fe200078ac0ff */
[----:B------:R-:W-:Y:S01]  /*88f0*/  FFMA.FTZ R179, R179, UR11, R174 ;  /* 0x0000000bb3b37c23 */ /* 0x000fe200080100ae */
[----:B------:R-:W-:Y:S01]  /*8900*/  FFMA.FTZ R176, R176, UR11, R175 ;  /* 0x0000000bb0b07c23 */ /* 0x000fe200080100af */
[----:B------:R-:W-:Y:S01]  /*8910*/  FADD.FTZ R177, R218, -R177 ;  /* 0x800000b1dab17221 */ /* 0x000fe20000010000 */
[----:B------:R-:W-:Y:S01]  /*8920*/  ISETP.GE.U32.AND.EX P1, PT, R233, 0x1000000, PT, P1 ;  /* 0x01000000e900780c */ /* 0x000fe20003f26110 */
[----:B------:R-:W-:Y:S01]  /*8930*/  FMUL.FTZ R179, R179, UR23 ;  /* 0x00000017b3b37c20 */ /* 0x000fe20008410000 */
[----:B------:R-:W-:Y:S01]  /*8940*/  FMUL.FTZ R176, R176, UR23 ;  /* 0x00000017b0b07c20 */ /* 0x000fe20008410000 */
[----:B------:R-:W-:Y:S01]  /*8950*/  FFMA.FTZ R177, R177, UR11, R172 ;  /* 0x0000000bb1b17c23 */ /* 0x000fe200080100ac */
[----:B------:R-:W-:Y:S01]  /*8960*/  FFMA.FTZ R181, R212, UR10, R185 ;  /* 0x0000000ad4b57c23 */ /* 0x000fe200080100b9 */
[----:B------:R-:W-:-:S02]  /*8970*/  LOP3.LUT P6, RZ, R233, 0xff00, RZ, 0xc0, !PT ;  /* 0x0000ff00e9ff7812 */ /* 0x000fc400078cc0ff */
[----:B------:R-:W-:Y:S01]  /*8980*/  FSEL R179, R179, RZ, P5 ;  /* 0x000000ffb3b37208 */ /* 0x000fe20002800000 */
[----:B------:R-:W-:Y:S01]  /*8990*/  FMUL.FTZ R177, R177, UR23 ;  /* 0x00000017b1b17c20 */ /* 0x000fe20008410000 */
[----:B------:R-:W-:Y:S02]  /*89a0*/  FSEL R176, R176, RZ, P1 ;  /* 0x000000ffb0b07208 */ /* 0x000fe40000800000 */
[----:B------:R-:W-:Y:S02]  /*89b0*/  LOP3.LUT P5, RZ, R233, 0xff, RZ, 0xc0, !PT ;  /* 0x000000ffe9ff7812 */ /* 0x000fe400078ac0ff */
[----:B------:R-:W-:Y:S01]  /*89c0*/  F2FP.BF16.F32.PACK_AB R179, R176, R179 ;  /* 0x000000b3b0b3723e */ /* 0x000fe200000010ff */
[----:B------:R-:W-:Y:S01]  /*89d0*/  FFMA.FTZ R176, R222, UR10, R185 ;  /* 0x0000000adeb07c23 */ /* 0x000fe200080100b9 */
[----:B------:R-:W-:Y:S01]  /*89e0*/  FSEL R178, R177, RZ, P5 ;  /* 0x000000ffb1b27208 */ /* 0x000fe20002800000 */
[----:B------:R-:W-:Y:S01]  /*89f0*/  FADD.FTZ R177, R213, -R180 ;  /* 0x800000b4d5b17221 */ /* 0x000fe20000010000 */
[----:B------:R-:W-:Y:S01]  /*8a00*/  FADD.FTZ R180, R210, -R181 ;  /* 0x800000b5d2b47221 */ /* 0x000fe20000010000 */
[----:B------:R-:W-:Y:S01]  /*8a10*/  FADD.FTZ R182, R217, -R176 ;  /* 0x800000b0d9b67221 */ /* 0x000fe20000010000 */
[--C-:B------:R-:W-:Y:S01]  /*8a20*/  FFMA.FTZ R176, R206, UR10, R185.reuse ;  /* 0x0000000aceb07c23 */ /* 0x100fe200080100b9 */
[----:B------:R-:W-:Y:S01]  /*8a30*/  FFMA.FTZ R185, R205, UR10, R185 ;  /* 0x0000000acdb97c23 */ /* 0x000fe200080100b9 */
[----:B------:R-:W-:Y:S01]  /*8a40*/  FFMA.FTZ R177, R177, UR11, R170 ;  /* 0x0000000bb1b17c23 */ /* 0x000fe200080100aa */
[----:B------:R-:W-:Y:S01]  /*8a50*/  FFMA.FTZ R182, R182, UR11, R173 ;  /* 0x0000000bb6b67c23 */ /* 0x000fe200080100ad */
[----:B------:R-:W-:Y:S01]  /*8a60*/  FADD.FTZ R176, R193, -R176 ;  /* 0x800000b0c1b07221 */ /* 0x000fe20000010000 */
[----:B------:R-:W-:Y:S01]  /*8a70*/  FADD.FTZ R185, R192, -R185 ;  /* 0x800000b9c0b97221 */ /* 0x000fe20000010000 */
[----:B------:R-:W-:Y:S01]  /*8a80*/  FMUL.FTZ R177, R177, UR23 ;  /* 0x00000017b1b17c20 */ /* 0x000fe20008410000 */
[----:B------:R-:W-:Y:S01]  /*8a90*/  FMUL.FTZ R182, R182, UR23 ;  /* 0x00000017b6b67c20 */ /* 0x000fe20008410000 */
[----:B------:R-:W-:Y:S01]  /*8aa0*/  FFMA.FTZ R176, R176, UR11, R169 ;  /* 0x0000000bb0b07c23 */ /* 0x000fe200080100a9 */
[----:B------:R-:W-:Y:S01]  /*8ab0*/  LOP3.LUT P1, RZ, R232, 0xff0000, RZ, 0xc0, !PT ;  /* 0x00ff0000e8ff7812 */ /* 0x000fe2000782c0ff */
[----:B------:R-:W-:Y:S01]  /*8ac0*/  FFMA.FTZ R180, R180, UR11, R171 ;  /* 0x0000000bb4b47c23 */ /* 0x000fe200080100ab */
[----:B------:R-:W-:Y:S01]  /*8ad0*/  FFMA.FTZ R185, R185, UR11, R168 ;  /* 0x0000000bb9b97c23 */ /* 0x000fe200080100a8 */
[----:B------:R-:W-:Y:S01]  /*8ae0*/  FSEL R183, R182, RZ, P6 ;  /* 0x000000ffb6b77208 */ /* 0x000fe20003000000 */
        /* <DEDUP_REMOVED lines=14> */
.L_x_1146:
        /* <DEDUP_REMOVED lines=11> */
[----:B------:R-:W-:Y:S01]  /*8c80*/  FMUL.FTZ R159, R159, UR11 ;  /* 0x0000000b9f9f7c20 */ /* 0x000fe20008410000 */
[----:B------:R-:W-:Y:S01]  /*8c90*/  FMUL.FTZ R158, R60, UR11 ;  /* 0x0000000b3c9e7c20 */ /* 0x000fe20008410000 */
[----:B------:R-:W-:Y:S01]  /*8ca0*/  LOP3.LUT P5, RZ, R233, 0xff0000, RZ, 0xc0, !PT ;  /* 0x00ff0000e9ff7812 */ /* 0x000fe200078ac0ff */
[----:B------:R-:W-:Y:S01]  /*8cb0*/  FADD.FTZ R61, R192, -R61 ;  /* 0x8000003dc03d7221 */ /* 0x000fe20000010000 */
[----:B------:R-:W-:Y:S01]  /*8cc0*/  FMUL.FTZ R63, R159, UR23 ;  /* 0x000000179f3f7c20 */ /* 0x000fe20008410000 */
[----:B------:R-:W-:Y:S01]  /*8cd0*/  FMUL.FTZ R62, R158, UR23 ;  /* 0x000000179e3e7c20 */ /* 0x000fe20008410000 */
[--C-:B------:R-:W-:Y:S01]  /*8ce0*/  FFMA.FTZ R178, R206, UR10, R185.reuse ;  /* 0x0000000aceb27c23 */ /* 0x100fe200080100b9 */
[----:B------:R-:W-:Y:S01]  /*8cf0*/  FMUL.FTZ R60, R61, UR11 ;  /* 0x0000000b3d3c7c20 */ /* 0x000fe20008410000 */
[----:B------:R-:W-:Y:S01]  /*8d00*/  FADD.FTZ R180, R217, -R180 ;  /* 0x800000b4d9b47221 */ /* 0x000fe20000010000 */
[----:B------:R-:W-:Y:S01]  /*8d10*/  FSEL R63, R63, RZ, P1 ;  /* 0x000000ff3f3f7208 */ /* 0x000fe20000800000 */
[----:B------:R-:W-:Y:S01]  /*8d20*/  FADD.FTZ R178, R193, -R178 ;  /* 0x800000b2c1b27221 */ /* 0x000fe20000010000 */
[----:B------:R-:W-:Y:S01]  /*8d30*/  FSEL R62, R62, RZ, P5 ;  /* 0x000000ff3e3e7208 */ /* 0x000fe20002800000 */
[----:B------:R-:W-:Y:S01]  /*8d40*/  FMUL.FTZ R61, R60, UR23 ;  /* 0x000000173c3d7c20 */ /* 0x000fe20008410000 */
[----:B------:R-:W-:Y:S01]  /*8d50*/  LOP3.LUT P5, RZ, R232, 0xff, RZ, 0xc0, !PT ;  /* 0x000000ffe8ff7812 */ /* 0x000fe200078ac0ff */
[----:B------:R-:W-:Y:S01]  /*8d60*/  FMUL.FTZ R157, R180, UR11 ;  /* 0x0000000bb49d7c20 */ /* 0x000fe20008410000 */
[----:B------:R-:W-:Y:S01]  /*8d70*/  F2FP.BF16.F32.PACK_AB R179, R63, R62 ;  /* 0x0000003e3fb3723e */ /* 0x000fe200000010ff */
[--C-:B------:R-:W-:Y:S01]  /*8d80*/  FFMA.FTZ R62, R215, UR10, R185.reuse ;  /* 0x0000000ad73e7c23 */ /* 0x100fe200080100b9 */
[--C-:B------:R-:W-:Y:S01]  /*8d90*/  FFMA.FTZ R63, R219, UR10, R185.reuse ;  /* 0x0000000adb3f7c23 */ /* 0x100fe200080100b9 */
[----:B------:R-:W-:Y:S01]  /*8da0*/  FSEL R176, R61, RZ, P5 ;  /* 0x000000ff3db07208 */ /* 0x000fe20002800000 */
[----:B------:R-:W-:Y:S01]  /*8db0*/  FFMA.FTZ R61, R212, UR10, R185 ;  /* 0x0000000ad43d7c23 */ /* 0x000fe200080100b9 */
[----:B------:R-:W-:Y:S01]  /*8dc0*/  FADD.FTZ R62, R213, -R62 ;  /* 0x8000003ed53e7221 */ /* 0x000fe20000010000 */
[----:B------:R-:W-:Y:S01]  /*8dd0*/  FADD.FTZ R156, R218, -R63 ;  /* 0x8000003fda9c7221 */ /* 0x000fe20000010000 */
[----:B------:R-:W-:Y:S01]  /*8de0*/  LOP3.LUT P6, RZ, R232, 0xff0000, RZ, 0xc0, !PT ;  /* 0x00ff0000e8ff7812 */ /* 0x000fe200078cc0ff */
[----:B------:R-:W-:Y:S01]  /*8df0*/  FADD.FTZ R63, R210, -R61 ;  /* 0x8000003dd23f7221 */ /* 0x000fe20000010000 */
[----:B------:R-:W-:Y:S01]  /*8e00*/  FMUL.FTZ R62, R62, UR11 ;  /* 0x0000000b3e3e7c20 */ /* 0x000fe20008410000 */
[----:B------:R-:W-:Y:S01]  /*8e10*/  FMUL.FTZ R156, R156, UR11 ;  /* 0x0000000b9c9c7c20 */ /* 0x000fe20008410000 */
[----:B------:R-:W-:Y:S01]  /*8e20*/  LOP3.LUT P5, RZ, R233, 0xff, RZ, 0xc0, !PT ;  /* 0x000000ffe9ff7812 */ /* 0x000fe200078ac0ff */
[----:B------:R-:W-:Y:S01]  /*8e30*/  FMUL.FTZ R63, R63, UR11 ;  /* 0x0000000b3f3f7c20 */ /* 0x000fe20008410000 */
[----:B------:R-:W-:Y:S01]  /*8e40*/  FMUL.FTZ R61, R62, UR23 ;  /* 0x000000173e3d7c20 */ /* 0x000fe20008410000 */
[----:B------:R-:W-:Y:S01]  /*8e50*/  FMUL.FTZ R177, R156, UR23 ;  /* 0x000000179cb17c20 */ /* 0x000fe20008410000 */
[----:B------:R-:W-:Y:S01]  /*8e60*/  FMUL.FTZ R181, R157, UR23 ;  /* 0x000000179db57c20 */ /* 0x000fe20008410000 */
[----:B------:R-:W-:-:S02]  /*8e70*/  LOP3.LUT P1, RZ, R232, 0xff000000, RZ, 0xc0, !PT ;  /* 0xff000000e8ff7812 */ /* 0x000fc4000782c0ff */
[----:B------:R-:W-:Y:S01]  /*8e80*/  FSEL R180, R61, RZ, P6 ;  /* 0x000000ff3db47208 */ /* 0x000fe20003000000 */
[----:B------:R-:W-:Y:S01]  /*8e90*/  FMUL.FTZ R61, R178, UR11 ;  /* 0x0000000bb23d7c20 */ /* 0x000fe20008410000 */
[----:B------:R-:W-:Y:S01]  /*8ea0*/  FSEL R182, R177, RZ, P5 ;  /* 0x000000ffb1b67208 */ /* 0x000fe20002800000 */
[----:B------:R-:W-:Y:S01]  /*8eb0*/  FMUL.FTZ R178, R63, UR23 ;  /* 0x000000173fb27c20 */ /* 0x000fe20008410000 */
[----:B------:R-:W-:Y:S01]  /*8ec0*/  LOP3.LUT P6, RZ, R233, 0xff00, RZ, 0xc0, !PT ;  /* 0x0000ff00e9ff7812 */ /* 0x000fe200078cc0ff */
[----:B------:R-:W-:Y:S01]  /*8ed0*/  FMUL.FTZ R177, R61, UR23 ;  /* 0x000000173db17c20 */ /* 0x000fe20008410000 */
[----:B------:R-:W-:Y:S02]  /*8ee0*/  LOP3.LUT P5, RZ, R232, 0xff00, RZ, 0xc0, !PT ;  /* 0x0000ff00e8ff7812 */ /* 0x000fe400078ac0ff */
[----:B------:R-:W-:Y:S02]  /*8ef0*/  FSEL R185, R181, RZ, P6 ;  /* 0x000000ffb5b97208 */ /* 0x000fe40003000000 */
[----:B------:R-:W-:-:S02]  /*8f00*/  FSEL R183, R178, RZ, P1 ;  /* 0x000000ffb2b77208 */ /* 0x000fc40000800000 */
[----:B------:R-:W-:Y:S02]  /*8f10*/  FSEL R181, R177, RZ, P5 ;  /* 0x000000ffb1b57208 */ /* 0x000fe40002800000 */
[----:B------:R-:W-:Y:S02]  /*8f20*/  F2FP.BF16.F32.PACK_AB R178, R185, R182 ;  /* 0x000000b6b9b2723e */ /* 0x000fe400000010ff */
[----:B------:R-:W-:Y:S02]  /*8f30*/  F2FP.BF16.F32.PACK_AB R177, R183, R180 ;  /* 0x000000b4b7b1723e */ /* 0x000fe400000010ff */
[----:B------:R-:W-:Y:S01]  /*8f40*/  F2FP.BF16.F32.PACK_AB R176, R181, R176 ;  /* 0x000000b0b5b0723e */ /* 0x000fe200000010ff */
[----:B------:R-:W-:Y:S06]  /*8f50*/  BRA `(.L_x_1144) ;  /* 0x0000000000d47947 */ /* 0x000fec0003800000 */
.L_x_1148:
[--C-:B01----:R-:W-:Y:S01]  /*8f60*/  FFMA.FTZ R176, R227, UR10, R185.reuse ;  /* 0x0000000ae3b07c23 */ /* 0x103fe200080100b9 */
[--C-:B------:R-:W-:Y:S01]  /*8f70*/  FFMA.FTZ R177, R226, UR10, R185.reuse ;  /* 0x0000000ae2b17c23 */ /* 0x100fe200080100b9 */
[----:B-----5:R-:W-:Y:S01]  /*8f80*/  ISETP.GE.U32.AND P1, PT, R232, RZ, PT ;  /* 0x000000ffe800720c */ /* 0x020fe20003f26070 */
[----:B------:R-:W-:Y:S01]  /*8f90*/  FFMA.FTZ R180, R215, UR10, R185 ;  /* 0x0000000ad7b47c23 */ /* 0x000fe200080100b9 */
[----:B------:R-:W-:Y:S01]  /*8fa0*/  FADD.FTZ R176, R225, -R176 ;  /* 0x800000b0e1b07221 */ /* 0x000fe20000010000 */
[----:B------:R-:W-:Y:S01]  /*8fb0*/  FADD.FTZ R178, R224, -R177 ;  /* 0x800000b1e0b27221 */ /* 0x000fe20000010000 */
[----:B------:R-:W-:Y:S01]  /*8fc0*/  FFMA.FTZ R177, R219, UR10, R185 ;  /* 0x0000000adbb17c23 */ /* 0x000fe200080100b9 */
[C---:B------:R-:W-:Y:S01]  /*8fd0*/  LOP3.LUT P5, RZ, R233.reuse, 0xff0000, RZ, 0xc0, !PT ;  /* 0x00ff0000e9ff7812 */ /* 0x040fe200078ac0ff */
[----:B------:R-:W-:Y:S01]  /*8fe0*/  FMUL.FTZ R176, R176, UR11 ;  /* 0x0000000bb0b07c20 */ /* 0x000fe20008410000 */
[----:B------:R-:W-:Y:S01]  /*8ff0*/  FMUL.FTZ R178, R178, UR11 ;  /* 0x0000000bb2b27c20 */ /* 0x000fe20008410000 */
[----:B------:R-:W-:Y:S01]  /*9000*/  ISETP.GE.U32.AND.EX P1, PT, R233, 0x1000000, PT, P1 ;  /* 0x01000000e900780c */ /* 0x000fe20003f26110 */
[----:B------:R-:W-:Y:S01]  /*9010*/  FADD.FTZ R177, R218, -R177 ;  /* 0x800000b1dab17221 */ /* 0x000fe20000010000 */
[----:B------:R-:W-:Y:S01]  /*9020*/  FMUL.FTZ R176, R176, UR23 ;  /* 0x00000017b0b07c20 */ /* 0x000fe20008410000 */
[----:B------:R-:W-:Y:S01]  /*9030*/  FMUL.FTZ R178, R178, UR23 ;  /* 0x00000017b2b27c20 */ /* 0x000fe20008410000 */
[----:B------:R-:W-:Y:S01]  /*9040*/  FADD.FTZ R180, R213, -R180 ;  /* 0x800000b4d5b47221 */ /* 0x000fe20000010000 */
[----:B------:R-:W-:Y:S01]  /*9050*/  FMUL.FTZ R177, R177, UR11 ;  /* 0x0000000bb1b17c20 */ /* 0x000fe20008410000 */
        /* <DEDUP_REMOVED lines=10> */
[----:B------:R-:W-:Y:S01]  /*9100*/  FMUL.FTZ R180, R180, UR23 ;  /* 0x00000017b4b47c20 */ /* 0x000fe20008410000 */
[----:B------:R-:W-:Y:S01]  /*9110*/  FADD.FTZ R181, R217, -R176 ;  /* 0x800000b0d9b57221 */ /* 0x000fe20000010000 */
[--C-:B------:R-:W-:Y:S01]  /*9120*/  FFMA.FTZ R176, R206, UR10, R185.reuse ;  /* 0x0000000aceb07c23 */ /* 0x100fe200080100b9 */
[----:B------:R-:W-:Y:S01]  /*9130*/  FFMA.FTZ R185, R205, UR10, R185 ;  /* 0x0000000acdb97c23 */ /* 0x000fe200080100b9 */
[----:B------:R-:W-:Y:S01]  /*9140*/  FADD.FTZ R177, R210, -R177 ;  /* 0x800000b1d2b17221 */ /* 0x000fe20000010000 */
[----:B------:R-:W-:Y:S01]  /*9150*/  FMUL.FTZ R181, R181, UR11 ;  /* 0x0000000bb5b57c20 */ /* 0x000fe20008410000 */
[----:B------:R-:W-:Y:S01]  /*9160*/  FADD.FTZ R176, R193, -R176 ;  /* 0x800000b0c1b07221 */ /* 0x000fe20000010000 */
[----:B------:R-:W-:Y:S01]  /*9170*/  FADD.FTZ R185, R192, -R185 ;  /* 0x800000b9c0b97221 */ /* 0x000fe20000010000 */
[----:B------:R-:W-:Y:S01]  /*9180*/  FMUL.FTZ R177, R177, UR11 ;  /* 0x0000000bb1b17c20 */ /* 0x000fe20008410000 */
        /* <DEDUP_REMOVED lines=8> */
[----:B------:R-:W-:Y:S01]  /*9210*/  LOP3.LUT P6, RZ, R232, 0xff00, RZ, 0xc0, !PT ;  /* 0x0000ff00e8ff7812 */ /* 0x000fe200078cc0ff */
[----:B------:R-:W-:Y:S01]  /*9220*/  FMUL.FTZ R185, R185, UR23 ;  /* 0x00000017b9b97c20 */ /* 0x000fe20008410000 */
[----:B------:R-:W-:-:S02]  /*9230*/  FSEL R177, R180, RZ, P1 ;  /* 0x000000ffb4b17208 */ /* 0x000fc40000800000 */
[----:B------:R-:W-:Y:S02]  /*9240*/  LOP3.LUT P1, RZ, R232, 0xff, RZ, 0xc0, !PT ;  /* 0x000000ffe8ff7812 */ /* 0x000fe4000782c0ff */
[----:B------:R-:W-:Y:S02]  /*9250*/  FSEL R180, R181, RZ, P5 ;  /* 0x000000ffb5b47208 */ /* 0x000fe40002800000 */
[----:B------:R-:W-:Y:S02]  /*9260*/  FSEL R181, R176, RZ, P6 ;  /* 0x000000ffb0b57208 */ /* 0x000fe40003000000 */
[----:B------:R-:W-:Y:S02]  /*9270*/  FSEL R176, R185, RZ, P1 ;  /* 0x000000ffb9b07208 */ /* 0x000fe40000800000 */
[----:B------:R-:W-:Y:S02]  /*9280*/  F2FP.BF16.F32.PACK_AB R178, R183, R178 ;  /* 0x000000b2b7b2723e */ /* 0x000fe400000010ff */
[----:B------:R-:W-:-:S02]  /*9290*/  F2FP.BF16.F32.PACK_AB R177, R180, R177 ;  /* 0x000000b1b4b1723e */ /* 0x000fc400000010ff */
[----:B------:R-:W-:-:S07]  /*92a0*/  F2FP.BF16.F32.PACK_AB R176, R181, R176 ;  /* 0x000000b0b5b0723e */ /* 0x000fce00000010ff */
.L_x_1144:
[----:B------:R-:W0:Y:S01]  /*92b0*/  LDC.64 R182, c[0x0][0x468] ;  /* 0x00011a00ffb67b82 */ /* 0x000e220000000a00 */
[----:B------:R-:W1:Y:S01]  /*92c0*/  @UP0 LDCU.64 UR4, c[0x0][0x478] ;  /* 0x00008f00ff0407ac */ /* 0x000e620008000a00 */
[----:B------:R-:W-:Y:S02]  /*92d0*/  PLOP3.LUT P1, PT, PT, PT, UP0, 0x80, 0x8 ;  /* 0x000000000008781c */ /* 0x000fe40003f2f008 */
[----:B------:R-:W-:Y:S02]  /*92e0*/  PLOP3.LUT P5, PT, PT, PT, UP0, 0x80, 0x8 ;  /* 0x000000000008781c */ /* 0x000fe40003faf008 */
[----:B------:R-:W-:Y:S02]  /*92f0*/  PLOP3.LUT P6, PT, PT, PT, UP0, 0x80, 0x8 ;  /* 0x000000000008781c */ /* 0x000fe40003fcf008 */
[----:B------:R-:W2:Y:S01]  /*9300*/  @P0 LDC.64 R180, c[0x0][0x470] ;  /* 0x00011c00ffb40b82 */ /* 0x000ea20000000a00 */
[----:B------:R-:W-:-:S06]  /*9310*/  MOV R187, 0x20 ;  /* 0x0000002000bb7802 */ /* 0x000fcc0000000f00 */
[----:B-1----:R-:W-:-:S04]  /*9320*/  @P1 IMAD.WIDE.U32 R186, R6, R187, UR4 ;  /* 0x0000000406ba1e25 */ /* 0x002fc8000f8e00bb */
[C---:B0-----:R-:W-:Y:S01]  /*9330*/  IMAD.WIDE.U32 R182, R6.reuse, 0x10, R182 ;  /* 0x0000001006b67825 */ /* 0x041fe200078e00b6 */
[----:B------:R3:W-:Y:S04]  /*9340*/  @P5 STG.E.128 desc[UR16][R186.64], R60 ;  /* 0x0000003cba005986 */ /* 0x0007e8000c101d10 */
[----:B------:R3:W-:Y:S01]  /*9350*/  @P6 STG.E.128 desc[UR16][R186.64+0x10], R156 ;  /* 0x0000109cba006986 */ /* 0x0007e2000c101d10 */
[----:B--2---:R-:W-:-:S03]  /*9360*/  @P0 IMAD.WIDE.U32 R180, R6, 0x10, R180 ;  /* 0x0000001006b40825 */ /* 0x004fc600078e00b4 */
[----:B------:R3:W-:Y:S04]  /*9370*/  STG.E.128 desc[UR16][R182.64], R176 ;  /* 0x000000b0b6007986 */ /* 0x0007e8000c101d10 */
[----:B------:R3:W-:Y:S02]  /*9380*/  @P0 STG.E.128 desc[UR16][R180.64], R144 ;  /* 0x00000090b4000986 */ /* 0x0007e4000c101d10 */
.L_x_1140:
[----:B------:R-:W-:Y:S05]  /*9390*/  BSYNC.RECONVERGENT B0 ;  /* 0x0000000000007941 */ /* 0x000fea0003800200 */
.L_x_1139:
[----:B------:R-:W-:Y:S01]  /*93a0*/  UPLOP3.LUT UP1, UPT, UPT, UPT, UP1, 0x40, 0x4 ;  /* 0x000000000004789c */ /* 0x000fe20003f2e810 */
[----:B------:R-:W-:Y:S10]  /*93b0*/  BRA.U !UP3, `(.L_x_1149) ;  /* 0xffffff750b747547 */ /* 0x000ff4000b83ffff */
.L_x_1110:
[----:B------:R-:W2:Y:S01]  /*93c0*/  S2UR UR4, SR_CTAID.X ;  /* 0x00000000000479c3 */ /* 0x000ea20000002500 */
[----:B------:R-:W-:Y:S01]  /*93d0*/  BSSY.RECONVERGENT B0, `(.L_x_1150) ;  /* 0x0000016000007945 */ /* 0x000fe20003800200 */
[----:B--2---:R-:W-:-:S06]  /*93e0*/  UIMAD UR4, UR4, UR6, URZ ;  /* 0x00000006040472a4 */ /* 0x004fcc000f8e02ff */
[----:B------:R-:W-:-:S04]  /*93f0*/  MOV R11, UR4 ;  /* 0x00000004000b7c02 */ /* 0x000fc80008000f00 */
        /* <DEDUP_REMOVED lines=19> */
.L_x_1151:
[----:B------:R-:W-:Y:S05]  /*9530*/  BSYNC.RECONVERGENT B0 ;  /* 0x0000000000007941 */ /* 0x000fea0003800200 */
.L_x_1150:
        /* <DEDUP_REMOVED lines=19> */
.L_x_1153:
[----:B------:R-:W-:Y:S05]  /*9670*/  BSYNC.RECONVERGENT B0 ;  /* 0x0000000000007941 */ /* 0x000fea0003800200 */
.L_x_1152:
        /* <DEDUP_REMOVED lines=18> */
.L_x_1154:
        /* <DEDUP_REMOVED lines=14> */
.L_x_3812:


//--------------------- .text._ZN10layer_norm31ln_parallel_residual_bwd_kernelINS_13Kernel_traitsI13__nv_bfloat16S2_fS2_fjLj3072ELj1ELj1ELj4ELj16ENS_18Kernel_traits_baseILj3072ES2_S2_fS2_fjLj128EEEEELb1ELb0ELb1EEEvNS_9BwdParamsE --------------------------
	.section	.text._ZN10layer_norm31ln_parallel_residual_bwd_kernelINS_13Kernel_traitsI13__nv_bfloat16S2_fS2_fjLj3072ELj1ELj1ELj4ELj16ENS_18Kernel_traits_baseILj3072ES2_S2_fS2_fjLj128EEEEELb1ELb0ELb1EEEvNS_9BwdParamsE,"ax",@progbits
	.align	128
        .global         _ZN10layer_norm31ln_parallel_residual_bwd_kernelINS_13Kernel_traitsI13__nv_bfloat16S2_fS2_fjLj3072ELj1ELj1ELj4ELj16ENS_18Kernel_traits_baseILj3072ES2_S2_fS2_fjLj128EEEEELb1ELb0ELb1EEEvNS_9BwdParamsE
        .type           _ZN10layer_norm31ln_parallel_residual_bwd_kernelINS_13Kernel_traitsI13__nv_bfloat16S2_fS2_fjLj3072ELj1ELj1ELj4ELj16ENS_18Kernel_traits_baseILj3072ES2_S2_fS2_fjLj128EEEEELb1ELb0ELb1EEEvNS_9BwdParamsE,@function
        .size           _ZN10layer_norm31ln_parallel_residual_bwd_kernelINS_13Kernel_traitsI13__nv_bfloat16S2_fS2_fjLj3072ELj1ELj1ELj4ELj16ENS_18Kernel_traits_baseILj3072ES2_S2_fS2_fjLj128EEEEELb1ELb0ELb1EEEvNS_9BwdParamsE,(.L_x_3813 - _ZN10layer_norm31ln_parallel_residual_bwd_kernelINS_13Kernel_traitsI13__nv_bfloat16S2_fS2_fjLj3072ELj1ELj1ELj4ELj16ENS_18Kernel_traits_baseILj3072ES2_S2_fS2_fjLj128EEEEELb1ELb0ELb1EEEvNS_9BwdParamsE)
        .other          _ZN10layer_norm31ln_parallel_residual_bwd_kernelINS_13Kernel_traitsI13__nv_bfloat16S2_fS2_fjLj3072ELj1ELj1ELj4ELj16ENS_18Kernel_traits_baseILj3072ES2_S2_fS2_fjLj128EEEEELb1ELb0ELb1EEEvNS_9BwdParamsE,@"STO_CUDA_ENTRY STV_DEFAULT"
_ZN10layer_norm31ln_parallel_residual_bwd_kernelINS_13Kernel_traitsI13__nv_bfloat16S2_fS2_fjLj3072ELj1ELj1ELj4ELj16ENS_18Kernel_traits_baseILj3072ES2_S2_fS2_fjLj128EEEEELb1ELb0ELb1EEEvNS_9BwdParamsE:
.text._ZN10layer_norm31ln_parallel_residual_bwd_kernelINS_13Kernel_traitsI13__nv_bfloat16S2_fS2_fjLj3072ELj1ELj1ELj4ELj16ENS_18Kernel_traits_baseILj3072ES2_S2_fS2_fjLj128EEEEELb1ELb0ELb1EEEvNS_9BwdParamsE:
[----:B------:R-:W0:Y:S08]  /*0000*/  LDC R1, c[0x0][0x37c] ;  /* 0x0000df00ff017b82 */ /* 0x000e300000000800 */
[----:B------:R-:W1:Y:S01]  /*0010*/  S2UR UR4, SR_CTAID.X ;  /* 0x00000000000479c3 */ /* 0x000e620000002500 */
[----:B------:R-:W1:Y:S01]  /*0020*/  LDCU UR5, c[0x0][0x384] ;  /* 0x00007080ff0577ac */ /* 0x000e620008000800 */
[----:B------:R-:W2:Y:S01]  /*0030*/  S2R R118, SR_TID.X ;  /* 0x0000000000767919 */ /* 0x000ea20000002100 */
[----:B0-----:R-:W-:-:S02]  /*0040*/  IADD3 R1, PT, PT, R1, -0x38, RZ ;  /* 0xffffffc801017810 */ /* 0x001fc40007ffe0ff */
        /* <DEDUP_REMOVED lines=20> */
[----:B-1----:R-:W-:Y:S01]  /*0190*/  UISETP.GE.AND UP0, UPT, UR4, UR5, UPT ;  /* 0x000000050400728c */ /* 0x002fe2000bf06270 */
        /* <DEDUP_REMOVED lines=28> */
[----:B------:R-:W0:Y:S01]  /*0360*/  LDCU.64 UR10, c[0x0][0x358] ;  /* 0x00006b00ff0a77ac */ /* 0x000e220008000a00 */
[----:B--2---:R-:W-:Y:S05]  /*0370*/  BRA.U UP0, `(.L_x_1155) ;  /* 0x0000009100507547 */ /* 0x004fea000b800000 */
[----:B------:R-:W1:Y:S08]  /*0380*/  LDC.64 R2, c[0x0][0x3d0] ;  /* 0x0000f400ff027b82 */ /* 0x000e700000000a00 */
[----:B------:R-:W2:Y:S01]  /*0390*/  LDC.64 R4, c[0x0][0x3d8] ;  /* 0x0000f600ff047b82 */ /* 0x000ea20000000a00 */
        /* <DEDUP_REMOVED lines=43> */
[----:B------:R-:W-:Y:S02]  /*0650*/  CS2R R178, SRZ ;  /* 0x0000000000b27805 */ /* 0x000fe4000001ff00 */
[----:B------:R-:W-:Y:S02]  /*0660*/  CS2R R180, SRZ ;  /* 0x0000000000b47805 */ /* 0x000fe4000001ff00 */
[----:B------:R-:W-:-:S02]  /*0670*/  CS2R R182, SRZ ;  /* 0x0000000000b67805 */ /* 0x000fc4000001ff00 */
[----:B0-----:R-:W-:Y:S02]  /*0680*/  CS2R R4, SRZ ;  /* 0x0000000000047805 */ /* 0x001fe4000001ff00 */
[----:B------:R-:W-:Y:S02]  /*0690*/  CS2R R184, SRZ ;  /* 0x0000000000b87805 */ /* 0x000fe4000001ff00 */
[----:B------:R-:W-:Y:S01]  /*06a0*/  CS2R R186, SRZ ;  /* 0x0000000000ba7805 */ /* 0x000fe2000001ff00 */
[----:B------:R-:W-:Y:S01]  /*06b0*/  UPLOP3.LUT UP1, UPT, UPT, UPT, UPT, 0x40, 0x4 ;  /* 0x000000000004789c */ /* 0x000fe20003f2e870 */
[----:B------:R-:W0:Y:S01]  /*06c0*/  LDCU UR6, c[0x0][0x408] ;  /* 0x00008100ff0677ac */ /* 0x000e220008000800 */
[----:B------:R-:W1:Y:S01]  /*06d0*/  LDCU UR14, c[0x0][0x388] ;  /* 0x00007100ff0e77ac */ /* 0x000e620008000800 */
[----:B------:R-:W0:Y:S01]  /*06e0*/  LDCU.U8 UR7, c[0x0][0x410] ;  /* 0x00008200ff0777ac */ /* 0x000e220008000000 */
[----:B------:R-:W0:Y:S01]  /*06f0*/  LDCU UR15, c[0x0][0x400] ;  /* 0x00008000ff0f77ac */ /* 0x000e220008000800 */
[----:B------:R-:W0:Y:S01]  /*0700*/  LDCU.64 UR8, c[0x0][0x478] ;  /* 0x00008f00ff0877ac */ /* 0x000e220008000a00 */
[----:B------:R-:W0:Y:S01]  /*0710*/  LDCU.64 UR12, c[0x0][0x438] ;  /* 0x00008700ff0c77ac */ /* 0x000e220008000a00 */
[----:B------:R-:W0:Y:S01]  /*0720*/  LDCU.64 UR16, c[0x0][0x470] ;  /* 0x00008e00ff1077ac */ /* 0x000e220008000a00 */
[----:B---3--:R-:W-:-:S02]  /*0730*/  SHF.L.U32 R2, R16, 0x10, RZ ;  /* 0x0000001010027819 */ /* 0x008fc400000006ff */
[----:B------:R-:W-:-:S03]  /*0740*/  SHF.L.U32 R0, R17, 0x10, RZ ;  /* 0x0000001011007819 */ /* 0x000fc600000006ff */
[----:B------:R3:W-:Y:S04]  /*0750*/  STL [R1+0x34], R2 ;  /* 0x0000340201007387 */ /* 0x0007e80000100800 */
[----:B------:R1:W-:Y:S01]  /*0760*/  STL [R1+0x24], R0 ;  /* 0x0000240001007387 */ /* 0x0003e20000100800 */
[----:B---3--:R-:W-:Y:S02]  /*0770*/  SHF.L.U32 R2, R18, 0x10, RZ ;  /* 0x0000001012027819 */ /* 0x008fe400000006ff */
[----:B-1----:R-:W-:-:S03]  /*0780*/  SHF.L.U32 R0, R19, 0x10, RZ ;  /* 0x0000001013007819 */ /* 0x002fc600000006ff */
[----:B------:R4:W-:Y:S04]  /*0790*/  STL [R1+0x14], R2 ;  /* 0x0000140201007387 */ /* 0x0009e80000100800 */
[----:B------:R1:W-:Y:S01]  /*07a0*/  STL [R1+0x4], R0 ;  /* 0x0000040001007387 */ /* 0x0003e20000100800 */
[----:B------:R-:W-:Y:S02]  /*07b0*/  PRMT R44, R16, 0x7632, R44 ;  /* 0x00007632102c7816 */ /* 0x000fe4000000002c */
[----:B----4-:R-:W-:Y:S01]  /*07c0*/  SHF.L.U32 R2, R12, 0x10, RZ ;  /* 0x000000100c027819 */ /* 0x010fe200000006ff */
[----:B-1----:R-:W-:Y:S01]  /*07d0*/  IMAD.U32 R0, R13, 0x10000, RZ ;  /* 0x000100000d007824 */ /* 0x002fe200078e00ff */
[----:B------:R-:W-:-:S03]  /*07e0*/  PRMT R46, R17, 0x7632, R46 ;  /* 0x00007632112e7816 */ /* 0x000fc6000000002e */
[----:B------:R1:W-:Y:S01]  /*07f0*/  STL [R1+0x30], R2 ;  /* 0x0000300201007387 */ /* 0x0003e20000100800 */
[----:B------:R-:W-:-:S03]  /*0800*/  PRMT R48, R18, 0x7632, R48 ;  /* 0x0000763212307816 */ /* 0x000fc60000000030 */
[----:B------:R3:W-:Y:S01]  /*0810*/  STL [R1+0x20], R0 ;  /* 0x0000200001007387 */ /* 0x0007e20000100800 */
[----:B------:R-:W-:Y:S01]  /*0820*/  SHF.L.U32 R51, R44, 0x10, RZ ;  /* 0x000000102c337819 */ /* 0x000fe200000006ff */
[----:B------:R-:W-:Y:S01]  /*0830*/  IMAD.U32 R46, R46, 0x10000, RZ ;  /* 0x000100002e2e7824 */ /* 0x000fe200078e00ff */
[----:B-1----:R-:W-:Y:S02]  /*0840*/  SHF.L.U32 R2, R14, 0x10, RZ ;  /* 0x000000100e027819 */ /* 0x002fe400000006ff */
[----:B---3--:R-:W-:-:S03]  /*0850*/  SHF.L.U32 R0, R15, 0x10, RZ ;  /* 0x000000100f007819 */ /* 0x008fc600000006ff */
[----:B------:R-:W-:Y:S01]  /*0860*/  STL [R1+0x10], R2 ;  /* 0x0000100201007387 */ /* 0x000fe20000100800 */
[----:B------:R-:W-:Y:S02]  /*0870*/  PRMT R45, R12, 0x7632, R45 ;  /* 0x000076320c2d7816 */ /* 0x000fe4000000002d */
[----:B------:R-:W-:Y:S01]  /*0880*/  SHF.L.U32 R44, R48, 0x10, RZ ;  /* 0x00000010302c7819 */ /* 0x000fe200000006ff */
[----:B------:R-:W-:Y:S01]  /*0890*/  STL [R1], R0 ;  /* 0x0000000001007387 */ /* 0x000fe20000100800 */
[----:B------:R-:W-:Y:S02]  /*08a0*/  PRMT R47, R13, 0x7632, R47 ;  /* 0x000076320d2f7816 */ /* 0x000fe4000000002f */
[----:B------:R-:W-:Y:S01]  /*08b0*/  PRMT R49, R14, 0x7632, R49 ;  /* 0x000076320e317816 */ /* 0x000fe20000000031 */
[----:B------:R-:W-:Y:S04]  /*08c0*/  STL [R1+0x2c], R51 ;  /* 0x00002c3301007387 */ /* 0x000fe80000100800 */
[----:B------:R1:W-:Y:S04]  /*08d0*/  STL [R1+0x1c], R46 ;  /* 0x00001c2e01007387 */ /* 0x0003e80000100800 */
[----:B------:R3:W-:Y:S01]  /*08e0*/  STL [R1+0xc], R44 ;  /* 0x00000c2c01007387 */ /* 0x0007e20000100800 */
[----:B-1----:R-:W-:-:S02]  /*08f0*/  SHF.L.U32 R46, R45, 0x10, RZ ;  /* 0x000000102d2e7819 */ /* 0x002fc400000006ff */
[----:B------:R-:W-:Y:S02]  /*0900*/  SHF.L.U32 R45, R47, 0x10, RZ ;  /* 0x000000102f2d7819 */ /* 0x000fe400000006ff */
[----:B---3--:R-:W-:Y:S01]  /*0910*/  SHF.L.U32 R44, R49, 0x10, RZ ;  /* 0x00000010312c7819 */ /* 0x008fe200000006ff */
[----:B------:R1:W-:Y:S04]  /*0920*/  STL [R1+0x28], R46 ;  /* 0x0000282e01007387 */ /* 0x0003e80000100800 */
[----:B------:R1:W-:Y:S04]  /*0930*/  STL [R1+0x18], R45 ;  /* 0x0000182d01007387 */ /* 0x0003e80000100800 */
[----:B------:R1:W-:Y:S01]  /*0940*/  STL [R1+0x8], R44 ;  /* 0x0000082c01007387 */ /* 0x0003e20000100800 */
[----:B--2---:R-:W-:-:S02]  /*0950*/  PRMT R50, R243, 0x7632, R50 ;  /* 0x00007632f3327816 */ /* 0x004fc40000000032 */
[----:B------:R-:W-:Y:S02]  /*0960*/  SHF.L.U32 R216, R243, 0x10, RZ ;  /* 0x00000010f3d87819 */ /* 0x000fe400000006ff */
[C---:B-----5:R-:W-:Y:S02]  /*0970*/  PRMT R243, R213.reuse, 0x7632, R243 ;  /* 0x00007632d5f37816 */ /* 0x060fe400000000f3 */
[----:B------:R-:W-:Y:S02]  /*0980*/  SHF.L.U32 R245, R213, 0x10, RZ ;  /* 0x00000010d5f57819 */ /* 0x000fe400000006ff */
[C---:B------:R-:W-:Y:S02]  /*0990*/  PRMT R248, R240.reuse, 0x7632, R248 ;  /* 0x00007632f0f87816 */ /* 0x040fe400000000f8 */
[----:B------:R-:W-:Y:S02]  /*09a0*/  SHF.L.U32 R250, R240, 0x10, RZ ;  /* 0x00000010f0fa7819 */ /* 0x000fe400000006ff */
        /* <DEDUP_REMOVED lines=15> */
[----:B------:R-:W-:Y:S02]  /*0aa0*/  SHF.L.U32 R246, R241, 0x10, RZ ;  /* 0x00000010f1f67819 */ /* 0x000fe400000006ff */
[----:B------:R-:W-:Y:S01]  /*0ab0*/  SHF.L.U32 R203, R198, 0x10, RZ ;  /* 0x00000010c6cb7819 */ /* 0x000fe200000006ff */
[----:B------:R-:W-:Y:S01]  /*0ac0*/  IMAD.U32 R249, R212, 0x10000, RZ ;  /* 0x00010000d4f97824 */ /* 0x000fe200078e00ff */
[----:B------:R-:W-:Y:S01]  /*0ad0*/  SHF.L.U32 R241, R214, 0x10, RZ ;  /* 0x00000010d6f17819 */ /* 0x000fe200000006ff */
[----:B------:R-:W-:Y:S01]  /*0ae0*/  IMAD.U32 R199, R199, 0x10000, RZ ;  /* 0x00010000c7c77824 */ /* 0x000fe200078e00ff */
[----:B------:R-:W-:-:S02]  /*0af0*/  SHF.L.U32 R210, R8, 0x10, RZ ;  /* 0x0000001008d27819 */ /* 0x000fc400000006ff */
[----:B------:R-:W-:Y:S02]  /*0b00*/  CS2R R2, SRZ ;  /* 0x0000000000027805 */ /* 0x000fe4000001ff00 */
[----:B------:R-:W-:Y:S02]  /*0b10*/  SHF.L.U32 R206, R9, 0x10, RZ ;  /* 0x0000001009ce7819 */ /* 0x000fe400000006ff */
[----:B------:R-:W-:Y:S02]  /*0b20*/  CS2R R8, SRZ ;  /* 0x0000000000087805 */ /* 0x000fe4000001ff00 */
[----:B------:R-:W-:Y:S02]  /*0b30*/  SHF.L.U32 R202, R10, 0x10, RZ ;  /* 0x000000100aca7819 */ /* 0x000fe400000006ff */
[----:B------:R-:W-:Y:S02]  /*0b40*/  CS2R R12, SRZ ;  /* 0x00000000000c7805 */ /* 0x000fe4000001ff00 */
        /* <DEDUP_REMOVED lines=8> */
[----:B------:R-:W-:Y:S01]  /*0bd0*/  SHF.L.U32 R207, R197, 0x10, RZ ;  /* 0x00000010c5cf7819 */ /* 0x000fe200000006ff */
[----:B------:R-:W-:Y:S01]  /*0be0*/  IMAD.U32 R248, R248, 0x10000, RZ ;  /* 0x00010000f8f87824 */ /* 0x000fe200078e00ff */
[----:B------:R-:W-:Y:S01]  /*0bf0*/  MOV R0, UR4 ;  /* 0x0000000400007c02 */ /* 0x000fe20008000f00 */
[----:B------:R-:W-:Y:S01]  /*0c00*/  IMAD.U32 R213, R213, 0x10000, RZ ;  /* 0x00010000d5d57824 */ /* 0x000fe200078e00ff */
[----:B------:R-:W-:Y:S01]  /*0c10*/  SHF.L.U32 R252, R252, 0x10, RZ ;  /* 0x00000010fcfc7819 */ /* 0x000fe200000006ff */
[----:B------:R-:W-:Y:S01]  /*0c20*/  IMAD.U32 R200, R200, 0x10000, RZ ;  /* 0x00010000c8c87824 */ /* 0x000fe200078e00ff */
        /* <DEDUP_REMOVED lines=13> */
[----:B01----:R-:W-:-:S07]  /*0d00*/  SHF.L.U32 R189, R189, 0x10, RZ ;  /* 0x00000010bdbd7819 */ /* 0x003fce00000006ff */
.L_x_1182:
[----:B0-----:R-:W0:Y:S01]  /*0d10*/  LDC.64 R80, c[0x0][0x3c0] ;  /* 0x0000f000ff507b82 */ /* 0x001e220000000a00 */
[C---:B------:R-:W-:Y:S01]  /*0d20*/  IMAD R82, R0.reuse, UR14, RZ ;  /* 0x0000000e00527c24 */ /* 0x040fe2000f8e02ff */
[----:B------:R-:W2:Y:S04]  /*0d30*/  LDL R225, [R1+0x30] ;  /* 0x0000300001e17983 */ /* 0x000ea80000100800 */
[----:B------:R-:W3:Y:S02]  /*0d40*/  LDL R226, [R1+0x34] ;  /* 0x0000340001e27983 */ /* 0x000ee40000100800 */
[----:B------:R-:W1:Y:S01]  /*0d50*/  LDC.64 R124, c[0x0][0x3a8] ;  /* 0x0000ea00ff7c7b82 */ /* 0x000e620000000a00 */
[----:B------:R-:W-:Y:S01]  /*0d60*/  SHF.R.S32.HI R83, RZ, 0x1f, R82 ;  /* 0x0000001fff537819 */ /* 0x000fe20000011452 */
[----:B------:R-:W4:Y:S04]  /*0d70*/  LDL R231, [R1+0x20] ;  /* 0x0000200001e77983 */ /* 0x000f280000100800 */
[----:B------:R-:W4:Y:S02]  /*0d80*/  LDL R228, [R1+0x24] ;  /* 0x0000240001e47983 */ /* 0x000f240000100800 */
[----:B------:R-:W1:Y:S02]  /*0d90*/  LDC.64 R116, c[0x0][0x430] ;  /* 0x00010c00ff747b82 */ /* 0x000e640000000a00 */
[----:B------:R-:W4:Y:S04]  /*0da0*/  LDL R230, [R1+0x10] ;  /* 0x0000100001e67983 */ /* 0x000f280000100800 */
[----:B------:R-:W4:Y:S01]  /*0db0*/  LDL R229, [R1+0x14] ;  /* 0x0000140001e57983 */ /* 0x000f220000100800 */
[----:B------:R-:W-:Y:S01]  /*0dc0*/  LEA.HI R83, R83, R82, RZ, 0x3 ;  /* 0x0000005253537211 */ /* 0x000fe200078f18ff */
[----:B------:R-:W1:Y:S01]  /*0dd0*/  LDC.64 R88, c[0x0][0x3c8] ;  /* 0x0000f200ff587b82 */ /* 0x000e620000000a00 */
[----:B0-----:R-:W-:-:S02]  /*0de0*/  IMAD.WIDE R80, R0, 0x4, R80 ;  /* 0x0000000400507825 */ /* 0x001fc400078e0250 */
[----:B------:R-:W-:-:S03]  /*0df0*/  LEA.HI.SX32 R188, R83, R118, 0x1d ;  /* 0x0000007653bc7211 */ /* 0x000fc600078feaff */
[----:B------:R-:W2:Y:S01]  /*0e00*/  LDG.E R236, desc[UR10][R80.64] ;  /* 0x0000000a50ec7981 */ /* 0x000ea2000c1e1900 */
[----:B------:R-:W-:Y:S01]  /*0e10*/  IADD3 R212, PT, PT, R188, 0x80, RZ ;  /* 0x00000080bcd47810 */ /* 0x000fe20007ffe0ff */
[----:B------:R-:W0:Y:S04]  /*0e20*/  LDC.64 R120, c[0x0][0x428] ;  /* 0x00010a00ff787b82 */ /* 0x000e280000000a00 */
[----:B-1----:R-:W-:-:S04]  /*0e30*/  IMAD.WIDE.U32 R92, R212, 0x20, R124 ;  /* 0x00000020d45c7825 */ /* 0x002fc800078e007c */
[----:B------:R-:W-:Y:S01]  /*0e40*/  IMAD.WIDE.U32 R84, R212, 0x10, R116 ;  /* 0x00000010d4547825 */ /* 0x000fe200078e0074 */
[----:B------:R-:W3:Y:S05]  /*0e50*/  LDG.E.128 R80, desc[UR10][R92.64] ;  /* 0x0000000a5c507981 */ /* 0x000eea000c1e1d00 */
[----:B------:R-:W4:Y:S01]  /*0e60*/  LDG.E.128 R84, desc[UR10][R84.64] ;  /* 0x0000000a54547981 */ /* 0x000f22000c1e1d00 */
[----:B------:R-:W-:Y:S01]  /*0e70*/  IMAD.WIDE R88, R0, 0x4, R88 ;  /* 0x0000000400587825 */ /* 0x000fe200078e0258 */
[----:B------:R-:W-:Y:S02]  /*0e80*/  ISETP.NE.U32.AND P0, PT, RZ, UR16, PT ;  /* 0x00000010ff007c0c */ /* 0x000fe4000bf05070 */
[----:B------:R-:W-:Y:S01]  /*0e90*/  ISETP.NE.U32.AND P1, PT, RZ, UR12, PT ;  /* 0x0000000cff007c0c */ /* 0x000fe2000bf25070 */
[----:B------:R-:W4:Y:S01]  /*0ea0*/  LDG.E.128 R92, desc[UR10][R92.64+0x10] ;  /* 0x0000100a5c5c7981 */ /* 0x000f22000c1e1d00 */
[----:B0-----:R-:W-:-:S03]  /*0eb0*/  IMAD.WIDE.U32 R90, R212, 0x10, R120 ;  /* 0x00000010d45a7825 */ /* 0x001fc600078e0078 */
[----:B------:R-:W4:Y:S04]  /*0ec0*/  LDG.E R190, desc[UR10][R88.64] ;  /* 0x0000000a58be7981 */ /* 0x000f28000c1e1900 */
[----:B------:R-:W4:Y:S01]  /*0ed0*/  LDG.E.128 R88, desc[UR10][R90.64] ;  /* 0x0000000a5a587981 */ /* 0x000f22000c1e1d00 */
[----:B------:R-:W-:Y:S02]  /*0ee0*/  ISETP.NE.AND.EX P0, PT, RZ, UR17, PT, P0 ;  /* 0x00000011ff007c0c */ /* 0x000fe4000bf05300 */
[----:B------:R-:W-:-:S11]  /*0ef0*/  ISETP.NE.AND.EX P1, PT, RZ, UR13, PT, P1 ;  /* 0x0000000dff007c0c */ /* 0x000fd6000bf25310 */
[----:B------:R-:W0:Y:S08]  /*0f00*/  @P0 LDC.64 R126, c[0x0][0x3b8] ;  /* 0x0000ee00ff7e0b82 */ /* 0x000e300000000a00 */
[----:B------:R-:W1:Y:S08]  /*0f10*/  @P1 LDC.64 R194, c[0x0][0x438] ;  /* 0x00010e00ffc21b82 */ /* 0x000e700000000a00 */
[----:B------:R-:W1:Y:S01]  /*0f20*/  @P1 LDC.64 R192, c[0x0][0x438] ;  /* 0x00010e00ffc01b82 */ /* 0x000e620000000a00 */
[----:B------:R-:W-:Y:S01]  /*0f30*/  IMAD.WIDE.U32 R100, R188, 0x10, R116 ;  /* 0x00000010bc647825 */ /* 0x000fe200078e0074 */
[----:B------:R-:W-:-:S03]  /*0f40*/  ISETP.NE.AND P3, PT, RZ, UR7, PT ;  /* 0x00000007ff007c0c */ /* 0x000fc6000bf65270 */
[C---:B------:R-:W-:Y:S02]  /*0f50*/  IMAD.WIDE.U32 R108, R188.reuse, 0x20, R124 ;  /* 0x00000020bc6c7825 */ /* 0x040fe400078e007c */
[----:B------:R-:W4:Y:S01]  /*0f60*/  LDG.E.128 R100, desc[UR10][R100.64] ;  /* 0x0000000a64647981 */ /* 0x000f22000c1e1d00 */
[----:B------:R-:W1:Y:S01]  /*0f70*/  @P1 LDC.64 R196, c[0x0][0x438] ;  /* 0x00010e00ffc41b82 */ /* 0x000e620000000a00 */
[C---:B0-----:R-:W-:Y:S01]  /*0f80*/  @P0 IMAD.WIDE.U32 R126, R188.reuse, 0x8, R126 ;  /* 0x00000008bc7e0825 */ /* 0x041fe200078e007e */
[C---:B------:R-:W-:Y:S01]  /*0f90*/  IADD3 R219, PT, PT, R188.reuse, 0x100, RZ ;  /* 0x00000100bcdb7810 */ /* 0x040fe20007ffe0ff */
[----:B------:R-:W4:Y:S02]  /*0fa0*/  LDG.E.128 R96, desc[UR10][R108.64] ;  /* 0x0000000a6c607981 */ /* 0x000f24000c1e1d00 */
[----:B------:R-:W-:Y:S02]  /*0fb0*/  IMAD.WIDE.U32 R104, R188, 0x10, R120 ;  /* 0x00000010bc687825 */ /* 0x000fe400078e0078 */
[----:B------:R1:W5:Y:S01]  /*0fc0*/  @P0 LDG.E.64 R160, desc[UR10][R126.64] ;  /* 0x0000000a7ea00981 */ /* 0x000362000c1e1b00 */
[----:B------:R-:W0:Y:S03]  /*0fd0*/  @P0 LDC.64 R112, c[0x0][0x3b8] ;  /* 0x0000ee00ff700b82 */ /* 0x000e260000000a00 */
[----:B------:R-:W4:Y:S04]  /*0fe0*/  LDG.E.128 R104, desc[UR10][R104.64] ;  /* 0x0000000a68687981 */ /* 0x000f28000c1e1d00 */
[----:B------:R-:W4:Y:S01]  /*0ff0*/  LDG.E.128 R108, desc[UR10][R108.64+0x10] ;  /* 0x0000100a6c6c7981 */ /* 0x000f22000c1e1d00 */
[----:B------:R-:W0:Y:S01]  /*1000*/  @P0 LDC.64 R114, c[0x0][0x3b8] ;  /* 0x0000ee00ff720b82 */ /* 0x000e220000000a00 */
[----:B-1----:R-:W-:-:S05]  /*1010*/  @P1 IMAD.WIDE.U32 R126, R212, 0x20, R194 ;  /* 0x00000020d47e1825 */ /* 0x002fca00078e00c2 */
[----:B------:R-:W5:Y:S04]  /*1020*/  @P1 LDG.E.128 R44, desc[UR10][R126.64] ;  /* 0x0000000a7e2c1981 */ /* 0x000f68000c1e1d00 */
[----:B------:R1:W5:Y:S02]  /*1030*/  @P1 LDG.E.128 R48, desc[UR10][R126.64+0x10] ;  /* 0x0000100a7e301981 */ /* 0x000364000c1e1d00 */
[----:B-1----:R-:W-:-:S05]  /*1040*/  @P1 IMAD.WIDE.U32 R126, R219, 0x20, R192 ;  /* 0x00000020db7e1825 */ /* 0x002fca00078e00c0 */
[----:B------:R-:W5:Y:S04]  /*1050*/  @P1 LDG.E.128 R52, desc[UR10][R126.64] ;  /* 0x0000000a7e341981 */ /* 0x000f68000c1e1d00 */
[----:B------:R1:W5:Y:S02]  /*1060*/  @P1 LDG.E.128 R56, desc[UR10][R126.64+0x10] ;  /* 0x0000100a7e381981 */ /* 0x000364000c1e1d00 */
[----:B-1----:R-:W-:Y:S01]  /*1070*/  @P1 IMAD.WIDE.U32 R126, R188, 0x20, R196 ;  /* 0x00000020bc7e1825 */ /* 0x002fe200078e00c4 */
[----:B--2---:R-:W-:-:S03]  /*1080*/  FSEL R236, R236, RZ, !P3 ;  /* 0x000000ffecec7208 */ /* 0x004fc60005800000 */
[----:B0-----:R-:W-:Y:S01]  /*1090*/  @P0 IMAD.WIDE.U32 R112, R212, 0x8, R112 ;  /* 0x00000008d4700825 */ /* 0x001fe200078e0070 */
[----:B------:R-:W5:Y:S03]  /*10a0*/  @P1 LDG.E.128 R60, desc[UR10][R126.64] ;  /* 0x0000000a7e3c1981 */ /* 0x000f66000c1e1d00 */
[C---:B------:R-:W-:Y:S01]  /*10b0*/  IMAD.WIDE.U32 R124, R219.reuse, 0x20, R124 ;  /* 0x00000020db7c7825 */ /* 0x040fe200078e007c */
[----:B------:R0:W5:Y:S03]  /*10c0*/  @P0 LDG.E.64 R156, desc[UR10][R112.64] ;  /* 0x0000000a709c0981 */ /* 0x000166000c1e1b00 */
[----:B------:R-:W-:Y:S01]  /*10d0*/  @P0 IMAD.WIDE.U32 R114, R219, 0x8, R114 ;  /* 0x00000008db720825 */ /* 0x000fe200078e0072 */
[----:B------:R-:W5:Y:S03]  /*10e0*/  @P1 LDG.E.128 R64, desc[UR10][R126.64+0x10] ;  /* 0x0000100a7e401981 */ /* 0x000f66000c1e1d00 */
[C---:B---3--:R-:W-:Y:S01]  /*10f0*/  FADD.FTZ R193, -R236.reuse, R80 ;  /* 0x00000050ecc17221 */ /* 0x048fe20000010100 */
[----:B------:R-:W-:Y:S01]  /*1100*/  FADD.FTZ R81, -R236, R81 ;  /* 0x00000051ec517221 */ /* 0x000fe20000010100 */
[----:B----4-:R-:W-:Y:S01]  /*1110*/  SHF.L.U32 R192, R88, 0x10, RZ ;  /* 0x0000001058c07819 */ /* 0x010fe200000006ff */
[----:B------:R-:W-:Y:S01]  /*1120*/  IMAD.U32 R194, R89, 0x10000, RZ ;  /* 0x0001000059c27824 */ /* 0x000fe200078e00ff */
[----:B------:R-:W-:Y:S01]  /*1130*/  SHF.L.U32 R80, R84, 0x10, RZ ;  /* 0x0000001054507819 */ /* 0x000fe200000006ff */
[----:B------:R-:W-:Y:S01]  /*1140*/  FMUL.FTZ R193, R190, R193 ;  /* 0x000000c1bec17220 */ /* 0x000fe20000410000 */
[C---:B------:R-:W-:Y:S01]  /*1150*/  FADD.FTZ R83, -R236.reuse, R83 ;  /* 0x00000053ec537221 */ /* 0x040fe20000010100 */
[----:B------:R-:W-:Y:S01]  /*1160*/  FADD.FTZ R221, -R236, R92 ;  /* 0x0000005cecdd7221 */ /* 0x000fe20000010100 */
[----:B------:R-:W-:Y:S01]  /*1170*/  SHF.L.U32 R220, R90, 0x10, RZ ;  /* 0x000000105adc7819 */ /* 0x000fe200000006ff */
[----:B------:R-:W-:Y:S01]  /*1180*/  FMUL.FTZ R195, R249, R80 ;  /* 0x00000050f9c37220 */ /* 0x000fe20000410000 */
[----:B------:R-:W-:Y:S01]  /*1190*/  FADD.FTZ R149, R192, R149 ;  /* 0x00000095c0957221 */ /* 0x000fe20000010000 */
[C---:B------:R-:W-:Y:S01]  /*11a0*/  FFMA.FTZ R179, R193.reuse, R192, R179 ;  /* 0x000000c0c1b37223 */ /* 0x040fe200000100b3 */
[----:B------:R-:W-:Y:S01]  /*11b0*/  FADD.FTZ R7, R80, R7 ;  /* 0x0000000750077221 */ /* 0x000fe20000010000 */
[----:B------:R-:W-:Y:S01]  /*11c0*/  FFMA.FTZ R41, R193, R80, R41 ;  /* 0x00000050c1297223 */ /* 0x000fe20000010029 */
[----:B------:R-:W-:Y:S01]  /*11d0*/  FFMA.FTZ R192, R250, R192, R195 ;  /* 0x000000c0fac07223 */ /* 0x000fe200000100c3 */
[C---:B------:R-:W-:Y:S01]  /*11e0*/  FADD.FTZ R195, -R236.reuse, R82 ;  /* 0x00000052ecc37221 */ /* 0x040fe20000010100 */
[----:B------:R-:W-:Y:S01]  /*11f0*/  SHF.L.U32 R80, R85, 0x10, RZ ;  /* 0x0000001055507819 */ /* 0x000fe200000006ff */
[----:B------:R-:W-:Y:S01]  /*1200*/  FADD.FTZ R93, -R236, R93 ;  /* 0x0000005dec5d7221 */ /* 0x000fe20000010100 */
[----:B------:R-:W-:Y:S01]  /*1210*/  PRMT R84, R84, 0x7632, R84 ;  /* 0x0000763254547816 */ /* 0x000fe20000000054 */
[----:B------:R-:W-:Y:S01]  /*1220*/  FMUL.FTZ R195, R190, R195 ;  /* 0x000000c3bec37220 */ /* 0x000fe20000410000 */
[----:B------:R-:W-:Y:S01]  /*1230*/  FADD.FTZ R223, -R236, R94 ;  /* 0x0000005eecdf7221 */ /* 0x000fe20000010100 */
[----:B------:R-:W-:Y:S01]  /*1240*/  FMUL.FTZ R197, R245, R80 ;  /* 0x00000050f5c57220 */ /* 0x000fe20000410000 */
[----:B------:R-:W-:Y:S01]  /*1250*/  FADD.FTZ R147, R194, R147 ;  /* 0x00000093c2937221 */ /* 0x000fe20000010000 */
[-C--:B------:R-:W-:Y:S01]  /*1260*/  FFMA.FTZ R177, R195, R194.reuse, R177 ;  /* 0x000000c2c3b17223 */ /* 0x080fe200000100b1 */
[----:B------:R-:W-:Y:S01]  /*1270*/  SHF.L.U32 R84, R84, 0x10, RZ ;  /* 0x0000001054547819 */ /* 0x000fe200000006ff */
[----:B------:R-:W-:Y:S01]  /*1280*/  FFMA.FTZ R194, R246, R194, R197 ;  /* 0x000000c2f6c27223 */ /* 0x000fe200000100c5 */
[----:B------:R-:W-:Y:S01]  /*1290*/  FMUL.FTZ R197, R190, R81 ;  /* 0x00000051bec57220 */ /* 0x000fe20000410000 */
[----:B0-----:R-:W-:Y:S01]  /*12a0*/  IMAD.WIDE.U32 R112, R219, 0x10, R116 ;  /* 0x00000010db707825 */ /* 0x001fe200078e0074 */
[----:B------:R0:W5:Y:S03]  /*12b0*/  @P0 LDG.E.64 R158, desc[UR10][R114.64] ;  /* 0x0000000a729e0981 */ /* 0x000166000c1e1b00 */
[----:B------:R-:W-:Y:S01]  /*12c0*/  FADD.FTZ R8, R84, R8 ;  /* 0x0000000854087221 */ /* 0x000fe20000010000 */
[-C--:B------:R-:W-:Y:S01]  /*12d0*/  FFMA.FTZ R40, R197, R84.reuse, R40 ;  /* 0x00000054c5287223 */ /* 0x080fe20000010028 */
[----:B------:R-:W-:Y:S01]  /*12e0*/  FMUL.FTZ R217, R247, R84 ;  /* 0x00000054f7d97220 */ /* 0x000fe20000410000 */
[----:B------:R-:W-:Y:S01]  /*12f0*/  PRMT R88, R88, 0x7632, R88 ;  /* 0x0000763258587816 */ /* 0x000fe20000000058 */
[----:B------:R-:W2:Y:S01]  /*1300*/  LDL R84, [R1] ;  /* 0x0000000001547983 */ /* 0x000ea20000100800 */
[----:B------:R-:W-:Y:S01]  /*1310*/  FADD.FTZ R9, R80, R9 ;  /* 0x0000000950097221 */ /* 0x000fe20000010000 */
[----:B------:R-:W-:Y:S01]  /*1320*/  FFMA.FTZ R39, R195, R80, R39 ;  /* 0x00000050c3277223 */ /* 0x000fe20000010027 */
[----:B------:R-:W-:Y:S01]  /*1330*/  SHF.L.U32 R81, R88, 0x10, RZ ;  /* 0x0000001058517819 */ /* 0x000fe200000006ff */
[----:B------:R-:W-:Y:S01]  /*1340*/  FMUL.FTZ R218, R190, R83 ;  /* 0x00000053beda7220 */ /* 0x000fe20000410000 */
[----:B------:R-:W-:Y:S01]  /*1350*/  SHF.L.U32 R80, R86, 0x10, RZ ;  /* 0x0000001056507819 */ /* 0x000fe200000006ff */
[----:B------:R-:W-:Y:S01]  /*1360*/  FMUL.FTZ R221, R190, R221 ;  /* 0x000000ddbedd7220 */ /* 0x000fe20000410000 */
[----:B------:R-:W-:Y:S01]  /*1370*/  PRMT R86, R86, 0x7632, R86 ;  /* 0x0000763256567816 */ /* 0x000fe20000000056 */
[-C--:B------:R-:W-:Y:S01]  /*1380*/  FFMA.FTZ R178, R197, R81.reuse, R178 ;  /* 0x00000051c5b27223 */ /* 0x080fe200000100b2 */
[----:B------:R-:W-:Y:S01]  /*1390*/  FADD.FTZ R148, R81, R148 ;  /* 0x0000009451947221 */ /* 0x000fe20000010000 */
[----:B------:R-:W-:Y:S01]  /*13a0*/  FFMA.FTZ R196, R248, R81, R217 ;  /* 0x00000051f8c47223 */ /* 0x000fe200000100d9 */
[----:B------:R-:W-:Y:S01]  /*13b0*/  FMUL.FTZ R81, R241, R80 ;  /* 0x00000050f1517220 */ /* 0x000fe20000410000 */
[----:B------:R-:W-:Y:S01]  /*13c0*/  PRMT R90, R90, 0x7632, R90 ;  /* 0x000076325a5a7816 */ /* 0x000fe2000000005a */
[----:B------:R-:W-:Y:S01]  /*13d0*/  FADD.FTZ R145, R220, R145 ;  /* 0x00000091dc917221 */ /* 0x000fe20000010000 */
[----:B------:R-:W-:Y:S01]  /*13e0*/  SHF.L.U32 R83, R86, 0x10, RZ ;  /* 0x0000001056537819 */ /* 0x000fe200000006ff */
[CC--:B------:R-:W-:Y:S01]  /*13f0*/  FFMA.FTZ R175, R221.reuse, R220.reuse, R175 ;  /* 0x000000dcddaf7223 */ /* 0x0c0fe200000100af */
[----:B------:R-:W-:Y:S01]  /*1400*/  FFMA.FTZ R220, R242, R220, R81 ;  /* 0x000000dcf2dc7223 */ /* 0x000fe20000010051 */
[----:B------:R-:W-:Y:S01]  /*1410*/  FADD.FTZ R11, R80, R11 ;  /* 0x0000000b500b7221 */ /* 0x000fe20000010000 */
[----:B------:R-:W-:Y:S01]  /*1420*/  FFMA.FTZ R37, R221, R80, R37 ;  /* 0x00000050dd257223 */ /* 0x000fe20000010025 */
[----:B------:R-:W-:Y:S01]  /*1430*/  FMUL.FTZ R222, R190, R93 ;  /* 0x0000005dbede7220 */ /* 0x000fe20000410000 */
[----:B------:R-:W-:-:S02]  /*1440*/  IMAD.U32 R81, R90, 0x10000, RZ ;  /* 0x000100005a517824 */ /* 0x000fc400078e00ff */
[----:B------:R-:W-:Y:S01]  /*1450*/  FMUL.FTZ R93, R239, R83 ;  /* 0x00000053ef5d7220 */ /* 0x000fe20000410000 */
[----:B------:R-:W-:Y:S01]  /*1460*/  SHF.L.U32 R80, R87, 0x10, RZ ;  /* 0x0000001057507819 */ /* 0x000fe200000006ff */
[----:B------:R-:W-:Y:S01]  /*1470*/  FMUL.FTZ R223, R190, R223 ;  /* 0x000000dfbedf7220 */ /* 0x000fe20000410000 */
[----:B------:R-:W-:Y:S01]  /*1480*/  SHF.L.U32 R94, R91, 0x10, RZ ;  /* 0x000000105b5e7819 */ /* 0x000fe200000006ff */
[----:B------:R-:W-:Y:S01]  /*1490*/  FADD.FTZ R144, R81, R144 ;  /* 0x0000009051907221 */ /* 0x000fe20000010000 */
[-C--:B------:R-:W-:Y:S01]  /*14a0*/  FFMA.FTZ R174, R222, R81.reuse, R174 ;  /* 0x00000051deae7223 */ /* 0x080fe200000100ae */
[----:B------:R-:W-:Y:S01]  /*14b0*/  FFMA.FTZ R93, R240, R81, R93 ;  /* 0x00000051f05d7223 */ /* 0x000fe2000001005d */
[----:B------:R-:W-:Y:S01]  /*14c0*/  FMUL.FTZ R81, R215, R80 ;  /* 0x00000050d7517220 */ /* 0x000fe20000410000 */
[----:B------:R-:W-:Y:S01]  /*14d0*/  FADD.FTZ R143, R94, R143 ;  /* 0x0000008f5e8f7221 */ /* 0x000fe20000010000 */
[CC--:B------:R-:W-:Y:S01]  /*14e0*/  FFMA.FTZ R173, R223.reuse, R94.reuse, R173 ;  /* 0x0000005edfad7223 */ /* 0x0c0fe200000100ad */
[----:B------:R-:W-:Y:S01]  /*14f0*/  SHF.L.U32 R82, R100, 0x10, RZ ;  /* 0x0000001064527819 */ /* 0x000fe200000006ff */
[----:B------:R-:W-:Y:S01]  /*1500*/  FFMA.FTZ R94, R216, R94, R81 ;  /* 0x0000005ed85e7223 */ /* 0x000fe20000010051 */
[----:B------:R-:W-:Y:S01]  /*1510*/  FADD.FTZ R81, -R236, R96 ;  /* 0x00000060ec517221 */ /* 0x000fe20000010100 */
[----:B------:R-:W-:Y:S01]  /*1520*/  FADD.FTZ R13, R80, R13 ;  /* 0x0000000d500d7221 */ /* 0x000fe20000010000 */
[----:B------:R-:W-:Y:S01]  /*1530*/  FFMA.FTZ R35, R223, R80, R35 ;  /* 0x00000050df237223 */ /* 0x000fe20000010023 */
[----:B------:R-:W-:Y:S01]  /*1540*/  SHF.L.U32 R80, R104, 0x10, RZ ;  /* 0x0000001068507819 */ /* 0x000fe200000006ff */
[----:B------:R-:W-:Y:S01]  /*1550*/  FMUL.FTZ R92, R190, R81 ;  /* 0x00000051be5c7220 */ /* 0x000fe20000410000 */
[----:B------:R-:W-:Y:S01]  /*1560*/  FMUL.FTZ R225, R225, R82 ;  /* 0x00000052e1e17220 */ /* 0x000fe20000410000 */
[----:B------:R-:W-:Y:S01]  /*1570*/  FADD.FTZ R227, -R236, R98 ;  /* 0x00000062ece37221 */ /* 0x000fe20000010100 */
[----:B------:R-:W3:Y:S01]  /*1580*/  LDG.E.128 R116, desc[UR10][R124.64] ;  /* 0x0000000a7c747981 */ /* 0x000ee2000c1e1d00 */
[----:B------:R-:W-:Y:S01]  /*1590*/  FADD.FTZ R163, R80, R163 ;  /* 0x000000a350a37221 */ /* 0x000fe20000010000 */
[-C--:B------:R-:W-:Y:S01]  /*15a0*/  FFMA.FTZ R187, R92, R80.reuse, R187 ;  /* 0x000000505cbb7223 */ /* 0x080fe200000100bb */
[----:B------:R-:W-:Y:S01]  /*15b0*/  FFMA.FTZ R225, R226, R80, R225 ;  /* 0x00000050e2e17223 */ /* 0x000fe200000100e1 */
[----:B------:R-:W-:Y:S01]  /*15c0*/  SHF.L.U32 R80, R101, 0x10, RZ ;  /* 0x0000001065507819 */ /* 0x000fe200000006ff */
[----:B------:R-:W-:-:S02]  /*15d0*/  IMAD.U32 R226, R105, 0x10000, RZ ;  /* 0x0001000069e27824 */ /* 0x000fc400078e00ff */
[----:B------:R-:W-:Y:S01]  /*15e0*/  FMUL.FTZ R227, R190, R227 ;  /* 0x000000e3bee37220 */ /* 0x000fe20000410000 */
[----:B------:R-:W-:Y:S01]  /*15f0*/  IMAD.WIDE.U32 R120, R219, 0x10, R120 ;  /* 0x00000010db787825 */ /* 0x000fe200078e0078 */
[----:B------:R-:W4:Y:S03]  /*1600*/  LDG.E.128 R112, desc[UR10][R112.64] ;  /* 0x0000000a70707981 */ /* 0x000f26000c1e1d00 */
[----:B------:R-:W-:Y:S01]  /*1610*/  FMUL.FTZ R81, R231, R80 ;  /* 0x00000050e7517220 */ /* 0x000fe20000410000 */
[----:B------:R-:W-:Y:S01]  /*1620*/  FADD.FTZ R12, R83, R12 ;  /* 0x0000000c530c7221 */ /* 0x000fe20000010000 */
[----:B------:R-:W-:Y:S01]  /*1630*/  FFMA.FTZ R36, R222, R83, R36 ;  /* 0x00000053de247223 */ /* 0x000fe20000010024 */
[----:B------:R-:W-:Y:S01]  /*1640*/  FADD.FTZ R155, R226, R155 ;  /* 0x0000009be29b7221 */ /* 0x000fe20000010000 */
[CC--:B------:R-:W-:Y:S01]  /*1650*/  FFMA.FTZ R185, R227.reuse, R226.reuse, R185 ;  /* 0x000000e2e3b97223 */ /* 0x0c0fe200000100b9 */
[----:B------:R-:W4:Y:S01]  /*1660*/  LDL R83, [R1+0x4] ;  /* 0x0000040001537983 */ /* 0x000f220000100800 */
[----:B------:R-:W-:Y:S01]  /*1670*/  FFMA.FTZ R226, R228, R226, R81 ;  /* 0x000000e2e4e27223 */ /* 0x000fe20000010051 */
[----:B------:R-:W-:Y:S01]  /*1680*/  FADD.FTZ R81, -R236, R108 ;  /* 0x0000006cec517221 */ /* 0x000fe20000010100 */
[----:B------:R-:W-:Y:S01]  /*1690*/  FADD.FTZ R23, R80, R23 ;  /* 0x0000001750177221 */ /* 0x000fe20000010000 */
[----:B------:R-:W4:Y:S01]  /*16a0*/  LDG.E.128 R120, desc[UR10][R120.64] ;  /* 0x0000000a78787981 */ /* 0x000f22000c1e1d00 */
[----:B------:R-:W-:Y:S01]  /*16b0*/  FFMA.FTZ R131, R227, R80, R131 ;  /* 0x00000050e3837223 */ /* 0x000fe20000010083 */
[----:B------:R-:W-:Y:S01]  /*16c0*/  PRMT R87, R87, 0x7632, R87 ;  /* 0x0000763257577816 */ /* 0x000fe20000000057 */
[----:B------:R-:W-:Y:S01]  /*16d0*/  FADD.FTZ R95, -R236, R95 ;  /* 0x0000005fec5f7221 */ /* 0x000fe20000010100 */
[----:B------:R-:W-:Y:S01]  /*16e0*/  SHF.L.U32 R80, R102, 0x10, RZ ;  /* 0x0000001066507819 */ /* 0x000fe200000006ff */
[C---:B------:R-:W-:Y:S01]  /*16f0*/  FMUL.FTZ R228, R190.reuse, R81 ;  /* 0x00000051bee47220 */ /* 0x040fe20000410000 */
[----:B------:R-:W4:Y:S01]  /*1700*/  LDL R88, [R1+0x28] ;  /* 0x0000280001587983 */ /* 0x000f220000100800 */
[----:B------:R-:W-:Y:S01]  /*1710*/  SHF.L.U32 R87, R87, 0x10, RZ ;  /* 0x0000001057577819 */ /* 0x000fe200000006ff */
[----:B------:R-:W-:Y:S01]  /*1720*/  FMUL.FTZ R224, R190, R95 ;  /* 0x0000005fbee07220 */ /* 0x000fe20000410000 */
[----:B------:R-:W-:Y:S01]  /*1730*/  SHF.L.U32 R108, R106, 0x10, RZ ;  /* 0x000000106a6c7819 */ /* 0x000fe200000006ff */
[-C--:B------:R-:W-:Y:S01]  /*1740*/  FMUL.FTZ R81, R230, R80.reuse ;  /* 0x00000050e6517220 */ /* 0x080fe20000410000 */
[----:B------:R-:W-:Y:S01]  /*1750*/  FADD.FTZ R3, R80, R3 ;  /* 0x0000000350037221 */ /* 0x000fe20000010000 */
[----:B------:R-:W-:Y:S01]  /*1760*/  FFMA.FTZ R129, R228, R80, R129 ;  /* 0x00000050e4817223 */ /* 0x000fe20000010081 */
[----:B------:R-:W-:Y:S01]  /*1770*/  SHF.L.U32 R80, R103, 0x10, RZ ;  /* 0x0000001067507819 */ /* 0x000fe200000006ff */
[-C--:B------:R-:W-:Y:S01]  /*1780*/  FMUL.FTZ R95, R213, R87.reuse ;  /* 0x00000057d55f7220 */ /* 0x080fe20000410000 */
[----:B------:R-:W-:Y:S01]  /*1790*/  FADD.FTZ R14, R87, R14 ;  /* 0x0000000e570e7221 */ /* 0x000fe20000010000 */
[----:B------:R-:W-:Y:S01]  /*17a0*/  FFMA.FTZ R34, R224, R87, R34 ;  /* 0x00000057e0227223 */ /* 0x000fe20000010022 */
[----:B------:R-:W-:Y:S01]  /*17b0*/  FADD.FTZ R153, R108, R153 ;  /* 0x000000996c997221 */ /* 0x000fe20000010000 */
[-C--:B------:R-:W-:Y:S01]  /*17c0*/  FFMA.FTZ R183, R228, R108.reuse, R183 ;  /* 0x0000006ce4b77223 */ /* 0x080fe200000100b7 */
[----:B------:R-:W4:Y:S01]  /*17d0*/  LDL R87, [R1+0x2c] ;  /* 0x00002c0001577983 */ /* 0x000f220000100800 */
[----:B------:R-:W-:Y:S01]  /*17e0*/  FFMA.FTZ R108, R229, R108, R81 ;  /* 0x0000006ce56c7223 */ /* 0x000fe20000010051 */
[----:B------:R-:W-:Y:S01]  /*17f0*/  PRMT R85, R85, 0x7632, R85 ;  /* 0x0000763255557816 */ /* 0x000fe20000000055 */
[----:B------:R-:W-:Y:S01]  /*1800*/  FADD.FTZ R25, R82, R25 ;  /* 0x0000001952197221 */ /* 0x000fe20000010000 */
[----:B------:R-:W-:Y:S01]  /*1810*/  FFMA.FTZ R133, R92, R82, R133 ;  /* 0x000000525c857223 */ /* 0x000fe20000010085 */
[----:B------:R-:W4:Y:S01]  /*1820*/  LDL R86, [R1+0x18] ;  /* 0x0000180001567983 */ /* 0x000f220000100800 */
[----:B------:R-:W-:-:S03]  /*1830*/  SHF.L.U32 R85, R85, 0x10, RZ ;  /* 0x0000001055557819 */ /* 0x000fc600000006ff */
[----:B------:R-:W4:Y:S02]  /*1840*/  LDL R82, [R1+0xc] ;  /* 0x00000c0001527983 */ /* 0x000f240000100800 */
[-C--:B------:R-:W-:Y:S01]  /*1850*/  FFMA.FTZ R38, R218, R85.reuse, R38 ;  /* 0x00000055da267223 */ /* 0x080fe20000010026 */
[----:B------:R-:W-:Y:S01]  /*1860*/  FADD.FTZ R10, R85, R10 ;  /* 0x0000000a550a7221 */ /* 0x000fe20000010000 */
[----:B------:R-:W-:Y:S01]  /*1870*/  FMUL.FTZ R217, R243, R85 ;  /* 0x00000055f3d97220 */ /* 0x000fe20000410000 */
[----:B------:R-:W4:Y:S04]  /*1880*/  LDG.E.128 R124, desc[UR10][R124.64+0x10] ;  /* 0x0000100a7c7c7981 */ /* 0x000f28000c1e1d00 */
[----:B------:R-:W4:Y:S01]  /*1890*/  LDL R85, [R1+0x1c] ;  /* 0x00001c0001557983 */ /* 0x000f220000100800 */
[----:B--2---:R-:W-:-:S03]  /*18a0*/  FMUL.FTZ R81, R84, R80 ;  /* 0x0000005054517220 */ /* 0x004fc60000410000 */
[----:B------:R-:W2:Y:S01]  /*18b0*/  LDL R84, [R1+0x8] ;  /* 0x0000080001547983 */ /* 0x000ea20000100800 */
[C---:B------:R-:W-:Y:S01]  /*18c0*/  FADD.FTZ R229, -R236.reuse, R110 ;  /* 0x0000006eece57221 */ /* 0x040fe20000010100 */
[----:B------:R-:W-:Y:S01]  /*18d0*/  FADD.FTZ R97, -R236, R97 ;  /* 0x00000061ec617221 */ /* 0x000fe20000010100 */
[----:B------:R-:W-:Y:S02]  /*18e0*/  SHF.L.U32 R110, R107, 0x10, RZ ;  /* 0x000000106b6e7819 */ /* 0x000fe400000006ff */
[C---:B------:R-:W-:Y:S01]  /*18f0*/  FMUL.FTZ R229, R190.reuse, R229 ;  /* 0x000000e5bee57220 */ /* 0x040fe20000410000 */
[----:B------:R-:W-:Y:S01]  /*1900*/  FMUL.FTZ R231, R190, R97 ;  /* 0x00000061bee77220 */ /* 0x000fe20000410000 */
[----:B------:R-:W-:Y:S01]  /*1910*/  PRMT R89, R89, 0x7632, R89 ;  /* 0x0000763259597816 */ /* 0x000fe20000000059 */
[----:B------:R-:W-:Y:S01]  /*1920*/  FADD.FTZ R5, R80, R5 ;  /* 0x0000000550057221 */ /* 0x000fe20000010000 */
[C---:B------:R-:W-:Y:S01]  /*1930*/  FFMA.FTZ R43, R229.reuse, R80, R43 ;  /* 0x00000050e52b7223 */ /* 0x040fe2000001002b */
[----:B------:R-:W-:Y:S01]  /*1940*/  PRMT R100, R100, 0x7632, R100 ;  /* 0x0000763264647816 */ /* 0x000fe20000000064 */
[----:B------:R-:W-:Y:S01]  /*1950*/  FADD.FTZ R151, R110, R151 ;  /* 0x000000976e977221 */ /* 0x000fe20000010000 */
[----:B------:R-:W-:Y:S01]  /*1960*/  FFMA.FTZ R181, R229, R110, R181 ;  /* 0x0000006ee5b57223 */ /* 0x000fe200000100b5 */
[----:B------:R-:W-:Y:S01]  /*1970*/  SHF.L.U32 R89, R89, 0x10, RZ ;  /* 0x0000001059597819 */ /* 0x000fe200000006ff */
[----:B------:R-:W-:Y:S01]  /*1980*/  FADD.FTZ R99, -R236, R99 ;  /* 0x00000063ec637221 */ /* 0x000fe20000010100 */
[----:B------:R-:W-:-:S03]  /*1990*/  PRMT R104, R104, 0x7632, R104 ;  /* 0x0000763268687816 */ /* 0x000fc60000000068 */
[----:B------:R-:W-:Y:S01]  /*19a0*/  FMUL.FTZ R233, R190, R99 ;  /* 0x00000063bee97220 */ /* 0x000fe20000410000 */
[-C--:B------:R-:W-:Y:S01]  /*19b0*/  FFMA.FTZ R176, R218, R89.reuse, R176 ;  /* 0x00000059dab07223 */ /* 0x080fe200000100b0 */
[----:B------:R-:W-:Y:S01]  /*19c0*/  FADD.FTZ R146, R89, R146 ;  /* 0x0000009259927221 */ /* 0x000fe20000010000 */
[----:B------:R-:W-:Y:S01]  /*19d0*/  FFMA.FTZ R217, R244, R89, R217 ;  /* 0x00000059f4d97223 */ /* 0x000fe200000100d9 */
[----:B------:R-:W-:Y:S01]  /*19e0*/  PRMT R102, R102, 0x7632, R102 ;  /* 0x0000763266667816 */ /* 0x000fe20000000066 */
[C---:B------:R-:W-:Y:S01]  /*19f0*/  FADD.FTZ R111, -R236.reuse, R111 ;  /* 0x0000006fec6f7221 */ /* 0x040fe20000010100 */
[----:B------:R-:W-:Y:S01]  /*1a00*/  PRMT R103, R103, 0x7632, R103 ;  /* 0x0000763267677816 */ /* 0x000fe20000000067 */
[----:B---3--:R-:W-:-:S04]  /*1a10*/  FADD.FTZ R97, -R236, R116 ;  /* 0x00000074ec617221 */ /* 0x008fc80000010100 */
[----:B------:R-:W-:Y:S01]  /*1a20*/  FMUL.FTZ R97, R190, R97 ;  /* 0x00000061be617220 */ /* 0x000fe20000410000 */
[----:B----4-:R-:W-:Y:S01]  /*1a30*/  SHF.L.U32 R80, R112, 0x10, RZ ;  /* 0x0000001070507819 */ /* 0x010fe200000006ff */
[----:B------:R-:W-:Y:S01]  /*1a40*/  FFMA.FTZ R110, R83, R110, R81 ;  /* 0x0000006e536e7223 */ /* 0x000fe20000010051 */
[----:B------:R-:W-:-:S03]  /*1a50*/  SHF.L.U32 R83, R100, 0x10, RZ ;  /* 0x0000001064537819 */ /* 0x000fc600000006ff */
[----:B------:R-:W-:Y:S01]  /*1a60*/  FADD.FTZ R15, R80, R15 ;  /* 0x0000000f500f7221 */ /* 0x000fe20000010000 */
[CC--:B------:R-:W-:Y:S01]  /*1a70*/  FFMA.FTZ R33, R97.reuse, R80.reuse, R33 ;  /* 0x0000005061217223 */ /* 0x0c0fe20000010021 */
[----:B------:R-:W-:Y:S01]  /*1a80*/  SHF.L.U32 R96, R120, 0x10, RZ ;  /* 0x0000001078607819 */ /* 0x000fe200000006ff */
[----:B------:R-:W-:Y:S01]  /*1a90*/  FMUL.FTZ R80, R210, R80 ;  /* 0x00000050d2507220 */ /* 0x000fe20000410000 */
[----:B------:R-:W-:Y:S01]  /*1aa0*/  FADD.FTZ R99, -R236, R118 ;  /* 0x00000076ec637221 */ /* 0x000fe20000010100 */
[----:B------:R-:W-:Y:S02]  /*1ab0*/  SHF.L.U32 R81, R104, 0x10, RZ ;  /* 0x0000001068517819 */ /* 0x000fe400000006ff */
[----:B------:R-:W-:Y:S01]  /*1ac0*/  FADD.FTZ R141, R96, R141 ;  /* 0x0000008d608d7221 */ /* 0x000fe20000010000 */
[-C--:B------:R-:W-:Y:S01]  /*1ad0*/  FMUL.FTZ R230, R88, R83.reuse ;  /* 0x0000005358e67220 */ /* 0x080fe20000410000 */
[-C--:B------:R-:W-:Y:S01]  /*1ae0*/  FFMA.FTZ R171, R97, R96.reuse, R171 ;  /* 0x0000006061ab7223 */ /* 0x080fe200000100ab */
[----:B------:R-:W1:Y:S01]  /*1af0*/  LDC.64 R88, c[0x0][0x3b0] ;  /* 0x0000ec00ff587b82 */ /* 0x000e620000000a00 */
[----:B------:R-:W-:Y:S01]  /*1b00*/  FFMA.FTZ R96, R211, R96, R80 ;  /* 0x00000060d3607223 */ /* 0x000fe20000010050 */
[----:B------:R-:W-:Y:S01]  /*1b10*/  SHF.L.U32 R80, R113, 0x10, RZ ;  /* 0x0000001071507819 */ /* 0x000fe200000006ff */
[----:B------:R-:W-:Y:S01]  /*1b20*/  FFMA.FTZ R132, R231, R83, R132 ;  /* 0x00000053e7847223 */ /* 0x000fe20000010084 */
[----:B------:R-:W-:Y:S01]  /*1b30*/  FADD.FTZ R24, R83, R24 ;  /* 0x0000001853187221 */ /* 0x000fe20000010000 */
[----:B------:R-:W-:Y:S01]  /*1b40*/  FMUL.FTZ R99, R190, R99 ;  /* 0x00000063be637220 */ /* 0x000fe20000410000 */
[----:B------:R-:W-:-:S02]  /*1b50*/  PRMT R106, R106, 0x7632, R106 ;  /* 0x000076326a6a7816 */ /* 0x000fc4000000006a */
[----:B------:R-:W-:Y:S02]  /*1b60*/  SHF.L.U32 R83, R102, 0x10, RZ ;  /* 0x0000001066537819 */ /* 0x000fe400000006ff */
[----:B------:R-:W-:Y:S01]  /*1b70*/  PRMT R113, R113, 0x7632, R113 ;  /* 0x0000763271717816 */ /* 0x000fe20000000071 */
[-C--:B------:R-:W-:Y:S01]  /*1b80*/  FFMA.FTZ R186, R231, R81.reuse, R186 ;  /* 0x00000051e7ba7223 */ /* 0x080fe200000100ba */
[----:B------:R-:W-:Y:S01]  /*1b90*/  SHF.L.U32 R103, R103, 0x10, RZ ;  /* 0x0000001067677819 */ /* 0x000fe200000006ff */
[----:B------:R-:W-:Y:S01]  /*1ba0*/  FADD.FTZ R162, R81, R162 ;  /* 0x000000a251a27221 */ /* 0x000fe20000010000 */
[----:B------:R-:W-:Y:S01]  /*1bb0*/  FFMA.FTZ R230, R87, R81, R230 ;  /* 0x0000005157e67223 */ /* 0x000fe200000100e6 */
[----:B------:R-:W-:Y:S01]  /*1bc0*/  PRMT R107, R107, 0x7632, R107 ;  /* 0x000076326b6b7816 */ /* 0x000fe2000000006b */
[----:B------:R-:W-:Y:S01]  /*1bd0*/  FMUL.FTZ R237, R190, R111 ;  /* 0x0000006fbeed7220 */ /* 0x000fe20000410000 */
[----:B------:R-:W-:Y:S01]  /*1be0*/  FADD.FTZ R17, R80, R17 ;  /* 0x0000001150117221 */ /* 0x000fe20000010000 */
[----:B------:R-:W-:-:S02]  /*1bf0*/  IMAD.U32 R98, R121, 0x10000, RZ ;  /* 0x0001000079627824 */ /* 0x000fc400078e00ff */
[-C--:B------:R-:W-:Y:S01]  /*1c00*/  FFMA.FTZ R31, R99, R80.reuse, R31 ;  /* 0x00000050631f7223 */ /* 0x080fe2000001001f */
[----:B------:R-:W-:Y:S01]  /*1c10*/  SHF.L.U32 R81, R106, 0x10, RZ ;  /* 0x000000106a517819 */ /* 0x000fe200000006ff */
[----:B------:R-:W-:Y:S01]  /*1c20*/  FMUL.FTZ R80, R206, R80 ;  /* 0x00000050ce507220 */ /* 0x000fe20000410000 */
[----:B------:R-:W-:Y:S02]  /*1c30*/  PRMT R121, R121, 0x7632, R121 ;  /* 0x0000763279797816 */ /* 0x000fe40000000079 */
[----:B------:R-:W-:Y:S02]  /*1c40*/  SHF.L.U32 R113, R113, 0x10, RZ ;  /* 0x0000001071717819 */ /* 0x000fe400000006ff */
[----:B------:R-:W-:Y:S01]  /*1c50*/  PRMT R101, R101, 0x7632, R101 ;  /* 0x0000763265657816 */ /* 0x000fe20000000065 */
[-C--:B------:R-:W-:Y:S01]  /*1c60*/  FFMA.FTZ R42, R237, R103.reuse, R42 ;  /* 0x00000067ed2a7223 */ /* 0x080fe2000001002a */
[----:B------:R-:W-:Y:S01]  /*1c70*/  SHF.L.U32 R107, R107, 0x10, RZ ;  /* 0x000000106b6b7819 */ /* 0x000fe200000006ff */
[----:B------:R-:W-:Y:S01]  /*1c80*/  FADD.FTZ R6, R103, R6 ;  /* 0x0000000667067221 */ /* 0x000fe20000010000 */
[----:B------:R-:W-:Y:S01]  /*1c90*/  FADD.FTZ R139, R98, R139 ;  /* 0x0000008b628b7221 */ /* 0x000fe20000010000 */
[-C--:B------:R-:W-:Y:S01]  /*1ca0*/  FFMA.FTZ R169, R99, R98.reuse, R169 ;  /* 0x0000006263a97223 */ /* 0x080fe200000100a9 */
[----:B------:R-:W-:Y:S01]  /*1cb0*/  FMUL.FTZ R103, R251, R103 ;  /* 0x00000067fb677220 */ /* 0x000fe20000410000 */
[----:B------:R-:W-:Y:S01]  /*1cc0*/  FFMA.FTZ R98, R207, R98, R80 ;  /* 0x00000062cf627223 */ /* 0x000fe20000010050 */
[----:B------:R-:W-:Y:S01]  /*1cd0*/  SHF.L.U32 R121, R121, 0x10, RZ ;  /* 0x0000001079797819 */ /* 0x000fe200000006ff */
[----:B------:R-:W-:Y:S01]  /*1ce0*/  FMUL.FTZ R80, R204, R113 ;  /* 0x00000071cc507220 */ /* 0x000fe20000410000 */
[----:B------:R-:W-:-:S02]  /*1cf0*/  PRMT R105, R105, 0x7632, R105 ;  /* 0x0000763269697816 */ /* 0x000fc40000000069 */
[----:B------:R-:W-:Y:S01]  /*1d00*/  SHF.L.U32 R101, R101, 0x10, RZ ;  /* 0x0000001065657819 */ /* 0x000fe200000006ff */
[----:B------:R-:W-:Y:S01]  /*1d10*/  FFMA.FTZ R238, R252, R107, R103 ;  /* 0x0000006bfcee7223 */ /* 0x000fe20000010067 */
[----:B------:R-:W-:Y:S01]  /*1d20*/  FFMA.FTZ R103, R205, R121, R80 ;  /* 0x00000079cd677223 */ /* 0x000fe20000010050 */
[----:B------:R-:W-:Y:S01]  /*1d30*/  IMAD.U32 R105, R105, 0x10000, RZ ;  /* 0x0001000069697824 */ /* 0x000fe200078e00ff */
[----:B------:R-:W-:Y:S01]  /*1d40*/  SHF.L.U32 R80, R122, 0x10, RZ ;  /* 0x000000107a507819 */ /* 0x000fe200000006ff */
[----:B------:R-:W-:Y:S02]  /*1d50*/  FMUL.FTZ R232, R86, R101 ;  /* 0x0000006556e87220 */ /* 0x000fe40000410000 */
[-C--:B------:R-:W-:Y:S01]  /*1d60*/  FFMA.FTZ R184, R233, R105.reuse, R184 ;  /* 0x00000069e9b87223 */ /* 0x080fe200000100b8 */
[----:B------:R-:W-:Y:S01]  /*1d70*/  FADD.FTZ R154, R105, R154 ;  /* 0x0000009a699a7221 */ /* 0x000fe20000010000 */
[----:B------:R-:W-:Y:S01]  /*1d80*/  FFMA.FTZ R232, R85, R105, R232 ;  /* 0x0000006955e87223 */ /* 0x000fe200000100e8 */
[----:B-1----:R-:W-:-:S06]  /*1d90*/  IMAD.WIDE.U32 R86, R212, 0x8, R88 ;  /* 0x00000008d4567825 */ /* 0x002fcc00078e0058 */
[----:B------:R-:W5:Y:S01]  /*1da0*/  LDG.E.64 R86, desc[UR10][R86.64] ;  /* 0x0000000a56567981 */ /* 0x000f62000c1e1b00 */
[----:B------:R-:W-:Y:S01]  /*1db0*/  FADD.FTZ R109, -R236, R109 ;  /* 0x0000006dec6d7221 */ /* 0x000fe20000010100 */
[----:B------:R-:W-:-:S03]  /*1dc0*/  PRMT R112, R112, 0x7632, R112 ;  /* 0x0000763270707816 */ /* 0x000fc60000000070 */
[----:B------:R-:W-:Y:S01]  /*1dd0*/  FMUL.FTZ R235, R190, R109 ;  /* 0x0000006dbeeb7220 */ /* 0x000fe20000410000 */
[----:B------:R-:W-:Y:S01]  /*1de0*/  FADD.FTZ R4, R83, R4 ;  /* 0x0000000453047221 */ /* 0x000fe20000010000 */
[----:B------:R-:W-:Y:S01]  /*1df0*/  FFMA.FTZ R130, R233, R101, R130 ;  /* 0x00000065e9827223 */ /* 0x000fe20000010082 */
[----:B------:R-:W-:Y:S01]  /*1e00*/  FADD.FTZ R2, R101, R2 ;  /* 0x0000000265027221 */ /* 0x000fe20000010000 */
[----:B------:R-:W-:Y:S01]  /*1e10*/  FFMA.FTZ R128, R235, R83, R128 ;  /* 0x00000053eb807223 */ /* 0x000fe20000010080 */
[----:B------:R-:W-:Y:S01]  /*1e20*/  PRMT R120, R120, 0x7632, R120 ;  /* 0x0000763278787816 */ /* 0x000fe20000000078 */
[----:B------:R-:W-:Y:S01]  /*1e30*/  FADD.FTZ R101, -R236, R117 ;  /* 0x00000075ec657221 */ /* 0x000fe20000010100 */
[----:B------:R-:W-:Y:S01]  /*1e40*/  FADD.FTZ R152, R81, R152 ;  /* 0x0000009851987221 */ /* 0x000fe20000010000 */
[----:B------:R-:W-:Y:S02]  /*1e50*/  FFMA.FTZ R182, R235, R81, R182 ;  /* 0x00000051ebb67223 */ /* 0x000fe400000100b6 */
[----:B------:R-:W-:Y:S01]  /*1e60*/  FMUL.FTZ R101, R190, R101 ;  /* 0x00000065be657220 */ /* 0x000fe20000410000 */
[----:B------:R-:W-:Y:S01]  /*1e70*/  PRMT R122, R122, 0x7632, R122 ;  /* 0x000076327a7a7816 */ /* 0x000fe2000000007a */
[----:B------:R-:W-:Y:S01]  /*1e80*/  FADD.FTZ R125, -R236, R125 ;  /* 0x0000007dec7d7221 */ /* 0x000fe20000010100 */
[----:B------:R-:W-:Y:S01]  /*1e90*/  FADD.FTZ R150, R107, R150 ;  /* 0x000000966b967221 */ /* 0x000fe20000010000 */
[----:B------:R-:W-:Y:S01]  /*1ea0*/  FFMA.FTZ R180, R237, R107, R180 ;  /* 0x0000006bedb47223 */ /* 0x000fe200000100b4 */
[----:B------:R-:W-:Y:S01]  /*1eb0*/  FADD.FTZ R137, R80, R137 ;  /* 0x0000008950897221 */ /* 0x000fe20000010000 */
[----:B------:R-:W-:-:S02]  /*1ec0*/  IMAD.U32 R107, R122, 0x10000, RZ ;  /* 0x000100007a6b7824 */ /* 0x000fc400078e00ff */
[----:B------:R-:W-:Y:S02]  /*1ed0*/  FMUL.FTZ R106, R190, R125 ;  /* 0x0000007dbe6a7220 */ /* 0x000fe40000410000 */
[----:B------:R-:W-:Y:S02]  /*1ee0*/  FADD.FTZ R136, R107, R136 ;  /* 0x000000886b887221 */ /* 0x000fe40000010000 */
[----:B------:R-:W-:Y:S01]  /*1ef0*/  FFMA.FTZ R166, R106, R107, R166 ;  /* 0x0000006b6aa67223 */ /* 0x000fe200000100a6 */
[----:B------:R-:W-:-:S04]  /*1f00*/  PRMT R91, R91, 0x7632, R91 ;  /* 0x000076325b5b7816 */ /* 0x000fc8000000005b */
[----:B------:R-:W-:-:S05]  /*1f10*/  SHF.L.U32 R91, R91, 0x10, RZ ;  /* 0x000000105b5b7819 */ /* 0x000fca00000006ff */
[----:B------:R-:W-:Y:S01]  /*1f20*/  FFMA.FTZ R95, R214, R91, R95 ;  /* 0x0000005bd65f7223 */ /* 0x000fe2000001005f */
[----:B------:R-:W-:-:S04]  /*1f30*/  FADD.FTZ R111, -R236, R126 ;  /* 0x0000007eec6f7221 */ /* 0x000fc80000010100 */
[----:B------:R-:W-:Y:S01]  /*1f40*/  FMUL.FTZ R111, R190, R111 ;  /* 0x0000006fbe6f7220 */ /* 0x000fe20000410000 */
[----:B--2---:R-:W-:-:S04]  /*1f50*/  FMUL.FTZ R234, R84, R83 ;  /* 0x0000005354ea7220 */ /* 0x004fc80000410000 */
[----:B------:R-:W-:Y:S01]  /*1f60*/  FFMA.FTZ R234, R82, R81, R234 ;  /* 0x0000005152ea7223 */ /* 0x000fe200000100ea */
[----:B------:R-:W-:-:S05]  /*1f70*/  SHF.L.U32 R82, R114, 0x10, RZ ;  /* 0x0000001072527819 */ /* 0x000fca00000006ff */
[----:B------:R-:W-:-:S04]  /*1f80*/  FMUL.FTZ R84, R202, R82 ;  /* 0x00000052ca547220 */ /* 0x000fc80000410000 */
[----:B------:R-:W-:Y:S01]  /*1f90*/  FFMA.FTZ R105, R203, R80, R84 ;  /* 0x00000050cb697223 */ /* 0x000fe20000010054 */
[----:B------:R-:W-:-:S04]  /*1fa0*/  IMAD.WIDE.U32 R84, R219, 0x8, R88 ;  /* 0x00000008db547825 */ /* 0x000fc800078e0058 */
[----:B------:R-:W-:Y:S02]  /*1fb0*/  IMAD.WIDE.U32 R88, R188, 0x8, R88 ;  /* 0x00000008bc587825 */ /* 0x000fe400078e0058 */
[----:B------:R-:W5:Y:S04]  /*1fc0*/  LDG.E.64 R84, desc[UR10][R84.64] ;  /* 0x0000000a54547981 */ /* 0x000f68000c1e1b00 */
[----:B------:R-:W5:Y:S01]  /*1fd0*/  LDG.E.64 R88, desc[UR10][R88.64] ;  /* 0x0000000a58587981 */ /* 0x000f62000c1e1b00 */
[----:B------:R-:W-:Y:S02]  /*1fe0*/  SHF.L.U32 R83, R112, 0x10, RZ ;  /* 0x0000001070537819 */ /* 0x000fe400000006ff */
[----:B------:R-:W-:-:S03]  /*1ff0*/  SHF.L.U32 R81, R120, 0x10, RZ ;  /* 0x0000001078517819 */ /* 0x000fc600000006ff */
[----:B------:R-:W-:Y:S02]  /*2000*/  FMUL.FTZ R100, R208, R83 ;  /* 0x00000053d0647220 */ /* 0x000fe40000410000 */
[-C--:B------:R-:W-:Y:S01]  /*2010*/  FFMA.FTZ R170, R101, R81.reuse, R170 ;  /* 0x0000005165aa7223 */ /* 0x080fe200000100aa */
[----:B------:R-:W-:Y:S01]  /*2020*/  FADD.FTZ R140, R81, R140 ;  /* 0x0000008c518c7221 */ /* 0x000fe20000010000 */
[----:B------:R-:W-:Y:S01]  /*2030*/  FFMA.FTZ R100, R209, R81, R100 ;  /* 0x00000051d1647223 */ /* 0x000fe20000010064 */
[----:B------:R-:W-:-:S04]  /*2040*/  FADD.FTZ R81, -R236, R124 ;  /* 0x0000007cec517221 */ /* 0x000fc80000010100 */
[----:B------:R-:W-:Y:S01]  /*2050*/  FMUL.FTZ R104, R190, R81 ;  /* 0x00000051be687220 */ /* 0x000fe20000410000 */
[----:B------:R-:W-:-:S04]  /*2060*/  FADD.FTZ R81, RZ, R225 ;  /* 0x000000e1ff517221 */ /* 0x000fc80000010000 */
[----:B------:R-:W-:Y:S01]  /*2070*/  FADD.FTZ R81, R230, R81 ;  /* 0x00000051e6517221 */ /* 0x000fe20000010000 */
[----:B0-----:R-:W-:-:S03]  /*2080*/  PRMT R114, R114, 0x7632, R114 ;  /* 0x0000763272727816 */ /* 0x001fc60000000072 */
[----:B------:R-:W-:Y:S01]  /*2090*/  FADD.FTZ R81, R226, R81 ;  /* 0x00000051e2517221 */ /* 0x000fe20000010000 */
[----:B------:R-:W-:Y:S01]  /*20a0*/  FFMA.FTZ R32, R101, R83, R32 ;  /* 0x0000005365207223 */ /* 0x000fe20000010020 */
[----:B------:R-:W-:Y:S01]  /*20b0*/  FADD.FTZ R16, R83, R16 ;  /* 0x0000001053107221 */ /* 0x000fe20000010000 */
[----:B------:R-:W-:Y:S01]  /*20c0*/  SHF.L.U32 R83, R114, 0x10, RZ ;  /* 0x0000001072537819 */ /* 0x000fe200000006ff */
[----:B------:R-:W-:Y:S01]  /*20d0*/  FADD.FTZ R81, R232, R81 ;  /* 0x00000051e8517221 */ /* 0x000fe20000010000 */
[----:B------:R-:W-:-:S03]  /*20e0*/  FFMA.FTZ R167, R104, R80, R167 ;  /* 0x0000005068a77223 */ /* 0x000fc600000100a7 */
[----:B------:R-:W-:Y:S01]  /*20f0*/  FADD.FTZ R81, R108, R81 ;  /* 0x000000516c517221 */ /* 0x000fe20000010000 */
[----:B------:R-:W-:-:S03]  /*2100*/  FMUL.FTZ R80, R200, R83 ;  /* 0x00000053c8507220 */ /* 0x000fc60000410000 */
[----:B------:R-:W-:Y:S01]  /*2110*/  FADD.FTZ R81, R234, R81 ;  /* 0x00000051ea517221 */ /* 0x000fe20000010000 */
[----:B------:R-:W-:Y:S01]  /*2120*/  FFMA.FTZ R107, R201, R107, R80 ;  /* 0x0000006bc96b7223 */ /* 0x000fe20000010050 */
[----:B------:R-:W-:Y:S02]  /*2130*/  FFMA.FTZ R80, R92, R225, RZ ;  /* 0x000000e15c507223 */ /* 0x000fe400000100ff */
[----:B------:R-:W-:Y:S02]  /*2140*/  FADD.FTZ R81, R110, R81 ;  /* 0x000000516e517221 */ /* 0x000fe40000010000 */
[----:B------:R-:W-:Y:S02]  /*2150*/  FFMA.FTZ R80, R231, R230, R80 ;  /* 0x000000e6e7507223 */ /* 0x000fe40000010050 */
[----:B------:R-:W-:Y:S01]  /*2160*/  FADD.FTZ R81, R238, R81 ;  /* 0x00000051ee517221 */ /* 0x000fe20000010000 */
[----:B------:R-:W-:Y:S01]  /*2170*/  FADD.FTZ R20, R83, R20 ;  /* 0x0000001453147221 */ /* 0x000fe20000010000 */
[----:B------:R-:W-:Y:S01]  /*2180*/  FFMA.FTZ R28, R106, R83, R28 ;  /* 0x000000536a1c7223 */ /* 0x000fe2000001001c */
[----:B------:R-:W-:Y:S01]  /*2190*/  FFMA.FTZ R80, R227, R226, R80 ;  /* 0x000000e2e3507223 */ /* 0x000fe20000010050 */
[----:B------:R-:W-:-:S03]  /*21a0*/  FADD.FTZ R83, R192, R81 ;  /* 0x00000051c0537221 */ /* 0x000fc60000010000 */
[----:B------:R-:W-:Y:S01]  /*21b0*/  FFMA.FTZ R81, R233, R232, R80 ;  /* 0x000000e8e9517223 */ /* 0x000fe20000010050 */
[----:B------:R-:W-:Y:S01]  /*21c0*/  FADD.FTZ R83, R196, R83 ;  /* 0x00000053c4537221 */ /* 0x000fe20000010000 */
[----:B------:R-:W-:Y:S01]  /*21d0*/  FADD.FTZ R19, R82, R19 ;  /* 0x0000001352137221 */ /* 0x000fe20000010000 */
[----:B------:R-:W-:Y:S01]  /*21e0*/  FFMA.FTZ R29, R104, R82, R29 ;  /* 0x00000052681d7223 */ /* 0x000fe2000001001d */
[----:B------:R-:W-:Y:S01]  /*21f0*/  FFMA.FTZ R80, R228, R108, R81 ;  /* 0x0000006ce4507223 */ /* 0x000fe20000010051 */
[----:B------:R-:W-:-:S03]  /*2200*/  FADD.FTZ R82, R194, R83 ;  /* 0x00000053c2527221 */ /* 0x000fc60000010000 */
        /* <DEDUP_REMOVED lines=9> */
[----:B------:R-:W-:Y:S01]  /*22a0*/  FADD.FTZ R83, R95, R112 ;  /* 0x000000705f537221 */ /* 0x000fe20000010000 */
[----:B------:R-:W-:Y:S02]  /*22b0*/  SHF.L.U32 R82, R115, 0x10, RZ ;  /* 0x0000001073527819 */ /* 0x000fe400000006ff */
[----:B------:R-:W-:Y:S01]  /*22c0*/  FFMA.FTZ R81, R195, R194, R90 ;  /* 0x000000c2c3517223 */ /* 0x000fe2000001005a */
[----:B------:R-:W-:Y:S01]  /*22d0*/  FADD.FTZ R83, R96, R83 ;  /* 0x0000005360537221 */ /* 0x000fe20000010000 */
[----:B------:R-:W-:Y:S02]  /*22e0*/  SHF.L.U32 R80, R123, 0x10, RZ ;  /* 0x000000107b507819 */ /* 0x000fe400000006ff */
[----:B------:R-:W-:Y:S01]  /*22f0*/  FFMA.FTZ R90, R218, R217, R81 ;  /* 0x000000d9da5a7223 */ /* 0x000fe20000010051 */
[----:B------:R-:W-:Y:S01]  /*2300*/  FADD.FTZ R83, R83, R100 ;  /* 0x0000006453537221 */ /* 0x000fe20000010000 */
[----:B------:R-:W-:-:S02]  /*2310*/  FMUL.FTZ R112, R198, R82 ;  /* 0x00000052c6707220 */ /* 0x000fc40000410000 */
[----:B------:R-:W-:Y:S01]  /*2320*/  FFMA.FTZ R81, R221, R220, R90 ;  /* 0x000000dcdd517223 */ /* 0x000fe2000001005a */
[----:B------:R-:W-:Y:S01]  /*2330*/  FADD.FTZ R90, R83, R98 ;  /* 0x00000062535a7221 */ /* 0x000fe20000010000 */
[----:B------:R-:W-:Y:S01]  /*2340*/  FADD.FTZ R135, R80, R135 ;  /* 0x0000008750877221 */ /* 0x000fe20000010000 */
[-C--:B------:R-:W-:Y:S01]  /*2350*/  FFMA.FTZ R165, R111, R80.reuse, R165 ;  /* 0x000000506fa57223 */ /* 0x080fe200000100a5 */
[----:B------:R-:W-:Y:S01]  /*2360*/  FFMA.FTZ R109, R199, R80, R112 ;  /* 0x00000050c76d7223 */ /* 0x000fe20000010070 */
[----:B------:R-:W-:Y:S01]  /*2370*/  PRMT R115, R115, 0x7632, R115 ;  /* 0x0000763273737816 */ /* 0x000fe20000000073 */
[----:B------:R-:W-:Y:S01]  /*2380*/  FFMA.FTZ R80, R222, R93, R81 ;  /* 0x0000005dde507223 */ /* 0x000fe20000010051 */
[----:B------:R-:W-:Y:S01]  /*2390*/  FADD.FTZ R90, R90, R103 ;  /* 0x000000675a5a7221 */ /* 0x000fe20000010000 */
[----:B------:R-:W-:Y:S02]  /*23a0*/  PRMT R123, R123, 0x7632, R123 ;  /* 0x000076327b7b7816 */ /* 0x000fe4000000007b */
[----:B------:R-:W-:Y:S01]  /*23b0*/  SHF.L.U32 R83, R115, 0x10, RZ ;  /* 0x0000001073537819 */ /* 0x000fe200000006ff */
[----:B------:R-:W-:Y:S01]  /*23c0*/  FFMA.FTZ R81, R223, R94, R80 ;  /* 0x0000005edf517223 */ /* 0x000fe20000010050 */
[----:B------:R-:W-:Y:S01]  /*23d0*/  FADD.FTZ R90, R90, R105 ;  /* 0x000000695a5a7221 */ /* 0x000fe20000010000 */
[----:B------:R-:W-:-:S02]  /*23e0*/  SHF.L.U32 R80, R123, 0x10, RZ ;  /* 0x000000107b507819 */ /* 0x000fc400000006ff */
[----:B------:R-:W-:Y:S01]  /*23f0*/  FFMA.FTZ R116, R224, R95, R81 ;  /* 0x0000005fe0747223 */ /* 0x000fe20000010051 */
[----:B------:R-:W-:Y:S01]  /*2400*/  FMUL.FTZ R112, R189, R83 ;  /* 0x00000053bd707220 */ /* 0x000fe20000410000 */
[----:B------:R-:W-:Y:S02]  /*2410*/  FADD.FTZ R114, R90, R107 ;  /* 0x0000006b5a727221 */ /* 0x000fe40000010000 */
[----:B------:R-:W-:Y:S01]  /*2420*/  FFMA.FTZ R90, R97, R96, R116 ;  /* 0x00000060615a7223 */ /* 0x000fe20000010074 */
[----:B------:R-:W-:Y:S01]  /*2430*/  FFMA.FTZ R112, R191, R80, R112 ;  /* 0x00000050bf707223 */ /* 0x000fe20000010070 */
[----:B------:R-:W-:Y:S02]  /*2440*/  FADD.FTZ R81, R114, R109 ;  /* 0x0000006d72517221 */ /* 0x000fe40000010000 */
[----:B------:R-:W-:Y:S01]  /*2450*/  FFMA.FTZ R90, R101, R100, R90 ;  /* 0x00000064655a7223 */ /* 0x000fe2000001005a */
[----:B------:R-:W-:Y:S01]  /*2460*/  FADD.FTZ R119, -R236, R119 ;  /* 0x00000077ec777221 */ /* 0x000fe20000010100 */
[----:B------:R-:W-:Y:S01]  /*2470*/  FADD.FTZ R81, R81, R112 ;  /* 0x0000007051517221 */ /* 0x000fe20000010000 */
[----:B------:R-:W-:Y:S01]  /*2480*/  FADD.FTZ R142, R91, R142 ;  /* 0x0000008e5b8e7221 */ /* 0x000fe20000010000 */
[----:B------:R-:W-:Y:S01]  /*2490*/  FFMA.FTZ R172, R224, R91, R172 ;  /* 0x0000005be0ac7223 */ /* 0x000fe200000100ac */
[----:B------:R-:W-:Y:S01]  /*24a0*/  FFMA.FTZ R91, R99, R98, R90 ;  /* 0x00000062635b7223 */ /* 0x000fe2000001005a */
[----:B------:R-:W-:Y:S01]  /*24b0*/  FMUL.FTZ R102, R190, R119 ;  /* 0x00000077be667220 */ /* 0x000fe20000410000 */
[----:B------:R-:W0:Y:S03]  /*24c0*/  SHFL.DOWN PT, R90, R81, 0x10, 0x1f ;  /* 0x0a001f00515a7f89 */ /* 0x000e2600000e0000 */
[C---:B------:R-:W-:Y:S01]  /*24d0*/  FFMA.FTZ R91, R102.reuse, R103, R91 ;  /* 0x00000067665b7223 */ /* 0x040fe2000001005b */
[----:B------:R-:W-:-:S03]  /*24e0*/  FFMA.FTZ R30, R102, R113, R30 ;  /* 0x00000071661e7223 */ /* 0x000fc6000001001e */
[----:B------:R-:W-:Y:S01]  /*24f0*/  FFMA.FTZ R91, R104, R105, R91 ;  /* 0x00000069685b7223 */ /* 0x000fe2000001005b */
[----:B------:R-:W-:Y:S01]  /*2500*/  FADD.FTZ R18, R113, R18 ;  /* 0x0000001271127221 */ /* 0x000fe20000010000 */
[----:B------:R-:W-:Y:S02]  /*2510*/  FADD.FTZ R113, -R236, R127 ;  /* 0x0000007fec717221 */ /* 0x000fe40000010100 */
[----:B------:R-:W-:Y:S02]  /*2520*/  FFMA.FTZ R114, R106, R107, R91 ;  /* 0x0000006b6a727223 */ /* 0x000fe4000001005b */
[----:B------:R-:W-:Y:S02]  /*2530*/  FMUL.FTZ R113, R190, R113 ;  /* 0x00000071be717220 */ /* 0x000fe40000410000 */
        /* <DEDUP_REMOVED lines=18> */
[----:B------:R-:W-:Y:S01]  /*2660*/  FADD.FTZ R134, R80, R134 ;  /* 0x0000008650867221 */ /* 0x000fe20000010000 */
[----:B------:R-:W-:Y:S01]  /*2670*/  FFMA.FTZ R164, R113, R80, R164 ;  /* 0x0000005071a47223 */ /* 0x000fe200000100a4 */
[----:B0-----:R-:W-:Y:S01]  /*2680*/  FADD.FTZ R114, R119, R114 ;  /* 0x0000007277727221 */ /* 0x001fe20000010000 */
[----:B-1----:R-:W-:-:S04]  /*2690*/  FADD.FTZ R80, R120, R81 ;  /* 0x0000005178507221 */ /* 0x002fc80000010000 */
[----:B------:R-:W0:Y:S01]  /*26a0*/  SHFL.DOWN PT, R81, R114, 0x1, 0x1f ;  /* 0x08201f0072517f89 */ /* 0x000e2200000e0000 */
[----:B--2---:R-:W-:Y:S01]  /*26b0*/  LOP3.LUT P2, RZ, R118, 0x1f, RZ, 0xc0, !PT ;  /* 0x0000001f76ff7812 */ /* 0x004fe2000784c0ff */
[----:B------:R-:W-:Y:S01]  /*26c0*/  BSSY.RECONVERGENT B0, `(.L_x_1156) ;  /* 0x000000d000007945 */ /* 0x000fe20003800200 */
[----:B------:R-:W-:Y:S01]  /*26d0*/  FFMA.FTZ R168, R102, R121, R168 ;  /* 0x0000007966a87223 */ /* 0x000fe200000100a8 */
[----:B------:R-:W-:Y:S01]  /*26e0*/  FADD.FTZ R138, R121, R138 ;  /* 0x0000008a798a7221 */ /* 0x000fe20000010000 */
[----:B0-----:R-:W-:-:S09]  /*26f0*/  FADD.FTZ R81, R114, R81 ;  /* 0x0000005172517221 */ /* 0x001fd20000010000 */
        /* <DEDUP_REMOVED lines=9> */
.L_x_1157:
[----:B------:R-:W-:Y:S05]  /*2790*/  BSYNC.RECONVERGENT B0 ;  /* 0x0000000000007941 */ /* 0x000fea0003800200 */
.L_x_1156:
[----:B------:R-:W1:Y:S08]  /*27a0*/  S2UR UR5, SR_CgaCtaId ;  /* 0x00000000000579c3 */ /* 0x000e700000008800 */
[----:B------:R-:W-:Y:S01]  /*27b0*/  BAR.SYNC.DEFER_BLOCKING 0x0 ;  /* 0x0000000000007b1d */ /* 0x000fe20000010000 */
[----:B------:R-:W-:Y:S01]  /*27c0*/  FADD.FTZ R21, R82, R21 ;  /* 0x0000001552157221 */ /* 0x000fe20000010000 */
[----:B------:R-:W-:Y:S01]  /*27d0*/  FFMA.FTZ R27, R111, R82, R27 ;  /* 0x000000526f1b7223 */ /* 0x000fe2000001001b */
[----:B------:R-:W-:Y:S01]  /*27e0*/  FADD.FTZ R22, R83, R22 ;  /* 0x0000001653167221 */ /* 0x000fe20000010000 */
[----:B------:R-:W-:Y:S01]  /*27f0*/  FFMA.FTZ R26, R113, R83, R26 ;  /* 0x00000053711a7223 */ /* 0x000fe2000001001a */
[----:B------:R-:W-:Y:S01]  /*2800*/  UISETP.NE.U32.AND UP0, UPT, UR16, URZ, UPT ;  /* 0x000000ff1000728c */ /* 0x000fe2000bf05070 */
[----:B------:R-:W-:-:S02]  /*2810*/  UMOV UR4, 0x400 ;  /* 0x0000040000047882 */ /* 0x000fc40000000000 */
[----:B0-----:R-:W0:Y:S01]  /*2820*/  LDC.64 R90, c[0x0][0x380] ;  /* 0x0000e000ff5a7b82 */ /* 0x001e220000000a00 */
[----:B------:R-:W-:Y:S02]  /*2830*/  UISETP.NE.AND.EX UP0, UPT, UR17, URZ, UPT, UP0 ;  /* 0x000000ff1100728c */ /* 0x000fe4000bf05300 */
[----:B-1----:R-:W-:-:S04]  /*2840*/  ULEA UR4, UR5, UR4, 0x18 ;  /* 0x0000000405047291 */ /* 0x002fc8000f8ec0ff */
[----:B------:R-:W-:Y:S02]  /*2850*/  UIADD3 UR5, UPT, UPT, UR4, 0x3020, URZ ;  /* 0x0000302004057890 */ /* 0x000fe4000fffe0ff */
[----:B------:R-:W-:Y:S01]  /*2860*/  @!UP1 UIADD3 UR5, UPT, UPT, UR4, 0x3000, URZ ;  /* 0x0000300004059890 */ /* 0x000fe2000fffe0ff */
[----:B0-----:R-:W-:-:S04]  /*2870*/  IADD3 R0, PT, PT, R0, R90, RZ ;  /* 0x0000005a00007210 */ /* 0x001fc80007ffe0ff */
[----:B------:R-:W-:-:S04]  /*2880*/  ISETP.GE.AND P4, PT, R0, R91, PT ;  /* 0x0000005b0000720c */ /* 0x000fc80003f86270 */
[----:B------:R-:W0:Y:S01]  /*2890*/  LDS.128 R80, [UR5] ;  /* 0x00000005ff507984 */ /* 0x000e220008000c00 */
[----:B------:R-:W-:Y:S02]  /*28a0*/  UIADD3 UR5, UPT, UPT, UR4, 0x3030, URZ ;  /* 0x0000303004057890 */ /* 0x000fe4000fffe0ff */
[----:B------:R-:W-:Y:S01]  /*28b0*/  @!UP1 UIADD3 UR5, UPT, UPT, UR4, 0x3010, URZ ;  /* 0x0000301004059890 */ /* 0x000fe2000fffe0ff */
[----:B0-----:R-:W-:Y:S01]  /*28c0*/  FADD.FTZ R91, RZ, R80 ;  /* 0x00000050ff5b7221 */ /* 0x001fe20000010000 */
[----:B------:R-:W-:-:S03]  /*28d0*/  FADD.FTZ R80, RZ, R81 ;  /* 0x00000051ff507221 */ /* 0x000fc60000010000 */
[----:B------:R-:W-:Y:S01]  /*28e0*/  FADD.FTZ R91, R82, R91 ;  /* 0x0000005b525b7221 */ /* 0x000fe20000010000 */
[----:B------:R-:W-:-:S03]  /*28f0*/  FADD.FTZ R90, R83, R80 ;  /* 0x00000050535a7221 */ /* 0x000fc60000010000 */
[----:B------:R-:W0:Y:S02]  /*2900*/  LDS.128 R80, [UR5] ;  /* 0x00000005ff507984 */ /* 0x000e240008000c00 */
[----:B0-----:R-:W-:Y:S01]  /*2910*/  FADD.FTZ R91, R91, R80 ;  /* 0x000000505b5b7221 */ /* 0x001fe20000010000 */
        /* <DEDUP_REMOVED lines=40> */
[C---:B------:R-:W-:Y:S01]  /*2ba0*/  LOP3.LUT P3, RZ, R89.reuse, 0xff0000, RZ, 0xc0, !PT ;  /* 0x00ff000059ff7812 */ /* 0x040fe2000786c0ff */
[C---:B------:R-:W-:Y:S01]  /*2bb0*/  FMUL.FTZ R227, R190.reuse, R227 ;  /* 0x000000e3bee37220 */ /* 0x040fe20000410000 */
[C---:B------:R-:W-:Y:S01]  /*2bc0*/  LOP3.LUT P5, RZ, R89.reuse, 0xff, RZ, 0xc0, !PT ;  /* 0x000000ff59ff7812 */ /* 0x040fe200078ac0ff */
[C---:B------:R-:W-:Y:S01]  /*2bd0*/  FMUL.FTZ R233, R190.reuse, R233 ;  /* 0x000000e9bee97220 */ /* 0x040fe20000410000 */
[C---:B------:R-:W-:Y:S01]  /*2be0*/  LOP3.LUT P6, RZ, R89.reuse, 0xff00, RZ, 0xc0, !PT ;  /* 0x0000ff0059ff7812 */ /* 0x040fe200078cc0ff */
[C---:B------:R-:W-:Y:S01]  /*2bf0*/  FMUL.FTZ R231, R190.reuse, R231 ;  /* 0x000000e7bee77220 */ /* 0x040fe20000410000 */
[----:B------:R-:W-:Y:S01]  /*2c00*/  ISETP.GE.U32.AND.EX P2, PT, R89, 0x1000000, PT, P2 ;  /* 0x010000005900780c */ /* 0x000fe20003f46120 */
[----:B------:R-:W-:Y:S01]  /*2c10*/  FMUL.FTZ R225, R190, R225 ;  /* 0x000000e1bee17220 */ /* 0x000fe20000410000 */
        /* <DEDUP_REMOVED lines=19> */
[----:B------:R-:W-:Y:S01]  /*2d50*/  F2FP.BF16.F32.PACK_AB R80, R231, R80 ;  /* 0x00000050e750723e */ /* 0x000fe200000010ff */
[----:B------:R-:W-:Y:S06]  /*2d60*/  BRA `(.L_x_1161) ;  /* 0x0000001c007c7947 */ /* 0x000fec0003800000 */
.L_x_1160:
        /* <DEDUP_REMOVED lines=9> */
[----:B------:R-:W-:Y:S01]  /*2e00*/  FMUL.FTZ R71, R190, R237 ;  /* 0x000000edbe477220 */ /* 0x000fe20000410000 */
[----:B------:R-:W-:Y:S01]  /*2e10*/  FADD.FTZ R235, R234, -R235 ;  /* 0x800000ebeaeb7221 */ /* 0x000fe20000010000 */
[----:B------:R-:W-:Y:S01]  /*2e20*/  LOP3.LUT P6, RZ, R89, 0xff0000, RZ, 0xc0, !PT ;  /* 0x00ff000059ff7812 */ /* 0x000fe200078cc0ff */
[----:B------:R-:W-:Y:S01]  /*2e30*/  FMUL.FTZ R72, R70, UR6 ;  /* 0x0000000646487c20 */ /* 0x000fe20008410000 */
[----:B------:R-:W-:Y:S01]  /*2e40*/  FMUL.FTZ R73, R71, UR6 ;  /* 0x0000000647497c20 */ /* 0x000fe20008410000 */
[----:B------:R-:W-:Y:S01]  /*2e50*/  ISETP.GE.U32.AND.EX P2, PT, R89, 0x1000000, PT, P2 ;  /* 0x010000005900780c */ /* 0x000fe20003f46120 */
[C---:B------:R-:W-:Y:S01]  /*2e60*/  FMUL.FTZ R68, R190.reuse, R69 ;  /* 0x00000045be447220 */ /* 0x040fe20000410000 */
[----:B------:R-:W-:Y:S01]  /*2e70*/  FMUL.FTZ R69, R190, R235 ;  /* 0x000000ebbe457220 */ /* 0x000fe20000410000 */
[----:B------:R-:W-:Y:S01]  /*2e80*/  FSEL R83, R72, RZ, P6 ;  /* 0x000000ff48537208 */ /* 0x000fe20003000000 */
[-CC-:B------:R-:W-:Y:S01]  /*2e90*/  FFMA.FTZ R233, R233, R114.reuse, R115.reuse ;  /* 0x00000072e9e97223 */ /* 0x180fe20000010073 */
[----:B------:R-:W-:Y:S01]  /*2ea0*/  FSEL R74, R73, RZ, P2 ;  /* 0x000000ff494a7208 */ /* 0x000fe20001000000 */
[----:B------:R-:W-:Y:S01]  /*2eb0*/  FMUL.FTZ R72, R68, UR6 ;  /* 0x0000000644487c20 */ /* 0x000fe20008410000 */
[----:B------:R-:W-:Y:S01]  /*2ec0*/  FMUL.FTZ R73, R69, UR6 ;  /* 0x0000000645497c20 */ /* 0x000fe20008410000 */
[----:B------:R-:W-:Y:S01]  /*2ed0*/  LOP3.LUT P3, RZ, R89, 0xff, RZ, 0xc0, !PT ;  /* 0x000000ff59ff7812 */ /* 0x000fe2000786c0ff */
[-CC-:B------:R-:W-:Y:S01]  /*2ee0*/  FFMA.FTZ R231, R231, R114.reuse, R115.reuse ;  /* 0x00000072e7e77223 */ /* 0x180fe20000010073 */
[----:B------:R-:W-:Y:S01]  /*2ef0*/  LOP3.LUT P2, RZ, R89, 0xff00, RZ, 0xc0, !PT ;  /* 0x0000ff0059ff7812 */ /* 0x000fe2000784c0ff */
[-CC-:B------:R-:W-:Y:S01]  /*2f00*/  FFMA.FTZ R227, R227, R114.reuse, R115.reuse ;  /* 0x00000072e3e37223 */ /* 0x180fe20000010073 */
[----:B------:R-:W-:Y:S01]  /*2f10*/  FFMA.FTZ R92, R92, R114, R115 ;  /* 0x000000725c5c7223 */ /* 0x000fe20000010073 */
[----:B------:R-:W-:Y:S01]  /*2f20*/  FSEL R72, R72, RZ, P3 ;  /* 0x000000ff48487208 */ /* 0x000fe20001800000 */
[----:B------:R-:W-:Y:S01]  /*2f30*/  FADD.FTZ R233, R232, -R233 ;  /* 0x800000e9e8e97221 */ /* 0x000fe20000010000 */
[----:B------:R-:W-:Y:S01]  /*2f40*/  FSEL R73, R73, RZ, P2 ;  /* 0x000000ff49497208 */ /* 0x000fe20001000000 */
[----:B------:R-:W-:Y:S01]  /*2f50*/  FADD.FTZ R231, R230, -R231 ;  /* 0x800000e7e6e77221 */ /* 0x000fe20000010000 */
[----:B------:R-:W-:Y:S01]  /*2f60*/  FADD.FTZ R227, R226, -R227 ;  /* 0x800000e3e2e37221 */ /* 0x000fe20000010000 */
[----:B------:R-:W-:Y:S01]  /*2f70*/  FADD.FTZ R225, R225, -R92 ;  /* 0x8000005ce1e17221 */ /* 0x000fe20000010000 */
[----:B------:R-:W-:Y:S01]  /*2f80*/  F2FP.BF16.F32.PACK_AB R83, R74, R83 ;  /* 0x000000534a53723e */ /* 0x000fe200000010ff */
[C---:B------:R-:W-:Y:S01]  /*2f90*/  FMUL.FTZ R75, R190.reuse, R233 ;  /* 0x000000e9be4b7220 */ /* 0x040fe20000410000 */
[----:B------:R-:W-:Y:S01]  /*2fa0*/  F2FP.BF16.F32.PACK_AB R82, R73, R72 ;  /* 0x000000484952723e */ /* 0x000fe200000010ff */
[C---:B------:R-:W-:Y:S01]  /*2fb0*/  FMUL.FTZ R72, R190.reuse, R225 ;  /* 0x000000e1be487220 */ /* 0x040fe20000410000 */
[C---:B------:R-:W-:Y:S01]  /*2fc0*/  FMUL.FTZ R74, R190.reuse, R227 ;  /* 0x000000e3be4a7220 */ /* 0x040fe20000410000 */
[----:B------:R-:W-:Y:S01]  /*2fd0*/  FMUL.FTZ R73, R190, R231 ;  /* 0x000000e7be497220 */ /* 0x000fe20000410000 */
[C---:B------:R-:W-:Y:S01]  /*2fe0*/  LOP3.LUT P5, RZ, R88.reuse, 0xff, RZ, 0xc0, !PT ;  /* 0x000000ff58ff7812 */ /* 0x040fe200078ac0ff */
[----:B------:R-:W-:Y:S01]  /*2ff0*/  FMUL.FTZ R89, R75, UR6 ;  /* 0x000000064b597c20 */ /* 0x000fe20008410000 */
[----:B------:R-:W-:Y:S01]  /*3000*/  LOP3.LUT P6, RZ, R88, 0xff00, RZ, 0xc0, !PT ;  /* 0x0000ff0058ff7812 */ /* 0x000fe200078cc0ff */
[----:B------:R-:W-:Y:S01]  /*3010*/  FMUL.FTZ R80, R72, UR6 ;  /* 0x0000000648507c20 */ /* 0x000fe20008410000 */
[C---:B------:R-:W-:Y:S01]  /*3020*/  LOP3.LUT P3, RZ, R88.reuse, 0xff0000, RZ, 0xc0, !PT ;  /* 0x00ff000058ff7812 */ /* 0x040fe2000786c0ff */
[----:B------:R-:W-:Y:S01]  /*3030*/  FMUL.FTZ R81, R73, UR6 ;  /* 0x0000000649517c20 */ /* 0x000fe20008410000 */
[----:B------:R-:W-:Y:S01]  /*3040*/  LOP3.LUT P2, RZ, R88, 0xff000000, RZ, 0xc0, !PT ;  /* 0xff00000058ff7812 */ /* 0x000fe2000784c0ff */
[----:B------:R-:W-:Y:S01]  /*3050*/  FMUL.FTZ R88, R74, UR6 ;  /* 0x000000064a587c20 */ /* 0x000fe20008410000 */
[----:B------:R-:W-:-:S02]  /*3060*/  FSEL R80, R80, RZ, P5 ;  /* 0x000000ff50507208 */ /* 0x000fc40002800000 */
[----:B------:R-:W-:Y:S02]  /*3070*/  FSEL R91, R89, RZ, P2 ;  /* 0x000000ff595b7208 */ /* 0x000fe40001000000 */
[----:B------:R-:W-:Y:S02]  /*3080*/  FSEL R88, R88, RZ, P3 ;  /* 0x000000ff58587208 */ /* 0x000fe40001800000 */
[----:B------:R-:W-:Y:S02]  /*3090*/  FSEL R89, R81, RZ, P6 ;  /* 0x000000ff51597208 */ /* 0x000fe40003000000 */
[----:B------:R-:W-:Y:S02]  /*30a0*/  F2FP.BF16.F32.PACK_AB R81, R91, R88 ;  /* 0x000000585b51723e */ /* 0x000fe400000010ff */
[----:B------:R-:W-:Y:S01]  /*30b0*/  F2FP.BF16.F32.PACK_AB R80, R89, R80 ;  /* 0x000000505950723e */ /* 0x000fe200000010ff */
[----:B------:R-:W-:Y:S06]  /*30c0*/  BRA `(.L_x_1161) ;  /* 0x0000001800a47947 */ /* 0x000fec0003800000 */
.L_x_1159:
        /* <DEDUP_REMOVED lines=13> */
[C---:B-----5:R-:W-:Y:S01]  /*31a0*/  FFMA.FTZ R80, R190.reuse, R83, R64 ;  /* 0x00000053be507223 */ /* 0x060fe20000010040 */
[C---:B------:R-:W-:Y:S01]  /*31b0*/  FFMA.FTZ R81, R190.reuse, R81, R67 ;  /* 0x00000051be517223 */ /* 0x040fe20000010043 */
[----:B------:R-:W-:Y:S01]  /*31c0*/  FFMA.FTZ R82, R190, R229, R66 ;  /* 0x000000e5be527223 */ /* 0x000fe20000010042 */
[----:B------:R-:W-:Y:S01]  /*31d0*/  ISETP.GE.U32.AND P2, PT, R88, RZ, PT ;  /* 0x000000ff5800720c */ /* 0x000fe20003f46070 */
[----:B------:R-:W-:Y:S01]  /*31e0*/  FMUL.FTZ R80, R80, UR6 ;  /* 0x0000000650507c20 */ /* 0x000fe20008410000 */
[----:B------:R-:W-:Y:S01]  /*31f0*/  FMUL.FTZ R83, R81, UR6 ;  /* 0x0000000651537c20 */ /* 0x000fe20008410000 */
[----:B------:R-:W-:Y:S01]  /*3200*/  FFMA.FTZ R81, R190, R234, R65 ;  /* 0x000000eabe517223 */ /* 0x000fe20000010041 */
[----:B------:R-:W-:Y:S01]  /*3210*/  FMUL.FTZ R82, R82, UR6 ;  /* 0x0000000652527c20 */ /* 0x000fe20008410000 */
[----:B------:R-:W-:Y:S01]  /*3220*/  LOP3.LUT P3, RZ, R89, 0xff0000, RZ, 0xc0, !PT ;  /* 0x00ff000059ff7812 */ /* 0x000fe2000786c0ff */
[-CC-:B------:R-:W-:Y:S01]  /*3230*/  FFMA.FTZ R233, R233, R114.reuse, R115.reuse ;  /* 0x00000072e9e97223 */ /* 0x180fe20000010073 */
[----:B------:R-:W-:Y:S01]  /*3240*/  ISETP.GE.U32.AND.EX P2, PT, R89, 0x1000000, PT, P2 ;  /* 0x010000005900780c */ /* 0x000fe20003f46120 */
        /* <DEDUP_REMOVED lines=10> */
[----:B------:R-:W-:Y:S01]  /*32f0*/  FSEL R80, R80, RZ, P6 ;  /* 0x000000ff50507208 */ /* 0x000fe20003000000 */
[----:B------:R-:W-:Y:S01]  /*3300*/  FADD.FTZ R227, R226, -R227 ;  /* 0x800000e3e2e37221 */ /* 0x000fe20000010000 */
[----:B------:R-:W-:Y:S01]  /*3310*/  FSEL R81, R81, RZ, P5 ;  /* 0x000000ff51517208 */ /* 0x000fe20002800000 */
[----:B------:R-:W-:Y:S01]  /*3320*/  FADD.FTZ R225, R225, -R92 ;  /* 0x8000005ce1e17221 */ /* 0x000fe20000010000 */
[----:B------:R-:W-:Y:S01]  /*3330*/  F2FP.BF16.F32.PACK_AB R83, R83, R82 ;  /* 0x000000525353723e */ /* 0x000fe200000010ff */
[----:B------:R-:W-:Y:S01]  /*3340*/  FFMA.FTZ R89, R190, R232, R63 ;  /* 0x000000e8be597223 */ /* 0x000fe2000001003f */
[----:B------:R-:W-:-:S02]  /*3350*/  LOP3.LUT P2, RZ, R88, 0xff0000, RZ, 0xc0, !PT ;  /* 0x00ff000058ff7812 */ /* 0x000fc4000784c0ff */
[C---:B------:R-:W-:Y:S01]  /*3360*/  LOP3.LUT P3, RZ, R88.reuse, 0xff000000, RZ, 0xc0, !PT ;  /* 0xff00000058ff7812 */ /* 0x040fe2000786c0ff */
[----:B------:R-:W-:Y:S01]  /*3370*/  FMUL.FTZ R89, R89, UR6 ;  /* 0x0000000659597c20 */ /* 0x000fe20008410000 */
[C---:B------:R-:W-:Y:S02]  /*3380*/  LOP3.LUT P6, RZ, R88.reuse, 0xff00, RZ, 0xc0, !PT ;  /* 0x0000ff0058ff7812 */ /* 0x040fe400078cc0ff */
[----:B------:R-:W-:Y:S01]  /*3390*/  LOP3.LUT P5, RZ, R88, 0xff, RZ, 0xc0, !PT ;  /* 0x000000ff58ff7812 */ /* 0x000fe200078ac0ff */
[C---:B------:R-:W-:Y:S01]  /*33a0*/  FFMA.FTZ R88, R190.reuse, R227, R62 ;  /* 0x000000e3be587223 */ /* 0x040fe2000001003e */
[----:B------:R-:W-:Y:S01]  /*33b0*/  F2FP.BF16.F32.PACK_AB R82, R81, R80 ;  /* 0x000000505152723e */ /* 0x000fe200000010ff */
[C---:B------:R-:W-:Y:S01]  /*33c0*/  FFMA.FTZ R81, R190.reuse, R230, R61 ;  /* 0x000000e6be517223 */ /* 0x040fe2000001003d */
[----:B------:R-:W-:Y:S01]  /*33d0*/  FFMA.FTZ R80, R190, R225, R60 ;  /* 0x000000e1be507223 */ /* 0x000fe2000001003c */
[----:B------:R-:W-:Y:S01]  /*33e0*/  FMUL.FTZ R88, R88, UR6 ;  /* 0x0000000658587c20 */ /* 0x000fe20008410000 */
[----:B------:R-:W-:Y:S01]  /*33f0*/  FSEL R91, R89, RZ, P3 ;  /* 0x000000ff595b7208 */ /* 0x000fe20001800000 */
[----:B------:R-:W-:Y:S01]  /*3400*/  FMUL.FTZ R81, R81, UR6 ;  /* 0x0000000651517c20 */ /* 0x000fe20008410000 */
[----:B------:R-:W-:-:S02]  /*3410*/  FMUL.FTZ R80, R80, UR6 ;  /* 0x0000000650507c20 */ /* 0x000fc40008410000 */
[----:B------:R-:W-:Y:S02]  /*3420*/  FSEL R88, R88, RZ, P2 ;  /* 0x000000ff58587208 */ /* 0x000fe40001000000 */
[----:B------:R-:W-:Y:S02]  /*3430*/  FSEL R89, R81, RZ, P6 ;  /* 0x000000ff51597208 */ /* 0x000fe40003000000 */
[----:B------:R-:W-:Y:S02]  /*3440*/  FSEL R80, R80, RZ, P5 ;  /* 0x000000ff50507208 */ /* 0x000fe40002800000 */
[----:B------:R-:W-:Y:S02]  /*3450*/  F2FP.BF16.F32.PACK_AB R81, R91, R88 ;  /* 0x000000585b51723e */ /* 0x000fe400000010ff */
[----:B------:R-:W-:Y:S01]  /*3460*/  F2FP.BF16.F32.PACK_AB R80, R89, R80 ;  /* 0x000000505950723e */ /* 0x000fe200000010ff */
[----:B------:R-:W-:Y:S06]  /*3470*/  BRA `(.L_x_1161) ;  /* 0x0000001400b87947 */ /* 0x000fec0003800000 */
.L_x_1162:
        /* <DEDUP_REMOVED lines=8> */
[C---:B------:R-:W-:Y:S01]  /*3500*/  FFMA.FTZ R70, R190.reuse, R229, R66 ;  /* 0x000000e5be467223 */ /* 0x040fe20000010042 */
[----:B------:R-:W-:Y:S01]  /*3510*/  FFMA.FTZ R71, R190, R237, R67 ;  /* 0x000000edbe477223 */ /* 0x000fe20000010043 */
[----:B------:R-:W-:Y:S01]  /*3520*/  FADD.FTZ R235, R234, -R235 ;  /* 0x800000ebeaeb7221 */ /* 0x000fe20000010000 */
[----:B------:R-:W-:Y:S01]  /*3530*/  LOP3.LUT P6, RZ, R89, 0xff0000, RZ, 0xc0, !PT ;  /* 0x00ff000059ff7812 */ /* 0x000fe200078cc0ff */
[----:B------:R-:W-:Y:S01]  /*3540*/  FMUL.FTZ R72, R70, UR6 ;  /* 0x0000000646487c20 */ /* 0x000fe20008410000 */
[----:B------:R-:W-:Y:S01]  /*3550*/  FMUL.FTZ R73, R71, UR6 ;  /* 0x0000000647497c20 */ /* 0x000fe20008410000 */
[----:B------:R-:W-:Y:S01]  /*3560*/  ISETP.GE.U32.AND.EX P2, PT, R89, 0x1000000, PT, P2 ;  /* 0x010000005900780c */ /* 0x000fe20003f46120 */
[C---:B------:R-:W-:Y:S01]  /*3570*/  FFMA.FTZ R68, R190.reuse, R69, R64 ;  /* 0x00000045be447223 */ /* 0x040fe20000010040 */
[----:B------:R-:W-:Y:S01]  /*3580*/  FFMA.FTZ R69, R190, R235, R65 ;  /* 0x000000ebbe457223 */ /* 0x000fe20000010041 */
        /* <DEDUP_REMOVED lines=17> */
[C---:B------:R-:W-:Y:S01]  /*36a0*/  FFMA.FTZ R75, R190.reuse, R232, R63 ;  /* 0x000000e8be4b7223 */ /* 0x040fe2000001003f */
[----:B------:R-:W-:Y:S01]  /*36b0*/  F2FP.BF16.F32.PACK_AB R82, R73, R72 ;  /* 0x000000484952723e */ /* 0x000fe200000010ff */
[C---:B------:R-:W-:Y:S01]  /*36c0*/  FFMA.FTZ R72, R190.reuse, R225, R60 ;  /* 0x000000e1be487223 */ /* 0x040fe2000001003c */
[C---:B------:R-:W-:Y:S01]  /*36d0*/  FFMA.FTZ R74, R190.reuse, R227, R62 ;  /* 0x000000e3be4a7223 */ /* 0x040fe2000001003e */
[----:B------:R-:W-:Y:S01]  /*36e0*/  FFMA.FTZ R73, R190, R230, R61 ;  /* 0x000000e6be497223 */ /* 0x000fe2000001003d */
        /* <DEDUP_REMOVED lines=15> */
.L_x_1158:
        /* <DEDUP_REMOVED lines=15> */
[-C--:B------:R-:W-:Y:S01]  /*38d0*/  FFMA.FTZ R235, R235, R114.reuse, R115 ;  /* 0x00000072ebeb7223 */ /* 0x080fe20000010073 */
[C---:B------:R-:W-:Y:S01]  /*38e0*/  FMUL.FTZ R237, R190.reuse, R237 ;  /* 0x000000edbeed7220 */ /* 0x040fe20000410000 */
[C---:B------:R-:W-:Y:S01]  /*38f0*/  FMUL.FTZ R229, R190.reuse, R229 ;  /* 0x000000e5bee57220 */ /* 0x040fe20000410000 */
[----:B------:R-:W-:Y:S01]  /*3900*/  LOP3.LUT P3, RZ, R89, 0xff0000, RZ, 0xc0, !PT ;  /* 0x00ff000059ff7812 */ /* 0x000fe2000786c0ff */
[----:B------:R-:W-:Y:S01]  /*3910*/  FMUL.FTZ R81, R190, R81 ;  /* 0x00000051be517220 */ /* 0x000fe20000410000 */
[----:B------:R-:W-:Y:S01]  /*3920*/  FMUL.FTZ R237, R237, UR6 ;  /* 0x00000006eded7c20 */ /* 0x000fe20008410000 */
[----:B------:R-:W-:Y:S01]  /*3930*/  FMUL.FTZ R229, R229, UR6 ;  /* 0x00000006e5e57c20 */ /* 0x000fe20008410000 */
[----:B------:R-:W-:Y:S01]  /*3940*/  ISETP.GE.U32.AND.EX P5, PT, R89, 0x1000000, PT, P2 ;  /* 0x010000005900780c */ /* 0x000fe20003fa6120 */
[----:B------:R-:W-:Y:S01]  /*3950*/  FADD.FTZ R235, R234, -R235 ;  /* 0x800000ebeaeb7221 */ /* 0x000fe20000010000 */
[-CC-:B------:R-:W-:Y:S01]  /*3960*/  FFMA.FTZ R77, R233, R114.reuse, R115.reuse ;  /* 0x00000072e94d7223 */ /* 0x180fe20000010073 */
[----:B------:R-:W-:Y:S01]  /*3970*/  ISETP.GE.U32.AND P2, PT, R160, RZ, PT ;  /* 0x000000ffa000720c */ /* 0x000fe20003f46070 */
[-C--:B------:R-:W-:Y:S01]  /*3980*/  FFMA.FTZ R79, R227, R114.reuse, R115 ;  /* 0x00000072e34f7223 */ /* 0x080fe20000010073 */
[----:B------:R-:W-:Y:S01]  /*3990*/  LOP3.LUT P6, RZ, R161, 0xff0000, RZ, 0xc0, !PT ;  /* 0x00ff0000a1ff7812 */ /* 0x000fe200078cc0ff */
[----:B------:R-:W-:Y:S01]  /*39a0*/  FMUL.FTZ R76, R81, UR6 ;  /* 0x00000006514c7c20 */ /* 0x000fe20008410000 */
[----:B------:R-:W-:Y:S01]  /*39b0*/  FSEL R83, R237, RZ, P5 ;  /* 0x000000ffed537208 */ /* 0x000fe20002800000 */
[----:B------:R-:W-:Y:S01]  /*39c0*/  FMUL.FTZ R235, R190, R235 ;  /* 0x000000ebbeeb7220 */ /* 0x000fe20000410000 */
[----:B------:R-:W-:Y:S01]  /*39d0*/  FSEL R78, R229, RZ, P3 ;  /* 0x000000ffe54e7208 */ /* 0x000fe20001800000 */
[----:B------:R-:W-:Y:S01]  /*39e0*/  FADD.FTZ R77, R232, -R77 ;  /* 0x8000004de84d7221 */ /* 0x000fe20000010000 */
[----:B------:R-:W-:Y:S01]  /*39f0*/  LOP3.LUT P5, RZ, R89, 0xff, RZ, 0xc0, !PT ;  /* 0x000000ff59ff7812 */ /* 0x000fe200078ac0ff */
[----:B------:R-:W-:Y:S01]  /*3a00*/  FADD.FTZ R79, R226, -R79 ;  /* 0x8000004fe24f7221 */ /* 0x000fe20000010000 */
[----:B------:R-:W-:Y:S01]  /*3a10*/  LOP3.LUT P3, RZ, R161, 0xff, RZ, 0xc0, !PT ;  /* 0x000000ffa1ff7812 */ /* 0x000fe2000786c0ff */
[-CC-:B------:R-:W-:Y:S01]  /*3a20*/  FFMA.FTZ R231, R231, R114.reuse, R115.reuse ;  /* 0x00000072e7e77223 */ /* 0x180fe20000010073 */
[----:B------:R-:W-:Y:S01]  /*3a30*/  ISETP.GE.U32.AND.EX P2, PT, R161, 0x1000000, PT, P2 ;  /* 0x01000000a100780c */ /* 0x000fe20003f46120 */
[----:B------:R-:W-:Y:S01]  /*3a40*/  FFMA.FTZ R92, R92, R114, R115 ;  /* 0x000000725c5c7223 */ /* 0x000fe20000010073 */
[----:B------:R-:W-:Y:S01]  /*3a50*/  FSEL R90, R229, RZ, P6 ;  /* 0x000000ffe55a7208 */ /* 0x000fe20003000000 */
[----:B------:R-:W-:Y:S01]  /*3a60*/  FMUL.FTZ R235, R235, UR6 ;  /* 0x00000006ebeb7c20 */ /* 0x000fe20008410000 */
[----:B------:R-:W-:Y:S01]  /*3a70*/  LOP3.LUT P6, RZ, R89, 0xff00, RZ, 0xc0, !PT ;  /* 0x0000ff0059ff7812 */ /* 0x000fe200078cc0ff */
[----:B------:R-:W-:Y:S01]  /*3a80*/  FMUL.FTZ R79, R190, R79 ;  /* 0x0000004fbe4f7220 */ /* 0x000fe20000410000 */
[----:B------:R-:W-:Y:S01]  /*3a90*/  FSEL R82, R76, RZ, P5 ;  /* 0x000000ff4c527208 */ /* 0x000fe20002800000 */
[----:B------:R-:W-:Y:S01]  /*3aa0*/  FADD.FTZ R231, R230, -R231 ;  /* 0x800000e7e6e77221 */ /* 0x000fe20000010000 */
[----:B------:R-:W-:Y:S01]  /*3ab0*/  FSEL R89, R76, RZ, P3 ;  /* 0x000000ff4c597208 */ /* 0x000fe20001800000 */
[----:B------:R-:W-:Y:S01]  /*3ac0*/  FMUL.FTZ R76, R190, R77 ;  /* 0x0000004dbe4c7220 */ /* 0x000fe20000410000 */
[----:B------:R-:W-:Y:S01]  /*3ad0*/  FSEL R81, R237, RZ, P2 ;  /* 0x000000ffed517208 */ /* 0x000fe20001000000 */
[----:B------:R-:W-:Y:S01]  /*3ae0*/  FADD.FTZ R225, R225, -R92 ;  /* 0x8000005ce1e17221 */ /* 0x000fe20000010000 */
[----:B------:R-:W-:Y:S01]  /*3af0*/  LOP3.LUT P2, RZ, R161, 0xff00, RZ, 0xc0, !PT ;  /* 0x0000ff00a1ff7812 */ /* 0x000fe2000784c0ff */
[----:B------:R-:W-:Y:S01]  /*3b00*/  FMUL.FTZ R76, R76, UR6 ;  /* 0x000000064c4c7c20 */ /* 0x000fe20008410000 */
[----:B------:R-:W-:Y:S01]  /*3b10*/  FSEL R91, R235, RZ, P6 ;  /* 0x000000ffeb5b7208 */ /* 0x000fe20003000000 */
[----:B------:R-:W-:Y:S01]  /*3b20*/  FMUL.FTZ R80, R79, UR6 ;  /* 0x000000064f507c20 */ /* 0x000fe20008410000 */
[----:B------:R-:W-:Y:S01]  /*3b30*/  LOP3.LUT P6, RZ, R160, 0xff000000, RZ, 0xc0, !PT ;  /* 0xff000000a0ff7812 */ /* 0x000fe200078cc0ff */
[C---:B------:R-:W-:Y:S01]  /*3b40*/  FMUL.FTZ R231, R190.reuse, R231 ;  /* 0x000000e7bee77220 */ /* 0x040fe20000410000 */
[----:B------:R-:W-:Y:S01]  /*3b50*/  FSEL R110, R235, RZ, P2 ;  /* 0x000000ffeb6e7208 */ /* 0x000fe20001000000 */
[----:B------:R-:W-:Y:S01]  /*3b60*/  FMUL.FTZ R225, R190, R225 ;  /* 0x000000e1bee17220 */ /* 0x000fe20000410000 */
[----:B------:R-:W-:Y:S01]  /*3b70*/  LOP3.LUT P5, RZ, R88, 0xff0000, RZ, 0xc0, !PT ;  /* 0x00ff000058ff7812 */ /* 0x000fe200078ac0ff */
[----:B------:R-:W-:Y:S01]  /*3b80*/  FMUL.FTZ R231, R231, UR6 ;  /* 0x00000006e7e77c20 */ /* 0x000fe20008410000 */
[----:B------:R-:W-:Y:S01]  /*3b90*/  LOP3.LUT P3, RZ, R160, 0xff0000, RZ, 0xc0, !PT ;  /* 0x00ff0000a0ff7812 */ /* 0x000fe2000786c0ff */
[----:B------:R-:W-:Y:S01]  /*3ba0*/  FMUL.FTZ R225, R225, UR6 ;  /* 0x00000006e1e17c20 */ /* 0x000fe20008410000 */
[----:B------:R-:W-:-:S02]  /*3bb0*/  LOP3.LUT P2, RZ, R88, 0xff000000, RZ, 0xc0, !PT ;  /* 0xff00000058ff7812 */ /* 0x000fc4000784c0ff */
[----:B------:R-:W-:Y:S02]  /*3bc0*/  FSEL R108, R76, RZ, P6 ;  /* 0x000000ff4c6c7208 */ /* 0x000fe40003000000 */
[----:B------:R-:W-:Y:S02]  /*3bd0*/  F2FP.BF16.F32.PACK_AB R79, R81, R90 ;  /* 0x0000005a514f723e */ /* 0x000fe400000010ff */
[C---:B------:R-:W-:Y:S02]  /*3be0*/  FSEL R77, R80.reuse, RZ, P3 ;  /* 0x000000ff504d7208 */ /* 0x040fe40001800000 */
[----:B------:R-:W-:Y:S02]  /*3bf0*/  FSEL R81, R80, RZ, P5 ;  /* 0x000000ff50517208 */ /* 0x000fe40002800000 */
[----:B------:R-:W-:Y:S02]  /*3c00*/  FSEL R76, R76, RZ, P2 ;  /* 0x000000ff4c4c7208 */ /* 0x000fe40001000000 */
[----:B------:R-:W-:-:S02]  /*3c10*/  LOP3.LUT P3, RZ, R88, 0xff00, RZ, 0xc0, !PT ;  /* 0x0000ff0058ff7812 */ /* 0x000fc4000786c0ff */
[----:B------:R-:W-:Y:S02]  /*3c20*/  LOP3.LUT P6, RZ, R88, 0xff, RZ, 0xc0, !PT ;  /* 0x000000ff58ff7812 */ /* 0x000fe400078cc0ff */
[C---:B------:R-:W-:Y:S02]  /*3c30*/  LOP3.LUT P5, RZ, R160.reuse, 0xff00, RZ, 0xc0, !PT ;  /* 0x0000ff00a0ff7812 */ /* 0x040fe400078ac0ff */
[----:B------:R-:W-:Y:S02]  /*3c40*/  LOP3.LUT P2, RZ, R160, 0xff, RZ, 0xc0, !PT ;  /* 0x000000ffa0ff7812 */ /* 0x000fe4000784c0ff */
[----:B------:R-:W-:Y:S02]  /*3c50*/  F2FP.BF16.F32.PACK_AB R83, R83, R78 ;  /* 0x0000004e5353723e */ /* 0x000fe400000010ff */
[----:B------:R-:W-:Y:S02]  /*3c60*/  F2FP.BF16.F32.PACK_AB R78, R110, R89 ;  /* 0x000000596e4e723e */ /* 0x000fe400000010ff */
[----:B------:R-:W-:-:S02]  /*3c70*/  F2FP.BF16.F32.PACK_AB R82, R91, R82 ;  /* 0x000000525b52723e */ /* 0x000fc400000010ff */
[----:B------:R-:W-:Y:S02]  /*3c80*/  F2FP.BF16.F32.PACK_AB R81, R76, R81 ;  /* 0x000000514c51723e */ /* 0x000fe400000010ff */
[C---:B------:R-:W-:Y:S02]  /*3c90*/  FSEL R91, R231.reuse, RZ, P3 ;  /* 0x000000ffe75b7208 */ /* 0x040fe40001800000 */
[----:B------:R-:W-:Y:S02]  /*3ca0*/  FSEL R89, R231, RZ, P5 ;  /* 0x000000ffe7597208 */ /* 0x000fe40002800000 */
[C---:B------:R-:W-:Y:S02]  /*3cb0*/  FSEL R76, R225.reuse, RZ, P2 ;  /* 0x000000ffe14c7208 */ /* 0x040fe40001000000 */
[----:B------:R-:W-:Y:S02]  /*3cc0*/  FSEL R80, R225, RZ, P6 ;  /* 0x000000ffe1507208 */ /* 0x000fe40003000000 */
[----:B------:R-:W-:-:S02]  /*3cd0*/  F2FP.BF16.F32.PACK_AB R77, R108, R77 ;  /* 0x0000004d6c4d723e */ /* 0x000fc400000010ff */
[----:B------:R-:W-:Y:S02]  /*3ce0*/  F2FP.BF16.F32.PACK_AB R76, R89, R76 ;  /* 0x0000004c594c723e */ /* 0x000fe400000010ff */
[----:B------:R-:W-:Y:S01]  /*3cf0*/  F2FP.BF16.F32.PACK_AB R80, R91, R80 ;  /* 0x000000505b50723e */ /* 0x000fe200000010ff */
[----:B------:R-:W-:Y:S06]  /*3d00*/  BRA `(.L_x_1161) ;  /* 0x0000000c00947947 */ /* 0x000fec0003800000 */
.L_x_1164:
        /* <DEDUP_REMOVED lines=8> */
[C---:B------:R-:W-:Y:S01]  /*3d90*/  FMUL.FTZ R70, R190.reuse, R229 ;  /* 0x000000e5be467220 */ /* 0x040fe20000410000 */
[----:B------:R-:W-:Y:S01]  /*3da0*/  FMUL.FTZ R71, R190, R237 ;  /* 0x000000edbe477220 */ /* 0x000fe20000410000 */
[----:B-----5:R-:W-:Y:S01]  /*3db0*/  ISETP.GE.U32.AND P2, PT, R88, RZ, PT ;  /* 0x000000ff5800720c */ /* 0x020fe20003f46070 */
[-CC-:B------:R-:W-:Y:S01]  /*3dc0*/  FFMA.FTZ R73, R227, R114.reuse, R115.reuse ;  /* 0x00000072e3497223 */ /* 0x180fe20000010073 */
[----:B------:R-:W-:Y:S01]  /*3dd0*/  ISETP.GE.U32.AND P3, PT, R160, RZ, PT ;  /* 0x000000ffa000720c */ /* 0x000fe20003f66070 */
[-C--:B------:R-:W-:Y:S01]  /*3de0*/  FFMA.FTZ R75, R233, R114.reuse, R115 ;  /* 0x00000072e94b7223 */ /* 0x080fe20000010073 */
[----:B------:R-:W-:Y:S01]  /*3df0*/  FMUL.FTZ R72, R70, UR6 ;  /* 0x0000000646487c20 */ /* 0x000fe20008410000 */
[C---:B------:R-:W-:Y:S01]  /*3e00*/  FMUL.FTZ R68, R190.reuse, R69 ;  /* 0x00000045be447220 */ /* 0x040fe20000410000 */
[----:B------:R-:W-:Y:S01]  /*3e10*/  FMUL.FTZ R74, R71, UR6 ;  /* 0x00000006474a7c20 */ /* 0x000fe20008410000 */
[----:B------:R-:W-:Y:S01]  /*3e20*/  LOP3.LUT P6, RZ, R89, 0xff0000, RZ, 0xc0, !PT ;  /* 0x00ff000059ff7812 */ /* 0x000fe200078cc0ff */
[----:B------:R-:W-:Y:S01]  /*3e30*/  FMUL.FTZ R69, R190, R235 ;  /* 0x000000ebbe457220 */ /* 0x000fe20000410000 */
[----:B------:R-:W-:Y:S01]  /*3e40*/  LOP3.LUT P5, RZ, R161, 0xff0000, RZ, 0xc0, !PT ;  /* 0x00ff0000a1ff7812 */ /* 0x000fe200078ac0ff */
[----:B------:R-:W-:Y:S01]  /*3e50*/  FADD.FTZ R73, R226, -R73 ;  /* 0x80000049e2497221 */ /* 0x000fe20000010000 */
[----:B------:R-:W-:Y:S01]  /*3e60*/  ISETP.GE.U32.AND.EX P2, PT, R89, 0x1000000, PT, P2 ;  /* 0x010000005900780c */ /* 0x000fe20003f46120 */
[----:B------:R-:W-:Y:S01]  /*3e70*/  FADD.FTZ R75, R232, -R75 ;  /* 0x8000004be84b7221 */ /* 0x000fe20000010000 */
[----:B------:R-:W-:Y:S01]  /*3e80*/  ISETP.GE.U32.AND.EX P3, PT, R161, 0x1000000, PT, P3 ;  /* 0x01000000a100780c */ /* 0x000fe20003f66130 */
[----:B------:R-:W-:Y:S01]  /*3e90*/  FMUL.FTZ R76, R69, UR6 ;  /* 0x00000006454c7c20 */ /* 0x000fe20008410000 */
[----:B------:R-:W-:Y:S01]  /*3ea0*/  FSEL R83, R72, RZ, P6 ;  /* 0x000000ff48537208 */ /* 0x000fe20003000000 */
[----:B------:R-:W-:Y:S01]  /*3eb0*/  FMUL.FTZ R75, R190, R75 ;  /* 0x0000004bbe4b7220 */ /* 0x000fe20000410000 */
[----:B------:R-:W-:Y:S01]  /*3ec0*/  FSEL R79, R72, RZ, P5 ;  /* 0x000000ff484f7208 */ /* 0x000fe20002800000 */
[----:B------:R-:W-:Y:S01]  /*3ed0*/  FMUL.FTZ R72, R68, UR6 ;  /* 0x0000000644487c20 */ /* 0x000fe20008410000 */
[C---:B------:R-:W-:Y:S01]  /*3ee0*/  FSEL R80, R74.reuse, RZ, P2 ;  /* 0x000000ff4a507208 */ /* 0x040fe20001000000 */
[-CC-:B------:R-:W-:Y:S01]  /*3ef0*/  FFMA.FTZ R231, R231, R114.reuse, R115.reuse ;  /* 0x00000072e7e77223 */ /* 0x180fe20000010073 */
[----:B------:R-:W-:Y:S01]  /*3f00*/  FSEL R90, R74, RZ, P3 ;  /* 0x000000ff4a5a7208 */ /* 0x000fe20001800000 */
[----:B------:R-:W-:Y:S01]  /*3f10*/  FMUL.FTZ R74, R190, R73 ;  /* 0x00000049be4a7220 */ /* 0x000fe20000410000 */
[----:B------:R-:W-:Y:S01]  /*3f20*/  LOP3.LUT P2, RZ, R89, 0xff00, RZ, 0xc0, !PT ;  /* 0x0000ff0059ff7812 */ /* 0x000fe2000784c0ff */
[----:B------:R-:W-:Y:S01]  /*3f30*/  FFMA.FTZ R92, R92, R114, R115 ;  /* 0x000000725c5c7223 */ /* 0x000fe20000010073 */
[C---:B------:R-:W-:Y:S01]  /*3f40*/  LOP3.LUT P3, RZ, R161.reuse, 0xff00, RZ, 0xc0, !PT ;  /* 0x0000ff00a1ff7812 */ /* 0x040fe2000786c0ff */
[----:B------:R-:W-:Y:S01]  /*3f50*/  FMUL.FTZ R81, R74, UR6 ;  /* 0x000000064a517c20 */ /* 0x000fe20008410000 */
[----:B------:R-:W-:Y:S01]  /*3f60*/  LOP3.LUT P5, RZ, R161, 0xff, RZ, 0xc0, !PT ;  /* 0x000000ffa1ff7812 */ /* 0x000fe200078ac0ff */
[----:B------:R-:W-:Y:S01]  /*3f70*/  FADD.FTZ R231, R230, -R231 ;  /* 0x800000e7e6e77221 */ /* 0x000fe20000010000 */
[----:B------:R-:W-:Y:S01]  /*3f80*/  LOP3.LUT P6, RZ, R89, 0xff, RZ, 0xc0, !PT ;  /* 0x000000ff59ff7812 */ /* 0x000fe200078cc0ff */
[----:B------:R-:W-:Y:S01]  /*3f90*/  FADD.FTZ R225, R225, -R92 ;  /* 0x8000005ce1e17221 */ /* 0x000fe20000010000 */
[----:B------:R-:W-:-:S02]  /*3fa0*/  FSEL R89, R76, RZ, P2 ;  /* 0x000000ff4c597208 */ /* 0x000fc40001000000 */
[----:B------:R-:W-:Y:S01]  /*3fb0*/  FSEL R73, R76, RZ, P3 ;  /* 0x000000ff4c497208 */ /* 0x000fe20001800000 */
[----:B------:R-:W-:Y:S01]  /*3fc0*/  FMUL.FTZ R76, R75, UR6 ;  /* 0x000000064b4c7c20 */ /* 0x000fe20008410000 */
[----:B------:R-:W-:Y:S02]  /*3fd0*/  FSEL R78, R72, RZ, P5 ;  /* 0x000000ff484e7208 */ /* 0x000fe40002800000 */
[C---:B------:R-:W-:Y:S02]  /*3fe0*/  LOP3.LUT P5, RZ, R160.reuse, 0xff0000, RZ, 0xc0, !PT ;  /* 0x00ff0000a0ff7812 */ /* 0x040fe400078ac0ff */
[----:B------:R-:W-:Y:S02]  /*3ff0*/  LOP3.LUT P2, RZ, R160, 0xff000000, RZ, 0xc0, !PT ;  /* 0xff000000a0ff7812 */ /* 0x000fe4000784c0ff */
[----:B------:R-:W-:Y:S02]  /*4000*/  FSEL R82, R72, RZ, P6 ;  /* 0x000000ff48527208 */ /* 0x000fe40003000000 */
[----:B------:R-:W-:-:S02]  /*4010*/  FSEL R77, R81, RZ, P5 ;  /* 0x000000ff514d7208 */ /* 0x000fc40002800000 */
[----:B------:R-:W-:Y:S02]  /*4020*/  FSEL R72, R76, RZ, P2 ;  /* 0x000000ff4c487208 */ /* 0x000fe40001000000 */
[----:B------:R-:W-:Y:S01]  /*4030*/  F2FP.BF16.F32.PACK_AB R78, R73, R78 ;  /* 0x0000004e494e723e */ /* 0x000fe200000010ff */
[----:B------:R-:W-:Y:S01]  /*4040*/  FMUL.FTZ R73, R190, R231 ;  /* 0x000000e7be497220 */ /* 0x000fe20000410000 */
[C---:B------:R-:W-:Y:S02]  /*4050*/  LOP3.LUT P6, RZ, R88.reuse, 0xff0000, RZ, 0xc0, !PT ;  /* 0x00ff000058ff7812 */ /* 0x040fe400078cc0ff */
[----:B------:R-:W-:Y:S02]  /*4060*/  LOP3.LUT P3, RZ, R88, 0xff000000, RZ, 0xc0, !PT ;  /* 0xff00000058ff7812 */ /* 0x000fe4000786c0ff */
[----:B------:R-:W-:Y:S01]  /*4070*/  F2FP.BF16.F32.PACK_AB R77, R72, R77 ;  /* 0x0000004d484d723e */ /* 0x000fe200000010ff */
[----:B------:R-:W-:Y:S01]  /*4080*/  FMUL.FTZ R72, R190, R225 ;  /* 0x000000e1be487220 */ /* 0x000fe20000410000 */
[----:B------:R-:W-:-:S02]  /*4090*/  LOP3.LUT P5, RZ, R88, 0xff00, RZ, 0xc0, !PT ;  /* 0x0000ff0058ff7812 */ /* 0x000fc400078ac0ff */
[----:B------:R-:W-:Y:S02]  /*40a0*/  LOP3.LUT P2, RZ, R88, 0xff, RZ, 0xc0, !PT ;  /* 0x000000ff58ff7812 */ /* 0x000fe4000784c0ff */
[----:B------:R-:W-:Y:S01]  /*40b0*/  F2FP.BF16.F32.PACK_AB R83, R80, R83 ;  /* 0x000000535053723e */ /* 0x000fe200000010ff */
[----:B------:R-:W-:Y:S01]  /*40c0*/  FMUL.FTZ R80, R73, UR6 ;  /* 0x0000000649507c20 */ /* 0x000fe20008410000 */
[----:B------:R-:W-:Y:S02]  /*40d0*/  FSEL R81, R81, RZ, P6 ;  /* 0x000000ff51517208 */ /* 0x000fe40003000000 */
[----:B------:R-:W-:Y:S01]  /*40e0*/  FSEL R88, R76, RZ, P3 ;  /* 0x000000ff4c587208 */ /* 0x000fe20001800000 */
[----:B------:R-:W-:Y:S01]  /*40f0*/  FMUL.FTZ R76, R72, UR6 ;  /* 0x00000006484c7c20 */ /* 0x000fe20008410000 */
[C---:B------:R-:W-:Y:S02]  /*4100*/  LOP3.LUT P6, RZ, R160.reuse, 0xff00, RZ, 0xc0, !PT ;  /* 0x0000ff00a0ff7812 */ /* 0x040fe400078cc0ff */
[----:B------:R-:W-:-:S02]  /*4110*/  LOP3.LUT P3, RZ, R160, 0xff, RZ, 0xc0, !PT ;  /* 0x000000ffa0ff7812 */ /* 0x000fc4000786c0ff */
        /* <DEDUP_REMOVED lines=8> */
[----:B------:R-:W-:Y:S01]  /*41a0*/  F2FP.BF16.F32.PACK_AB R80, R89, R80 ;  /* 0x000000505950723e */ /* 0x000fe200000010ff */
[----:B------:R-:W-:Y:S06]  /*41b0*/  BRA `(.L_x_1161) ;  /* 0x0000000800687947 */ /* 0x000fec0003800000 */
.L_x_1163:
        /* <DEDUP_REMOVED lines=11> */
[----:B-----5:R-:W-:Y:S01]  /*4270*/  ISETP.GE.U32.AND P2, PT, R88, RZ, PT ;  /* 0x000000ff5800720c */ /* 0x020fe20003f46070 */
[----:B------:R-:W-:Y:S01]  /*4280*/  FADD.FTZ R79, R108, -R79 ;  /* 0x8000004f6c4f7221 */ /* 0x000fe20000010000 */
[C---:B------:R-:W-:Y:S01]  /*4290*/  FFMA.FTZ R237, R190.reuse, R237, R67 ;  /* 0x000000edbeed7223 */ /* 0x040fe20000010043 */
[----:B------:R-:W-:Y:S01]  /*42a0*/  FFMA.FTZ R229, R190, R229, R66 ;  /* 0x000000e5bee57223 */ /* 0x000fe20000010042 */
[----:B------:R-:W-:Y:S01]  /*42b0*/  FADD.FTZ R235, R234, -R235 ;  /* 0x800000ebeaeb7221 */ /* 0x000fe20000010000 */
[----:B------:R-:W-:Y:S01]  /*42c0*/  ISETP.GE.U32.AND.EX P5, PT, R89, 0x1000000, PT, P2 ;  /* 0x010000005900780c */ /* 0x000fe20003fa6120 */
[-CC-:B------:R-:W-:Y:S01]  /*42d0*/  FFMA.FTZ R233, R233, R114.reuse, R115.reuse ;  /* 0x00000072e9e97223 */ /* 0x180fe20000010073 */
[----:B------:R-:W-:Y:S01]  /*42e0*/  ISETP.GE.U32.AND P2, PT, R160, RZ, PT ;  /* 0x000000ffa000720c */ /* 0x000fe20003f46070 */
[-C--:B------:R-:W-:Y:S01]  /*42f0*/  FFMA.FTZ R77, R227, R114.reuse, R115 ;  /* 0x00000072e34d7223 */ /* 0x080fe20000010073 */
[----:B------:R-:W-:Y:S01]  /*4300*/  FMUL.FTZ R237, R237, UR6 ;  /* 0x00000006eded7c20 */ /* 0x000fe20008410000 */
[----:B------:R-:W-:Y:S01]  /*4310*/  FMUL.FTZ R229, R229, UR6 ;  /* 0x00000006e5e57c20 */ /* 0x000fe20008410000 */
[----:B------:R-:W-:Y:S01]  /*4320*/  LOP3.LUT P6, RZ, R161, 0xff0000, RZ, 0xc0, !PT ;  /* 0x00ff0000a1ff7812 */ /* 0x000fe200078cc0ff */
[C---:B------:R-:W-:Y:S01]  /*4330*/  FFMA.FTZ R79, R190.reuse, R79, R64 ;  /* 0x0000004fbe4f7223 */ /* 0x040fe20000010040 */
[----:B------:R-:W-:Y:S01]  /*4340*/  FFMA.FTZ R235, R190, R235, R65 ;  /* 0x000000ebbeeb7223 */ /* 0x000fe20000010041 */
[----:B------:R-:W-:Y:S01]  /*4350*/  FADD.FTZ R232, R232, -R233 ;  /* 0x800000e9e8e87221 */ /* 0x000fe20000010000 */
[----:B------:R-:W-:Y:S01]  /*4360*/  LOP3.LUT P3, RZ, R89, 0xff0000, RZ, 0xc0, !PT ;  /* 0x00ff000059ff7812 */ /* 0x000fe2000786c0ff */
[----:B------:R-:W-:Y:S01]  /*4370*/  FADD.FTZ R77, R226, -R77 ;  /* 0x8000004de24d7221 */ /* 0x000fe20000010000 */
[----:B------:R-:W-:Y:S01]  /*4380*/  ISETP.GE.U32.AND.EX P2, PT, R161, 0x1000000, PT, P2 ;  /* 0x01000000a100780c */ /* 0x000fe20003f46120 */
[-CC-:B------:R-:W-:Y:S01]  /*4390*/  FFMA.FTZ R231, R231, R114.reuse, R115.reuse ;  /* 0x00000072e7e77223 */ /* 0x180fe20000010073 */
[----:B------:R-:W-:Y:S01]  /*43a0*/  FFMA.FTZ R92, R92, R114, R115 ;  /* 0x000000725c5c7223 */ /* 0x000fe20000010073 */
[----:B------:R-:W-:Y:S01]  /*43b0*/  FSEL R83, R237, RZ, P5 ;  /* 0x000000ffed537208 */ /* 0x000fe20002800000 */
[----:B------:R-:W-:Y:S01]  /*43c0*/  FMUL.FTZ R81, R79, UR6 ;  /* 0x000000064f517c20 */ /* 0x000fe20008410000 */
[----:B------:R-:W-:Y:S01]  /*43d0*/  FSEL R90, R229, RZ, P6 ;  /* 0x000000ffe55a7208 */ /* 0x000fe20003000000 */
[----:B------:R-:W-:Y:S01]  /*43e0*/  FMUL.FTZ R235, R235, UR6 ;  /* 0x00000006ebeb7c20 */ /* 0x000fe20008410000 */
[----:B------:R-:W-:Y:S01]  /*43f0*/  LOP3.LUT P5, RZ, R89, 0xff, RZ, 0xc0, !PT ;  /* 0x000000ff59ff7812 */ /* 0x000fe200078ac0ff */
[C---:B------:R-:W-:Y:S01]  /*4400*/  FFMA.FTZ R76, R190.reuse, R232, R63 ;  /* 0x000000e8be4c7223 */ /* 0x040fe2000001003f */
[----:B------:R-:W-:Y:S01]  /*4410*/  FSEL R78, R229, RZ, P3 ;  /* 0x000000ffe54e7208 */ /* 0x000fe20001800000 */
[----:B------:R-:W-:Y:S01]  /*4420*/  FFMA.FTZ R77, R190, R77, R62 ;  /* 0x0000004dbe4d7223 */ /* 0x000fe2000001003e */
[----:B------:R-:W-:Y:S01]  /*4430*/  LOP3.LUT P6, RZ, R89, 0xff00, RZ, 0xc0, !PT ;  /* 0x0000ff0059ff7812 */ /* 0x000fe200078cc0ff */
[----:B------:R-:W-:Y:S01]  /*4440*/  FADD.FTZ R231, R230, -R231 ;  /* 0x800000e7e6e77221 */ /* 0x000fe20000010000 */
[----:B------:R-:W-:Y:S01]  /*4450*/  FSEL R79, R237, RZ, P2 ;  /* 0x000000ffed4f7208 */ /* 0x000fe20001000000 */
[----:B------:R-:W-:Y:S01]  /*4460*/  FADD.FTZ R225, R225, -R92 ;  /* 0x8000005ce1e17221 */ /* 0x000fe20000010000 */
[C---:B------:R-:W-:Y:S01]  /*4470*/  LOP3.LUT P3, RZ, R161.reuse, 0xff, RZ, 0xc0, !PT ;  /* 0x000000ffa1ff7812 */ /* 0x040fe2000786c0ff */
[----:B------:R-:W-:Y:S01]  /*4480*/  FMUL.FTZ R76, R76, UR6 ;  /* 0x000000064c4c7c20 */ /* 0x000fe20008410000 */
[----:B------:R-:W-:Y:S01]  /*4490*/  LOP3.LUT P2, RZ, R161, 0xff00, RZ, 0xc0, !PT ;  /* 0x0000ff00a1ff7812 */ /* 0x000fe2000784c0ff */
[----:B------:R-:W-:Y:S01]  /*44a0*/  FMUL.FTZ R80, R77, UR6 ;  /* 0x000000064d507c20 */ /* 0x000fe20008410000 */
[----:B------:R-:W-:Y:S01]  /*44b0*/  FSEL R82, R81, RZ, P5 ;  /* 0x000000ff51527208 */ /* 0x000fe20002800000 */
[C---:B------:R-:W-:Y:S01]  /*44c0*/  FFMA.FTZ R231, R190.reuse, R231, R61 ;  /* 0x000000e7bee77223 */ /* 0x040fe2000001003d */
[----:B------:R-:W-:Y:S01]  /*44d0*/  FSEL R89, R235, RZ, P6 ;  /* 0x000000ffeb597208 */ /* 0x000fe20003000000 */
[----:B------:R-:W-:Y:S01]  /*44e0*/  FFMA.FTZ R225, R190, R225, R60 ;  /* 0x000000e1bee17223 */ /* 0x000fe2000001003c */
        /* <DEDUP_REMOVED lines=8> */
[----:B------:R-:W-:Y:S02]  /*4570*/  F2FP.BF16.F32.PACK_AB R83, R83, R78 ;  /* 0x0000004e5353723e */ /* 0x000fe400000010ff */
[----:B------:R-:W-:Y:S02]  /*4580*/  FSEL R108, R76, RZ, P6 ;  /* 0x000000ff4c6c7208 */ /* 0x000fe40003000000 */
[----:B------:R-:W-:-:S02]  /*4590*/  F2FP.BF16.F32.PACK_AB R78, R110, R81 ;  /* 0x000000516e4e723e */ /* 0x000fc400000010ff */
[C---:B------:R-:W-:Y:S02]  /*45a0*/  FSEL R77, R80.reuse, RZ, P3 ;  /* 0x000000ff504d7208 */ /* 0x040fe40001800000 */
[----:B------:R-:W-:Y:S02]  /*45b0*/  FSEL R81, R80, RZ, P5 ;  /* 0x000000ff50517208 */ /* 0x000fe40002800000 */
[----:B------:R-:W-:Y:S02]  /*45c0*/  FSEL R76, R76, RZ, P2 ;  /* 0x000000ff4c4c7208 */ /* 0x000fe40001000000 */
[C---:B------:R-:W-:Y:S02]  /*45d0*/  LOP3.LUT P3, RZ, R88.reuse, 0xff00, RZ, 0xc0, !PT ;  /* 0x0000ff0058ff7812 */ /* 0x040fe4000786c0ff */
[----:B------:R-:W-:Y:S02]  /*45e0*/  LOP3.LUT P6, RZ, R88, 0xff, RZ, 0xc0, !PT ;  /* 0x000000ff58ff7812 */ /* 0x000fe400078cc0ff */
[----:B------:R-:W-:-:S02]  /*45f0*/  LOP3.LUT P5, RZ, R160, 0xff00, RZ, 0xc0, !PT ;  /* 0x0000ff00a0ff7812 */ /* 0x000fc400078ac0ff */
[----:B------:R-:W-:Y:S02]  /*4600*/  LOP3.LUT P2, RZ, R160, 0xff, RZ, 0xc0, !PT ;  /* 0x000000ffa0ff7812 */ /* 0x000fe4000784c0ff */
        /* <DEDUP_REMOVED lines=11> */
.L_x_1165:
        /* <DEDUP_REMOVED lines=8> */
[C---:B-----5:R-:W-:Y:S01]  /*4740*/  FFMA.FTZ R70, R190.reuse, R229, R66 ;  /* 0x000000e5be467223 */ /* 0x060fe20000010042 */
[----:B------:R-:W-:Y:S01]  /*4750*/  FFMA.FTZ R71, R190, R237, R67 ;  /* 0x000000edbe477223 */ /* 0x000fe20000010043 */
[----:B------:R-:W-:Y:S01]  /*4760*/  ISETP.GE.U32.AND P2, PT, R88, RZ, PT ;  /* 0x000000ff5800720c */ /* 0x000fe20003f46070 */
[-CC-:B------:R-:W-:Y:S01]  /*4770*/  FFMA.FTZ R73, R227, R114.reuse, R115.reuse ;  /* 0x00000072e3497223 */ /* 0x180fe20000010073 */
[----:B------:R-:W-:Y:S01]  /*4780*/  ISETP.GE.U32.AND P3, PT, R160, RZ, PT ;  /* 0x000000ffa000720c */ /* 0x000fe20003f66070 */
[----:B------:R-:W-:Y:S01]  /*4790*/  FFMA.FTZ R233, R233, R114, R115 ;  /* 0x00000072e9e97223 */ /* 0x000fe20000010073 */
[----:B------:R-:W-:Y:S01]  /*47a0*/  FMUL.FTZ R72, R70, UR6 ;  /* 0x0000000646487c20 */ /* 0x000fe20008410000 */
[C---:B------:R-:W-:Y:S01]  /*47b0*/  FFMA.FTZ R68, R190.reuse, R69, R64 ;  /* 0x00000045be447223 */ /* 0x040fe20000010040 */
[----:B------:R-:W-:Y:S01]  /*47c0*/  FMUL.FTZ R74, R71, UR6 ;  /* 0x00000006474a7c20 */ /* 0x000fe20008410000 */
[----:B------:R-:W-:Y:S01]  /*47d0*/  LOP3.LUT P6, RZ, R89, 0xff0000, RZ, 0xc0, !PT ;  /* 0x00ff000059ff7812 */ /* 0x000fe200078cc0ff */
[----:B------:R-:W-:Y:S01]  /*47e0*/  FFMA.FTZ R69, R190, R235, R65 ;  /* 0x000000ebbe457223 */ /* 0x000fe20000010041 */
[----:B------:R-:W-:Y:S01]  /*47f0*/  LOP3.LUT P5, RZ, R161, 0xff0000, RZ, 0xc0, !PT ;  /* 0x00ff0000a1ff7812 */ /* 0x000fe200078ac0ff */
[----:B------:R-:W-:Y:S01]  /*4800*/  FADD.FTZ R73, R226, -R73 ;  /* 0x80000049e2497221 */ /* 0x000fe20000010000 */
[----:B------:R-:W-:Y:S01]  /*4810*/  ISETP.GE.U32.AND.EX P2, PT, R89, 0x1000000, PT, P2 ;  /* 0x010000005900780c */ /* 0x000fe20003f46120 */
[----:B------:R-:W-:Y:S01]  /*4820*/  FADD.FTZ R232, R232, -R233 ;  /* 0x800000e9e8e87221 */ /* 0x000fe20000010000 */
[----:B------:R-:W-:Y:S01]  /*4830*/  ISETP.GE.U32.AND.EX P3, PT, R161, 0x1000000, PT, P3 ;  /* 0x01000000a100780c */ /* 0x000fe20003f66130 */
[----:B------:R-:W-:Y:S01]  /*4840*/  FMUL.FTZ R76, R69, UR6 ;  /* 0x00000006454c7c20 */ /* 0x000fe20008410000 */
[----:B------:R-:W-:Y:S01]  /*4850*/  FSEL R83, R72, RZ, P6 ;  /* 0x000000ff48537208 */ /* 0x000fe20003000000 */
[----:B------:R-:W-:Y:S01]  /*4860*/  FFMA.FTZ R75, R190, R232, R63 ;  /* 0x000000e8be4b7223 */ /* 0x000fe2000001003f */
[----:B------:R-:W-:Y:S01]  /*4870*/  FSEL R79, R72, RZ, P5 ;  /* 0x000000ff484f7208 */ /* 0x000fe20002800000 */
[----:B------:R-:W-:Y:S01]  /*4880*/  FMUL.FTZ R72, R68, UR6 ;  /* 0x0000000644487c20 */ /* 0x000fe20008410000 */
[C---:B------:R-:W-:Y:S01]  /*4890*/  FSEL R80, R74.reuse, RZ, P2 ;  /* 0x000000ff4a507208 */ /* 0x040fe20001000000 */
[-CC-:B------:R-:W-:Y:S01]  /*48a0*/  FFMA.FTZ R231, R231, R114.reuse, R115.reuse ;  /* 0x00000072e7e77223 */ /* 0x180fe20000010073 */
[----:B------:R-:W-:Y:S01]  /*48b0*/  FSEL R90, R74, RZ, P3 ;  /* 0x000000ff4a5a7208 */ /* 0x000fe20001800000 */
[----:B------:R-:W-:Y:S01]  /*48c0*/  FFMA.FTZ R74, R190, R73, R62 ;  /* 0x00000049be4a7223 */ /* 0x000fe2000001003e */
        /* <DEDUP_REMOVED lines=18> */
[----:B------:R-:W-:Y:S01]  /*49f0*/  FFMA.FTZ R73, R190, R231, R61 ;  /* 0x000000e7be497223 */ /* 0x000fe2000001003d */
[C---:B------:R-:W-:Y:S02]  /*4a00*/  LOP3.LUT P6, RZ, R88.reuse, 0xff0000, RZ, 0xc0, !PT ;  /* 0x00ff000058ff7812 */ /* 0x040fe400078cc0ff */
[----:B------:R-:W-:Y:S02]  /*4a10*/  LOP3.LUT P3, RZ, R88, 0xff000000, RZ, 0xc0, !PT ;  /* 0xff00000058ff7812 */ /* 0x000fe4000786c0ff */
[----:B------:R-:W-:Y:S01]  /*4a20*/  F2FP.BF16.F32.PACK_AB R77, R72, R77 ;  /* 0x0000004d484d723e */ /* 0x000fe200000010ff */
[----:B------:R-:W-:Y:S01]  /*4a30*/  FFMA.FTZ R72, R190, R225, R60 ;  /* 0x000000e1be487223 */ /* 0x000fe2000001003c */
        /* <DEDUP_REMOVED lines=17> */
[----:B------:R-:W-:-:S07]  /*4b50*/  F2FP.BF16.F32.PACK_AB R80, R89, R80 ;  /* 0x000000505950723e */ /* 0x000fce00000010ff */
.L_x_1161:
[----:B------:R-:W-:Y:S01]  /*4b60*/  ISETP.NE.U32.AND P2, PT, RZ, UR4, PT ;  /* 0x00000004ff007c0c */ /* 0x000fe2000bf45070 */
[----:B------:R-:W0:Y:S03]  /*4b70*/  LDC.64 R116, c[0x0][0x468] ;  /* 0x00011a00ff747b82 */ /* 0x000e260000000a00 */
[----:B------:R-:W-:-:S05]  /*4b80*/  ISETP.NE.AND.EX P2, PT, RZ, UR5, PT, P2 ;  /* 0x00000005ff007c0c */ /* 0x000fca000bf45320 */
[----:B------:R-:W1:Y:S08]  /*4b90*/  @P0 LDC.64 R90, c[0x0][0x470] ;  /* 0x00011c00ff5a0b82 */ /* 0x000e700000000a00 */
[----:B------:R-:W2:Y:S01]  /*4ba0*/  @P2 LDC.64 R88, c[0x0][0x478] ;  /* 0x00011e00ff582b82 */ /* 0x000ea20000000a00 */
[----:B-1----:R-:W-:-:S04]  /*4bb0*/  @P0 IMAD.WIDE.U32 R90, R188, 0x10, R90 ;  /* 0x00000010bc5a0825 */ /* 0x002fc800078e005a */
[----:B--2---:R-:W-:-:S05]  /*4bc0*/  @P2 IMAD.WIDE.U32 R88, R188, 0x20, R88 ;  /* 0x00000020bc582825 */ /* 0x004fca00078e0058 */
[----:B------:R-:W-:Y:S04]  /*4bd0*/  @P2 STG.E.128 desc[UR10][R88.64], R72 ;  /* 0x0000004858002986 */ /* 0x000fe8000c101d0a */
[----:B------:R0:W-:Y:S02]  /*4be0*/  @P2 STG.E.128 desc[UR10][R88.64+0x10], R68 ;  /* 0x0000104458002986 */ /* 0x0001e4000c101d0a */
[----:B0-----:R-:W-:-:S05]  /*4bf0*/  IMAD.WIDE.U32 R88, R188, 0x10, R116 ;  /* 0x00000010bc587825 */ /* 0x001fca00078e0074 */
[----:B------:R0:W-:Y:S04]  /*4c00*/  STG.E.128 desc[UR10][R88.64], R80 ;  /* 0x0000005058007986 */ /* 0x0001e8000c101d0a */
[----:B------:R0:W-:Y:S01]  /*4c10*/  @P0 STG.E.128 desc[UR10][R90.64], R76 ;  /* 0x0000004c5a000986 */ /* 0x0001e2000c101d0a */
[----:B------:R-:W-:Y:S05]  /*4c20*/  @!P0 BRA `(.L_x_1166) ;  /* 0x0000001000bc8947 */ /* 0x000fea0003800000 */
[----:B------:R-:W-:Y:S05]  /*4c30*/  @!P1 BRA `(.L_x_1167) ;  /* 0x00000008005c9947 */ /* 0x000fea0003800000 */
[----:B------:R-:W-:Y:S05]  /*4c40*/  @!P2 BRA `(.L_x_1168) ;  /* 0x00000004002ca947 */ /* 0x000fea0003800000 */
[-CC-:B------:R-:W-:Y:S01]  /*4c50*/  FFMA.FTZ R223, R223, R114.reuse, R115.reuse ;  /* 0x00000072dfdf7223 */ /* 0x180fe20000010073 */
[-CC-:B------:R-:W-:Y:S01]  /*4c60*/  FFMA.FTZ R224, R224, R114.reuse, R115.reuse ;  /* 0x00000072e0e07223 */ /* 0x180fe20000010073 */
[-C--:B------:R-:W-:Y:S01]  /*4c70*/  FFMA.FTZ R221, R221, R114.reuse, R115 ;  /* 0x00000072dddd7223 */ /* 0x080fe20000010073 */
[----:B------:R-:W-:Y:S01]  /*4c80*/  LOP3.LUT P5, RZ, R87, 0xff0000, RZ, 0xc0, !PT ;  /* 0x00ff000057ff7812 */ /* 0x000fe200078ac0ff */
[----:B------:R-:W-:Y:S01]  /*4c90*/  FADD.FTZ R223, R94, -R223 ;  /* 0x800000df5edf7221 */ /* 0x000fe20000010000 */
[----:B------:R-:W-:Y:S01]  /*4ca0*/  FADD.FTZ R224, R95, -R224 ;  /* 0x800000e05fe07221 */ /* 0x000fe20000010000 */
[----:B------:R-:W-:Y:S01]  /*4cb0*/  LOP3.LUT P6, RZ, R157, 0xff0000, RZ, 0xc0, !PT ;  /* 0x00ff00009dff7812 */ /* 0x000fe200078cc0ff */
[----:B------:R-:W-:Y:S01]  /*4cc0*/  FADD.FTZ R221, R220, -R221 ;  /* 0x800000dddcdd7221 */ /* 0x000fe20000010000 */
[----:B------:R-:W-:Y:S01]  /*4cd0*/  FFMA.FTZ R70, R190, R223, R50 ;  /* 0x000000dfbe467223 */ /* 0x000fe20000010032 */
[----:B------:R-:W-:Y:S01]  /*4ce0*/  FFMA.FTZ R222, R222, R114, R115 ;  /* 0x00000072dede7223 */ /* 0x000fe20000010073 */
[----:B------:R-:W-:Y:S01]  /*4cf0*/  FFMA.FTZ R71, R190, R224, R51 ;  /* 0x000000e0be477223 */ /* 0x000fe20000010033 */
[----:B------:R-:W-:Y:S01]  /*4d00*/  ISETP.GE.U32.AND P3, PT, R86, RZ, PT ;  /* 0x000000ff5600720c */ /* 0x000fe20003f66070 */
[----:B------:R-:W-:Y:S01]  /*4d10*/  FMUL.FTZ R68, R70, UR6 ;  /* 0x0000000646447c20 */ /* 0x000fe20008410000 */
[----:B------:R-:W-:Y:S01]  /*4d20*/  FADD.FTZ R222, R93, -R222 ;  /* 0x800000de5dde7221 */ /* 0x000fe20000010000 */
[-CC-:B------:R-:W-:Y:S01]  /*4d30*/  FFMA.FTZ R218, R218, R114.reuse, R115.reuse ;  /* 0x00000072dada7223 */ /* 0x180fe20000010073 */
[----:B------:R-:W-:Y:S01]  /*4d40*/  FFMA.FTZ R195, R195, R114, R115 ;  /* 0x00000072c3c37223 */ /* 0x000fe20000010073 */
[----:B------:R-:W-:Y:S01]  /*4d50*/  FMUL.FTZ R73, R71, UR6 ;  /* 0x0000000647497c20 */ /* 0x000fe20008410000 */
[----:B0-----:R-:W-:Y:S01]  /*4d60*/  FSEL R83, R68, RZ, P5 ;  /* 0x000000ff44537208 */ /* 0x001fe20002800000 */
[----:B------:R-:W-:Y:S01]  /*4d70*/  FFMA.FTZ R69, R190, R222, R49 ;  /* 0x000000debe457223 */ /* 0x000fe20000010031 */
[----:B------:R-:W-:Y:S01]  /*4d80*/  FSEL R79, R68, RZ, P6 ;  /* 0x000000ff444f7208 */ /* 0x000fe20003000000 */
[----:B------:R-:W-:Y:S01]  /*4d90*/  FFMA.FTZ R68, R190, R221, R48 ;  /* 0x000000ddbe447223 */ /* 0x000fe20000010030 */
[----:B------:R-:W-:Y:S01]  /*4da0*/  ISETP.GE.U32.AND P5, PT, R156, RZ, PT ;  /* 0x000000ff9c00720c */ /* 0x000fe20003fa6070 */
[----:B------:R-:W-:Y:S01]  /*4db0*/  FADD.FTZ R218, R217, -R218 ;  /* 0x800000dad9da7221 */ /* 0x000fe20000010000 */
[----:B------:R-:W-:Y:S01]  /*4dc0*/  ISETP.GE.U32.AND.EX P3, PT, R87, 0x1000000, PT, P3 ;  /* 0x010000005700780c */ /* 0x000fe20003f66130 */
[----:B------:R-:W-:Y:S01]  /*4dd0*/  FMUL.FTZ R72, R68, UR6 ;  /* 0x0000000644487c20 */ /* 0x000fe20008410000 */
[----:B------:R-:W-:Y:S01]  /*4de0*/  ISETP.GE.U32.AND.EX P5, PT, R157, 0x1000000, PT, P5 ;  /* 0x010000009d00780c */ /* 0x000fe20003fa6150 */
[----:B------:R-:W-:Y:S01]  /*4df0*/  FADD.FTZ R195, R194, -R195 ;  /* 0x800000c3c2c37221 */ /* 0x000fe20000010000 */
[----:B------:R-:W-:Y:S01]  /*4e00*/  LOP3.LUT P6, RZ, R87, 0xff, RZ, 0xc0, !PT ;  /* 0x000000ff57ff7812 */ /* 0x000fe200078cc0ff */
[----:B------:R-:W-:Y:S01]  /*4e10*/  FFMA.FTZ R197, R197, R114, R115 ;  /* 0x00000072c5c57223 */ /* 0x000fe20000010073 */
[C---:B------:R-:W-:Y:S01]  /*4e20*/  FSEL R80, R73.reuse, RZ, P3 ;  /* 0x000000ff49507208 */ /* 0x040fe20001800000 */
[----:B------:R-:W-:Y:S01]  /*4e30*/  FFMA.FTZ R75, R190, R218, R47 ;  /* 0x000000dabe4b7223 */ /* 0x000fe2000001002f */
[----:B------:R-:W-:Y:S01]  /*4e40*/  FSEL R90, R73, RZ, P5 ;  /* 0x000000ff495a7208 */ /* 0x000fe20002800000 */
[----:B------:R-:W-:Y:S01]  /*4e50*/  FMUL.FTZ R73, R69, UR6 ;  /* 0x0000000645497c20 */ /* 0x000fe20008410000 */
[----:B------:R-:W-:Y:S01]  /*4e60*/  FSEL R82, R72, RZ, P6 ;  /* 0x000000ff48527208 */ /* 0x000fe20003000000 */
[----:B------:R-:W-:Y:S01]  /*4e70*/  FFMA.FTZ R74, R190, R195, R46 ;  /* 0x000000c3be4a7223 */ /* 0x000fe2000001002e */
[C---:B------:R-:W-:Y:S01]  /*4e80*/  LOP3.LUT P3, RZ, R157.reuse, 0xff, RZ, 0xc0, !PT ;  /* 0x000000ff9dff7812 */ /* 0x040fe2000786c0ff */
[----:B------:R-:W-:Y:S01]  /*4e90*/  FADD.FTZ R197, R196, -R197 ;  /* 0x800000c5c4c57221 */ /* 0x000fe20000010000 */
[----:B------:R-:W-:Y:S01]  /*4ea0*/  LOP3.LUT P6, RZ, R157, 0xff00, RZ, 0xc0, !PT ;  /* 0x0000ff009dff7812 */ /* 0x000fe200078cc0ff */
[----:B------:R-:W-:Y:S01]  /*4eb0*/  FFMA.FTZ R193, R193, R114, R115 ;  /* 0x00000072c1c17223 */ /* 0x000fe20000010073 */
[----:B------:R-:W-:Y:S01]  /*4ec0*/  LOP3.LUT P5, RZ, R87, 0xff00, RZ, 0xc0, !PT ;  /* 0x0000ff0057ff7812 */ /* 0x000fe200078ac0ff */
[----:B------:R-:W-:Y:S01]  /*4ed0*/  FMUL.FTZ R76, R75, UR6 ;  /* 0x000000064b4c7c20 */ /* 0x000fe20008410000 */
[----:B------:R-:W-:Y:S01]  /*4ee0*/  FSEL R78, R72, RZ, P3 ;  /* 0x000000ff484e7208 */ /* 0x000fe20001800000 */
[----:B------:R-:W-:Y:S01]  /*4ef0*/  FMUL.FTZ R72, R74, UR6 ;  /* 0x000000064a487c20 */ /* 0x000fe20008410000 */
[C---:B------:R-:W-:Y:S01]  /*4f00*/  FSEL R93, R73.reuse, RZ, P6 ;  /* 0x000000ff495d7208 */ /* 0x040fe20003000000 */
[----:B------:R-:W-:Y:S01]  /*4f10*/  FADD.FTZ R193, R192, -R193 ;  /* 0x800000c1c0c17221 */ /* 0x000fe20000010000 */
[----:B------:R-:W-:Y:S01]  /*4f20*/  FSEL R89, R73, RZ, P5 ;  /* 0x000000ff49597208 */ /* 0x000fe20002800000 */
[----:B------:R-:W-:Y:S01]  /*4f30*/  FFMA.FTZ R73, R190, R197, R45 ;  /* 0x000000c5be497223 */ /* 0x000fe2000001002d */
[----:B------:R-:W-:-:S02]  /*4f40*/  LOP3.LUT P6, RZ, R86, 0xff000000, RZ, 0xc0, !PT ;  /* 0xff00000056ff7812 */ /* 0x000fc400078cc0ff */
[----:B------:R-:W-:Y:S01]  /*4f50*/  LOP3.LUT P3, RZ, R86, 0xff0000, RZ, 0xc0, !PT ;  /* 0x00ff000056ff7812 */ /* 0x000fe2000786c0ff */
[----:B------:R-:W-:Y:S01]  /*4f60*/  FMUL.FTZ R77, R73, UR6 ;  /* 0x00000006494d7c20 */ /* 0x000fe20008410000 */
[----:B------:R-:W-:Y:S02]  /*4f70*/  LOP3.LUT P5, RZ, R156, 0xff0000, RZ, 0xc0, !PT ;  /* 0x00ff00009cff7812 */ /* 0x000fe400078ac0ff */
[----:B------:R-:W-:Y:S02]  /*4f80*/  F2FP.BF16.F32.PACK_AB R79, R90, R79 ;  /* 0x0000004f5a4f723e */ /* 0x000fe400000010ff */
[----:B------:R-:W-:Y:S02]  /*4f90*/  FSEL R90, R76, RZ, P6 ;  /* 0x000000ff4c5a7208 */ /* 0x000fe40003000000 */
[C---:B------:R-:W-:Y:S02]  /*4fa0*/  FSEL R81, R72.reuse, RZ, P3 ;  /* 0x000000ff48517208 */ /* 0x040fe40001800000 */
[----:B------:R-:W-:Y:S01]  /*4fb0*/  FSEL R88, R72, RZ, P5 ;  /* 0x000000ff48587208 */ /* 0x000fe20002800000 */
[----:B------:R-:W-:Y:S01]  /*4fc0*/  FFMA.FTZ R72, R190, R193, R44 ;  /* 0x000000c1be487223 */ /* 0x000fe2000001002c */
[----:B------:R-:W-:-:S02]  /*4fd0*/  LOP3.LUT P6, RZ, R156, 0xff000000, RZ, 0xc0, !PT ;  /* 0xff0000009cff7812 */ /* 0x000fc400078cc0ff */
[----:B------:R-:W-:Y:S02]  /*4fe0*/  LOP3.LUT P3, RZ, R86, 0xff00, RZ, 0xc0, !PT ;  /* 0x0000ff0056ff7812 */ /* 0x000fe4000786c0ff */
[----:B------:R-:W-:Y:S01]  /*4ff0*/  FSEL R91, R76, RZ, P6 ;  /* 0x000000ff4c5b7208 */ /* 0x000fe20003000000 */
[----:B------:R-:W-:Y:S01]  /*5000*/  FMUL.FTZ R76, R72, UR6 ;  /* 0x00000006484c7c20 */ /* 0x000fe20008410000 */
[----:B------:R-:W-:Y:S02]  /*5010*/  FSEL R87, R77, RZ, P3 ;  /* 0x000000ff4d577208 */ /* 0x000fe40001800000 */
[----:B------:R-:W-:Y:S02]  /*5020*/  LOP3.LUT P5, RZ, R86, 0xff, RZ, 0xc0, !PT ;  /* 0x000000ff56ff7812 */ /* 0x000fe400078ac0ff */
        /* <DEDUP_REMOVED lines=13> */
.L_x_1168:
[-CC-:B------:R-:W-:Y:S01]  /*5100*/  FFMA.FTZ R224, R224, R114.reuse, R115.reuse ;  /* 0x00000072e0e07223 */ /* 0x180fe20000010073 */
[-CC-:B------:R-:W-:Y:S01]  /*5110*/  FFMA.FTZ R223, R223, R114.reuse, R115.reuse ;  /* 0x00000072dfdf7223 */ /* 0x180fe20000010073 */
[----:B------:R-:W-:Y:S01]  /*5120*/  ISETP.GE.U32.AND P3, PT, R86, RZ, PT ;  /* 0x000000ff5600720c */ /* 0x000fe20003f66070 */
[-C--:B------:R-:W-:Y:S01]  /*5130*/  FFMA.FTZ R221, R221, R114.reuse, R115 ;  /* 0x00000072dddd7223 */ /* 0x080fe20000010073 */
[----:B------:R-:W-:Y:S01]  /*5140*/  FADD.FTZ R224, R95, -R224 ;  /* 0x800000e05fe07221 */ /* 0x000fe20000010000 */
[----:B------:R-:W-:Y:S01]  /*5150*/  FADD.FTZ R223, R94, -R223 ;  /* 0x800000df5edf7221 */ /* 0x000fe20000010000 */
[----:B------:R-:W-:Y:S01]  /*5160*/  ISETP.GE.U32.AND.EX P3, PT, R87, 0x1000000, PT, P3 ;  /* 0x010000005700780c */ /* 0x000fe20003f66130 */
[----:B------:R-:W-:Y:S01]  /*5170*/  FFMA.FTZ R222, R222, R114, R115 ;  /* 0x00000072dede7223 */ /* 0x000fe20000010073 */
[C---:B------:R-:W-:Y:S01]  /*5180*/  FFMA.FTZ R224, R190.reuse, R224, R51 ;  /* 0x000000e0bee07223 */ /* 0x040fe20000010033 */
[----:B------:R-:W-:Y:S01]  /*5190*/  FFMA.FTZ R223, R190, R223, R50 ;  /* 0x000000dfbedf7223 */ /* 0x000fe20000010032 */
[----:B------:R-:W-:Y:S01]  /*51a0*/  FADD.FTZ R221, R220, -R221 ;  /* 0x800000dddcdd7221 */ /* 0x000fe20000010000 */
[----:B------:R-:W-:Y:S01]  /*51b0*/  FADD.FTZ R222, R93, -R222 ;  /* 0x800000de5dde7221 */ /* 0x000fe20000010000 */
[----:B------:R-:W-:Y:S01]  /*51c0*/  FMUL.FTZ R224, R224, UR6 ;  /* 0x00000006e0e07c20 */ /* 0x000fe20008410000 */
[----:B------:R-:W-:Y:S01]  /*51d0*/  FMUL.FTZ R223, R223, UR6 ;  /* 0x00000006dfdf7c20 */ /* 0x000fe20008410000 */
[-CC-:B------:R-:W-:Y:S01]  /*51e0*/  FFMA.FTZ R195, R195, R114.reuse, R115.reuse ;  /* 0x00000072c3c37223 */ /* 0x180fe20000010073 */
[----:B------:R-:W-:Y:S01]  /*51f0*/  LOP3.LUT P5, RZ, R87, 0xff0000, RZ, 0xc0, !PT ;  /* 0x00ff000057ff7812 */ /* 0x000fe200078ac0ff */
[----:B------:R-:W-:Y:S01]  /*5200*/  FFMA.FTZ R221, R190, R221, R48 ;  /* 0x000000ddbedd7223 */ /* 0x000fe20000010030 */
[----:B0-----:R-:W-:Y:S01]  /*5210*/  FSEL R76, R224, RZ, P3 ;  /* 0x000000ffe04c7208 */ /* 0x001fe20001800000 */
[----:B------:R-:W-:Y:S01]  /*5220*/  FFMA.FTZ R218, R218, R114, R115 ;  /* 0x00000072dada7223 */ /* 0x000fe20000010073 */
[----:B------:R-:W-:Y:S01]  /*5230*/  ISETP.GE.U32.AND P3, PT, R156, RZ, PT ;  /* 0x000000ff9c00720c */ /* 0x000fe20003f66070 */
[----:B------:R-:W-:Y:S01]  /*5240*/  FFMA.FTZ R222, R190, R222, R49 ;  /* 0x000000debede7223 */ /* 0x000fe20000010031 */
[C---:B------:R-:W-:Y:S01]  /*5250*/  LOP3.LUT P6, RZ, R157.reuse, 0xff0000, RZ, 0xc0, !PT ;  /* 0x00ff00009dff7812 */ /* 0x040fe200078cc0ff */
[----:B------:R-:W-:Y:S01]  /*5260*/  FADD.FTZ R195, R194, -R195 ;  /* 0x800000c3c2c37221 */ /* 0x000fe20000010000 */
[----:B------:R-:W-:Y:S01]  /*5270*/  ISETP.GE.U32.AND.EX P3, PT, R157, 0x1000000, PT, P3 ;  /* 0x010000009d00780c */ /* 0x000fe20003f66130 */
[----:B------:R-:W-:Y:S01]  /*5280*/  FMUL.FTZ R221, R221, UR6 ;  /* 0x00000006dddd7c20 */ /* 0x000fe20008410000 */
[----:B------:R-:W-:Y:S01]  /*5290*/  FSEL R83, R223, RZ, P5 ;  /* 0x000000ffdf537208 */ /* 0x000fe20002800000 */
[----:B------:R-:W-:Y:S01]  /*52a0*/  FADD.FTZ R218, R217, -R218 ;  /* 0x800000dad9da7221 */ /* 0x000fe20000010000 */
[----:B------:R-:W-:Y:S01]  /*52b0*/  LOP3.LUT P5, RZ, R87, 0xff, RZ, 0xc0, !PT ;  /* 0x000000ff57ff7812 */ /* 0x000fe200078ac0ff */
[----:B------:R-:W-:Y:S01]  /*52c0*/  FFMA.FTZ R197, R197, R114, R115 ;  /* 0x00000072c5c57223 */ /* 0x000fe20000010073 */
[----:B------:R-:W-:Y:S01]  /*52d0*/  FSEL R79, R223, RZ, P6 ;  /* 0x000000ffdf4f7208 */ /* 0x000fe20003000000 */
[----:B------:R-:W-:Y:S01]  /*52e0*/  FMUL.FTZ R222, R222, UR6 ;  /* 0x00000006dede7c20 */ /* 0x000fe20008410000 */
[----:B------:R-:W-:Y:S01]  /*52f0*/  FSEL R224, R224, RZ, P3 ;  /* 0x000000ffe0e07208 */ /* 0x000fe20001800000 */
[C---:B------:R-:W-:Y:S01]  /*5300*/  FFMA.FTZ R195, R190.reuse, R195, R46 ;  /* 0x000000c3bec37223 */ /* 0x040fe2000001002e */
[----:B------:R-:W-:Y:S01]  /*5310*/  LOP3.LUT P6, RZ, R157, 0xff, RZ, 0xc0, !PT ;  /* 0x000000ff9dff7812 */ /* 0x000fe200078cc0ff */
[----:B------:R-:W-:Y:S01]  /*5320*/  FFMA.FTZ R218, R190, R218, R47 ;  /* 0x000000dabeda7223 */ /* 0x000fe2000001002f */
[----:B------:R-:W-:Y:S01]  /*5330*/  LOP3.LUT P3, RZ, R87, 0xff00, RZ, 0xc0, !PT ;  /* 0x0000ff0057ff7812 */ /* 0x000fe2000786c0ff */
[----:B------:R-:W-:Y:S01]  /*5340*/  FADD.FTZ R196, R196, -R197 ;  /* 0x800000c5c4c47221 */ /* 0x000fe20000010000 */
[----:B------:R-:W-:Y:S01]  /*5350*/  FSEL R82, R221, RZ, P5 ;  /* 0x000000ffdd527208 */ /* 0x000fe20002800000 */
[----:B------:R-:W-:Y:S01]  /*5360*/  FMUL.FTZ R195, R195, UR6 ;  /* 0x00000006c3c37c20 */ /* 0x000fe20008410000 */
[----:B------:R-:W-:Y:S01]  /*5370*/  LOP3.LUT P5, RZ, R157, 0xff00, RZ, 0xc0, !PT ;  /* 0x0000ff009dff7812 */ /* 0x000fe200078ac0ff */
[----:B------:R-:W-:Y:S01]  /*5380*/  FFMA.FTZ R193, R193, R114, R115 ;  /* 0x00000072c1c17223 */ /* 0x000fe20000010073 */
[----:B------:R-:W-:Y:S01]  /*5390*/  FSEL R78, R221, RZ, P6 ;  /* 0x000000ffdd4e7208 */ /* 0x000fe20003000000 */
[----:B------:R-:W-:Y:S01]  /*53a0*/  FMUL.FTZ R218, R218, UR6 ;  /* 0x00000006dada7c20 */ /* 0x000fe20008410000 */
[----:B------:R-:W-:Y:S01]  /*53b0*/  FSEL R89, R222, RZ, P3 ;  /* 0x000000ffde597208 */ /* 0x000fe20001800000 */
[----:B------:R-:W-:Y:S01]  /*53c0*/  FFMA.FTZ R196, R190, R196, R45 ;  /* 0x000000c4bec47223 */ /* 0x000fe2000001002d */
[----:B------:R-:W-:Y:S01]  /*53d0*/  LOP3.LUT P6, RZ, R86, 0xff0000, RZ, 0xc0, !PT ;  /* 0x00ff000056ff7812 */ /* 0x000fe200078cc0ff */
[----:B------:R-:W-:Y:S01]  /*53e0*/  FADD.FTZ R193, R192, -R193 ;  /* 0x800000c1c0c17221 */ /* 0x000fe20000010000 */
[----:B------:R-:W-:Y:S01]  /*53f0*/  LOP3.LUT P3, RZ, R156, 0xff0000, RZ, 0xc0, !PT ;  /* 0x00ff00009cff7812 */ /* 0x000fe2000786c0ff */
[----:B------:R-:W-:Y:S01]  /*5400*/  FMUL.FTZ R196, R196, UR6 ;  /* 0x00000006c4c47c20 */ /* 0x000fe20008410000 */
[----:B------:R-:W-:Y:S01]  /*5410*/  FSEL R91, R222, RZ, P5 ;  /* 0x000000ffde5b7208 */ /* 0x000fe20002800000 */
[----:B------:R-:W-:Y:S01]  /*5420*/  FFMA.FTZ R193, R190, R193, R44 ;  /* 0x000000c1bec17223 */ /* 0x000fe2000001002c */
[----:B------:R-:W-:-:S02]  /*5430*/  LOP3.LUT P5, RZ, R86, 0xff000000, RZ, 0xc0, !PT ;  /* 0xff00000056ff7812 */ /* 0x000fc400078ac0ff */
[----:B------:R-:W-:Y:S01]  /*5440*/  FSEL R81, R195, RZ, P6 ;  /* 0x000000ffc3517208 */ /* 0x000fe20003000000 */
[----:B------:R-:W-:Y:S01]  /*5450*/  FMUL.FTZ R193, R193, UR6 ;  /* 0x00000006c1c17c20 */ /* 0x000fe20008410000 */
[----:B------:R-:W-:Y:S02]  /*5460*/  FSEL R77, R195, RZ, P3 ;  /* 0x000000ffc34d7208 */ /* 0x000fe40001800000 */
[C---:B------:R-:W-:Y:S02]  /*5470*/  LOP3.LUT P6, RZ, R86.reuse, 0xff00, RZ, 0xc0, !PT ;  /* 0x0000ff0056ff7812 */ /* 0x040fe400078cc0ff */
[----:B------:R-:W-:Y:S02]  /*5480*/  LOP3.LUT P3, RZ, R86, 0xff, RZ, 0xc0, !PT ;  /* 0x000000ff56ff7812 */ /* 0x000fe4000786c0ff */
[----:B------:R-:W-:Y:S02]  /*5490*/  FSEL R86, R218, RZ, P5 ;  /* 0x000000ffda567208 */ /* 0x000fe40002800000 */
[----:B------:R-:W-:-:S02]  /*54a0*/  LOP3.LUT P5, RZ, R156, 0xff000000, RZ, 0xc0, !PT ;  /* 0xff0000009cff7812 */ /* 0x000fc400078ac0ff */
[----:B------:R-:W-:Y:S02]  /*54b0*/  FSEL R87, R196, RZ, P6 ;  /* 0x000000ffc4577208 */ /* 0x000fe40003000000 */
[----:B------:R-:W-:Y:S02]  /*54c0*/  FSEL R218, R218, RZ, P5 ;  /* 0x000000ffdada7208 */ /* 0x000fe40002800000 */
[C---:B------:R-:W-:Y:S02]  /*54d0*/  LOP3.LUT P5, RZ, R156.reuse, 0xff00, RZ, 0xc0, !PT ;  /* 0x0000ff009cff7812 */ /* 0x040fe400078ac0ff */
[----:B------:R-:W-:Y:S02]  /*54e0*/  LOP3.LUT P6, RZ, R156, 0xff, RZ, 0xc0, !PT ;  /* 0x000000ff9cff7812 */ /* 0x000fe400078cc0ff */
[----:B------:R-:W-:Y:S02]  /*54f0*/  F2FP.BF16.F32.PACK_AB R83, R76, R83 ;  /* 0x000000534c53723e */ /* 0x000fe400000010ff */
        /* <DEDUP_REMOVED lines=11> */
.L_x_1167:
        /* <DEDUP_REMOVED lines=9> */
[----:B------:R-:W-:Y:S01]  /*5640*/  FMUL.FTZ R70, R190, R223 ;  /* 0x000000dfbe467220 */ /* 0x000fe20000410000 */
[-CC-:B------:R-:W-:Y:S01]  /*5650*/  FFMA.FTZ R222, R222, R114.reuse, R115.reuse ;  /* 0x00000072dede7223 */ /* 0x180fe20000010073 */
[----:B------:R-:W-:Y:S01]  /*5660*/  FMUL.FTZ R71, R190, R71 ;  /* 0x00000047be477220 */ /* 0x000fe20000410000 */
[----:B------:R-:W-:Y:S01]  /*5670*/  ISETP.GE.U32.AND P3, PT, R86, RZ, PT ;  /* 0x000000ff5600720c */ /* 0x000fe20003f66070 */
[----:B------:R-:W-:Y:S01]  /*5680*/  FMUL.FTZ R68, R70, UR6 ;  /* 0x0000000646447c20 */ /* 0x000fe20008410000 */
[----:B------:R-:W-:Y:S01]  /*5690*/  FADD.FTZ R69, R93, -R222 ;  /* 0x800000de5d457221 */ /* 0x000fe20000010000 */
[-CC-:B------:R-:W-:Y:S01]  /*56a0*/  FFMA.FTZ R218, R218, R114.reuse, R115.reuse ;  /* 0x00000072dada7223 */ /* 0x180fe20000010073 */
[-C--:B------:R-:W-:Y:S01]  /*56b0*/  FFMA.FTZ R195, R195, R114.reuse, R115 ;  /* 0x00000072c3c37223 */ /* 0x080fe20000010073 */
[----:B------:R-:W-:Y:S01]  /*56c0*/  FMUL.FTZ R73, R71, UR6 ;  /* 0x0000000647497c20 */ /* 0x000fe20008410000 */
[----:B0-----:R-:W-:Y:S01]  /*56d0*/  FSEL R83, R68, RZ, P5 ;  /* 0x000000ff44537208 */ /* 0x001fe20002800000 */
[----:B------:R-:W-:Y:S01]  /*56e0*/  FMUL.FTZ R69, R190, R69 ;  /* 0x00000045be457220 */ /* 0x000fe20000410000 */
[----:B------:R-:W-:Y:S01]  /*56f0*/  FSEL R79, R68, RZ, P6 ;  /* 0x000000ff444f7208 */ /* 0x000fe20003000000 */
[----:B------:R-:W-:Y:S01]  /*5700*/  FMUL.FTZ R68, R190, R221 ;  /* 0x000000ddbe447220 */ /* 0x000fe20000410000 */
[----:B------:R-:W-:Y:S01]  /*5710*/  ISETP.GE.U32.AND P5, PT, R156, RZ, PT ;  /* 0x000000ff9c00720c */ /* 0x000fe20003fa6070 */
[----:B------:R-:W-:Y:S01]  /*5720*/  FADD.FTZ R75, R217, -R218 ;  /* 0x800000dad94b7221 */ /* 0x000fe20000010000 */
[----:B------:R-:W-:Y:S01]  /*5730*/  ISETP.GE.U32.AND.EX P3, PT, R87, 0x1000000, PT, P3 ;  /* 0x010000005700780c */ /* 0x000fe20003f66130 */
[----:B------:R-:W-:Y:S01]  /*5740*/  FMUL.FTZ R72, R68, UR6 ;  /* 0x0000000644487c20 */ /* 0x000fe20008410000 */
[----:B------:R-:W-:Y:S01]  /*5750*/  ISETP.GE.U32.AND.EX P5, PT, R157, 0x1000000, PT, P5 ;  /* 0x010000009d00780c */ /* 0x000fe20003fa6150 */
[----:B------:R-:W-:Y:S01]  /*5760*/  FADD.FTZ R195, R194, -R195 ;  /* 0x800000c3c2c37221 */ /* 0x000fe20000010000 */
[----:B------:R-:W-:Y:S01]  /*5770*/  LOP3.LUT P6, RZ, R87, 0xff, RZ, 0xc0, !PT ;  /* 0x000000ff57ff7812 */ /* 0x000fe200078cc0ff */
[-C--:B------:R-:W-:Y:S01]  /*5780*/  FFMA.FTZ R197, R197, R114.reuse, R115 ;  /* 0x00000072c5c57223 */ /* 0x080fe20000010073 */
[C---:B------:R-:W-:Y:S01]  /*5790*/  FSEL R80, R73.reuse, RZ, P3 ;  /* 0x000000ff49507208 */ /* 0x040fe20001800000 */
[----:B------:R-:W-:Y:S01]  /*57a0*/  FMUL.FTZ R75, R190, R75 ;  /* 0x0000004bbe4b7220 */ /* 0x000fe20000410000 */
[----:B------:R-:W-:Y:S01]  /*57b0*/  FSEL R90, R73, RZ, P5 ;  /* 0x000000ff495a7208 */ /* 0x000fe20002800000 */
[----:B------:R-:W-:Y:S01]  /*57c0*/  FMUL.FTZ R73, R69, UR6 ;  /* 0x0000000645497c20 */ /* 0x000fe20008410000 */
[----:B------:R-:W-:Y:S01]  /*57d0*/  FSEL R82, R72, RZ, P6 ;  /* 0x000000ff48527208 */ /* 0x000fe20003000000 */
[----:B------:R-:W-:Y:S01]  /*57e0*/  FMUL.FTZ R74, R190, R195 ;  /* 0x000000c3be4a7220 */ /* 0x000fe20000410000 */
        /* <DEDUP_REMOVED lines=11> */
[----:B------:R-:W-:Y:S01]  /*58a0*/  FMUL.FTZ R73, R190, R197 ;  /* 0x000000c5be497220 */ /* 0x000fe20000410000 */
        /* <DEDUP_REMOVED lines=8> */
[----:B------:R-:W-:Y:S01]  /*5930*/  FMUL.FTZ R72, R190, R193 ;  /* 0x000000c1be487220 */ /* 0x000fe20000410000 */
        /* <DEDUP_REMOVED lines=19> */
.L_x_1170:
[-CC-:B------:R-:W-:Y:S01]  /*5a70*/  FFMA.FTZ R224, R224, R114.reuse, R115.reuse ;  /* 0x00000072e0e07223 */ /* 0x180fe20000010073 */
[-CC-:B------:R-:W-:Y:S01]  /*5a80*/  FFMA.FTZ R223, R223, R114.reuse, R115.reuse ;  /* 0x00000072dfdf7223 */ /* 0x180fe20000010073 */
[----:B------:R-:W-:Y:S01]  /*5a90*/  ISETP.GE.U32.AND P3, PT, R86, RZ, PT ;  /* 0x000000ff5600720c */ /* 0x000fe20003f66070 */
[-C--:B------:R-:W-:Y:S01]  /*5aa0*/  FFMA.FTZ R221, R221, R114.reuse, R115 ;  /* 0x00000072dddd7223 */ /* 0x080fe20000010073 */
[----:B------:R-:W-:Y:S01]  /*5ab0*/  FADD.FTZ R95, R95, -R224 ;  /* 0x800000e05f5f7221 */ /* 0x000fe20000010000 */
[----:B------:R-:W-:Y:S01]  /*5ac0*/  FADD.FTZ R223, R94, -R223 ;  /* 0x800000df5edf7221 */ /* 0x000fe20000010000 */
[----:B------:R-:W-:Y:S01]  /*5ad0*/  ISETP.GE.U32.AND.EX P3, PT, R87, 0x1000000, PT, P3 ;  /* 0x010000005700780c */ /* 0x000fe20003f66130 */
[-C--:B------:R-:W-:Y:S01]  /*5ae0*/  FFMA.FTZ R222, R222, R114.reuse, R115 ;  /* 0x00000072dede7223 */ /* 0x080fe20000010073 */
[C---:B------:R-:W-:Y:S01]  /*5af0*/  FMUL.FTZ R95, R190.reuse, R95 ;  /* 0x0000005fbe5f7220 */ /* 0x040fe20000410000 */
[----:B------:R-:W-:Y:S01]  /*5b00*/  FMUL.FTZ R223, R190, R223 ;  /* 0x000000dfbedf7220 */ /* 0x000fe20000410000 */
[----:B------:R-:W-:Y:S01]  /*5b10*/  FADD.FTZ R221, R220, -R221 ;  /* 0x800000dddcdd7221 */ /* 0x000fe20000010000 */
[-CC-:B------:R-:W-:Y:S01]  /*5b20*/  FFMA.FTZ R195, R195, R114.reuse, R115.reuse ;  /* 0x00000072c3c37223 */ /* 0x180fe20000010073 */
[----:B------:R-:W-:Y:S01]  /*5b30*/  FMUL.FTZ R95, R95, UR6 ;  /* 0x000000065f5f7c20 */ /* 0x000fe20008410000 */
[----:B------:R-:W-:Y:S01]  /*5b40*/  FADD.FTZ R93, R93, -R222 ;  /* 0x800000de5d5d7221 */ /* 0x000fe20000010000 */
[----:B------:R-:W-:Y:S01]  /*5b50*/  FMUL.FTZ R223, R223, UR6 ;  /* 0x00000006dfdf7c20 */ /* 0x000fe20008410000 */
[----:B------:R-:W-:Y:S01]  /*5b60*/  LOP3.LUT P5, RZ, R87, 0xff0000, RZ, 0xc0, !PT ;  /* 0x00ff000057ff7812 */ /* 0x000fe200078ac0ff */
[----:B------:R-:W-:Y:S01]  /*5b70*/  FMUL.FTZ R221, R190, R221 ;  /* 0x000000ddbedd7220 */ /* 0x000fe20000410000 */
[----:B0-----:R-:W-:Y:S01]  /*5b80*/  FSEL R76, R95, RZ, P3 ;  /* 0x000000ff5f4c7208 */ /* 0x001fe20001800000 */
[-C--:B------:R-:W-:Y:S01]  /*5b90*/  FFMA.FTZ R218, R218, R114.reuse, R115 ;  /* 0x00000072dada7223 */ /* 0x080fe20000010073 */
[----:B------:R-:W-:Y:S01]  /*5ba0*/  ISETP.GE.U32.AND P3, PT, R156, RZ, PT ;  /* 0x000000ff9c00720c */ /* 0x000fe20003f66070 */
[----:B------:R-:W-:Y:S01]  /*5bb0*/  FADD.FTZ R195, R194, -R195 ;  /* 0x800000c3c2c37221 */ /* 0x000fe20000010000 */
[C---:B------:R-:W-:Y:S01]  /*5bc0*/  LOP3.LUT P6, RZ, R157.reuse, 0xff0000, RZ, 0xc0, !PT ;  /* 0x00ff00009dff7812 */ /* 0x040fe200078cc0ff */
[C---:B------:R-:W-:Y:S01]  /*5bd0*/  FMUL.FTZ R93, R190.reuse, R93 ;  /* 0x0000005dbe5d7220 */ /* 0x040fe20000410000 */
[----:B------:R-:W-:Y:S01]  /*5be0*/  ISETP.GE.U32.AND.EX P3, PT, R157, 0x1000000, PT, P3 ;  /* 0x010000009d00780c */ /* 0x000fe20003f66130 */
[----:B------:R-:W-:Y:S01]  /*5bf0*/  FMUL.FTZ R221, R221, UR6 ;  /* 0x00000006dddd7c20 */ /* 0x000fe20008410000 */
[----:B------:R-:W-:Y:S01]  /*5c00*/  FSEL R83, R223, RZ, P5 ;  /* 0x000000ffdf537208 */ /* 0x000fe20002800000 */
[----:B------:R-:W-:Y:S01]  /*5c10*/  FADD.FTZ R217, R217, -R218 ;  /* 0x800000dad9d97221 */ /* 0x000fe20000010000 */
[----:B------:R-:W-:Y:S01]  /*5c20*/  LOP3.LUT P5, RZ, R87, 0xff, RZ, 0xc0, !PT ;  /* 0x000000ff57ff7812 */ /* 0x000fe200078ac0ff */
[-C--:B------:R-:W-:Y:S01]  /*5c30*/  FFMA.FTZ R77, R197, R114.reuse, R115 ;  /* 0x00000072c54d7223 */ /* 0x080fe20000010073 */
[----:B------:R-:W-:Y:S01]  /*5c40*/  FSEL R79, R223, RZ, P6 ;  /* 0x000000ffdf4f7208 */ /* 0x000fe20003000000 */
[----:B------:R-:W-:Y:S01]  /*5c50*/  FMUL.FTZ R93, R93, UR6 ;  /* 0x000000065d5d7c20 */ /* 0x000fe20008410000 */
[----:B------:R-:W-:Y:S01]  /*5c60*/  LOP3.LUT P6, RZ, R157, 0xff, RZ, 0xc0, !PT ;  /* 0x000000ff9dff7812 */ /* 0x000fe200078cc0ff */
[C---:B------:R-:W-:Y:S01]  /*5c70*/  FMUL.FTZ R195, R190.reuse, R195 ;  /* 0x000000c3bec37220 */ /* 0x040fe20000410000 */
[----:B------:R-:W-:Y:S01]  /*5c80*/  FSEL R80, R95, RZ, P3 ;  /* 0x000000ff5f507208 */ /* 0x000fe20001800000 */
[----:B------:R-:W-:Y:S01]  /*5c90*/  FMUL.FTZ R217, R190, R217 ;  /* 0x000000d9bed97220 */ /* 0x000fe20000410000 */
        /* <DEDUP_REMOVED lines=8> */
[----:B------:R-:W-:Y:S01]  /*5d20*/  LOP3.LUT P6, RZ, R86, 0xff0000, RZ, 0xc0, !PT ;  /* 0x00ff000056ff7812 */ /* 0x000fe200078cc0ff */
[----:B------:R-:W-:Y:S01]  /*5d30*/  FMUL.FTZ R77, R190, R77 ;  /* 0x0000004dbe4d7220 */ /* 0x000fe20000410000 */
[----:B------:R-:W-:Y:S01]  /*5d40*/  FSEL R89, R93, RZ, P3 ;  /* 0x000000ff5d597208 */ /* 0x000fe20001800000 */
        /* <DEDUP_REMOVED lines=29> */
.L_x_1166:
[----:B------:R-:W-:Y:S05]  /*5f20*/  @!P1 BRA `(.L_x_1171) ;  /* 0x0000000400b49947 */ /* 0x000fea0003800000 */
[----:B------:R-:W-:Y:S05]  /*5f30*/  @!P2 BRA `(.L_x_1172) ;  /* 0x0000000000d8a947 */ /* 0x000fea0003800000 */
        /* <DEDUP_REMOVED lines=8> */
[C---:B------:R-:W-:Y:S01]  /*5fc0*/  FFMA.FTZ R72, R190.reuse, R193, R44 ;  /* 0x000000c1be487223 */ /* 0x040fe2000001002c */
[----:B------:R-:W-:Y:S01]  /*5fd0*/  FFMA.FTZ R71, R190, R224, R51 ;  /* 0x000000e0be477223 */ /* 0x000fe20000010033 */
[----:B------:R-:W-:Y:S01]  /*5fe0*/  FADD.FTZ R195, R194, -R195 ;  /* 0x800000c3c2c37221 */ /* 0x000fe20000010000 */
[----:B------:R-:W-:Y:S01]  /*5ff0*/  ISETP.GE.U32.AND P3, PT, R86, RZ, PT ;  /* 0x000000ff5600720c */ /* 0x000fe20003f66070 */
[----:B------:R-:W-:Y:S01]  /*6000*/  FFMA.FTZ R70, R190, R223, R50 ;  /* 0x000000dfbe467223 */ /* 0x000fe20000010032 */
[----:B------:R-:W-:Y:S01]  /*6010*/  FMUL.FTZ R68, R72, UR6 ;  /* 0x0000000648447c20 */ /* 0x000fe20008410000 */
[----:B------:R-:W-:Y:S01]  /*6020*/  LOP3.LUT P6, RZ, R86, 0xff, RZ, 0xc0, !PT ;  /* 0x000000ff56ff7812 */ /* 0x000fe200078cc0ff */
[----:B------:R-:W-:Y:S01]  /*6030*/  FADD.FTZ R221, R220, -R221 ;  /* 0x800000dddcdd7221 */ /* 0x000fe20000010000 */
[-CC-:B------:R-:W-:Y:S01]  /*6040*/  FFMA.FTZ R222, R222, R114.reuse, R115.reuse ;  /* 0x00000072dede7223 */ /* 0x180fe20000010073 */
[----:B------:R-:W-:Y:S01]  /*6050*/  FMUL.FTZ R73, R71, UR6 ;  /* 0x0000000647497c20 */ /* 0x000fe20008410000 */
[-CC-:B------:R-:W-:Y:S01]  /*6060*/  FFMA.FTZ R197, R197, R114.reuse, R115.reuse ;  /* 0x00000072c5c57223 */ /* 0x180fe20000010073 */
[----:B------:R-:W-:Y:S01]  /*6070*/  FFMA.FTZ R218, R218, R114, R115 ;  /* 0x00000072dada7223 */ /* 0x000fe20000010073 */
[C---:B------:R-:W-:Y:S01]  /*6080*/  ISETP.GE.U32.AND.EX P3, PT, R87.reuse, 0x1000000, PT, P3 ;  /* 0x010000005700780c */ /* 0x040fe20003f66130 */
[----:B------:R-:W-:Y:S01]  /*6090*/  FFMA.FTZ R74, R190, R195, R46 ;  /* 0x000000c3be4a7223 */ /* 0x000fe2000001002e */
[----:B------:R-:W-:Y:S01]  /*60a0*/  FMUL.FTZ R69, R70, UR6 ;  /* 0x0000000646457c20 */ /* 0x000fe20008410000 */
[----:B------:R-:W-:Y:S01]  /*60b0*/  LOP3.LUT P5, RZ, R87, 0xff0000, RZ, 0xc0, !PT ;  /* 0x00ff000057ff7812 */ /* 0x000fe200078ac0ff */
[----:B------:R-:W-:Y:S01]  /*60c0*/  FADD.FTZ R222, R93, -R222 ;  /* 0x800000de5dde7221 */ /* 0x000fe20000010000 */
[----:B0-----:R-:W-:Y:S01]  /*60d0*/  FSEL R80, R68, RZ, P6 ;  /* 0x000000ff44507208 */ /* 0x001fe20003000000 */
[----:B------:R-:W-:Y:S01]  /*60e0*/  FFMA.FTZ R68, R190, R221, R48 ;  /* 0x000000ddbe447223 */ /* 0x000fe20000010030 */
[----:B------:R-:W-:Y:S01]  /*60f0*/  FADD.FTZ R196, R196, -R197 ;  /* 0x800000c5c4c47221 */ /* 0x000fe20000010000 */
[----:B------:R-:W-:Y:S01]  /*6100*/  FADD.FTZ R218, R217, -R218 ;  /* 0x800000dad9da7221 */ /* 0x000fe20000010000 */
[----:B------:R-:W-:Y:S01]  /*6110*/  FSEL R93, R73, RZ, P3 ;  /* 0x000000ff495d7208 */ /* 0x000fe20001800000 */
[----:B------:R-:W-:Y:S01]  /*6120*/  FMUL.FTZ R81, R74, UR6 ;  /* 0x000000064a517c20 */ /* 0x000fe20008410000 */
[----:B------:R-:W-:Y:S01]  /*6130*/  LOP3.LUT P3, RZ, R86, 0xff0000, RZ, 0xc0, !PT ;  /* 0x00ff000056ff7812 */ /* 0x000fe2000786c0ff */
[----:B------:R-:W-:Y:S01]  /*6140*/  FMUL.FTZ R83, R68, UR6 ;  /* 0x0000000644537c20 */ /* 0x000fe20008410000 */
[----:B------:R-:W-:Y:S01]  /*6150*/  FSEL R92, R69, RZ, P5 ;  /* 0x000000ff455c7208 */ /* 0x000fe20002800000 */
[C---:B------:R-:W-:Y:S01]  /*6160*/  FFMA.FTZ R69, R190.reuse, R222, R49 ;  /* 0x000000debe457223 */ /* 0x040fe20000010031 */
[----:B------:R-:W-:Y:S01]  /*6170*/  LOP3.LUT P6, RZ, R87, 0xff, RZ, 0xc0, !PT ;  /* 0x000000ff57ff7812 */ /* 0x000fe200078cc0ff */
[C---:B------:R-:W-:Y:S01]  /*6180*/  FFMA.FTZ R73, R190.reuse, R196, R45 ;  /* 0x000000c4be497223 */ /* 0x040fe2000001002d */
[----:B------:R-:W-:Y:S01]  /*6190*/  FFMA.FTZ R75, R190, R218, R47 ;  /* 0x000000dabe4b7223 */ /* 0x000fe2000001002f */
[----:B------:R-:W-:-:S02]  /*61a0*/  FSEL R88, R81, RZ, P3 ;  /* 0x000000ff51587208 */ /* 0x000fc40001800000 */
[----:B------:R-:W-:Y:S01]  /*61b0*/  LOP3.LUT P3, RZ, R87, 0xff00, RZ, 0xc0, !PT ;  /* 0x0000ff0057ff7812 */ /* 0x000fe2000786c0ff */
[----:B------:R-:W-:Y:S01]  /*61c0*/  FMUL.FTZ R87, R69, UR6 ;  /* 0x0000000645577c20 */ /* 0x000fe20008410000 */
[----:B------:R-:W-:Y:S01]  /*61d0*/  FMUL.FTZ R81, R73, UR6 ;  /* 0x0000000649517c20 */ /* 0x000fe20008410000 */
[----:B------:R-:W-:Y:S01]  /*61e0*/  FMUL.FTZ R82, R75, UR6 ;  /* 0x000000064b527c20 */ /* 0x000fe20008410000 */
[----:B------:R-:W-:Y:S02]  /*61f0*/  FSEL R90, R83, RZ, P6 ;  /* 0x000000ff535a7208 */ /* 0x000fe40003000000 */
        /* <DEDUP_REMOVED lines=10> */
.L_x_1172:
        /* <DEDUP_REMOVED lines=18> */
[C---:B------:R-:W-:Y:S01]  /*63c0*/  LOP3.LUT P5, RZ, R87.reuse, 0xff0000, RZ, 0xc0, !PT ;  /* 0x00ff000057ff7812 */ /* 0x040fe200078ac0ff */
[C---:B------:R-:W-:Y:S01]  /*63d0*/  FFMA.FTZ R221, R190.reuse, R221, R48 ;  /* 0x000000ddbedd7223 */ /* 0x040fe20000010030 */
[----:B------:R-:W-:Y:S01]  /*63e0*/  ISETP.GE.U32.AND.EX P3, PT, R87, 0x1000000, PT, P3 ;  /* 0x010000005700780c */ /* 0x000fe20003f66130 */
[C---:B------:R-:W-:Y:S01]  /*63f0*/  FFMA.FTZ R222, R190.reuse, R222, R49 ;  /* 0x000000debede7223 */ /* 0x040fe20000010031 */
[----:B------:R-:W-:Y:S01]  /*6400*/  FFMA.FTZ R195, R190, R195, R46 ;  /* 0x000000c3bec37223 */ /* 0x000fe2000001002e */
        /* <DEDUP_REMOVED lines=8> */
[C---:B------:R-:W-:Y:S01]  /*6490*/  LOP3.LUT P6, RZ, R87.reuse, 0xff, RZ, 0xc0, !PT ;  /* 0x000000ff57ff7812 */ /* 0x040fe200078cc0ff */
[C---:B------:R-:W-:Y:S01]  /*64a0*/  FFMA.FTZ R196, R190.reuse, R196, R45 ;  /* 0x000000c4bec47223 */ /* 0x040fe2000001002d */
        /* <DEDUP_REMOVED lines=21> */
.L_x_1171:
        /* <DEDUP_REMOVED lines=8> */
[-C--:B------:R-:W-:Y:S01]  /*6680*/  FFMA.FTZ R222, R222, R114.reuse, R115 ;  /* 0x00000072dede7223 */ /* 0x080fe20000010073 */
[C---:B------:R-:W-:Y:S01]  /*6690*/  FMUL.FTZ R71, R190.reuse, R71 ;  /* 0x00000047be477220 */ /* 0x040fe20000410000 */
[----:B------:R-:W-:Y:S01]  /*66a0*/  FMUL.FTZ R72, R190, R193 ;  /* 0x000000c1be487220 */ /* 0x000fe20000410000 */
[----:B------:R-:W-:Y:S01]  /*66b0*/  FADD.FTZ R223, R94, -R223 ;  /* 0x800000df5edf7221 */ /* 0x000fe20000010000 */
[-C--:B------:R-:W-:Y:S01]  /*66c0*/  FFMA.FTZ R221, R221, R114.reuse, R115 ;  /* 0x00000072dddd7223 */ /* 0x080fe20000010073 */
[----:B------:R-:W-:Y:S01]  /*66d0*/  FMUL.FTZ R74, R71, UR6 ;  /* 0x00000006474a7c20 */ /* 0x000fe20008410000 */
[----:B------:R-:W-:Y:S01]  /*66e0*/  ISETP.GE.U32.AND.EX P3, PT, R87, 0x1000000, PT, P3 ;  /* 0x010000005700780c */ /* 0x000fe20003f66130 */
[----:B------:R-:W-:Y:S01]  /*66f0*/  FADD.FTZ R195, R194, -R195 ;  /* 0x800000c3c2c37221 */ /* 0x000fe20000010000 */
[----:B------:R-:W-:Y:S01]  /*6700*/  FMUL.FTZ R68, R72, UR6 ;  /* 0x0000000648447c20 */ /* 0x000fe20008410000 */
[----:B------:R-:W-:Y:S01]  /*6710*/  FADD.FTZ R69, R93, -R222 ;  /* 0x800000de5d457221 */ /* 0x000fe20000010000 */
[----:B------:R-:W-:Y:S01]  /*6720*/  FMUL.FTZ R70, R190, R223 ;  /* 0x000000dfbe467220 */ /* 0x000fe20000410000 */
[----:B------:R-:W-:Y:S01]  /*6730*/  LOP3.LUT P6, RZ, R86, 0xff, RZ, 0xc0, !PT ;  /* 0x000000ff56ff7812 */ /* 0x000fe200078cc0ff */
[----:B------:R-:W-:Y:S01]  /*6740*/  FADD.FTZ R221, R220, -R221 ;  /* 0x800000dddcdd7221 */ /* 0x000fe20000010000 */
[----:B------:R-:W-:Y:S01]  /*6750*/  FSEL R93, R74, RZ, P3 ;  /* 0x000000ff4a5d7208 */ /* 0x000fe20001800000 */
[-CC-:B------:R-:W-:Y:S01]  /*6760*/  FFMA.FTZ R197, R197, R114.reuse, R115.reuse ;  /* 0x00000072c5c57223 */ /* 0x180fe20000010073 */
[----:B------:R-:W-:Y:S01]  /*6770*/  FFMA.FTZ R218, R218, R114, R115 ;  /* 0x00000072dada7223 */ /* 0x000fe20000010073 */
[----:B------:R-:W-:Y:S01]  /*6780*/  FMUL.FTZ R74, R190, R195 ;  /* 0x000000c3be4a7220 */ /* 0x000fe20000410000 */
[----:B------:R-:W-:Y:S01]  /*6790*/  FMUL.FTZ R73, R70, UR6 ;  /* 0x0000000646497c20 */ /* 0x000fe20008410000 */
[----:B0-----:R-:W-:Y:S01]  /*67a0*/  FSEL R80, R68, RZ, P6 ;  /* 0x000000ff44507208 */ /* 0x001fe20003000000 */
[----:B------:R-:W-:Y:S01]  /*67b0*/  FMUL.FTZ R68, R190, R221 ;  /* 0x000000ddbe447220 */ /* 0x000fe20000410000 */
[----:B------:R-:W-:Y:S01]  /*67c0*/  LOP3.LUT P5, RZ, R87, 0xff0000, RZ, 0xc0, !PT ;  /* 0x00ff000057ff7812 */ /* 0x000fe200078ac0ff */
[----:B------:R-:W-:Y:S01]  /*67d0*/  FADD.FTZ R197, R196, -R197 ;  /* 0x800000c5c4c57221 */ /* 0x000fe20000010000 */
[----:B------:R-:W-:Y:S01]  /*67e0*/  FADD.FTZ R75, R217, -R218 ;  /* 0x800000dad94b7221 */ /* 0x000fe20000010000 */
[----:B------:R-:W-:Y:S01]  /*67f0*/  FMUL.FTZ R81, R74, UR6 ;  /* 0x000000064a517c20 */ /* 0x000fe20008410000 */
[----:B------:R-:W-:Y:S01]  /*6800*/  LOP3.LUT P3, RZ, R86, 0xff0000, RZ, 0xc0, !PT ;  /* 0x00ff000056ff7812 */ /* 0x000fe2000786c0ff */
[----:B------:R-:W-:Y:S01]  /*6810*/  FMUL.FTZ R69, R190, R69 ;  /* 0x00000045be457220 */ /* 0x000fe20000410000 */
[----:B------:R-:W-:Y:S01]  /*6820*/  FSEL R92, R73, RZ, P5 ;  /* 0x000000ff495c7208 */ /* 0x000fe20002800000 */
[----:B------:R-:W-:Y:S01]  /*6830*/  FMUL.FTZ R83, R68, UR6 ;  /* 0x0000000644537c20 */ /* 0x000fe20008410000 */
[----:B------:R-:W-:Y:S01]  /*6840*/  LOP3.LUT P6, RZ, R87, 0xff, RZ, 0xc0, !PT ;  /* 0x000000ff57ff7812 */ /* 0x000fe200078cc0ff */
[C---:B------:R-:W-:Y:S01]  /*6850*/  FMUL.FTZ R73, R190.reuse, R197 ;  /* 0x000000c5be497220 */ /* 0x040fe20000410000 */
[----:B------:R-:W-:Y:S01]  /*6860*/  FMUL.FTZ R75, R190, R75 ;  /* 0x0000004bbe4b7220 */ /* 0x000fe20000410000 */
        /* <DEDUP_REMOVED lines=16> */
.L_x_1173:
        /* <DEDUP_REMOVED lines=19> */
[C---:B------:R-:W-:Y:S01]  /*6aa0*/  FMUL.FTZ R221, R190.reuse, R221 ;  /* 0x000000ddbedd7220 */ /* 0x040fe20000410000 */
[----:B------:R-:W-:Y:S01]  /*6ab0*/  ISETP.GE.U32.AND.EX P3, PT, R87, 0x1000000, PT, P3 ;  /* 0x010000005700780c */ /* 0x000fe20003f66130 */
[C---:B------:R-:W-:Y:S01]  /*6ac0*/  FMUL.FTZ R93, R190.reuse, R93 ;  /* 0x0000005dbe5d7220 */ /* 0x040fe20000410000 */
[----:B------:R-:W-:Y:S01]  /*6ad0*/  FMUL.FTZ R195, R190, R195 ;  /* 0x000000c3bec37220 */ /* 0x000fe20000410000 */
[----:B------:R-:W-:Y:S01]  /*6ae0*/  FADD.FTZ R197, R196, -R197 ;  /* 0x800000c5c4c57221 */ /* 0x000fe20000010000 */
[----:B------:R-:W-:Y:S01]  /*6af0*/  FADD.FTZ R217, R217, -R218 ;  /* 0x800000dad9d97221 */ /* 0x000fe20000010000 */
[----:B------:R-:W-:Y:S01]  /*6b00*/  FADD.FTZ R193, R192, -R193 ;  /* 0x800000c1c0c17221 */ /* 0x000fe20000010000 */
[----:B------:R-:W-:Y:S01]  /*6b10*/  FMUL.FTZ R221, R221, UR6 ;  /* 0x00000006dddd7c20 */ /* 0x000fe20008410000 */
[----:B0-----:R-:W-:Y:S01]  /*6b20*/  FSEL R88, R95, RZ, P3 ;  /* 0x000000ff5f587208 */ /* 0x001fe20001800000 */
[----:B------:R-:W-:Y:S01]  /*6b30*/  FMUL.FTZ R93, R93, UR6 ;  /* 0x000000065d5d7c20 */ /* 0x000fe20008410000 */
[----:B------:R-:W-:Y:S01]  /*6b40*/  FSEL R83, R223, RZ, P5 ;  /* 0x000000ffdf537208 */ /* 0x000fe20002800000 */
[----:B------:R-:W-:Y:S01]  /*6b50*/  FMUL.FTZ R195, R195, UR6 ;  /* 0x00000006c3c37c20 */ /* 0x000fe20008410000 */
[C---:B------:R-:W-:Y:S01]  /*6b60*/  LOP3.LUT P6, RZ, R87.reuse, 0xff, RZ, 0xc0, !PT ;  /* 0x000000ff57ff7812 */ /* 0x040fe200078cc0ff */
        /* <DEDUP_REMOVED lines=21> */
.L_x_1169:
[----:B------:R-:W0:Y:S01]  /*6cc0*/  @P2 LDC.64 R88, c[0x0][0x478] ;  /* 0x00011e00ff582b82 */ /* 0x000e220000000a00 */
[----:B------:R-:W-:-:S05]  /*6cd0*/  IADD3 R93, PT, PT, R188, 0x80, RZ ;  /* 0x00000080bc5d7810 */ /* 0x000fca0007ffe0ff */
[C---:B------:R-:W-:Y:S02]  /*6ce0*/  IMAD.WIDE.U32 R86, R93.reuse, 0x10, R116 ;  /* 0x000000105d567825 */ /* 0x040fe400078e0074 */
[----:B------:R-:W1:Y:S02]  /*6cf0*/  @P0 LDC.64 R90, c[0x0][0x470] ;  /* 0x00011c00ff5a0b82 */ /* 0x000e640000000a00 */
        /* <DEDUP_REMOVED lines=9> */
[-CC-:B0-----:R-:W-:Y:S01]  /*6d90*/  FFMA.FTZ R68, R111, R114.reuse, R115.reuse ;  /* 0x000000726f447223 */ /* 0x181fe20000010073 */
[-CC-:B------:R-:W-:Y:S01]  /*6da0*/  FFMA.FTZ R104, R104, R114.reuse, R115.reuse ;  /* 0x0000007268687223 */ /* 0x180fe20000010073 */
[----:B------:R-:W-:Y:S01]  /*6db0*/  LOP3.LUT P6, RZ, R85, 0xff0000, RZ, 0xc0, !PT ;  /* 0x00ff000055ff7812 */ /* 0x000fe200078cc0ff */
[-CC-:B------:R-:W-:Y:S01]  /*6dc0*/  FFMA.FTZ R113, R113, R114.reuse, R115.reuse ;  /* 0x0000007271717223 */ /* 0x180fe20000010073 */
[----:B------:R-:W-:Y:S01]  /*6dd0*/  FADD.FTZ R109, R109, -R68 ;  /* 0x800000446d6d7221 */ /* 0x000fe20000010000 */
[----:B------:R-:W-:Y:S01]  /*6de0*/  LOP3.LUT P5, RZ, R159, 0xff0000, RZ, 0xc0, !PT ;  /* 0x00ff00009fff7812 */ /* 0x000fe200078ac0ff */
[----:B------:R-:W-:Y:S01]  /*6df0*/  FADD.FTZ R105, R105, -R104 ;  /* 0x8000006869697221 */ /* 0x000fe20000010000 */
[-C--:B------:R-:W-:Y:S01]  /*6e00*/  FFMA.FTZ R99, R99, R114.reuse, R115 ;  /* 0x0000007263637223 */ /* 0x080fe20000010073 */
[----:B------:R-:W-:Y:S01]  /*6e10*/  FFMA.FTZ R70, R190, R109, R58 ;  /* 0x0000006dbe467223 */ /* 0x000fe2000001003a */
[----:B------:R-:W-:Y:S01]  /*6e20*/  FADD.FTZ R113, R112, -R113 ;  /* 0x8000007170717221 */ /* 0x000fe20000010000 */
[-C--:B------:R-:W-:Y:S01]  /*6e30*/  FFMA.FTZ R106, R106, R114.reuse, R115 ;  /* 0x000000726a6a7223 */ /* 0x080fe20000010073 */
[----:B------:R-:W-:Y:S01]  /*6e40*/  FADD.FTZ R99, R98, -R99 ;  /* 0x8000006362637221 */ /* 0x000fe20000010000 */
[----:B------:R-:W-:Y:S01]  /*6e50*/  FMUL.FTZ R68, R70, UR6 ;  /* 0x0000000646447c20 */ /* 0x000fe20008410000 */
[----:B------:R-:W-:Y:S01]  /*6e60*/  FFMA.FTZ R71, R190, R113, R59 ;  /* 0x00000071be477223 */ /* 0x000fe2000001003b */
[----:B------:R-:W-:Y:S01]  /*6e70*/  ISETP.GE.U32.AND P1, PT, R84, RZ, PT ;  /* 0x000000ff5400720c */ /* 0x000fe20003f26070 */
[----:B------:R-:W-:Y:S01]  /*6e80*/  FFMA.FTZ R74, R190, R99, R54 ;  /* 0x00000063be4a7223 */ /* 0x000fe20000010036 */
[----:B------:R-:W-:Y:S01]  /*6e90*/  ISETP.GE.U32.AND P3, PT, R158, RZ, PT ;  /* 0x000000ff9e00720c */ /* 0x000fe20003f66070 */
[----:B------:R-:W-:Y:S01]  /*6ea0*/  FADD.FTZ R106, R107, -R106 ;  /* 0x8000006a6b6a7221 */ /* 0x000fe20000010000 */
[----:B------:R-:W-:Y:S01]  /*6eb0*/  FSEL R83, R68, RZ, P6 ;  /* 0x000000ff44537208 */ /* 0x000fe20003000000 */
[----:B------:R-:W-:Y:S01]  /*6ec0*/  FFMA.FTZ R102, R102, R114, R115 ;  /* 0x0000007266667223 */ /* 0x000fe20000010073 */
[----:B------:R-:W-:Y:S01]  /*6ed0*/  FSEL R79, R68, RZ, P5 ;  /* 0x000000ff444f7208 */ /* 0x000fe20002800000 */
[----:B------:R-:W-:Y:S01]  /*6ee0*/  FFMA.FTZ R68, R190, R105, R56 ;  /* 0x00000069be447223 */ /* 0x000fe20000010038 */
[----:B------:R-:W-:Y:S01]  /*6ef0*/  LOP3.LUT P6, RZ, R85, 0xff, RZ, 0xc0, !PT ;  /* 0x000000ff55ff7812 */ /* 0x000fe200078cc0ff */
[----:B------:R-:W-:Y:S01]  /*6f00*/  FMUL.FTZ R73, R71, UR6 ;  /* 0x0000000647497c20 */ /* 0x000fe20008410000 */
[----:B------:R-:W-:Y:S01]  /*6f10*/  ISETP.GE.U32.AND.EX P1, PT, R85, 0x1000000, PT, P1 ;  /* 0x010000005500780c */ /* 0x000fe20003f26110 */
[----:B------:R-:W-:Y:S01]  /*6f20*/  FMUL.FTZ R72, R68, UR6 ;  /* 0x0000000644487c20 */ /* 0x000fe20008410000 */
[----:B------:R-:W-:Y:S01]  /*6f30*/  ISETP.GE.U32.AND.EX P3, PT, R159, 0x1000000, PT, P3 ;  /* 0x010000009f00780c */ /* 0x000fe20003f66130 */
[----:B------:R-:W-:Y:S01]  /*6f40*/  FMUL.FTZ R76, R74, UR6 ;  /* 0x000000064a4c7c20 */ /* 0x000fe20008410000 */
[----:B------:R-:W-:Y:S01]  /*6f50*/  FFMA.FTZ R69, R190, R106, R57 ;  /* 0x0000006abe457223 */ /* 0x000fe20000010039 */
[----:B------:R-:W-:Y:S01]  /*6f60*/  FADD.FTZ R102, R103, -R102 ;  /* 0x8000006667667221 */ /* 0x000fe20000010000 */
[----:B------:R-:W-:Y:S01]  /*6f70*/  FSEL R82, R72, RZ, P6 ;  /* 0x000000ff48527208 */ /* 0x000fe20003000000 */
[-CC-:B------:R-:W-:Y:S01]  /*6f80*/  FFMA.FTZ R101, R101, R114.reuse, R115.reuse ;  /* 0x0000007265657223 */ /* 0x180fe20000010073 */
[----:B------:R-:W-:Y:S01]  /*6f90*/  LOP3.LUT P6, RZ, R84, 0xff0000, RZ, 0xc0, !PT ;  /* 0x00ff000054ff7812 */ /* 0x000fe200078cc0ff */
[----:B------:R-:W-:Y:S01]  /*6fa0*/  FFMA.FTZ R97, R97, R114, R115 ;  /* 0x0000007261617223 */ /* 0x000fe20000010073 */
[C---:B------:R-:W-:Y:S01]  /*6fb0*/  FSEL R86, R73.reuse, RZ, P1 ;  /* 0x000000ff49567208 */ /* 0x040fe20000800000 */
        /* <DEDUP_REMOVED lines=8> */
[----:B------:R-:W-:Y:S02]  /*7040*/  LOP3.LUT P3, RZ, R159, 0xff00, RZ, 0xc0, !PT ;  /* 0x0000ff009fff7812 */ /* 0x000fe4000786c0ff */
[----:B------:R-:W-:Y:S02]  /*7050*/  LOP3.LUT P6, RZ, R158, 0xff0000, RZ, 0xc0, !PT ;  /* 0x00ff00009eff7812 */ /* 0x000fe400078cc0ff */
[----:B------:R-:W-:Y:S01]  /*7060*/  F2FP.BF16.F32.PACK_AB R79, R80, R79 ;  /* 0x0000004f504f723e */ /* 0x000fe200000010ff */
[----:B------:R-:W-:Y:S01]  /*7070*/  FMUL.FTZ R80, R75, UR6 ;  /* 0x000000064b507c20 */ /* 0x000fe20008410000 */
[----:B------:R-:W-:Y:S02]  /*7080*/  F2FP.BF16.F32.PACK_AB R83, R86, R83 ;  /* 0x000000535653723e */ /* 0x000fe400000010ff */
[----:B------:R-:W-:Y:S01]  /*7090*/  FSEL R78, R72, RZ, P5 ;  /* 0x000000ff484e7208 */ /* 0x000fe20002800000 */
[----:B------:R-:W-:Y:S01]  /*70a0*/  FFMA.FTZ R72, R190, R97, R52 ;  /* 0x00000061be487223 */ /* 0x000fe20000010034 */
[----:B------:R-:W-:-:S02]  /*70b0*/  FSEL R85, R73, RZ, P1 ;  /* 0x000000ff49557208 */ /* 0x000fc40000800000 */
[----:B------:R-:W-:Y:S01]  /*70c0*/  FSEL R77, R73, RZ, P3 ;  /* 0x000000ff494d7208 */ /* 0x000fe20001800000 */
[----:B------:R-:W-:Y:S01]  /*70d0*/  FFMA.FTZ R73, R190, R101, R53 ;  /* 0x00000065be497223 */ /* 0x000fe20000010035 */
[----:B------:R-:W-:Y:S01]  /*70e0*/  FSEL R86, R76, RZ, P6 ;  /* 0x000000ff4c567208 */ /* 0x000fe20003000000 */
[----:B------:R-:W-:Y:S01]  /*70f0*/  FMUL.FTZ R76, R72, UR6 ;  /* 0x00000006484c7c20 */ /* 0x000fe20008410000 */
[----:B------:R-:W-:Y:S02]  /*7100*/  LOP3.LUT P5, RZ, R84, 0xff000000, RZ, 0xc0, !PT ;  /* 0xff00000054ff7812 */ /* 0x000fe400078ac0ff */
[----:B------:R-:W-:Y:S02]  /*7110*/  LOP3.LUT P6, RZ, R158, 0xff000000, RZ, 0xc0, !PT ;  /* 0xff0000009eff7812 */ /* 0x000fe400078cc0ff */
[----:B------:R-:W-:Y:S01]  /*7120*/  F2FP.BF16.F32.PACK_AB R78, R77, R78 ;  /* 0x0000004e4d4e723e */ /* 0x000fe200000010ff */
[----:B------:R-:W-:Y:S01]  /*7130*/  FMUL.FTZ R77, R73, UR6 ;  /* 0x00000006494d7c20 */ /* 0x000fe20008410000 */
        /* <DEDUP_REMOVED lines=14> */
[----:B------:R-:W-:Y:S01]  /*7220*/  F2FP.BF16.F32.PACK_AB R80, R85, R80 ;  /* 0x000000505550723e */ /* 0x000fe200000010ff */
[----:B------:R-:W-:Y:S06]  /*7230*/  BRA `(.L_x_1177) ;  /* 0x0000001800f07947 */ /* 0x000fec0003800000 */
.L_x_1176:
[-CC-:B------:R-:W-:Y:S01]  /*7240*/  FFMA.FTZ R113, R113, R114.reuse, R115.reuse ;  /* 0x0000007271717223 */ /* 0x180fe20000010073 */
[-CC-:B------:R-:W-:Y:S01]  /*7250*/  FFMA.FTZ R104, R104, R114.reuse, R115.reuse ;  /* 0x0000007268687223 */ /* 0x180fe20000010073 */
[-C--:B0-----:R-:W-:Y:S01]  /*7260*/  FFMA.FTZ R76, R111, R114.reuse, R115 ;  /* 0x000000726f4c7223 */ /* 0x081fe20000010073 */
[----:B------:R-:W-:Y:S01]  /*7270*/  ISETP.GE.U32.AND P1, PT, R84, RZ, PT ;  /* 0x000000ff5400720c */ /* 0x000fe20003f26070 */
[----:B------:R-:W-:Y:S01]  /*7280*/  FADD.FTZ R113, R112, -R113 ;  /* 0x8000007170717221 */ /* 0x000fe20000010000 */
[----:B------:R-:W-:Y:S01]  /*7290*/  FADD.FTZ R105, R105, -R104 ;  /* 0x8000006869697221 */ /* 0x000fe20000010000 */
[----:B------:R-:W-:Y:S01]  /*72a0*/  FADD.FTZ R109, R109, -R76 ;  /* 0x8000004c6d6d7221 */ /* 0x000fe20000010000 */
[-C--:B------:R-:W-:Y:S01]  /*72b0*/  FFMA.FTZ R99, R99, R114.reuse, R115 ;  /* 0x0000007263637223 */ /* 0x080fe20000010073 */
[----:B------:R-:W-:Y:S01]  /*72c0*/  FFMA.FTZ R113, R190, R113, R59 ;  /* 0x00000071be717223 */ /* 0x000fe2000001003b */
[----:B------:R-:W-:Y:S01]  /*72d0*/  FFMA.FTZ R106, R106, R114, R115 ;  /* 0x000000726a6a7223 */ /* 0x000fe20000010073 */
[C---:B------:R-:W-:Y:S01]  /*72e0*/  FFMA.FTZ R109, R190.reuse, R109, R58 ;  /* 0x0000006dbe6d7223 */ /* 0x040fe2000001003a */
[----:B------:R-:W-:Y:S01]  /*72f0*/  ISETP.GE.U32.AND.EX P5, PT, R85, 0x1000000, PT, P1 ;  /* 0x010000005500780c */ /* 0x000fe20003fa6110 */
[----:B------:R-:W-:Y:S01]  /*7300*/  FMUL.FTZ R113, R113, UR6 ;  /* 0x0000000671717c20 */ /* 0x000fe20008410000 */
[----:B------:R-:W-:Y:S01]  /*7310*/  FFMA.FTZ R105, R190, R105, R56 ;  /* 0x00000069be697223 */ /* 0x000fe20000010038 */
[----:B------:R-:W-:Y:S01]  /*7320*/  FADD.FTZ R99, R98, -R99 ;  /* 0x8000006362637221 */ /* 0x000fe20000010000 */
[----:B------:R-:W-:Y:S01]  /*7330*/  FADD.FTZ R106, R107, -R106 ;  /* 0x8000006a6b6a7221 */ /* 0x000fe20000010000 */
[----:B------:R-:W-:Y:S01]  /*7340*/  ISETP.GE.U32.AND P1, PT, R158, RZ, PT ;  /* 0x000000ff9e00720c */ /* 0x000fe20003f26070 */
[----:B------:R-:W-:Y:S01]  /*7350*/  FMUL.FTZ R109, R109, UR6 ;  /* 0x000000066d6d7c20 */ /* 0x000fe20008410000 */
[----:B------:R-:W-:Y:S01]  /*7360*/  FSEL R76, R113, RZ, P5 ;  /* 0x000000ff714c7208 */ /* 0x000fe20002800000 */
[----:B------:R-:W-:Y:S01]  /*7370*/  FMUL.FTZ R105, R105, UR6 ;  /* 0x0000000669697c20 */ /* 0x000fe20008410000 */
[C---:B------:R-:W-:Y:S01]  /*7380*/  LOP3.LUT P3, RZ, R85.reuse, 0xff0000, RZ, 0xc0, !PT ;  /* 0x00ff000055ff7812 */ /* 0x040fe2000786c0ff */
[C---:B------:R-:W-:Y:S01]  /*7390*/  FFMA.FTZ R106, R190.reuse, R106, R57 ;  /* 0x0000006abe6a7223 */ /* 0x040fe20000010039 */
[----:B------:R-:W-:Y:S01]  /*73a0*/  LOP3.LUT P5, RZ, R85, 0xff, RZ, 0xc0, !PT ;  /* 0x000000ff55ff7812 */ /* 0x000fe200078ac0ff */
[----:B------:R-:W-:Y:S01]  /*73b0*/  FFMA.FTZ R99, R190, R99, R54 ;  /* 0x00000063be637223 */ /* 0x000fe20000010036 */
        /* <DEDUP_REMOVED lines=8> */
[----:B------:R-:W-:Y:S01]  /*7440*/  LOP3.LUT P3, RZ, R159, 0xff, RZ, 0xc0, !PT ;  /* 0x000000ff9fff7812 */ /* 0x000fe2000786c0ff */
[-CC-:B------:R-:W-:Y:S01]  /*7450*/  FFMA.FTZ R101, R101, R114.reuse, R115.reuse ;  /* 0x0000007265657223 */ /* 0x180fe20000010073 */
[----:B------:R-:W-:Y:S01]  /*7460*/  LOP3.LUT P1, RZ, R159, 0xff00, RZ, 0xc0, !PT ;  /* 0x0000ff009fff7812 */ /* 0x000fe2000782c0ff */
[----:B------:R-:W-:Y:S01]  /*7470*/  FFMA.FTZ R97, R97, R114, R115 ;  /* 0x0000007261617223 */ /* 0x000fe20000010073 */
[----:B------:R-:W-:Y:S01]  /*7480*/  LOP3.LUT P5, RZ, R84, 0xff0000, RZ, 0xc0, !PT ;  /* 0x00ff000054ff7812 */ /* 0x000fe200078ac0ff */
[----:B------:R-:W-:Y:S01]  /*7490*/  FFMA.FTZ R102, R190, R102, R55 ;  /* 0x00000066be667223 */ /* 0x000fe20000010037 */
[----:B------:R-:W-:Y:S01]  /*74a0*/  LOP3.LUT P6, RZ, R159, 0xff0000, RZ, 0xc0, !PT ;  /* 0x00ff00009fff7812 */ /* 0x000fe200078cc0ff */
[----:B------:R-:W-:Y:S01]  /*74b0*/  FADD.FTZ R101, R100, -R101 ;  /* 0x8000006564657221 */ /* 0x000fe20000010000 */
        /* <DEDUP_REMOVED lines=8> */
[----:B------:R-:W-:Y:S01]  /*7540*/  FSEL R79, R109, RZ, P6 ;  /* 0x000000ff6d4f7208 */ /* 0x000fe20003000000 */
[----:B------:R-:W-:Y:S01]  /*7550*/  FMUL.FTZ R101, R101, UR6 ;  /* 0x0000000665657c20 */ /* 0x000fe20008410000 */
[----:B------:R-:W-:Y:S01]  /*7560*/  LOP3.LUT P6, RZ, R85, 0xff00, RZ, 0xc0, !PT ;  /* 0x0000ff0055ff7812 */ /* 0x000fe200078cc0ff */
[----:B------:R-:W-:Y:S01]  /*7570*/  FMUL.FTZ R97, R97, UR6 ;  /* 0x0000000661617c20 */ /* 0x000fe20008410000 */
[----:B------:R-:W-:-:S02]  /*7580*/  F2FP.BF16.F32.PACK_AB R78, R77, R78 ;  /* 0x0000004e4d4e723e */ /* 0x000fc400000010ff */
[----:B------:R-:W-:Y:S02]  /*7590*/  LOP3.LUT P3, RZ, R84, 0xff000000, RZ, 0xc0, !PT ;  /* 0xff00000054ff7812 */ /* 0x000fe4000786c0ff */
[----:B------:R-:W-:Y:S02]  /*75a0*/  FSEL R77, R99, RZ, P5 ;  /* 0x000000ff634d7208 */ /* 0x000fe40002800000 */
[----:B------:R-:W-:Y:S02]  /*75b0*/  LOP3.LUT P5, RZ, R158, 0xff000000, RZ, 0xc0, !PT ;  /* 0xff0000009eff7812 */ /* 0x000fe400078ac0ff */
[----:B------:R-:W-:Y:S02]  /*75c0*/  FSEL R85, R106, RZ, P6 ;  /* 0x000000ff6a557208 */ /* 0x000fe40003000000 */
[C---:B------:R-:W-:Y:S02]  /*75d0*/  LOP3.LUT P6, RZ, R84.reuse, 0xff00, RZ, 0xc0, !PT ;  /* 0x0000ff0054ff7812 */ /* 0x040fe400078cc0ff */
[----:B------:R-:W-:-:S02]  /*75e0*/  LOP3.LUT P1, RZ, R84, 0xff, RZ, 0xc0, !PT ;  /* 0x000000ff54ff7812 */ /* 0x000fc4000782c0ff */
[C---:B------:R-:W-:Y:S02]  /*75f0*/  FSEL R84, R102.reuse, RZ, P3 ;  /* 0x000000ff66547208 */ /* 0x040fe40001800000 */
[----:B------:R-:W-:Y:S02]  /*7600*/  FSEL R102, R102, RZ, P5 ;  /* 0x000000ff66667208 */ /* 0x000fe40002800000 */
[C---:B------:R-:W-:Y:S02]  /*7610*/  LOP3.LUT P3, RZ, R158.reuse, 0xff00, RZ, 0xc0, !PT ;  /* 0x0000ff009eff7812 */ /* 0x040fe4000786c0ff */
[----:B------:R-:W-:Y:S02]  /*7620*/  LOP3.LUT P5, RZ, R158, 0xff, RZ, 0xc0, !PT ;  /* 0x000000ff9eff7812 */ /* 0x000fe400078ac0ff */
        /* <DEDUP_REMOVED lines=12> */
.L_x_1175:
        /* <DEDUP_REMOVED lines=9> */
[----:B------:R-:W-:Y:S01]  /*7780*/  FMUL.FTZ R70, R190, R109 ;  /* 0x0000006dbe467220 */ /* 0x000fe20000410000 */
[----:B------:R-:W-:Y:S01]  /*7790*/  FADD.FTZ R113, R112, -R113 ;  /* 0x8000007170717221 */ /* 0x000fe20000010000 */
[-C--:B------:R-:W-:Y:S01]  /*77a0*/  FFMA.FTZ R106, R106, R114.reuse, R115 ;  /* 0x000000726a6a7223 */ /* 0x080fe20000010073 */
[----:B------:R-:W-:Y:S01]  /*77b0*/  FADD.FTZ R99, R98, -R99 ;  /* 0x8000006362637221 */ /* 0x000fe20000010000 */
[----:B------:R-:W-:Y:S01]  /*77c0*/  FMUL.FTZ R68, R70, UR6 ;  /* 0x0000000646447c20 */ /* 0x000fe20008410000 */
[----:B------:R-:W-:Y:S01]  /*77d0*/  FMUL.FTZ R71, R190, R113 ;  /* 0x00000071be477220 */ /* 0x000fe20000410000 */
[----:B------:R-:W-:Y:S01]  /*77e0*/  ISETP.GE.U32.AND P1, PT, R84, RZ, PT ;  /* 0x000000ff5400720c */ /* 0x000fe20003f26070 */
[----:B------:R-:W-:Y:S01]  /*77f0*/  FMUL.FTZ R74, R190, R99 ;  /* 0x00000063be4a7220 */ /* 0x000fe20000410000 */
[----:B------:R-:W-:Y:S01]  /*7800*/  ISETP.GE.U32.AND P3, PT, R158, RZ, PT ;  /* 0x000000ff9e00720c */ /* 0x000fe20003f66070 */
[----:B------:R-:W-:Y:S01]  /*7810*/  FADD.FTZ R69, R107, -R106 ;  /* 0x8000006a6b457221 */ /* 0x000fe20000010000 */
[----:B------:R-:W-:Y:S01]  /*7820*/  FSEL R83, R68, RZ, P6 ;  /* 0x000000ff44537208 */ /* 0x000fe20003000000 */
[-CC-:B------:R-:W-:Y:S01]  /*7830*/  FFMA.FTZ R102, R102, R114.reuse, R115.reuse ;  /* 0x0000007266667223 */ /* 0x180fe20000010073 */
[----:B------:R-:W-:Y:S01]  /*7840*/  FSEL R79, R68, RZ, P5 ;  /* 0x000000ff444f7208 */ /* 0x000fe20002800000 */
[----:B------:R-:W-:Y:S01]  /*7850*/  FMUL.FTZ R68, R190, R105 ;  /* 0x00000069be447220 */ /* 0x000fe20000410000 */
[----:B------:R-:W-:Y:S01]  /*7860*/  LOP3.LUT P6, RZ, R85, 0xff, RZ, 0xc0, !PT ;  /* 0x000000ff55ff7812 */ /* 0x000fe200078cc0ff */
[----:B------:R-:W-:Y:S01]  /*7870*/  FMUL.FTZ R73, R71, UR6 ;  /* 0x0000000647497c20 */ /* 0x000fe20008410000 */
[----:B------:R-:W-:Y:S01]  /*7880*/  ISETP.GE.U32.AND.EX P1, PT, R85, 0x1000000, PT, P1 ;  /* 0x010000005500780c */ /* 0x000fe20003f26110 */
[----:B------:R-:W-:Y:S01]  /*7890*/  FMUL.FTZ R72, R68, UR6 ;  /* 0x0000000644487c20 */ /* 0x000fe20008410000 */
[----:B------:R-:W-:Y:S01]  /*78a0*/  ISETP.GE.U32.AND.EX P3, PT, R159, 0x1000000, PT, P3 ;  /* 0x010000009f00780c */ /* 0x000fe20003f66130 */
[----:B------:R-:W-:Y:S01]  /*78b0*/  FMUL.FTZ R76, R74, UR6 ;  /* 0x000000064a4c7c20 */ /* 0x000fe20008410000 */
[----:B------:R-:W-:Y:S01]  /*78c0*/  FMUL.FTZ R69, R190, R69 ;  /* 0x00000045be457220 */ /* 0x000fe20000410000 */
[----:B------:R-:W-:Y:S01]  /*78d0*/  FADD.FTZ R75, R103, -R102 ;  /* 0x80000066674b7221 */ /* 0x000fe20000010000 */
[----:B------:R-:W-:Y:S01]  /*78e0*/  FSEL R82, R72, RZ, P6 ;  /* 0x000000ff48527208 */ /* 0x000fe20003000000 */
[-CC-:B------:R-:W-:Y:S01]  /*78f0*/  FFMA.FTZ R101, R101, R114.reuse, R115.reuse ;  /* 0x0000007265657223 */ /* 0x180fe20000010073 */
[----:B------:R-:W-:Y:S01]  /*7900*/  LOP3.LUT P6, RZ, R84, 0xff0000, RZ, 0xc0, !PT ;  /* 0x00ff000054ff7812 */ /* 0x000fe200078cc0ff */
[----:B------:R-:W-:Y:S01]  /*7910*/  FFMA.FTZ R97, R97, R114, R115 ;  /* 0x0000007261617223 */ /* 0x000fe20000010073 */
[C---:B------:R-:W-:Y:S01]  /*7920*/  FSEL R86, R73.reuse, RZ, P1 ;  /* 0x000000ff49567208 */ /* 0x040fe20000800000 */
[----:B------:R-:W-:Y:S01]  /*7930*/  FMUL.FTZ R75, R190, R75 ;  /* 0x0000004bbe4b7220 */ /* 0x000fe20000410000 */
        /* <DEDUP_REMOVED lines=13> */
[----:B------:R-:W-:Y:S01]  /*7a10*/  FMUL.FTZ R72, R190, R97 ;  /* 0x00000061be487220 */ /* 0x000fe20000410000 */
[----:B------:R-:W-:-:S02]  /*7a20*/  FSEL R85, R73, RZ, P1 ;  /* 0x000000ff49557208 */ /* 0x000fc40000800000 */
[----:B------:R-:W-:Y:S01]  /*7a30*/  FSEL R77, R73, RZ, P3 ;  /* 0x000000ff494d7208 */ /* 0x000fe20001800000 */
[----:B------:R-:W-:Y:S01]  /*7a40*/  FMUL.FTZ R73, R190, R101 ;  /* 0x00000065be497220 */ /* 0x000fe20000410000 */
        /* <DEDUP_REMOVED lines=22> */
.L_x_1178:
[-CC-:B------:R-:W-:Y:S01]  /*7bb0*/  FFMA.FTZ R113, R113, R114.reuse, R115.reuse ;  /* 0x0000007271717223 */ /* 0x180fe20000010073 */
[-CC-:B------:R-:W-:Y:S01]  /*7bc0*/  FFMA.FTZ R104, R104, R114.reuse, R115.reuse ;  /* 0x0000007268687223 */ /* 0x180fe20000010073 */
[----:B------:R-:W-:Y:S01]  /*7bd0*/  ISETP.GE.U32.AND P1, PT, R84, RZ, PT ;  /* 0x000000ff5400720c */ /* 0x000fe20003f26070 */
[-C--:B------:R-:W-:Y:S01]  /*7be0*/  FFMA.FTZ R99, R99, R114.reuse, R115 ;  /* 0x0000007263637223 */ /* 0x080fe20000010073 */
[----:B------:R-:W-:Y:S01]  /*7bf0*/  FADD.FTZ R113, R112, -R113 ;  /* 0x8000007170717221 */ /* 0x000fe20000010000 */
[----:B------:R-:W-:Y:S01]  /*7c00*/  FADD.FTZ R105, R105, -R104 ;  /* 0x8000006869697221 */ /* 0x000fe20000010000 */
[-C--:B0-----:R-:W-:Y:S01]  /*7c10*/  FFMA.FTZ R76, R111, R114.reuse, R115 ;  /* 0x000000726f4c7223 */ /* 0x081fe20000010073 */
[----:B------:R-:W-:Y:S01]  /*7c20*/  ISETP.GE.U32.AND.EX P5, PT, R85, 0x1000000, PT, P1 ;  /* 0x010000005500780c */ /* 0x000fe20003fa6110 */
[C---:B------:R-:W-:Y:S01]  /*7c30*/  FMUL.FTZ R113, R190.reuse, R113 ;  /* 0x00000071be717220 */ /* 0x040fe20000410000 */
[----:B------:R-:W-:Y:S01]  /*7c40*/  FMUL.FTZ R105, R190, R105 ;  /* 0x00000069be697220 */ /* 0x000fe20000410000 */
[----:B------:R-:W-:Y:S01]  /*7c50*/  FADD.FTZ R99, R98, -R99 ;  /* 0x8000006362637221 */ /* 0x000fe20000010000 */
[----:B------:R-:W-:Y:S01]  /*7c60*/  FADD.FTZ R109, R109, -R76 ;  /* 0x8000004c6d6d7221 */ /* 0x000fe20000010000 */
[----:B------:R-:W-:Y:S01]  /*7c70*/  FMUL.FTZ R113, R113, UR6 ;  /* 0x0000000671717c20 */ /* 0x000fe20008410000 */
[-CC-:B------:R-:W-:Y:S01]  /*7c80*/  FFMA.FTZ R106, R106, R114.reuse, R115.reuse ;  /* 0x000000726a6a7223 */ /* 0x180fe20000010073 */
[----:B------:R-:W-:Y:S01]  /*7c90*/  FMUL.FTZ R105, R105, UR6 ;  /* 0x0000000669697c20 */ /* 0x000fe20008410000 */
[C---:B------:R-:W-:Y:S01]  /*7ca0*/  FMUL.FTZ R109, R190.reuse, R109 ;  /* 0x0000006dbe6d7220 */ /* 0x040fe20000410000 */
[----:B------:R-:W-:Y:S01]  /*7cb0*/  FMUL.FTZ R99, R190, R99 ;  /* 0x00000063be637220 */ /* 0x000fe20000410000 */
[----:B------:R-:W-:Y:S01]  /*7cc0*/  FSEL R76, R113, RZ, P5 ;  /* 0x000000ff714c7208 */ /* 0x000fe20002800000 */
[-CC-:B------:R-:W-:Y:S01]  /*7cd0*/  FFMA.FTZ R102, R102, R114.reuse, R115.reuse ;  /* 0x0000007266667223 */ /* 0x180fe20000010073 */
[----:B------:R-:W-:Y:S01]  /*7ce0*/  LOP3.LUT P5, RZ, R85, 0xff, RZ, 0xc0, !PT ;  /* 0x000000ff55ff7812 */ /* 0x000fe200078ac0ff */
[----:B------:R-:W-:Y:S01]  /*7cf0*/  FADD.FTZ R107, R107, -R106 ;  /* 0x8000006a6b6b7221 */ /* 0x000fe20000010000 */
[----:B------:R-:W-:Y:S01]  /*7d00*/  FMUL.FTZ R109, R109, UR6 ;  /* 0x000000066d6d7c20 */ /* 0x000fe20008410000 */
[----:B------:R-:W-:Y:S01]  /*7d10*/  ISETP.GE.U32.AND P1, PT, R158, RZ, PT ;  /* 0x000000ff9e00720c */ /* 0x000fe20003f26070 */
[----:B------:R-:W-:Y:S01]  /*7d20*/  FMUL.FTZ R99, R99, UR6 ;  /* 0x0000000663637c20 */ /* 0x000fe20008410000 */
[----:B------:R-:W-:Y:S01]  /*7d30*/  FSEL R82, R105, RZ, P5 ;  /* 0x000000ff69527208 */ /* 0x000fe20002800000 */
[-CC-:B------:R-:W-:Y:S01]  /*7d40*/  FFMA.FTZ R101, R101, R114.reuse, R115.reuse ;  /* 0x0000007265657223 */ /* 0x180fe20000010073 */
[----:B------:R-:W-:Y:S01]  /*7d50*/  LOP3.LUT P3, RZ, R85, 0xff0000, RZ, 0xc0, !PT ;  /* 0x00ff000055ff7812 */ /* 0x000fe2000786c0ff */
[----:B------:R-:W-:Y:S01]  /*7d60*/  FADD.FTZ R103, R103, -R102 ;  /* 0x8000006667677221 */ /* 0x000fe20000010000 */
[----:B------:R-:W-:Y:S01]  /*7d70*/  LOP3.LUT P5, RZ, R84, 0xff0000, RZ, 0xc0, !PT ;  /* 0x00ff000054ff7812 */ /* 0x000fe200078ac0ff */
[----:B------:R-:W-:Y:S01]  /*7d80*/  FFMA.FTZ R97, R97, R114, R115 ;  /* 0x0000007261617223 */ /* 0x000fe20000010073 */
[C---:B------:R-:W-:Y:S01]  /*7d90*/  LOP3.LUT P6, RZ, R159.reuse, 0xff0000, RZ, 0xc0, !PT ;  /* 0x00ff00009fff7812 */ /* 0x040fe200078cc0ff */
[----:B------:R-:W-:Y:S01]  /*7da0*/  FMUL.FTZ R107, R190, R107 ;  /* 0x0000006bbe6b7220 */ /* 0x000fe20000410000 */
[----:B------:R-:W-:Y:S01]  /*7db0*/  ISETP.GE.U32.AND.EX P1, PT, R159, 0x1000000, PT, P1 ;  /* 0x010000009f00780c */ /* 0x000fe20003f26110 */
[----:B------:R-:W-:Y:S01]  /*7dc0*/  FADD.FTZ R101, R100, -R101 ;  /* 0x8000006564657221 */ /* 0x000fe20000010000 */
[----:B------:R-:W-:Y:S01]  /*7dd0*/  FSEL R83, R109, RZ, P3 ;  /* 0x000000ff6d537208 */ /* 0x000fe20001800000 */
[----:B------:R-:W-:Y:S01]  /*7de0*/  FMUL.FTZ R103, R190, R103 ;  /* 0x00000067be677220 */ /* 0x000fe20000410000 */
[----:B------:R-:W-:Y:S01]  /*7df0*/  FSEL R81, R99, RZ, P5 ;  /* 0x000000ff63517208 */ /* 0x000fe20002800000 */
[----:B------:R-:W-:Y:S01]  /*7e00*/  FMUL.FTZ R107, R107, UR6 ;  /* 0x000000066b6b7c20 */ /* 0x000fe20008410000 */
[----:B------:R-:W-:Y:S01]  /*7e10*/  LOP3.LUT P3, RZ, R159, 0xff, RZ, 0xc0, !PT ;  /* 0x000000ff9fff7812 */ /* 0x000fe2000786c0ff */
[----:B------:R-:W-:Y:S01]  /*7e20*/  FADD.FTZ R97, R96, -R97 ;  /* 0x8000006160617221 */ /* 0x000fe20000010000 */
[----:B------:R-:W-:Y:S01]  /*7e30*/  LOP3.LUT P5, RZ, R158, 0xff0000, RZ, 0xc0, !PT ;  /* 0x00ff00009eff7812 */ /* 0x000fe200078ac0ff */
[C---:B------:R-:W-:Y:S01]  /*7e40*/  FMUL.FTZ R101, R190.reuse, R101 ;  /* 0x00000065be657220 */ /* 0x040fe20000410000 */
[----:B------:R-:W-:Y:S01]  /*7e50*/  FSEL R79, R109, RZ, P6 ;  /* 0x000000ff6d4f7208 */ /* 0x000fe20003000000 */
[----:B------:R-:W-:Y:S01]  /*7e60*/  FMUL.FTZ R103, R103, UR6 ;  /* 0x0000000667677c20 */ /* 0x000fe20008410000 */
[----:B------:R-:W-:Y:S01]  /*7e70*/  LOP3.LUT P6, RZ, R85, 0xff00, RZ, 0xc0, !PT ;  /* 0x0000ff0055ff7812 */ /* 0x000fe200078cc0ff */
[----:B------:R-:W-:Y:S01]  /*7e80*/  FMUL.FTZ R97, R190, R97 ;  /* 0x00000061be617220 */ /* 0x000fe20000410000 */
[----:B------:R-:W-:Y:S01]  /*7e90*/  FSEL R80, R113, RZ, P1 ;  /* 0x000000ff71507208 */ /* 0x000fe20000800000 */
[----:B------:R-:W-:Y:S01]  /*7ea0*/  FMUL.FTZ R101, R101, UR6 ;  /* 0x0000000665657c20 */ /* 0x000fe20008410000 */
[----:B------:R-:W-:Y:S01]  /*7eb0*/  LOP3.LUT P1, RZ, R159, 0xff00, RZ, 0xc0, !PT ;  /* 0x0000ff009fff7812 */ /* 0x000fe2000782c0ff */
        /* <DEDUP_REMOVED lines=9> */
[C---:B------:R-:W-:Y:S02]  /*7f50*/  FSEL R84, R103.reuse, RZ, P3 ;  /* 0x000000ff67547208 */ /* 0x040fe40001800000 */
[----:B------:R-:W-:Y:S02]  /*7f60*/  FSEL R86, R103, RZ, P5 ;  /* 0x000000ff67567208 */ /* 0x000fe40002800000 */
        /* <DEDUP_REMOVED lines=15> */
.L_x_1174:
[----:B------:R-:W-:Y:S05]  /*8060*/  @!P1 BRA `(.L_x_1179) ;  /* 0x0000000400b49947 */ /* 0x000fea0003800000 */
[----:B------:R-:W-:Y:S05]  /*8070*/  @!P2 BRA `(.L_x_1180) ;  /* 0x0000000000d8a947 */ /* 0x000fea0003800000 */
[-CC-:B------:R-:W-:Y:S01]  /*8080*/  FFMA.FTZ R113, R113, R114.reuse, R115.reuse ;  /* 0x0000007271717223 */ /* 0x180fe20000010073 */
[-CC-:B0-----:R-:W-:Y:S01]  /*8090*/  FFMA.FTZ R68, R111, R114.reuse, R115.reuse ;  /* 0x000000726f447223 */ /* 0x181fe20000010073 */
[-CC-:B------:R-:W-:Y:S01]  /*80a0*/  FFMA.FTZ R97, R97, R114.reuse, R115.reuse ;  /* 0x0000007261617223 */ /* 0x180fe20000010073 */
[----:B------:R-:W-:Y:S01]  /*80b0*/  FFMA.FTZ R99, R99, R114, R115 ;  /* 0x0000007263637223 */ /* 0x000fe20000010073 */
[----:B------:R-:W-:Y:S01]  /*80c0*/  FADD.FTZ R112, R112, -R113 ;  /* 0x8000007170707221 */ /* 0x000fe20000010000 */
[----:B------:R-:W-:Y:S01]  /*80d0*/  FADD.FTZ R109, R109, -R68 ;  /* 0x800000446d6d7221 */ /* 0x000fe20000010000 */
[----:B------:R-:W-:Y:S01]  /*80e0*/  FADD.FTZ R97, R96, -R97 ;  /* 0x8000006160617221 */ /* 0x000fe20000010000 */
[----:B------:R-:W-:Y:S01]  /*80f0*/  ISETP.GE.U32.AND P1, PT, R84, RZ, PT ;  /* 0x000000ff5400720c */ /* 0x000fe20003f26070 */
[----:B------:R-:W-:Y:S01]  /*8100*/  FFMA.FTZ R71, R190, R112, R59 ;  /* 0x00000070be477223 */ /* 0x000fe2000001003b */
[-CC-:B------:R-:W-:Y:S01]  /*8110*/  FFMA.FTZ R104, R104, R114.reuse, R115.reuse ;  /* 0x0000007268687223 */ /* 0x180fe20000010073 */
[-C--:B------:R-:W-:Y:S01]  /*8120*/  FFMA.FTZ R106, R106, R114.reuse, R115 ;  /* 0x000000726a6a7223 */ /* 0x080fe20000010073 */
[----:B------:R-:W-:Y:S01]  /*8130*/  FADD.FTZ R99, R98, -R99 ;  /* 0x8000006362637221 */ /* 0x000fe20000010000 */
[-CC-:B------:R-:W-:Y:S01]  /*8140*/  FFMA.FTZ R101, R101, R114.reuse, R115.reuse ;  /* 0x0000007265657223 */ /* 0x180fe20000010073 */
[----:B------:R-:W-:Y:S01]  /*8150*/  FFMA.FTZ R102, R102, R114, R115 ;  /* 0x0000007266667223 */ /* 0x000fe20000010073 */
[C---:B------:R-:W-:Y:S01]  /*8160*/  FFMA.FTZ R70, R190.reuse, R109, R58 ;  /* 0x0000006dbe467223 */ /* 0x040fe2000001003a */
[C---:B------:R-:W-:Y:S01]  /*8170*/  FFMA.FTZ R72, R190.reuse, R97, R52 ;  /* 0x00000061be487223 */ /* 0x040fe20000010034 */
[----:B------:R-:W-:Y:S01]  /*8180*/  FMUL.FTZ R82, R71, UR6 ;  /* 0x0000000647527c20 */ /* 0x000fe20008410000 */
[----:B------:R-:W-:Y:S01]  /*8190*/  ISETP.GE.U32.AND.EX P1, PT, R85, 0x1000000, PT, P1 ;  /* 0x010000005500780c */ /* 0x000fe20003f26110 */
[----:B------:R-:W-:Y:S01]  /*81a0*/  FADD.FTZ R105, R105, -R104 ;  /* 0x8000006869697221 */ /* 0x000fe20000010000 */
[----:B------:R-:W-:Y:S01]  /*81b0*/  FADD.FTZ R106, R107, -R106 ;  /* 0x8000006a6b6a7221 */ /* 0x000fe20000010000 */
[----:B------:R-:W-:Y:S01]  /*81c0*/  FFMA.FTZ R74, R190, R99, R54 ;  /* 0x00000063be4a7223 */ /* 0x000fe20000010036 */
[----:B------:R-:W-:Y:S01]  /*81d0*/  FADD.FTZ R101, R100, -R101 ;  /* 0x8000006564657221 */ /* 0x000fe20000010000 */
[----:B------:R-:W-:Y:S01]  /*81e0*/  FADD.FTZ R102, R103, -R102 ;  /* 0x8000006667667221 */ /* 0x000fe20000010000 */
[----:B------:R-:W-:Y:S01]  /*81f0*/  FMUL.FTZ R81, R70, UR6 ;  /* 0x0000000646517c20 */ /* 0x000fe20008410000 */
[----:B------:R-:W-:Y:S01]  /*8200*/  FMUL.FTZ R80, R72, UR6 ;  /* 0x0000000648507c20 */ /* 0x000fe20008410000 */
[----:B------:R-:W-:Y:S01]  /*8210*/  LOP3.LUT P5, RZ, R85, 0xff0000, RZ, 0xc0, !PT ;  /* 0x00ff000055ff7812 */ /* 0x000fe200078ac0ff */
[----:B------:R-:W-:Y:S01]  /*8220*/  FFMA.FTZ R68, R190, R105, R56 ;  /* 0x00000069be447223 */ /* 0x000fe20000010038 */
[----:B------:R-:W-:Y:S01]  /*8230*/  LOP3.LUT P3, RZ, R84, 0xff, RZ, 0xc0, !PT ;  /* 0x000000ff54ff7812 */ /* 0x000fe2000786c0ff */
[----:B------:R-:W-:Y:S01]  /*8240*/  FFMA.FTZ R69, R190, R106, R57 ;  /* 0x0000006abe457223 */ /* 0x000fe20000010039 */
[----:B------:R-:W-:Y:S01]  /*8250*/  FSEL R91, R82, RZ, P1 ;  /* 0x000000ff525b7208 */ /* 0x000fe20000800000 */
[----:B------:R-:W-:Y:S01]  /*8260*/  FMUL.FTZ R82, R74, UR6 ;  /* 0x000000064a527c20 */ /* 0x000fe20008410000 */
        /* <DEDUP_REMOVED lines=9> */
[----:B------:R-:W-:Y:S01]  /*8300*/  LOP3.LUT P3, RZ, R85, 0xff00, RZ, 0xc0, !PT ;  /* 0x0000ff0055ff7812 */ /* 0x000fe2000786c0ff */
[----:B------:R-:W-:Y:S01]  /*8310*/  FMUL.FTZ R85, R68, UR6 ;  /* 0x0000000644557c20 */ /* 0x000fe20008410000 */
[----:B------:R-:W-:Y:S02]  /*8320*/  FSEL R86, R82, RZ, P6 ;  /* 0x000000ff52567208 */ /* 0x000fe40003000000 */
        /* <DEDUP_REMOVED lines=11> */
.L_x_1180:
[-CC-:B------:R-:W-:Y:S01]  /*83e0*/  FFMA.FTZ R104, R104, R114.reuse, R115.reuse ;  /* 0x0000007268687223 */ /* 0x180fe20000010073 */
[-CC-:B------:R-:W-:Y:S01]  /*83f0*/  FFMA.FTZ R106, R106, R114.reuse, R115.reuse ;  /* 0x000000726a6a7223 */ /* 0x180fe20000010073 */
[-CC-:B0-----:R-:W-:Y:S01]  /*8400*/  FFMA.FTZ R80, R111, R114.reuse, R115.reuse ;  /* 0x000000726f507223 */ /* 0x181fe20000010073 */
        /* <DEDUP_REMOVED lines=9> */
[C---:B------:R-:W-:Y:S01]  /*84a0*/  FFMA.FTZ R105, R190.reuse, R105, R56 ;  /* 0x00000069be697223 */ /* 0x040fe20000010038 */
[C---:B------:R-:W-:Y:S01]  /*84b0*/  FFMA.FTZ R106, R190.reuse, R106, R57 ;  /* 0x0000006abe6a7223 */ /* 0x040fe20000010039 */
[C---:B------:R-:W-:Y:S01]  /*84c0*/  FFMA.FTZ R109, R190.reuse, R109, R58 ;  /* 0x0000006dbe6d7223 */ /* 0x040fe2000001003a */
[----:B------:R-:W-:Y:S01]  /*84d0*/  FFMA.FTZ R112, R190, R112, R59 ;  /* 0x00000070be707223 */ /* 0x000fe2000001003b */
        /* <DEDUP_REMOVED lines=13> */
[----:B------:R-:W-:Y:S01]  /*85b0*/  LOP3.LUT P3, RZ, R85, 0xff0000, RZ, 0xc0, !PT ;  /* 0x00ff000055ff7812 */ /* 0x000fe2000786c0ff */
[----:B------:R-:W-:Y:S01]  /*85c0*/  FMUL.FTZ R101, R101, UR6 ;  /* 0x0000000665657c20 */ /* 0x000fe20008410000 */
[----:B------:R-:W-:Y:S01]  /*85d0*/  LOP3.LUT P5, RZ, R85, 0xff, RZ, 0xc0, !PT ;  /* 0x000000ff55ff7812 */ /* 0x000fe200078ac0ff */
        /* <DEDUP_REMOVED lines=22> */
.L_x_1179:
[----:B------:R-:W-:Y:S05]  /*8740*/  @!P2 BRA `(.L_x_1181) ;  /* 0x0000000000d8a947 */ /* 0x000fea0003800000 */
[-CC-:B------:R-:W-:Y:S01]  /*8750*/  FFMA.FTZ R113, R113, R114.reuse, R115.reuse ;  /* 0x0000007271717223 */ /* 0x180fe20000010073 */
[-CC-:B0-----:R-:W-:Y:S01]  /*8760*/  FFMA.FTZ R68, R111, R114.reuse, R115.reuse ;  /* 0x000000726f447223 */ /* 0x181fe20000010073 */
[-CC-:B------:R-:W-:Y:S01]  /*8770*/  FFMA.FTZ R97, R97, R114.reuse, R115.reuse ;  /* 0x0000007261617223 */ /* 0x180fe20000010073 */
[-C--:B------:R-:W-:Y:S01]  /*8780*/  FFMA.FTZ R99, R99, R114.reuse, R115 ;  /* 0x0000007263637223 */ /* 0x080fe20000010073 */
[----:B------:R-:W-:Y:S01]  /*8790*/  FADD.FTZ R113, R112, -R113 ;  /* 0x8000007170717221 */ /* 0x000fe20000010000 */
[----:B------:R-:W-:Y:S01]  /*87a0*/  FADD.FTZ R109, R109, -R68 ;  /* 0x800000446d6d7221 */ /* 0x000fe20000010000 */
[----:B------:R-:W-:Y:S01]  /*87b0*/  FADD.FTZ R97, R96, -R97 ;  /* 0x8000006160617221 */ /* 0x000fe20000010000 */
[----:B------:R-:W-:Y:S01]  /*87c0*/  ISETP.GE.U32.AND P1, PT, R84, RZ, PT ;  /* 0x000000ff5400720c */ /* 0x000fe20003f26070 */
[----:B------:R-:W-:Y:S01]  /*87d0*/  FMUL.FTZ R71, R190, R113 ;  /* 0x00000071be477220 */ /* 0x000fe20000410000 */
[-CC-:B------:R-:W-:Y:S01]  /*87e0*/  FFMA.FTZ R104, R104, R114.reuse, R115.reuse ;  /* 0x0000007268687223 */ /* 0x180fe20000010073 */
[-C--:B------:R-:W-:Y:S01]  /*87f0*/  FFMA.FTZ R106, R106, R114.reuse, R115 ;  /* 0x000000726a6a7223 */ /* 0x080fe20000010073 */
[----:B------:R-:W-:Y:S01]  /*8800*/  FADD.FTZ R99, R98, -R99 ;  /* 0x8000006362637221 */ /* 0x000fe20000010000 */
[-CC-:B------:R-:W-:Y:S01]  /*8810*/  FFMA.FTZ R101, R101, R114.reuse, R115.reuse ;  /* 0x0000007265657223 */ /* 0x180fe20000010073 */
[----:B------:R-:W-:Y:S01]  /*8820*/  FFMA.FTZ R102, R102, R114, R115 ;  /* 0x0000007266667223 */ /* 0x000fe20000010073 */
[C---:B------:R-:W-:Y:S01]  /*8830*/  FMUL.FTZ R70, R190.reuse, R109 ;  /* 0x0000006dbe467220 */ /* 0x040fe20000410000 */
[C---:B------:R-:W-:Y:S01]  /*8840*/  FMUL.FTZ R72, R190.reuse, R97 ;  /* 0x00000061be487220 */ /* 0x040fe20000410000 */
[----:B------:R-:W-:Y:S01]  /*8850*/  FMUL.FTZ R82, R71, UR6 ;  /* 0x0000000647527c20 */ /* 0x000fe20008410000 */
[----:B------:R-:W-:Y:S01]  /*8860*/  ISETP.GE.U32.AND.EX P1, PT, R85, 0x1000000, PT, P1 ;  /* 0x010000005500780c */ /* 0x000fe20003f26110 */
[----:B------:R-:W-:Y:S01]  /*8870*/  FADD.FTZ R105, R105, -R104 ;  /* 0x8000006869697221 */ /* 0x000fe20000010000 */
[----:B------:R-:W-:Y:S01]  /*8880*/  FADD.FTZ R69, R107, -R106 ;  /* 0x8000006a6b457221 */ /* 0x000fe20000010000 */
[----:B------:R-:W-:Y:S01]  /*8890*/  FMUL.FTZ R74, R190, R99 ;  /* 0x00000063be4a7220 */ /* 0x000fe20000410000 */
[----:B------:R-:W-:Y:S01]  /*88a0*/  FADD.FTZ R101, R100, -R101 ;  /* 0x8000006564657221 */ /* 0x000fe20000010000 */
[----:B------:R-:W-:Y:S01]  /*88b0*/  FADD.FTZ R75, R103, -R102 ;  /* 0x80000066674b7221 */ /* 0x000fe20000010000 */
[----:B------:R-:W-:Y:S01]  /*88c0*/  FMUL.FTZ R81, R70, UR6 ;  /* 0x0000000646517c20 */ /* 0x000fe20008410000 */
[----:B------:R-:W-:Y:S01]  /*88d0*/  FMUL.FTZ R80, R72, UR6 ;  /* 0x0000000648507c20 */ /* 0x000fe20008410000 */
[----:B------:R-:W-:Y:S01]  /*88e0*/  LOP3.LUT P5, RZ, R85, 0xff0000, RZ, 0xc0, !PT ;  /* 0x00ff000055ff7812 */ /* 0x000fe200078ac0ff */
[----:B------:R-:W-:Y:S01]  /*88f0*/  FMUL.FTZ R68, R190, R105 ;  /* 0x00000069be447220 */ /* 0x000fe20000410000 */
[----:B------:R-:W-:Y:S01]  /*8900*/  LOP3.LUT P3, RZ, R84, 0xff, RZ, 0xc0, !PT ;  /* 0x000000ff54ff7812 */ /* 0x000fe2000786c0ff */
[----:B------:R-:W-:Y:S01]  /*8910*/  FMUL.FTZ R69, R190, R69 ;  /* 0x00000045be457220 */ /* 0x000fe20000410000 */
[----:B------:R-:W-:Y:S01]  /*8920*/  FSEL R91, R82, RZ, P1 ;  /* 0x000000ff525b7208 */ /* 0x000fe20000800000 */
[----:B------:R-:W-:Y:S01]  /*8930*/  FMUL.FTZ R82, R74, UR6 ;  /* 0x000000064a527c20 */ /* 0x000fe20008410000 */
[C---:B------:R-:W-:Y:S01]  /*8940*/  FMUL.FTZ R73, R190.reuse, R101 ;  /* 0x00000065be497220 */ /* 0x040fe20000410000 */
[----:B------:R-:W-:Y:S01]  /*8950*/  FMUL.FTZ R75, R190, R75 ;  /* 0x0000004bbe4b7220 */ /* 0x000fe20000410000 */
        /* <DEDUP_REMOVED lines=21> */
.L_x_1181:
        /* <DEDUP_REMOVED lines=29> */
[----:B------:R-:W-:Y:S01]  /*8c80*/  LOP3.LUT P3, RZ, R85, 0xff0000, RZ, 0xc0, !PT ;  /* 0x00ff000055ff7812 */ /* 0x000fe2000786c0ff */
[----:B------:R-:W-:Y:S01]  /*8c90*/  FMUL.FTZ R101, R101, UR6 ;  /* 0x0000000665657c20 */ /* 0x000fe20008410000 */
[----:B------:R-:W-:Y:S01]  /*8ca0*/  LOP3.LUT P5, RZ, R85, 0xff, RZ, 0xc0, !PT ;  /* 0x000000ff55ff7812 */ /* 0x000fe200078ac0ff */
[----:B------:R-:W-:Y:S01]  /*8cb0*/  FMUL.FTZ R99, R99, UR6 ;  /* 0x0000000663637c20 */ /* 0x000fe20008410000 */
[----:B------:R-:W-:Y:S01]  /*8cc0*/  ISETP.GE.U32.AND.EX P1, PT, R85, 0x1000000, PT, P1 ;  /* 0x010000005500780c */ /* 0x000fe20003f26110 */
        /* <DEDUP_REMOVED lines=19> */
.L_x_1177:
[----:B------:R-:W0:Y:S01]  /*8e00*/  @P2 LDC.64 R88, c[0x0][0x478] ;  /* 0x00011e00ff582b82 */ /* 0x000e220000000a00 */
[----:B------:R-:W-:Y:S01]  /*8e10*/  IADD3 R91, PT, PT, R188, 0x100, RZ ;  /* 0x00000100bc5b7810 */ /* 0x000fe20007ffe0ff */
[----:B------:R-:W-:-:S04]  /*8e20*/  UPLOP3.LUT UP1, UPT, UPT, UPT, UP1, 0x40, 0x4 ;  /* 0x000000000004789c */ /* 0x000fc80003f2e810 */
        /* <DEDUP_REMOVED lines=30> */
[----:B------:R-:W-:Y:S01]  /*9010*/  MOV R47, R10 ;  /* 0x0000000a002f7202 */ /* 0x000fe20000000f00 */
[----:B------:R-:W-:Y:S01]  /*9020*/  IMAD.MOV.U32 R10, RZ, RZ, R173 ;  /* 0x000000ffff0a7224 */ /* 0x000fe200078e00ad */
[----:B------:R-:W-:Y:S02]  /*9030*/  MOV R88, R37 ;  /* 0x0000002500587202 */ /* 0x000fe40000000f00 */
[----:B------:R-:W-:Y:S02]  /*9040*/  MOV R92, R11 ;  /* 0x0000000b005c7202 */ /* 0x000fe40000000f00 */
[----:B------:R-:W-:-:S02]  /*9050*/  MOV R89, R36 ;  /* 0x0000002400597202 */ /* 0x000fc40000000f00 */
[----:B------:R-:W-:Y:S01]  /*9060*/  MOV R93, R12 ;  /* 0x0000000c005d7202 */ /* 0x000fe20000000f00 */
[----:B------:R-:W-:Y:S01]  /*9070*/  IMAD.MOV.U32 R12, RZ, RZ, R171 ;  /* 0x000000ffff0c7224 */ /* 0x000fe200078e00ab */
[----:B------:R-:W-:Y:S02]  /*9080*/  MOV R90, R35 ;  /* 0x00000023005a7202 */ /* 0x000fe40000000f00 */
[----:B------:R-:W-:Y:S02]  /*9090*/  MOV R94, R13 ;  /* 0x0000000d005e7202 */ /* 0x000fe40000000f00 */
[----:B------:R-:W-:Y:S02]  /*90a0*/  MOV R91, R34 ;  /* 0x00000022005b7202 */ /* 0x000fe40000000f00 */
        /* <DEDUP_REMOVED lines=65> */
.L_x_1155:
        /* <DEDUP_REMOVED lines=37> */
.L_x_1183:
        /* <DEDUP_REMOVED lines=15> */
.L_x_3813:


//--------------------- .text._ZN10layer_norm22ln_bwd_finalize_kernelINS_22Kernel_traits_finalizeILj3072E13__nv_bfloat16S2_fS2_fjLb0ELj1024ELj4ENS_18Kernel_traits_baseILj3072ES2_S2_fS2_fjLj1024EEEEELb0ELb0EEEvNS_9BwdParamsE --------------------------
	.section	.text._ZN10layer_norm22ln_bwd_finalize_kernelINS_22Kernel_traits_finalizeILj3072E13__nv_bfloat16S2_fS2_fjLb0ELj1024ELj4ENS_18Kernel_traits_baseILj3072ES2_S2_fS2_fjLj1024EEEEELb0ELb0EEEvNS_9BwdParamsE,"ax",@progbits
	.align	128
        .global         _ZN10layer_norm22ln_bwd_finalize_kernelINS_22Kernel_traits_finalizeILj3072E13__nv_bfloat16S2_fS2_fjLb0ELj1024ELj4ENS_18Kernel_traits_baseILj3072ES2_S2_fS2_fjLj1024EEEEELb0ELb0EEEvNS_9BwdParamsE
        .type           _ZN10layer_norm22ln_bwd_finalize_kernelINS_22Kernel_traits_finalizeILj3072E13__nv_bfloat16S2_fS2_fjLb0ELj1024ELj4ENS_18Kernel_traits_baseILj3072ES2_S2_fS2_fjLj1024EEEEELb0ELb0EEEvNS_9BwdParamsE,@function
        .size           _ZN10layer_norm22ln_bwd_finalize_kernelINS_22Kernel_traits_finalizeILj3072E13__nv_bfloat16S2_fS2_fjLb0ELj1024ELj4ENS_18Kernel_traits_baseILj3072ES2_S2_fS2_fjLj1024EEEEELb0ELb0EEEvNS_9BwdParamsE,(.L_x_3814 - _ZN10layer_norm22ln_bwd_finalize_kernelINS_22Kernel_traits_finalizeILj3072E13__nv_bfloat16S2_fS2_fjLb0ELj1024ELj4ENS_18Kernel_traits_baseILj3072ES2_S2_fS2_fjLj1024EEEEELb0ELb0EEEvNS_9BwdParamsE)
        .other          _ZN10layer_norm22ln_bwd_finalize_kernelINS_22Kernel_traits_finalizeILj3072E13__nv_bfloat16S2_fS2_fjLb0ELj1024ELj4ENS_18Kernel_traits_baseILj3072ES2_S2_fS2_fjLj1024EEEEELb0ELb0EEEvNS_9BwdParamsE,@"STO_CUDA_ENTRY STV_DEFAULT"
_ZN10layer_norm22ln_bwd_finalize_kernelINS_22Kernel_traits_finalizeILj3072E13__nv_bfloat16S2_fS2_fjLb0ELj1024ELj4ENS_18Kernel_traits_baseILj3072ES2_S2_fS2_fjLj1024EEEEELb0ELb0EEEvNS_9BwdParamsE:
.text._ZN10layer_norm22ln_bwd_finalize_kernelINS_22Kernel_traits_finalizeILj3072E13__nv_bfloat16S2_fS2_fjLb0ELj1024ELj4ENS_18Kernel_traits_baseILj3072ES2_S2_fS2_fjLj1024EEEEELb0ELb0EEEvNS_9BwdParamsE:
        /* <DEDUP_REMOVED lines=78> */
.L_x_1188:
        /* <DEDUP_REMOVED lines=118> */
.L_x_1187:
[----:B------:R-:W-:Y:S05]  /*0c40*/  BSYNC.RECONVERGENT B1 ;  /* 0x0000000000017941 */ /* 0x000fea0003800200 */
.L_x_1186:
        /* <DEDUP_REMOVED lines=68> */
.L_x_1190:
[----:B------:R-:W-:Y:S05]  /*1090*/  BSYNC.RECONVERGENT B1 ;  /* 0x0000000000017941 */ /* 0x000fea0003800200 */
.L_x_1189:
        /* <DEDUP_REMOVED lines=37> */
.L_x_1192:
[----:B------:R-:W-:Y:S05]  /*12f0*/  BSYNC.RECONVERGENT B1 ;  /* 0x0000000000017941 */ /* 0x000fea0003800200 */
.L_x_1191:
[----:B------:R-:W-:Y:S05]  /*1300*/  @!P1 BRA `(.L_x_1185) ;  /* 0x00000000003c9947 */ /* 0x000fea0003800000 */
[----:B------:R-:W0:Y:S01]  /*1310*/  LDC.64 R8, c[0x0][0x440] ;  /* 0x00011000ff087b82 */ /* 0x000e220000000a00 */
[----:B------:R-:W-:Y:S01]  /*1320*/  IMAD R2, R2, R54, R7 ;  /* 0x0000003602027224 */ /* 0x000fe200078e0207 */
[----:B------:R-:W-:-:S04]  /*1330*/  IADD3 R0, PT, PT, -R0, RZ, RZ ;  /* 0x000000ff00007210 */ /* 0x000fc80007ffe1ff */
[----:B------:R-:W-:Y:S02]  /*1340*/  IADD3 R13, PT, PT, R57, R2, RZ ;  /* 0x00000002390d7210 */ /* 0x000fe40007ffe0ff */
[----:B------:R-:W1:Y:S05]  /*1350*/  LDC.64 R10, c[0x0][0x448] ;  /* 0x00011200ff0a7b82 */ /* 0x000e6a0000000a00 */
.L_x_1193:
        /* <DEDUP_REMOVED lines=10> */
.L_x_1185:
[----:B------:R-:W-:Y:S05]  /*1400*/  BSYNC.RECONVERGENT B0 ;  /* 0x0000000000007941 */ /* 0x000fea0003800200 */
.L_x_1184:
        /* <DEDUP_REMOVED lines=62> */
.L_x_1194:
        /* <DEDUP_REMOVED lines=9> */
.L_x_3814:


//--------------------- .text._ZN10layer_norm40ln_parallel_residual_bwd_finalize_kernelINS_22Kernel_traits_finalizeILj3072E13__nv_bfloat16S2_fS2_fjLb0ELj1024ELj4ENS_18Kernel_traits_baseILj3072ES2_S2_fS2_fjLj1024EEEEELb0EEEvNS_9BwdParamsE --------------------------
	.section	.text._ZN10layer_norm40ln_parallel_residual_bwd_finalize_kernelINS_22Kernel_traits_finalizeILj3072E13__nv_bfloat16S2_fS2_fjLb0ELj1024ELj4ENS_18Kernel_traits_baseILj3072ES2_S2_fS2_fjLj1024EEEEELb0EEEvNS_9BwdParamsE,"ax",@progbits
	.align	128
        .global         _ZN10layer_norm40ln_parallel_residual_bwd_finalize_kernelINS_22Kernel_traits_finalizeILj3072E13__nv_bfloat16S2_fS2_fjLb0ELj1024ELj4ENS_18Kernel_traits_baseILj3072ES2_S2_fS2_fjLj1024EEEEELb0EEEvNS_9BwdParamsE
        .type           _ZN10layer_norm40ln_parallel_residual_bwd_finalize_kernelINS_22Kernel_traits_finalizeILj3072E13__nv_bfloat16S2_fS2_fjLb0ELj1024ELj4ENS_18Kernel_traits_baseILj3072ES2_S2_fS2_fjLj1024EEEEELb0EEEvNS_9BwdParamsE,@function
        .size           _ZN10layer_norm40ln_parallel_residual_bwd_finalize_kernelINS_22Kernel_traits_finalizeILj3072E13__nv_bfloat16S2_fS2_fjLb0ELj1024ELj4ENS_18Kernel_traits_baseILj3072ES2_S2_fS2_fjLj1024EEEEELb0EEEvNS_9BwdParamsE,(.L_x_3815 - _ZN10layer_norm40ln_parallel_residual_bwd_finalize_kernelINS_22Kernel_traits_finalizeILj3072E13__nv_bfloat16S2_fS2_fjLb0ELj1024ELj4ENS_18Kernel_traits_baseILj3072ES2_S2_fS2_fjLj1024EEEEELb0EEEvNS_9BwdParamsE)
        .other          _ZN10layer_norm40ln_parallel_residual_bwd_finalize_kernelINS_22Kernel_traits_finalizeILj3072E13__nv_bfloat16S2_fS2_fjLb0ELj1024ELj4ENS_18Kernel_traits_baseILj3072ES2_S2_fS2_fjLj1024EEEEELb0EEEvNS_9BwdParamsE,@"STO_CUDA_ENTRY STV_DEFAULT"
_ZN10layer_norm40ln_parallel_residual_bwd_finalize_kernelINS_22Kernel_traits_finalizeILj3072E13__nv_bfloat16S2_fS2_fjLb0ELj1024ELj4ENS_18Kernel_traits_baseILj3072ES2_S2_fS2_fjLj1024EEEEELb0EEEvNS_9BwdParamsE:
.text._ZN10layer_norm40ln_parallel_residual_bwd_finalize_kernelINS_22Kernel_traits_finalizeILj3072E13__nv_bfloat16S2_fS2_fjLb0ELj1024ELj4ENS_18Kernel_traits_baseILj3072ES2_S2_fS2_fjLj1024EEEEELb0EEEvNS_9BwdParamsE:
        /* <DEDUP_REMOVED lines=58> */
.L_x_1199:
        /* <DEDUP_REMOVED lines=112> */
.L_x_1198:
[----:B------:R-:W-:Y:S05]  /*0aa0*/  BSYNC.RECONVERGENT B1 ;  /* 0x0000000000017941 */ /* 0x000fea0003800200 */
.L_x_1197:
        /* <DEDUP_REMOVED lines=66> */
.L_x_1201:
[----:B------:R-:W-:Y:S05]  /*0ed0*/  BSYNC.RECONVERGENT B1 ;  /* 0x0000000000017941 */ /* 0x000fea0003800200 */
.L_x_1200:
        /* <DEDUP_REMOVED lines=36> */
.L_x_1203:
[----:B------:R-:W-:Y:S05]  /*1120*/  BSYNC.RECONVERGENT B1 ;  /* 0x0000000000017941 */ /* 0x000fea0003800200 */
.L_x_1202:
        /* <DEDUP_REMOVED lines=18> */
.L_x_1196:
[----:B------:R-:W-:Y:S05]  /*1250*/  BSYNC.RECONVERGENT B0 ;  /* 0x0000000000007941 */ /* 0x000fea0003800200 */
.L_x_1195:
        /* <DEDUP_REMOVED lines=96> */
.L_x_1204:
        /* <DEDUP_REMOVED lines=10> */
.L_x_3815:


//--------------------- .text._ZN10layer_norm31ln_parallel_residual_bwd_kernelINS_13Kernel_traitsI13__nv_bfloat16S2_fS2_fjLj3072ELj1ELj1ELj4ELj16ENS_18Kernel_traits_baseILj3072ES2_S2_fS2_fjLj128EEEEELb1ELb1ELb0EEEvNS_9BwdParamsE --------------------------
	.section	.text._ZN10layer_norm31ln_parallel_residual_bwd_kernelINS_13Kernel_traitsI13__nv_bfloat16S2_fS2_fjLj3072ELj1ELj1ELj4ELj16ENS_18Kernel_traits_baseILj3072ES2_S2_fS2_fjLj128EEEEELb1ELb1ELb0EEEvNS_9BwdParamsE,"ax",@progbits
	.align	128
        .global         _ZN10layer_norm31ln_parallel_residual_bwd_kernelINS_13Kernel_traitsI13__nv_bfloat16S2_fS2_fjLj3072ELj1ELj1ELj4ELj16ENS_18Kernel_traits_baseILj3072ES2_S2_fS2_fjLj128EEEEELb1ELb1ELb0EEEvNS_9BwdParamsE
        .type           _ZN10layer_norm31ln_parallel_residual_bwd_kernelINS_13Kernel_traitsI13__nv_bfloat16S2_fS2_fjLj3072ELj1ELj1ELj4ELj16ENS_18Kernel_traits_baseILj3072ES2_S2_fS2_fjLj128EEEEELb1ELb1ELb0EEEvNS_9BwdParamsE,@function
        .size           _ZN10layer_norm31ln_parallel_residual_bwd_kernelINS_13Kernel_traitsI13__nv_bfloat16S2_fS2_fjLj3072ELj1ELj1ELj4ELj16ENS_18Kernel_traits_baseILj3072ES2_S2_fS2_fjLj128EEEEELb1ELb1ELb0EEEvNS_9BwdParamsE,(.L_x_3816 - _ZN10layer_norm31ln_parallel_residual_bwd_kernelINS_13Kernel_traitsI13__nv_bfloat16S2_fS2_fjLj3072ELj1ELj1ELj4ELj16ENS_18Kernel_traits_baseILj3072ES2_S2_fS2_fjLj128EEEEELb1ELb1ELb0EEEvNS_9BwdParamsE)
        .other          _ZN10layer_norm31ln_parallel_residual_bwd_kernelINS_13Kernel_traitsI13__nv_bfloat16S2_fS2_fjLj3072ELj1ELj1ELj4ELj16ENS_18Kernel_traits_baseILj3072ES2_S2_fS2_fjLj128EEEEELb1ELb1ELb0EEEvNS_9BwdParamsE,@"STO_CUDA_ENTRY STV_DEFAULT"
_ZN10layer_norm31ln_parallel_residual_bwd_kernelINS_13Kernel_traitsI13__nv_bfloat16S2_fS2_fjLj3072ELj1ELj1ELj4ELj16ENS_18Kernel_traits_baseILj3072ES2_S2_fS2_fjLj128EEEEELb1ELb1ELb0EEEvNS_9BwdParamsE:
.text._ZN10layer_norm31ln_parallel_residual_bwd_kernelINS_13Kernel_traitsI13__nv_bfloat16S2_fS2_fjLj3072ELj1ELj1ELj4ELj16ENS_18Kernel_traits_baseILj3072ES2_S2_fS2_fjLj128EEEEELb1ELb1ELb0EEEvNS_9BwdParamsE:
[----:B------:R-:W-:Y:S01]  /*0000*/  LDC R1, c[0x0][0x37c] ;  /* 0x0000df00ff017b82 */ /* 0x000fe20000000800 */
[----:B------:R-:W0:Y:S01]  /*0010*/  S2R R106, SR_TID.X ;  /* 0x00000000006a7919 */ /* 0x000e220000002100 */
[----:B------:R-:W1:Y:S01]  /*0020*/  LDCU UR4, c[0x0][0x388] ;  /* 0x00007100ff0477ac */ /* 0x000e620008000800 */
[----:B------:R-:W2:Y:S01]  /*0030*/  LDCU.64 UR10, c[0x0][0x358] ;  /* 0x00006b00ff0a77ac */ /* 0x000ea20008000a00 */
[----:B------:R-:W3:Y:S01]  /*0040*/  LDCU UR5, c[0x0][0x384] ;  /* 0x00007080ff0577ac */ /* 0x000ee20008000800 */
[----:B-1----:R-:W-:-:S04]  /*0050*/  MOV R0, UR4 ;  /* 0x0000000400007c02 */ /* 0x002fc80008000f00 */
        /* <DEDUP_REMOVED lines=8> */
[----:B------:R-:W0:Y:S08]  /*00e0*/  @P1 LDC.64 R4, c[0x0][0x3d0] ;  /* 0x0000f400ff041b82 */ /* 0x000e300000000a00 */
[----:B------:R-:W1:Y:S08]  /*00f0*/  @P2 LDC.64 R6, c[0x0][0x3d0] ;  /* 0x0000f400ff062b82 */ /* 0x000e700000000a00 */
[----:B------:R-:W4:Y:S01]  /*0100*/  @P3 LDC.64 R10, c[0x0][0x3d0] ;  /* 0x0000f400ff0a3b82 */ /* 0x000f220000000a00 */
[C---:B0-----:R-:W-:Y:S01]  /*0110*/  @P1 IMAD.WIDE.U32 R4, R3.reuse, 0x10, R4 ;  /* 0x0000001003041825 */ /* 0x041fe200078e0004 */
[----:B------:R-:W-:-:S04]  /*0120*/  @P1 LOP3.LUT R3, R3, 0x80, RZ, 0xfc, !PT ;  /* 0x0000008003031812 */ /* 0x000fc800078efcff */
[----:B--2---:R0:W5:Y:S01]  /*0130*/  @P1 LDG.E.128 R124, desc[UR10][R4.64] ;  /* 0x0000000a047c1981 */ /* 0x004162000c1e1d00 */
[C---:B-1----:R-:W-:Y:S01]  /*0140*/  @P2 IMAD.WIDE.U32 R8, R3.reuse, 0x10, R6 ;  /* 0x0000001003082825 */ /* 0x042fe200078e0006 */
[----:B------:R-:W-:-:S04]  /*0150*/  @P2 IADD3 R3, PT, PT, R3, 0x80, RZ ;  /* 0x0000008003032810 */ /* 0x000fc80007ffe0ff */
[----:B------:R0:W5:Y:S01]  /*0160*/  @P2 LDG.E.128 R64, desc[UR10][R8.64] ;  /* 0x0000000a08402981 */ /* 0x000162000c1e1d00 */
[----:B----4-:R-:W-:-:S05]  /*0170*/  @P3 IMAD.WIDE.U32 R6, R3, 0x10, R10 ;  /* 0x0000001003063825 */ /* 0x010fca00078e000a */
[----:B------:R0:W5:Y:S01]  /*0180*/  @P3 LDG.E.128 R60, desc[UR10][R6.64] ;  /* 0x0000000a063c3981 */ /* 0x000162000c1e1d00 */
[----:B------:R-:W1:Y:S01]  /*0190*/  S2UR UR4, SR_CTAID.X ;  /* 0x00000000000479c3 */ /* 0x000e620000002500 */
[----:B------:R-:W-:Y:S02]  /*01a0*/  CS2R R56, SRZ ;  /* 0x0000000000387805 */ /* 0x000fe4000001ff00 */
[----:B------:R-:W-:Y:S02]  /*01b0*/  CS2R R58, SRZ ;  /* 0x00000000003a7805 */ /* 0x000fe4000001ff00 */
[----:B------:R-:W-:Y:S02]  /*01c0*/  CS2R R52, SRZ ;  /* 0x0000000000347805 */ /* 0x000fe4000001ff00 */
[----:B------:R-:W-:Y:S02]  /*01d0*/  CS2R R54, SRZ ;  /* 0x0000000000367805 */ /* 0x000fe4000001ff00 */
[----:B------:R-:W-:-:S02]  /*01e0*/  CS2R R48, SRZ ;  /* 0x0000000000307805 */ /* 0x000fc4000001ff00 */
[----:B-1----:R-:W-:-:S04]  /*01f0*/  MOV R115, UR4 ;  /* 0x0000000400737c02 */ /* 0x002fc80008000f00 */
[----:B---3--:R-:W-:Y:S02]  /*0200*/  ISETP.GE.AND P0, PT, R115, UR5, PT ;  /* 0x0000000573007c0c */ /* 0x008fe4000bf06270 */
        /* <DEDUP_REMOVED lines=19> */
[----:B0-----:R-:W-:Y:S06]  /*0340*/  @P0 BRA `(.L_x_1205) ;  /* 0x0000008000c00947 */ /* 0x001fec0003800000 */
        /* <DEDUP_REMOVED lines=45> */
.L_x_1244:
[----:B0--34-:R-:W0:Y:S08]  /*0620*/  LDC.64 R96, c[0x0][0x3c0] ;  /* 0x0000f000ff607b82 */ /* 0x019e300000000a00 */
        /* <DEDUP_REMOVED lines=18> */
[----:B------:R-:W1:Y:S01]  /*0750*/  LDC.64 R100, c[0x0][0x428] ;  /* 0x00010a00ff647b82 */ /* 0x000e620000000a00 */
[----:B------:R-:W-:Y:S02]  /*0760*/  ISETP.NE.U32.AND P0, PT, RZ, UR16, PT ;  /* 0x00000010ff007c0c */ /* 0x000fe4000bf05070 */
[----:B----4-:R-:W-:-:S05]  /*0770*/  ISETP.NE.U32.AND P1, PT, RZ, UR12, PT ;  /* 0x0000000cff007c0c */ /* 0x010fca000bf25070 */
[----:B------:R-:W2:Y:S01]  /*0780*/  LDC.64 R120, c[0x0][0x3b0] ;  /* 0x0000ec00ff787b82 */ /* 0x000ea20000000a00 */
[----:B0-----:R-:W-:-:S05]  /*0790*/  IMAD.WIDE.U32 R110, R117, 0x20, R110 ;  /* 0x00000020756e7825 */ /* 0x001fca00078e006e */
[----:B------:R-:W3:Y:S01]  /*07a0*/  LDG.E.128 R96, desc[UR10][R110.64] ;  /* 0x0000000a6e607981 */ /* 0x000ee2000c1e1d00 */
[----:B-1----:R-:W-:-:S03]  /*07b0*/  IMAD.WIDE.U32 R100, R117, 0x10, R100 ;  /* 0x0000001075647825 */ /* 0x002fc600078e0064 */
[----:B------:R-:W4:Y:S04]  /*07c0*/  LDG.E.128 R104, desc[UR10][R110.64+0x10] ;  /* 0x0000100a6e687981 */ /* 0x000f28000c1e1d00 */
[----:B------:R-:W4:Y:S01]  /*07d0*/  LDG.E.128 R100, desc[UR10][R100.64] ;  /* 0x0000000a64647981 */ /* 0x000f22000c1e1d00 */
[----:B------:R-:W-:Y:S02]  /*07e0*/  ISETP.NE.AND.EX P0, PT, RZ, UR17, PT, P0 ;  /* 0x00000011ff007c0c */ /* 0x000fe4000bf05300 */
[----:B------:R-:W-:-:S11]  /*07f0*/  ISETP.NE.AND.EX P1, PT, RZ, UR13, PT, P1 ;  /* 0x0000000dff007c0c */ /* 0x000fd6000bf25310 */
[----:B------:R-:W0:Y:S08]  /*0800*/  @P0 LDC.64 R118, c[0x0][0x438] ;  /* 0x00010e00ff760b82 */ /* 0x000e300000000a00 */
[----:B------:R-:W1:Y:S01]  /*0810*/  @P1 LDC.64 R122, c[0x0][0x3b8] ;  /* 0x0000ee00ff7a1b82 */ /* 0x000e620000000a00 */
[----:B--2---:R-:W-:-:S05]  /*0820*/  IMAD.WIDE.U32 R120, R117, 0x8, R120 ;  /* 0x0000000875787825 */ /* 0x004fca00078e0078 */
[----:B------:R-:W5:Y:S01]  /*0830*/  LDG.E.64 R110, desc[UR10][R120.64] ;  /* 0x0000000a786e7981 */ /* 0x000f62000c1e1b00 */
[----:B0-----:R-:W-:-:S05]  /*0840*/  @P0 IMAD.WIDE.U32 R118, R117, 0x20, R118 ;  /* 0x0000002075760825 */ /* 0x001fca00078e0076 */
[----:B------:R-:W5:Y:S04]  /*0850*/  @P0 LDG.E.128 R8, desc[UR10][R118.64] ;  /* 0x0000000a76080981 */ /* 0x000f68000c1e1d00 */
[----:B------:R0:W5:Y:S01]  /*0860*/  @P0 LDG.E.128 R4, desc[UR10][R118.64+0x10] ;  /* 0x0000100a76040981 */ /* 0x000162000c1e1d00 */
[----:B-1----:R-:W-:-:S05]  /*0870*/  @P1 IMAD.WIDE.U32 R122, R117, 0x8, R122 ;  /* 0x00000008757a1825 */ /* 0x002fca00078e007a */
[----:B------:R1:W5:Y:S01]  /*0880*/  @P1 LDG.E.64 R152, desc[UR10][R122.64] ;  /* 0x0000000a7a981981 */ /* 0x000362000c1e1b00 */
[----:B0-----:R-:W-:Y:S02]  /*0890*/  SHF.L.U32 R118, R124, 0x10, RZ ;  /* 0x000000107c767819 */ /* 0x001fe400000006ff */
[----:B------:R-:W-:Y:S02]  /*08a0*/  SHF.L.U32 R119, R177, 0x10, RZ ;  /* 0x00000010b1777819 */ /* 0x000fe400000006ff */
[----:B-1----:R-:W-:Y:S02]  /*08b0*/  SHF.L.U32 R122, R125, 0x10, RZ ;  /* 0x000000107d7a7819 */ /* 0x002fe400000006ff */
[----:B------:R-:W-:Y:S02]  /*08c0*/  SHF.L.U32 R123, R176, 0x10, RZ ;  /* 0x00000010b07b7819 */ /* 0x000fe400000006ff */
[----:B------:R-:W-:Y:S02]  /*08d0*/  SHF.L.U32 R128, R126, 0x10, RZ ;  /* 0x000000107e807819 */ /* 0x000fe400000006ff */
[----:B------:R-:W-:Y:S01]  /*08e0*/  SHF.L.U32 R132, R127, 0x10, RZ ;  /* 0x000000107f847819 */ /* 0x000fe200000006ff */
[C-C-:B---3--:R-:W-:Y:S01]  /*08f0*/  FADD.FTZ R3, -R186.reuse, R96.reuse ;  /* 0x00000060ba037221 */ /* 0x148fe20000010100 */
[----:B------:R-:W-:Y:S01]  /*0900*/  FADD.FTZ R129, -R186, R97 ;  /* 0x00000061ba817221 */ /* 0x000fe20000010100 */
[----:B----4-:R-:W-:-:S02]  /*0910*/  PRMT R96, R100, 0x7632, R96 ;  /* 0x0000763264607816 */ /* 0x010fc40000000060 */
[----:B------:R-:W-:Y:S01]  /*0920*/  SHF.L.U32 R97, R100, 0x10, RZ ;  /* 0x0000001064617819 */ /* 0x000fe200000006ff */
[----:B-----5:R-:W-:Y:S01]  /*0930*/  FMUL.FTZ R116, R114, R129 ;  /* 0x0000008172747220 */ /* 0x020fe20000410000 */
[----:B------:R-:W-:Y:S01]  /*0940*/  SHF.L.U32 R96, R96, 0x10, RZ ;  /* 0x0000001060607819 */ /* 0x000fe200000006ff */
[----:B------:R-:W-:Y:S02]  /*0950*/  FMUL.FTZ R3, R114, R3 ;  /* 0x0000000372037220 */ /* 0x000fe40000410000 */
[-C--:B------:R-:W-:Y:S01]  /*0960*/  FMUL.FTZ R118, R118, R97.reuse ;  /* 0x0000006176767220 */ /* 0x080fe20000410000 */
[C-C-:B------:R-:W-:Y:S01]  /*0970*/  FADD.FTZ R131, -R186.reuse, R98.reuse ;  /* 0x00000062ba837221 */ /* 0x140fe20000010100 */
[----:B------:R-:W-:Y:S01]  /*0980*/  FADD.FTZ R99, -R186, R99 ;  /* 0x00000063ba637221 */ /* 0x000fe20000010100 */
[----:B------:R-:W-:Y:S01]  /*0990*/  PRMT R98, R101, 0x7632, R98 ;  /* 0x0000763265627816 */ /* 0x000fe20000000062 */
[-C--:B------:R-:W-:Y:S01]  /*09a0*/  FMUL.FTZ R119, R119, R96.reuse ;  /* 0x0000006077777220 */ /* 0x080fe20000410000 */
[----:B------:R-:W-:Y:S01]  /*09b0*/  FFMA.FTZ R57, R116, R96, R57 ;  /* 0x0000006074397223 */ /* 0x000fe20000010039 */
[----:B------:R-:W-:Y:S01]  /*09c0*/  FADD.FTZ R33, R33, R96 ;  /* 0x0000006021217221 */ /* 0x000fe20000010000 */
[----:B------:R-:W-:Y:S01]  /*09d0*/  SHF.L.U32 R101, R101, 0x10, RZ ;  /* 0x0000001065657819 */ /* 0x000fe200000006ff */
[----:B------:R-:W-:Y:S01]  /*09e0*/  FADD.FTZ R32, R32, R97 ;  /* 0x0000006120207221 */ /* 0x000fe20000010000 */
[C---:B------:R-:W-:Y:S01]  /*09f0*/  FFMA.FTZ R56, R3.reuse, R97, R56 ;  /* 0x0000006103387223 */ /* 0x040fe20000010038 */
[----:B------:R-:W-:Y:S01]  /*0a00*/  FADD.FTZ R96, RZ, R118 ;  /* 0x00000076ff607221 */ /* 0x000fe20000010000 */
[----:B------:R-:W-:Y:S01]  /*0a10*/  FFMA.FTZ R97, R3, R118, RZ ;  /* 0x0000007603617223 */ /* 0x000fe200000100ff */
[----:B------:R-:W-:Y:S01]  /*0a20*/  FMUL.FTZ R120, R114, R99 ;  /* 0x0000006372787220 */ /* 0x000fe20000410000 */
[----:B------:R-:W-:Y:S01]  /*0a30*/  SHF.L.U32 R98, R98, 0x10, RZ ;  /* 0x0000001062627819 */ /* 0x000fe200000006ff */
[----:B------:R-:W-:Y:S01]  /*0a40*/  FADD.FTZ R99, R96, R119 ;  /* 0x0000007760637221 */ /* 0x000fe20000010000 */
[----:B------:R-:W-:Y:S01]  /*0a50*/  FMUL.FTZ R121, R114, R131 ;  /* 0x0000008372797220 */ /* 0x000fe20000410000 */
[----:B------:R-:W-:Y:S01]  /*0a60*/  FMUL.FTZ R122, R122, R101 ;  /* 0x000000657a7a7220 */ /* 0x000fe20000410000 */
[----:B------:R-:W-:Y:S01]  /*0a70*/  FFMA.FTZ R96, R116, R119, R97 ;  /* 0x0000007774607223 */ /* 0x000fe20000010061 */
[C---:B------:R-:W-:Y:S01]  /*0a80*/  PRMT R100, R102.reuse, 0x7632, R100 ;  /* 0x0000763266647816 */ /* 0x040fe20000000064 */
[-C--:B------:R-:W-:Y:S01]  /*0a90*/  FMUL.FTZ R123, R123, R98.reuse ;  /* 0x000000627b7b7220 */ /* 0x080fe20000410000 */
[----:B------:R-:W-:Y:S01]  /*0aa0*/  SHF.L.U32 R133, R102, 0x10, RZ ;  /* 0x0000001066857819 */ /* 0x000fe200000006ff */
[----:B------:R-:W-:Y:S01]  /*0ab0*/  FFMA.FTZ R59, R120, R98, R59 ;  /* 0x00000062783b7223 */ /* 0x000fe2000001003b */
[----:B------:R-:W-:Y:S01]  /*0ac0*/  PRMT R102, R103, 0x7632, R102 ;  /* 0x0000763267667816 */ /* 0x000fe20000000066 */
[----:B------:R-:W-:Y:S01]  /*0ad0*/  FADD.FTZ R35, R35, R98 ;  /* 0x0000006223237221 */ /* 0x000fe20000010000 */
[----:B------:R-:W-:Y:S01]  /*0ae0*/  SHF.L.U32 R187, R103, 0x10, RZ ;  /* 0x0000001067bb7819 */ /* 0x000fe200000006ff */
[C---:B------:R-:W-:Y:S01]  /*0af0*/  FADD.FTZ R103, -R186.reuse, R104 ;  /* 0x00000068ba677221 */ /* 0x040fe20000010100 */
[----:B------:R-:W-:Y:S01]  /*0b00*/  FADD.FTZ R98, R99, R122 ;  /* 0x0000007a63627221 */ /* 0x000fe20000010000 */
[----:B------:R-:W-:Y:S01]  /*0b10*/  FFMA.FTZ R97, R121, R122, R96 ;  /* 0x0000007a79617223 */ /* 0x000fe20000010060 */
[----:B------:R-:W-:Y:S01]  /*0b20*/  FADD.FTZ R105, -R186, R105 ;  /* 0x00000069ba697221 */ /* 0x000fe20000010100 */
[----:B------:R-:W-:Y:S01]  /*0b30*/  SHF.L.U32 R131, R175, 0x10, RZ ;  /* 0x00000010af837819 */ /* 0x000fe200000006ff */
[----:B------:R-:W-:Y:S01]  /*0b40*/  FMUL.FTZ R129, R114, R103 ;  /* 0x0000006772817220 */ /* 0x000fe20000410000 */
[----:B------:R-:W-:Y:S01]  /*0b50*/  SHF.L.U32 R100, R100, 0x10, RZ ;  /* 0x0000001064647819 */ /* 0x000fe200000006ff */
[----:B------:R-:W-:Y:S01]  /*0b60*/  FMUL.FTZ R128, R128, R133 ;  /* 0x0000008580807220 */ /* 0x000fe20000410000 */
[----:B------:R-:W-:Y:S01]  /*0b70*/  FADD.FTZ R99, R98, R123 ;  /* 0x0000007b62637221 */ /* 0x000fe20000010000 */
[----:B------:R-:W-:Y:S01]  /*0b80*/  FFMA.FTZ R96, R120, R123, R97 ;  /* 0x0000007b78607223 */ /* 0x000fe20000010061 */
[----:B------:R-:W-:Y:S01]  /*0b90*/  FMUL.FTZ R130, R114, R105 ;  /* 0x0000006972827220 */ /* 0x000fe20000410000 */
[----:B------:R-:W-:Y:S01]  /*0ba0*/  FADD.FTZ R135, -R186, R106 ;  /* 0x0000006aba877221 */ /* 0x000fe20000010100 */
        /* <DEDUP_REMOVED lines=27> */
.L_x_1207:
[----:B----4-:R-:W-:Y:S05]  /*0d60*/  BSYNC.RECONVERGENT B0 ;  /* 0x0000000000007941 */ /* 0x010fea0003800200 */
.L_x_1206:
[----:B------:R-:W-:Y:S04]  /*0d70*/  BSSY.RECONVERGENT B0, `(.L_x_1208) ;  /* 0x0000064000007945 */ /* 0x000fe80003800200 */
[----:B------:R-:W-:Y:S05]  /*0d80*/  @!P2 BRA `(.L_x_1209) ;  /* 0x000000040088a947 */ /* 0x000fea0003800000 */
[----:B------:R-:W0:Y:S08]  /*0d90*/  LDC.64 R108, c[0x0][0x3a8] ;  /* 0x0000ea00ff6c7b82 */ /* 0x000e300000000a00 */
[----:B------:R-:W1:Y:S01]  /*0da0*/  LDC.64 R100, c[0x0][0x428] ;  /* 0x00010a00ff647b82 */ /* 0x000e620000000a00 */
[----:B------:R-:W-:Y:S02]  /*0db0*/  ISETP.NE.U32.AND P0, PT, RZ, UR16, PT ;  /* 0x00000010ff007c0c */ /* 0x000fe4000bf05070 */
[----:B------:R-:W-:-:S05]  /*0dc0*/  ISETP.NE.U32.AND P1, PT, RZ, UR12, PT ;  /* 0x0000000cff007c0c */ /* 0x000fca000bf25070 */
        /* <DEDUP_REMOVED lines=11> */
[----:B------:R2:W5:Y:S01]  /*0e80*/  LDG.E.64 R108, desc[UR10][R138.64] ;  /* 0x0000000a8a6c7981 */ /* 0x000562000c1e1b00 */
[----:B0-----:R-:W-:Y:S01]  /*0e90*/  @P0 IMAD.WIDE.U32 R136, R187, 0x20, R136 ;  /* 0x00000020bb880825 */ /* 0x001fe200078e0088 */
[----:B--2---:R-:W-:Y:S02]  /*0ea0*/  SHF.L.U32 R138, R64, 0x10, RZ ;  /* 0x00000010408a7819 */ /* 0x004fe400000006ff */
[----:B------:R-:W-:Y:S02]  /*0eb0*/  SHF.L.U32 R139, R181, 0x10, RZ ;  /* 0x00000010b58b7819 */ /* 0x000fe400000006ff */
[----:B------:R-:W5:Y:S04]  /*0ec0*/  @P0 LDG.E.128 R68, desc[UR10][R136.64] ;  /* 0x0000000a88440981 */ /* 0x000f68000c1e1d00 */
[----:B------:R0:W5:Y:S01]  /*0ed0*/  @P0 LDG.E.128 R72, desc[UR10][R136.64+0x10] ;  /* 0x0000100a88480981 */ /* 0x000162000c1e1d00 */
[----:B-1----:R-:W-:Y:S01]  /*0ee0*/  @P1 IMAD.WIDE.U32 R140, R187, 0x8, R140 ;  /* 0x00000008bb8c1825 */ /* 0x002fe200078e008c */
[----:B------:R-:W-:-:S04]  /*0ef0*/  SHF.L.U32 R142, R65, 0x10, RZ ;  /* 0x00000010418e7819 */ /* 0x000fc800000006ff */
[----:B------:R1:W5:Y:S01]  /*0f00*/  @P1 LDG.E.64 R150, desc[UR10][R140.64] ;  /* 0x0000000a8c961981 */ /* 0x000362000c1e1b00 */
[----:B------:R-:W-:Y:S02]  /*0f10*/  SHF.L.U32 R144, R66, 0x10, RZ ;  /* 0x0000001042907819 */ /* 0x000fe400000006ff */
[----:B------:R-:W-:Y:S02]  /*0f20*/  SHF.L.U32 R148, R67, 0x10, RZ ;  /* 0x0000001043947819 */ /* 0x000fe400000006ff */
[----:B------:R-:W-:Y:S01]  /*0f30*/  IADD3 R187, PT, PT, R187, 0x80, RZ ;  /* 0x00000080bbbb7810 */ /* 0x000fe20007ffe0ff */
[C-C-:B---3--:R-:W-:Y:S01]  /*0f40*/  FADD.FTZ R143, -R186.reuse, R96.reuse ;  /* 0x00000060ba8f7221 */ /* 0x148fe20000010100 */
[----:B------:R-:W-:Y:S01]  /*0f50*/  FADD.FTZ R145, -R186, R97 ;  /* 0x00000061ba917221 */ /* 0x000fe20000010100 */
[C---:B----4-:R-:W-:Y:S02]  /*0f60*/  PRMT R96, R100.reuse, 0x7632, R96 ;  /* 0x0000763264607816 */ /* 0x050fe40000000060 */
[----:B------:R-:W-:Y:S01]  /*0f70*/  SHF.L.U32 R97, R100, 0x10, RZ ;  /* 0x0000001064617819 */ /* 0x000fe200000006ff */
[----:B0----5:R-:W-:Y:S01]  /*0f80*/  FMUL.FTZ R136, R114, R145 ;  /* 0x0000009172887220 */ /* 0x021fe20000410000 */
[----:B------:R-:W-:Y:S01]  /*0f90*/  SHF.L.U32 R96, R96, 0x10, RZ ;  /* 0x0000001060607819 */ /* 0x000fe200000006ff */
[----:B------:R-:W-:-:S02]  /*0fa0*/  FMUL.FTZ R137, R114, R143 ;  /* 0x0000008f72897220 */ /* 0x000fc40000410000 */
        /* <DEDUP_REMOVED lines=9> */
[----:B------:R-:W-:Y:S01]  /*1040*/  FFMA.FTZ R48, R137, R97, R48 ;  /* 0x0000006189307223 */ /* 0x000fe20000010030 */
[----:B------:R-:W-:Y:S01]  /*1050*/  FADD.FTZ R96, R189, R138 ;  /* 0x0000008abd607221 */ /* 0x000fe20000010000 */
[----:B------:R-:W-:Y:S01]  /*1060*/  FFMA.FTZ R97, R137, R138, R188 ;  /* 0x0000008a89617223 */ /* 0x000fe200000100bc */
[----:B------:R-:W-:Y:S01]  /*1070*/  SHF.L.U32 R143, R180, 0x10, RZ ;  /* 0x00000010b48f7819 */ /* 0x000fe200000006ff */
[----:B-1----:R-:W-:Y:S01]  /*1080*/  FMUL.FTZ R140, R114, R99 ;  /* 0x00000063728c7220 */ /* 0x002fe20000410000 */
        /* <DEDUP_REMOVED lines=50> */
.L_x_1209:
[----:B------:R-:W-:Y:S05]  /*13b0*/  BSYNC.RECONVERGENT B0 ;  /* 0x0000000000007941 */ /* 0x000fea0003800200 */
.L_x_1208:
[----:B------:R-:W-:Y:S04]  /*13c0*/  BSSY.RECONVERGENT B0, `(.L_x_1210) ;  /* 0x0000063000007945 */ /* 0x000fe80003800200 */
[----:B------:R-:W-:Y:S05]  /*13d0*/  @!P3 BRA `(.L_x_1211) ;  /* 0x000000040084b947 */ /* 0x000fea0003800000 */
[----:B------:R-:W0:Y:S08]  /*13e0*/  LDC.64 R112, c[0x0][0x3a8] ;  /* 0x0000ea00ff707b82 */ /* 0x000e300000000a00 */
[----:B------:R-:W1:Y:S08]  /*13f0*/  LDC.64 R104, c[0x0][0x428] ;  /* 0x00010a00ff687b82 */ /* 0x000e700000000a00 */
[----:B------:R-:W2:Y:S01]  /*1400*/  LDC.64 R162, c[0x0][0x3b0] ;  /* 0x0000ec00ffa27b82 */ /* 0x000ea20000000a00 */
[----:B0-----:R-:W-:-:S05]  /*1410*/  IMAD.WIDE.U32 R112, R187, 0x20, R112 ;  /* 0x00000020bb707825 */ /* 0x001fca00078e0070 */
[----:B------:R-:W3:Y:S01]  /*1420*/  LDG.E.128 R96, desc[UR10][R112.64] ;  /* 0x0000000a70607981 */ /* 0x000ee2000c1e1d00 */
[----:B-1----:R-:W-:-:S03]  /*1430*/  IMAD.WIDE.U32 R104, R187, 0x10, R104 ;  /* 0x00000010bb687825 */ /* 0x002fc600078e0068 */
[----:B------:R2:W4:Y:S04]  /*1440*/  LDG.E.128 R100, desc[UR10][R112.64+0x10] ;  /* 0x0000100a70647981 */ /* 0x000528000c1e1d00 */
[----:B------:R-:W4:Y:S01]  /*1450*/  LDG.E.128 R104, desc[UR10][R104.64] ;  /* 0x0000000a68687981 */ /* 0x000f22000c1e1d00 */
[----:B------:R-:W-:Y:S02]  /*1460*/  ISETP.NE.U32.AND P1, PT, RZ, UR12, PT ;  /* 0x0000000cff007c0c */ /* 0x000fe4000bf25070 */
[----:B------:R-:W-:Y:S01]  /*1470*/  ISETP.NE.U32.AND P0, PT, RZ, UR16, PT ;  /* 0x00000010ff007c0c */ /* 0x000fe2000bf05070 */
[----:B--2---:R-:W-:Y:S01]  /*1480*/  IMAD.WIDE.U32 R112, R187, 0x8, R162 ;  /* 0x00000008bb707825 */ /* 0x004fe200078e00a2 */
[----:B------:R-:W-:Y:S02]  /*1490*/  ISETP.NE.AND.EX P1, PT, RZ, UR13, PT, P1 ;  /* 0x0000000dff007c0c */ /* 0x000fe4000bf25310 */
[----:B------:R-:W-:-:S03]  /*14a0*/  ISETP.NE.AND.EX P0, PT, RZ, UR17, PT, P0 ;  /* 0x00000011ff007c0c */ /* 0x000fc6000bf05300 */
[----:B------:R-:W5:Y:S08]  /*14b0*/  LDG.E.64 R112, desc[UR10][R112.64] ;  /* 0x0000000a70707981 */ /* 0x000f70000c1e1b00 */
[----:B------:R-:W0:Y:S08]  /*14c0*/  @P1 LDC.64 R160, c[0x0][0x3b8] ;  /* 0x0000ee00ffa01b82 */ /* 0x000e300000000a00 */
[----:B------:R-:W1:Y:S01]  /*14d0*/  @P0 LDC.64 R158, c[0x0][0x438] ;  /* 0x00010e00ff9e0b82 */ /* 0x000e620000000a00 */
[----:B------:R-:W-:Y:S01]  /*14e0*/  SHF.L.U32 R164, R61, 0x10, RZ ;  /* 0x000000103da47819 */ /* 0x000fe200000006ff */
[----:B0-----:R-:W-:-:S05]  /*14f0*/  @P1 IMAD.WIDE.U32 R160, R187, 0x8, R160 ;  /* 0x00000008bba01825 */ /* 0x001fca00078e00a0 */
[----:B------:R0:W5:Y:S01]  /*1500*/  @P1 LDG.E.64 R154, desc[UR10][R160.64] ;  /* 0x0000000aa09a1981 */ /* 0x000162000c1e1b00 */
[----:B-1----:R-:W-:-:S05]  /*1510*/  @P0 IMAD.WIDE.U32 R158, R187, 0x20, R158 ;  /* 0x00000020bb9e0825 */ /* 0x002fca00078e009e */
[----:B------:R-:W5:Y:S01]  /*1520*/  @P0 LDG.E.128 R76, desc[UR10][R158.64] ;  /* 0x0000000a9e4c0981 */ /* 0x000f62000c1e1d00 */
[----:B0-----:R-:W-:-:S03]  /*1530*/  SHF.L.U32 R160, R60, 0x10, RZ ;  /* 0x000000103ca07819 */ /* 0x001fc600000006ff */
[----:B------:R0:W5:Y:S01]  /*1540*/  @P0 LDG.E.128 R80, desc[UR10][R158.64+0x10] ;  /* 0x0000100a9e500981 */ /* 0x000162000c1e1d00 */
[----:B------:R-:W-:Y:S02]  /*1550*/  SHF.L.U32 R161, R185, 0x10, RZ ;  /* 0x00000010b9a17819 */ /* 0x000fe400000006ff */
[----:B------:R-:W-:Y:S02]  /*1560*/  SHF.L.U32 R166, R62, 0x10, RZ ;  /* 0x000000103ea67819 */ /* 0x000fe400000006ff */
[----:B------:R-:W-:Y:S01]  /*1570*/  SHF.L.U32 R170, R63, 0x10, RZ ;  /* 0x000000103faa7819 */ /* 0x000fe200000006ff */
[C---:B---3--:R-:W-:Y:S01]  /*1580*/  FADD.FTZ R163, -R186.reuse, R96 ;  /* 0x00000060baa37221 */ /* 0x048fe20000010100 */
[C---:B------:R-:W-:Y:S01]  /*1590*/  FADD.FTZ R165, -R186.reuse, R97 ;  /* 0x00000061baa57221 */ /* 0x040fe20000010100 */
[C---:B------:R-:W-:Y:S01]  /*15a0*/  FADD.FTZ R167, -R186.reuse, R98 ;  /* 0x00000062baa77221 */ /* 0x040fe20000010100 */
[----:B------:R-:W-:Y:S01]  /*15b0*/  FADD.FTZ R99, -R186, R99 ;  /* 0x00000063ba637221 */ /* 0x000fe20000010100 */
[----:B----4-:R-:W-:-:S02]  /*15c0*/  PRMT R96, R104, 0x7632, R96 ;  /* 0x0000763268607816 */ /* 0x010fc40000000060 */
[----:B------:R-:W-:Y:S02]  /*15d0*/  SHF.L.U32 R97, R104, 0x10, RZ ;  /* 0x0000001068617819 */ /* 0x000fe400000006ff */
[----:B------:R-:W-:Y:S01]  /*15e0*/  PRMT R98, R105, 0x7632, R98 ;  /* 0x0000763269627816 */ /* 0x000fe20000000062 */
[----:B0----5:R-:W-:Y:S01]  /*15f0*/  FMUL.FTZ R158, R114, R165 ;  /* 0x000000a5729e7220 */ /* 0x021fe20000410000 */
[----:B------:R-:W-:Y:S01]  /*1600*/  SHF.L.U32 R96, R96, 0x10, RZ ;  /* 0x0000001060607819 */ /* 0x000fe200000006ff */
[----:B------:R-:W-:Y:S01]  /*1610*/  FMUL.FTZ R159, R114, R163 ;  /* 0x000000a3729f7220 */ /* 0x000fe20000410000 */
[----:B------:R-:W-:Y:S01]  /*1620*/  FMUL.FTZ R160, R160, R97 ;  /* 0x00000061a0a07220 */ /* 0x000fe20000410000 */
[----:B------:R-:W-:Y:S01]  /*1630*/  SHF.L.U32 R165, R184, 0x10, RZ ;  /* 0x00000010b8a57819 */ /* 0x000fe200000006ff */
[--C-:B------:R-:W-:Y:S01]  /*1640*/  FADD.FTZ R169, -R186, R100.reuse ;  /* 0x00000064baa97221 */ /* 0x100fe20000010100 */
[----:B------:R-:W-:Y:S01]  /*1650*/  SHF.L.U32 R98, R98, 0x10, RZ ;  /* 0x0000001062627819 */ /* 0x000fe200000006ff */
[----:B------:R-:W-:Y:S01]  /*1660*/  FMUL.FTZ R162, R114, R99 ;  /* 0x0000006372a27220 */ /* 0x000fe20000410000 */
        /* <DEDUP_REMOVED lines=9> */
[-C--:B------:R-:W-:Y:S01]  /*1700*/  FMUL.FTZ R165, R165, R98.reuse ;  /* 0x00000062a5a57220 */ /* 0x080fe20000410000 */
[----:B------:R-:W-:Y:S01]  /*1710*/  FFMA.FTZ R43, R162, R98, R43 ;  /* 0x00000062a22b7223 */ /* 0x000fe2000001002b */
[----:B------:R-:W-:Y:S01]  /*1720*/  FADD.FTZ R19, R19, R98 ;  /* 0x0000006213137221 */ /* 0x000fe20000010000 */
[----:B------:R-:W-:Y:S01]  /*1730*/  SHF.L.U32 R98, R183, 0x10, RZ ;  /* 0x00000010b7627819 */ /* 0x000fe200000006ff */
[----:B------:R-:W-:Y:S01]  /*1740*/  FADD.FTZ R99, R96, R161 ;  /* 0x000000a160637221 */ /* 0x000fe20000010000 */
[----:B------:R-:W-:Y:S01]  /*1750*/  SHF.L.U32 R100, R100, 0x10, RZ ;  /* 0x0000001064647819 */ /* 0x000fe200000006ff */
[----:B------:R-:W-:Y:S01]  /*1760*/  FMUL.FTZ R163, R114, R167 ;  /* 0x000000a772a37220 */ /* 0x000fe20000410000 */
[----:B------:R-:W-:Y:S01]  /*1770*/  FMUL.FTZ R164, R164, R105 ;  /* 0x00000069a4a47220 */ /* 0x000fe20000410000 */
[----:B------:R-:W-:Y:S01]  /*1780*/  FFMA.FTZ R96, R158, R161, R97 ;  /* 0x000000a19e607223 */ /* 0x000fe20000010061 */
[----:B------:R-:W-:Y:S01]  /*1790*/  FADD.FTZ R171, -R186, R101 ;  /* 0x00000065baab7221 */ /* 0x000fe20000010100 */
[----:B------:R-:W-:Y:S01]  /*17a0*/  FMUL.FTZ R167, R114, R169 ;  /* 0x000000a972a77220 */ /* 0x000fe20000410000 */
[----:B------:R-:W-:Y:S01]  /*17b0*/  SHF.L.U32 R101, R106, 0x10, RZ ;  /* 0x000000106a657819 */ /* 0x000fe200000006ff */
[----:B------:R-:W-:Y:S01]  /*17c0*/  FMUL.FTZ R169, R98, R100 ;  /* 0x0000006462a97220 */ /* 0x000fe20000410000 */
[----:B------:R-:W-:Y:S01]  /*17d0*/  FADD.FTZ R98, R99, R164 ;  /* 0x000000a463627221 */ /* 0x000fe20000010000 */
[----:B------:R-:W-:Y:S01]  /*17e0*/  FFMA.FTZ R97, R163, R164, R96 ;  /* 0x000000a4a3617223 */ /* 0x000fe20000010060 */
[--C-:B------:R-:W-:Y:S01]  /*17f0*/  FADD.FTZ R173, -R186, R102.reuse ;  /* 0x00000066baad7221 */ /* 0x100fe20000010100 */
[----:B------:R-:W-:Y:S01]  /*1800*/  FMUL.FTZ R166, R166, R101 ;  /* 0x00000065a6a67220 */ /* 0x000fe20000410000 */
[----:B------:R-:W-:Y:S01]  /*1810*/  FADD.FTZ R99, R98, R165 ;  /* 0x000000a562637221 */ /* 0x000fe20000010000 */
[----:B------:R-:W-:Y:S01]  /*1820*/  FFMA.FTZ R96, R162, R165, R97 ;  /* 0x000000a5a2607223 */ /* 0x000fe20000010061 */
[C---:B------:R-:W-:Y:S01]  /*1830*/  PRMT R102, R107.reuse, 0x7632, R102 ;  /* 0x000076326b667816 */ /* 0x040fe20000000066 */
[----:B------:R-:W-:Y:S01]  /*1840*/  FMUL.FTZ R168, R114, R171 ;  /* 0x000000ab72a87220 */ /* 0x000fe20000410000 */
[----:B------:R-:W-:Y:S01]  /*1850*/  SHF.L.U32 R107, R107, 0x10, RZ ;  /* 0x000000106b6b7819 */ /* 0x000fe200000006ff */
[----:B------:R-:W-:Y:S01]  /*1860*/  FADD.FTZ R98, R99, R166 ;  /* 0x000000a663627221 */ /* 0x000fe20000010000 */
[----:B------:R-:W-:Y:S01]  /*1870*/  FFMA.FTZ R97, R167, R166, R96 ;  /* 0x000000a6a7617223 */ /* 0x000fe20000010060 */
[----:B------:R-:W-:Y:S01]  /*1880*/  FFMA.FTZ R37, R168, R100, R37 ;  /* 0x00000064a8257223 */ /* 0x000fe20000010025 */
[----:B------:R-:W-:Y:S01]  /*1890*/  FADD.FTZ R13, R13, R100 ;  /* 0x000000640d0d7221 */ /* 0x000fe20000010000 */
        /* <DEDUP_REMOVED lines=21> */
.L_x_1211:
[----:B------:R-:W-:Y:S05]  /*19f0*/  BSYNC.RECONVERGENT B0 ;  /* 0x0000000000007941 */ /* 0x000fea0003800200 */
.L_x_1210:
        /* <DEDUP_REMOVED lines=32> */
.L_x_1213:
[----:B------:R-:W-:Y:S05]  /*1c00*/  BSYNC.RECONVERGENT B0 ;  /* 0x0000000000007941 */ /* 0x000fea0003800200 */
.L_x_1212:
        /* <DEDUP_REMOVED lines=15> */
[----:B---3--:R-:W-:Y:S02]  /*1d00*/  ISETP.NE.AND P4, PT, R186, RZ, PT ;  /* 0x000000ffba00720c */ /* 0x008fe40003f85270 */
[----:B------:R-:W-:Y:S01]  /*1d10*/  P2R R187, PR, RZ, 0x1 ;  /* 0x00000001ffbb7803 */ /* 0x000fe20000000000 */
        /* <DEDUP_REMOVED lines=27> */
[----:B------:R-:W-:Y:S01]  /*1ed0*/  ISETP.GE.U32.AND P0, PT, R110, RZ, PT ;  /* 0x000000ff6e00720c */ /* 0x000fe20003f06070 */
[----:B------:R-:W-:Y:S01]  /*1ee0*/  FADD.FTZ R99, R132, -R99 ;  /* 0x8000006384637221 */ /* 0x000fe20000010000 */
[----:B------:R-:W-:Y:S01]  /*1ef0*/  FADD.FTZ R101, R135, -R96 ;  /* 0x8000006087657221 */ /* 0x000fe20000010000 */
[----:B------:R-:W-:Y:S01]  /*1f00*/  FADD.FTZ R97, R128, -R97 ;  /* 0x8000006180617221 */ /* 0x000fe20000010000 */
[C---:B------:R-:W-:Y:S01]  /*1f10*/  LOP3.LUT P5, RZ, R111.reuse, 0xff0000, RZ, 0xc0, !PT ;  /* 0x00ff00006fff7812 */ /* 0x040fe200078ac0ff */
[C---:B-----5:R-:W-:Y:S01]  /*1f20*/  FMUL.FTZ R99, R114.reuse, R99 ;  /* 0x0000006372637220 */ /* 0x060fe20000410000 */
[C---:B------:R-:W-:Y:S01]  /*1f30*/  FMUL.FTZ R101, R114.reuse, R101 ;  /* 0x0000006572657220 */ /* 0x040fe20000410000 */
[----:B------:R-:W-:Y:S01]  /*1f40*/  FMUL.FTZ R97, R114, R97 ;  /* 0x0000006172617220 */ /* 0x000fe20000410000 */
[----:B------:R-:W-:Y:S01]  /*1f50*/  ISETP.GE.U32.AND.EX P0, PT, R111, 0x1000000, PT, P0 ;  /* 0x010000006f00780c */ /* 0x000fe20003f06100 */
[----:B------:R-:W-:Y:S01]  /*1f60*/  FMUL.FTZ R99, R99, UR14 ;  /* 0x0000000e63637c20 */ /* 0x000fe20008410000 */
[----:B------:R-:W-:Y:S01]  /*1f70*/  FMUL.FTZ R101, R101, UR14 ;  /* 0x0000000e65657c20 */ /* 0x000fe20008410000 */
[----:B------:R-:W-:Y:S01]  /*1f80*/  FMUL.FTZ R97, R97, UR14 ;  /* 0x0000000e61617c20 */ /* 0x000fe20008410000 */
[-CC-:B------:R-:W-:Y:S01]  /*1f90*/  FFMA.FTZ R96, R130, R107.reuse, R186.reuse ;  /* 0x0000006b82607223 */ /* 0x180fe200000100ba */
[----:B------:R-:W-:Y:S01]  /*1fa0*/  FFMA.FTZ R98, R120, R107, R186 ;  /* 0x0000006b78627223 */ /* 0x000fe200000100ba */
[----:B------:R-:W-:-:S02]  /*1fb0*/  FSEL R104, R99, RZ, P5 ;  /* 0x000000ff63687208 */ /* 0x000fc40002800000 */
[----:B------:R-:W-:Y:S02]  /*1fc0*/  LOP3.LUT P5, RZ, R111, 0xff, RZ, 0xc0, !PT ;  /* 0x000000ff6fff7812 */ /* 0x000fe400078ac0ff */
[----:B------:R-:W-:Y:S01]  /*1fd0*/  FSEL R189, R101, RZ, P0 ;  /* 0x000000ff65bd7208 */ /* 0x000fe20000000000 */
[----:B------:R-:W-:Y:S01]  /*1fe0*/  FADD.FTZ R101, R131, -R96 ;  /* 0x8000006083657221 */ /* 0x000fe20000010000 */
[----:B------:R-:W-:Y:S01]  /*1ff0*/  FSEL R102, R97, RZ, P5 ;  /* 0x000000ff61667208 */ /* 0x000fe20002800000 */
[-CC-:B------:R-:W-:Y:S01]  /*2000*/  FFMA.FTZ R97, R121, R107.reuse, R186.reuse ;  /* 0x0000006b79617223 */ /* 0x180fe200000100ba */
[----:B------:R-:W-:Y:S01]  /*2010*/  FFMA.FTZ R96, R116, R107, R186 ;  /* 0x0000006b74607223 */ /* 0x000fe200000100ba */
[----:B------:R-:W-:Y:S01]  /*2020*/  FMUL.FTZ R100, R114, R101 ;  /* 0x0000006572647220 */ /* 0x000fe20000410000 */
[----:B------:R-:W-:Y:S01]  /*2030*/  FADD.FTZ R101, R123, -R98 ;  /* 0x800000627b657221 */ /* 0x000fe20000010000 */
[----:B------:R-:W-:Y:S01]  /*2040*/  FADD.FTZ R99, R122, -R97 ;  /* 0x800000617a637221 */ /* 0x000fe20000010000 */
[----:B------:R-:W-:Y:S01]  /*2050*/  FFMA.FTZ R97, R3, R107, R186 ;  /* 0x0000006b03617223 */ /* 0x000fe200000100ba */
        /* <DEDUP_REMOVED lines=21> */
[----:B------:R-:W-:Y:S02]  /*21b0*/  F2FP.BF16.F32.PACK_AB R99, R189, R104 ;  /* 0x00000068bd63723e */ /* 0x000fe400000010ff */
[----:B------:R-:W-:Y:S02]  /*21c0*/  F2FP.BF16.F32.PACK_AB R98, R105, R102 ;  /* 0x000000666962723e */ /* 0x000fe400000010ff */
[----:B------:R-:W-:-:S02]  /*21d0*/  F2FP.BF16.F32.PACK_AB R97, R103, R100 ;  /* 0x000000646761723e */ /* 0x000fc400000010ff */
[----:B------:R-:W-:Y:S01]  /*21e0*/  F2FP.BF16.F32.PACK_AB R96, R101, R96 ;  /* 0x000000606560723e */ /* 0x000fe200000010ff */
[----:B------:R-:W-:Y:S06]  /*21f0*/  BRA `(.L_x_1219) ;  /* 0x0000001c007c7947 */ /* 0x000fec0003800000 */
.L_x_1218:
[-CC-:B------:R-:W-:Y:S01]  /*2200*/  FFMA.FTZ R84, R134, R107.reuse, R186.reuse ;  /* 0x0000006b86547223 */ /* 0x180fe200000100ba */
[-CC-:B------:R-:W-:Y:S01]  /*2210*/  FFMA.FTZ R87, R133, R107.reuse, R186.reuse ;  /* 0x0000006b85577223 */ /* 0x180fe200000100ba */
[----:B------:R-:W-:Y:S01]  /*2220*/  FFMA.FTZ R85, R3, R107, R186 ;  /* 0x0000006b03557223 */ /* 0x000fe200000100ba */
[----:B------:R-:W-:Y:S01]  /*2230*/  ISETP.GE.U32.AND P0, PT, R110, RZ, PT ;  /* 0x000000ff6e00720c */ /* 0x000fe20003f06070 */
[----:B------:R-:W-:Y:S01]  /*2240*/  FADD.FTZ R91, R135, -R84 ;  /* 0x80000054875b7221 */ /* 0x000fe20000010000 */
[----:B------:R-:W-:Y:S01]  /*2250*/  FADD.FTZ R87, R132, -R87 ;  /* 0x8000005784577221 */ /* 0x000fe20000010000 */
[----:B------:R-:W-:Y:S01]  /*2260*/  FADD.FTZ R85, R118, -R85 ;  /* 0x8000005576557221 */ /* 0x000fe20000010000 */
[C---:B------:R-:W-:Y:S01]  /*2270*/  ISETP.GE.U32.AND.EX P0, PT, R111.reuse, 0x1000000, PT, P0 ;  /* 0x010000006f00780c */ /* 0x040fe20003f06100 */
[C---:B-----5:R-:W-:Y:S01]  /*2280*/  FMUL.FTZ R91, R114.reuse, R91 ;  /* 0x0000005b725b7220 */ /* 0x060fe20000410000 */
[C---:B------:R-:W-:Y:S01]  /*2290*/  FMUL.FTZ R90, R114.reuse, R87 ;  /* 0x00000057725a7220 */ /* 0x040fe20000410000 */
[----:B------:R-:W-:Y:S01]  /*22a0*/  FMUL.FTZ R84, R114, R85 ;  /* 0x0000005572547220 */ /* 0x000fe20000410000 */
[----:B------:R-:W-:Y:S01]  /*22b0*/  LOP3.LUT P5, RZ, R111, 0xff0000, RZ, 0xc0, !PT ;  /* 0x00ff00006fff7812 */ /* 0x000fe200078ac0ff */
[----:B------:R-:W-:Y:S01]  /*22c0*/  FMUL.FTZ R87, R91, UR14 ;  /* 0x0000000e5b577c20 */ /* 0x000fe20008410000 */
[----:B------:R-:W-:Y:S01]  /*22d0*/  FMUL.FTZ R86, R90, UR14 ;  /* 0x0000000e5a567c20 */ /* 0x000fe20008410000 */
[----:B------:R-:W-:Y:S01]  /*22e0*/  FMUL.FTZ R85, R84, UR14 ;  /* 0x0000000e54557c20 */ /* 0x000fe20008410000 */
[-CC-:B------:R-:W-:Y:S01]  /*22f0*/  FFMA.FTZ R89, R129, R107.reuse, R186.reuse ;  /* 0x0000006b81597223 */ /* 0x180fe200000100ba */
[-CC-:B------:R-:W-:Y:S01]  /*2300*/  FFMA.FTZ R88, R116, R107.reuse, R186.reuse ;  /* 0x0000006b74587223 */ /* 0x180fe200000100ba */
[----:B------:R-:W-:Y:S01]  /*2310*/  FSEL R189, R87, RZ, P0 ;  /* 0x000000ff57bd7208 */ /* 0x000fe20000000000 */
[-CC-:B------:R-:W-:Y:S01]  /*2320*/  FFMA.FTZ R87, R121, R107.reuse, R186.reuse ;  /* 0x0000006b79577223 */ /* 0x180fe200000100ba */
[----:B------:R-:W-:Y:S01]  /*2330*/  FSEL R102, R86, RZ, P5 ;  /* 0x000000ff56667208 */ /* 0x000fe20002800000 */
[-CC-:B------:R-:W-:Y:S01]  /*2340*/  FFMA.FTZ R86, R120, R107.reuse, R186.reuse ;  /* 0x0000006b78567223 */ /* 0x180fe200000100ba */
[----:B------:R-:W-:Y:S01]  /*2350*/  LOP3.LUT P5, RZ, R110, 0xff, RZ, 0xc0, !PT ;  /* 0x000000ff6eff7812 */ /* 0x000fe200078ac0ff */
[----:B------:R-:W-:Y:S01]  /*2360*/  FADD.FTZ R87, R122, -R87 ;  /* 0x800000577a577221 */ /* 0x000fe20000010000 */
[----:B------:R-:W-:Y:S01]  /*2370*/  FADD.FTZ R97, R128, -R89 ;  /* 0x8000005980617221 */ /* 0x000fe20000010000 */
[----:B------:R-:W-:Y:S01]  /*2380*/  FFMA.FTZ R98, R130, R107, R186 ;  /* 0x0000006b82627223 */ /* 0x000fe200000100ba */
[----:B------:R-:W-:Y:S01]  /*2390*/  FSEL R96, R85, RZ, P5 ;  /* 0x000000ff55607208 */ /* 0x000fe20002800000 */
[----:B------:R-:W-:Y:S01]  /*23a0*/  FADD.FTZ R85, R123, -R86 ;  /* 0x800000567b557221 */ /* 0x000fe20000010000 */
[----:B------:R-:W-:Y:S01]  /*23b0*/  FMUL.FTZ R86, R114, R87 ;  /* 0x0000005772567220 */ /* 0x000fe20000410000 */
[----:B------:R-:W-:Y:S01]  /*23c0*/  LOP3.LUT P0, RZ, R110, 0xff0000, RZ, 0xc0, !PT ;  /* 0x00ff00006eff7812 */ /* 0x000fe2000780c0ff */
[----:B------:R-:W-:Y:S01]  /*23d0*/  FADD.FTZ R99, R131, -R98 ;  /* 0x8000006283637221 */ /* 0x000fe20000010000 */
[----:B------:R-:W-:Y:S01]  /*23e0*/  FMUL.FTZ R87, R114, R85 ;  /* 0x0000005572577220 */ /* 0x000fe20000410000 */
[----:B------:R-:W-:Y:S01]  /*23f0*/  FMUL.FTZ R89, R86, UR14 ;  /* 0x0000000e56597c20 */ /* 0x000fe20008410000 */
[----:B------:R-:W-:Y:S01]  /*2400*/  FADD.FTZ R85, R119, -R88 ;  /* 0x8000005877557221 */ /* 0x000fe20000010000 */
[----:B------:R-:W-:Y:S01]  /*2410*/  FMUL.FTZ R88, R114, R97 ;  /* 0x0000006172587220 */ /* 0x000fe20000410000 */
[----:B------:R-:W-:Y:S01]  /*2420*/  FMUL.FTZ R97, R87, UR14 ;  /* 0x0000000e57617c20 */ /* 0x000fe20008410000 */
[----:B------:R-:W-:Y:S01]  /*2430*/  LOP3.LUT P5, RZ, R110, 0xff000000, RZ, 0xc0, !PT ;  /* 0xff0000006eff7812 */ /* 0x000fe200078ac0ff */
[----:B------:R-:W-:Y:S01]  /*2440*/  FMUL.FTZ R85, R114, R85 ;  /* 0x0000005572557220 */ /* 0x000fe20000410000 */
[----:B------:R-:W-:Y:S01]  /*2450*/  FSEL R100, R89, RZ, P0 ;  /* 0x000000ff59647208 */ /* 0x000fe20000000000 */
[----:B------:R-:W-:Y:S01]  /*2460*/  FMUL.FTZ R98, R88, UR14 ;  /* 0x0000000e58627c20 */ /* 0x000fe20008410000 */
        /* <DEDUP_REMOVED lines=15> */
.L_x_1217:
        /* <DEDUP_REMOVED lines=13> */
[C---:B-----5:R-:W-:Y:S01]  /*2630*/  FFMA.FTZ R98, R114.reuse, R96, R7 ;  /* 0x0000006072627223 */ /* 0x060fe20000010007 */
[C---:B------:R-:W-:Y:S01]  /*2640*/  FFMA.FTZ R97, R114.reuse, R101, R6 ;  /* 0x0000006572617223 */ /* 0x040fe20000010006 */
[----:B------:R-:W-:Y:S01]  /*2650*/  FFMA.FTZ R96, R114, R99, R4 ;  /* 0x0000006372607223 */ /* 0x000fe20000010004 */
[----:B------:R-:W-:Y:S01]  /*2660*/  LOP3.LUT P5, RZ, R111, 0xff0000, RZ, 0xc0, !PT ;  /* 0x00ff00006fff7812 */ /* 0x000fe200078ac0ff */
[----:B------:R-:W-:Y:S01]  /*2670*/  FMUL.FTZ R98, R98, UR14 ;  /* 0x0000000e62627c20 */ /* 0x000fe20008410000 */
[----:B------:R-:W-:Y:S01]  /*2680*/  FMUL.FTZ R97, R97, UR14 ;  /* 0x0000000e61617c20 */ /* 0x000fe20008410000 */
[----:B------:R-:W-:-:S03]  /*2690*/  FMUL.FTZ R96, R96, UR14 ;  /* 0x0000000e60607c20 */ /* 0x000fc60008410000 */
[----:B------:R-:W-:Y:S01]  /*26a0*/  FSEL R189, R98, RZ, P0 ;  /* 0x000000ff62bd7208 */ /* 0x000fe20000000000 */
[-CC-:B------:R-:W-:Y:S01]  /*26b0*/  FFMA.FTZ R98, R130, R107.reuse, R186.reuse ;  /* 0x0000006b82627223 */ /* 0x180fe200000100ba */
[----:B------:R-:W-:Y:S01]  /*26c0*/  FSEL R104, R97, RZ, P5 ;  /* 0x000000ff61687208 */ /* 0x000fe20002800000 */
[-C--:B------:R-:W-:Y:S01]  /*26d0*/  FFMA.FTZ R97, R121, R107.reuse, R186 ;  /* 0x0000006b79617223 */ /* 0x080fe200000100ba */
[----:B------:R-:W-:Y:S01]  /*26e0*/  LOP3.LUT P5, RZ, R111, 0xff, RZ, 0xc0, !PT ;  /* 0x000000ff6fff7812 */ /* 0x000fe200078ac0ff */
[----:B------:R-:W-:Y:S01]  /*26f0*/  FADD.FTZ R99, R131, -R98 ;  /* 0x8000006283637221 */ /* 0x000fe20000010000 */
[-CC-:B------:R-:W-:Y:S01]  /*2700*/  FFMA.FTZ R98, R116, R107.reuse, R186.reuse ;  /* 0x0000006b74627223 */ /* 0x180fe200000100ba */
[----:B------:R-:W-:Y:S01]  /*2710*/  FADD.FTZ R101, R122, -R97 ;  /* 0x800000617a657221 */ /* 0x000fe20000010000 */
[----:B------:R-:W-:Y:S01]  /*2720*/  FSEL R102, R96, RZ, P5 ;  /* 0x000000ff60667208 */ /* 0x000fe20002800000 */
[--C-:B------:R-:W-:Y:S01]  /*2730*/  FFMA.FTZ R96, R120, R107, R186.reuse ;  /* 0x0000006b78607223 */ /* 0x100fe200000100ba */
[C---:B------:R-:W-:Y:S01]  /*2740*/  FFMA.FTZ R97, R114.reuse, R99, R5 ;  /* 0x0000006372617223 */ /* 0x040fe20000010005 */
[----:B------:R-:W-:Y:S01]  /*2750*/  FFMA.FTZ R99, R3, R107, R186 ;  /* 0x0000006b03637223 */ /* 0x000fe200000100ba */
[----:B------:R-:W-:Y:S01]  /*2760*/  LOP3.LUT P0, RZ, R111, 0xff00, RZ, 0xc0, !PT ;  /* 0x0000ff006fff7812 */ /* 0x000fe2000780c0ff */
[----:B------:R-:W-:Y:S01]  /*2770*/  FADD.FTZ R103, R123, -R96 ;  /* 0x800000607b677221 */ /* 0x000fe20000010000 */
[----:B------:R-:W-:Y:S01]  /*2780*/  FFMA.FTZ R96, R114, R101, R10 ;  /* 0x0000006572607223 */ /* 0x000fe2000001000a */
[----:B------:R-:W-:Y:S01]  /*2790*/  FMUL.FTZ R97, R97, UR14 ;  /* 0x0000000e61617c20 */ /* 0x000fe20008410000 */
[----:B------:R-:W-:Y:S01]  /*27a0*/  FADD.FTZ R101, R118, -R99 ;  /* 0x8000006376657221 */ /* 0x000fe20000010000 */
[----:B------:R-:W-:Y:S01]  /*27b0*/  FFMA.FTZ R99, R114, R103, R11 ;  /* 0x0000006772637223 */ /* 0x000fe2000001000b */
[----:B------:R-:W-:Y:S01]  /*27c0*/  FADD.FTZ R100, R119, -R98 ;  /* 0x8000006277647221 */ /* 0x000fe20000010000 */
[----:B------:R-:W-:Y:S01]  /*27d0*/  FMUL.FTZ R98, R96, UR14 ;  /* 0x0000000e60627c20 */ /* 0x000fe20008410000 */
[----:B------:R-:W-:Y:S01]  /*27e0*/  FSEL R105, R97, RZ, P0 ;  /* 0x000000ff61697208 */ /* 0x000fe20000000000 */
[----:B------:R-:W-:Y:S01]  /*27f0*/  FMUL.FTZ R99, R99, UR14 ;  /* 0x0000000e63637c20 */ /* 0x000fe20008410000 */
        /* <DEDUP_REMOVED lines=17> */
.L_x_1220:
        /* <DEDUP_REMOVED lines=20> */
[-C--:B------:R-:W-:Y:S01]  /*2a50*/  FFMA.FTZ R86, R120, R107.reuse, R186 ;  /* 0x0000006b78567223 */ /* 0x080fe200000100ba */
[----:B------:R-:W-:Y:S01]  /*2a60*/  LOP3.LUT P5, RZ, R110, 0xff, RZ, 0xc0, !PT ;  /* 0x000000ff6eff7812 */ /* 0x000fe200078ac0ff */
[----:B------:R-:W-:Y:S01]  /*2a70*/  FADD.FTZ R87, R122, -R87 ;  /* 0x800000577a577221 */ /* 0x000fe20000010000 */
[----:B------:R-:W-:Y:S01]  /*2a80*/  LOP3.LUT P0, RZ, R110, 0xff0000, RZ, 0xc0, !PT ;  /* 0x00ff00006eff7812 */ /* 0x000fe2000780c0ff */
[----:B------:R-:W-:Y:S01]  /*2a90*/  FADD.FTZ R98, R123, -R86 ;  /* 0x800000567b627221 */ /* 0x000fe20000010000 */
[----:B------:R-:W-:Y:S01]  /*2aa0*/  FSEL R96, R85, RZ, P5 ;  /* 0x000000ff55607208 */ /* 0x000fe20002800000 */
[----:B------:R-:W-:Y:S01]  /*2ab0*/  FFMA.FTZ R85, R129, R107, R186 ;  /* 0x0000006b81557223 */ /* 0x000fe200000100ba */
[C---:B------:R-:W-:Y:S01]  /*2ac0*/  FFMA.FTZ R86, R114.reuse, R87, R10 ;  /* 0x0000005772567223 */ /* 0x040fe2000001000a */
[----:B------:R-:W-:Y:S01]  /*2ad0*/  FFMA.FTZ R87, R114, R98, R11 ;  /* 0x0000006272577223 */ /* 0x000fe2000001000b */
[----:B------:R-:W-:Y:S01]  /*2ae0*/  FADD.FTZ R98, R131, -R100 ;  /* 0x8000006483627221 */ /* 0x000fe20000010000 */
[----:B------:R-:W-:Y:S01]  /*2af0*/  FADD.FTZ R97, R128, -R85 ;  /* 0x8000005580617221 */ /* 0x000fe20000010000 */
[----:B------:R-:W-:Y:S01]  /*2b00*/  FMUL.FTZ R89, R86, UR14 ;  /* 0x0000000e56597c20 */ /* 0x000fe20008410000 */
[----:B------:R-:W-:Y:S01]  /*2b10*/  FADD.FTZ R85, R119, -R88 ;  /* 0x8000005877557221 */ /* 0x000fe20000010000 */
[----:B------:R-:W-:Y:S01]  /*2b20*/  LOP3.LUT P5, RZ, R110, 0xff000000, RZ, 0xc0, !PT ;  /* 0xff0000006eff7812 */ /* 0x000fe200078ac0ff */
[C---:B------:R-:W-:Y:S01]  /*2b30*/  FFMA.FTZ R88, R114.reuse, R97, R4 ;  /* 0x0000006172587223 */ /* 0x040fe20000010004 */
[----:B------:R-:W-:Y:S01]  /*2b40*/  FMUL.FTZ R97, R87, UR14 ;  /* 0x0000000e57617c20 */ /* 0x000fe20008410000 */
[----:B------:R-:W-:Y:S01]  /*2b50*/  FSEL R100, R89, RZ, P0 ;  /* 0x000000ff59647208 */ /* 0x000fe20000000000 */
[----:B------:R-:W-:Y:S01]  /*2b60*/  FFMA.FTZ R89, R114, R98, R5 ;  /* 0x0000006272597223 */ /* 0x000fe20000010005 */
[----:B------:R-:W-:Y:S01]  /*2b70*/  FMUL.FTZ R98, R88, UR14 ;  /* 0x0000000e58627c20 */ /* 0x000fe20008410000 */
        /* <DEDUP_REMOVED lines=15> */
.L_x_1216:
        /* <DEDUP_REMOVED lines=9> */
[----:B------:R-:W-:Y:S01]  /*2d00*/  FFMA.FTZ R92, R134, R107, R186 ;  /* 0x0000006b865c7223 */ /* 0x000fe200000100ba */
[----:B------:R-:W-:Y:S02]  /*2d10*/  LOP3.LUT P5, RZ, R111, 0xff0000, RZ, 0xc0, !PT ;  /* 0x00ff00006fff7812 */ /* 0x000fe400078ac0ff */
[----:B------:R-:W-:Y:S01]  /*2d20*/  FADD.FTZ R93, R132, -R93 ;  /* 0x8000005d845d7221 */ /* 0x000fe20000010000 */
[----:B------:R-:W-:Y:S01]  /*2d30*/  FADD.FTZ R95, R135, -R92 ;  /* 0x8000005c875f7221 */ /* 0x000fe20000010000 */
[----:B------:R-:W-:Y:S02]  /*2d40*/  LOP3.LUT P0, RZ, R153, 0xff0000, RZ, 0xc0, !PT ;  /* 0x00ff000099ff7812 */ /* 0x000fe4000780c0ff */
[C---:B-----5:R-:W-:Y:S01]  /*2d50*/  FMUL.FTZ R93, R114.reuse, R93 ;  /* 0x0000005d725d7220 */ /* 0x060fe20000410000 */
[----:B------:R-:W-:-:S03]  /*2d60*/  FMUL.FTZ R92, R114, R95 ;  /* 0x0000005f725c7220 */ /* 0x000fc60000410000 */
[----:B------:R-:W-:Y:S01]  /*2d70*/  FMUL.FTZ R93, R93, UR14 ;  /* 0x0000000e5d5d7c20 */ /* 0x000fe20008410000 */
[----:B------:R-:W-:-:S04]  /*2d80*/  FMUL.FTZ R94, R92, UR14 ;  /* 0x0000000e5c5e7c20 */ /* 0x000fc80008410000 */
[C---:B------:R-:W-:Y:S02]  /*2d90*/  FSEL R99, R93.reuse, RZ, P5 ;  /* 0x000000ff5d637208 */ /* 0x040fe40002800000 */
[----:B------:R-:W-:Y:S01]  /*2da0*/  FSEL R95, R93, RZ, P0 ;  /* 0x000000ff5d5f7208 */ /* 0x000fe20000000000 */
[----:B------:R-:W-:Y:S01]  /*2db0*/  FFMA.FTZ R93, R129, R107, R186 ;  /* 0x0000006b815d7223 */ /* 0x000fe200000100ba */
[----:B------:R-:W-:Y:S02]  /*2dc0*/  ISETP.GE.U32.AND P5, PT, R152, RZ, PT ;  /* 0x000000ff9800720c */ /* 0x000fe40003fa6070 */
[----:B------:R-:W-:Y:S01]  /*2dd0*/  ISETP.GE.U32.AND P0, PT, R110, RZ, PT ;  /* 0x000000ff6e00720c */ /* 0x000fe20003f06070 */
[----:B------:R-:W-:Y:S01]  /*2de0*/  FADD.FTZ R93, R128, -R93 ;  /* 0x8000005d805d7221 */ /* 0x000fe20000010000 */
[----:B------:R-:W-:Y:S02]  /*2df0*/  ISETP.GE.U32.AND.EX P5, PT, R153, 0x1000000, PT, P5 ;  /* 0x010000009900780c */ /* 0x000fe40003fa6150 */
[----:B------:R-:W-:Y:S01]  /*2e00*/  ISETP.GE.U32.AND.EX P0, PT, R111, 0x1000000, PT, P0 ;  /* 0x010000006f00780c */ /* 0x000fe20003f06100 */
[----:B------:R-:W-:Y:S01]  /*2e10*/  FMUL.FTZ R93, R114, R93 ;  /* 0x0000005d725d7220 */ /* 0x000fe20000410000 */
[----:B------:R-:W-:-:S02]  /*2e20*/  FSEL R92, R94, RZ, P5 ;  /* 0x000000ff5e5c7208 */ /* 0x000fc40002800000 */
[----:B------:R-:W-:Y:S01]  /*2e30*/  FSEL R96, R94, RZ, P0 ;  /* 0x000000ff5e607208 */ /* 0x000fe20000000000 */
[----:B------:R-:W-:Y:S01]  /*2e40*/  FFMA.FTZ R94, R130, R107, R186 ;  /* 0x0000006b825e7223 */ /* 0x000fe200000100ba */
[----:B------:R-:W-:Y:S02]  /*2e50*/  LOP3.LUT P0, RZ, R111, 0xff, RZ, 0xc0, !PT ;  /* 0x000000ff6fff7812 */ /* 0x000fe4000780c0ff */
[----:B------:R-:W-:Y:S01]  /*2e60*/  F2FP.BF16.F32.PACK_AB R99, R96, R99 ;  /* 0x000000636063723e */ /* 0x000fe200000010ff */
[----:B------:R-:W-:Y:S01]  /*2e70*/  FADD.FTZ R97, R131, -R94 ;  /* 0x8000005e83617221 */ /* 0x000fe20000010000 */
[----:B------:R-:W-:Y:S01]  /*2e80*/  FMUL.FTZ R94, R93, UR14 ;  /* 0x0000000e5d5e7c20 */ /* 0x000fe20008410000 */
[--C-:B------:R-:W-:Y:S01]  /*2e90*/  FFMA.FTZ R93, R121, R107, R186.reuse ;  /* 0x0000006b795d7223 */ /* 0x100fe200000100ba */
[----:B------:R-:W-:Y:S01]  /*2ea0*/  LOP3.LUT P5, RZ, R153, 0xff, RZ, 0xc0, !PT ;  /* 0x000000ff99ff7812 */ /* 0x000fe200078ac0ff */
[----:B------:R-:W-:Y:S01]  /*2eb0*/  FMUL.FTZ R97, R114, R97 ;  /* 0x0000006172617220 */ /* 0x000fe20000410000 */
[--C-:B------:R-:W-:Y:S01]  /*2ec0*/  FFMA.FTZ R96, R120, R107, R186.reuse ;  /* 0x0000006b78607223 */ /* 0x100fe200000100ba */
[----:B------:R-:W-:Y:S01]  /*2ed0*/  FADD.FTZ R93, R122, -R93 ;  /* 0x8000005d7a5d7221 */ /* 0x000fe20000010000 */
[----:B------:R-:W-:Y:S01]  /*2ee0*/  FSEL R104, R94, RZ, P0 ;  /* 0x000000ff5e687208 */ /* 0x000fe20000000000 */
[----:B------:R-:W-:Y:S01]  /*2ef0*/  FMUL.FTZ R97, R97, UR14 ;  /* 0x0000000e61617c20 */ /* 0x000fe20008410000 */
[----:B------:R-:W-:Y:S01]  /*2f00*/  F2FP.BF16.F32.PACK_AB R95, R92, R95 ;  /* 0x0000005f5c5f723e */ /* 0x000fe200000010ff */
[----:B------:R-:W-:Y:S01]  /*2f10*/  FMUL.FTZ R93, R114, R93 ;  /* 0x0000005d725d7220 */ /* 0x000fe20000410000 */
[----:B------:R-:W-:Y:S01]  /*2f20*/  LOP3.LUT P0, RZ, R111, 0xff00, RZ, 0xc0, !PT ;  /* 0x0000ff006fff7812 */ /* 0x000fe2000780c0ff */
[----:B------:R-:W-:Y:S01]  /*2f30*/  FFMA.FTZ R92, R116, R107, R186 ;  /* 0x0000006b745c7223 */ /* 0x000fe200000100ba */
[----:B------:R-:W-:Y:S01]  /*2f40*/  FSEL R94, R94, RZ, P5 ;  /* 0x000000ff5e5e7208 */ /* 0x000fe20002800000 */
[----:B------:R-:W-:Y:S01]  /*2f50*/  FADD.FTZ R101, R123, -R96 ;  /* 0x800000607b657221 */ /* 0x000fe20000010000 */
[----:B------:R-:W-:Y:S01]  /*2f60*/  LOP3.LUT P5, RZ, R153, 0xff00, RZ, 0xc0, !PT ;  /* 0x0000ff0099ff7812 */ /* 0x000fe200078ac0ff */
[----:B------:R-:W-:Y:S01]  /*2f70*/  FMUL.FTZ R96, R93, UR14 ;  /* 0x0000000e5d607c20 */ /* 0x000fe20008410000 */
[----:B------:R-:W-:Y:S01]  /*2f80*/  FSEL R189, R97, RZ, P0 ;  /* 0x000000ff61bd7208 */ /* 0x000fe20000000000 */
[----:B------:R-:W-:Y:S01]  /*2f90*/  FADD.FTZ R93, R119, -R92 ;  /* 0x8000005c775d7221 */ /* 0x000fe20000010000 */
[----:B------:R-:W-:Y:S01]  /*2fa0*/  LOP3.LUT P0, RZ, R110, 0xff0000, RZ, 0xc0, !PT ;  /* 0x00ff00006eff7812 */ /* 0x000fe2000780c0ff */
[----:B------:R-:W-:Y:S01]  /*2fb0*/  FMUL.FTZ R98, R114, R101 ;  /* 0x0000006572627220 */ /* 0x000fe20000410000 */
[----:B------:R-:W-:Y:S01]  /*2fc0*/  FSEL R97, R97, RZ, P5 ;  /* 0x000000ff61617208 */ /* 0x000fe20002800000 */
[----:B------:R-:W-:Y:S01]  /*2fd0*/  FFMA.FTZ R101, R3, R107, R186 ;  /* 0x0000006b03657223 */ /* 0x000fe200000100ba */
[----:B------:R-:W-:Y:S01]  /*2fe0*/  LOP3.LUT P5, RZ, R152, 0xff0000, RZ, 0xc0, !PT ;  /* 0x00ff000098ff7812 */ /* 0x000fe200078ac0ff */
[----:B------:R-:W-:Y:S01]  /*2ff0*/  FMUL.FTZ R92, R114, R93 ;  /* 0x0000005d725c7220 */ /* 0x000fe20000410000 */
[----:B------:R-:W-:Y:S01]  /*3000*/  FSEL R102, R96, RZ, P0 ;  /* 0x000000ff60667208 */ /* 0x000fe20000000000 */
[----:B------:R-:W-:Y:S01]  /*3010*/  FMUL.FTZ R98, R98, UR14 ;  /* 0x0000000e62627c20 */ /* 0x000fe20008410000 */
[----:B------:R-:W-:Y:S01]  /*3020*/  LOP3.LUT P0, RZ, R110, 0xff000000, RZ, 0xc0, !PT ;  /* 0xff0000006eff7812 */ /* 0x000fe2000780c0ff */
[----:B------:R-:W-:Y:S01]  /*3030*/  FADD.FTZ R101, R118, -R101 ;  /* 0x8000006576657221 */ /* 0x000fe20000010000 */
[----:B------:R-:W-:Y:S01]  /*3040*/  FSEL R93, R96, RZ, P5 ;  /* 0x000000ff605d7208 */ /* 0x000fe20002800000 */
[----:B------:R-:W-:Y:S01]  /*3050*/  FMUL.FTZ R92, R92, UR14 ;  /* 0x0000000e5c5c7c20 */ /* 0x000fe20008410000 */
[----:B------:R-:W-:Y:S01]  /*3060*/  LOP3.LUT P5, RZ, R152, 0xff000000, RZ, 0xc0, !PT ;  /* 0xff00000098ff7812 */ /* 0x000fe200078ac0ff */
[----:B------:R-:W-:Y:S01]  /*3070*/  FMUL.FTZ R101, R114, R101 ;  /* 0x0000006572657220 */ /* 0x000fe20000410000 */
        /* <DEDUP_REMOVED lines=18> */
.L_x_1222:
[-CC-:B------:R-:W-:Y:S01]  /*31a0*/  FFMA.FTZ R85, R133, R107.reuse, R186.reuse ;  /* 0x0000006b85557223 */ /* 0x180fe200000100ba */
[----:B------:R-:W-:Y:S01]  /*31b0*/  FFMA.FTZ R86, R134, R107, R186 ;  /* 0x0000006b86567223 */ /* 0x000fe200000100ba */
[----:B------:R-:W-:Y:S02]  /*31c0*/  LOP3.LUT P5, RZ, R111, 0xff0000, RZ, 0xc0, !PT ;  /* 0x00ff00006fff7812 */ /* 0x000fe400078ac0ff */
[----:B------:R-:W-:Y:S01]  /*31d0*/  FADD.FTZ R85, R132, -R85 ;  /* 0x8000005584557221 */ /* 0x000fe20000010000 */
[----:B------:R-:W-:Y:S01]  /*31e0*/  FADD.FTZ R91, R135, -R86 ;  /* 0x80000056875b7221 */ /* 0x000fe20000010000 */
[----:B------:R-:W-:Y:S02]  /*31f0*/  LOP3.LUT P0, RZ, R153, 0xff0000, RZ, 0xc0, !PT ;  /* 0x00ff000099ff7812 */ /* 0x000fe4000780c0ff */
[C---:B-----5:R-:W-:Y:S01]  /*3200*/  FMUL.FTZ R90, R114.reuse, R85 ;  /* 0x00000055725a7220 */ /* 0x060fe20000410000 */
[----:B------:R-:W-:Y:S01]  /*3210*/  FMUL.FTZ R91, R114, R91 ;  /* 0x0000005b725b7220 */ /* 0x000fe20000410000 */
[----:B------:R-:W-:-:S02]  /*3220*/  FFMA.FTZ R85, R129, R107, R186 ;  /* 0x0000006b81557223 */ /* 0x000fc400000100ba */
[----:B------:R-:W-:Y:S02]  /*3230*/  FMUL.FTZ R84, R90, UR14 ;  /* 0x0000000e5a547c20 */ /* 0x000fe40008410000 */
[----:B------:R-:W-:-:S03]  /*3240*/  FADD.FTZ R85, R128, -R85 ;  /* 0x8000005580557221 */ /* 0x000fc60000010000 */
[----:B------:R-:W-:Y:S01]  /*3250*/  FSEL R99, R84, RZ, P5 ;  /* 0x000000ff54637208 */ /* 0x000fe20002800000 */
[----:B------:R-:W-:Y:S01]  /*3260*/  FMUL.FTZ R88, R114, R85 ;  /* 0x0000005572587220 */ /* 0x000fe20000410000 */
[----:B------:R-:W-:Y:S01]  /*3270*/  FSEL R95, R84, RZ, P0 ;  /* 0x000000ff545f7208 */ /* 0x000fe20000000000 */
[----:B------:R-:W-:Y:S01]  /*3280*/  FMUL.FTZ R84, R91, UR14 ;  /* 0x0000000e5b547c20 */ /* 0x000fe20008410000 */
[----:B------:R-:W-:Y:S01]  /*3290*/  ISETP.GE.U32.AND P5, PT, R152, RZ, PT ;  /* 0x000000ff9800720c */ /* 0x000fe20003fa6070 */
[----:B------:R-:W-:Y:S01]  /*32a0*/  FFMA.FTZ R85, R121, R107, R186 ;  /* 0x0000006b79557223 */ /* 0x000fe200000100ba */
[----:B------:R-:W-:Y:S02]  /*32b0*/  ISETP.GE.U32.AND P0, PT, R110, RZ, PT ;  /* 0x000000ff6e00720c */ /* 0x000fe40003f06070 */
[----:B------:R-:W-:Y:S01]  /*32c0*/  ISETP.GE.U32.AND.EX P5, PT, R153, 0x1000000, PT, P5 ;  /* 0x010000009900780c */ /* 0x000fe20003fa6150 */
[----:B------:R-:W-:Y:S01]  /*32d0*/  FADD.FTZ R85, R122, -R85 ;  /* 0x800000557a557221 */ /* 0x000fe20000010000 */
[----:B------:R-:W-:-:S02]  /*32e0*/  ISETP.GE.U32.AND.EX P0, PT, R111, 0x1000000, PT, P0 ;  /* 0x010000006f00780c */ /* 0x000fc40003f06100 */
[C---:B------:R-:W-:Y:S02]  /*32f0*/  FSEL R92, R84.reuse, RZ, P5 ;  /* 0x000000ff545c7208 */ /* 0x040fe40002800000 */
[----:B------:R-:W-:Y:S01]  /*3300*/  FSEL R86, R84, RZ, P0 ;  /* 0x000000ff54567208 */ /* 0x000fe20000000000 */
[----:B------:R-:W-:Y:S01]  /*3310*/  FFMA.FTZ R84, R130, R107, R186 ;  /* 0x0000006b82547223 */ /* 0x000fe200000100ba */
[----:B------:R-:W-:Y:S02]  /*3320*/  LOP3.LUT P0, RZ, R111, 0xff, RZ, 0xc0, !PT ;  /* 0x000000ff6fff7812 */ /* 0x000fe4000780c0ff */
[----:B------:R-:W-:Y:S01]  /*3330*/  LOP3.LUT P5, RZ, R153, 0xff, RZ, 0xc0, !PT ;  /* 0x000000ff99ff7812 */ /* 0x000fe200078ac0ff */
[----:B------:R-:W-:Y:S01]  /*3340*/  FADD.FTZ R89, R131, -R84 ;  /* 0x8000005483597221 */ /* 0x000fe20000010000 */
[----:B------:R-:W-:Y:S01]  /*3350*/  FMUL.FTZ R84, R88, UR14 ;  /* 0x0000000e58547c20 */ /* 0x000fe20008410000 */
[----:B------:R-:W-:Y:S01]  /*3360*/  F2FP.BF16.F32.PACK_AB R95, R92, R95 ;  /* 0x0000005f5c5f723e */ /* 0x000fe200000010ff */
[----:B------:R-:W-:Y:S01]  /*3370*/  FFMA.FTZ R92, R120, R107, R186 ;  /* 0x0000006b785c7223 */ /* 0x000fe200000100ba */
[----:B------:R-:W-:Y:S01]  /*3380*/  FMUL.FTZ R89, R114, R89 ;  /* 0x0000005972597220 */ /* 0x000fe20000410000 */
[----:B------:R-:W-:Y:S01]  /*3390*/  F2FP.BF16.F32.PACK_AB R99, R86, R99 ;  /* 0x000000635663723e */ /* 0x000fe200000010ff */
[----:B------:R-:W-:Y:S01]  /*33a0*/  FMUL.FTZ R86, R114, R85 ;  /* 0x0000005572567220 */ /* 0x000fe20000410000 */
[C---:B------:R-:W-:Y:S01]  /*33b0*/  FSEL R98, R84.reuse, RZ, P0 ;  /* 0x000000ff54627208 */ /* 0x040fe20000000000 */
[----:B------:R-:W-:Y:S01]  /*33c0*/  FMUL.FTZ R93, R89, UR14 ;  /* 0x0000000e595d7c20 */ /* 0x000fe20008410000 */
[----:B------:R-:W-:Y:S01]  /*33d0*/  FSEL R100, R84, RZ, P5 ;  /* 0x000000ff54647208 */ /* 0x000fe20002800000 */
[----:B------:R-:W-:Y:S01]  /*33e0*/  FADD.FTZ R87, R123, -R92 ;  /* 0x8000005c7b577221 */ /* 0x000fe20000010000 */
[----:B------:R-:W-:Y:S01]  /*33f0*/  LOP3.LUT P0, RZ, R111, 0xff00, RZ, 0xc0, !PT ;  /* 0x0000ff006fff7812 */ /* 0x000fe2000780c0ff */
[--C-:B------:R-:W-:Y:S01]  /*3400*/  FFMA.FTZ R84, R116, R107, R186.reuse ;  /* 0x0000006b74547223 */ /* 0x100fe200000100ba */
[----:B------:R-:W-:Y:S01]  /*3410*/  LOP3.LUT P5, RZ, R153, 0xff00, RZ, 0xc0, !PT ;  /* 0x0000ff0099ff7812 */ /* 0x000fe200078ac0ff */
[----:B------:R-:W-:Y:S01]  /*3420*/  FMUL.FTZ R92, R86, UR14 ;  /* 0x0000000e565c7c20 */ /* 0x000fe20008410000 */
[C---:B------:R-:W-:Y:S01]  /*3430*/  FSEL R105, R93.reuse, RZ, P0 ;  /* 0x000000ff5d697208 */ /* 0x040fe20000000000 */
[----:B------:R-:W-:Y:S01]  /*3440*/  FMUL.FTZ R87, R114, R87 ;  /* 0x0000005772577220 */ /* 0x000fe20000410000 */
[----:B------:R-:W-:Y:S01]  /*3450*/  FSEL R189, R93, RZ, P5 ;  /* 0x000000ff5dbd7208 */ /* 0x000fe20002800000 */
[----:B------:R-:W-:Y:S01]  /*3460*/  FFMA.FTZ R93, R3, R107, R186 ;  /* 0x0000006b035d7223 */ /* 0x000fe200000100ba */
[----:B------:R-:W-:Y:S01]  /*3470*/  LOP3.LUT P0, RZ, R110, 0xff0000, RZ, 0xc0, !PT ;  /* 0x00ff00006eff7812 */ /* 0x000fe2000780c0ff */
[----:B------:R-:W-:Y:S01]  /*3480*/  FADD.FTZ R85, R119, -R84 ;  /* 0x8000005477557221 */ /* 0x000fe20000010000 */
[----:B------:R-:W-:Y:S01]  /*3490*/  LOP3.LUT P5, RZ, R152, 0xff0000, RZ, 0xc0, !PT ;  /* 0x00ff000098ff7812 */ /* 0x000fe200078ac0ff */
[----:B------:R-:W-:Y:S01]  /*34a0*/  FMUL.FTZ R96, R87, UR14 ;  /* 0x0000000e57607c20 */ /* 0x000fe20008410000 */
[----:B------:R-:W-:Y:S01]  /*34b0*/  FSEL R97, R92, RZ, P0 ;  /* 0x000000ff5c617208 */ /* 0x000fe20000000000 */
[----:B------:R-:W-:Y:S01]  /*34c0*/  FADD.FTZ R93, R118, -R93 ;  /* 0x8000005d765d7221 */ /* 0x000fe20000010000 */
[----:B------:R-:W-:Y:S01]  /*34d0*/  FSEL R102, R92, RZ, P5 ;  /* 0x000000ff5c667208 */ /* 0x000fe20002800000 */
[----:B------:R-:W-:Y:S01]  /*34e0*/  FMUL.FTZ R85, R114, R85 ;  /* 0x0000005572557220 */ /* 0x000fe20000410000 */
[----:B------:R-:W-:Y:S01]  /*34f0*/  LOP3.LUT P0, RZ, R110, 0xff000000, RZ, 0xc0, !PT ;  /* 0xff0000006eff7812 */ /* 0x000fe2000780c0ff */
[----:B------:R-:W-:Y:S01]  /*3500*/  FMUL.FTZ R84, R114, R93 ;  /* 0x0000005d72547220 */ /* 0x000fe20000410000 */
[----:B------:R-:W-:Y:S01]  /*3510*/  LOP3.LUT P5, RZ, R152, 0xff000000, RZ, 0xc0, !PT ;  /* 0xff00000098ff7812 */ /* 0x000fe200078ac0ff */
[----:B------:R-:W-:Y:S01]  /*3520*/  FMUL.FTZ R94, R85, UR14 ;  /* 0x0000000e555e7c20 */ /* 0x000fe20008410000 */
[----:B------:R-:W-:Y:S01]  /*3530*/  FSEL R104, R96, RZ, P0 ;  /* 0x000000ff60687208 */ /* 0x000fe20000000000 */
[----:B------:R-:W-:Y:S01]  /*3540*/  FMUL.FTZ R92, R84, UR14 ;  /* 0x0000000e545c7c20 */ /* 0x000fe20008410000 */
[----:B------:R-:W-:-:S02]  /*3550*/  FSEL R93, R96, RZ, P5 ;  /* 0x000000ff605d7208 */ /* 0x000fc40002800000 */
[----:B------:R-:W-:Y:S02]  /*3560*/  LOP3.LUT P0, RZ, R110, 0xff00, RZ, 0xc0, !PT ;  /* 0x0000ff006eff7812 */ /* 0x000fe4000780c0ff */
[----:B------:R-:W-:Y:S02]  /*3570*/  LOP3.LUT P5, RZ, R152, 0xff00, RZ, 0xc0, !PT ;  /* 0x0000ff0098ff7812 */ /* 0x000fe400078ac0ff */
[C---:B------:R-:W-:Y:S02]  /*3580*/  FSEL R101, R94.reuse, RZ, P0 ;  /* 0x000000ff5e657208 */ /* 0x040fe40000000000 */
[----:B------:R-:W-:Y:S02]  /*3590*/  FSEL R103, R94, RZ, P5 ;  /* 0x000000ff5e677208 */ /* 0x000fe40002800000 */
[----:B------:R-:W-:Y:S02]  /*35a0*/  LOP3.LUT P0, RZ, R152, 0xff, RZ, 0xc0, !PT ;  /* 0x000000ff98ff7812 */ /* 0x000fe4000780c0ff */
[----:B------:R-:W-:-:S02]  /*35b0*/  LOP3.LUT P5, RZ, R110, 0xff, RZ, 0xc0, !PT ;  /* 0x000000ff6eff7812 */ /* 0x000fc400078ac0ff */
[----:B------:R-:W-:Y:S02]  /*35c0*/  F2FP.BF16.F32.PACK_AB R94, R189, R100 ;  /* 0x00000064bd5e723e */ /* 0x000fe400000010ff */
        /* <DEDUP_REMOVED lines=8> */
.L_x_1221:
        /* <DEDUP_REMOVED lines=8> */
[----:B------:R-:W-:Y:S01]  /*36d0*/  FFMA.FTZ R101, R3, R107, R186 ;  /* 0x0000006b03657223 */ /* 0x000fe200000100ba */
[----:B------:R-:W-:Y:S01]  /*36e0*/  FADD.FTZ R93, R132, -R93 ;  /* 0x8000005d845d7221 */ /* 0x000fe20000010000 */
[----:B------:R-:W-:Y:S01]  /*36f0*/  FADD.FTZ R92, R135, -R92 ;  /* 0x8000005c875c7221 */ /* 0x000fe20000010000 */
[----:B------:R-:W-:Y:S01]  /*3700*/  LOP3.LUT P0, RZ, R153, 0xff0000, RZ, 0xc0, !PT ;  /* 0x00ff000099ff7812 */ /* 0x000fe2000780c0ff */
[----:B------:R-:W-:Y:S01]  /*3710*/  FADD.FTZ R101, R118, -R101 ;  /* 0x8000006576657221 */ /* 0x000fe20000010000 */
[C---:B-----5:R-:W-:Y:S01]  /*3720*/  FFMA.FTZ R93, R114.reuse, R93, R6 ;  /* 0x0000005d725d7223 */ /* 0x060fe20000010006 */
[C---:B------:R-:W-:Y:S02]  /*3730*/  FFMA.FTZ R92, R114.reuse, R92, R7 ;  /* 0x0000005c725c7223 */ /* 0x040fe40000010007 */
[----:B------:R-:W-:Y:S01]  /*3740*/  FFMA.FTZ R101, R114, R101, R8 ;  /* 0x0000006572657223 */ /* 0x000fe20000010008 */
[----:B------:R-:W-:Y:S01]  /*3750*/  FMUL.FTZ R93, R93, UR14 ;  /* 0x0000000e5d5d7c20 */ /* 0x000fe20008410000 */
[----:B------:R-:W-:-:S02]  /*3760*/  FMUL.FTZ R94, R92, UR14 ;  /* 0x0000000e5c5e7c20 */ /* 0x000fc40008410000 */
[----:B------:R-:W-:Y:S02]  /*3770*/  FMUL.FTZ R100, R101, UR14 ;  /* 0x0000000e65647c20 */ /* 0x000fe40008410000 */
[C---:B------:R-:W-:Y:S02]  /*3780*/  FSEL R99, R93.reuse, RZ, P5 ;  /* 0x000000ff5d637208 */ /* 0x040fe40002800000 */
[----:B------:R-:W-:Y:S01]  /*3790*/  FSEL R95, R93, RZ, P0 ;  /* 0x000000ff5d5f7208 */ /* 0x000fe20000000000 */
[----:B------:R-:W-:Y:S01]  /*37a0*/  FFMA.FTZ R93, R129, R107, R186 ;  /* 0x0000006b815d7223 */ /* 0x000fe200000100ba */
[----:B------:R-:W-:Y:S02]  /*37b0*/  ISETP.GE.U32.AND P5, PT, R152, RZ, PT ;  /* 0x000000ff9800720c */ /* 0x000fe40003fa6070 */
[----:B------:R-:W-:Y:S01]  /*37c0*/  ISETP.GE.U32.AND P0, PT, R110, RZ, PT ;  /* 0x000000ff6e00720c */ /* 0x000fe20003f06070 */
[----:B------:R-:W-:Y:S01]  /*37d0*/  FADD.FTZ R93, R128, -R93 ;  /* 0x8000005d805d7221 */ /* 0x000fe20000010000 */
[----:B------:R-:W-:-:S02]  /*37e0*/  ISETP.GE.U32.AND.EX P5, PT, R153, 0x1000000, PT, P5 ;  /* 0x010000009900780c */ /* 0x000fc40003fa6150 */
[C---:B------:R-:W-:Y:S01]  /*37f0*/  ISETP.GE.U32.AND.EX P0, PT, R111.reuse, 0x1000000, PT, P0 ;  /* 0x010000006f00780c */ /* 0x040fe20003f06100 */
[----:B------:R-:W-:Y:S01]  /*3800*/  FFMA.FTZ R93, R114, R93, R4 ;  /* 0x0000005d725d7223 */ /* 0x000fe20000010004 */
[C---:B------:R-:W-:Y:S02]  /*3810*/  FSEL R92, R94.reuse, RZ, P5 ;  /* 0x000000ff5e5c7208 */ /* 0x040fe40002800000 */
[----:B------:R-:W-:Y:S01]  /*3820*/  FSEL R96, R94, RZ, P0 ;  /* 0x000000ff5e607208 */ /* 0x000fe20000000000 */
[----:B------:R-:W-:Y:S01]  /*3830*/  FFMA.FTZ R94, R130, R107, R186 ;  /* 0x0000006b825e7223 */ /* 0x000fe200000100ba */
[----:B------:R-:W-:Y:S02]  /*3840*/  F2FP.BF16.F32.PACK_AB R95, R92, R95 ;  /* 0x0000005f5c5f723e */ /* 0x000fe400000010ff */
[----:B------:R-:W-:Y:S01]  /*3850*/  LOP3.LUT P0, RZ, R111, 0xff, RZ, 0xc0, !PT ;  /* 0x000000ff6fff7812 */ /* 0x000fe2000780c0ff */
[----:B------:R-:W-:Y:S01]  /*3860*/  FADD.FTZ R92, R131, -R94 ;  /* 0x8000005e835c7221 */ /* 0x000fe20000010000 */
[----:B------:R-:W-:Y:S01]  /*3870*/  FMUL.FTZ R94, R93, UR14 ;  /* 0x0000000e5d5e7c20 */ /* 0x000fe20008410000 */
[--C-:B------:R-:W-:Y:S01]  /*3880*/  FFMA.FTZ R93, R121, R107, R186.reuse ;  /* 0x0000006b795d7223 */ /* 0x100fe200000100ba */
[----:B------:R-:W-:Y:S01]  /*3890*/  F2FP.BF16.F32.PACK_AB R99, R96, R99 ;  /* 0x000000636063723e */ /* 0x000fe200000010ff */
[----:B------:R-:W-:Y:S01]  /*38a0*/  FFMA.FTZ R92, R114, R92, R5 ;  /* 0x0000005c725c7223 */ /* 0x000fe20000010005 */
[----:B------:R-:W-:Y:S01]  /*38b0*/  LOP3.LUT P5, RZ, R153, 0xff, RZ, 0xc0, !PT ;  /* 0x000000ff99ff7812 */ /* 0x000fe200078ac0ff */
[----:B------:R-:W-:Y:S01]  /*38c0*/  FADD.FTZ R93, R122, -R93 ;  /* 0x8000005d7a5d7221 */ /* 0x000fe20000010000 */
[----:B------:R-:W-:Y:S01]  /*38d0*/  FFMA.FTZ R96, R120, R107, R186 ;  /* 0x0000006b78607223 */ /* 0x000fe200000100ba */
[----:B------:R-:W-:Y:S01]  /*38e0*/  FSEL R98, R94, RZ, P0 ;  /* 0x000000ff5e627208 */ /* 0x000fe20000000000 */
[----:B------:R-:W-:Y:S01]  /*38f0*/  FMUL.FTZ R97, R92, UR14 ;  /* 0x0000000e5c617c20 */ /* 0x000fe20008410000 */
[----:B------:R-:W-:Y:S01]  /*3900*/  LOP3.LUT P0, RZ, R111, 0xff00, RZ, 0xc0, !PT ;  /* 0x0000ff006fff7812 */ /* 0x000fe2000780c0ff */
[----:B------:R-:W-:Y:S01]  /*3910*/  FFMA.FTZ R93, R114, R93, R10 ;  /* 0x0000005d725d7223 */ /* 0x000fe2000001000a */
[----:B------:R-:W-:Y:S01]  /*3920*/  FSEL R94, R94, RZ, P5 ;  /* 0x000000ff5e5e7208 */ /* 0x000fe20002800000 */
[----:B------:R-:W-:Y:S01]  /*3930*/  FADD.FTZ R96, R123, -R96 ;  /* 0x800000607b607221 */ /* 0x000fe20000010000 */
[----:B------:R-:W-:Y:S01]  /*3940*/  LOP3.LUT P5, RZ, R153, 0xff00, RZ, 0xc0, !PT ;  /* 0x0000ff0099ff7812 */ /* 0x000fe200078ac0ff */
        /* <DEDUP_REMOVED lines=14> */
[----:B------:R-:W-:Y:S02]  /*3a30*/  LOP3.LUT P5, RZ, R152, 0xff000000, RZ, 0xc0, !PT ;  /* 0xff00000098ff7812 */ /* 0x000fe400078ac0ff */
[----:B------:R-:W-:Y:S02]  /*3a40*/  FSEL R105, R96, RZ, P0 ;  /* 0x000000ff60697208 */ /* 0x000fe40000000000 */
[----:B------:R-:W-:Y:S02]  /*3a50*/  LOP3.LUT P0, RZ, R110, 0xff00, RZ, 0xc0, !PT ;  /* 0x0000ff006eff7812 */ /* 0x000fe4000780c0ff */
[----:B------:R-:W-:Y:S02]  /*3a60*/  FSEL R96, R96, RZ, P5 ;  /* 0x000000ff60607208 */ /* 0x000fe40002800000 */
[----:B------:R-:W-:-:S02]  /*3a70*/  LOP3.LUT P5, RZ, R152, 0xff00, RZ, 0xc0, !PT ;  /* 0x0000ff0098ff7812 */ /* 0x000fc400078ac0ff */
[----:B------:R-:W-:Y:S02]  /*3a80*/  FSEL R103, R92, RZ, P0 ;  /* 0x000000ff5c677208 */ /* 0x000fe40000000000 */
[----:B------:R-:W-:Y:S02]  /*3a90*/  LOP3.LUT P0, RZ, R152, 0xff, RZ, 0xc0, !PT ;  /* 0x000000ff98ff7812 */ /* 0x000fe4000780c0ff */
[----:B------:R-:W-:Y:S02]  /*3aa0*/  FSEL R101, R92, RZ, P5 ;  /* 0x000000ff5c657208 */ /* 0x000fe40002800000 */
[----:B------:R-:W-:Y:S02]  /*3ab0*/  LOP3.LUT P5, RZ, R110, 0xff, RZ, 0xc0, !PT ;  /* 0x000000ff6eff7812 */ /* 0x000fe400078ac0ff */
[C---:B------:R-:W-:Y:S02]  /*3ac0*/  FSEL R92, R100.reuse, RZ, P0 ;  /* 0x000000ff645c7208 */ /* 0x040fe40000000000 */
        /* <DEDUP_REMOVED lines=8> */
.L_x_1223:
[-CC-:B------:R-:W-:Y:S01]  /*3b50*/  FFMA.FTZ R85, R133, R107.reuse, R186.reuse ;  /* 0x0000006b85557223 */ /* 0x180fe200000100ba */
[----:B------:R-:W-:Y:S01]  /*3b60*/  FFMA.FTZ R86, R134, R107, R186 ;  /* 0x0000006b86567223 */ /* 0x000fe200000100ba */
[----:B------:R-:W-:Y:S02]  /*3b70*/  LOP3.LUT P5, RZ, R111, 0xff0000, RZ, 0xc0, !PT ;  /* 0x00ff00006fff7812 */ /* 0x000fe400078ac0ff */
[----:B------:R-:W-:Y:S01]  /*3b80*/  FADD.FTZ R85, R132, -R85 ;  /* 0x8000005584557221 */ /* 0x000fe20000010000 */
[----:B------:R-:W-:Y:S01]  /*3b90*/  FADD.FTZ R86, R135, -R86 ;  /* 0x8000005687567221 */ /* 0x000fe20000010000 */
[----:B------:R-:W-:Y:S02]  /*3ba0*/  LOP3.LUT P0, RZ, R153, 0xff0000, RZ, 0xc0, !PT ;  /* 0x00ff000099ff7812 */ /* 0x000fe4000780c0ff */
[C---:B-----5:R-:W-:Y:S01]  /*3bb0*/  FFMA.FTZ R90, R114.reuse, R85, R6 ;  /* 0x00000055725a7223 */ /* 0x060fe20000010006 */
[----:B------:R-:W-:Y:S01]  /*3bc0*/  FFMA.FTZ R91, R114, R86, R7 ;  /* 0x00000056725b7223 */ /* 0x000fe20000010007 */
[----:B------:R-:W-:-:S02]  /*3bd0*/  FFMA.FTZ R85, R129, R107, R186 ;  /* 0x0000006b81557223 */ /* 0x000fc400000100ba */
[----:B------:R-:W-:Y:S02]  /*3be0*/  FMUL.FTZ R84, R90, UR14 ;  /* 0x0000000e5a547c20 */ /* 0x000fe40008410000 */
[----:B------:R-:W-:-:S03]  /*3bf0*/  FADD.FTZ R85, R128, -R85 ;  /* 0x8000005580557221 */ /* 0x000fc60000010000 */
[----:B------:R-:W-:Y:S01]  /*3c00*/  FSEL R99, R84, RZ, P5 ;  /* 0x000000ff54637208 */ /* 0x000fe20002800000 */
[----:B------:R-:W-:Y:S01]  /*3c10*/  FFMA.FTZ R88, R114, R85, R4 ;  /* 0x0000005572587223 */ /* 0x000fe20000010004 */
        /* <DEDUP_REMOVED lines=17> */
[----:B------:R-:W-:Y:S01]  /*3d30*/  FFMA.FTZ R89, R114, R89, R5 ;  /* 0x0000005972597223 */ /* 0x000fe20000010005 */
[----:B------:R-:W-:Y:S01]  /*3d40*/  F2FP.BF16.F32.PACK_AB R99, R86, R99 ;  /* 0x000000635663723e */ /* 0x000fe200000010ff */
[----:B------:R-:W-:Y:S01]  /*3d50*/  FFMA.FTZ R86, R114, R85, R10 ;  /* 0x0000005572567223 */ /* 0x000fe2000001000a */
        /* <DEDUP_REMOVED lines=9> */
[----:B------:R-:W-:Y:S01]  /*3df0*/  FFMA.FTZ R87, R114, R87, R11 ;  /* 0x0000005772577223 */ /* 0x000fe2000001000b */
        /* <DEDUP_REMOVED lines=9> */
[----:B------:R-:W-:Y:S01]  /*3e90*/  FFMA.FTZ R85, R114, R84, R9 ;  /* 0x0000005472557223 */ /* 0x000fe20000010009 */
[----:B------:R-:W-:Y:S01]  /*3ea0*/  LOP3.LUT P0, RZ, R110, 0xff000000, RZ, 0xc0, !PT ;  /* 0xff0000006eff7812 */ /* 0x000fe2000780c0ff */
[----:B------:R-:W-:Y:S01]  /*3eb0*/  FFMA.FTZ R84, R114, R93, R8 ;  /* 0x0000005d72547223 */ /* 0x000fe20000010008 */
        /* <DEDUP_REMOVED lines=18> */
[----:B------:R-:W-:-:S07]  /*3fe0*/  F2FP.BF16.F32.PACK_AB R96, R101, R96 ;  /* 0x000000606560723e */ /* 0x000fce00000010ff */
.L_x_1219:
        /* <DEDUP_REMOVED lines=15> */
.L_x_1215:
[----:B------:R-:W-:Y:S05]  /*40e0*/  BSYNC.RECONVERGENT B0 ;  /* 0x0000000000007941 */ /* 0x000fea0003800200 */
.L_x_1214:
        /* <DEDUP_REMOVED lines=13> */
[----:B------:R-:W-:Y:S01]  /*41c0*/  LOP3.LUT P0, RZ, R109, 0xff0000, RZ, 0xc0, !PT ;  /* 0x00ff00006dff7812 */ /* 0x000fe2000780c0ff */
[----:B------:R-:W-:Y:S02]  /*41d0*/  FFMA.FTZ R93, R137, R107, R186 ;  /* 0x0000006b895d7223 */ /* 0x000fe400000100ba */
[----:B------:R-:W-:Y:S02]  /*41e0*/  FADD.FTZ R85, R148, -R85 ;  /* 0x8000005594557221 */ /* 0x000fe40000010000 */
[----:B------:R-:W-:Y:S02]  /*41f0*/  FADD.FTZ R93, R138, -R93 ;  /* 0x8000005d8a5d7221 */ /* 0x000fe40000010000 */
[----:B-----5:R-:W-:Y:S01]  /*4200*/  FFMA.FTZ R90, R114, R85, R74 ;  /* 0x00000055725a7223 */ /* 0x020fe2000001004a */
[----:B------:R-:W-:-:S03]  /*4210*/  FFMA.FTZ R85, R145, R107, R186 ;  /* 0x0000006b91557223 */ /* 0x000fc600000100ba */
[----:B------:R-:W-:Y:S01]  /*4220*/  FMUL.FTZ R84, R90, UR14 ;  /* 0x0000000e5a547c20 */ /* 0x000fe20008410000 */
[----:B------:R-:W-:-:S04]  /*4230*/  FADD.FTZ R85, R144, -R85 ;  /* 0x8000005590557221 */ /* 0x000fc80000010000 */
[----:B------:R-:W-:Y:S01]  /*4240*/  FSEL R99, R84, RZ, P0 ;  /* 0x000000ff54637208 */ /* 0x000fe20000000000 */
[----:B------:R-:W-:Y:S01]  /*4250*/  FFMA.FTZ R88, R114, R85, R72 ;  /* 0x0000005572587223 */ /* 0x000fe20000010048 */
[----:B------:R-:W-:Y:S01]  /*4260*/  LOP3.LUT P0, RZ, R151, 0xff0000, RZ, 0xc0, !PT ;  /* 0x00ff000097ff7812 */ /* 0x000fe2000780c0ff */
[----:B------:R-:W-:-:S03]  /*4270*/  FFMA.FTZ R85, R141, R107, R186 ;  /* 0x0000006b8d557223 */ /* 0x000fc600000100ba */
[----:B------:R-:W-:Y:S01]  /*4280*/  FSEL R95, R84, RZ, P0 ;  /* 0x000000ff545f7208 */ /* 0x000fe20000000000 */
[----:B------:R-:W-:Y:S01]  /*4290*/  FFMA.FTZ R84, R156, R107, R186 ;  /* 0x0000006b9c547223 */ /* 0x000fe200000100ba */
[----:B------:R-:W-:Y:S01]  /*42a0*/  ISETP.GE.U32.AND P0, PT, R108, RZ, PT ;  /* 0x000000ff6c00720c */ /* 0x000fe20003f06070 */
[----:B------:R-:W-:Y:S02]  /*42b0*/  FADD.FTZ R85, R142, -R85 ;  /* 0x800000558e557221 */ /* 0x000fe40000010000 */
[----:B------:R-:W-:Y:S01]  /*42c0*/  FADD.FTZ R84, R157, -R84 ;  /* 0x800000549d547221 */ /* 0x000fe20000010000 */
[----:B------:R-:W-:Y:S01]  /*42d0*/  ISETP.GE.U32.AND.EX P0, PT, R109, 0x1000000, PT, P0 ;  /* 0x010000006d00780c */ /* 0x000fe20003f06100 */
[C---:B------:R-:W-:Y:S02]  /*42e0*/  FFMA.FTZ R86, R114.reuse, R85, R70 ;  /* 0x0000005572567223 */ /* 0x040fe40000010046 */
[----:B------:R-:W-:-:S04]  /*42f0*/  FFMA.FTZ R91, R114, R84, R75 ;  /* 0x00000054725b7223 */ /* 0x000fc8000001004b */
[----:B------:R-:W-:-:S05]  /*4300*/  FMUL.FTZ R84, R91, UR14 ;  /* 0x0000000e5b547c20 */ /* 0x000fca0008410000 */
[----:B------:R-:W-:Y:S02]  /*4310*/  FSEL R104, R84, RZ, P0 ;  /* 0x000000ff54687208 */ /* 0x000fe40000000000 */
[----:B------:R-:W-:Y:S02]  /*4320*/  ISETP.GE.U32.AND P0, PT, R150, RZ, PT ;  /* 0x000000ff9600720c */ /* 0x000fe40003f06070 */
[----:B------:R-:W-:Y:S02]  /*4330*/  F2FP.BF16.F32.PACK_AB R99, R104, R99 ;  /* 0x000000636863723e */ /* 0x000fe400000010ff */
[----:B------:R-:W-:-:S04]  /*4340*/  ISETP.GE.U32.AND.EX P0, PT, R151, 0x1000000, PT, P0 ;  /* 0x010000009700780c */ /* 0x000fc80003f06100 */
[----:B------:R-:W-:Y:S01]  /*4350*/  FSEL R188, R84, RZ, P0 ;  /* 0x000000ff54bc7208 */ /* 0x000fe20000000000 */
[----:B------:R-:W-:Y:S01]  /*4360*/  FMUL.FTZ R84, R88, UR14 ;  /* 0x0000000e58547c20 */ /* 0x000fe20008410000 */
[----:B------:R-:W-:Y:S02]  /*4370*/  LOP3.LUT P0, RZ, R109, 0xff, RZ, 0xc0, !PT ;  /* 0x000000ff6dff7812 */ /* 0x000fe4000780c0ff */
[----:B------:R-:W-:Y:S02]  /*4380*/  F2FP.BF16.F32.PACK_AB R95, R188, R95 ;  /* 0x0000005fbc5f723e */ /* 0x000fe400000010ff */
[----:B------:R-:W-:Y:S02]  /*4390*/  FSEL R98, R84, RZ, P0 ;  /* 0x000000ff54627208 */ /* 0x000fe40000000000 */
[----:B------:R-:W-:-:S04]  /*43a0*/  LOP3.LUT P0, RZ, R151, 0xff, RZ, 0xc0, !PT ;  /* 0x000000ff97ff7812 */ /* 0x000fc8000780c0ff */
[----:B------:R-:W-:Y:S01]  /*43b0*/  FSEL R94, R84, RZ, P0 ;  /* 0x000000ff545e7208 */ /* 0x000fe20000000000 */
[----:B------:R-:W-:Y:S01]  /*43c0*/  FFMA.FTZ R84, R146, R107, R186 ;  /* 0x0000006b92547223 */ /* 0x000fe200000100ba */
[----:B------:R-:W-:-:S03]  /*43d0*/  LOP3.LUT P0, RZ, R109, 0xff00, RZ, 0xc0, !PT ;  /* 0x0000ff006dff7812 */ /* 0x000fc6000780c0ff */
[----:B------:R-:W-:-:S04]  /*43e0*/  FADD.FTZ R84, R147, -R84 ;  /* 0x8000005493547221 */ /* 0x000fc80000010000 */
[----:B------:R-:W-:-:S04]  /*43f0*/  FFMA.FTZ R89, R114, R84, R73 ;  /* 0x0000005472597223 */ /* 0x000fc80000010049 */
[----:B------:R-:W-:-:S05]  /*4400*/  FMUL.FTZ R84, R89, UR14 ;  /* 0x0000000e59547c20 */ /* 0x000fca0008410000 */
[C---:B------:R-:W-:Y:S02]  /*4410*/  FSEL R189, R84.reuse, RZ, P0 ;  /* 0x000000ff54bd7208 */ /* 0x040fe40000000000 */
[----:B------:R-:W-:Y:S02]  /*4420*/  LOP3.LUT P0, RZ, R151, 0xff00, RZ, 0xc0, !PT ;  /* 0x0000ff0097ff7812 */ /* 0x000fe4000780c0ff */
        /* <DEDUP_REMOVED lines=20> */
[----:B------:R-:W-:-:S04]  /*4570*/  FFMA.FTZ R85, R114, R84, R69 ;  /* 0x0000005472557223 */ /* 0x000fc80000010045 */
[----:B------:R-:W-:-:S05]  /*4580*/  FMUL.FTZ R84, R85, UR14 ;  /* 0x0000000e55547c20 */ /* 0x000fca0008410000 */
[----:B------:R-:W-:Y:S02]  /*4590*/  FSEL R101, R84, RZ, P0 ;  /* 0x000000ff54657208 */ /* 0x000fe40000000000 */
[----:B------:R-:W-:-:S04]  /*45a0*/  LOP3.LUT P0, RZ, R150, 0xff00, RZ, 0xc0, !PT ;  /* 0x0000ff0096ff7812 */ /* 0x000fc8000780c0ff */
[----:B------:R-:W-:Y:S01]  /*45b0*/  FSEL R103, R84, RZ, P0 ;  /* 0x000000ff54677208 */ /* 0x000fe20000000000 */
[----:B------:R-:W-:Y:S01]  /*45c0*/  FFMA.FTZ R84, R114, R93, R68 ;  /* 0x0000005d72547223 */ /* 0x000fe20000010044 */
[----:B------:R-:W-:Y:S02]  /*45d0*/  LOP3.LUT P0, RZ, R108, 0xff, RZ, 0xc0, !PT ;  /* 0x000000ff6cff7812 */ /* 0x000fe4000780c0ff */
[----:B------:R-:W-:Y:S01]  /*45e0*/  F2FP.BF16.F32.PACK_AB R93, R105, R100 ;  /* 0x00000064695d723e */ /* 0x000fe200000010ff */
[----:B------:R-:W-:-:S05]  /*45f0*/  FMUL.FTZ R92, R84, UR14 ;  /* 0x0000000e545c7c20 */ /* 0x000fca0008410000 */
[----:B------:R-:W-:Y:S02]  /*4600*/  FSEL R96, R92, RZ, P0 ;  /* 0x000000ff5c607208 */ /* 0x000fe40000000000 */
[----:B------:R-:W-:Y:S02]  /*4610*/  LOP3.LUT P0, RZ, R150, 0xff, RZ, 0xc0, !PT ;  /* 0x000000ff96ff7812 */ /* 0x000fe4000780c0ff */
[----:B------:R-:W-:Y:S02]  /*4620*/  F2FP.BF16.F32.PACK_AB R96, R101, R96 ;  /* 0x000000606560723e */ /* 0x000fe400000010ff */
[----:B------:R-:W-:-:S04]  /*4630*/  FSEL R92, R92, RZ, P0 ;  /* 0x000000ff5c5c7208 */ /* 0x000fc80000000000 */
[----:B------:R-:W-:Y:S01]  /*4640*/  F2FP.BF16.F32.PACK_AB R92, R103, R92 ;  /* 0x0000005c675c723e */ /* 0x000fe200000010ff */
[----:B------:R-:W-:Y:S06]  /*4650*/  BRA `(.L_x_1229) ;  /* 0x0000001c001c7947 */ /* 0x000fec0003800000 */
.L_x_1228:
[-CC-:B0-----:R-:W-:Y:S01]  /*4660*/  FFMA.FTZ R93, R149, R107.reuse, R186.reuse ;  /* 0x0000006b955d7223 */ /* 0x181fe200000100ba */
[----:B------:R-:W-:Y:S01]  /*4670*/  LOP3.LUT P0, RZ, R109, 0xff0000, RZ, 0xc0, !PT ;  /* 0x00ff00006dff7812 */ /* 0x000fe2000780c0ff */
[----:B------:R-:W-:Y:S02]  /*4680*/  FFMA.FTZ R92, R156, R107, R186 ;  /* 0x0000006b9c5c7223 */ /* 0x000fe400000100ba */
[----:B------:R-:W-:Y:S02]  /*4690*/  FADD.FTZ R93, R148, -R93 ;  /* 0x8000005d945d7221 */ /* 0x000fe40000010000 */
[----:B------:R-:W-:Y:S02]  /*46a0*/  FADD.FTZ R92, R157, -R92 ;  /* 0x8000005c9d5c7221 */ /* 0x000fe40000010000 */
[C---:B-----5:R-:W-:Y:S02]  /*46b0*/  FFMA.FTZ R93, R114.reuse, R93, R74 ;  /* 0x0000005d725d7223 */ /* 0x060fe4000001004a */
[----:B------:R-:W-:-:S02]  /*46c0*/  FFMA.FTZ R92, R114, R92, R75 ;  /* 0x0000005c725c7223 */ /* 0x000fc4000001004b */
[----:B------:R-:W-:Y:S02]  /*46d0*/  FMUL.FTZ R93, R93, UR14 ;  /* 0x0000000e5d5d7c20 */ /* 0x000fe40008410000 */
[----:B------:R-:W-:-:S03]  /*46e0*/  FMUL.FTZ R92, R92, UR14 ;  /* 0x0000000e5c5c7c20 */ /* 0x000fc60008410000 */
[----:B------:R-:W-:Y:S02]  /*46f0*/  FSEL R99, R93, RZ, P0 ;  /* 0x000000ff5d637208 */ /* 0x000fe40000000000 */
[----:B------:R-:W-:-:S04]  /*4700*/  LOP3.LUT P0, RZ, R151, 0xff0000, RZ, 0xc0, !PT ;  /* 0x00ff000097ff7812 */ /* 0x000fc8000780c0ff */
[----:B------:R-:W-:Y:S01]  /*4710*/  FSEL R95, R93, RZ, P0 ;  /* 0x000000ff5d5f7208 */ /* 0x000fe20000000000 */
[----:B------:R-:W-:Y:S01]  /*4720*/  FFMA.FTZ R93, R145, R107, R186 ;  /* 0x0000006b915d7223 */ /* 0x000fe200000100ba */
[----:B------:R-:W-:-:S03]  /*4730*/  ISETP.GE.U32.AND P0, PT, R108, RZ, PT ;  /* 0x000000ff6c00720c */ /* 0x000fc60003f06070 */
[----:B------:R-:W-:Y:S01]  /*4740*/  FADD.FTZ R93, R144, -R93 ;  /* 0x8000005d905d7221 */ /* 0x000fe20000010000 */
[----:B------:R-:W-:-:S03]  /*4750*/  ISETP.GE.U32.AND.EX P0, PT, R109, 0x1000000, PT, P0 ;  /* 0x010000006d00780c */ /* 0x000fc60003f06100 */
[----:B------:R-:W-:Y:S01]  /*4760*/  FFMA.FTZ R93, R114, R93, R72 ;  /* 0x0000005d725d7223 */ /* 0x000fe20000010048 */
[----:B------:R-:W-:Y:S02]  /*4770*/  FSEL R104, R92, RZ, P0 ;  /* 0x000000ff5c687208 */ /* 0x000fe40000000000 */
[----:B------:R-:W-:Y:S01]  /*4780*/  ISETP.GE.U32.AND P0, PT, R150, RZ, PT ;  /* 0x000000ff9600720c */ /* 0x000fe20003f06070 */
[----:B------:R-:W-:Y:S01]  /*4790*/  FMUL.FTZ R93, R93, UR14 ;  /* 0x0000000e5d5d7c20 */ /* 0x000fe20008410000 */
[----:B------:R-:W-:Y:S02]  /*47a0*/  F2FP.BF16.F32.PACK_AB R99, R104, R99 ;  /* 0x000000636863723e */ /* 0x000fe400000010ff */
[----:B------:R-:W-:-:S04]  /*47b0*/  ISETP.GE.U32.AND.EX P0, PT, R151, 0x1000000, PT, P0 ;  /* 0x010000009700780c */ /* 0x000fc80003f06100 */
[----:B------:R-:W-:Y:S01]  /*47c0*/  FSEL R188, R92, RZ, P0 ;  /* 0x000000ff5cbc7208 */ /* 0x000fe20000000000 */
[----:B------:R-:W-:Y:S01]  /*47d0*/  FFMA.FTZ R92, R146, R107, R186 ;  /* 0x0000006b925c7223 */ /* 0x000fe200000100ba */
[----:B------:R-:W-:Y:S02]  /*47e0*/  LOP3.LUT P0, RZ, R109, 0xff, RZ, 0xc0, !PT ;  /* 0x000000ff6dff7812 */ /* 0x000fe4000780c0ff */
[----:B------:R-:W-:Y:S01]  /*47f0*/  F2FP.BF16.F32.PACK_AB R95, R188, R95 ;  /* 0x0000005fbc5f723e */ /* 0x000fe200000010ff */
[----:B------:R-:W-:Y:S01]  /*4800*/  FADD.FTZ R92, R147, -R92 ;  /* 0x8000005c935c7221 */ /* 0x000fe20000010000 */
[----:B------:R-:W-:Y:S02]  /*4810*/  FSEL R98, R93, RZ, P0 ;  /* 0x000000ff5d627208 */ /* 0x000fe40000000000 */
[----:B------:R-:W-:Y:S01]  /*4820*/  LOP3.LUT P0, RZ, R151, 0xff, RZ, 0xc0, !PT ;  /* 0x000000ff97ff7812 */ /* 0x000fe2000780c0ff */
[----:B------:R-:W-:-:S03]  /*4830*/  FFMA.FTZ R92, R114, R92, R73 ;  /* 0x0000005c725c7223 */ /* 0x000fc60000010049 */
[----:B------:R-:W-:Y:S01]  /*4840*/  FSEL R94, R93, RZ, P0 ;  /* 0x000000ff5d5e7208 */ /* 0x000fe20000000000 */
[----:B------:R-:W-:Y:S01]  /*4850*/  FMUL.FTZ R92, R92, UR14 ;  /* 0x0000000e5c5c7c20 */ /* 0x000fe20008410000 */
[----:B------:R-:W-:Y:S01]  /*4860*/  LOP3.LUT P0, RZ, R109, 0xff00, RZ, 0xc0, !PT ;  /* 0x0000ff006dff7812 */ /* 0x000fe2000780c0ff */
[----:B------:R-:W-:-:S03]  /*4870*/  FFMA.FTZ R93, R141, R107, R186 ;  /* 0x0000006b8d5d7223 */ /* 0x000fc600000100ba */
[----:B------:R-:W-:Y:S01]  /*4880*/  FSEL R189, R92, RZ, P0 ;  /* 0x000000ff5cbd7208 */ /* 0x000fe20000000000 */
[----:B------:R-:W-:Y:S01]  /*4890*/  FADD.FTZ R93, R142, -R93 ;  /* 0x8000005d8e5d7221 */ /* 0x000fe20000010000 */
[----:B------:R-:W-:Y:S02]  /*48a0*/  LOP3.LUT P0, RZ, R151, 0xff00, RZ, 0xc0, !PT ;  /* 0x0000ff0097ff7812 */ /* 0x000fe4000780c0ff */
[----:B------:R-:W-:Y:S01]  /*48b0*/  F2FP.BF16.F32.PACK_AB R98, R189, R98 ;  /* 0x00000062bd62723e */ /* 0x000fe200000010ff */
[----:B------:R-:W-:Y:S01]  /*48c0*/  FFMA.FTZ R93, R114, R93, R70 ;  /* 0x0000005d725d7223 */ /* 0x000fe20000010046 */
[----:B------:R-:W-:Y:S01]  /*48d0*/  FSEL R191, R92, RZ, P0 ;  /* 0x000000ff5cbf7208 */ /* 0x000fe20000000000 */
[----:B------:R-:W-:Y:S01]  /*48e0*/  FFMA.FTZ R92, R140, R107, R186 ;  /* 0x0000006b8c5c7223 */ /* 0x000fe200000100ba */
[----:B------:R-:W-:Y:S01]  /*48f0*/  LOP3.LUT P0, RZ, R108, 0xff0000, RZ, 0xc0, !PT ;  /* 0x00ff00006cff7812 */ /* 0x000fe2000780c0ff */
[----:B------:R-:W-:Y:S01]  /*4900*/  FMUL.FTZ R93, R93, UR14 ;  /* 0x0000000e5d5d7c20 */ /* 0x000fe20008410000 */
[----:B------:R-:W-:Y:S01]  /*4910*/  F2FP.BF16.F32.PACK_AB R94, R191, R94 ;  /* 0x0000005ebf5e723e */ /* 0x000fe200000010ff */
[----:B------:R-:W-:-:S03]  /*4920*/  FADD.FTZ R92, R143, -R92 ;  /* 0x8000005c8f5c7221 */ /* 0x000fc60000010000 */
[----:B------:R-:W-:Y:S01]  /*4930*/  FSEL R97, R93, RZ, P0 ;  /* 0x000000ff5d617208 */ /* 0x000fe20000000000 */
[----:B------:R-:W-:Y:S01]  /*4940*/  FFMA.FTZ R92, R114, R92, R71 ;  /* 0x0000005c725c7223 */ /* 0x000fe20000010047 */
        /* <DEDUP_REMOVED lines=8> */
[----:B------:R-:W-:Y:S01]  /*49d0*/  FFMA.FTZ R93, R114, R93, R68 ;  /* 0x0000005d725d7223 */ /* 0x000fe20000010044 */
[----:B------:R-:W-:Y:S02]  /*49e0*/  F2FP.BF16.F32.PACK_AB R97, R102, R97 ;  /* 0x000000616661723e */ /* 0x000fe400000010ff */
[----:B------:R-:W-:Y:S01]  /*49f0*/  FSEL R105, R92, RZ, P0 ;  /* 0x000000ff5c697208 */ /* 0x000fe20000000000 */
[----:B------:R-:W-:Y:S01]  /*4a00*/  FFMA.FTZ R92, R136, R107, R186 ;  /* 0x0000006b885c7223 */ /* 0x000fe200000100ba */
[----:B------:R-:W-:Y:S01]  /*4a10*/  LOP3.LUT P0, RZ, R108, 0xff00, RZ, 0xc0, !PT ;  /* 0x0000ff006cff7812 */ /* 0x000fe2000780c0ff */
[----:B------:R-:W-:-:S02]  /*4a20*/  FMUL.FTZ R93, R93, UR14 ;  /* 0x0000000e5d5d7c20 */ /* 0x000fc40008410000 */
[----:B------:R-:W-:-:S04]  /*4a30*/  FADD.FTZ R92, R139, -R92 ;  /* 0x8000005c8b5c7221 */ /* 0x000fc80000010000 */
[----:B------:R-:W-:-:S04]  /*4a40*/  FFMA.FTZ R92, R114, R92, R69 ;  /* 0x0000005c725c7223 */ /* 0x000fc80000010045 */
[----:B------:R-:W-:-:S05]  /*4a50*/  FMUL.FTZ R92, R92, UR14 ;  /* 0x0000000e5c5c7c20 */ /* 0x000fca0008410000 */
        /* <DEDUP_REMOVED lines=11> */
.L_x_1227:
[----:B0-----:R-:W0:Y:S02]  /*4b10*/  LDC.64 R92, c[0x0][0x478] ;  /* 0x00011e00ff5c7b82 */ /* 0x001e240000000a00 */
[----:B0-----:R-:W-:-:S04]  /*4b20*/  ISETP.NE.U32.AND P6, PT, R92, RZ, PT ;  /* 0x000000ff5c00720c */ /* 0x001fc80003fc5070 */
[----:B------:R-:W-:-:S13]  /*4b30*/  ISETP.NE.AND.EX P6, PT, R93, RZ, PT, P6 ;  /* 0x000000ff5d00720c */ /* 0x000fda0003fc5360 */
[----:B------:R-:W-:Y:S05]  /*4b40*/  @!P6 BRA `(.L_x_1230) ;  /* 0x00000004002ce947 */ /* 0x000fea0003800000 */
[-CC-:B------:R-:W-:Y:S01]  /*4b50*/  FFMA.FTZ R85, R149, R107.reuse, R186.reuse ;  /* 0x0000006b95557223 */ /* 0x180fe200000100ba */
[----:B------:R-:W-:Y:S01]  /*4b60*/  LOP3.LUT P0, RZ, R109, 0xff0000, RZ, 0xc0, !PT ;  /* 0x00ff00006dff7812 */ /* 0x000fe2000780c0ff */
[--C-:B------:R-:W-:Y:S02]  /*4b70*/  FFMA.FTZ R191, R137, R107, R186.reuse ;  /* 0x0000006b89bf7223 */ /* 0x100fe400000100ba */
[----:B------:R-:W-:Y:S02]  /*4b80*/  FADD.FTZ R85, R148, -R85 ;  /* 0x8000005594557221 */ /* 0x000fe40000010000 */
[----:B------:R-:W-:Y:S02]  /*4b90*/  FADD.FTZ R191, R138, -R191 ;  /* 0x800000bf8abf7221 */ /* 0x000fe40000010000 */
[----:B-----5:R-:W-:Y:S01]  /*4ba0*/  FMUL.FTZ R90, R114, R85 ;  /* 0x00000055725a7220 */ /* 0x020fe20000410000 */
[----:B------:R-:W-:-:S03]  /*4bb0*/  FFMA.FTZ R85, R145, R107, R186 ;  /* 0x0000006b91557223 */ /* 0x000fc600000100ba */
[----:B------:R-:W-:Y:S01]  /*4bc0*/  FMUL.FTZ R84, R90, UR14 ;  /* 0x0000000e5a547c20 */ /* 0x000fe20008410000 */
[----:B------:R-:W-:-:S04]  /*4bd0*/  FADD.FTZ R85, R144, -R85 ;  /* 0x8000005590557221 */ /* 0x000fc80000010000 */
[----:B------:R-:W-:Y:S01]  /*4be0*/  FSEL R99, R84, RZ, P0 ;  /* 0x000000ff54637208 */ /* 0x000fe20000000000 */
[----:B------:R-:W-:Y:S01]  /*4bf0*/  FMUL.FTZ R88, R114, R85 ;  /* 0x0000005572587220 */ /* 0x000fe20000410000 */
        /* <DEDUP_REMOVED lines=8> */
[C---:B------:R-:W-:Y:S02]  /*4c80*/  FMUL.FTZ R86, R114.reuse, R85 ;  /* 0x0000005572567220 */ /* 0x040fe40000410000 */
[----:B------:R-:W-:-:S04]  /*4c90*/  FMUL.FTZ R91, R114, R91 ;  /* 0x0000005b725b7220 */ /* 0x000fc80000410000 */
        /* <DEDUP_REMOVED lines=47> */
[----:B------:R-:W-:-:S05]  /*4f90*/  FMUL.FTZ R92, R84, UR14 ;  /* 0x0000000e545c7c20 */ /* 0x000fca0008410000 */
[----:B------:R-:W-:Y:S02]  /*4fa0*/  FSEL R96, R92, RZ, P0 ;  /* 0x000000ff5c607208 */ /* 0x000fe40000000000 */
[----:B------:R-:W-:Y:S02]  /*4fb0*/  LOP3.LUT P0, RZ, R150, 0xff, RZ, 0xc0, !PT ;  /* 0x000000ff96ff7812 */ /* 0x000fe4000780c0ff */
[----:B------:R-:W-:Y:S02]  /*4fc0*/  F2FP.BF16.F32.PACK_AB R96, R101, R96 ;  /* 0x000000606560723e */ /* 0x000fe400000010ff */
[----:B------:R-:W-:-:S04]  /*4fd0*/  FSEL R92, R92, RZ, P0 ;  /* 0x000000ff5c5c7208 */ /* 0x000fc80000000000 */
[----:B------:R-:W-:Y:S01]  /*4fe0*/  F2FP.BF16.F32.PACK_AB R92, R103, R92 ;  /* 0x0000005c675c723e */ /* 0x000fe200000010ff */
[----:B------:R-:W-:Y:S06]  /*4ff0*/  BRA `(.L_x_1229) ;  /* 0x0000001000b47947 */ /* 0x000fec0003800000 */
.L_x_1230:
        /* <DEDUP_REMOVED lines=75> */
.L_x_1226:
        /* <DEDUP_REMOVED lines=8> */
[----:B------:R-:W-:Y:S01]  /*5530*/  LOP3.LUT P0, RZ, R109, 0xff0000, RZ, 0xc0, !PT ;  /* 0x00ff00006dff7812 */ /* 0x000fe2000780c0ff */
[-CC-:B------:R-:W-:Y:S01]  /*5540*/  FFMA.FTZ R88, R140, R107.reuse, R186.reuse ;  /* 0x0000006b8c587223 */ /* 0x180fe200000100ba */
[----:B------:R-:W-:Y:S01]  /*5550*/  FFMA.FTZ R98, R146, R107, R186 ;  /* 0x0000006b92627223 */ /* 0x000fe200000100ba */
[----:B------:R-:W-:Y:S02]  /*5560*/  FADD.FTZ R85, R148, -R85 ;  /* 0x8000005594557221 */ /* 0x000fe40000010000 */
[----:B------:R-:W-:Y:S01]  /*5570*/  FADD.FTZ R88, R143, -R88 ;  /* 0x800000588f587221 */ /* 0x000fe20000010000 */
[----:B------:R-:W-:Y:S01]  /*5580*/  FADD.FTZ R98, R147, -R98 ;  /* 0x8000006293627221 */ /* 0x000fe20000010000 */
[C---:B-----5:R-:W-:Y:S01]  /*5590*/  FFMA.FTZ R90, R114.reuse, R85, R74 ;  /* 0x00000055725a7223 */ /* 0x060fe2000001004a */
[-CC-:B------:R-:W-:Y:S01]  /*55a0*/  FFMA.FTZ R85, R137, R107.reuse, R186.reuse ;  /* 0x0000006b89557223 */ /* 0x180fe200000100ba */
[C---:B------:R-:W-:Y:S01]  /*55b0*/  FFMA.FTZ R87, R114.reuse, R88, R71 ;  /* 0x0000005872577223 */ /* 0x040fe20000010047 */
[----:B------:R-:W-:Y:S01]  /*55c0*/  FFMA.FTZ R89, R114, R98, R73 ;  /* 0x0000006272597223 */ /* 0x000fe20000010049 */
[----:B------:R-:W-:Y:S01]  /*55d0*/  FMUL.FTZ R84, R90, UR14 ;  /* 0x0000000e5a547c20 */ /* 0x000fe20008410000 */
[----:B------:R-:W-:Y:S01]  /*55e0*/  FADD.FTZ R85, R138, -R85 ;  /* 0x800000558a557221 */ /* 0x000fe20000010000 */
[----:B------:R-:W-:-:S03]  /*55f0*/  FFMA.FTZ R98, R136, R107, R186 ;  /* 0x0000006b88627223 */ /* 0x000fc600000100ba */
[----:B------:R-:W-:Y:S01]  /*5600*/  FSEL R99, R84, RZ, P0 ;  /* 0x000000ff54637208 */ /* 0x000fe20000000000 */
[----:B------:R-:W-:Y:S01]  /*5610*/  FFMA.FTZ R84, R156, R107, R186 ;  /* 0x0000006b9c547223 */ /* 0x000fe200000100ba */
[----:B------:R-:W-:Y:S01]  /*5620*/  ISETP.GE.U32.AND P0, PT, R108, RZ, PT ;  /* 0x000000ff6c00720c */ /* 0x000fe20003f06070 */
[----:B------:R-:W-:Y:S02]  /*5630*/  FADD.FTZ R98, R139, -R98 ;  /* 0x800000628b627221 */ /* 0x000fe40000010000 */
[----:B------:R-:W-:Y:S01]  /*5640*/  FADD.FTZ R84, R157, -R84 ;  /* 0x800000549d547221 */ /* 0x000fe20000010000 */
[----:B------:R-:W-:-:S03]  /*5650*/  ISETP.GE.U32.AND.EX P0, PT, R109, 0x1000000, PT, P0 ;  /* 0x010000006d00780c */ /* 0x000fc60003f06100 */
[----:B------:R-:W-:-:S04]  /*5660*/  FFMA.FTZ R91, R114, R84, R75 ;  /* 0x00000054725b7223 */ /* 0x000fc8000001004b */
[----:B------:R-:W-:-:S05]  /*5670*/  FMUL.FTZ R84, R91, UR14 ;  /* 0x0000000e5b547c20 */ /* 0x000fca0008410000 */
[----:B------:R-:W-:Y:S01]  /*5680*/  FSEL R104, R84, RZ, P0 ;  /* 0x000000ff54687208 */ /* 0x000fe20000000000 */
[----:B------:R-:W-:Y:S01]  /*5690*/  FFMA.FTZ R84, R114, R85, R68 ;  /* 0x0000005572547223 */ /* 0x000fe20000010044 */
[----:B------:R-:W-:Y:S02]  /*56a0*/  LOP3.LUT P0, RZ, R108, 0xff, RZ, 0xc0, !PT ;  /* 0x000000ff6cff7812 */ /* 0x000fe4000780c0ff */
[----:B------:R-:W-:Y:S01]  /*56b0*/  F2FP.BF16.F32.PACK_AB R99, R104, R99 ;  /* 0x000000636863723e */ /* 0x000fe200000010ff */
[----:B------:R-:W-:-:S05]  /*56c0*/  FMUL.FTZ R85, R84, UR14 ;  /* 0x0000000e54557c20 */ /* 0x000fca0008410000 */
[----:B------:R-:W-:Y:S01]  /*56d0*/  FSEL R96, R85, RZ, P0 ;  /* 0x000000ff55607208 */ /* 0x000fe20000000000 */
[----:B------:R-:W-:Y:S01]  /*56e0*/  FFMA.FTZ R85, R141, R107, R186 ;  /* 0x0000006b8d557223 */ /* 0x000fe200000100ba */
[----:B------:R-:W-:-:S03]  /*56f0*/  LOP3.LUT P0, RZ, R108, 0xff0000, RZ, 0xc0, !PT ;  /* 0x00ff00006cff7812 */ /* 0x000fc6000780c0ff */
[----:B------:R-:W-:-:S04]  /*5700*/  FADD.FTZ R85, R142, -R85 ;  /* 0x800000558e557221 */ /* 0x000fc80000010000 */
[----:B------:R-:W-:-:S04]  /*5710*/  FFMA.FTZ R86, R114, R85, R70 ;  /* 0x0000005572567223 */ /* 0x000fc80000010046 */
[----:B------:R-:W-:-:S05]  /*5720*/  FMUL.FTZ R85, R86, UR14 ;  /* 0x0000000e56557c20 */ /* 0x000fca0008410000 */
[----:B------:R-:W-:Y:S01]  /*5730*/  FSEL R100, R85, RZ, P0 ;  /* 0x000000ff55647208 */ /* 0x000fe20000000000 */
[----:B------:R-:W-:Y:S01]  /*5740*/  FMUL.FTZ R85, R87, UR14 ;  /* 0x0000000e57557c20 */ /* 0x000fe20008410000 */
[----:B------:R-:W-:-:S04]  /*5750*/  LOP3.LUT P0, RZ, R108, 0xff000000, RZ, 0xc0, !PT ;  /* 0xff0000006cff7812 */ /* 0x000fc8000780c0ff */
        /* <DEDUP_REMOVED lines=11> */
[----:B------:R-:W-:Y:S02]  /*5810*/  LOP3.LUT P0, RZ, R108, 0xff00, RZ, 0xc0, !PT ;  /* 0x0000ff006cff7812 */ /* 0x000fe4000780c0ff */
[----:B------:R-:W-:Y:S01]  /*5820*/  F2FP.BF16.F32.PACK_AB R98, R105, R102 ;  /* 0x000000666962723e */ /* 0x000fe200000010ff */
[----:B------:R-:W-:-:S05]  /*5830*/  FMUL.FTZ R97, R85, UR14 ;  /* 0x0000000e55617c20 */ /* 0x000fca0008410000 */
[----:B------:R-:W-:Y:S02]  /*5840*/  FSEL R101, R97, RZ, P0 ;  /* 0x000000ff61657208 */ /* 0x000fe40000000000 */
[----:B------:R-:W-:Y:S02]  /*5850*/  F2FP.BF16.F32.PACK_AB R97, R103, R100 ;  /* 0x000000646761723e */ /* 0x000fe400000010ff */
[----:B------:R-:W-:Y:S01]  /*5860*/  F2FP.BF16.F32.PACK_AB R96, R101, R96 ;  /* 0x000000606560723e */ /* 0x000fe200000010ff */
[----:B------:R-:W-:Y:S06]  /*5870*/  BRA `(.L_x_1229) ;  /* 0x0000000800947947 */ /* 0x000fec0003800000 */
.L_x_1232:
[-CC-:B------:R-:W-:Y:S01]  /*5880*/  FFMA.FTZ R97, R149, R107.reuse, R186.reuse ;  /* 0x0000006b95617223 */ /* 0x180fe200000100ba */
[----:B------:R-:W-:Y:S01]  /*5890*/  FFMA.FTZ R96, R156, R107, R186 ;  /* 0x0000006b9c607223 */ /* 0x000fe200000100ba */
[----:B------:R-:W-:Y:S02]  /*58a0*/  LOP3.LUT P0, RZ, R109, 0xff0000, RZ, 0xc0, !PT ;  /* 0x00ff00006dff7812 */ /* 0x000fe4000780c0ff */
[----:B------:R-:W-:Y:S01]  /*58b0*/  FADD.FTZ R97, R148, -R97 ;  /* 0x8000006194617221 */ /* 0x000fe20000010000 */
[----:B------:R-:W-:-:S03]  /*58c0*/  FADD.FTZ R96, R157, -R96 ;  /* 0x800000609d607221 */ /* 0x000fc60000010000 */
[C---:B-----5:R-:W-:Y:S01]  /*58d0*/  FFMA.FTZ R97, R114.reuse, R97, R74 ;  /* 0x0000006172617223 */ /* 0x060fe2000001004a */
[----:B------:R-:W-:-:S03]  /*58e0*/  FFMA.FTZ R96, R114, R96, R75 ;  /* 0x0000006072607223 */ /* 0x000fc6000001004b */
[----:B------:R-:W-:Y:S01]  /*58f0*/  FMUL.FTZ R97, R97, UR14 ;  /* 0x0000000e61617c20 */ /* 0x000fe20008410000 */
[----:B------:R-:W-:-:S04]  /*5900*/  FMUL.FTZ R96, R96, UR14 ;  /* 0x0000000e60607c20 */ /* 0x000fc80008410000 */
[----:B------:R-:W-:Y:S01]  /*5910*/  FSEL R99, R97, RZ, P0 ;  /* 0x000000ff61637208 */ /* 0x000fe20000000000 */
[----:B------:R-:W-:Y:S01]  /*5920*/  FFMA.FTZ R97, R145, R107, R186 ;  /* 0x0000006b91617223 */ /* 0x000fe200000100ba */
[----:B------:R-:W-:-:S03]  /*5930*/  ISETP.GE.U32.AND P0, PT, R108, RZ, PT ;  /* 0x000000ff6c00720c */ /* 0x000fc60003f06070 */
[----:B------:R-:W-:Y:S01]  /*5940*/  FADD.FTZ R97, R144, -R97 ;  /* 0x8000006190617221 */ /* 0x000fe20000010000 */
[----:B------:R-:W-:-:S03]  /*5950*/  ISETP.GE.U32.AND.EX P0, PT, R109, 0x1000000, PT, P0 ;  /* 0x010000006d00780c */ /* 0x000fc60003f06100 */
        /* <DEDUP_REMOVED lines=9> */
[----:B------:R-:W-:Y:S01]  /*59f0*/  LOP3.LUT P0, RZ, R109, 0xff00, RZ, 0xc0, !PT ;  /* 0x0000ff006dff7812 */ /* 0x000fe2000780c0ff */
[----:B------:R-:W-:Y:S02]  /*5a00*/  FFMA.FTZ R97, R141, R107, R186 ;  /* 0x0000006b8d617223 */ /* 0x000fe400000100ba */
[----:B------:R-:W-:Y:S02]  /*5a10*/  FMUL.FTZ R96, R96, UR14 ;  /* 0x0000000e60607c20 */ /* 0x000fe40008410000 */
[----:B------:R-:W-:-:S03]  /*5a20*/  FADD.FTZ R97, R142, -R97 ;  /* 0x800000618e617221 */ /* 0x000fc60000010000 */
[----:B------:R-:W-:Y:S01]  /*5a30*/  FSEL R105, R96, RZ, P0 ;  /* 0x000000ff60697208 */ /* 0x000fe20000000000 */
[----:B------:R-:W-:Y:S01]  /*5a40*/  FFMA.FTZ R96, R140, R107, R186 ;  /* 0x0000006b8c607223 */ /* 0x000fe200000100ba */
[----:B------:R-:W-:Y:S01]  /*5a50*/  FFMA.FTZ R97, R114, R97, R70 ;  /* 0x0000006172617223 */ /* 0x000fe20000010046 */
[----:B------:R-:W-:Y:S02]  /*5a60*/  LOP3.LUT P0, RZ, R108, 0xff0000, RZ, 0xc0, !PT ;  /* 0x00ff00006cff7812 */ /* 0x000fe4000780c0ff */
[----:B------:R-:W-:Y:S01]  /*5a70*/  FADD.FTZ R96, R143, -R96 ;  /* 0x800000608f607221 */ /* 0x000fe20000010000 */
[----:B------:R-:W-:Y:S01]  /*5a80*/  FMUL.FTZ R97, R97, UR14 ;  /* 0x0000000e61617c20 */ /* 0x000fe20008410000 */
[----:B------:R-:W-:Y:S02]  /*5a90*/  F2FP.BF16.F32.PACK_AB R98, R105, R98 ;  /* 0x000000626962723e */ /* 0x000fe400000010ff */
[----:B------:R-:W-:Y:S02]  /*5aa0*/  FFMA.FTZ R96, R114, R96, R71 ;  /* 0x0000006072607223 */ /* 0x000fe40000010047 */
[----:B------:R-:W-:Y:S01]  /*5ab0*/  FSEL R100, R97, RZ, P0 ;  /* 0x000000ff61647208 */ /* 0x000fe20000000000 */
[----:B------:R-:W-:Y:S01]  /*5ac0*/  FFMA.FTZ R97, R137, R107, R186 ;  /* 0x0000006b89617223 */ /* 0x000fe200000100ba */
[----:B------:R-:W-:Y:S01]  /*5ad0*/  FMUL.FTZ R96, R96, UR14 ;  /* 0x0000000e60607c20 */ /* 0x000fe20008410000 */
[----:B------:R-:W-:-:S02]  /*5ae0*/  LOP3.LUT P0, RZ, R108, 0xff000000, RZ, 0xc0, !PT ;  /* 0xff0000006cff7812 */ /* 0x000fc4000780c0ff */
[----:B------:R-:W-:Y:S02]  /*5af0*/  FADD.FTZ R97, R138, -R97 ;  /* 0x800000618a617221 */ /* 0x000fe40000010000 */
[----:B------:R-:W-:Y:S01]  /*5b00*/  FSEL R103, R96, RZ, P0 ;  /* 0x000000ff60677208 */ /* 0x000fe20000000000 */
[----:B------:R-:W-:Y:S01]  /*5b10*/  FFMA.FTZ R96, R136, R107, R186 ;  /* 0x0000006b88607223 */ /* 0x000fe200000100ba */
[----:B------:R-:W-:Y:S01]  /*5b20*/  LOP3.LUT P0, RZ, R108, 0xff00, RZ, 0xc0, !PT ;  /* 0x0000ff006cff7812 */ /* 0x000fe2000780c0ff */
[C---:B------:R-:W-:Y:S02]  /*5b30*/  FFMA.FTZ R97, R114.reuse, R97, R68 ;  /* 0x0000006172617223 */ /* 0x040fe40000010044 */
[----:B------:R-:W-:Y:S02]  /*5b40*/  FADD.FTZ R96, R139, -R96 ;  /* 0x800000608b607221 */ /* 0x000fe40000010000 */
[----:B------:R-:W-:Y:S02]  /*5b50*/  FMUL.FTZ R97, R97, UR14 ;  /* 0x0000000e61617c20 */ /* 0x000fe40008410000 */
[----:B------:R-:W-:-:S04]  /*5b60*/  FFMA.FTZ R96, R114, R96, R69 ;  /* 0x0000006072607223 */ /* 0x000fc80000010045 */
[----:B------:R-:W-:-:S05]  /*5b70*/  FMUL.FTZ R96, R96, UR14 ;  /* 0x0000000e60607c20 */ /* 0x000fca0008410000 */
[----:B------:R-:W-:Y:S02]  /*5b80*/  FSEL R101, R96, RZ, P0 ;  /* 0x000000ff60657208 */ /* 0x000fe40000000000 */
[----:B------:R-:W-:-:S04]  /*5b90*/  LOP3.LUT P0, RZ, R108, 0xff, RZ, 0xc0, !PT ;  /* 0x000000ff6cff7812 */ /* 0x000fc8000780c0ff */
[----:B------:R-:W-:Y:S02]  /*5ba0*/  FSEL R96, R97, RZ, P0 ;  /* 0x000000ff61607208 */ /* 0x000fe40000000000 */
[----:B------:R-:W-:Y:S02]  /*5bb0*/  F2FP.BF16.F32.PACK_AB R97, R103, R100 ;  /* 0x000000646761723e */ /* 0x000fe400000010ff */
[----:B------:R-:W-:Y:S01]  /*5bc0*/  F2FP.BF16.F32.PACK_AB R96, R101, R96 ;  /* 0x000000606560723e */ /* 0x000fe200000010ff */
[----:B------:R-:W-:Y:S06]  /*5bd0*/  BRA `(.L_x_1229) ;  /* 0x0000000400bc7947 */ /* 0x000fec0003800000 */
.L_x_1231:
        /* <DEDUP_REMOVED lines=11> */
[C---:B-----5:R-:W-:Y:S01]  /*5c90*/  FMUL.FTZ R90, R114.reuse, R85 ;  /* 0x00000055725a7220 */ /* 0x060fe20000410000 */
[--C-:B------:R-:W-:Y:S01]  /*5ca0*/  FFMA.FTZ R85, R137, R107, R186.reuse ;  /* 0x0000006b89557223 */ /* 0x100fe200000100ba */
[C---:B------:R-:W-:Y:S01]  /*5cb0*/  FMUL.FTZ R87, R114.reuse, R87 ;  /* 0x0000005772577220 */ /* 0x040fe20000410000 */
[----:B------:R-:W-:Y:S01]  /*5cc0*/  FMUL.FTZ R89, R114, R89 ;  /* 0x0000005972597220 */ /* 0x000fe20000410000 */
[----:B------:R-:W-:Y:S01]  /*5cd0*/  FMUL.FTZ R84, R90, UR14 ;  /* 0x0000000e5a547c20 */ /* 0x000fe20008410000 */
[----:B------:R-:W-:Y:S01]  /*5ce0*/  FADD.FTZ R85, R138, -R85 ;  /* 0x800000558a557221 */ /* 0x000fe20000010000 */
[----:B------:R-:W-:-:S03]  /*5cf0*/  FFMA.FTZ R98, R136, R107, R186 ;  /* 0x0000006b88627223 */ /* 0x000fc600000100ba */
        /* <DEDUP_REMOVED lines=8> */
[----:B------:R-:W-:Y:S01]  /*5d80*/  FMUL.FTZ R84, R114, R85 ;  /* 0x0000005572547220 */ /* 0x000fe20000410000 */
[----:B------:R-:W-:Y:S02]  /*5d90*/  LOP3.LUT P0, RZ, R108, 0xff, RZ, 0xc0, !PT ;  /* 0x000000ff6cff7812 */ /* 0x000fe4000780c0ff */
[----:B------:R-:W-:Y:S01]  /*5da0*/  F2FP.BF16.F32.PACK_AB R99, R104, R99 ;  /* 0x000000636863723e */ /* 0x000fe200000010ff */
        /* <DEDUP_REMOVED lines=26> */
[----:B------:R-:W-:Y:S02]  /*5f50*/  F2FP.BF16.F32.PACK_AB R97, R103, R100 ;  /* 0x000000646761723e */ /* 0x000fe400000010ff */
[----:B------:R-:W-:Y:S01]  /*5f60*/  F2FP.BF16.F32.PACK_AB R96, R101, R96 ;  /* 0x000000606560723e */ /* 0x000fe200000010ff */
[----:B------:R-:W-:Y:S06]  /*5f70*/  BRA `(.L_x_1229) ;  /* 0x0000000000d47947 */ /* 0x000fec0003800000 */
.L_x_1233:
        /* <DEDUP_REMOVED lines=53> */
.L_x_1229:
        /* <DEDUP_REMOVED lines=11> */
.L_x_1225:
[----:B------:R-:W-:Y:S05]  /*6380*/  BSYNC.RECONVERGENT B0 ;  /* 0x0000000000007941 */ /* 0x000fea0003800200 */
.L_x_1224:
        /* <DEDUP_REMOVED lines=13> */
[----:B------:R-:W-:Y:S01]  /*6460*/  ISETP.GE.U32.AND P0, PT, R112, RZ, PT ;  /* 0x000000ff7000720c */ /* 0x000fe20003f06070 */
[----:B------:R-:W-:Y:S02]  /*6470*/  FFMA.FTZ R85, R171, R107, R186 ;  /* 0x0000006bab557223 */ /* 0x000fe400000100ba */
[----:B------:R-:W-:Y:S01]  /*6480*/  FADD.FTZ R84, R173, -R84 ;  /* 0x80000054ad547221 */ /* 0x000fe20000010000 */
[----:B------:R-:W-:Y:S01]  /*6490*/  ISETP.GE.U32.AND.EX P0, PT, R113, 0x1000000, PT, P0 ;  /* 0x010000007100780c */ /* 0x000fe20003f06100 */
[----:B------:R-:W-:Y:S02]  /*64a0*/  FADD.FTZ R85, R170, -R85 ;  /* 0x80000055aa557221 */ /* 0x000fe40000010000 */
[C---:B-----5:R-:W-:Y:S02]  /*64b0*/  FFMA.FTZ R91, R114.reuse, R84, R83 ;  /* 0x00000054725b7223 */ /* 0x060fe40000010053 */
[----:B------:R-:W-:Y:S01]  /*64c0*/  FFMA.FTZ R90, R114, R85, R82 ;  /* 0x00000055725a7223 */ /* 0x000fe20000010052 */
[----:B------:R-:W-:Y:S01]  /*64d0*/  FFMA.FTZ R85, R167, R107, R186 ;  /* 0x0000006ba7557223 */ /* 0x000fe200000100ba */
[----:B------:R-:W-:-:S03]  /*64e0*/  FMUL.FTZ R84, R91, UR14 ;  /* 0x0000000e5b547c20 */ /* 0x000fc60008410000 */
[----:B------:R-:W-:Y:S02]  /*64f0*/  FADD.FTZ R85, R166, -R85 ;  /* 0x80000055a6557221 */ /* 0x000fe40000010000 */
[----:B------:R-:W-:Y:S02]  /*6500*/  FSEL R104, R84, RZ, P0 ;  /* 0x000000ff54687208 */ /* 0x000fe40000000000 */
[----:B------:R-:W-:Y:S01]  /*6510*/  ISETP.GE.U32.AND P0, PT, R154, RZ, PT ;  /* 0x000000ff9a00720c */ /* 0x000fe20003f06070 */
[----:B------:R-:W-:Y:S01]  /*6520*/  FFMA.FTZ R88, R114, R85, R80 ;  /* 0x0000005572587223 */ /* 0x000fe20000010050 */
[----:B------:R-:W-:Y:S02]  /*6530*/  FFMA.FTZ R85, R163, R107, R186 ;  /* 0x0000006ba3557223 */ /* 0x000fe400000100ba */
[----:B------:R-:W-:Y:S02]  /*6540*/  ISETP.GE.U32.AND.EX P0, PT, R155, 0x1000000, PT, P0 ;  /* 0x010000009b00780c */ /* 0x000fe40003f06100 */
[----:B------:R-:W-:-:S02]  /*6550*/  FADD.FTZ R85, R164, -R85 ;  /* 0x80000055a4557221 */ /* 0x000fc40000010000 */
[----:B------:R-:W-:Y:S01]  /*6560*/  FSEL R188, R84, RZ, P0 ;  /* 0x000000ff54bc7208 */ /* 0x000fe20000000000 */
[----:B------:R-:W-:Y:S01]  /*6570*/  FMUL.FTZ R84, R90, UR14 ;  /* 0x0000000e5a547c20 */ /* 0x000fe20008410000 */
[----:B------:R-:W-:Y:S01]  /*6580*/  LOP3.LUT P0, RZ, R113, 0xff0000, RZ, 0xc0, !PT ;  /* 0x00ff000071ff7812 */ /* 0x000fe2000780c0ff */
[----:B------:R-:W-:-:S03]  /*6590*/  FFMA.FTZ R86, R114, R85, R78 ;  /* 0x0000005572567223 */ /* 0x000fc6000001004e */
[----:B------:R-:W-:Y:S02]  /*65a0*/  FSEL R99, R84, RZ, P0 ;  /* 0x000000ff54637208 */ /* 0x000fe40000000000 */
        /* <DEDUP_REMOVED lines=37> */
[----:B------:R-:W-:-:S02]  /*6800*/  FADD.FTZ R84, R161, -R84 ;  /* 0x80000054a1547221 */ /* 0x000fc40000010000 */
[----:B------:R-:W-:Y:S02]  /*6810*/  FADD.FTZ R107, R160, -R107 ;  /* 0x8000006ba06b7221 */ /* 0x000fe40000010000 */
[----:B------:R-:W-:-:S04]  /*6820*/  FFMA.FTZ R85, R114, R84, R77 ;  /* 0x0000005472557223 */ /* 0x000fc8000001004d */
[----:B------:R-:W-:-:S05]  /*6830*/  FMUL.FTZ R84, R85, UR14 ;  /* 0x0000000e55547c20 */ /* 0x000fca0008410000 */
[----:B------:R-:W-:Y:S02]  /*6840*/  FSEL R101, R84, RZ, P0 ;  /* 0x000000ff54657208 */ /* 0x000fe40000000000 */
[----:B------:R-:W-:-:S04]  /*6850*/  LOP3.LUT P0, RZ, R154, 0xff00, RZ, 0xc0, !PT ;  /* 0x0000ff009aff7812 */ /* 0x000fc8000780c0ff */
[----:B------:R-:W-:Y:S01]  /*6860*/  FSEL R103, R84, RZ, P0 ;  /* 0x000000ff54677208 */ /* 0x000fe20000000000 */
[----:B------:R-:W-:Y:S01]  /*6870*/  FFMA.FTZ R84, R114, R107, R76 ;  /* 0x0000006b72547223 */ /* 0x000fe2000001004c */
        /* <DEDUP_REMOVED lines=8> */
.L_x_1238:
[-CC-:B0--3--:R-:W-:Y:S01]  /*6900*/  FFMA.FTZ R93, R171, R107.reuse, R186.reuse ;  /* 0x0000006bab5d7223 */ /* 0x189fe200000100ba */
        /* <DEDUP_REMOVED lines=48> */
[----:B------:R-:W-:Y:S02]  /*6c10*/  FSEL R93, R93, RZ, P0 ;  /* 0x000000ff5d5d7208 */ /* 0x000fe40000000000 */
[----:B------:R-:W-:-:S04]  /*6c20*/  LOP3.LUT P0, RZ, R112, 0xff000000, RZ, 0xc0, !PT ;  /* 0xff00000070ff7812 */ /* 0x000fc8000780c0ff */
[----:B------:R-:W-:Y:S02]  /*6c30*/  FSEL R100, R92, RZ, P0 ;  /* 0x000000ff5c647208 */ /* 0x000fe40000000000 */
[----:B------:R-:W-:Y:S02]  /*6c40*/  LOP3.LUT P0, RZ, R154, 0xff000000, RZ, 0xc0, !PT ;  /* 0xff0000009aff7812 */ /* 0x000fe4000780c0ff */
[----:B------:R-:W-:Y:S02]  /*6c50*/  F2FP.BF16.F32.PACK_AB R97, R100, R97 ;  /* 0x000000616461723e */ /* 0x000fe400000010ff */
[----:B------:R-:W-:Y:S01]  /*6c60*/  FSEL R102, R92, RZ, P0 ;  /* 0x000000ff5c667208 */ /* 0x000fe20000000000 */
[-CC-:B------:R-:W-:Y:S01]  /*6c70*/  FFMA.FTZ R92, R158, R107.reuse, R186.reuse ;  /* 0x0000006b9e5c7223 */ /* 0x180fe200000100ba */
[----:B------:R-:W-:Y:S01]  /*6c80*/  FFMA.FTZ R107, R159, R107, R186 ;  /* 0x0000006b9f6b7223 */ /* 0x000fe200000100ba */
[----:B------:R-:W-:Y:S02]  /*6c90*/  LOP3.LUT P0, RZ, R112, 0xff00, RZ, 0xc0, !PT ;  /* 0x0000ff0070ff7812 */ /* 0x000fe4000780c0ff */
[----:B------:R-:W-:Y:S01]  /*6ca0*/  FADD.FTZ R92, R161, -R92 ;  /* 0x8000005ca15c7221 */ /* 0x000fe20000010000 */
[----:B------:R-:W-:Y:S01]  /*6cb0*/  FADD.FTZ R107, R160, -R107 ;  /* 0x8000006ba06b7221 */ /* 0x000fe20000010000 */
[----:B------:R-:W-:-:S02]  /*6cc0*/  F2FP.BF16.F32.PACK_AB R93, R102, R93 ;  /* 0x0000005d665d723e */ /* 0x000fc400000010ff */
[C---:B------:R-:W-:Y:S01]  /*6cd0*/  FFMA.FTZ R92, R114.reuse, R92, R77 ;  /* 0x0000005c725c7223 */ /* 0x040fe2000001004d */
[----:B------:R-:W-:-:S03]  /*6ce0*/  FFMA.FTZ R107, R114, R107, R76 ;  /* 0x0000006b726b7223 */ /* 0x000fc6000001004c */
[----:B------:R-:W-:Y:S01]  /*6cf0*/  FMUL.FTZ R92, R92, UR14 ;  /* 0x0000000e5c5c7c20 */ /* 0x000fe20008410000 */
[----:B------:R-:W-:-:S04]  /*6d00*/  FMUL.FTZ R107, R107, UR14 ;  /* 0x0000000e6b6b7c20 */ /* 0x000fc80008410000 */
        /* <DEDUP_REMOVED lines=10> */
.L_x_1237:
        /* <DEDUP_REMOVED lines=8> */
[----:B------:R-:W-:Y:S01]  /*6e30*/  ISETP.GE.U32.AND.EX P0, PT, R113, 0x1000000, PT, P0 ;  /* 0x010000007100780c */ /* 0x000fe20003f06100 */
[----:B------:R-:W-:Y:S02]  /*6e40*/  FADD.FTZ R85, R170, -R85 ;  /* 0x80000055aa557221 */ /* 0x000fe40000010000 */
[C---:B-----5:R-:W-:Y:S02]  /*6e50*/  FMUL.FTZ R91, R114.reuse, R91 ;  /* 0x0000005b725b7220 */ /* 0x060fe40000410000 */
[----:B------:R-:W-:Y:S01]  /*6e60*/  FMUL.FTZ R90, R114, R85 ;  /* 0x00000055725a7220 */ /* 0x000fe20000410000 */
[----:B------:R-:W-:Y:S01]  /*6e70*/  FFMA.FTZ R85, R167, R107, R186 ;  /* 0x0000006ba7557223 */ /* 0x000fe200000100ba */
[----:B------:R-:W-:-:S03]  /*6e80*/  FMUL.FTZ R84, R91, UR14 ;  /* 0x0000000e5b547c20 */ /* 0x000fc60008410000 */
[----:B------:R-:W-:Y:S02]  /*6e90*/  FADD.FTZ R85, R166, -R85 ;  /* 0x80000055a6557221 */ /* 0x000fe40000010000 */
[----:B------:R-:W-:Y:S02]  /*6ea0*/  FSEL R104, R84, RZ, P0 ;  /* 0x000000ff54687208 */ /* 0x000fe40000000000 */
[----:B------:R-:W-:Y:S01]  /*6eb0*/  ISETP.GE.U32.AND P0, PT, R154, RZ, PT ;  /* 0x000000ff9a00720c */ /* 0x000fe20003f06070 */
[----:B------:R-:W-:Y:S01]  /*6ec0*/  FMUL.FTZ R88, R114, R85 ;  /* 0x0000005572587220 */ /* 0x000fe20000410000 */
[----:B------:R-:W-:Y:S02]  /*6ed0*/  FFMA.FTZ R85, R163, R107, R186 ;  /* 0x0000006ba3557223 */ /* 0x000fe400000100ba */
[----:B------:R-:W-:Y:S02]  /*6ee0*/  ISETP.GE.U32.AND.EX P0, PT, R155, 0x1000000, PT, P0 ;  /* 0x010000009b00780c */ /* 0x000fe40003f06100 */
[----:B------:R-:W-:-:S02]  /*6ef0*/  FADD.FTZ R85, R164, -R85 ;  /* 0x80000055a4557221 */ /* 0x000fc40000010000 */
[----:B------:R-:W-:Y:S01]  /*6f00*/  FSEL R188, R84, RZ, P0 ;  /* 0x000000ff54bc7208 */ /* 0x000fe20000000000 */
[----:B------:R-:W-:Y:S01]  /*6f10*/  FMUL.FTZ R84, R90, UR14 ;  /* 0x0000000e5a547c20 */ /* 0x000fe20008410000 */
[----:B------:R-:W-:Y:S01]  /*6f20*/  LOP3.LUT P0, RZ, R113, 0xff0000, RZ, 0xc0, !PT ;  /* 0x00ff000071ff7812 */ /* 0x000fe2000780c0ff */
[----:B------:R-:W-:-:S03]  /*6f30*/  FMUL.FTZ R86, R114, R85 ;  /* 0x0000005572567220 */ /* 0x000fc60000410000 */
        /* <DEDUP_REMOVED lines=54> */
.L_x_1240:
        /* <DEDUP_REMOVED lines=75> */
.L_x_1236:
        /* <DEDUP_REMOVED lines=15> */
[C---:B-----5:R-:W-:Y:S01]  /*7840*/  FFMA.FTZ R91, R114.reuse, R84, R83 ;  /* 0x00000054725b7223 */ /* 0x060fe20000010053 */
[C---:B------:R-:W-:Y:S01]  /*7850*/  FFMA.FTZ R90, R114.reuse, R85, R82 ;  /* 0x00000055725a7223 */ /* 0x040fe20000010052 */
[-CC-:B------:R-:W-:Y:S01]  /*7860*/  FFMA.FTZ R85, R159, R107.reuse, R186.reuse ;  /* 0x0000006b9f557223 */ /* 0x180fe200000100ba */
[----:B------:R-:W-:Y:S01]  /*7870*/  FFMA.FTZ R87, R114, R88, R79 ;  /* 0x0000005872577223 */ /* 0x000fe2000001004f */
[----:B------:R-:W-:Y:S01]  /*7880*/  FMUL.FTZ R84, R91, UR14 ;  /* 0x0000000e5b547c20 */ /* 0x000fe20008410000 */
[----:B------:R-:W-:Y:S01]  /*7890*/  FFMA.FTZ R102, R168, R107, R186 ;  /* 0x0000006ba8667223 */ /* 0x000fe200000100ba */
[----:B------:R-:W-:-:S03]  /*78a0*/  FADD.FTZ R85, R160, -R85 ;  /* 0x80000055a0557221 */ /* 0x000fc60000010000 */
        /* <DEDUP_REMOVED lines=20> */
[-CC-:B------:R-:W-:Y:S01]  /*79f0*/  FFMA.FTZ R85, R167, R107.reuse, R186.reuse ;  /* 0x0000006ba7557223 */ /* 0x180fe200000100ba */
[----:B------:R-:W-:Y:S01]  /*7a00*/  LOP3.LUT P0, RZ, R113, 0xff, RZ, 0xc0, !PT ;  /* 0x000000ff71ff7812 */ /* 0x000fe2000780c0ff */
[----:B------:R-:W-:Y:S02]  /*7a10*/  FFMA.FTZ R186, R158, R107, R186 ;  /* 0x0000006b9eba7223 */ /* 0x000fe400000100ba */
[----:B------:R-:W-:Y:S02]  /*7a20*/  FADD.FTZ R85, R166, -R85 ;  /* 0x80000055a6557221 */ /* 0x000fe40000010000 */
[----:B------:R-:W-:Y:S02]  /*7a30*/  FADD.FTZ R186, R161, -R186 ;  /* 0x800000baa1ba7221 */ /* 0x000fe40000010000 */
        /* <DEDUP_REMOVED lines=14> */
.L_x_1242:
        /* <DEDUP_REMOVED lines=35> */
[----:B------:R-:W-:-:S02]  /*7d50*/  FSEL R97, R97, RZ, P0 ;  /* 0x000000ff61617208 */ /* 0x000fc40000000000 */
[----:B------:R-:W-:Y:S01]  /*7d60*/  FMUL.FTZ R96, R96, UR14 ;  /* 0x0000000e60607c20 */ /* 0x000fe20008410000 */
[----:B------:R-:W-:-:S04]  /*7d70*/  LOP3.LUT P0, RZ, R112, 0xff000000, RZ, 0xc0, !PT ;  /* 0xff00000070ff7812 */ /* 0x000fc8000780c0ff */
[----:B------:R-:W-:Y:S01]  /*7d80*/  FSEL R100, R96, RZ, P0 ;  /* 0x000000ff60647208 */ /* 0x000fe20000000000 */
[-CC-:B------:R-:W-:Y:S01]  /*7d90*/  FFMA.FTZ R96, R158, R107.reuse, R186.reuse ;  /* 0x0000006b9e607223 */ /* 0x180fe200000100ba */
[----:B------:R-:W-:Y:S01]  /*7da0*/  FFMA.FTZ R107, R159, R107, R186 ;  /* 0x0000006b9f6b7223 */ /* 0x000fe200000100ba */
[----:B------:R-:W-:Y:S02]  /*7db0*/  LOP3.LUT P0, RZ, R112, 0xff00, RZ, 0xc0, !PT ;  /* 0x0000ff0070ff7812 */ /* 0x000fe4000780c0ff */
[----:B------:R-:W-:Y:S01]  /*7dc0*/  FADD.FTZ R96, R161, -R96 ;  /* 0x80000060a1607221 */ /* 0x000fe20000010000 */
[----:B------:R-:W-:Y:S01]  /*7dd0*/  FADD.FTZ R107, R160, -R107 ;  /* 0x8000006ba06b7221 */ /* 0x000fe20000010000 */
[----:B------:R-:W-:Y:S02]  /*7de0*/  F2FP.BF16.F32.PACK_AB R97, R100, R97 ;  /* 0x000000616461723e */ /* 0x000fe400000010ff */
[C---:B------:R-:W-:Y:S01]  /*7df0*/  FFMA.FTZ R96, R114.reuse, R96, R77 ;  /* 0x0000006072607223 */ /* 0x040fe2000001004d */
[----:B------:R-:W-:-:S03]  /*7e00*/  FFMA.FTZ R107, R114, R107, R76 ;  /* 0x0000006b726b7223 */ /* 0x000fc6000001004c */
[----:B------:R-:W-:Y:S01]  /*7e10*/  FMUL.FTZ R96, R96, UR14 ;  /* 0x0000000e60607c20 */ /* 0x000fe20008410000 */
[----:B------:R-:W-:-:S04]  /*7e20*/  FMUL.FTZ R107, R107, UR14 ;  /* 0x0000000e6b6b7c20 */ /* 0x000fc80008410000 */
[----:B------:R-:W-:Y:S02]  /*7e30*/  FSEL R101, R96, RZ, P0 ;  /* 0x000000ff60657208 */ /* 0x000fe40000000000 */
[----:B------:R-:W-:-:S04]  /*7e40*/  LOP3.LUT P0, RZ, R112, 0xff, RZ, 0xc0, !PT ;  /* 0x000000ff70ff7812 */ /* 0x000fc8000780c0ff */
[----:B------:R-:W-:-:S04]  /*7e50*/  FSEL R96, R107, RZ, P0 ;  /* 0x000000ff6b607208 */ /* 0x000fc80000000000 */
[----:B------:R-:W-:Y:S01]  /*7e60*/  F2FP.BF16.F32.PACK_AB R96, R101, R96 ;  /* 0x000000606560723e */ /* 0x000fe200000010ff */
[----:B------:R-:W-:Y:S06]  /*7e70*/  BRA `(.L_x_1239) ;  /* 0x0000000400bc7947 */ /* 0x000fec0003800000 */
.L_x_1241:
        /* <DEDUP_REMOVED lines=12> */
[C---:B-----5:R-:W-:Y:S01]  /*7f40*/  FMUL.FTZ R91, R114.reuse, R91 ;  /* 0x0000005b725b7220 */ /* 0x060fe20000410000 */
[C---:B------:R-:W-:Y:S01]  /*7f50*/  FMUL.FTZ R90, R114.reuse, R85 ;  /* 0x00000055725a7220 */ /* 0x040fe20000410000 */
[--C-:B------:R-:W-:Y:S01]  /*7f60*/  FFMA.FTZ R85, R159, R107, R186.reuse ;  /* 0x0000006b9f557223 */ /* 0x100fe200000100ba */
[----:B------:R-:W-:Y:S01]  /*7f70*/  FMUL.FTZ R87, R114, R87 ;  /* 0x0000005772577220 */ /* 0x000fe20000410000 */
        /* <DEDUP_REMOVED lines=8> */
[----:B------:R-:W-:Y:S01]  /*8000*/  FMUL.FTZ R84, R114, R85 ;  /* 0x0000005572547220 */ /* 0x000fe20000410000 */
[----:B------:R-:W-:Y:S01]  /*8010*/  LOP3.LUT P0, RZ, R112, 0xff, RZ, 0xc0, !PT ;  /* 0x000000ff70ff7812 */ /* 0x000fe2000780c0ff */
[----:B------:R-:W-:Y:S01]  /*8020*/  FMUL.FTZ R89, R114, R89 ;  /* 0x0000005972597220 */ /* 0x000fe20000410000 */
        /* <DEDUP_REMOVED lines=31> */
.L_x_1243:
        /* <DEDUP_REMOVED lines=53> */
.L_x_1239:
        /* <DEDUP_REMOVED lines=10> */
.L_x_1235:
[----:B------:R-:W-:Y:S05]  /*8610*/  BSYNC.RECONVERGENT B0 ;  /* 0x0000000000007941 */ /* 0x000fea0003800200 */
.L_x_1234:
[----:B------:R-:W-:Y:S01]  /*8620*/  ISETP.NE.AND P0, PT, R187, RZ, PT ;  /* 0x000000ffbb00720c */ /* 0x000fe20003f05270 */
[----:B------:R-:W-:-:S12]  /*8630*/  UPLOP3.LUT UP1, UPT, UPT, UPT, UP1, 0x40, 0x4 ;  /* 0x000000000004789c */ /* 0x000fd80003f2e810 */
[----:B------:R-:W-:Y:S05]  /*8640*/  @!P0 BRA `(.L_x_1244) ;  /* 0xffffff7c00f48947 */ /* 0x000fea000383ffff */
.L_x_1205:
[----:B------:R-:W1:Y:S08]  /*8650*/  S2UR UR4, SR_CTAID.X ;  /* 0x00000000000479c3 */ /* 0x000e700000002500 */
[----:B------:R-:W2:Y:S08]  /*8660*/  LDC.64 R2, c[0x0][0x440] ;  /* 0x00011000ff027b82 */ /* 0x000eb00000000a00 */
[----:B------:R-:W0:Y:S08]  /*8670*/  LDC.64 R4, c[0x0][0x448] ;  /* 0x00011200ff047b82 */ /* 0x000e300000000a00 */
[----:B------:R-:W3:Y:S01]  /*8680*/  LDC.64 R6, c[0x0][0x440] ;  /* 0x00011000ff067b82 */ /* 0x000ee20000000a00 */
[----:B-1----:R-:W-:-:S05]  /*8690*/  IMAD R11, R0, UR4, RZ ;  /* 0x00000004000b7c24 */ /* 0x002fca000f8e02ff */
[----:B------:R-:W-:Y:S02]  /*86a0*/  LEA.HI R11, R11, R106, RZ, 0x1d ;  /* 0x0000006a0b0b7211 */ /* 0x000fe400078fe8ff */
[----:B------:R-:W1:Y:S03]  /*86b0*/  LDC.64 R8, c[0x0][0x448] ;  /* 0x00011200ff087b82 */ /* 0x000e660000000a00 */
[----:B--2---:R-:W-:-:S04]  /*86c0*/  @P1 IMAD.WIDE.U32 R2, R11, 0x20, R2 ;  /* 0x000000200b021825 */ /* 0x004fc800078e0002 */
[C---:B0-----:R-:W-:Y:S01]  /*86d0*/  @P1 IMAD.WIDE.U32 R4, R11.reuse, 0x20, R4 ;  /* 0x000000200b041825 */ /* 0x041fe200078e0004 */
[----:B------:R-:W-:Y:S01]  /*86e0*/  @P1 IADD3 R11, PT, PT, R11, 0x80, RZ ;  /* 0x000000800b0b1810 */ /* 0x000fe20007ffe0ff */
[----:B------:R0:W-:Y:S04]  /*86f0*/  @P1 STG.E.128 desc[UR10][R2.64], R32 ;  /* 0x0000002002001986 */ /* 0x0001e8000c101d0a */
[----:B------:R0:W-:Y:S01]  /*8700*/  @P1 STG.E.128 desc[UR10][R2.64+0x10], R28 ;  /* 0x0000101c02001986 */ /* 0x0001e2000c101d0a */
[----:B---3--:R-:W-:-:S03]  /*8710*/  @P2 IMAD.WIDE.U32 R6, R11, 0x20, R6 ;  /* 0x000000200b062825 */ /* 0x008fc600078e0006 */
[----:B------:R0:W-:Y:S04]  /*8720*/  @P1 STG.E.128 desc[UR10][R4.64], R56 ;  /* 0x0000003804001986 */ /* 0x0001e8000c101d0a */
[----:B------:R0:W-:Y:S01]  /*8730*/  @P1 STG.E.128 desc[UR10][R4.64+0x10], R52 ;  /* 0x0000103404001986 */ /* 0x0001e2000c101d0a */
[----:B-1----:R-:W-:-:S03]  /*8740*/  @P2 IMAD.WIDE.U32 R8, R11, 0x20, R8 ;  /* 0x000000200b082825 */ /* 0x002fc600078e0008 */
        /* <DEDUP_REMOVED lines=15> */
.L_x_1245:
        /* <DEDUP_REMOVED lines=12> */
.L_x_3816:


//--------------------- .text._ZN10layer_norm22ln_bwd_finalize_kernelINS_22Kernel_traits_finalizeILj3072E13__nv_bfloat16S2_fS2_fjLb0ELj1024ELj4ENS_18Kernel_traits_baseILj3072ES2_S2_fS2_fjLj1024EEEEELb0ELb1EEEvNS_9BwdParamsE --------------------------
	.section	.text._ZN10layer_norm22ln_bwd_finalize_kernelINS_22Kernel_traits_finalizeILj3072E13__nv_bfloat16S2_fS2_fjLb0ELj1024ELj4ENS_18Kernel_traits_baseILj3072ES2_S2_fS2_fjLj1024EEEEELb0ELb1EEEvNS_9BwdParamsE,"ax",@progbits
	.align	128
        .global         _ZN10layer_norm22ln_bwd_finalize_kernelINS_22Kernel_traits_finalizeILj3072E13__nv_bfloat16S2_fS2_fjLb0ELj1024ELj4ENS_18Kernel_traits_baseILj3072ES2_S2_fS2_fjLj1024EEEEELb0ELb1EEEvNS_9BwdParamsE
        .type           _ZN10layer_norm22ln_bwd_finalize_kernelINS_22Kernel_traits_finalizeILj3072E13__nv_bfloat16S2_fS2_fjLb0ELj1024ELj4ENS_18Kernel_traits_baseILj3072ES2_S2_fS2_fjLj1024EEEEELb0ELb1EEEvNS_9BwdParamsE,@function
        .size           _ZN10layer_norm22ln_bwd_finalize_kernelINS_22Kernel_traits_finalizeILj3072E13__nv_bfloat16S2_fS2_fjLb0ELj1024ELj4ENS_18Kernel_traits_baseILj3072ES2_S2_fS2_fjLj1024EEEEELb0ELb1EEEvNS_9BwdParamsE,(.L_x_3817 - _ZN10layer_norm22ln_bwd_finalize_kernelINS_22Kernel_traits_finalizeILj3072E13__nv_bfloat16S2_fS2_fjLb0ELj1024ELj4ENS_18Kernel_traits_baseILj3072ES2_S2_fS2_fjLj1024EEEEELb0ELb1EEEvNS_9BwdParamsE)
        .other          _ZN10layer_norm22ln_bwd_finalize_kernelINS_22Kernel_traits_finalizeILj3072E13__nv_bfloat16S2_fS2_fjLb0ELj1024ELj4ENS_18Kernel_traits_baseILj3072ES2_S2_fS2_fjLj1024EEEEELb0ELb1EEEvNS_9BwdParamsE,@"STO_CUDA_ENTRY STV_DEFAULT"
_ZN10layer_norm22ln_bwd_finalize_kernelINS_22Kernel_traits_finalizeILj3072E13__nv_bfloat16S2_fS2_fjLb0ELj1024ELj4ENS_18Kernel_traits_baseILj3072ES2_S2_fS2_fjLj1024EEEEELb0ELb1EEEvNS_9BwdParamsE:
.text._ZN10layer_norm22ln_bwd_finalize_kernelINS_22Kernel_traits_finalizeILj3072E13__nv_bfloat16S2_fS2_fjLb0ELj1024ELj4ENS_18Kernel_traits_baseILj3072ES2_S2_fS2_fjLj1024EEEEELb0ELb1EEEvNS_9BwdParamsE:
        /* <DEDUP_REMOVED lines=77> */
.L_x_1250:
        /* <DEDUP_REMOVED lines=118> */
.L_x_1249:
[----:B------:R-:W-:Y:S05]  /*0c30*/  BSYNC.RECONVERGENT B1 ;  /* 0x0000000000017941 */ /* 0x000fea0003800200 */
.L_x_1248:
        /* <DEDUP_REMOVED lines=69> */
.L_x_1252:
[----:B------:R-:W-:Y:S05]  /*1090*/  BSYNC.RECONVERGENT B1 ;  /* 0x0000000000017941 */ /* 0x000fea0003800200 */
.L_x_1251:
        /* <DEDUP_REMOVED lines=38> */
.L_x_1254:
[----:B------:R-:W-:Y:S05]  /*1300*/  BSYNC.RECONVERGENT B1 ;  /* 0x0000000000017941 */ /* 0x000fea0003800200 */
.L_x_1253:
[----:B------:R-:W-:Y:S05]  /*1310*/  @!P1 BRA `(.L_x_1247) ;  /* 0x0000000000409947 */ /* 0x000fea0003800000 */
[----:B------:R-:W0:Y:S01]  /*1320*/  LDC R12, c[0x0][0x388] ;  /* 0x0000e200ff0c7b82 */ /* 0x000e220000000800 */
[----:B------:R-:W-:-:S07]  /*1330*/  IADD3 R0, PT, PT, -R0, RZ, RZ ;  /* 0x000000ff00007210 */ /* 0x000fce0007ffe1ff */
[----:B------:R-:W1:Y:S08]  /*1340*/  LDC.64 R8, c[0x0][0x440] ;  /* 0x00011000ff087b82 */ /* 0x000e700000000a00 */
[----:B------:R-:W2:Y:S01]  /*1350*/  LDC.64 R10, c[0x0][0x448] ;  /* 0x00011200ff0a7b82 */ /* 0x000ea20000000a00 */
[----:B0-----:R-:W-:-:S05]  /*1360*/  IMAD R2, R2, R12, R5 ;  /* 0x0000000c02027224 */ /* 0x001fca00078e0205 */
[----:B------:R-:W-:-:S07]  /*1370*/  IADD3 R13, PT, PT, R57, R2, RZ ;  /* 0x00000002390d7210 */ /* 0x000fce0007ffe0ff */
.L_x_1255:
        /* <DEDUP_REMOVED lines=10> */
.L_x_1247:
[----:B------:R-:W-:Y:S05]  /*1420*/  BSYNC.RECONVERGENT B0 ;  /* 0x0000000000007941 */ /* 0x000fea0003800200 */
.L_x_1246:
        /* <DEDUP_REMOVED lines=59> */
.L_x_1256:
        /* <DEDUP_REMOVED lines=10> */
.L_x_3817:


//--------------------- .text._ZN10layer_norm40ln_parallel_residual_bwd_finalize_kernelINS_22Kernel_traits_finalizeILj3072E13__nv_bfloat16S2_fS2_fjLb0ELj1024ELj4ENS_18Kernel_traits_baseILj3072ES2_S2_fS2_fjLj1024EEEEELb1EEEvNS_9BwdParamsE --------------------------
	.section	.text._ZN10layer_norm40ln_parallel_residual_bwd_finalize_kernelINS_22Kernel_traits_finalizeILj3072E13__nv_bfloat16S2_fS2_fjLb0ELj1024ELj4ENS_18Kernel_traits_baseILj3072ES2_S2_fS2_fjLj1024EEEEELb1EEEvNS_9BwdParamsE,"ax",@progbits
	.align	128
        .global         _ZN10layer_norm40ln_parallel_residual_bwd_finalize_kernelINS_22Kernel_traits_finalizeILj3072E13__nv_bfloat16S2_fS2_fjLb0ELj1024ELj4ENS_18Kernel_traits_baseILj3072ES2_S2_fS2_fjLj1024EEEEELb1EEEvNS_9BwdParamsE
        .type           _ZN10layer_norm40ln_parallel_residual_bwd_finalize_kernelINS_22Kernel_traits_finalizeILj3072E13__nv_bfloat16S2_fS2_fjLb0ELj1024ELj4ENS_18Kernel_traits_baseILj3072ES2_S2_fS2_fjLj1024EEEEELb1EEEvNS_9BwdParamsE,@function
        .size           _ZN10layer_norm40ln_parallel_residual_bwd_finalize_kernelINS_22Kernel_traits_finalizeILj3072E13__nv_bfloat16S2_fS2_fjLb0ELj1024ELj4ENS_18Kernel_traits_baseILj3072ES2_S2_fS2_fjLj1024EEEEELb1EEEvNS_9BwdParamsE,(.L_x_3818 - _ZN10layer_norm40ln_parallel_residual_bwd_finalize_kernelINS_22Kernel_traits_finalizeILj3072E13__nv_bfloat16S2_fS2_fjLb0ELj1024ELj4ENS_18Kernel_traits_baseILj3072ES2_S2_fS2_fjLj1024EEEEELb1EEEvNS_9BwdParamsE)
        .other          _ZN10layer_norm40ln_parallel_residual_bwd_finalize_kernelINS_22Kernel_traits_finalizeILj3072E13__nv_bfloat16S2_fS2_fjLb0ELj1024ELj4ENS_18Kernel_traits_baseILj3072ES2_S2_fS2_fjLj1024EEEEELb1EEEvNS_9BwdParamsE,@"STO_CUDA_ENTRY STV_DEFAULT"
_ZN10layer_norm40ln_parallel_residual_bwd_finalize_kernelINS_22Kernel_traits_finalizeILj3072E13__nv_bfloat16S2_fS2_fjLb0ELj1024ELj4ENS_18Kernel_traits_baseILj3072ES2_S2_fS2_fjLj1024EEEEELb1EEEvNS_9BwdParamsE:
.text._ZN10layer_norm40ln_parallel_residual_bwd_finalize_kernelINS_22Kernel_traits_finalizeILj3072E13__nv_bfloat16S2_fS2_fjLb0ELj1024ELj4ENS_18Kernel_traits_baseILj3072ES2_S2_fS2_fjLj1024EEEEELb1EEEvNS_9BwdParamsE:
        /* <DEDUP_REMOVED lines=57> */
.L_x_1261:
        /* <DEDUP_REMOVED lines=112> */
.L_x_1260:
[----:B------:R-:W-:Y:S05]  /*0a90*/  BSYNC.RECONVERGENT B1 ;  /* 0x0000000000017941 */ /* 0x000fea0003800200 */
.L_x_1259:
        /* <DEDUP_REMOVED lines=67> */
.L_x_1263:
[----:B------:R-:W-:Y:S05]  /*0ed0*/  BSYNC.RECONVERGENT B1 ;  /* 0x0000000000017941 */ /* 0x000fea0003800200 */
.L_x_1262:
        /* <DEDUP_REMOVED lines=37> */
.L_x_1265:
[----:B------:R-:W-:Y:S05]  /*1130*/  BSYNC.RECONVERGENT B1 ;  /* 0x0000000000017941 */ /* 0x000fea0003800200 */
.L_x_1264:
        /* <DEDUP_REMOVED lines=19> */
.L_x_1258:
[----:B------:R-:W-:Y:S05]  /*1270*/  BSYNC.RECONVERGENT B0 ;  /* 0x0000000000007941 */ /* 0x000fea0003800200 */
.L_x_1257:
        /* <DEDUP_REMOVED lines=93> */
.L_x_1266:
        /* <DEDUP_REMOVED lines=11> */
.L_x_3818:


//--------------------- .text._ZN10layer_norm31ln_parallel_residual_bwd_kernelINS_13Kernel_traitsI13__nv_bfloat16S2_fS2_fjLj3072ELj1ELj1ELj4ELj16ENS_18Kernel_traits_baseILj3072ES2_S2_fS2_fjLj128EEEEELb1ELb1ELb1EEEvNS_9BwdParamsE --------------------------
	.section	.text._ZN10layer_norm31ln_parallel_residual_bwd_kernelINS_13Kernel_traitsI13__nv_bfloat16S2_fS2_fjLj3072ELj1ELj1ELj4ELj16ENS_18Kernel_traits_baseILj3072ES2_S2_fS2_fjLj128EEEEELb1ELb1ELb1EEEvNS_9BwdParamsE,"ax",@progbits
	.align	128
        .global         _ZN10layer_norm31ln_parallel_residual_bwd_kernelINS_13Kernel_traitsI13__nv_bfloat16S2_fS2_fjLj3072ELj1ELj1ELj4ELj16ENS_18Kernel_traits_baseILj3072ES2_S2_fS2_fjLj128EEEEELb1ELb1ELb1EEEvNS_9BwdParamsE
        .type           _ZN10layer_norm31ln_parallel_residual_bwd_kernelINS_13Kernel_traitsI13__nv_bfloat16S2_fS2_fjLj3072ELj1ELj1ELj4ELj16ENS_18Kernel_traits_baseILj3072ES2_S2_fS2_fjLj128EEEEELb1ELb1ELb1EEEvNS_9BwdParamsE,@function
        .size           _ZN10layer_norm31ln_parallel_residual_bwd_kernelINS_13Kernel_traitsI13__nv_bfloat16S2_fS2_fjLj3072ELj1ELj1ELj4ELj16ENS_18Kernel_traits_baseILj3072ES2_S2_fS2_fjLj128EEEEELb1ELb1ELb1EEEvNS_9BwdParamsE,(.L_x_3819 - _ZN10layer_norm31ln_parallel_residual_bwd_kernelINS_13Kernel_traitsI13__nv_bfloat16S2_fS2_fjLj3072ELj1ELj1ELj4ELj16ENS_18Kernel_traits_baseILj3072ES2_S2_fS2_fjLj128EEEEELb1ELb1ELb1EEEvNS_9BwdParamsE)
        .other          _ZN10layer_norm31ln_parallel_residual_bwd_kernelINS_13Kernel_traitsI13__nv_bfloat16S2_fS2_fjLj3072ELj1ELj1ELj4ELj16ENS_18Kernel_traits_baseILj3072ES2_S2_fS2_fjLj128EEEEELb1ELb1ELb1EEEvNS_9BwdParamsE,@"STO_CUDA_ENTRY STV_DEFAULT"
_ZN10layer_norm31ln_parallel_residual_bwd_kernelINS_13Kernel_traitsI13__nv_bfloat16S2_fS2_fjLj3072ELj1ELj1ELj4ELj16ENS_18Kernel_traits_baseILj3072ES2_S2_fS2_fjLj128EEEEELb1ELb1ELb1EEEvNS_9BwdParamsE:
.text._ZN10layer_norm31ln_parallel_residual_bwd_kernelINS_13Kernel_traitsI13__nv_bfloat16S2_fS2_fjLj3072ELj1ELj1ELj4ELj16ENS_18Kernel_traits_baseILj3072ES2_S2_fS2_fjLj128EEEEELb1ELb1ELb1EEEvNS_9BwdParamsE:
        /* <DEDUP_REMOVED lines=33> */
[----:B------:R-:W-:Y:S02]  /*0210*/  MOV R140, UR4 ;  /* 0x00000004008c7c02 */ /* 0x000fe40008000f00 */
        /* <DEDUP_REMOVED lines=23> */
[----:B------:R-:W-:Y:S02]  /*0390*/  CS2R R80, SRZ ;  /* 0x0000000000507805 */ /* 0x000fe4000001ff00 */
[----:B------:R-:W-:Y:S01]  /*03a0*/  MOV R141, RZ ;  /* 0x000000ff008d7202 */ /* 0x000fe20000000f00 */
[----:B------:R-:W-:Y:S01]  /*03b0*/  UPLOP3.LUT UP1, UPT, UPT, UPT, UPT, 0x40, 0x4 ;  /* 0x000000000004789c */ /* 0x000fe20003f2e870 */
[----:B0-----:R-:W2:Y:S01]  /*03c0*/  LDG.E.128 R12, desc[UR10][R2.64] ;  /* 0x0000000a020c7981 */ /* 0x001ea2000c1e1d00 */
[----:B------:R-:W0:Y:S03]  /*03d0*/  LDCU UR6, c[0x0][0x408] ;  /* 0x00008100ff0677ac */ /* 0x000e260008000800 */
[----:B------:R-:W3:Y:S01]  /*03e0*/  LDG.E.128 R8, desc[UR10][R2.64+0x800] ;  /* 0x0008000a02087981 */ /* 0x000ee2000c1e1d00 */
[----:B------:R-:W1:Y:S03]  /*03f0*/  LDCU UR13, c[0x0][0x388] ;  /* 0x00007100ff0d77ac */ /* 0x000e660008000800 */
[----:B------:R-:W4:Y:S01]  /*0400*/  LDG.E.128 R4, desc[UR10][R2.64+0x1000] ;  /* 0x0010000a02047981 */ /* 0x000f22000c1e1d00 */
[----:B------:R-:W0:Y:S01]  /*0410*/  LDCU.U8 UR12, c[0x0][0x410] ;  /* 0x00008200ff0c77ac */ /* 0x000e220008000000 */
[----:B------:R-:W0:Y:S01]  /*0420*/  LDCU UR18, c[0x0][0x400] ;  /* 0x00008000ff1277ac */ /* 0x000e220008000800 */
[----:B------:R-:W0:Y:S01]  /*0430*/  LDCU.64 UR8, c[0x0][0x478] ;  /* 0x00008f00ff0877ac */ /* 0x000e220008000a00 */
        /* <DEDUP_REMOVED lines=38> */
.L_x_1294:
[----:B0-----:R-:W0:Y:S01]  /*06a0*/  LDC.64 R54, c[0x0][0x3c0] ;  /* 0x0000f000ff367b82 */ /* 0x001e220000000a00 */
[----:B------:R-:W-:-:S05]  /*06b0*/  IMAD R0, R140, UR13, RZ ;  /* 0x0000000d8c007c24 */ /* 0x000fca000f8e02ff */
[----:B------:R-:W-:Y:S02]  /*06c0*/  SHF.R.S32.HI R41, RZ, 0x1f, R0 ;  /* 0x0000001fff297819 */ /* 0x000fe40000011400 */
[----:B------:R-:W1:Y:S02]  /*06d0*/  LDC.64 R162, c[0x0][0x3a8] ;  /* 0x0000ea00ffa27b82 */ /* 0x000e640000000a00 */
[----:B------:R-:W-:-:S04]  /*06e0*/  LEA.HI R41, R41, R0, RZ, 0x3 ;  /* 0x0000000029297211 */ /* 0x000fc800078f18ff */
[----:B------:R-:W-:Y:S02]  /*06f0*/  LEA.HI.SX32 R158, R41, R52, 0x1d ;  /* 0x00000034299e7211 */ /* 0x000fe400078feaff */
[----:B------:R-:W2:Y:S01]  /*0700*/  LDC.64 R70, c[0x0][0x428] ;  /* 0x00010a00ff467b82 */ /* 0x000ea20000000a00 */
[----:B0-----:R-:W-:-:S07]  /*0710*/  IMAD.WIDE R54, R140, 0x4, R54 ;  /* 0x000000048c367825 */ /* 0x001fce00078e0236 */
[----:B------:R-:W0:Y:S01]  /*0720*/  LDC.64 R160, c[0x0][0x3c8] ;  /* 0x0000f200ffa07b82 */ /* 0x000e220000000a00 */
[----:B------:R-:W3:Y:S01]  /*0730*/  LDG.E R0, desc[UR10][R54.64] ;  /* 0x0000000a36007981 */ /* 0x000ee2000c1e1900 */
[----:B-1----:R-:W-:-:S05]  /*0740*/  IMAD.WIDE.U32 R68, R158, 0x20, R162 ;  /* 0x000000209e447825 */ /* 0x002fca00078e00a2 */
[----:B------:R-:W4:Y:S01]  /*0750*/  LDG.E.128 R72, desc[UR10][R68.64] ;  /* 0x0000000a44487981 */ /* 0x000f22000c1e1d00 */
[C---:B------:R-:W-:Y:S01]  /*0760*/  IADD3 R157, PT, PT, R158.reuse, 0x80, RZ ;  /* 0x000000809e9d7810 */ /* 0x040fe20007ffe0ff */
[C---:B--2---:R-:W-:Y:S01]  /*0770*/  IMAD.WIDE.U32 R40, R158.reuse, 0x10, R70 ;  /* 0x000000109e287825 */ /* 0x044fe200078e0046 */
[----:B------:R-:W-:Y:S01]  /*0780*/  IADD3 R127, PT, PT, R158, 0x100, RZ ;  /* 0x000001009e7f7810 */ /* 0x000fe20007ffe0ff */
[----:B------:R-:W2:Y:S02]  /*0790*/  LDG.E.128 R44, desc[UR10][R68.64+0x10] ;  /* 0x0000100a442c7981 */ /* 0x000ea4000c1e1d00 */
[C---:B------:R-:W-:Y:S02]  /*07a0*/  IMAD.WIDE.U32 R78, R157.reuse, 0x20, R162 ;  /* 0x000000209d4e7825 */ /* 0x040fe400078e00a2 */
[----:B------:R-:W2:Y:S02]  /*07b0*/  LDG.E.128 R40, desc[UR10][R40.64] ;  /* 0x0000000a28287981 */ /* 0x000ea4000c1e1d00 */
[----:B------:R-:W-:-:S02]  /*07c0*/  IMAD.WIDE.U32 R52, R157, 0x10, R70 ;  /* 0x000000109d347825 */ /* 0x000fc400078e0046 */
[----:B------:R-:W2:Y:S02]  /*07d0*/  LDG.E.128 R48, desc[UR10][R78.64] ;  /* 0x0000000a4e307981 */ /* 0x000ea4000c1e1d00 */
[C---:B------:R-:W-:Y:S02]  /*07e0*/  IMAD.WIDE.U32 R162, R127.reuse, 0x20, R162 ;  /* 0x000000207fa27825 */ /* 0x040fe400078e00a2 */
[----:B------:R-:W2:Y:S02]  /*07f0*/  LDG.E.128 R56, desc[UR10][R78.64+0x10] ;  /* 0x0000100a4e387981 */ /* 0x000ea4000c1e1d00 */
[----:B------:R-:W-:Y:S02]  /*0800*/  IMAD.WIDE.U32 R70, R127, 0x10, R70 ;  /* 0x000000107f467825 */ /* 0x000fe400078e0046 */
[----:B------:R-:W2:Y:S02]  /*0810*/  LDG.E.128 R64, desc[UR10][R162.64+0x10] ;  /* 0x0000100aa2407981 */ /* 0x000ea4000c1e1d00 */
[----:B0-----:R-:W-:-:S02]  /*0820*/  IMAD.WIDE R160, R140, 0x4, R160 ;  /* 0x000000048ca07825 */ /* 0x001fc400078e02a0 */
[----:B------:R-:W2:Y:S04]  /*0830*/  LDG.E.128 R60, desc[UR10][R162.64] ;  /* 0x0000000aa23c7981 */ /* 0x000ea8000c1e1d00 */
[----:B------:R-:W2:Y:S04]  /*0840*/  LDG.E.128 R68, desc[UR10][R70.64] ;  /* 0x0000000a46447981 */ /* 0x000ea8000c1e1d00 */
[----:B------:R0:W2:Y:S04]  /*0850*/  LDG.E R156, desc[UR10][R160.64] ;  /* 0x0000000aa09c7981 */ /* 0x0000a8000c1e1900 */
[----:B------:R-:W2:Y:S01]  /*0860*/  LDG.E.128 R52, desc[UR10][R52.64] ;  /* 0x0000000a34347981 */ /* 0x000ea2000c1e1d00 */
[----:B------:R-:W-:-:S02]  /*0870*/  ISETP.NE.U32.AND P0, PT, RZ, UR16, PT ;  /* 0x00000010ff007c0c */ /* 0x000fc4000bf05070 */
[----:B------:R-:W-:Y:S02]  /*0880*/  ISETP.NE.U32.AND P1, PT, RZ, UR14, PT ;  /* 0x0000000eff007c0c */ /* 0x000fe4000bf25070 */
[----:B------:R-:W-:Y:S01]  /*0890*/  ISETP.NE.AND.EX P0, PT, RZ, UR17, PT, P0 ;  /* 0x00000011ff007c0c */ /* 0x000fe2000bf05300 */
[----:B0-----:R-:W0:Y:S01]  /*08a0*/  LDC.64 R160, c[0x0][0x3b0] ;  /* 0x0000ec00ffa07b82 */ /* 0x001e220000000a00 */
[----:B------:R-:W-:-:S11]  /*08b0*/  ISETP.NE.AND.EX P1, PT, RZ, UR15, PT, P1 ;  /* 0x0000000fff007c0c */ /* 0x000fd6000bf25310 */
[----:B------:R-:W1:Y:S08]  /*08c0*/  @P0 LDC.64 R166, c[0x0][0x3b8] ;  /* 0x0000ee00ffa60b82 */ /* 0x000e700000000a00 */
[----:B------:R-:W0:Y:S01]  /*08d0*/  @P1 LDC.64 R78, c[0x0][0x438] ;  /* 0x00010e00ff4e1b82 */ /* 0x000e220000000a00 */
[----:B------:R-:W-:-:S07]  /*08e0*/  ISETP.NE.AND P3, PT, RZ, UR12, PT ;  /* 0x0000000cff007c0c */ /* 0x000fce000bf65270 */
[----:B------:R-:W0:Y:S01]  /*08f0*/  @P0 LDC.64 R168, c[0x0][0x3b8] ;  /* 0x0000ee00ffa80b82 */ /* 0x000e220000000a00 */
[----:B-1----:R-:W-:-:S07]  /*0900*/  @P0 IMAD.WIDE.U32 R172, R127, 0x8, R166 ;  /* 0x000000087fac0825 */ /* 0x002fce00078e00a6 */
[----:B------:R-:W1:Y:S01]  /*0910*/  @P0 LDC.64 R170, c[0x0][0x3b8] ;  /* 0x0000ee00ffaa0b82 */ /* 0x000e620000000a00 */
[----:B------:R-:W5:Y:S01]  /*0920*/  @P0 LDG.E.64 R76, desc[UR10][R172.64] ;  /* 0x0000000aac4c0981 */ /* 0x000f62000c1e1b00 */
[----:B0-----:R-:W-:-:S06]  /*0930*/  @P1 IMAD.WIDE.U32 R166, R127, 0x20, R78 ;  /* 0x000000207fa61825 */ /* 0x001fcc00078e004e */
[----:B------:R-:W0:Y:S01]  /*0940*/  @P1 LDC.64 R164, c[0x0][0x438] ;  /* 0x00010e00ffa41b82 */ /* 0x000e220000000a00 */
[C---:B------:R-:W-:Y:S01]  /*0950*/  IMAD.WIDE.U32 R78, R158.reuse, 0x8, R160 ;  /* 0x000000089e4e7825 */ /* 0x040fe200078e00a0 */
[----:B------:R-:W5:Y:S06]  /*0960*/  @P1 LDG.E.128 R20, desc[UR10][R166.64] ;  /* 0x0000000aa6141981 */ /* 0x000f6c000c1e1d00 */
[----:B------:R-:W0:Y:S01]  /*0970*/  @P1 LDC.64 R162, c[0x0][0x438] ;  /* 0x00010e00ffa21b82 */ /* 0x000e220000000a00 */
[----:B------:R-:W5:Y:S01]  /*0980*/  LDG.E.64 R78, desc[UR10][R78.64] ;  /* 0x0000000a4e4e7981 */ /* 0x000f62000c1e1b00 */
[----:B------:R-:W-:-:S03]  /*0990*/  @P0 IMAD.WIDE.U32 R168, R158, 0x8, R168 ;  /* 0x000000089ea80825 */ /* 0x000fc600078e00a8 */
[----:B------:R-:W5:Y:S01]  /*09a0*/  @P1 LDG.E.128 R24, desc[UR10][R166.64+0x10] ;  /* 0x0000100aa6181981 */ /* 0x000f62000c1e1d00 */
[----:B-1----:R-:W-:-:S03]  /*09b0*/  @P0 IMAD.WIDE.U32 R170, R157, 0x8, R170 ;  /* 0x000000089daa0825 */ /* 0x002fc600078e00aa */
[----:B------:R1:W5:Y:S04]  /*09c0*/  @P0 LDG.E.64 R150, desc[UR10][R168.64] ;  /* 0x0000000aa8960981 */ /* 0x000368000c1e1b00 */
[----:B------:R-:W5:Y:S01]  /*09d0*/  @P0 LDG.E.64 R2, desc[UR10][R170.64] ;  /* 0x0000000aaa020981 */ /* 0x000f62000c1e1b00 */
[----:B0-----:R-:W-:-:S05]  /*09e0*/  @P1 IMAD.WIDE.U32 R164, R158, 0x20, R164 ;  /* 0x000000209ea41825 */ /* 0x001fca00078e00a4 */
[----:B------:R-:W5:Y:S01]  /*09f0*/  @P1 LDG.E.128 R4, desc[UR10][R164.64] ;  /* 0x0000000aa4041981 */ /* 0x000f62000c1e1d00 */
[----:B------:R-:W-:-:S03]  /*0a00*/  @P1 IMAD.WIDE.U32 R162, R157, 0x20, R162 ;  /* 0x000000209da21825 */ /* 0x000fc600078e00a2 */
[----:B------:R0:W5:Y:S04]  /*0a10*/  @P1 LDG.E.128 R8, desc[UR10][R164.64+0x10] ;  /* 0x0000100aa4081981 */ /* 0x000168000c1e1d00 */
[----:B------:R-:W5:Y:S04]  /*0a20*/  @P1 LDG.E.128 R12, desc[UR10][R162.64] ;  /* 0x0000000aa20c1981 */ /* 0x000f68000c1e1d00 */
[----:B------:R0:W5:Y:S01]  /*0a30*/  @P1 LDG.E.128 R16, desc[UR10][R162.64+0x10] ;  /* 0x0000100aa2101981 */ /* 0x000162000c1e1d00 */
[----:B---3--:R-:W-:-:S05]  /*0a40*/  FSEL R0, R0, RZ, !P3 ;  /* 0x000000ff00007208 */ /* 0x008fca0005800000 */
[C---:B----4-:R-:W-:Y:S01]  /*0a50*/  FADD.FTZ R175, -R0.reuse, R72 ;  /* 0x0000004800af7221 */ /* 0x050fe20000010100 */
[C---:B------:R-:W-:Y:S01]  /*0a60*/  FADD.FTZ R177, -R0.reuse, R73 ;  /* 0x0000004900b17221 */ /* 0x040fe20000010100 */
[C---:B------:R-:W-:Y:S01]  /*0a70*/  FADD.FTZ R179, -R0.reuse, R74 ;  /* 0x0000004a00b37221 */ /* 0x040fe20000010100 */
[----:B------:R-:W-:Y:S01]  /*0a80*/  FADD.FTZ R181, -R0, R75 ;  /* 0x0000004b00b57221 */ /* 0x000fe20000010100 */
[----:B------:R-:W-:-:S04]  /*0a90*/  IMAD.WIDE.U32 R74, R157, 0x8, R160 ;  /* 0x000000089d4a7825 */ /* 0x000fc800078e00a0 */
[----:B------:R-:W-:Y:S02]  /*0aa0*/  IMAD.WIDE.U32 R72, R127, 0x8, R160 ;  /* 0x000000087f487825 */ /* 0x000fe400078e00a0 */
[----:B------:R-:W5:Y:S04]  /*0ab0*/  LDG.E.64 R74, desc[UR10][R74.64] ;  /* 0x0000000a4a4a7981 */ /* 0x000f68000c1e1b00 */
[----:B------:R-:W5:Y:S01]  /*0ac0*/  LDG.E.64 R72, desc[UR10][R72.64] ;  /* 0x0000000a48487981 */ /* 0x000f62000c1e1b00 */
[C---:B--2---:R-:W-:Y:S02]  /*0ad0*/  PRMT R160, R40.reuse, 0x7632, R160 ;  /* 0x0000763228a07816 */ /* 0x044fe400000000a0 */
[----:B------:R-:W-:Y:S01]  /*0ae0*/  SHF.L.U32 R159, R40, 0x10, RZ ;  /* 0x00000010289f7819 */ /* 0x000fe200000006ff */
[C---:B-1----:R-:W-:Y:S01]  /*0af0*/  FADD.FTZ R169, -R0.reuse, R44 ;  /* 0x0000002c00a97221 */ /* 0x042fe20000010100 */
[C---:B0-----:R-:W-:Y:S01]  /*0b00*/  PRMT R164, R41.reuse, 0x7632, R164 ;  /* 0x0000763229a47816 */ /* 0x041fe200000000a4 */
[C---:B------:R-:W-:Y:S01]  /*0b10*/  FADD.FTZ R171, -R0.reuse, R45 ;  /* 0x0000002d00ab7221 */ /* 0x040fe20000010100 */
[----:B------:R-:W-:Y:S01]  /*0b20*/  SHF.L.U32 R161, R41, 0x10, RZ ;  /* 0x0000001029a17819 */ /* 0x000fe200000006ff */
[C---:B------:R-:W-:Y:S01]  /*0b30*/  FADD.FTZ R173, -R0.reuse, R46 ;  /* 0x0000002e00ad7221 */ /* 0x040fe20000010100 */
[C---:B------:R-:W-:Y:S01]  /*0b40*/  PRMT R162, R43.reuse, 0x7632, R162 ;  /* 0x000076322ba27816 */ /* 0x040fe200000000a2 */
[C---:B------:R-:W-:Y:S01]  /*0b50*/  FADD.FTZ R183, -R0.reuse, R47 ;  /* 0x0000002f00b77221 */ /* 0x040fe20000010100 */
[----:B------:R-:W-:Y:S01]  /*0b60*/  SHF.L.U32 R165, R43, 0x10, RZ ;  /* 0x000000102ba57819 */ /* 0x000fe200000006ff */
[----:B------:R-:W-:Y:S01]  /*0b70*/  FADD.FTZ R41, -R0, R67 ;  /* 0x0000004300297221 */ /* 0x000fe20000010100 */
        /* <DEDUP_REMOVED lines=25> */
[----:B------:R-:W-:Y:S01]  /*0d10*/  FADD.FTZ R52, RZ, R67 ;  /* 0x00000043ff347221 */ /* 0x000fe20000010000 */
[----:B------:R-:W-:Y:S01]  /*0d20*/  FMUL.FTZ R48, R156, R177 ;  /* 0x000000b19c307220 */ /* 0x000fe20000410000 */
[----:B------:R-:W-:Y:S01]  /*0d30*/  FFMA.FTZ R57, R0, R67, RZ ;  /* 0x0000004300397223 */ /* 0x000fe200000100ff */
        /* <DEDUP_REMOVED lines=18> */
[C---:B------:R-:W-:Y:S01]  /*0e60*/  PRMT R42, R70.reuse, 0x7632, R42 ;  /* 0x00007632462a7816 */ /* 0x040fe2000000002a */
[----:B------:R-:W-:Y:S01]  /*0e70*/  FFMA.FTZ R181, R169, R60, R52 ;  /* 0x0000003ca9b57223 */ /* 0x000fe20000010034 */
[----:B------:R-:W-:Y:S01]  /*0e80*/  SHF.L.U32 R61, R70, 0x10, RZ ;  /* 0x00000010463d7819 */ /* 0x000fe200000006ff */
[----:B------:R-:W-:Y:S01]  /*0e90*/  FMUL.FTZ R70, R156, R183 ;  /* 0x000000b79c467220 */ /* 0x000fe20000410000 */
[----:B------:R-:W-:Y:S01]  /*0ea0*/  SHF.L.U32 R66, R162, 0x10, RZ ;  /* 0x00000010a2427819 */ /* 0x000fe200000006ff */
[----:B------:R-:W-:Y:S01]  /*0eb0*/  FMUL.FTZ R62, R152, R165 ;  /* 0x000000a5983e7220 */ /* 0x000fe20000410000 */
[----:B------:R-:W-:Y:S01]  /*0ec0*/  FADD.FTZ R183, R177, R160 ;  /* 0x000000a0b1b77221 */ /* 0x000fe20000010000 */
[----:B------:R-:W-:-:S02]  /*0ed0*/  FFMA.FTZ R52, R68, R177, R181 ;  /* 0x000000b144347223 */ /* 0x000fc400000100b5 */
[----:B------:R-:W-:Y:S01]  /*0ee0*/  FMUL.FTZ R179, R136, R66 ;  /* 0x0000004288b37220 */ /* 0x000fe20000410000 */
[----:B------:R-:W-:Y:S01]  /*0ef0*/  FADD.FTZ R164, R62, R183 ;  /* 0x000000b73ea47221 */ /* 0x000fe20000010000 */
[----:B------:R-:W-:Y:S01]  /*0f00*/  FFMA.FTZ R181, R171, R62, R52 ;  /* 0x0000003eabb57223 */ /* 0x000fe20000010034 */
[----:B------:R-:W-:Y:S01]  /*0f10*/  FMUL.FTZ R57, R156, R185 ;  /* 0x000000b99c397220 */ /* 0x000fe20000410000 */
[----:B------:R-:W-:Y:S01]  /*0f20*/  SHF.L.U32 R176, R176, 0x10, RZ ;  /* 0x00000010b0b07819 */ /* 0x000fe200000006ff */
[----:B------:R-:W-:Y:S01]  /*0f30*/  FMUL.FTZ R160, R149, R49 ;  /* 0x0000003195a07220 */ /* 0x000fe20000410000 */
[----:B------:R-:W-:Y:S01]  /*0f40*/  FADD.FTZ R185, R179, R164 ;  /* 0x000000a4b3b97221 */ /* 0x000fe20000010000 */
[----:B------:R-:W-:Y:S01]  /*0f50*/  FFMA.FTZ R52, R70, R179, R181 ;  /* 0x000000b346347223 */ /* 0x000fe200000100b5 */
[----:B------:R-:W-:Y:S01]  /*0f60*/  PRMT R178, R53, 0x7632, R178 ;  /* 0x0000763235b27816 */ /* 0x000fe200000000b2 */
[----:B------:R-:W-:Y:S01]  /*0f70*/  FMUL.FTZ R183, R135, R176 ;  /* 0x000000b087b77220 */ /* 0x000fe20000410000 */
[----:B------:R-:W-:Y:S01]  /*0f80*/  SHF.L.U32 R53, R53, 0x10, RZ ;  /* 0x0000001035357819 */ /* 0x000fe200000006ff */
        /* <DEDUP_REMOVED lines=29> */
[----:B------:R-:W-:Y:S01]  /*1160*/  FFMA.FTZ R52, R172, R197, R193 ;  /* 0x000000c5ac347223 */ /* 0x000fe200000100c1 */
[----:B------:R-:W-:Y:S01]  /*1170*/  FMUL.FTZ R181, R156, R201 ;  /* 0x000000c99cb57220 */ /* 0x000fe20000410000 */
        /* <DEDUP_REMOVED lines=77> */
.L_x_1269:
[----:B------:R-:W-:Y:S05]  /*1650*/  BSYNC.RECONVERGENT B0 ;  /* 0x0000000000007941 */ /* 0x000fea0003800200 */
.L_x_1268:
[----:B------:R-:W1:Y:S08]  /*1660*/  S2UR UR5, SR_CgaCtaId ;  /* 0x00000000000579c3 */ /* 0x000e700000008800 */
[----:B------:R-:W-:Y:S01]  /*1670*/  BAR.SYNC.DEFER_BLOCKING 0x0 ;  /* 0x0000000000007b1d */ /* 0x000fe20000010000 */
[----:B------:R-:W-:Y:S01]  /*1680*/  FFMA.FTZ R125, R48, R44, R125 ;  /* 0x0000002c307d7223 */ /* 0x000fe2000001007d */
[----:B------:R-:W-:Y:S01]  /*1690*/  FADD.FTZ R124, R44, R124 ;  /* 0x0000007c2c7c7221 */ /* 0x000fe20000010000 */
[----:B------:R-:W-:Y:S01]  /*16a0*/  FADD.FTZ R104, R49, R104 ;  /* 0x0000006831687221 */ /* 0x000fe20000010000 */
[----:B------:R-:W-:Y:S01]  /*16b0*/  FFMA.FTZ R84, R57, R49, R84 ;  /* 0x0000003139547223 */ /* 0x000fe20000010054 */
[----:B------:R-:W-:Y:S01]  /*16c0*/  UISETP.NE.U32.AND UP0, UPT, UR16, URZ, UPT ;  /* 0x000000ff1000728c */ /* 0x000fe2000bf05070 */
[----:B------:R-:W-:-:S02]  /*16d0*/  FADD.FTZ R101, R64, R101 ;  /* 0x0000006540657221 */ /* 0x000fc40000010000 */
[----:B0-----:R-:W0:Y:S01]  /*16e0*/  LDC.64 R40, c[0x0][0x380] ;  /* 0x0000e000ff287b82 */ /* 0x001e220000000a00 */
[----:B------:R-:W-:Y:S01]  /*16f0*/  UMOV UR4, 0x400 ;  /* 0x0000040000047882 */ /* 0x000fe20000000000 */
[----:B------:R-:W-:Y:S01]  /*1700*/  UISETP.NE.AND.EX UP0, UPT, UR17, URZ, UPT, UP0 ;  /* 0x000000ff1100728c */ /* 0x000fe2000bf05300 */
        /* <DEDUP_REMOVED lines=20> */
[----:B------:R-:W-:Y:S01]  /*1850*/  FFMA.FTZ R87, R56, R178, R87 ;  /* 0x000000b238577223 */ /* 0x000fe20000010057 */
[----:B0-----:R-:W-:Y:S01]  /*1860*/  IADD3 R140, PT, PT, R140, R40, RZ ;  /* 0x000000288c8c7210 */ /* 0x001fe20007ffe0ff */
[----:B------:R-:W-:Y:S01]  /*1870*/  UIADD3 UR7, UPT, UPT, UR4, 0x3030, URZ ;  /* 0x0000303004077890 */ /* 0x000fe2000fffe0ff */
[----:B------:R-:W-:Y:S01]  /*1880*/  FADD.FTZ R107, R178, R107 ;  /* 0x0000006bb26b7221 */ /* 0x000fe20000010000 */
[----:B------:R-:W-:Y:S01]  /*1890*/  @!UP1 UIADD3 UR7, UPT, UPT, UR4, 0x3010, URZ ;  /* 0x0000301004079890 */ /* 0x000fe2000fffe0ff */
[----:B------:R-:W-:Y:S01]  /*18a0*/  ISETP.GE.AND P4, PT, R140, R41, PT ;  /* 0x000000298c00720c */ /* 0x000fe20003f86270 */
[----:B------:R-:W-:Y:S01]  /*18b0*/  FADD.FTZ R108, R51, R108 ;  /* 0x0000006c336c7221 */ /* 0x000fe20000010000 */
[----:B------:R-:W-:Y:S01]  /*18c0*/  FFMA.FTZ R88, R187, R51, R88 ;  /* 0x00000033bb587223 */ /* 0x000fe20000010058 */
[----:B------:R-:W0:Y:S01]  /*18d0*/  LDS.128 R40, [UR5] ;  /* 0x00000005ff287984 */ /* 0x000e220008000c00 */
[----:B------:R-:W-:Y:S01]  /*18e0*/  FADD.FTZ R109, R182, R109 ;  /* 0x0000006db66d7221 */ /* 0x000fe20000010000 */
[----:B------:R-:W-:Y:S01]  /*18f0*/  FFMA.FTZ R89, R172, R182, R89 ;  /* 0x000000b6ac597223 */ /* 0x000fe20000010059 */
[----:B------:R-:W-:Y:S01]  /*1900*/  FADD.FTZ R110, R55, R110 ;  /* 0x0000006e376e7221 */ /* 0x000fe20000010000 */
[----:B------:R-:W-:Y:S01]  /*1910*/  FFMA.FTZ R90, R191, R55, R90 ;  /* 0x00000037bf5a7223 */ /* 0x000fe2000001005a */
[----:B------:R-:W1:Y:S01]  /*1920*/  LDS.128 R44, [UR7] ;  /* 0x00000007ff2c7984 */ /* 0x000e620008000c00 */
        /* <DEDUP_REMOVED lines=67> */
[C---:B------:R-:W-:Y:S01]  /*1d60*/  ISETP.GE.U32.AND.EX P2, PT, R79.reuse, 0x1000000, PT, P2 ;  /* 0x010000004f00780c */ /* 0x040fe20003f46120 */
[C---:B------:R-:W-:Y:S01]  /*1d70*/  FMUL.FTZ R175, R156.reuse, R175 ;  /* 0x000000af9caf7220 */ /* 0x040fe20000410000 */
        /* <DEDUP_REMOVED lines=23> */
.L_x_1272:
        /* <DEDUP_REMOVED lines=9> */
[----:B-----5:R-:W-:Y:S01]  /*1f80*/  LOP3.LUT P5, RZ, R79, 0xff0000, RZ, 0xc0, !PT ;  /* 0x00ff00004fff7812 */ /* 0x020fe200078ac0ff */
[----:B------:R-:W-:Y:S01]  /*1f90*/  FMUL.FTZ R35, R156, R35 ;  /* 0x000000239c237220 */ /* 0x000fe20000410000 */
[----:B------:R-:W-:Y:S01]  /*1fa0*/  FADD.FTZ R167, R167, -R50 ;  /* 0x80000032a7a77221 */ /* 0x000fe20000010000 */
[----:B------:R-:W-:Y:S01]  /*1fb0*/  FMUL.FTZ R30, R34, UR6 ;  /* 0x00000006221e7c20 */ /* 0x000fe20008410000 */
[-CC-:B------:R-:W-:Y:S01]  /*1fc0*/  FFMA.FTZ R68, R68, R53.reuse, R64.reuse ;  /* 0x0000003544447223 */ /* 0x180fe20000010040 */
[----:B------:R-:W-:Y:S01]  /*1fd0*/  ISETP.GE.U32.AND P2, PT, R78, RZ, PT ;  /* 0x000000ff4e00720c */ /* 0x000fe20003f46070 */
[-CC-:B------:R-:W-:Y:S01]  /*1fe0*/  FFMA.FTZ R58, R58, R53.reuse, R64.reuse ;  /* 0x000000353a3a7223 */ /* 0x180fe20000010040 */
[----:B------:R-:W-:Y:S01]  /*1ff0*/  FFMA.FTZ R169, R169, R53, R64 ;  /* 0x00000035a9a97223 */ /* 0x000fe20000010040 */
[----:B------:R-:W-:Y:S01]  /*2000*/  FADD.FTZ R29, R173, -R48 ;  /* 0x80000030ad1d7221 */ /* 0x000fe20000010000 */
[----:B------:R-:W-:Y:S01]  /*2010*/  FMUL.FTZ R28, R156, R67 ;  /* 0x000000439c1c7220 */ /* 0x000fe20000410000 */
[----:B------:R-:W-:Y:S01]  /*2020*/  FMUL.FTZ R32, R35, UR6 ;  /* 0x0000000623207c20 */ /* 0x000fe20008410000 */
[----:B------:R-:W-:Y:S01]  /*2030*/  FSEL R48, R30, RZ, P5 ;  /* 0x000000ff1e307208 */ /* 0x000fe20002800000 */
[----:B------:R-:W-:Y:S01]  /*2040*/  FADD.FTZ R33, R177, -R68 ;  /* 0x80000044b1217221 */ /* 0x000fe20000010000 */
[----:B------:R-:W-:Y:S01]  /*2050*/  ISETP.GE.U32.AND.EX P2, PT, R79, 0x1000000, PT, P2 ;  /* 0x010000004f00780c */ /* 0x000fe20003f46120 */
[----:B------:R-:W-:Y:S01]  /*2060*/  FMUL.FTZ R30, R156, R167 ;  /* 0x000000a79c1e7220 */ /* 0x000fe20000410000 */
        /* <DEDUP_REMOVED lines=9> */
[C---:B------:R-:W-:Y:S01]  /*2100*/  FMUL.FTZ R31, R156.reuse, R31 ;  /* 0x0000001f9c1f7220 */ /* 0x040fe20000410000 */
[----:B------:R-:W-:Y:S01]  /*2110*/  FMUL.FTZ R32, R156, R169 ;  /* 0x000000a99c207220 */ /* 0x000fe20000410000 */
[----:B------:R-:W-:Y:S01]  /*2120*/  FSEL R0, R0, RZ, P3 ;  /* 0x000000ff00007208 */ /* 0x000fe20001800000 */
[----:B------:R-:W-:Y:S01]  /*2130*/  FMUL.FTZ R44, R33, UR6 ;  /* 0x00000006212c7c20 */ /* 0x000fe20008410000 */
[----:B------:R-:W-:Y:S01]  /*2140*/  LOP3.LUT P3, RZ, R79, 0xff00, RZ, 0xc0, !PT ;  /* 0x0000ff004fff7812 */ /* 0x000fe2000786c0ff */
[----:B------:R-:W-:Y:S01]  /*2150*/  FMUL.FTZ R40, R29, UR6 ;  /* 0x000000061d287c20 */ /* 0x000fe20008410000 */
[----:B------:R-:W-:Y:S01]  /*2160*/  FMUL.FTZ R43, R32, UR6 ;  /* 0x00000006202b7c20 */ /* 0x000fe20008410000 */
[----:B------:R-:W-:Y:S01]  /*2170*/  FMUL.FTZ R42, R31, UR6 ;  /* 0x000000061f2a7c20 */ /* 0x000fe20008410000 */
[----:B------:R-:W-:-:S02]  /*2180*/  FSEL R41, R41, RZ, P6 ;  /* 0x000000ff29297208 */ /* 0x000fc40003000000 */
[C---:B------:R-:W-:Y:S02]  /*2190*/  LOP3.LUT P2, RZ, R78.reuse, 0xff000000, RZ, 0xc0, !PT ;  /* 0xff0000004eff7812 */ /* 0x040fe4000784c0ff */
[----:B------:R-:W-:Y:S02]  /*21a0*/  LOP3.LUT P5, RZ, R79, 0xff, RZ, 0xc0, !PT ;  /* 0x000000ff4fff7812 */ /* 0x000fe400078ac0ff */
        /* <DEDUP_REMOVED lines=10> */
.L_x_1271:
        /* <DEDUP_REMOVED lines=13> */
[----:B------:R-:W-:Y:S01]  /*2320*/  FADD.FTZ R67, R67, -R0 ;  /* 0x8000000043437221 */ /* 0x000fe20000010000 */
[C---:B-----5:R-:W-:Y:S01]  /*2330*/  FFMA.FTZ R40, R156.reuse, R171, R10 ;  /* 0x000000ab9c287223 */ /* 0x060fe2000001000a */
[C---:B------:R-:W-:Y:S01]  /*2340*/  FFMA.FTZ R41, R156.reuse, R41, R11 ;  /* 0x000000299c297223 */ /* 0x040fe2000001000b */
[----:B------:R-:W-:Y:S01]  /*2350*/  FFMA.FTZ R0, R156, R169, R8 ;  /* 0x000000a99c007223 */ /* 0x000fe20000010008 */
[----:B------:R-:W-:Y:S01]  /*2360*/  FADD.FTZ R68, R177, -R68 ;  /* 0x80000044b1447221 */ /* 0x000fe20000010000 */
[----:B------:R-:W-:Y:S01]  /*2370*/  ISETP.GE.U32.AND P2, PT, R78, RZ, PT ;  /* 0x000000ff4e00720c */ /* 0x000fe20003f46070 */
[-CC-:B------:R-:W-:Y:S01]  /*2380*/  FFMA.FTZ R48, R48, R53.reuse, R64.reuse ;  /* 0x0000003530307223 */ /* 0x180fe20000010040 */
[-CC-:B------:R-:W-:Y:S01]  /*2390*/  FFMA.FTZ R50, R50, R53.reuse, R64.reuse ;  /* 0x0000003532327223 */ /* 0x180fe20000010040 */
[----:B------:R-:W-:Y:S01]  /*23a0*/  FFMA.FTZ R58, R58, R53, R64 ;  /* 0x000000353a3a7223 */ /* 0x000fe20000010040 */
[----:B------:R-:W-:Y:S01]  /*23b0*/  FMUL.FTZ R41, R41, UR6 ;  /* 0x0000000629297c20 */ /* 0x000fe20008410000 */
[----:B------:R-:W-:Y:S01]  /*23c0*/  FMUL.FTZ R40, R40, UR6 ;  /* 0x0000000628287c20 */ /* 0x000fe20008410000 */
[----:B------:R-:W-:Y:S01]  /*23d0*/  FMUL.FTZ R0, R0, UR6 ;  /* 0x0000000600007c20 */ /* 0x000fe20008410000 */
[C---:B------:R-:W-:Y:S01]  /*23e0*/  LOP3.LUT P3, RZ, R79.reuse, 0xff0000, RZ, 0xc0, !PT ;  /* 0x00ff00004fff7812 */ /* 0x040fe2000786c0ff */
[----:B------:R-:W-:Y:S01]  /*23f0*/  FFMA.FTZ R43, R156, R68, R9 ;  /* 0x000000449c2b7223 */ /* 0x000fe20000010009 */
[----:B------:R-:W-:Y:S01]  /*2400*/  LOP3.LUT P5, RZ, R79, 0xff, RZ, 0xc0, !PT ;  /* 0x000000ff4fff7812 */ /* 0x000fe200078ac0ff */
[----:B------:R-:W-:Y:S01]  /*2410*/  FADD.FTZ R173, R173, -R48 ;  /* 0x80000030adad7221 */ /* 0x000fe20000010000 */
[----:B------:R-:W-:Y:S01]  /*2420*/  ISETP.GE.U32.AND.EX P2, PT, R79, 0x1000000, PT, P2 ;  /* 0x010000004f00780c */ /* 0x000fe20003f46120 */
[----:B------:R-:W-:Y:S01]  /*2430*/  FADD.FTZ R167, R167, -R50 ;  /* 0x80000032a7a77221 */ /* 0x000fe20000010000 */
[----:B------:R-:W-:Y:S01]  /*2440*/  FADD.FTZ R42, R175, -R58 ;  /* 0x8000003aaf2a7221 */ /* 0x000fe20000010000 */
[----:B------:R-:W-:Y:S01]  /*2450*/  FSEL R48, R40, RZ, P3 ;  /* 0x000000ff28307208 */ /* 0x000fe20001800000 */
[----:B------:R-:W-:Y:S01]  /*2460*/  FMUL.FTZ R43, R43, UR6 ;  /* 0x000000062b2b7c20 */ /* 0x000fe20008410000 */
[----:B------:R-:W-:Y:S01]  /*2470*/  FSEL R49, R41, RZ, P2 ;  /* 0x000000ff29317208 */ /* 0x000fe20001000000 */
[----:B------:R-:W-:Y:S01]  /*2480*/  FFMA.FTZ R40, R156, R173, R5 ;  /* 0x000000ad9c287223 */ /* 0x000fe20000010005 */
[----:B------:R-:W-:Y:S01]  /*2490*/  FSEL R46, R0, RZ, P5 ;  /* 0x000000ff002e7208 */ /* 0x000fe20002800000 */
[C---:B------:R-:W-:Y:S01]  /*24a0*/  FFMA.FTZ R41, R156.reuse, R167, R6 ;  /* 0x000000a79c297223 */ /* 0x040fe20000010006 */
[----:B------:R-:W-:Y:S01]  /*24b0*/  LOP3.LUT P6, RZ, R79, 0xff00, RZ, 0xc0, !PT ;  /* 0x0000ff004fff7812 */ /* 0x000fe200078cc0ff */
[C---:B------:R-:W-:Y:S01]  /*24c0*/  FFMA.FTZ R42, R156.reuse, R42, R7 ;  /* 0x0000002a9c2a7223 */ /* 0x040fe20000010007 */
[----:B------:R-:W-:Y:S01]  /*24d0*/  FFMA.FTZ R0, R156, R67, R4 ;  /* 0x000000439c007223 */ /* 0x000fe20000010004 */
[----:B------:R-:W-:Y:S01]  /*24e0*/  FMUL.FTZ R40, R40, UR6 ;  /* 0x0000000628287c20 */ /* 0x000fe20008410000 */
[----:B------:R-:W-:Y:S01]  /*24f0*/  FMUL.FTZ R41, R41, UR6 ;  /* 0x0000000629297c20 */ /* 0x000fe20008410000 */
        /* <DEDUP_REMOVED lines=16> */
.L_x_1274:
[-CC-:B------:R-:W-:Y:S01]  /*2600*/  FFMA.FTZ R70, R70, R53.reuse, R64.reuse ;  /* 0x0000003546467223 */ /* 0x180fe20000010040 */
[-CC-:B------:R-:W-:Y:S01]  /*2610*/  FFMA.FTZ R171, R171, R53.reuse, R64.reuse ;  /* 0x00000035abab7223 */ /* 0x180fe20000010040 */
[-C--:B------:R-:W-:Y:S01]  /*2620*/  FFMA.FTZ R0, R0, R53.reuse, R64 ;  /* 0x0000003500007223 */ /* 0x080fe20000010040 */
[----:B-----5:R-:W-:Y:S01]  /*2630*/  ISETP.GE.U32.AND P2, PT, R78, RZ, PT ;  /* 0x000000ff4e00720c */ /* 0x020fe20003f46070 */
[----:B------:R-:W-:Y:S01]  /*2640*/  FADD.FTZ R70, R179, -R70 ;  /* 0x80000046b3467221 */ /* 0x000fe20000010000 */
[----:B------:R-:W-:Y:S01]  /*2650*/  FADD.FTZ R171, R62, -R171 ;  /* 0x800000ab3eab7221 */ /* 0x000fe20000010000 */
[----:B------:R-:W-:Y:S01]  /*2660*/  FFMA.FTZ R50, R50, R53, R64 ;  /* 0x0000003532327223 */ /* 0x000fe20000010040 */
[----:B------:R-:W-:Y:S01]  /*2670*/  FADD.FTZ R67, R67, -R0 ;  /* 0x8000000043437221 */ /* 0x000fe20000010000 */
[C---:B------:R-:W-:Y:S01]  /*2680*/  FFMA.FTZ R35, R156.reuse, R70, R11 ;  /* 0x000000469c237223 */ /* 0x040fe2000001000b */
[----:B------:R-:W-:Y:S01]  /*2690*/  FFMA.FTZ R34, R156, R171, R10 ;  /* 0x000000ab9c227223 */ /* 0x000fe2000001000a */
[----:B------:R-:W-:Y:S01]  /*26a0*/  ISETP.GE.U32.AND.EX P2, PT, R79, 0x1000000, PT, P2 ;  /* 0x010000004f00780c */ /* 0x000fe20003f46120 */
[----:B------:R-:W-:Y:S01]  /*26b0*/  FADD.FTZ R167, R167, -R50 ;  /* 0x80000032a7a77221 */ /* 0x000fe20000010000 */
[----:B------:R-:W-:Y:S01]  /*26c0*/  FMUL.FTZ R30, R35, UR6 ;  /* 0x00000006231e7c20 */ /* 0x000fe20008410000 */
[-CC-:B------:R-:W-:Y:S01]  /*26d0*/  FFMA.FTZ R68, R68, R53.reuse, R64.reuse ;  /* 0x0000003544447223 */ /* 0x180fe20000010040 */
[-CC-:B------:R-:W-:Y:S01]  /*26e0*/  FFMA.FTZ R48, R48, R53.reuse, R64.reuse ;  /* 0x0000003530307223 */ /* 0x180fe20000010040 */
[-CC-:B------:R-:W-:Y:S01]  /*26f0*/  FFMA.FTZ R58, R58, R53.reuse, R64.reuse ;  /* 0x000000353a3a7223 */ /* 0x180fe20000010040 */
[----:B------:R-:W-:Y:S01]  /*2700*/  FFMA.FTZ R169, R169, R53, R64 ;  /* 0x00000035a9a97223 */ /* 0x000fe20000010040 */
[----:B------:R-:W-:Y:S01]  /*2710*/  FFMA.FTZ R28, R156, R67, R4 ;  /* 0x000000439c1c7223 */ /* 0x000fe20000010004 */
[----:B------:R-:W-:Y:S01]  /*2720*/  FMUL.FTZ R29, R34, UR6 ;  /* 0x00000006221d7c20 */ /* 0x000fe20008410000 */
[----:B------:R-:W-:Y:S01]  /*2730*/  FSEL R50, R30, RZ, P2 ;  /* 0x000000ff1e327208 */ /* 0x000fe20001000000 */
[----:B------:R-:W-:Y:S01]  /*2740*/  FADD.FTZ R68, R177, -R68 ;  /* 0x80000044b1447221 */ /* 0x000fe20000010000 */
[----:B------:R-:W-:Y:S01]  /*2750*/  LOP3.LUT P5, RZ, R79, 0xff0000, RZ, 0xc0, !PT ;  /* 0x00ff00004fff7812 */ /* 0x000fe200078ac0ff */
[----:B------:R-:W-:Y:S01]  /*2760*/  FFMA.FTZ R30, R156, R167, R6 ;  /* 0x000000a79c1e7223 */ /* 0x000fe20000010006 */
[----:B------:R-:W-:Y:S01]  /*2770*/  FADD.FTZ R48, R173, -R48 ;  /* 0x80000030ad307221 */ /* 0x000fe20000010000 */
[----:B------:R-:W-:Y:S01]  /*2780*/  FADD.FTZ R58, R175, -R58 ;  /* 0x8000003aaf3a7221 */ /* 0x000fe20000010000 */
[----:B------:R-:W-:Y:S01]  /*2790*/  FADD.FTZ R169, R60, -R169 ;  /* 0x800000a93ca97221 */ /* 0x000fe20000010000 */
[----:B------:R-:W-:Y:S01]  /*27a0*/  FMUL.FTZ R0, R28, UR6 ;  /* 0x000000061c007c20 */ /* 0x000fe20008410000 */
[----:B------:R-:W-:Y:S01]  /*27b0*/  LOP3.LUT P3, RZ, R78, 0xff, RZ, 0xc0, !PT ;  /* 0x000000ff4eff7812 */ /* 0x000fe2000786c0ff */
[----:B------:R-:W-:Y:S01]  /*27c0*/  FFMA.FTZ R33, R156, R68, R9 ;  /* 0x000000449c217223 */ /* 0x000fe20000010009 */
        /* <DEDUP_REMOVED lines=25> */
.L_x_1270:
        /* <DEDUP_REMOVED lines=15> */
[--C-:B------:R-:W-:Y:S01]  /*2a50*/  FFMA.FTZ R50, R50, R53, R64.reuse ;  /* 0x0000003532327223 */ /* 0x100fe20000010040 */
[----:B------:R-:W-:Y:S01]  /*2a60*/  FMUL.FTZ R179, R156, R179 ;  /* 0x000000b39cb37220 */ /* 0x000fe20000410000 */
[----:B------:R-:W-:Y:S01]  /*2a70*/  FFMA.FTZ R68, R68, R53, R64 ;  /* 0x0000003544447223 */ /* 0x000fe20000010040 */
[C---:B------:R-:W-:Y:S01]  /*2a80*/  FMUL.FTZ R171, R156.reuse, R171 ;  /* 0x000000ab9cab7220 */ /* 0x040fe20000410000 */
        /* <DEDUP_REMOVED lines=9> */
[C---:B------:R-:W-:Y:S01]  /*2b20*/  LOP3.LUT P3, RZ, R79.reuse, 0xff0000, RZ, 0xc0, !PT ;  /* 0x00ff00004fff7812 */ /* 0x040fe2000786c0ff */
[C---:B------:R-:W-:Y:S01]  /*2b30*/  FMUL.FTZ R177, R156.reuse, R177 ;  /* 0x000000b19cb17220 */ /* 0x040fe20000410000 */
[----:B------:R-:W-:Y:S01]  /*2b40*/  LOP3.LUT P5, RZ, R79, 0xff, RZ, 0xc0, !PT ;  /* 0x000000ff4fff7812 */ /* 0x000fe200078ac0ff */
[----:B------:R-:W-:Y:S01]  /*2b50*/  FMUL.FTZ R167, R156, R167 ;  /* 0x000000a79ca77220 */ /* 0x000fe20000410000 */
[----:B------:R-:W-:Y:S01]  /*2b60*/  ISETP.GE.U32.AND.EX P2, PT, R151, 0x1000000, PT, P2 ;  /* 0x010000009700780c */ /* 0x000fe20003f46120 */
[-C--:B------:R-:W-:Y:S01]  /*2b70*/  FFMA.FTZ R58, R58, R53.reuse, R64 ;  /* 0x000000353a3a7223 */ /* 0x080fe20000010040 */
        /* <DEDUP_REMOVED lines=11> */
[C---:B------:R-:W-:Y:S01]  /*2c30*/  FMUL.FTZ R175, R156.reuse, R175 ;  /* 0x000000af9caf7220 */ /* 0x040fe20000410000 */
[----:B------:R-:W-:Y:S01]  /*2c40*/  FSEL R38, R169, RZ, P3 ;  /* 0x000000ffa9267208 */ /* 0x000fe20001800000 */
[----:B------:R-:W-:Y:S01]  /*2c50*/  FADD.FTZ R173, R173, -R48 ;  /* 0x80000030adad7221 */ /* 0x000fe20000010000 */
        /* <DEDUP_REMOVED lines=8> */
[----:B------:R-:W-:Y:S01]  /*2ce0*/  F2FP.BF16.F32.PACK_AB R38, R37, R38 ;  /* 0x000000262526723e */ /* 0x000fe200000010ff */
[----:B------:R-:W-:Y:S01]  /*2cf0*/  FMUL.FTZ R173, R173, UR6 ;  /* 0x00000006adad7c20 */ /* 0x000fe20008410000 */
[----:B------:R-:W-:Y:S01]  /*2d00*/  FSEL R39, R171, RZ, P6 ;  /* 0x000000ffab277208 */ /* 0x000fe20003000000 */
        /* <DEDUP_REMOVED lines=8> */
[C---:B------:R-:W-:Y:S02]  /*2d90*/  LOP3.LUT P6, RZ, R78.reuse, 0xff00, RZ, 0xc0, !PT ;  /* 0x0000ff004eff7812 */ /* 0x040fe400078cc0ff */
[----:B------:R-:W-:Y:S02]  /*2da0*/  LOP3.LUT P2, RZ, R78, 0xff, RZ, 0xc0, !PT ;  /* 0x000000ff4eff7812 */ /* 0x000fe4000784c0ff */
        /* <DEDUP_REMOVED lines=14> */
.L_x_1276:
        /* <DEDUP_REMOVED lines=8> */
[C---:B------:R-:W-:Y:S01]  /*2f10*/  FMUL.FTZ R34, R156.reuse, R171 ;  /* 0x000000ab9c227220 */ /* 0x040fe20000410000 */
[----:B-----5:R-:W-:Y:S01]  /*2f20*/  LOP3.LUT P6, RZ, R79, 0xff0000, RZ, 0xc0, !PT ;  /* 0x00ff00004fff7812 */ /* 0x020fe200078cc0ff */
[----:B------:R-:W-:Y:S01]  /*2f30*/  FMUL.FTZ R35, R156, R35 ;  /* 0x000000239c237220 */ /* 0x000fe20000410000 */
[----:B------:R-:W-:Y:S01]  /*2f40*/  LOP3.LUT P5, RZ, R151, 0xff0000, RZ, 0xc0, !PT ;  /* 0x00ff000097ff7812 */ /* 0x000fe200078ac0ff */
[----:B------:R-:W-:Y:S01]  /*2f50*/  FMUL.FTZ R28, R34, UR6 ;  /* 0x00000006221c7c20 */ /* 0x000fe20008410000 */
[----:B------:R-:W-:Y:S01]  /*2f60*/  FMUL.FTZ R32, R156, R169 ;  /* 0x000000a99c207220 */ /* 0x000fe20000410000 */
[----:B------:R-:W-:Y:S01]  /*2f70*/  ISETP.GE.U32.AND P2, PT, R78, RZ, PT ;  /* 0x000000ff4e00720c */ /* 0x000fe20003f46070 */
[----:B------:R-:W-:Y:S01]  /*2f80*/  FADD.FTZ R167, R167, -R50 ;  /* 0x80000032a7a77221 */ /* 0x000fe20000010000 */
[----:B------:R-:W-:Y:S01]  /*2f90*/  ISETP.GE.U32.AND P3, PT, R150, RZ, PT ;  /* 0x000000ff9600720c */ /* 0x000fe20003f66070 */
[----:B------:R-:W-:Y:S01]  /*2fa0*/  FADD.FTZ R33, R177, -R68 ;  /* 0x80000044b1217221 */ /* 0x000fe20000010000 */
[C---:B------:R-:W-:Y:S01]  /*2fb0*/  FSEL R43, R28.reuse, RZ, P6 ;  /* 0x000000ff1c2b7208 */ /* 0x040fe20003000000 */
[----:B------:R-:W-:Y:S01]  /*2fc0*/  FMUL.FTZ R29, R35, UR6 ;  /* 0x00000006231d7c20 */ /* 0x000fe20008410000 */
[----:B------:R-:W-:Y:S01]  /*2fd0*/  FSEL R39, R28, RZ, P5 ;  /* 0x000000ff1c277208 */ /* 0x000fe20002800000 */
[----:B------:R-:W-:Y:S01]  /*2fe0*/  FMUL.FTZ R28, R32, UR6 ;  /* 0x00000006201c7c20 */ /* 0x000fe20008410000 */
[----:B------:R-:W-:Y:S01]  /*2ff0*/  LOP3.LUT P6, RZ, R79, 0xff, RZ, 0xc0, !PT ;  /* 0x000000ff4fff7812 */ /* 0x000fe200078cc0ff */
[C---:B------:R-:W-:Y:S01]  /*3000*/  FMUL.FTZ R33, R156.reuse, R33 ;  /* 0x000000219c217220 */ /* 0x040fe20000410000 */
[----:B------:R-:W-:Y:S01]  /*3010*/  LOP3.LUT P5, RZ, R151, 0xff, RZ, 0xc0, !PT ;  /* 0x000000ff97ff7812 */ /* 0x000fe200078ac0ff */
[----:B------:R-:W-:Y:S01]  /*3020*/  FMUL.FTZ R30, R156, R167 ;  /* 0x000000a79c1e7220 */ /* 0x000fe20000410000 */
[----:B------:R-:W-:Y:S01]  /*3030*/  ISETP.GE.U32.AND.EX P2, PT, R79, 0x1000000, PT, P2 ;  /* 0x010000004f00780c */ /* 0x000fe20003f46120 */
[-CC-:B------:R-:W-:Y:S01]  /*3040*/  FFMA.FTZ R58, R58, R53.reuse, R64.reuse ;  /* 0x000000353a3a7223 */ /* 0x180fe20000010040 */
[----:B------:R-:W-:Y:S01]  /*3050*/  ISETP.GE.U32.AND.EX P3, PT, R151, 0x1000000, PT, P3 ;  /* 0x010000009700780c */ /* 0x000fe20003f66130 */
[-C--:B------:R-:W-:Y:S01]  /*3060*/  FFMA.FTZ R48, R48, R53.reuse, R64 ;  /* 0x0000003530307223 */ /* 0x080fe20000010040 */
[----:B------:R-:W-:Y:S01]  /*3070*/  FSEL R36, R29, RZ, P2 ;  /* 0x000000ff1d247208 */ /* 0x000fe20001000000 */
[----:B------:R-:W-:Y:S01]  /*3080*/  FADD.FTZ R31, R175, -R58 ;  /* 0x8000003aaf1f7221 */ /* 0x000fe20000010000 */
[----:B------:R-:W-:Y:S01]  /*3090*/  FSEL R40, R29, RZ, P3 ;  /* 0x000000ff1d287208 */ /* 0x000fe20001800000 */
[----:B------:R-:W-:Y:S01]  /*30a0*/  FMUL.FTZ R29, R33, UR6 ;  /* 0x00000006211d7c20 */ /* 0x000fe20008410000 */
        /* <DEDUP_REMOVED lines=8> */
[----:B------:R-:W-:-:S02]  /*3130*/  LOP3.LUT P6, RZ, R78, 0xff0000, RZ, 0xc0, !PT ;  /* 0x00ff00004eff7812 */ /* 0x000fc400078cc0ff */
[C---:B------:R-:W-:Y:S02]  /*3140*/  FSEL R45, R29.reuse, RZ, P2 ;  /* 0x000000ff1d2d7208 */ /* 0x040fe40001000000 */
[----:B------:R-:W-:Y:S01]  /*3150*/  FSEL R37, R29, RZ, P3 ;  /* 0x000000ff1d257208 */ /* 0x000fe20001800000 */
[----:B------:R-:W-:Y:S01]  /*3160*/  FADD.FTZ R29, R173, -R48 ;  /* 0x80000030ad1d7221 */ /* 0x000fe20000010000 */
[----:B------:R-:W-:Y:S02]  /*3170*/  FSEL R41, R28, RZ, P6 ;  /* 0x000000ff1c297208 */ /* 0x000fe40003000000 */
[----:B------:R-:W-:Y:S01]  /*3180*/  LOP3.LUT P6, RZ, R150, 0xff0000, RZ, 0xc0, !PT ;  /* 0x00ff000096ff7812 */ /* 0x000fe200078cc0ff */
[----:B------:R-:W-:Y:S01]  /*3190*/  FMUL.FTZ R29, R156, R29 ;  /* 0x0000001d9c1d7220 */ /* 0x000fe20000410000 */
[----:B------:R-:W-:Y:S01]  /*31a0*/  F2FP.BF16.F32.PACK_AB R39, R40, R39 ;  /* 0x000000272827723e */ /* 0x000fe200000010ff */
[----:B------:R-:W-:Y:S01]  /*31b0*/  FMUL.FTZ R40, R31, UR6 ;  /* 0x000000061f287c20 */ /* 0x000fe20008410000 */
[----:B------:R-:W-:-:S02]  /*31c0*/  F2FP.BF16.F32.PACK_AB R38, R37, R38 ;  /* 0x000000262526723e */ /* 0x000fc400000010ff */
[----:B------:R-:W-:Y:S02]  /*31d0*/  LOP3.LUT P5, RZ, R78, 0xff000000, RZ, 0xc0, !PT ;  /* 0xff0000004eff7812 */ /* 0x000fe400078ac0ff */
[----:B------:R-:W-:Y:S01]  /*31e0*/  FSEL R37, R28, RZ, P6 ;  /* 0x000000ff1c257208 */ /* 0x000fe20003000000 */
[----:B------:R-:W-:Y:S01]  /*31f0*/  FMUL.FTZ R28, R156, R67 ;  /* 0x000000439c1c7220 */ /* 0x000fe20000410000 */
[----:B------:R-:W-:Y:S02]  /*3200*/  LOP3.LUT P6, RZ, R150, 0xff000000, RZ, 0xc0, !PT ;  /* 0xff00000096ff7812 */ /* 0x000fe400078cc0ff */
[----:B------:R-:W-:Y:S01]  /*3210*/  F2FP.BF16.F32.PACK_AB R43, R36, R43 ;  /* 0x0000002b242b723e */ /* 0x000fe200000010ff */
[----:B------:R-:W-:Y:S01]  /*3220*/  FMUL.FTZ R36, R29, UR6 ;  /* 0x000000061d247c20 */ /* 0x000fe20008410000 */
[----:B------:R-:W-:Y:S01]  /*3230*/  FSEL R44, R40, RZ, P5 ;  /* 0x000000ff282c7208 */ /* 0x000fe20002800000 */
        /* <DEDUP_REMOVED lines=16> */
.L_x_1275:
        /* <DEDUP_REMOVED lines=13> */
[----:B------:R-:W-:Y:S01]  /*3410*/  FFMA.FTZ R70, R156, R70, R11 ;  /* 0x000000469c467223 */ /* 0x000fe2000001000b */
[----:B------:R-:W-:Y:S01]  /*3420*/  FFMA.FTZ R68, R68, R53, R64 ;  /* 0x0000003544447223 */ /* 0x000fe20000010040 */
[----:B------:R-:W-:Y:S01]  /*3430*/  FFMA.FTZ R171, R156, R171, R10 ;  /* 0x000000ab9cab7223 */ /* 0x000fe2000001000a */
        /* <DEDUP_REMOVED lines=26> */
[----:B------:R-:W-:Y:S01]  /*35e0*/  FFMA.FTZ R58, R156, R58, R7 ;  /* 0x0000003a9c3a7223 */ /* 0x000fe20000010007 */
[----:B------:R-:W-:Y:S01]  /*35f0*/  FSEL R38, R169, RZ, P3 ;  /* 0x000000ffa9267208 */ /* 0x000fe20001800000 */
[----:B------:R-:W-:Y:S01]  /*3600*/  FADD.FTZ R48, R173, -R48 ;  /* 0x80000030ad307221 */ /* 0x000fe20000010000 */
[----:B------:R-:W-:Y:S01]  /*3610*/  FSEL R37, R68, RZ, P2 ;  /* 0x000000ff44257208 */ /* 0x000fe20001000000 */
[----:B------:R-:W-:Y:S01]  /*3620*/  FADD.FTZ R67, R67, -R0 ;  /* 0x8000000043437221 */ /* 0x000fe20000010000 */
[----:B------:R-:W-:Y:S01]  /*3630*/  FSEL R41, R167, RZ, P5 ;  /* 0x000000ffa7297208 */ /* 0x000fe20002800000 */
[----:B------:R-:W-:Y:S01]  /*3640*/  FMUL.FTZ R58, R58, UR6 ;  /* 0x000000063a3a7c20 */ /* 0x000fe20008410000 */
[----:B------:R-:W-:Y:S01]  /*3650*/  LOP3.LUT P6, RZ, R151, 0xff0000, RZ, 0xc0, !PT ;  /* 0x00ff000097ff7812 */ /* 0x000fe200078cc0ff */
[----:B------:R-:W-:Y:S01]  /*3660*/  FFMA.FTZ R48, R156, R48, R5 ;  /* 0x000000309c307223 */ /* 0x000fe20000010005 */
[----:B------:R-:W-:Y:S01]  /*3670*/  LOP3.LUT P5, RZ, R150, 0xff0000, RZ, 0xc0, !PT ;  /* 0x00ff000096ff7812 */ /* 0x000fe200078ac0ff */
[----:B------:R-:W-:Y:S01]  /*3680*/  FFMA.FTZ R67, R156, R67, R4 ;  /* 0x000000439c437223 */ /* 0x000fe20000010004 */
        /* <DEDUP_REMOVED lines=27> */
.L_x_1277:
        /* <DEDUP_REMOVED lines=9> */
[----:B------:R-:W-:Y:S01]  /*38d0*/  LOP3.LUT P6, RZ, R79, 0xff0000, RZ, 0xc0, !PT ;  /* 0x00ff00004fff7812 */ /* 0x000fe200078cc0ff */
[----:B------:R-:W-:Y:S01]  /*38e0*/  FFMA.FTZ R35, R156, R70, R11 ;  /* 0x000000469c237223 */ /* 0x000fe2000001000b */
[----:B------:R-:W-:Y:S01]  /*38f0*/  LOP3.LUT P5, RZ, R151, 0xff0000, RZ, 0xc0, !PT ;  /* 0x00ff000097ff7812 */ /* 0x000fe200078ac0ff */
[----:B------:R-:W-:Y:S01]  /*3900*/  FMUL.FTZ R28, R34, UR6 ;  /* 0x00000006221c7c20 */ /* 0x000fe20008410000 */
[----:B------:R-:W-:Y:S01]  /*3910*/  ISETP.GE.U32.AND P2, PT, R78, RZ, PT ;  /* 0x000000ff4e00720c */ /* 0x000fe20003f46070 */
[----:B------:R-:W-:Y:S01]  /*3920*/  FFMA.FTZ R32, R156, R169, R8 ;  /* 0x000000a99c207223 */ /* 0x000fe20000010008 */
[----:B------:R-:W-:Y:S01]  /*3930*/  ISETP.GE.U32.AND P3, PT, R150, RZ, PT ;  /* 0x000000ff9600720c */ /* 0x000fe20003f66070 */
[----:B------:R-:W-:Y:S01]  /*3940*/  FADD.FTZ R68, R177, -R68 ;  /* 0x80000044b1447221 */ /* 0x000fe20000010000 */
[----:B------:R-:W-:Y:S01]  /*3950*/  FADD.FTZ R167, R167, -R50 ;  /* 0x80000032a7a77221 */ /* 0x000fe20000010000 */
[C---:B------:R-:W-:Y:S01]  /*3960*/  FSEL R43, R28.reuse, RZ, P6 ;  /* 0x000000ff1c2b7208 */ /* 0x040fe20003000000 */
[----:B------:R-:W-:Y:S01]  /*3970*/  FMUL.FTZ R29, R35, UR6 ;  /* 0x00000006231d7c20 */ /* 0x000fe20008410000 */
[----:B------:R-:W-:Y:S01]  /*3980*/  FSEL R39, R28, RZ, P5 ;  /* 0x000000ff1c277208 */ /* 0x000fe20002800000 */
[----:B------:R-:W-:Y:S01]  /*3990*/  FMUL.FTZ R28, R32, UR6 ;  /* 0x00000006201c7c20 */ /* 0x000fe20008410000 */
[----:B------:R-:W-:Y:S01]  /*39a0*/  ISETP.GE.U32.AND.EX P2, PT, R79, 0x1000000, PT, P2 ;  /* 0x010000004f00780c */ /* 0x000fe20003f46120 */
[C---:B------:R-:W-:Y:S01]  /*39b0*/  FFMA.FTZ R33, R156.reuse, R68, R9 ;  /* 0x000000449c217223 */ /* 0x040fe20000010009 */
        /* <DEDUP_REMOVED lines=20> */
[----:B------:R-:W-:-:S02]  /*3b00*/  FSEL R45, R29, RZ, P2 ;  /* 0x000000ff1d2d7208 */ /* 0x000fc40001000000 */
[----:B------:R-:W-:Y:S02]  /*3b10*/  FSEL R29, R29, RZ, P3 ;  /* 0x000000ff1d1d7208 */ /* 0x000fe40001800000 */
[----:B------:R-:W-:Y:S02]  /*3b20*/  FSEL R41, R28, RZ, P6 ;  /* 0x000000ff1c297208 */ /* 0x000fe40003000000 */
[----:B------:R-:W-:Y:S02]  /*3b30*/  LOP3.LUT P6, RZ, R150, 0xff0000, RZ, 0xc0, !PT ;  /* 0x00ff000096ff7812 */ /* 0x000fe400078cc0ff */
[----:B------:R-:W-:Y:S01]  /*3b40*/  F2FP.BF16.F32.PACK_AB R39, R40, R39 ;  /* 0x000000272827723e */ /* 0x000fe200000010ff */
[----:B------:R-:W-:Y:S01]  /*3b50*/  FMUL.FTZ R40, R31, UR6 ;  /* 0x000000061f287c20 */ /* 0x000fe20008410000 */
[----:B------:R-:W-:Y:S01]  /*3b60*/  F2FP.BF16.F32.PACK_AB R38, R29, R38 ;  /* 0x000000261d26723e */ /* 0x000fe200000010ff */
[----:B------:R-:W-:Y:S01]  /*3b70*/  FFMA.FTZ R29, R156, R48, R5 ;  /* 0x000000309c1d7223 */ /* 0x000fe20000010005 */
[----:B------:R-:W-:-:S02]  /*3b80*/  LOP3.LUT P5, RZ, R78, 0xff000000, RZ, 0xc0, !PT ;  /* 0xff0000004eff7812 */ /* 0x000fc400078ac0ff */
[----:B------:R-:W-:Y:S01]  /*3b90*/  FSEL R37, R28, RZ, P6 ;  /* 0x000000ff1c257208 */ /* 0x000fe20003000000 */
[----:B------:R-:W-:Y:S01]  /*3ba0*/  FFMA.FTZ R28, R156, R67, R4 ;  /* 0x000000439c1c7223 */ /* 0x000fe20000010004 */
[----:B------:R-:W-:Y:S02]  /*3bb0*/  LOP3.LUT P6, RZ, R150, 0xff000000, RZ, 0xc0, !PT ;  /* 0xff00000096ff7812 */ /* 0x000fe400078cc0ff */
[----:B------:R-:W-:Y:S01]  /*3bc0*/  F2FP.BF16.F32.PACK_AB R43, R36, R43 ;  /* 0x0000002b242b723e */ /* 0x000fe200000010ff */
[----:B------:R-:W-:Y:S01]  /*3bd0*/  FMUL.FTZ R36, R29, UR6 ;  /* 0x000000061d247c20 */ /* 0x000fe20008410000 */
[----:B------:R-:W-:Y:S01]  /*3be0*/  FSEL R44, R40, RZ, P5 ;  /* 0x000000ff282c7208 */ /* 0x000fe20002800000 */
[----:B------:R-:W-:Y:S01]  /*3bf0*/  FMUL.FTZ R0, R28, UR6 ;  /* 0x000000061c007c20 */ /* 0x000fe20008410000 */
[----:B------:R-:W-:Y:S02]  /*3c00*/  LOP3.LUT P2, RZ, R78, 0xff00, RZ, 0xc0, !PT ;  /* 0x0000ff004eff7812 */ /* 0x000fe4000784c0ff */
[----:B------:R-:W-:-:S02]  /*3c10*/  LOP3.LUT P5, RZ, R150, 0xff00, RZ, 0xc0, !PT ;  /* 0x0000ff0096ff7812 */ /* 0x000fc400078ac0ff */
[----:B------:R-:W-:Y:S02]  /*3c20*/  FSEL R46, R40, RZ, P6 ;  /* 0x000000ff282e7208 */ /* 0x000fe40003000000 */
        /* <DEDUP_REMOVED lines=11> */
.L_x_1273:
        /* <DEDUP_REMOVED lines=21> */
[----:B------:R-:W-:Y:S01]  /*3e30*/  FADD.FTZ R187, R164, -R187 ;  /* 0x800000bba4bb7221 */ /* 0x000fe20000010000 */
[----:B------:R-:W-:Y:S01]  /*3e40*/  FFMA.FTZ R172, R172, R53, R64 ;  /* 0x00000035acac7223 */ /* 0x000fe20000010040 */
[C---:B0-----:R-:W-:Y:S01]  /*3e50*/  FFMA.FTZ R34, R156.reuse, R191, R18 ;  /* 0x000000bf9c227223 */ /* 0x041fe20000010012 */
[----:B------:R-:W-:Y:S01]  /*3e60*/  LOP3.LUT P6, RZ, R3, 0xff0000, RZ, 0xc0, !PT ;  /* 0x00ff000003ff7812 */ /* 0x000fe200078cc0ff */
[----:B------:R-:W-:Y:S01]  /*3e70*/  FFMA.FTZ R35, R156, R180, R19 ;  /* 0x000000b49c237223 */ /* 0x000fe20000010013 */
[----:B------:R-:W-:Y:S01]  /*3e80*/  ISETP.GE.U32.AND P3, PT, R74, RZ, PT ;  /* 0x000000ff4a00720c */ /* 0x000fe20003f66070 */
[----:B------:R-:W-:Y:S01]  /*3e90*/  FMUL.FTZ R0, R34, UR6 ;  /* 0x0000000622007c20 */ /* 0x000fe20008410000 */
[----:B------:R-:W-:Y:S01]  /*3ea0*/  FFMA.FTZ R32, R156, R187, R16 ;  /* 0x000000bb9c207223 */ /* 0x000fe20000010010 */
[----:B------:R-:W-:Y:S01]  /*3eb0*/  FADD.FTZ R172, R197, -R172 ;  /* 0x800000acc5ac7221 */ /* 0x000fe20000010000 */
[-CC-:B------:R-:W-:Y:S01]  /*3ec0*/  FFMA.FTZ R56, R56, R53.reuse, R64.reuse ;  /* 0x0000003538387223 */ /* 0x180fe20000010040 */
[-C--:B------:R-:W-:Y:S01]  /*3ed0*/  FFMA.FTZ R63, R63, R53.reuse, R64 ;  /* 0x000000353f3f7223 */ /* 0x080fe20000010040 */
[----:B------:R-:W-:Y:S01]  /*3ee0*/  FSEL R43, R0, RZ, P5 ;  /* 0x000000ff002b7208 */ /* 0x000fe20002800000 */
[----:B------:R-:W-:Y:S01]  /*3ef0*/  FMUL.FTZ R28, R35, UR6 ;  /* 0x00000006231c7c20 */ /* 0x000fe20008410000 */
[----:B------:R-:W-:Y:S01]  /*3f00*/  ISETP.GE.U32.AND P5, PT, R2, RZ, PT ;  /* 0x000000ff0200720c */ /* 0x000fe20003fa6070 */
[----:B------:R-:W-:Y:S01]  /*3f10*/  FFMA.FTZ R33, R156, R172, R17 ;  /* 0x000000ac9c217223 */ /* 0x000fe20000010011 */
[----:B------:R-:W-:Y:S01]  /*3f20*/  FSEL R39, R0, RZ, P6 ;  /* 0x000000ff00277208 */ /* 0x000fe20003000000 */
[----:B------:R-:W-:Y:S01]  /*3f30*/  FMUL.FTZ R0, R32, UR6 ;  /* 0x0000000620007c20 */ /* 0x000fe20008410000 */
[----:B------:R-:W-:Y:S01]  /*3f40*/  ISETP.GE.U32.AND.EX P3, PT, R75, 0x1000000, PT, P3 ;  /* 0x010000004b00780c */ /* 0x000fe20003f66130 */
[----:B------:R-:W-:Y:S01]  /*3f50*/  FADD.FTZ R56, R189, -R56 ;  /* 0x80000038bd387221 */ /* 0x000fe20000010000 */
[----:B------:R-:W-:Y:S01]  /*3f60*/  ISETP.GE.U32.AND.EX P5, PT, R3, 0x1000000, PT, P5 ;  /* 0x010000000300780c */ /* 0x000fe20003fa6150 */
[----:B------:R-:W-:Y:S01]  /*3f70*/  FADD.FTZ R63, R162, -R63 ;  /* 0x8000003fa23f7221 */ /* 0x000fe20000010000 */
[----:B------:R-:W-:Y:S01]  /*3f80*/  LOP3.LUT P6, RZ, R75, 0xff, RZ, 0xc0, !PT ;  /* 0x000000ff4bff7812 */ /* 0x000fe200078cc0ff */
[----:B------:R-:W-:Y:S01]  /*3f90*/  FFMA.FTZ R54, R54, R53, R64 ;  /* 0x0000003536367223 */ /* 0x000fe20000010040 */
[----:B------:R-:W-:Y:S01]  /*3fa0*/  FSEL R48, R28, RZ, P3 ;  /* 0x000000ff1c307208 */ /* 0x000fe20001800000 */
        /* <DEDUP_REMOVED lines=13> */
[----:B------:R-:W-:Y:S01]  /*4080*/  LOP3.LUT P5, RZ, R75, 0xff00, RZ, 0xc0, !PT ;  /* 0x0000ff004bff7812 */ /* 0x000fe200078ac0ff */
[----:B------:R-:W-:Y:S01]  /*4090*/  FFMA.FTZ R29, R156, R54, R13 ;  /* 0x000000369c1d7223 */ /* 0x000fe2000001000d */
[----:B------:R-:W-:Y:S01]  /*40a0*/  LOP3.LUT P6, RZ, R74, 0xff000000, RZ, 0xc0, !PT ;  /* 0xff0000004aff7812 */ /* 0x000fe200078cc0ff */
[----:B------:R-:W-:Y:S01]  /*40b0*/  FADD.FTZ R57, R160, -R57 ;  /* 0x80000039a0397221 */ /* 0x000fe20000010000 */
[----:B------:R-:W-:-:S02]  /*40c0*/  LOP3.LUT P3, RZ, R74, 0xff0000, RZ, 0xc0, !PT ;  /* 0x00ff00004aff7812 */ /* 0x000fc4000786c0ff */
[----:B------:R-:W-:Y:S01]  /*40d0*/  FSEL R49, R28, RZ, P5 ;  /* 0x000000ff1c317208 */ /* 0x000fe20002800000 */
[----:B------:R-:W-:Y:S01]  /*40e0*/  FFMA.FTZ R28, R156, R57, R12 ;  /* 0x000000399c1c7223 */ /* 0x000fe2000001000c */
[----:B------:R-:W-:Y:S01]  /*40f0*/  F2FP.BF16.F32.PACK_AB R39, R36, R39 ;  /* 0x000000272427723e */ /* 0x000fe200000010ff */
[----:B------:R-:W-:Y:S01]  /*4100*/  FMUL.FTZ R36, R29, UR6 ;  /* 0x000000061d247c20 */ /* 0x000fe20008410000 */
[----:B------:R-:W-:Y:S02]  /*4110*/  FSEL R46, R38, RZ, P6 ;  /* 0x000000ff262e7208 */ /* 0x000fe40003000000 */
[----:B------:R-:W-:Y:S02]  /*4120*/  LOP3.LUT P5, RZ, R2, 0xff0000, RZ, 0xc0, !PT ;  /* 0x00ff000002ff7812 */ /* 0x000fe400078ac0ff */
[----:B------:R-:W-:Y:S02]  /*4130*/  FSEL R41, R0, RZ, P3 ;  /* 0x000000ff00297208 */ /* 0x000fe40001800000 */
[----:B------:R-:W-:-:S02]  /*4140*/  LOP3.LUT P6, RZ, R2, 0xff000000, RZ, 0xc0, !PT ;  /* 0xff00000002ff7812 */ /* 0x000fc400078cc0ff */
[----:B------:R-:W-:Y:S02]  /*4150*/  LOP3.LUT P3, RZ, R74, 0xff00, RZ, 0xc0, !PT ;  /* 0x0000ff004aff7812 */ /* 0x000fe4000786c0ff */
[----:B------:R-:W-:Y:S02]  /*4160*/  F2FP.BF16.F32.PACK_AB R43, R48, R43 ;  /* 0x0000002b302b723e */ /* 0x000fe400000010ff */
[----:B------:R-:W-:Y:S01]  /*4170*/  FSEL R37, R0, RZ, P5 ;  /* 0x000000ff00257208 */ /* 0x000fe20002800000 */
[----:B------:R-:W-:Y:S01]  /*4180*/  FMUL.FTZ R0, R28, UR6 ;  /* 0x000000061c007c20 */ /* 0x000fe20008410000 */
[----:B------:R-:W-:Y:S02]  /*4190*/  FSEL R48, R38, RZ, P6 ;  /* 0x000000ff26307208 */ /* 0x000fe40003000000 */
[----:B------:R-:W-:Y:S02]  /*41a0*/  LOP3.LUT P6, RZ, R2, 0xff00, RZ, 0xc0, !PT ;  /* 0x0000ff0002ff7812 */ /* 0x000fe400078cc0ff */
[----:B------:R-:W-:-:S02]  /*41b0*/  FSEL R47, R36, RZ, P3 ;  /* 0x000000ff242f7208 */ /* 0x000fc40001800000 */
[----:B------:R-:W-:Y:S02]  /*41c0*/  LOP3.LUT P5, RZ, R74, 0xff, RZ, 0xc0, !PT ;  /* 0x000000ff4aff7812 */ /* 0x000fe400078ac0ff */
        /* <DEDUP_REMOVED lines=11> */
.L_x_1280:
        /* <DEDUP_REMOVED lines=8> */
[C---:B------:R-:W-:Y:S01]  /*4300*/  FFMA.FTZ R191, R156.reuse, R191, R18 ;  /* 0x000000bf9cbf7223 */ /* 0x040fe20000010012 */
[C---:B------:R-:W-:Y:S01]  /*4310*/  FFMA.FTZ R180, R156.reuse, R180, R19 ;  /* 0x000000b49cb47223 */ /* 0x040fe20000010013 */
[----:B------:R-:W-:Y:S01]  /*4320*/  LOP3.LUT P5, RZ, R75, 0xff0000, RZ, 0xc0, !PT ;  /* 0x00ff00004bff7812 */ /* 0x000fe200078ac0ff */
[----:B------:R-:W-:Y:S01]  /*4330*/  FFMA.FTZ R187, R156, R187, R16 ;  /* 0x000000bb9cbb7223 */ /* 0x000fe20000010010 */
[----:B------:R-:W-:Y:S01]  /*4340*/  FMUL.FTZ R191, R191, UR6 ;  /* 0x00000006bfbf7c20 */ /* 0x000fe20008410000 */
[----:B------:R-:W-:Y:S01]  /*4350*/  FMUL.FTZ R180, R180, UR6 ;  /* 0x00000006b4b47c20 */ /* 0x000fe20008410000 */
[----:B------:R-:W-:Y:S01]  /*4360*/  FADD.FTZ R172, R197, -R172 ;  /* 0x800000acc5ac7221 */ /* 0x000fe20000010000 */
[----:B------:R-:W-:Y:S01]  /*4370*/  ISETP.GE.U32.AND.EX P3, PT, R75, 0x1000000, PT, P3 ;  /* 0x010000004b00780c */ /* 0x000fe20003f66130 */
[-CC-:B------:R-:W-:Y:S01]  /*4380*/  FFMA.FTZ R63, R63, R53.reuse, R64.reuse ;  /* 0x000000353f3f7223 */ /* 0x180fe20000010040 */
[-C--:B------:R-:W-:Y:S01]  /*4390*/  FFMA.FTZ R56, R56, R53.reuse, R64 ;  /* 0x0000003538387223 */ /* 0x080fe20000010040 */
[----:B0-----:R-:W-:Y:S01]  /*43a0*/  FSEL R43, R191, RZ, P5 ;  /* 0x000000ffbf2b7208 */ /* 0x001fe20002800000 */
[----:B------:R-:W-:Y:S01]  /*43b0*/  FMUL.FTZ R187, R187, UR6 ;  /* 0x00000006bbbb7c20 */ /* 0x000fe20008410000 */
[----:B------:R-:W-:Y:S01]  /*43c0*/  LOP3.LUT P6, RZ, R3, 0xff0000, RZ, 0xc0, !PT ;  /* 0x00ff000003ff7812 */ /* 0x000fe200078cc0ff */
[----:B------:R-:W-:Y:S01]  /*43d0*/  FFMA.FTZ R172, R156, R172, R17 ;  /* 0x000000ac9cac7223 */ /* 0x000fe20000010011 */
[----:B------:R-:W-:Y:S01]  /*43e0*/  FSEL R36, R180, RZ, P3 ;  /* 0x000000ffb4247208 */ /* 0x000fe20001800000 */
[----:B------:R-:W-:Y:S01]  /*43f0*/  FADD.FTZ R63, R162, -R63 ;  /* 0x8000003fa23f7221 */ /* 0x000fe20000010000 */
[----:B------:R-:W-:Y:S01]  /*4400*/  LOP3.LUT P5, RZ, R75, 0xff, RZ, 0xc0, !PT ;  /* 0x000000ff4bff7812 */ /* 0x000fe200078ac0ff */
[----:B------:R-:W-:Y:S01]  /*4410*/  FADD.FTZ R56, R189, -R56 ;  /* 0x80000038bd387221 */ /* 0x000fe20000010000 */
[----:B------:R-:W-:Y:S01]  /*4420*/  ISETP.GE.U32.AND P3, PT, R2, RZ, PT ;  /* 0x000000ff0200720c */ /* 0x000fe20003f66070 */
[----:B------:R-:W-:Y:S01]  /*4430*/  FFMA.FTZ R54, R54, R53, R64 ;  /* 0x0000003536367223 */ /* 0x000fe20000010040 */
[----:B------:R-:W-:Y:S01]  /*4440*/  FSEL R39, R191, RZ, P6 ;  /* 0x000000ffbf277208 */ /* 0x000fe20003000000 */
[----:B------:R-:W-:Y:S01]  /*4450*/  FMUL.FTZ R172, R172, UR6 ;  /* 0x00000006acac7c20 */ /* 0x000fe20008410000 */
[----:B------:R-:W-:Y:S01]  /*4460*/  FSEL R42, R187, RZ, P5 ;  /* 0x000000ffbb2a7208 */ /* 0x000fe20002800000 */
[C---:B------:R-:W-:Y:S01]  /*4470*/  FFMA.FTZ R63, R156.reuse, R63, R14 ;  /* 0x0000003f9c3f7223 */ /* 0x040fe2000001000e */
[C---:B------:R-:W-:Y:S01]  /*4480*/  ISETP.GE.U32.AND.EX P3, PT, R3.reuse, 0x1000000, PT, P3 ;  /* 0x010000000300780c */ /* 0x040fe20003f66130 */
        /* <DEDUP_REMOVED lines=42> */
.L_x_1279:
        /* <DEDUP_REMOVED lines=8> */
[----:B------:R-:W-:Y:S01]  /*47b0*/  FFMA.FTZ R172, R172, R53, R64 ;  /* 0x00000035acac7223 */ /* 0x000fe20000010040 */
[C---:B------:R-:W-:Y:S01]  /*47c0*/  FMUL.FTZ R34, R156.reuse, R191 ;  /* 0x000000bf9c227220 */ /* 0x040fe20000410000 */
[----:B------:R-:W-:Y:S01]  /*47d0*/  LOP3.LUT P6, RZ, R3, 0xff0000, RZ, 0xc0, !PT ;  /* 0x00ff000003ff7812 */ /* 0x000fe200078cc0ff */
[----:B------:R-:W-:Y:S01]  /*47e0*/  FMUL.FTZ R35, R156, R35 ;  /* 0x000000239c237220 */ /* 0x000fe20000410000 */
[----:B------:R-:W-:Y:S01]  /*47f0*/  ISETP.GE.U32.AND P3, PT, R74, RZ, PT ;  /* 0x000000ff4a00720c */ /* 0x000fe20003f66070 */
[----:B------:R-:W-:Y:S01]  /*4800*/  FMUL.FTZ R0, R34, UR6 ;  /* 0x0000000622007c20 */ /* 0x000fe20008410000 */
[----:B------:R-:W-:Y:S01]  /*4810*/  FMUL.FTZ R32, R156, R187 ;  /* 0x000000bb9c207220 */ /* 0x000fe20000410000 */
[----:B------:R-:W-:Y:S01]  /*4820*/  FADD.FTZ R33, R197, -R172 ;  /* 0x800000acc5217221 */ /* 0x000fe20000010000 */
[-CC-:B------:R-:W-:Y:S01]  /*4830*/  FFMA.FTZ R56, R56, R53.reuse, R64.reuse ;  /* 0x0000003538387223 */ /* 0x180fe20000010040 */
[----:B------:R-:W-:Y:S01]  /*4840*/  FFMA.FTZ R63, R63, R53, R64 ;  /* 0x000000353f3f7223 */ /* 0x000fe20000010040 */
[----:B------:R-:W-:Y:S01]  /*4850*/  FSEL R43, R0, RZ, P5 ;  /* 0x000000ff002b7208 */ /* 0x000fe20002800000 */
[----:B------:R-:W-:Y:S01]  /*4860*/  FMUL.FTZ R28, R35, UR6 ;  /* 0x00000006231c7c20 */ /* 0x000fe20008410000 */
[----:B------:R-:W-:Y:S01]  /*4870*/  ISETP.GE.U32.AND P5, PT, R2, RZ, PT ;  /* 0x000000ff0200720c */ /* 0x000fe20003fa6070 */
[----:B------:R-:W-:Y:S01]  /*4880*/  FMUL.FTZ R33, R156, R33 ;  /* 0x000000219c217220 */ /* 0x000fe20000410000 */
        /* <DEDUP_REMOVED lines=9> */
[----:B------:R-:W-:Y:S01]  /*4920*/  FMUL.FTZ R31, R156, R31 ;  /* 0x0000001f9c1f7220 */ /* 0x000fe20000410000 */
[----:B------:R-:W-:Y:S01]  /*4930*/  FSEL R36, R28, RZ, P5 ;  /* 0x000000ff1c247208 */ /* 0x000fe20002800000 */
[----:B------:R-:W-:Y:S01]  /*4940*/  FMUL.FTZ R28, R33, UR6 ;  /* 0x00000006211c7c20 */ /* 0x000fe20008410000 */
[----:B------:R-:W-:Y:S01]  /*4950*/  FSEL R42, R0, RZ, P6 ;  /* 0x000000ff002a7208 */ /* 0x000fe20003000000 */
        /* <DEDUP_REMOVED lines=10> */
[----:B------:R-:W-:Y:S01]  /*4a00*/  FMUL.FTZ R29, R156, R29 ;  /* 0x0000001d9c1d7220 */ /* 0x000fe20000410000 */
[----:B------:R-:W-:Y:S01]  /*4a10*/  LOP3.LUT P6, RZ, R74, 0xff000000, RZ, 0xc0, !PT ;  /* 0xff0000004aff7812 */ /* 0x000fe200078cc0ff */
[----:B------:R-:W-:Y:S01]  /*4a20*/  FADD.FTZ R57, R160, -R57 ;  /* 0x80000039a0397221 */ /* 0x000fe20000010000 */
[----:B------:R-:W-:-:S02]  /*4a30*/  LOP3.LUT P3, RZ, R74, 0xff0000, RZ, 0xc0, !PT ;  /* 0x00ff00004aff7812 */ /* 0x000fc4000786c0ff */
[----:B------:R-:W-:Y:S01]  /*4a40*/  FSEL R49, R28, RZ, P5 ;  /* 0x000000ff1c317208 */ /* 0x000fe20002800000 */
[----:B------:R-:W-:Y:S01]  /*4a50*/  FMUL.FTZ R28, R156, R57 ;  /* 0x000000399c1c7220 */ /* 0x000fe20000410000 */
        /* <DEDUP_REMOVED lines=25> */
.L_x_1282:
[-CC-:B------:R-:W-:Y:S01]  /*4bf0*/  FFMA.FTZ R180, R180, R53.reuse, R64.reuse ;  /* 0x00000035b4b47223 */ /* 0x180fe20000010040 */
[-CC-:B------:R-:W-:Y:S01]  /*4c00*/  FFMA.FTZ R191, R191, R53.reuse, R64.reuse ;  /* 0x00000035bfbf7223 */ /* 0x180fe20000010040 */
[----:B------:R-:W-:Y:S01]  /*4c10*/  ISETP.GE.U32.AND P3, PT, R74, RZ, PT ;  /* 0x000000ff4a00720c */ /* 0x000fe20003f66070 */
[----:B------:R-:W-:Y:S01]  /*4c20*/  FFMA.FTZ R187, R187, R53, R64 ;  /* 0x00000035bbbb7223 */ /* 0x000fe20000010040 */
[----:B------:R-:W-:Y:S01]  /*4c30*/  FADD.FTZ R201, R201, -R180 ;  /* 0x800000b4c9c97221 */ /* 0x000fe20000010000 */
[----:B------:R-:W-:Y:S01]  /*4c40*/  FADD.FTZ R191, R168, -R191 ;  /* 0x800000bfa8bf7221 */ /* 0x000fe20000010000 */
[C---:B------:R-:W-:Y:S01]  /*4c50*/  ISETP.GE.U32.AND.EX P3, PT, R75.reuse, 0x1000000, PT, P3 ;  /* 0x010000004b00780c */ /* 0x040fe20003f66130 */
[----:B------:R-:W-:Y:S01]  /*4c60*/  FADD.FTZ R187, R164, -R187 ;  /* 0x800000bba4bb7221 */ /* 0x000fe20000010000 */
[C---:B------:R-:W-:Y:S01]  /*4c70*/  FMUL.FTZ R201, R156.reuse, R201 ;  /* 0x000000c99cc97220 */ /* 0x040fe20000410000 */
[----:B------:R-:W-:Y:S01]  /*4c80*/  FMUL.FTZ R191, R156, R191 ;  /* 0x000000bf9cbf7220 */ /* 0x000fe20000410000 */
[----:B------:R-:W-:Y:S01]  /*4c90*/  FFMA.FTZ R172, R172, R53, R64 ;  /* 0x00000035acac7223 */ /* 0x000fe20000010040 */
[----:B------:R-:W-:Y:S01]  /*4ca0*/  LOP3.LUT P5, RZ, R75, 0xff0000, RZ, 0xc0, !PT ;  /* 0x00ff00004bff7812 */ /* 0x000fe200078ac0ff */
[----:B------:R-:W-:Y:S01]  /*4cb0*/  FMUL.FTZ R201, R201, UR6 ;  /* 0x00000006c9c97c20 */ /* 0x000fe20008410000 */
[----:B------:R-:W-:Y:S01]  /*4cc0*/  FMUL.FTZ R191, R191, UR6 ;  /* 0x00000006bfbf7c20 */ /* 0x000fe20008410000 */
[----:B------:R-:W-:Y:S01]  /*4cd0*/  FADD.FTZ R197, R197, -R172 ;  /* 0x800000acc5c57221 */ /* 0x000fe20000010000 */
[----:B------:R-:W-:Y:S01]  /*4ce0*/  FMUL.FTZ R187, R156, R187 ;  /* 0x000000bb9cbb7220 */ /* 0x000fe20000410000 */
[-CC-:B------:R-:W-:Y:S01]  /*4cf0*/  FFMA.FTZ R63, R63, R53.reuse, R64.reuse ;  /* 0x000000353f3f7223 */ /* 0x180fe20000010040 */
[----:B0-----:R-:W-:Y:S01]  /*4d00*/  FSEL R36, R201, RZ, P3 ;  /* 0x000000ffc9247208 */ /* 0x001fe20001800000 */
[----:B------:R-:W-:Y:S01]  /*4d10*/  FFMA.FTZ R56, R56, R53, R64 ;  /* 0x0000003538387223 */ /* 0x000fe20000010040 */
[----:B------:R-:W-:Y:S01]  /*4d20*/  ISETP.GE.U32.AND P3, PT, R2, RZ, PT ;  /* 0x000000ff0200720c */ /* 0x000fe20003f66070 */
[----:B------:R-:W-:Y:S01]  /*4d30*/  FMUL.FTZ R197, R156, R197 ;  /* 0x000000c59cc57220 */ /* 0x000fe20000410000 */
[----:B------:R-:W-:Y:S01]  /*4d40*/  FSEL R43, R191, RZ, P5 ;  /* 0x000000ffbf2b7208 */ /* 0x000fe20002800000 */
[----:B------:R-:W-:Y:S01]  /*4d50*/  FMUL.FTZ R187, R187, UR6 ;  /* 0x00000006bbbb7c20 */ /* 0x000fe20008410000 */
[C---:B------:R-:W-:Y:S01]  /*4d60*/  ISETP.GE.U32.AND.EX P3, PT, R3.reuse, 0x1000000, PT, P3 ;  /* 0x010000000300780c */ /* 0x040fe20003f66130 */
[----:B------:R-:W-:Y:S01]  /*4d70*/  FADD.FTZ R63, R162, -R63 ;  /* 0x8000003fa23f7221 */ /* 0x000fe20000010000 */
[----:B------:R-:W-:Y:S01]  /*4d80*/  LOP3.LUT P6, RZ, R3, 0xff0000, RZ, 0xc0, !PT ;  /* 0x00ff000003ff7812 */ /* 0x000fe200078cc0ff */
[----:B------:R-:W-:Y:S01]  /*4d90*/  FADD.FTZ R189, R189, -R56 ;  /* 0x80000038bdbd7221 */ /* 0x000fe20000010000 */
[----:B------:R-:W-:Y:S01]  /*4da0*/  LOP3.LUT P5, RZ, R75, 0xff, RZ, 0xc0, !PT ;  /* 0x000000ff4bff7812 */ /* 0x000fe200078ac0ff */
[----:B------:R-:W-:Y:S01]  /*4db0*/  FFMA.FTZ R54, R54, R53, R64 ;  /* 0x0000003536367223 */ /* 0x000fe20000010040 */
[----:B------:R-:W-:Y:S01]  /*4dc0*/  FSEL R0, R201, RZ, P3 ;  /* 0x000000ffc9007208 */ /* 0x000fe20001800000 */
[----:B------:R-:W-:Y:S01]  /*4dd0*/  FMUL.FTZ R197, R197, UR6 ;  /* 0x00000006c5c57c20 */ /* 0x000fe20008410000 */
[----:B------:R-:W-:Y:S01]  /*4de0*/  FSEL R39, R191, RZ, P6 ;  /* 0x000000ffbf277208 */ /* 0x000fe20003000000 */
[C---:B------:R-:W-:Y:S01]  /*4df0*/  FMUL.FTZ R63, R156.reuse, R63 ;  /* 0x0000003f9c3f7220 */ /* 0x040fe20000410000 */
[----:B------:R-:W-:Y:S01]  /*4e00*/  LOP3.LUT P3, RZ, R75, 0xff00, RZ, 0xc0, !PT ;  /* 0x0000ff004bff7812 */ /* 0x000fe2000786c0ff */
[C---:B------:R-:W-:Y:S01]  /*4e10*/  FMUL.FTZ R189, R156.reuse, R189 ;  /* 0x000000bd9cbd7220 */ /* 0x040fe20000410000 */
[----:B------:R-:W-:Y:S01]  /*4e20*/  FSEL R42, R187, RZ, P5 ;  /* 0x000000ffbb2a7208 */ /* 0x000fe20002800000 */
[----:B------:R-:W-:Y:S01]  /*4e30*/  FADD.FTZ R183, R183, -R54 ;  /* 0x80000036b7b77221 */ /* 0x000fe20000010000 */
[----:B------:R-:W-:Y:S01]  /*4e40*/  LOP3.LUT P6, RZ, R3, 0xff, RZ, 0xc0, !PT ;  /* 0x000000ff03ff7812 */ /* 0x000fe200078cc0ff */
[----:B------:R-:W-:Y:S01]  /*4e50*/  FFMA.FTZ R57, R57, R53, R64 ;  /* 0x0000003539397223 */ /* 0x000fe20000010040 */
[----:B------:R-:W-:Y:S01]  /*4e60*/  LOP3.LUT P5, RZ, R3, 0xff00, RZ, 0xc0, !PT ;  /* 0x0000ff0003ff7812 */ /* 0x000fe200078ac0ff */
[----:B------:R-:W-:Y:S01]  /*4e70*/  FMUL.FTZ R63, R63, UR6 ;  /* 0x000000063f3f7c20 */ /* 0x000fe20008410000 */
[----:B------:R-:W-:Y:S01]  /*4e80*/  FSEL R49, R197, RZ, P3 ;  /* 0x000000ffc5317208 */ /* 0x000fe20001800000 */
[----:B------:R-:W-:Y:S01]  /*4e90*/  FMUL.FTZ R189, R189, UR6 ;  /* 0x00000006bdbd7c20 */ /* 0x000fe20008410000 */
[----:B------:R-:W-:Y:S01]  /*4ea0*/  FSEL R38, R187, RZ, P6 ;  /* 0x000000ffbb267208 */ /* 0x000fe20003000000 */
[----:B------:R-:W-:Y:S01]  /*4eb0*/  FMUL.FTZ R183, R156, R183 ;  /* 0x000000b79cb77220 */ /* 0x000fe20000410000 */
[----:B------:R-:W-:Y:S01]  /*4ec0*/  FSEL R197, R197, RZ, P5 ;  /* 0x000000ffc5c57208 */ /* 0x000fe20002800000 */
[----:B------:R-:W-:Y:S01]  /*4ed0*/  FADD.FTZ R57, R160, -R57 ;  /* 0x80000039a0397221 */ /* 0x000fe20000010000 */
[C---:B------:R-:W-:Y:S01]  /*4ee0*/  LOP3.LUT P6, RZ, R74.reuse, 0xff0000, RZ, 0xc0, !PT ;  /* 0x00ff00004aff7812 */ /* 0x040fe200078cc0ff */
[----:B------:R-:W-:Y:S01]  /*4ef0*/  FMUL.FTZ R183, R183, UR6 ;  /* 0x00000006b7b77c20 */ /* 0x000fe20008410000 */
        /* <DEDUP_REMOVED lines=26> */
.L_x_1278:
[----:B------:R-:W-:Y:S05]  /*50a0*/  @!P1 BRA `(.L_x_1283) ;  /* 0x0000000400b49947 */ /* 0x000fea0003800000 */
[----:B------:R-:W-:Y:S05]  /*50b0*/  @!P2 BRA `(.L_x_1284) ;  /* 0x0000000000d8a947 */ /* 0x000fea0003800000 */
[-CC-:B------:R-:W-:Y:S01]  /*50c0*/  FFMA.FTZ R180, R180, R53.reuse, R64.reuse ;  /* 0x00000035b4b47223 */ /* 0x180fe20000010040 */
[-CC-:B------:R-:W-:Y:S01]  /*50d0*/  FFMA.FTZ R191, R191, R53.reuse, R64.reuse ;  /* 0x00000035bfbf7223 */ /* 0x180fe20000010040 */
[-C--:B------:R-:W-:Y:S01]  /*50e0*/  FFMA.FTZ R57, R57, R53.reuse, R64 ;  /* 0x0000003539397223 */ /* 0x080fe20000010040 */
[----:B------:R-:W-:Y:S01]  /*50f0*/  ISETP.GE.U32.AND P3, PT, R74, RZ, PT ;  /* 0x000000ff4a00720c */ /* 0x000fe20003f66070 */
[----:B------:R-:W-:Y:S01]  /*5100*/  FADD.FTZ R180, R201, -R180 ;  /* 0x800000b4c9b47221 */ /* 0x000fe20000010000 */
[-CC-:B------:R-:W-:Y:S01]  /*5110*/  FFMA.FTZ R63, R63, R53.reuse, R64.reuse ;  /* 0x000000353f3f7223 */ /* 0x180fe20000010040 */
[----:B------:R-:W-:Y:S01]  /*5120*/  FADD.FTZ R191, R168, -R191 ;  /* 0x800000bfa8bf7221 */ /* 0x000fe20000010000 */
[----:B------:R-:W-:Y:S01]  /*5130*/  FADD.FTZ R57, R160, -R57 ;  /* 0x80000039a0397221 */ /* 0x000fe20000010000 */
[----:B0-----:R-:W-:Y:S01]  /*5140*/  FFMA.FTZ R35, R156, R180, R19 ;  /* 0x000000b49c237223 */ /* 0x001fe20000010013 */
[----:B------:R-:W-:Y:S01]  /*5150*/  FFMA.FTZ R187, R187, R53, R64 ;  /* 0x00000035bbbb7223 */ /* 0x000fe20000010040 */
[----:B------:R-:W-:Y:S01]  /*5160*/  ISETP.GE.U32.AND.EX P3, PT, R75, 0x1000000, PT, P3 ;  /* 0x010000004b00780c */ /* 0x000fe20003f66130 */
[----:B------:R-:W-:Y:S01]  /*5170*/  FADD.FTZ R63, R162, -R63 ;  /* 0x8000003fa23f7221 */ /* 0x000fe20000010000 */
[----:B------:R-:W-:Y:S01]  /*5180*/  FMUL.FTZ R30, R35, UR6 ;  /* 0x00000006231e7c20 */ /* 0x000fe20008410000 */
[C---:B------:R-:W-:Y:S01]  /*5190*/  FFMA.FTZ R34, R156.reuse, R191, R18 ;  /* 0x000000bf9c227223 */ /* 0x040fe20000010012 */
[----:B------:R-:W-:Y:S01]  /*51a0*/  FFMA.FTZ R28, R156, R57, R12 ;  /* 0x000000399c1c7223 */ /* 0x000fe2000001000c */
[----:B------:R-:W-:Y:S01]  /*51b0*/  FADD.FTZ R187, R164, -R187 ;  /* 0x800000bba4bb7221 */ /* 0x000fe20000010000 */
[-CC-:B------:R-:W-:Y:S01]  /*51c0*/  FFMA.FTZ R172, R172, R53.reuse, R64.reuse ;  /* 0x00000035acac7223 */ /* 0x180fe20000010040 */
[-CC-:B------:R-:W-:Y:S01]  /*51d0*/  FFMA.FTZ R54, R54, R53.reuse, R64.reuse ;  /* 0x0000003536367223 */ /* 0x180fe20000010040 */
[----:B------:R-:W-:Y:S01]  /*51e0*/  FFMA.FTZ R56, R56, R53, R64 ;  /* 0x0000003538387223 */ /* 0x000fe20000010040 */
[----:B------:R-:W-:Y:S01]  /*51f0*/  FSEL R51, R30, RZ, P3 ;  /* 0x000000ff1e337208 */ /* 0x000fe20001800000 */
[----:B------:R-:W-:Y:S01]  /*5200*/  FMUL.FTZ R29, R34, UR6 ;  /* 0x00000006221d7c20 */ /* 0x000fe20008410000 */
[----:B------:R-:W-:Y:S01]  /*5210*/  FMUL.FTZ R0, R28, UR6 ;  /* 0x000000061c007c20 */ /* 0x000fe20008410000 */
[C---:B------:R-:W-:Y:S01]  /*5220*/  FFMA.FTZ R30, R156.reuse, R63, R14 ;  /* 0x0000003f9c1e7223 */ /* 0x040fe2000001000e */
[----:B------:R-:W-:Y:S01]  /*5230*/  FADD.FTZ R172, R197, -R172 ;  /* 0x800000acc5ac7221 */ /* 0x000fe20000010000 */
[----:B------:R-:W-:Y:S01]  /*5240*/  LOP3.LUT P5, RZ, R75, 0xff0000, RZ, 0xc0, !PT ;  /* 0x00ff00004bff7812 */ /* 0x000fe200078ac0ff */
[----:B------:R-:W-:Y:S01]  /*5250*/  FFMA.FTZ R32, R156, R187, R16 ;  /* 0x000000bb9c207223 */ /* 0x000fe20000010010 */
[----:B------:R-:W-:Y:S01]  /*5260*/  LOP3.LUT P6, RZ, R74, 0xff, RZ, 0xc0, !PT ;  /* 0x000000ff4aff7812 */ /* 0x000fe200078cc0ff */
[----:B------:R-:W-:Y:S01]  /*5270*/  FADD.FTZ R54, R183, -R54 ;  /* 0x80000036b7367221 */ /* 0x000fe20000010000 */
[----:B------:R-:W-:Y:S01]  /*5280*/  FADD.FTZ R56, R189, -R56 ;  /* 0x80000038bd387221 */ /* 0x000fe20000010000 */
[----:B------:R-:W-:Y:S01]  /*5290*/  FMUL.FTZ R40, R30, UR6 ;  /* 0x000000061e287c20 */ /* 0x000fe20008410000 */
        /* <DEDUP_REMOVED lines=24> */
.L_x_1284:
        /* <DEDUP_REMOVED lines=54> */
.L_x_1283:
[----:B------:R-:W-:Y:S05]  /*5780*/  @!P2 BRA `(.L_x_1285) ;  /* 0x0000000000d8a947 */ /* 0x000fea0003800000 */
[-CC-:B------:R-:W-:Y:S01]  /*5790*/  FFMA.FTZ R191, R191, R53.reuse, R64.reuse ;  /* 0x00000035bfbf7223 */ /* 0x180fe20000010040 */
[-CC-:B------:R-:W-:Y:S01]  /*57a0*/  FFMA.FTZ R180, R180, R53.reuse, R64.reuse ;  /* 0x00000035b4b47223 */ /* 0x180fe20000010040 */
[-CC-:B------:R-:W-:Y:S01]  /*57b0*/  FFMA.FTZ R57, R57, R53.reuse, R64.reuse ;  /* 0x0000003539397223 */ /* 0x180fe20000010040 */
[----:B------:R-:W-:Y:S01]  /*57c0*/  FFMA.FTZ R63, R63, R53, R64 ;  /* 0x000000353f3f7223 */ /* 0x000fe20000010040 */
[----:B------:R-:W-:Y:S01]  /*57d0*/  FADD.FTZ R191, R168, -R191 ;  /* 0x800000bfa8bf7221 */ /* 0x000fe20000010000 */
[----:B0-----:R-:W-:Y:S01]  /*57e0*/  FADD.FTZ R35, R201, -R180 ;  /* 0x800000b4c9237221 */ /* 0x001fe20000010000 */
[----:B------:R-:W-:Y:S01]  /*57f0*/  FADD.FTZ R57, R160, -R57 ;  /* 0x80000039a0397221 */ /* 0x000fe20000010000 */
[----:B------:R-:W-:Y:S01]  /*5800*/  ISETP.GE.U32.AND P3, PT, R74, RZ, PT ;  /* 0x000000ff4a00720c */ /* 0x000fe20003f66070 */
[C---:B------:R-:W-:Y:S01]  /*5810*/  FMUL.FTZ R34, R156.reuse, R191 ;  /* 0x000000bf9c227220 */ /* 0x040fe20000410000 */
[----:B------:R-:W-:Y:S01]  /*5820*/  FMUL.FTZ R35, R156, R35 ;  /* 0x000000239c237220 */ /* 0x000fe20000410000 */
[--C-:B------:R-:W-:Y:S01]  /*5830*/  FFMA.FTZ R187, R187, R53, R64.reuse ;  /* 0x00000035bbbb7223 */ /* 0x100fe20000010040 */
[----:B------:R-:W-:Y:S01]  /*5840*/  LOP3.LUT P5, RZ, R75, 0xff0000, RZ, 0xc0, !PT ;  /* 0x00ff00004bff7812 */ /* 0x000fe200078ac0ff */
[----:B------:R-:W-:Y:S01]  /*5850*/  FMUL.FTZ R30, R34, UR6 ;  /* 0x00000006221e7c20 */ /* 0x000fe20008410000 */
[----:B------:R-:W-:Y:S01]  /*5860*/  FMUL.FTZ R32, R35, UR6 ;  /* 0x0000000623207c20 */ /* 0x000fe20008410000 */
[----:B------:R-:W-:Y:S01]  /*5870*/  FADD.FTZ R63, R162, -R63 ;  /* 0x8000003fa23f7221 */ /* 0x000fe20000010000 */
[----:B------:R-:W-:Y:S01]  /*5880*/  FMUL.FTZ R28, R156, R57 ;  /* 0x000000399c1c7220 */ /* 0x000fe20000410000 */
[----:B------:R-:W-:Y:S01]  /*5890*/  ISETP.GE.U32.AND.EX P3, PT, R75, 0x1000000, PT, P3 ;  /* 0x010000004b00780c */ /* 0x000fe20003f66130 */
[----:B------:R-:W-:Y:S01]  /*58a0*/  FADD.FTZ R187, R164, -R187 ;  /* 0x800000bba4bb7221 */ /* 0x000fe20000010000 */
[-CC-:B------:R-:W-:Y:S01]  /*58b0*/  FFMA.FTZ R172, R172, R53.reuse, R64.reuse ;  /* 0x00000035acac7223 */ /* 0x180fe20000010040 */
[-CC-:B------:R-:W-:Y:S01]  /*58c0*/  FFMA.FTZ R54, R54, R53.reuse, R64.reuse ;  /* 0x0000003536367223 */ /* 0x180fe20000010040 */
[----:B------:R-:W-:Y:S01]  /*58d0*/  FFMA.FTZ R56, R56, R53, R64 ;  /* 0x0000003538387223 */ /* 0x000fe20000010040 */
[----:B------:R-:W-:Y:S01]  /*58e0*/  FSEL R50, R30, RZ, P5 ;  /* 0x000000ff1e327208 */ /* 0x000fe20002800000 */
[----:B------:R-:W-:Y:S01]  /*58f0*/  FMUL.FTZ R0, R28, UR6 ;  /* 0x000000061c007c20 */ /* 0x000fe20008410000 */
[----:B------:R-:W-:Y:S01]  /*5900*/  FSEL R51, R32, RZ, P3 ;  /* 0x000000ff20337208 */ /* 0x000fe20001800000 */
[----:B------:R-:W-:Y:S01]  /*5910*/  FMUL.FTZ R30, R156, R63 ;  /* 0x0000003f9c1e7220 */ /* 0x000fe20000410000 */
[----:B------:R-:W-:Y:S01]  /*5920*/  FADD.FTZ R33, R197, -R172 ;  /* 0x800000acc5217221 */ /* 0x000fe20000010000 */
[----:B------:R-:W-:Y:S01]  /*5930*/  LOP3.LUT P6, RZ, R74, 0xff, RZ, 0xc0, !PT ;  /* 0x000000ff4aff7812 */ /* 0x000fe200078cc0ff */
        /* <DEDUP_REMOVED lines=27> */
.L_x_1285:
        /* <DEDUP_REMOVED lines=53> */
.L_x_1281:
        /* <DEDUP_REMOVED lines=20> */
[C---:B0-----:R-:W-:Y:S01]  /*5f80*/  FFMA.FTZ R34, R156.reuse, R203, R26 ;  /* 0x000000cb9c227223 */ /* 0x041fe2000001001a */
[----:B------:R-:W-:Y:S01]  /*5f90*/  LOP3.LUT P6, RZ, R73, 0xff0000, RZ, 0xc0, !PT ;  /* 0x00ff000049ff7812 */ /* 0x000fe200078cc0ff */
[----:B------:R-:W-:Y:S01]  /*5fa0*/  FFMA.FTZ R35, R156, R194, R27 ;  /* 0x000000c29c237223 */ /* 0x000fe2000001001b */
[----:B------:R-:W-:Y:S01]  /*5fb0*/  LOP3.LUT P5, RZ, R77, 0xff0000, RZ, 0xc0, !PT ;  /* 0x00ff00004dff7812 */ /* 0x000fe200078ac0ff */
[----:B------:R-:W-:Y:S01]  /*5fc0*/  FMUL.FTZ R0, R34, UR6 ;  /* 0x0000000622007c20 */ /* 0x000fe20008410000 */
[----:B------:R-:W-:Y:S01]  /*5fd0*/  FFMA.FTZ R32, R156, R195, R24 ;  /* 0x000000c39c207223 */ /* 0x000fe20000010018 */
        /* <DEDUP_REMOVED lines=9> */
[C---:B------:R-:W-:Y:S01]  /*6070*/  FFMA.FTZ R33, R156.reuse, R188, R25 ;  /* 0x000000bc9c217223 */ /* 0x040fe20000010019 */
[----:B------:R-:W-:Y:S01]  /*6080*/  LOP3.LUT P5, RZ, R77, 0xff, RZ, 0xc0, !PT ;  /* 0x000000ff4dff7812 */ /* 0x000fe200078ac0ff */
[----:B------:R-:W-:Y:S01]  /*6090*/  FFMA.FTZ R30, R156, R185, R22 ;  /* 0x000000b99c1e7223 */ /* 0x000fe20000010016 */
        /* <DEDUP_REMOVED lines=8> */
[C---:B------:R-:W-:Y:S01]  /*6120*/  FSEL R42, R0.reuse, RZ, P6 ;  /* 0x000000ff002a7208 */ /* 0x040fe20003000000 */
[----:B------:R-:W-:Y:S01]  /*6130*/  FFMA.FTZ R53, R181, R53, R64 ;  /* 0x00000035b5357223 */ /* 0x000fe20000010040 */
[----:B------:R-:W-:Y:S01]  /*6140*/  FSEL R38, R0, RZ, P5 ;  /* 0x000000ff00267208 */ /* 0x000fe20002800000 */
[----:B------:R-:W-:Y:S01]  /*6150*/  FMUL.FTZ R0, R30, UR6 ;  /* 0x000000061e007c20 */ /* 0x000fe20008410000 */
[----:B------:R-:W-:Y:S01]  /*6160*/  LOP3.LUT P3, RZ, R77, 0xff00, RZ, 0xc0, !PT ;  /* 0x0000ff004dff7812 */ /* 0x000fe2000786c0ff */
[----:B------:R-:W-:Y:S01]  /*6170*/  FFMA.FTZ R31, R156, R170, R23 ;  /* 0x000000aa9c1f7223 */ /* 0x000fe20000010017 */
[----:B------:R-:W-:Y:S01]  /*6180*/  LOP3.LUT P6, RZ, R72, 0xff0000, RZ, 0xc0, !PT ;  /* 0x00ff000048ff7812 */ /* 0x000fe200078cc0ff */
[----:B------:R-:W-:Y:S01]  /*6190*/  FADD.FTZ R166, R193, -R166 ;  /* 0x800000a6c1a67221 */ /* 0x000fe20000010000 */
[----:B------:R-:W-:Y:S01]  /*61a0*/  FSEL R37, R28, RZ, P3 ;  /* 0x000000ff1c257208 */ /* 0x000fe20001800000 */
[----:B------:R-:W-:Y:S01]  /*61b0*/  FADD.FTZ R53, R174, -R53 ;  /* 0x80000035ae357221 */ /* 0x000fe20000010000 */
[----:B------:R-:W-:Y:S01]  /*61c0*/  FSEL R41, R0, RZ, P6 ;  /* 0x000000ff00297208 */ /* 0x000fe20003000000 */
[----:B------:R-:W-:Y:S01]  /*61d0*/  FFMA.FTZ R29, R156, R166, R21 ;  /* 0x000000a69c1d7223 */ /* 0x000fe20000010015 */
[----:B------:R-:W-:-:S02]  /*61e0*/  LOP3.LUT P1, RZ, R73, 0xff00, RZ, 0xc0, !PT ;  /* 0x0000ff0049ff7812 */ /* 0x000fc4000782c0ff */
[----:B------:R-:W-:Y:S02]  /*61f0*/  LOP3.LUT P6, RZ, R76, 0xff0000, RZ, 0xc0, !PT ;  /* 0x00ff00004cff7812 */ /* 0x000fe400078cc0ff */
[----:B------:R-:W-:Y:S01]  /*6200*/  F2FP.BF16.F32.PACK_AB R39, R40, R39 ;  /* 0x000000272827723e */ /* 0x000fe200000010ff */
[----:B------:R-:W-:Y:S01]  /*6210*/  FMUL.FTZ R40, R31, UR6 ;  /* 0x000000061f287c20 */ /* 0x000fe20008410000 */
[----:B------:R-:W-:Y:S02]  /*6220*/  F2FP.BF16.F32.PACK_AB R38, R37, R38 ;  /* 0x000000262526723e */ /* 0x000fe400000010ff */
[----:B------:R-:W-:Y:S02]  /*6230*/  LOP3.LUT P5, RZ, R72, 0xff000000, RZ, 0xc0, !PT ;  /* 0xff00000048ff7812 */ /* 0x000fe400078ac0ff */
[----:B------:R-:W-:Y:S01]  /*6240*/  FSEL R47, R28, RZ, P1 ;  /* 0x000000ff1c2f7208 */ /* 0x000fe20000800000 */
[----:B------:R-:W-:Y:S01]  /*6250*/  FFMA.FTZ R28, R156, R53, R20 ;  /* 0x000000359c1c7223 */ /* 0x000fe20000010014 */
[----:B------:R-:W-:-:S02]  /*6260*/  FSEL R37, R0, RZ, P6 ;  /* 0x000000ff00257208 */ /* 0x000fc40003000000 */
[----:B------:R-:W-:Y:S01]  /*6270*/  LOP3.LUT P6, RZ, R76, 0xff000000, RZ, 0xc0, !PT ;  /* 0xff0000004cff7812 */ /* 0x000fe200078cc0ff */
[----:B------:R-:W-:Y:S01]  /*6280*/  FMUL.FTZ R0, R28, UR6 ;  /* 0x000000061c007c20 */ /* 0x000fe20008410000 */
[----:B------:R-:W-:Y:S01]  /*6290*/  F2FP.BF16.F32.PACK_AB R43, R36, R43 ;  /* 0x0000002b242b723e */ /* 0x000fe200000010ff */
[----:B------:R-:W-:Y:S01]  /*62a0*/  FMUL.FTZ R36, R29, UR6 ;  /* 0x000000061d247c20 */ /* 0x000fe20008410000 */
[----:B------:R-:W-:Y:S02]  /*62b0*/  FSEL R46, R40, RZ, P5 ;  /* 0x000000ff282e7208 */ /* 0x000fe40002800000 */
[----:B------:R-:W-:Y:S02]  /*62c0*/  LOP3.LUT P1, RZ, R72, 0xff00, RZ, 0xc0, !PT ;  /* 0x0000ff0048ff7812 */ /* 0x000fe4000782c0ff */
[----:B------:R-:W-:Y:S02]  /*62d0*/  LOP3.LUT P5, RZ, R76, 0xff00, RZ, 0xc0, !PT ;  /* 0x0000ff004cff7812 */ /* 0x000fe400078ac0ff */
[----:B------:R-:W-:-:S02]  /*62e0*/  FSEL R48, R40, RZ, P6 ;  /* 0x000000ff28307208 */ /* 0x000fc40003000000 */
        /* <DEDUP_REMOVED lines=12> */
.L_x_1288:
        /* <DEDUP_REMOVED lines=75> */
.L_x_1287:
[----:B------:R-:W-:Y:S05]  /*6860*/  @!P2 BRA `(.L_x_1290) ;  /* 0x00000004002ca947 */ /* 0x000fea0003800000 */
[-CC-:B------:R-:W-:Y:S01]  /*6870*/  FFMA.FTZ R203, R203, R53.reuse, R64.reuse ;  /* 0x00000035cbcb7223 */ /* 0x180fe20000010040 */
[-CC-:B------:R-:W-:Y:S01]  /*6880*/  FFMA.FTZ R195, R195, R53.reuse, R64.reuse ;  /* 0x00000035c3c37223 */ /* 0x180fe20000010040 */
[-CC-:B------:R-:W-:Y:S01]  /*6890*/  FFMA.FTZ R194, R194, R53.reuse, R64.reuse ;  /* 0x00000035c2c27223 */ /* 0x180fe20000010040 */
[-C--:B------:R-:W-:Y:S01]  /*68a0*/  FFMA.FTZ R185, R185, R53.reuse, R64 ;  /* 0x00000035b9b97223 */ /* 0x080fe20000010040 */
[----:B------:R-:W-:Y:S01]  /*68b0*/  FADD.FTZ R203, R192, -R203 ;  /* 0x800000cbc0cb7221 */ /* 0x000fe20000010000 */
[----:B------:R-:W-:Y:S01]  /*68c0*/  FADD.FTZ R195, R190, -R195 ;  /* 0x800000c3bec37221 */ /* 0x000fe20000010000 */
[----:B0-----:R-:W-:Y:S01]  /*68d0*/  FADD.FTZ R35, R207, -R194 ;  /* 0x800000c2cf237221 */ /* 0x001fe20000010000 */
[----:B------:R-:W-:Y:S01]  /*68e0*/  FFMA.FTZ R188, R188, R53, R64 ;  /* 0x00000035bcbc7223 */ /* 0x000fe20000010040 */
[C---:B------:R-:W-:Y:S01]  /*68f0*/  FMUL.FTZ R34, R156.reuse, R203 ;  /* 0x000000cb9c227220 */ /* 0x040fe20000410000 */
[----:B------:R-:W-:Y:S01]  /*6900*/  LOP3.LUT P6, RZ, R73, 0xff0000, RZ, 0xc0, !PT ;  /* 0x00ff000049ff7812 */ /* 0x000fe200078cc0ff */
        /* <DEDUP_REMOVED lines=35> */
[----:B------:R-:W-:Y:S01]  /*6b40*/  FMUL.FTZ R29, R156, R29 ;  /* 0x0000001d9c1d7220 */ /* 0x000fe20000410000 */
[----:B------:R-:W-:-:S02]  /*6b50*/  LOP3.LUT P1, RZ, R73, 0xff00, RZ, 0xc0, !PT ;  /* 0x0000ff0049ff7812 */ /* 0x000fc4000782c0ff */
[----:B------:R-:W-:Y:S02]  /*6b60*/  LOP3.LUT P6, RZ, R76, 0xff0000, RZ, 0xc0, !PT ;  /* 0x00ff00004cff7812 */ /* 0x000fe400078cc0ff */
[----:B------:R-:W-:Y:S01]  /*6b70*/  F2FP.BF16.F32.PACK_AB R39, R40, R39 ;  /* 0x000000272827723e */ /* 0x000fe200000010ff */
[----:B------:R-:W-:Y:S01]  /*6b80*/  FMUL.FTZ R40, R31, UR6 ;  /* 0x000000061f287c20 */ /* 0x000fe20008410000 */
[----:B------:R-:W-:Y:S02]  /*6b90*/  F2FP.BF16.F32.PACK_AB R38, R37, R38 ;  /* 0x000000262526723e */ /* 0x000fe400000010ff */
[----:B------:R-:W-:Y:S02]  /*6ba0*/  LOP3.LUT P5, RZ, R72, 0xff000000, RZ, 0xc0, !PT ;  /* 0xff00000048ff7812 */ /* 0x000fe400078ac0ff */
[----:B------:R-:W-:Y:S01]  /*6bb0*/  FSEL R47, R28, RZ, P1 ;  /* 0x000000ff1c2f7208 */ /* 0x000fe20000800000 */
[----:B------:R-:W-:Y:S01]  /*6bc0*/  FMUL.FTZ R28, R156, R53 ;  /* 0x000000359c1c7220 */ /* 0x000fe20000410000 */
        /* <DEDUP_REMOVED lines=21> */
.L_x_1290:
[-CC-:B------:R-:W-:Y:S01]  /*6d20*/  FFMA.FTZ R194, R194, R53.reuse, R64.reuse ;  /* 0x00000035c2c27223 */ /* 0x180fe20000010040 */
[-CC-:B------:R-:W-:Y:S01]  /*6d30*/  FFMA.FTZ R195, R195, R53.reuse, R64.reuse ;  /* 0x00000035c3c37223 */ /* 0x180fe20000010040 */
[----:B------:R-:W-:Y:S01]  /*6d40*/  ISETP.GE.U32.AND P1, PT, R72, RZ, PT ;  /* 0x000000ff4800720c */ /* 0x000fe20003f26070 */
[-C--:B------:R-:W-:Y:S01]  /*6d50*/  FFMA.FTZ R185, R185, R53.reuse, R64 ;  /* 0x00000035b9b97223 */ /* 0x080fe20000010040 */
[----:B------:R-:W-:Y:S01]  /*6d60*/  FADD.FTZ R207, R207, -R194 ;  /* 0x800000c2cfcf7221 */ /* 0x000fe20000010000 */
[----:B------:R-:W-:Y:S01]  /*6d70*/  FADD.FTZ R195, R190, -R195 ;  /* 0x800000c3bec37221 */ /* 0x000fe20000010000 */
[--C-:B------:R-:W-:Y:S01]  /*6d80*/  FFMA.FTZ R203, R203, R53, R64.reuse ;  /* 0x00000035cbcb7223 */ /* 0x100fe20000010040 */
[----:B------:R-:W-:Y:S01]  /*6d90*/  ISETP.GE.U32.AND.EX P5, PT, R73, 0x1000000, PT, P1 ;  /* 0x010000004900780c */ /* 0x000fe20003fa6110 */
[C---:B------:R-:W-:Y:S01]  /*6da0*/  FMUL.FTZ R207, R156.reuse, R207 ;  /* 0x000000cf9ccf7220 */ /* 0x040fe20000410000 */
[----:B------:R-:W-:Y:S01]  /*6db0*/  FMUL.FTZ R195, R156, R195 ;  /* 0x000000c39cc37220 */ /* 0x000fe20000410000 */
[----:B------:R-:W-:Y:S01]  /*6dc0*/  FADD.FTZ R185, R186, -R185 ;  /* 0x800000b9bab97221 */ /* 0x000fe20000010000 */
[----:B------:R-:W-:Y:S01]  /*6dd0*/  FADD.FTZ R203, R192, -R203 ;  /* 0x800000cbc0cb7221 */ /* 0x000fe20000010000 */
[----:B------:R-:W-:Y:S01]  /*6de0*/  FMUL.FTZ R207, R207, UR6 ;  /* 0x00000006cfcf7c20 */ /* 0x000fe20008410000 */
[----:B------:R-:W-:Y:S01]  /*6df0*/  FMUL.FTZ R195, R195, UR6 ;  /* 0x00000006c3c37c20 */ /* 0x000fe20008410000 */
[C---:B------:R-:W-:Y:S01]  /*6e00*/  FMUL.FTZ R185, R156.reuse, R185 ;  /* 0x000000b99cb97220 */ /* 0x040fe20000410000 */
[----:B------:R-:W-:Y:S01]  /*6e10*/  FMUL.FTZ R203, R156, R203 ;  /* 0x000000cb9ccb7220 */ /* 0x000fe20000410000 */
[-CC-:B------:R-:W-:Y:S01]  /*6e20*/  FFMA.FTZ R188, R188, R53.reuse, R64.reuse ;  /* 0x00000035bcbc7223 */ /* 0x180fe20000010040 */
[----:B------:R-:W-:Y:S01]  /*6e30*/  FSEL R0, R207, RZ, P5 ;  /* 0x000000ffcf007208 */ /* 0x000fe20002800000 */
[-C--:B------:R-:W-:Y:S01]  /*6e40*/  FFMA.FTZ R170, R170, R53.reuse, R64 ;  /* 0x00000035aaaa7223 */ /* 0x080fe20000010040 */
[----:B------:R-:W-:Y:S01]  /*6e50*/  LOP3.LUT P5, RZ, R73, 0xff, RZ, 0xc0, !PT ;  /* 0x000000ff49ff7812 */ /* 0x000fe200078ac0ff */
[----:B------:R-:W-:Y:S01]  /*6e60*/  FMUL.FTZ R203, R203, UR6 ;  /* 0x00000006cbcb7c20 */ /* 0x000fe20008410000 */
[----:B------:R-:W-:Y:S01]  /*6e70*/  FMUL.FTZ R185, R185, UR6 ;  /* 0x00000006b9b97c20 */ /* 0x000fe20008410000 */
[----:B------:R-:W-:Y:S01]  /*6e80*/  FADD.FTZ R205, R205, -R188 ;  /* 0x800000bccdcd7221 */ /* 0x000fe20000010000 */
[----:B0-----:R-:W-:Y:S01]  /*6e90*/  FSEL R42, R195, RZ, P5 ;  /* 0x000000ffc32a7208 */ /* 0x001fe20002800000 */
[-C--:B------:R-:W-:Y:S01]  /*6ea0*/  FFMA.FTZ R166, R166, R53.reuse, R64 ;  /* 0x00000035a6a67223 */ /* 0x080fe20000010040 */
[----:B------:R-:W-:Y:S01]  /*6eb0*/  LOP3.LUT P3, RZ, R73, 0xff0000, RZ, 0xc0, !PT ;  /* 0x00ff000049ff7812 */ /* 0x000fe2000786c0ff */
[----:B------:R-:W-:Y:S01]  /*6ec0*/  FADD.FTZ R199, R199, -R170 ;  /* 0x800000aac7c77221 */ /* 0x000fe20000010000 */
[----:B------:R-:W-:Y:S01]  /*6ed0*/  LOP3.LUT P5, RZ, R72, 0xff0000, RZ, 0xc0, !PT ;  /* 0x00ff000048ff7812 */ /* 0x000fe200078ac0ff */
[----:B------:R-:W-:Y:S01]  /*6ee0*/  FFMA.FTZ R53, R181, R53, R64 ;  /* 0x00000035b5357223 */ /* 0x000fe20000010040 */
[----:B------:R-:W-:Y:S01]  /*6ef0*/  ISETP.GE.U32.AND P1, PT, R76, RZ, PT ;  /* 0x000000ff4c00720c */ /* 0x000fe20003f26070 */
[C---:B------:R-:W-:Y:S01]  /*6f00*/  FMUL.FTZ R205, R156.reuse, R205 ;  /* 0x000000cd9ccd7220 */ /* 0x040fe20000410000 */
[----:B------:R-:W-:Y:S01]  /*6f10*/  LOP3.LUT P6, RZ, R77, 0xff0000, RZ, 0xc0, !PT ;  /* 0x00ff00004dff7812 */ /* 0x000fe200078cc0ff */
[----:B------:R-:W-:Y:S01]  /*6f20*/  FADD.FTZ R193, R193, -R166 ;  /* 0x800000a6c1c17221 */ /* 0x000fe20000010000 */
[----:B------:R-:W-:Y:S01]  /*6f30*/  FSEL R43, R203, RZ, P3 ;  /* 0x000000ffcb2b7208 */ /* 0x000fe20001800000 */
[----:B------:R-:W-:Y:S01]  /*6f40*/  FMUL.FTZ R199, R156, R199 ;  /* 0x000000c79cc77220 */ /* 0x000fe20000410000 */
[----:B------:R-:W-:Y:S01]  /*6f50*/  FSEL R41, R185, RZ, P5 ;  /* 0x000000ffb9297208 */ /* 0x000fe20002800000 */
[----:B------:R-:W-:Y:S01]  /*6f60*/  FADD.FTZ R53, R174, -R53 ;  /* 0x80000035ae357221 */ /* 0x000fe20000010000 */
[----:B------:R-:W-:Y:S01]  /*6f70*/  LOP3.LUT P3, RZ, R77, 0xff, RZ, 0xc0, !PT ;  /* 0x000000ff4dff7812 */ /* 0x000fe2000786c0ff */
[----:B------:R-:W-:Y:S01]  /*6f80*/  FMUL.FTZ R205, R205, UR6 ;  /* 0x00000006cdcd7c20 */ /* 0x000fe20008410000 */
[----:B------:R-:W-:Y:S01]  /*6f90*/  ISETP.GE.U32.AND.EX P1, PT, R77, 0x1000000, PT, P1 ;  /* 0x010000004d00780c */ /* 0x000fe20003f26110 */
[----:B------:R-:W-:Y:S01]  /*6fa0*/  FMUL.FTZ R193, R156, R193 ;  /* 0x000000c19cc17220 */ /* 0x000fe20000410000 */
[----:B------:R-:W-:Y:S01]  /*6fb0*/  LOP3.LUT P5, RZ, R76, 0xff0000, RZ, 0xc0, !PT ;  /* 0x00ff00004cff7812 */ /* 0x000fe200078ac0ff */
[----:B------:R-:W-:Y:S01]  /*6fc0*/  FMUL.FTZ R199, R199, UR6 ;  /* 0x00000006c7c77c20 */ /* 0x000fe20008410000 */
[----:B------:R-:W-:Y:S01]  /*6fd0*/  FSEL R39, R203, RZ, P6 ;  /* 0x000000ffcb277208 */ /* 0x000fe20003000000 */
[----:B------:R-:W-:Y:S01]  /*6fe0*/  FMUL.FTZ R53, R156, R53 ;  /* 0x000000359c357220 */ /* 0x000fe20000410000 */
[----:B------:R-:W-:Y:S01]  /*6ff0*/  LOP3.LUT P6, RZ, R73, 0xff00, RZ, 0xc0, !PT ;  /* 0x0000ff0049ff7812 */ /* 0x000fe200078cc0ff */
        /* <DEDUP_REMOVED lines=8> */
[----:B------:R-:W-:Y:S02]  /*7080*/  FSEL R47, R205, RZ, P6 ;  /* 0x000000ffcd2f7208 */ /* 0x000fe40003000000 */
[----:B------:R-:W-:-:S02]  /*7090*/  F2FP.BF16.F32.PACK_AB R43, R0, R43 ;  /* 0x0000002b002b723e */ /* 0x000fc400000010ff */
[C---:B------:R-:W-:Y:S02]  /*70a0*/  LOP3.LUT P6, RZ, R72.reuse, 0xff00, RZ, 0xc0, !PT ;  /* 0x0000ff0048ff7812 */ /* 0x040fe400078cc0ff */
[----:B------:R-:W-:Y:S02]  /*70b0*/  FSEL R205, R205, RZ, P1 ;  /* 0x000000ffcdcd7208 */ /* 0x000fe40000800000 */
[C---:B------:R-:W-:Y:S02]  /*70c0*/  FSEL R0, R199.reuse, RZ, P3 ;  /* 0x000000ffc7007208 */ /* 0x040fe40001800000 */
[----:B------:R-:W-:Y:S02]  /*70d0*/  FSEL R46, R199, RZ, P5 ;  /* 0x000000ffc72e7208 */ /* 0x000fe40002800000 */
        /* <DEDUP_REMOVED lines=15> */
.L_x_1286:
[----:B------:R-:W-:Y:S05]  /*71d0*/  @!P1 BRA `(.L_x_1291) ;  /* 0x0000000400b49947 */ /* 0x000fea0003800000 */
[----:B------:R-:W-:Y:S05]  /*71e0*/  @!P2 BRA `(.L_x_1292) ;  /* 0x0000000000d8a947 */ /* 0x000fea0003800000 */
[-CC-:B------:R-:W-:Y:S01]  /*71f0*/  FFMA.FTZ R194, R194, R53.reuse, R64.reuse ;  /* 0x00000035c2c27223 */ /* 0x180fe20000010040 */
[-CC-:B------:R-:W-:Y:S01]  /*7200*/  FFMA.FTZ R166, R166, R53.reuse, R64.reuse ;  /* 0x00000035a6a67223 */ /* 0x180fe20000010040 */
[-CC-:B------:R-:W-:Y:S01]  /*7210*/  FFMA.FTZ R185, R185, R53.reuse, R64.reuse ;  /* 0x00000035b9b97223 */ /* 0x180fe20000010040 */
[-CC-:B------:R-:W-:Y:S01]  /*7220*/  FFMA.FTZ R170, R170, R53.reuse, R64.reuse ;  /* 0x00000035aaaa7223 */ /* 0x180fe20000010040 */
[-CC-:B------:R-:W-:Y:S01]  /*7230*/  FFMA.FTZ R195, R195, R53.reuse, R64.reuse ;  /* 0x00000035c3c37223 */ /* 0x180fe20000010040 */
[-CC-:B------:R-:W-:Y:S01]  /*7240*/  FFMA.FTZ R188, R188, R53.reuse, R64.reuse ;  /* 0x00000035bcbc7223 */ /* 0x180fe20000010040 */
[-C--:B------:R-:W-:Y:S01]  /*7250*/  FFMA.FTZ R203, R203, R53.reuse, R64 ;  /* 0x00000035cbcb7223 */ /* 0x080fe20000010040 */
[----:B------:R-:W-:Y:S01]  /*7260*/  FADD.FTZ R194, R207, -R194 ;  /* 0x800000c2cfc27221 */ /* 0x000fe20000010000 */
[----:B------:R-:W-:Y:S01]  /*7270*/  FFMA.FTZ R53, R181, R53, R64 ;  /* 0x00000035b5357223 */ /* 0x000fe20000010040 */
[----:B------:R-:W-:Y:S01]  /*7280*/  ISETP.GE.U32.AND P1, PT, R72, RZ, PT ;  /* 0x000000ff4800720c */ /* 0x000fe20003f26070 */
[----:B------:R-:W-:Y:S01]  /*7290*/  FADD.FTZ R203, R192, -R203 ;  /* 0x800000cbc0cb7221 */ /* 0x000fe20000010000 */
[----:B0-----:R-:W-:Y:S01]  /*72a0*/  FFMA.FTZ R35, R156, R194, R27 ;  /* 0x000000c29c237223 */ /* 0x001fe2000001001b */
[----:B------:R-:W-:Y:S01]  /*72b0*/  FADD.FTZ R53, R174, -R53 ;  /* 0x80000035ae357221 */ /* 0x000fe20000010000 */
[----:B------:R-:W-:Y:S01]  /*72c0*/  FADD.FTZ R185, R186, -R185 ;  /* 0x800000b9bab97221 */ /* 0x000fe20000010000 */
[C---:B------:R-:W-:Y:S01]  /*72d0*/  FFMA.FTZ R34, R156.reuse, R203, R26 ;  /* 0x000000cb9c227223 */ /* 0x040fe2000001001a */
[----:B------:R-:W-:Y:S01]  /*72e0*/  FMUL.FTZ R41, R35, UR6 ;  /* 0x0000000623297c20 */ /* 0x000fe20008410000 */
[C---:B------:R-:W-:Y:S01]  /*72f0*/  FFMA.FTZ R28, R156.reuse, R53, R20 ;  /* 0x000000359c1c7223 */ /* 0x040fe20000010014 */
[----:B------:R-:W-:Y:S01]  /*7300*/  ISETP.GE.U32.AND.EX P1, PT, R73, 0x1000000, PT, P1 ;  /* 0x010000004900780c */ /* 0x000fe20003f26110 */
[----:B------:R-:W-:Y:S01]  /*7310*/  FADD.FTZ R188, R205, -R188 ;  /* 0x800000bccdbc7221 */ /* 0x000fe20000010000 */
[----:B------:R-:W-:Y:S01]  /*7320*/  FFMA.FTZ R30, R156, R185, R22 ;  /* 0x000000b99c1e7223 */ /* 0x000fe20000010016 */
[----:B------:R-:W-:Y:S01]  /*7330*/  FADD.FTZ R166, R193, -R166 ;  /* 0x800000a6c1a67221 */ /* 0x000fe20000010000 */
[----:B------:R-:W-:Y:S01]  /*7340*/  FADD.FTZ R170, R199, -R170 ;  /* 0x800000aac7aa7221 */ /* 0x000fe20000010000 */
[----:B------:R-:W-:Y:S01]  /*7350*/  FADD.FTZ R195, R190, -R195 ;  /* 0x800000c3bec37221 */ /* 0x000fe20000010000 */
[----:B------:R-:W-:Y:S01]  /*7360*/  FMUL.FTZ R40, R34, UR6 ;  /* 0x0000000622287c20 */ /* 0x000fe20008410000 */
[----:B------:R-:W-:Y:S01]  /*7370*/  FMUL.FTZ R0, R28, UR6 ;  /* 0x000000061c007c20 */ /* 0x000fe20008410000 */
[----:B------:R-:W-:Y:S01]  /*7380*/  FSEL R51, R41, RZ, P1 ;  /* 0x000000ff29337208 */ /* 0x000fe20000800000 */
[----:B------:R-:W-:Y:S01]  /*7390*/  FFMA.FTZ R33, R156, R188, R25 ;  /* 0x000000bc9c217223 */ /* 0x000fe20000010019 */
[----:B------:R-:W-:Y:S01]  /*73a0*/  LOP3.LUT P5, RZ, R73, 0xff0000, RZ, 0xc0, !PT ;  /* 0x00ff000049ff7812 */ /* 0x000fe200078ac0ff */
[----:B------:R-:W-:Y:S01]  /*73b0*/  FMUL.FTZ R41, R30, UR6 ;  /* 0x000000061e297c20 */ /* 0x000fe20008410000 */
[----:B------:R-:W-:Y:S01]  /*73c0*/  LOP3.LUT P3, RZ, R72, 0xff, RZ, 0xc0, !PT ;  /* 0x000000ff48ff7812 */ /* 0x000fe2000786c0ff */
[C---:B------:R-:W-:Y:S01]  /*73d0*/  FFMA.FTZ R29, R156.reuse, R166, R21 ;  /* 0x000000a69c1d7223 */ /* 0x040fe20000010015 */
        /* <DEDUP_REMOVED lines=23> */
.L_x_1292:
        /* <DEDUP_REMOVED lines=54> */
.L_x_1291:
        /* <DEDUP_REMOVED lines=8> */
[----:B0-----:R-:W-:Y:S01]  /*7930*/  FADD.FTZ R35, R207, -R194 ;  /* 0x800000c2cf237221 */ /* 0x001fe20000010000 */
[----:B------:R-:W-:Y:S01]  /*7940*/  FFMA.FTZ R53, R181, R53, R64 ;  /* 0x00000035b5357223 */ /* 0x000fe20000010040 */
[----:B------:R-:W-:Y:S01]  /*7950*/  ISETP.GE.U32.AND P1, PT, R72, RZ, PT ;  /* 0x000000ff4800720c */ /* 0x000fe20003f26070 */
[----:B------:R-:W-:Y:S01]  /*7960*/  FADD.FTZ R203, R192, -R203 ;  /* 0x800000cbc0cb7221 */ /* 0x000fe20000010000 */
[----:B------:R-:W-:Y:S01]  /*7970*/  FMUL.FTZ R35, R156, R35 ;  /* 0x000000239c237220 */ /* 0x000fe20000410000 */
[----:B------:R-:W-:Y:S01]  /*7980*/  FADD.FTZ R53, R174, -R53 ;  /* 0x80000035ae357221 */ /* 0x000fe20000010000 */
[----:B------:R-:W-:Y:S01]  /*7990*/  FADD.FTZ R185, R186, -R185 ;  /* 0x800000b9bab97221 */ /* 0x000fe20000010000 */
[C---:B------:R-:W-:Y:S01]  /*79a0*/  FMUL.FTZ R34, R156.reuse, R203 ;  /* 0x000000cb9c227220 */ /* 0x040fe20000410000 */
[----:B------:R-:W-:Y:S01]  /*79b0*/  FMUL.FTZ R41, R35, UR6 ;  /* 0x0000000623297c20 */ /* 0x000fe20008410000 */
[C---:B------:R-:W-:Y:S01]  /*79c0*/  FMUL.FTZ R28, R156.reuse, R53 ;  /* 0x000000359c1c7220 */ /* 0x040fe20000410000 */
[----:B------:R-:W-:Y:S01]  /*79d0*/  ISETP.GE.U32.AND.EX P1, PT, R73, 0x1000000, PT, P1 ;  /* 0x010000004900780c */ /* 0x000fe20003f26110 */
[----:B------:R-:W-:Y:S01]  /*79e0*/  FADD.FTZ R33, R205, -R188 ;  /* 0x800000bccd217221 */ /* 0x000fe20000010000 */
[----:B------:R-:W-:Y:S01]  /*79f0*/  FMUL.FTZ R30, R156, R185 ;  /* 0x000000b99c1e7220 */ /* 0x000fe20000410000 */
[----:B------:R-:W-:Y:S01]  /*7a00*/  FADD.FTZ R29, R193, -R166 ;  /* 0x800000a6c11d7221 */ /* 0x000fe20000010000 */
[----:B------:R-:W-:Y:S01]  /*7a10*/  FADD.FTZ R31, R199, -R170 ;  /* 0x800000aac71f7221 */ /* 0x000fe20000010000 */
[----:B------:R-:W-:Y:S01]  /*7a20*/  FADD.FTZ R195, R190, -R195 ;  /* 0x800000c3bec37221 */ /* 0x000fe20000010000 */
[----:B------:R-:W-:Y:S01]  /*7a30*/  FMUL.FTZ R40, R34, UR6 ;  /* 0x0000000622287c20 */ /* 0x000fe20008410000 */
[----:B------:R-:W-:Y:S01]  /*7a40*/  FMUL.FTZ R0, R28, UR6 ;  /* 0x000000061c007c20 */ /* 0x000fe20008410000 */
[----:B------:R-:W-:Y:S01]  /*7a50*/  FSEL R51, R41, RZ, P1 ;  /* 0x000000ff29337208 */ /* 0x000fe20000800000 */
[----:B------:R-:W-:Y:S01]  /*7a60*/  FMUL.FTZ R33, R156, R33 ;  /* 0x000000219c217220 */ /* 0x000fe20000410000 */
[----:B------:R-:W-:Y:S01]  /*7a70*/  LOP3.LUT P5, RZ, R73, 0xff0000, RZ, 0xc0, !PT ;  /* 0x00ff000049ff7812 */ /* 0x000fe200078ac0ff */
[----:B------:R-:W-:Y:S01]  /*7a80*/  FMUL.FTZ R41, R30, UR6 ;  /* 0x000000061e297c20 */ /* 0x000fe20008410000 */
[----:B------:R-:W-:Y:S01]  /*7a90*/  LOP3.LUT P3, RZ, R72, 0xff, RZ, 0xc0, !PT ;  /* 0x000000ff48ff7812 */ /* 0x000fe2000786c0ff */
[C---:B------:R-:W-:Y:S01]  /*7aa0*/  FMUL.FTZ R29, R156.reuse, R29 ;  /* 0x0000001d9c1d7220 */ /* 0x040fe20000410000 */
        /* <DEDUP_REMOVED lines=23> */
.L_x_1293:
        /* <DEDUP_REMOVED lines=37> */
[----:B0-----:R-:W-:-:S02]  /*7e70*/  FSEL R46, R207, RZ, P1 ;  /* 0x000000ffcf2e7208 */ /* 0x001fc40000800000 */
        /* <DEDUP_REMOVED lines=15> */
.L_x_1289:
        /* <DEDUP_REMOVED lines=19> */
.L_x_1267:
[----:B------:R-:W1:Y:S08]  /*80a0*/  S2UR UR4, SR_CTAID.X ;  /* 0x00000000000479c3 */ /* 0x000e700000002500 */
        /* <DEDUP_REMOVED lines=20> */
.L_x_1295:
        /* <DEDUP_REMOVED lines=9> */
.L_x_3819:


//--------------------- .text._ZN10layer_norm31ln_parallel_residual_bwd_kernelINS_13Kernel_traitsIf13__nv_bfloat16fS2_fjLj3072ELj1ELj1ELj4ELj16ENS_18Kernel_traits_baseILj3072EfS2_fS2_fjLj128EEEEELb0ELb0ELb0EEEvNS_9BwdParamsE --------------------------
	.section	.text._ZN10layer_norm31ln_parallel_residual_bwd_kernelINS_13Kernel_traitsIf13__nv_bfloat16fS2_fjLj3072ELj1ELj1ELj4ELj16ENS_18Kernel_traits_baseILj3072EfS2_fS2_fjLj128EEEEELb0ELb0ELb0EEEvNS_9BwdParamsE,"ax",@progbits
	.align	128
        .global         _ZN10layer_norm31ln_parallel_residual_bwd_kernelINS_13Kernel_traitsIf13__nv_bfloat16fS2_fjLj3072ELj1ELj1ELj4ELj16ENS_18Kernel_traits_baseILj3072EfS2_fS2_fjLj128EEEEELb0ELb0ELb0EEEvNS_9BwdParamsE
        .type           _ZN10layer_norm31ln_parallel_residual_bwd_kernelINS_13Kernel_traitsIf13__nv_bfloat16fS2_fjLj3072ELj1ELj1ELj4ELj16ENS_18Kernel_traits_baseILj3072EfS2_fS2_fjLj128EEEEELb0ELb0ELb0EEEvNS_9BwdParamsE,@function
        .size           _ZN10layer_norm31ln_parallel_residual_bwd_kernelINS_13Kernel_traitsIf13__nv_bfloat16fS2_fjLj3072ELj1ELj1ELj4ELj16ENS_18Kernel_traits_baseILj3072EfS2_fS2_fjLj128EEEEELb0ELb0ELb0EEEvNS_9BwdParamsE,(.L_x_3820 - _ZN10layer_norm31ln_parallel_residual_bwd_kernelINS_13Kernel_traitsIf13__nv_bfloat16fS2_fjLj3072ELj1ELj1ELj4ELj16ENS_18Kernel_traits_baseILj3072EfS2_fS2_fjLj128EEEEELb0ELb0ELb0EEEvNS_9BwdParamsE)
        .other          _ZN10layer_norm31ln_parallel_residual_bwd_kernelINS_13Kernel_traitsIf13__nv_bfloat16fS2_fjLj3072ELj1ELj1ELj4ELj16ENS_18Kernel_traits_baseILj3072EfS2_fS2_fjLj128EEEEELb0ELb0ELb0EEEvNS_9BwdParamsE,@"STO_CUDA_ENTRY STV_DEFAULT"
_ZN10layer_norm31ln_parallel_residual_bwd_kernelINS_13Kernel_traitsIf13__nv_bfloat16fS2_fjLj3072ELj1ELj1ELj4ELj16ENS_18Kernel_traits_baseILj3072EfS2_fS2_fjLj128EEEEELb0ELb0ELb0EEEvNS_9BwdParamsE:
.text._ZN10layer_norm31ln_parallel_residual_bwd_kernelINS_13Kernel_traitsIf13__nv_bfloat16fS2_fjLj3072ELj1ELj1ELj4ELj16ENS_18Kernel_traits_baseILj3072EfS2_fS2_fjLj128EEEEELb0ELb0ELb0EEEvNS_9BwdParamsE:
        /* <DEDUP_REMOVED lines=20> */
[----:B------:R-:W-:-:S05]  /*0140*/  @P5 LOP3.LUT R15, R178, 0x80, RZ, 0xfc, !PT ;  /* 0x00000080b20f5812 */ /* 0x000fca00078efcff */
[----:B--2---:R-:W-:-:S04]  /*0150*/  @P4 IMAD.WIDE.U32 R6, R15, 0x20, R6 ;  /* 0x000000200f064825 */ /* 0x004fc800078e0006 */
[C---:B---3--:R-:W-:Y:S01]  /*0160*/  @P4 IMAD.WIDE.U32 R8, R15.reuse, 0x20, R8 ;  /* 0x000000200f084825 */ /* 0x048fe200078e0008 */
[----:B------:R-:W-:Y:S01]  /*0170*/  @P4 IADD3 R15, PT, PT, R15, 0x80, RZ ;  /* 0x000000800f0f4810 */ /* 0x000fe20007ffe0ff */
[----:B------:R-:W5:Y:S02]  /*0180*/  @P4 LDG.E.128 R228, desc[UR12][R6.64] ;  /* 0x0000000c06e44981 */ /* 0x000f64000c1e1d00 */
[----:B0-----:R-:W-:Y:S02]  /*0190*/  @P5 IMAD.WIDE.U32 R4, R178, 0x20, R4 ;  /* 0x00000020b2045825 */ /* 0x001fe400078e0004 */
[----:B------:R-:W5:Y:S02]  /*01a0*/  @P4 LDG.E.128 R224, desc[UR12][R6.64+0x10] ;  /* 0x0000100c06e04981 */ /* 0x000f64000c1e1d00 */
[C---:B----4-:R-:W-:Y:S02]  /*01b0*/  @P3 IMAD.WIDE.U32 R10, R15.reuse, 0x20, R10 ;  /* 0x000000200f0a3825 */ /* 0x050fe400078e000a */
[----:B------:R-:W5:Y:S02]  /*01c0*/  @P4 LDG.E.128 R220, desc[UR12][R8.64] ;  /* 0x0000000c08dc4981 */ /* 0x000f64000c1e1d00 */
[----:B-1----:R-:W-:-:S02]  /*01d0*/  @P3 IMAD.WIDE.U32 R12, R15, 0x20, R12 ;  /* 0x000000200f0c3825 */ /* 0x002fc400078e000c */
[----:B------:R-:W5:Y:S04]  /*01e0*/  @P4 LDG.E.128 R212, desc[UR12][R8.64+0x10] ;  /* 0x0000100c08d44981 */ /* 0x000f68000c1e1d00 */
[----:B------:R-:W5:Y:S04]  /*01f0*/  @P3 LDG.E.128 R208, desc[UR12][R10.64] ;  /* 0x0000000c0ad03981 */ /* 0x000f68000c1e1d00 */
[----:B------:R-:W5:Y:S04]  /*0200*/  @P3 LDG.E.128 R204, desc[UR12][R10.64+0x10] ;  /* 0x0000100c0acc3981 */ /* 0x000f68000c1e1d00 */
[----:B------:R-:W5:Y:S04]  /*0210*/  @P3 LDG.E.128 R140, desc[UR12][R12.64] ;  /* 0x0000000c0c8c3981 */ /* 0x000f68000c1e1d00 */
[----:B------:R-:W5:Y:S04]  /*0220*/  @P3 LDG.E.128 R136, desc[UR12][R12.64+0x10] ;  /* 0x0000100c0c883981 */ /* 0x000f68000c1e1d00 */
[----:B------:R-:W5:Y:S04]  /*0230*/  @P5 LDG.E.128 R236, desc[UR12][R4.64] ;  /* 0x0000000c04ec5981 */ /* 0x000f68000c1e1d00 */
[----:B------:R-:W5:Y:S01]  /*0240*/  @P5 LDG.E.128 R232, desc[UR12][R4.64+0x10] ;  /* 0x0000100c04e85981 */ /* 0x000f62000c1e1d00 */
[----:B------:R-:W0:Y:S01]  /*0250*/  S2UR UR4, SR_CTAID.X ;  /* 0x00000000000479c3 */ /* 0x000e220000002500 */
[----:B------:R-:W-:-:S05]  /*0260*/  @P5 IMAD.WIDE.U32 R2, R178, 0x20, R2 ;  /* 0x00000020b2025825 */ /* 0x000fca00078e0002 */
[----:B------:R-:W5:Y:S04]  /*0270*/  @P5 LDG.E.128 R244, desc[UR12][R2.64] ;  /* 0x0000000c02f45981 */ /* 0x000f68000c1e1d00 */
[----:B------:R0:W5:Y:S02]  /*0280*/  @P5 LDG.E.128 R240, desc[UR12][R2.64+0x10] ;  /* 0x0000100c02f05981 */ /* 0x000164000c1e1d00 */
        /* <DEDUP_REMOVED lines=50> */
[----:B------:R-:W-:Y:S06]  /*05b0*/  @P0 BRA `(.L_x_1296) ;  /* 0x00000054006c0947 */ /* 0x000fec0003800000 */
        /* <DEDUP_REMOVED lines=56> */
.L_x_1335:
[----:B012---:R-:W4:Y:S08]  /*0940*/  LDC.64 R168, c[0x0][0x3c0] ;  /* 0x0000f000ffa87b82 */ /* 0x007f300000000a00 */
        /* <DEDUP_REMOVED lines=27> */
[----:B------:R0:W4:Y:S01]  /*0b00*/  LDG.E.128 R176, desc[UR12][R18.64+0x10] ;  /* 0x0000100c12b07981 */ /* 0x000122000c1e1d00 */
[----:B------:R-:W-:-:S04]  /*0b10*/  ISETP.NE.U32.AND P0, PT, RZ, UR14, PT ;  /* 0x0000000eff007c0c */ /* 0x000fc8000bf05070 */
[----:B------:R-:W-:-:S13]  /*0b20*/  ISETP.NE.AND.EX P0, PT, RZ, UR15, PT, P0 ;  /* 0x0000000fff007c0c */ /* 0x000fda000bf05300 */
[----:B0-----:R-:W0:Y:S02]  /*0b30*/  @P0 LDC.64 R18, c[0x0][0x438] ;  /* 0x00010e00ff120b82 */ /* 0x001e240000000a00 */
[----:B0-----:R-:W-:-:S05]  /*0b40*/  @P0 IMAD.WIDE.U32 R18, R2, 0x20, R18 ;  /* 0x0000002002120825 */ /* 0x001fca00078e0012 */
[----:B------:R-:W5:Y:S04]  /*0b50*/  @P0 LDG.E.128 R36, desc[UR12][R18.64] ;  /* 0x0000000c12240981 */ /* 0x000f68000c1e1d00 */
[----:B------:R0:W5:Y:S01]  /*0b60*/  @P0 LDG.E.128 R32, desc[UR12][R18.64+0x10] ;  /* 0x0000100c12200981 */ /* 0x000162000c1e1d00 */
[----:B------:R-:W-:Y:S02]  /*0b70*/  IADD3 R219, PT, PT, R2, 0x80, RZ ;  /* 0x0000008002db7810 */ /* 0x000fe40007ffe0ff */
[C---:B---3--:R-:W-:Y:S02]  /*0b80*/  SHF.L.U32 R13, R168.reuse, 0x10, RZ ;  /* 0x00000010a80d7819 */ /* 0x048fe400000006ff */
[----:B------:R-:W-:-:S03]  /*0b90*/  PRMT R168, R168, 0x7632, R168 ;  /* 0x00007632a8a87816 */ /* 0x000fc600000000a8 */
[----:B------:R-:W-:Y:S01]  /*0ba0*/  FMUL.FTZ R17, R236, R13 ;  /* 0x0000000dec117220 */ /* 0x000fe20000410000 */
[----:B------:R-:W-:Y:S02]  /*0bb0*/  SHF.L.U32 R168, R168, 0x10, RZ ;  /* 0x00000010a8a87819 */ /* 0x000fe400000006ff */
[C---:B--2---:R-:W-:Y:S02]  /*0bc0*/  SHF.L.U32 R9, R172.reuse, 0x10, RZ ;  /* 0x00000010ac097819 */ /* 0x044fe400000006ff */
[----:B------:R-:W-:Y:S01]  /*0bd0*/  PRMT R172, R172, 0x7632, R172 ;  /* 0x00007632acac7816 */ /* 0x000fe200000000ac */
[C---:B----4-:R-:W-:Y:S01]  /*0be0*/  FADD.FTZ R0, -R216.reuse, R180 ;  /* 0x000000b4d8007221 */ /* 0x050fe20000010100 */
[----:B------:R-:W-:Y:S02]  /*0bf0*/  FADD.FTZ R10, -R216, R181 ;  /* 0x000000b5d80a7221 */ /* 0x000fe40000010100 */
[----:B------:R-:W-:Y:S01]  /*0c00*/  SHF.L.U32 R172, R172, 0x10, RZ ;  /* 0x00000010acac7819 */ /* 0x000fe200000006ff */
[-C--:B------:R-:W-:Y:S01]  /*0c10*/  FFMA.FTZ R4, R244, R9.reuse, R17 ;  /* 0x00000009f4047223 */ /* 0x080fe20000010011 */
[----:B-----5:R-:W-:Y:S01]  /*0c20*/  FMUL.FTZ R0, R11, R0 ;  /* 0x000000000b007220 */ /* 0x020fe20000410000 */
[----:B------:R-:W-:Y:S01]  /*0c30*/  FMUL.FTZ R14, R237, R168 ;  /* 0x000000a8ed0e7220 */ /* 0x000fe20000410000 */
[----:B------:R-:W-:Y:S01]  /*0c40*/  FMUL.FTZ R10, R11, R10 ;  /* 0x0000000a0b0a7220 */ /* 0x000fe20000410000 */
[C---:B------:R-:W-:Y:S01]  /*0c50*/  SHF.L.U32 R17, R169.reuse, 0x10, RZ ;  /* 0x00000010a9117819 */ /* 0x040fe200000006ff */
[----:B------:R-:W-:Y:S01]  /*0c60*/  FADD.FTZ R108, R108, R9 ;  /* 0x000000096c6c7221 */ /* 0x000fe20000010000 */
[----:B------:R-:W-:Y:S01]  /*0c70*/  PRMT R169, R169, 0x7632, R169 ;  /* 0x00007632a9a97816 */ /* 0x000fe200000000a9 */
[----:B------:R-:W-:Y:S01]  /*0c80*/  FFMA.FTZ R132, R0, R9, R132 ;  /* 0x0000000900847223 */ /* 0x000fe20000010084 */
[----:B------:R-:W-:Y:S01]  /*0c90*/  FADD.FTZ R60, R60, R13 ;  /* 0x0000000d3c3c7221 */ /* 0x000fe20000010000 */
[----:B------:R-:W-:Y:S01]  /*0ca0*/  FFMA.FTZ R84, R0, R13, R84 ;  /* 0x0000000d00547223 */ /* 0x000fe20000010054 */
[-C--:B------:R-:W-:Y:S01]  /*0cb0*/  FFMA.FTZ R9, R245, R172.reuse, R14 ;  /* 0x000000acf5097223 */ /* 0x080fe2000001000e */
[----:B------:R-:W-:Y:S01]  /*0cc0*/  SHF.L.U32 R13, R173, 0x10, RZ ;  /* 0x00000010ad0d7819 */ /* 0x000fe200000006ff */
[----:B------:R-:W-:Y:S01]  /*0cd0*/  FFMA.FTZ R133, R10, R172, R133 ;  /* 0x000000ac0a857223 */ /* 0x000fe20000010085 */
[----:B------:R-:W-:Y:S01]  /*0ce0*/  FADD.FTZ R109, R109, R172 ;  /* 0x000000ac6d6d7221 */ /* 0x000fe20000010000 */
[C---:B------:R-:W-:Y:S01]  /*0cf0*/  FADD.FTZ R14, -R216.reuse, R182 ;  /* 0x000000b6d80e7221 */ /* 0x040fe20000010100 */
[----:B------:R-:W-:Y:S01]  /*0d00*/  PRMT R173, R173, 0x7632, R173 ;  /* 0x00007632adad7816 */ /* 0x000fe200000000ad */
[----:B0-----:R-:W-:Y:S01]  /*0d10*/  FADD.FTZ R18, -R216, R183 ;  /* 0x000000b7d8127221 */ /* 0x001fe20000010100 */
[----:B------:R-:W-:Y:S01]  /*0d20*/  SHF.L.U32 R172, R169, 0x10, RZ ;  /* 0x00000010a9ac7819 */ /* 0x000fe200000006ff */
[----:B------:R-:W-:Y:S01]  /*0d30*/  FFMA.FTZ R85, R10, R168, R85 ;  /* 0x000000a80a557223 */ /* 0x000fe20000010055 */
[----:B------:R-:W-:Y:S01]  /*0d40*/  FADD.FTZ R61, R61, R168 ;  /* 0x000000a83d3d7221 */ /* 0x000fe20000010000 */
[----:B------:R-:W-:Y:S01]  /*0d50*/  FMUL.FTZ R14, R11, R14 ;  /* 0x0000000e0b0e7220 */ /* 0x000fe20000410000 */
[----:B------:R-:W-:Y:S01]  /*0d60*/  SHF.L.U32 R168, R173, 0x10, RZ ;  /* 0x00000010ada87819 */ /* 0x000fe200000006ff */
[----:B------:R-:W-:Y:S01]  /*0d70*/  FMUL.FTZ R19, R238, R17 ;  /* 0x00000011ee137220 */ /* 0x000fe20000410000 */
[----:B------:R-:W-:Y:S01]  /*0d80*/  SHF.L.U32 R173, R170, 0x10, RZ ;  /* 0x00000010aaad7819 */ /* 0x000fe200000006ff */
[----:B------:R-:W-:Y:S01]  /*0d90*/  FMUL.FTZ R18, R11, R18 ;  /* 0x000000120b127220 */ /* 0x000fe20000410000 */
[----:B------:R-:W-:Y:S01]  /*0da0*/  FMUL.FTZ R180, R239, R172 ;  /* 0x000000acefb47220 */ /* 0x000fe20000410000 */
[----:B------:R-:W-:Y:S01]  /*0db0*/  FADD.FTZ R176, -R216, R176 ;  /* 0x000000b0d8b07221 */ /* 0x000fe20000010100 */
[----:B------:R-:W-:Y:S01]  /*0dc0*/  FADD.FTZ R110, R110, R13 ;  /* 0x0000000d6e6e7221 */ /* 0x000fe20000010000 */
[-C--:B------:R-:W-:Y:S01]  /*0dd0*/  FFMA.FTZ R134, R14, R13.reuse, R134 ;  /* 0x0000000d0e867223 */ /* 0x080fe20000010086 */
[----:B------:R-:W-:Y:S01]  /*0de0*/  FFMA.FTZ R13, R246, R13, R19 ;  /* 0x0000000df60d7223 */ /* 0x000fe20000010013 */
[----:B------:R-:W-:Y:S01]  /*0df0*/  FADD.FTZ R62, R62, R17 ;  /* 0x000000113e3e7221 */ /* 0x000fe20000010000 */
[----:B------:R-:W-:Y:S01]  /*0e00*/  FFMA.FTZ R86, R14, R17, R86 ;  /* 0x000000110e567223 */ /* 0x000fe20000010056 */
[----:B------:R-:W-:Y:S01]  /*0e10*/  SHF.L.U32 R169, R174, 0x10, RZ ;  /* 0x00000010aea97819 */ /* 0x000fe200000006ff */
[-C--:B------:R-:W-:Y:S01]  /*0e20*/  FFMA.FTZ R135, R18, R168.reuse, R135 ;  /* 0x000000a812877223 */ /* 0x080fe20000010087 */
[----:B------:R-:W-:Y:S01]  /*0e30*/  FADD.FTZ R111, R111, R168 ;  /* 0x000000a86f6f7221 */ /* 0x000fe20000010000 */
[----:B------:R-:W-:Y:S01]  /*0e40*/  FFMA.FTZ R17, R247, R168, R180 ;  /* 0x000000a8f7117223 */ /* 0x000fe200000100b4 */
[----:B------:R-:W-:Y:S01]  /*0e50*/  FMUL.FTZ R19, R11, R176 ;  /* 0x000000b00b137220 */ /* 0x000fe20000410000 */
[----:B------:R-:W-:Y:S01]  /*0e60*/  FMUL.FTZ R181, R232, R173 ;  /* 0x000000ade8b57220 */ /* 0x000fe20000410000 */
[----:B------:R-:W-:Y:S01]  /*0e70*/  PRMT R170, R170, 0x7632, R170 ;  /* 0x00007632aaaa7816 */ /* 0x000fe200000000aa */
[----:B------:R-:W-:Y:S01]  /*0e80*/  FADD.FTZ R168, -R216, R177 ;  /* 0x000000b1d8a87221 */ /* 0x000fe20000010100 */
[----:B------:R-:W-:Y:S01]  /*0e90*/  FADD.FTZ R104, R104, R169 ;  /* 0x000000a968687221 */ /* 0x000fe20000010000 */
[-C--:B------:R-:W-:Y:S01]  /*0ea0*/  FFMA.FTZ R128, R19, R169.reuse, R128 ;  /* 0x000000a913807223 */ /* 0x080fe20000010080 */
[----:B------:R-:W-:Y:S01]  /*0eb0*/  FFMA.FTZ R180, R240, R169, R181 ;  /* 0x000000a9f0b47223 */ /* 0x000fe200000100b5 */
[----:B------:R-:W-:Y:S01]  /*0ec0*/  SHF.L.U32 R170, R170, 0x10, RZ ;  /* 0x00000010aaaa7819 */ /* 0x000fe200000006ff */
[----:B------:R-:W-:Y:S01]  /*0ed0*/  FMUL.FTZ R181, R11, R168 ;  /* 0x000000a80bb57220 */ /* 0x000fe20000410000 */
[----:B------:R-:W-:-:S02]  /*0ee0*/  SHF.L.U32 R169, R171, 0x10, RZ ;  /* 0x00000010aba97819 */ /* 0x000fc400000006ff */
[----:B------:R-:W-:Y:S01]  /*0ef0*/  PRMT R171, R171, 0x7632, R171 ;  /* 0x00007632abab7816 */ /* 0x000fe200000000ab */
[-C--:B------:R-:W-:Y:S01]  /*0f00*/  FMUL.FTZ R182, R233, R170.reuse ;  /* 0x000000aae9b67220 */ /* 0x080fe20000410000 */
[----:B------:R-:W-:Y:S01]  /*0f10*/  FADD.FTZ R57, R57, R170 ;  /* 0x000000aa39397221 */ /* 0x000fe20000010000 */
[----:B------:R-:W-:Y:S01]  /*0f20*/  FFMA.FTZ R81, R181, R170, R81 ;  /* 0x000000aab5517223 */ /* 0x000fe20000010051 */
[C---:B------:R-:W-:Y:S01]  /*0f30*/  SHF.L.U32 R191, R175.reuse, 0x10, RZ ;  /* 0x00000010afbf7819 */ /* 0x040fe200000006ff */
[C---:B------:R-:W-:Y:S01]  /*0f40*/  FADD.FTZ R198, -R216.reuse, R179 ;  /* 0x000000b3d8c67221 */ /* 0x040fe20000010100 */
[----:B------:R-:W-:Y:S02]  /*0f50*/  PRMT R175, R175, 0x7632, R175 ;  /* 0x00007632afaf7816 */ /* 0x000fe400000000af */
[----:B------:R-:W-:Y:S01]  /*0f60*/  SHF.L.U32 R170, R171, 0x10, RZ ;  /* 0x00000010abaa7819 */ /* 0x000fe200000006ff */
[----:B------:R-:W-:Y:S01]  /*0f70*/  FADD.FTZ R178, -R216, R178 ;  /* 0x000000b2d8b27221 */ /* 0x000fe20000010100 */
[----:B------:R-:W-:Y:S01]  /*0f80*/  FFMA.FTZ R87, R18, R172, R87 ;  /* 0x000000ac12577223 */ /* 0x000fe20000010057 */
[----:B------:R-:W-:Y:S01]  /*0f90*/  FADD.FTZ R63, R63, R172 ;  /* 0x000000ac3f3f7221 */ /* 0x000fe20000010000 */
[----:B------:R-:W-:Y:S01]  /*0fa0*/  SHF.L.U32 R168, R175, 0x10, RZ ;  /* 0x00000010afa87819 */ /* 0x000fe200000006ff */
[----:B------:R-:W-:Y:S01]  /*0fb0*/  FMUL.FTZ R198, R11, R198 ;  /* 0x000000c60bc67220 */ /* 0x000fe20000410000 */
[----:B------:R-:W-:Y:S01]  /*0fc0*/  FMUL.FTZ R172, R235, R170 ;  /* 0x000000aaebac7220 */ /* 0x000fe20000410000 */
[----:B------:R-:W-:Y:S01]  /*0fd0*/  FMUL.FTZ R183, R11, R178 ;  /* 0x000000b20bb77220 */ /* 0x000fe20000410000 */
[----:B------:R-:W-:Y:S01]  /*0fe0*/  FADD.FTZ R56, R56, R173 ;  /* 0x000000ad38387221 */ /* 0x000fe20000010000 */
[----:B------:R-:W-:Y:S01]  /*0ff0*/  FFMA.FTZ R80, R19, R173, R80 ;  /* 0x000000ad13507223 */ /* 0x000fe20000010050 */
[----:B------:R-:W-:Y:S01]  /*1000*/  FADD.FTZ R107, R107, R168 ;  /* 0x000000a86b6b7221 */ /* 0x000fe20000010000 */
[-C--:B------:R-:W-:Y:S01]  /*1010*/  FFMA.FTZ R131, R198, R168.reuse, R131 ;  /* 0x000000a8c6837223 */ /* 0x080fe20000010083 */
[----:B------:R-:W-:Y:S01]  /*1020*/  FFMA.FTZ R199, R243, R168, R172 ;  /* 0x000000a8f3c77223 */ /* 0x000fe200000100ac */
[-C--:B------:R-:W-:Y:S01]  /*1030*/  FMUL.FTZ R173, R234, R169.reuse ;  /* 0x000000a9eaad7220 */ /* 0x080fe20000410000 */
[----:B------:R-:W-:Y:S01]  /*1040*/  FADD.FTZ R58, R58, R169 ;  /* 0x000000a93a3a7221 */ /* 0x000fe20000010000 */
[----:B------:R-:W-:Y:S01]  /*1050*/  FFMA.FTZ R82, R183, R169, R82 ;  /* 0x000000a9b7527223 */ /* 0x000fe20000010052 */
[----:B------:R-:W-:Y:S01]  /*1060*/  FADD.FTZ R168, RZ, R4 ;  /* 0x00000004ffa87221 */ /* 0x000fe20000010000 */
[----:B------:R-:W-:-:S03]  /*1070*/  FFMA.FTZ R169, R0, R4, RZ ;  /* 0x0000000400a97223 */ /* 0x000fc600000100ff */
[----:B------:R-:W-:Y:S01]  /*1080*/  FADD.FTZ R168, R168, R9 ;  /* 0x00000009a8a87221 */ /* 0x000fe20000010000 */
[----:B------:R-:W-:Y:S01]  /*1090*/  FFMA.FTZ R169, R10, R9, R169 ;  /* 0x000000090aa97223 */ /* 0x000fe200000100a9 */
[----:B------:R-:W-:Y:S02]  /*10a0*/  PRMT R174, R174, 0x7632, R174 ;  /* 0x00007632aeae7816 */ /* 0x000fe400000000ae */
[----:B------:R-:W-:Y:S01]  /*10b0*/  FADD.FTZ R168, R168, R13 ;  /* 0x0000000da8a87221 */ /* 0x000fe20000010000 */
[----:B------:R-:W-:Y:S01]  /*10c0*/  FFMA.FTZ R169, R14, R13, R169 ;  /* 0x0000000d0ea97223 */ /* 0x000fe200000100a9 */
[----:B------:R-:W-:Y:S02]  /*10d0*/  SHF.L.U32 R174, R174, 0x10, RZ ;  /* 0x00000010aeae7819 */ /* 0x000fe400000006ff */
[----:B------:R-:W-:Y:S01]  /*10e0*/  FADD.FTZ R171, R168, R17 ;  /* 0x00000011a8ab7221 */ /* 0x000fe20000010000 */
[----:B------:R-:W-:Y:S02]  /*10f0*/  FFMA.FTZ R168, R18, R17, R169 ;  /* 0x0000001112a87223 */ /* 0x000fe400000100a9 */
[----:B------:R-:W-:Y:S01]  /*1100*/  FFMA.FTZ R182, R241, R174, R182 ;  /* 0x000000aef1b67223 */ /* 0x000fe200000100b6 */
[----:B------:R-:W-:Y:S01]  /*1110*/  FADD.FTZ R171, R171, R180 ;  /* 0x000000b4abab7221 */ /* 0x000fe20000010000 */
[----:B------:R-:W-:Y:S01]  /*1120*/  FFMA.FTZ R168, R19, R180, R168 ;  /* 0x000000b413a87223 */ /* 0x000fe200000100a8 */
[----:B------:R-:W-:Y:S01]  /*1130*/  FADD.FTZ R106, R106, R191 ;  /* 0x000000bf6a6a7221 */ /* 0x000fe20000010000 */
[-C--:B------:R-:W-:Y:S01]  /*1140*/  FFMA.FTZ R130, R183, R191.reuse, R130 ;  /* 0x000000bfb7827223 */ /* 0x080fe20000010082 */
[----:B------:R-:W-:Y:S01]  /*1150*/  FADD.FTZ R59, R59, R170 ;  /* 0x000000aa3b3b7221 */ /* 0x000fe20000010000 */
[----:B------:R-:W-:Y:S01]  /*1160*/  FFMA.FTZ R83, R198, R170, R83 ;  /* 0x000000aac6537223 */ /* 0x000fe20000010053 */
[----:B------:R-:W-:Y:S01]  /*1170*/  FFMA.FTZ R191, R242, R191, R173 ;  /* 0x000000bff2bf7223 */ /* 0x000fe200000100ad */
[----:B------:R-:W-:Y:S01]  /*1180*/  FADD.FTZ R170, R171, R182 ;  /* 0x000000b6abaa7221 */ /* 0x000fe20000010000 */
[----:B------:R-:W-:-:S03]  /*1190*/  FFMA.FTZ R168, R181, R182, R168 ;  /* 0x000000b6b5a87223 */ /* 0x000fc600000100a8 */
[----:B------:R-:W-:Y:S01]  /*11a0*/  FADD.FTZ R170, R170, R191 ;  /* 0x000000bfaaaa7221 */ /* 0x000fe20000010000 */
[----:B------:R-:W-:Y:S01]  /*11b0*/  FFMA.FTZ R217, R183, R191, R168 ;  /* 0x000000bfb7d97223 */ /* 0x000fe200000100a8 */
[----:B------:R-:W-:Y:S01]  /*11c0*/  FADD.FTZ R105, R105, R174 ;  /* 0x000000ae69697221 */ /* 0x000fe20000010000 */
[----:B------:R-:W-:Y:S01]  /*11d0*/  FFMA.FTZ R129, R181, R174, R129 ;  /* 0x000000aeb5817223 */ /* 0x000fe20000010081 */
[----:B------:R-:W-:Y:S01]  /*11e0*/  FADD.FTZ R218, R170, R199 ;  /* 0x000000c7aada7221 */ /* 0x000fe20000010000 */
[----:B------:R-:W-:-:S07]  /*11f0*/  FFMA.FTZ R217, R198, R199, R217 ;  /* 0x000000c7c6d97223 */ /* 0x000fce00000100d9 */
.L_x_1298:
[----:B-1-3--:R-:W-:Y:S05]  /*1200*/  BSYNC.RECONVERGENT B0 ;  /* 0x0000000000007941 */ /* 0x00afea0003800200 */
.L_x_1297:
        /* <DEDUP_REMOVED lines=9> */
[----:B--2---:R-:W-:-:S03]  /*12a0*/  IMAD.WIDE.U32 R172, R219, 0x10, R172 ;  /* 0x00000010dbac7825 */ /* 0x004fc600078e00ac */
[----:B------:R0:W2:Y:S04]  /*12b0*/  LDG.E.128 R176, desc[UR12][R6.64+0x10] ;  /* 0x0000100c06b07981 */ /* 0x0000a8000c1e1d00 */
[----:B------:R-:W2:Y:S01]  /*12c0*/  LDG.E.128 R172, desc[UR12][R172.64] ;  /* 0x0000000cacac7981 */ /* 0x000ea2000c1e1d00 */
        /* <DEDUP_REMOVED lines=8> */
[----:B------:R-:W-:Y:S01]  /*1350*/  PRMT R168, R168, 0x7632, R168 ;  /* 0x00007632a8a87816 */ /* 0x000fe200000000a8 */
[----:B----4-:R-:W-:-:S02]  /*1360*/  FADD.FTZ R164, -R216, R164 ;  /* 0x000000a4d8a47221 */ /* 0x010fc40000010100 */
[----:B------:R-:W-:Y:S01]  /*1370*/  FMUL.FTZ R201, R220, R193 ;  /* 0x000000c1dcc97220 */ /* 0x000fe20000410000 */
[----:B------:R-:W-:Y:S01]  /*1380*/  SHF.L.U32 R168, R168, 0x10, RZ ;  /* 0x00000010a8a87819 */ /* 0x000fe200000006ff */
[----:B------:R-:W-:Y:S01]  /*1390*/  FADD.FTZ R8, -R216, R165 ;  /* 0x000000a5d8087221 */ /* 0x000fe20000010100 */
[C---:B-----5:R-:W-:Y:S01]  /*13a0*/  FMUL.FTZ R5, R11.reuse, R164 ;  /* 0x000000a40b057220 */ /* 0x060fe20000410000 */
[C---:B--2---:R-:W-:Y:S02]  /*13b0*/  SHF.L.U32 R185, R172.reuse, 0x10, RZ ;  /* 0x00000010acb97819 */ /* 0x044fe400000006ff */
[----:B------:R-:W-:Y:S01]  /*13c0*/  PRMT R172, R172, 0x7632, R172 ;  /* 0x00007632acac7816 */ /* 0x000fe200000000ac */
[----:B------:R-:W-:Y:S01]  /*13d0*/  FMUL.FTZ R8, R11, R8 ;  /* 0x000000080b087220 */ /* 0x000fe20000410000 */
[----:B------:R-:W-:Y:S01]  /*13e0*/  FMUL.FTZ R12, R221, R168 ;  /* 0x000000a8dd0c7220 */ /* 0x000fe20000410000 */
[----:B------:R-:W-:Y:S01]  /*13f0*/  FADD.FTZ R100, R100, R185 ;  /* 0x000000b964647221 */ /* 0x000fe20000010000 */
[-C--:B------:R-:W-:Y:S01]  /*1400*/  FFMA.FTZ R124, R5, R185.reuse, R124 ;  /* 0x000000b9057c7223 */ /* 0x080fe2000001007c */
[----:B0-----:R-:W-:Y:S01]  /*1410*/  FFMA.FTZ R6, R228, R185, R201 ;  /* 0x000000b9e4067223 */ /* 0x001fe200000100c9 */
[----:B------:R-:W-:-:S02]  /*1420*/  SHF.L.U32 R172, R172, 0x10, RZ ;  /* 0x00000010acac7819 */ /* 0x000fc400000006ff */
[C---:B------:R-:W-:Y:S02]  /*1430*/  SHF.L.U32 R185, R169.reuse, 0x10, RZ ;  /* 0x00000010a9b97819 */ /* 0x040fe400000006ff */
[----:B------:R-:W-:Y:S01]  /*1440*/  PRMT R169, R169, 0x7632, R169 ;  /* 0x00007632a9a97816 */ /* 0x000fe200000000a9 */
[----:B------:R-:W-:Y:S01]  /*1450*/  FADD.FTZ R101, R101, R172 ;  /* 0x000000ac65657221 */ /* 0x000fe20000010000 */
[----:B------:R-:W-:Y:S01]  /*1460*/  SHF.L.U32 R165, R173, 0x10, RZ ;  /* 0x00000010ada57819 */ /* 0x000fe200000006ff */
[-C--:B------:R-:W-:Y:S01]  /*1470*/  FFMA.FTZ R125, R8, R172.reuse, R125 ;  /* 0x000000ac087d7223 */ /* 0x080fe2000001007d */
[----:B------:R-:W-:Y:S01]  /*1480*/  FFMA.FTZ R7, R229, R172, R12 ;  /* 0x000000ace5077223 */ /* 0x000fe2000001000c */
[----:B------:R-:W-:Y:S01]  /*1490*/  PRMT R173, R173, 0x7632, R173 ;  /* 0x00007632adad7816 */ /* 0x000fe200000000ad */
[C---:B------:R-:W-:Y:S01]  /*14a0*/  FADD.FTZ R164, -R216.reuse, R166 ;  /* 0x000000a6d8a47221 */ /* 0x040fe20000010100 */
[----:B------:R-:W-:Y:S01]  /*14b0*/  SHF.L.U32 R172, R169, 0x10, RZ ;  /* 0x00000010a9ac7819 */ /* 0x000fe200000006ff */
[----:B------:R-:W-:Y:S01]  /*14c0*/  FADD.FTZ R166, -R216, R167 ;  /* 0x000000a7d8a67221 */ /* 0x000fe20000010100 */
[----:B------:R-:W-:Y:S01]  /*14d0*/  FADD.FTZ R53, R53, R168 ;  /* 0x000000a835357221 */ /* 0x000fe20000010000 */
[----:B------:R-:W-:Y:S01]  /*14e0*/  FFMA.FTZ R77, R8, R168, R77 ;  /* 0x000000a8084d7223 */ /* 0x000fe2000001004d */
[----:B------:R-:W-:Y:S01]  /*14f0*/  FADD.FTZ R52, R52, R193 ;  /* 0x000000c134347221 */ /* 0x000fe20000010000 */
[----:B------:R-:W-:Y:S01]  /*1500*/  FFMA.FTZ R76, R5, R193, R76 ;  /* 0x000000c1054c7223 */ /* 0x000fe2000001004c */
[----:B------:R-:W-:Y:S01]  /*1510*/  SHF.L.U32 R168, R173, 0x10, RZ ;  /* 0x00000010ada87819 */ /* 0x000fe200000006ff */
[C---:B------:R-:W-:Y:S01]  /*1520*/  FMUL.FTZ R164, R11.reuse, R164 ;  /* 0x000000a40ba47220 */ /* 0x040fe20000410000 */
        /* <DEDUP_REMOVED lines=11> */
[----:B------:R-:W-:Y:S01]  /*15e0*/  FADD.FTZ R103, R103, R168 ;  /* 0x000000a867677221 */ /* 0x000fe20000010000 */
[-C--:B------:R-:W-:Y:S01]  /*15f0*/  FFMA.FTZ R127, R166, R168.reuse, R127 ;  /* 0x000000a8a67f7223 */ /* 0x080fe2000001007f */
        /* <DEDUP_REMOVED lines=10> */
[C---:B------:R-:W-:Y:S01]  /*16a0*/  SHF.L.U32 R169, R171.reuse, 0x10, RZ ;  /* 0x00000010aba97819 */ /* 0x040fe200000006ff */
[C---:B------:R-:W-:Y:S01]  /*16b0*/  FADD.FTZ R178, -R216.reuse, R178 ;  /* 0x000000b2d8b27221 */ /* 0x040fe20000010100 */
[----:B------:R-:W-:Y:S01]  /*16c0*/  PRMT R171, R171, 0x7632, R171 ;  /* 0x00007632abab7816 */ /* 0x000fe200000000ab */
[-C--:B------:R-:W-:Y:S01]  /*16d0*/  FMUL.FTZ R186, R213, R170.reuse ;  /* 0x000000aad5ba7220 */ /* 0x080fe20000410000 */
[----:B------:R-:W-:Y:S01]  /*16e0*/  FADD.FTZ R49, R49, R170 ;  /* 0x000000aa31317221 */ /* 0x000fe20000010000 */
[----:B------:R-:W-:Y:S01]  /*16f0*/  FFMA.FTZ R73, R185, R170, R73 ;  /* 0x000000aab9497223 */ /* 0x000fe20000010049 */
[----:B------:R-:W-:Y:S01]  /*1700*/  SHF.L.U32 R193, R175, 0x10, RZ ;  /* 0x00000010afc17819 */ /* 0x000fe200000006ff */
[----:B------:R-:W-:Y:S01]  /*1710*/  FMUL.FTZ R192, R11, R178 ;  /* 0x000000b20bc07220 */ /* 0x000fe20000410000 */
[----:B------:R-:W-:Y:S01]  /*1720*/  PRMT R175, R175, 0x7632, R175 ;  /* 0x00007632afaf7816 */ /* 0x000fe200000000af */
[----:B------:R-:W-:Y:S01]  /*1730*/  FADD.FTZ R200, -R216, R179 ;  /* 0x000000b3d8c87221 */ /* 0x000fe20000010100 */
        /* <DEDUP_REMOVED lines=8> */
[-C--:B------:R-:W-:Y:S01]  /*17c0*/  FMUL.FTZ R173, R214, R169.reuse ;  /* 0x000000a9d6ad7220 */ /* 0x080fe20000410000 */
[----:B------:R-:W-:Y:S01]  /*17d0*/  FADD.FTZ R50, R50, R169 ;  /* 0x000000a932327221 */ /* 0x000fe20000010000 */
[----:B------:R-:W-:Y:S01]  /*17e0*/  FFMA.FTZ R74, R192, R169, R74 ;  /* 0x000000a9c04a7223 */ /* 0x000fe2000001004a */
[----:B------:R-:W-:Y:S01]  /*17f0*/  FMUL.FTZ R200, R11, R200 ;  /* 0x000000c80bc87220 */ /* 0x000fe20000410000 */
[----:B------:R-:W-:Y:S01]  /*1800*/  FMUL.FTZ R172, R215, R170 ;  /* 0x000000aad7ac7220 */ /* 0x000fe20000410000 */
[----:B------:R-:W-:Y:S01]  /*1810*/  FADD.FTZ R169, R218, R7 ;  /* 0x00000007daa97221 */ /* 0x000fe20000010000 */
[----:B------:R-:W-:Y:S01]  /*1820*/  FFMA.FTZ R217, R8, R7, R217 ;  /* 0x0000000708d97223 */ /* 0x000fe200000100d9 */
[----:B------:R-:W-:Y:S01]  /*1830*/  PRMT R174, R174, 0x7632, R174 ;  /* 0x00007632aeae7816 */ /* 0x000fe200000000ae */
[----:B------:R-:W-:Y:S01]  /*1840*/  FADD.FTZ R99, R99, R168 ;  /* 0x000000a863637221 */ /* 0x000fe20000010000 */
[-C--:B------:R-:W-:Y:S01]  /*1850*/  FFMA.FTZ R123, R200, R168.reuse, R123 ;  /* 0x000000a8c87b7223 */ /* 0x080fe2000001007b */
[----:B------:R-:W-:Y:S01]  /*1860*/  FFMA.FTZ R201, R227, R168, R172 ;  /* 0x000000a8e3c97223 */ /* 0x000fe200000100ac */
[----:B------:R-:W-:Y:S01]  /*1870*/  FADD.FTZ R168, R169, R12 ;  /* 0x0000000ca9a87221 */ /* 0x000fe20000010000 */
[----:B------:R-:W-:Y:S01]  /*1880*/  FFMA.FTZ R217, R164, R12, R217 ;  /* 0x0000000ca4d97223 */ /* 0x000fe200000100d9 */
[----:B------:R-:W-:-:S02]  /*1890*/  SHF.L.U32 R174, R174, 0x10, RZ ;  /* 0x00000010aeae7819 */ /* 0x000fc400000006ff */
        /* <DEDUP_REMOVED lines=8> */
[-C--:B------:R-:W-:Y:S01]  /*1920*/  FFMA.FTZ R122, R192, R193.reuse, R122 ;  /* 0x000000c1c07a7223 */ /* 0x080fe2000001007a */
[----:B------:R-:W-:Y:S01]  /*1930*/  FADD.FTZ R170, R169, R186 ;  /* 0x000000baa9aa7221 */ /* 0x000fe20000010000 */
[----:B------:R-:W-:Y:S01]  /*1940*/  FFMA.FTZ R193, R226, R193, R173 ;  /* 0x000000c1e2c17223 */ /* 0x000fe200000100ad */
[----:B------:R-:W-:-:S03]  /*1950*/  FFMA.FTZ R169, R185, R186, R168 ;  /* 0x000000bab9a97223 */ /* 0x000fc600000100a8 */
[----:B------:R-:W-:Y:S01]  /*1960*/  FADD.FTZ R170, R170, R193 ;  /* 0x000000c1aaaa7221 */ /* 0x000fe20000010000 */
[----:B------:R-:W-:Y:S01]  /*1970*/  FFMA.FTZ R169, R192, R193, R169 ;  /* 0x000000c1c0a97223 */ /* 0x000fe200000100a9 */
[----:B------:R-:W-:Y:S01]  /*1980*/  FADD.FTZ R97, R97, R174 ;  /* 0x000000ae61617221 */ /* 0x000fe20000010000 */
[----:B------:R-:W-:Y:S01]  /*1990*/  FFMA.FTZ R121, R185, R174, R121 ;  /* 0x000000aeb9797223 */ /* 0x000fe20000010079 */
[----:B------:R-:W-:Y:S01]  /*19a0*/  FADD.FTZ R218, R170, R201 ;  /* 0x000000c9aada7221 */ /* 0x000fe20000010000 */
[----:B------:R-:W-:-:S07]  /*19b0*/  FFMA.FTZ R217, R200, R201, R169 ;  /* 0x000000c9c8d97223 */ /* 0x000fce00000100a9 */
.L_x_1300:
[----:B------:R-:W-:Y:S05]  /*19c0*/  BSYNC.RECONVERGENT B0 ;  /* 0x0000000000007941 */ /* 0x000fea0003800200 */
.L_x_1299:
        /* <DEDUP_REMOVED lines=8> */
[----:B------:R-:W4:Y:S01]  /*1a50*/  LDG.E.128 R176, desc[UR12][R168.64+0x10] ;  /* 0x0000100ca8b07981 */ /* 0x000f22000c1e1d00 */
[----:B--2---:R-:W-:-:S03]  /*1a60*/  IMAD.WIDE.U32 R172, R219, 0x10, R172 ;  /* 0x00000010dbac7825 */ /* 0x004fc600078e00ac */
[----:B------:R-:W2:Y:S04]  /*1a70*/  LDG.E.128 R168, desc[UR12][R170.64] ;  /* 0x0000000caaa87981 */ /* 0x000ea8000c1e1d00 */
[----:B------:R-:W2:Y:S01]  /*1a80*/  LDG.E.128 R172, desc[UR12][R172.64] ;  /* 0x0000000cacac7981 */ /* 0x000ea2000c1e1d00 */
[----:B------:R-:W-:-:S04]  /*1a90*/  ISETP.NE.U32.AND P0, PT, RZ, UR14, PT ;  /* 0x0000000eff007c0c */ /* 0x000fc8000bf05070 */
[----:B------:R-:W-:-:S13]  /*1aa0*/  ISETP.NE.AND.EX P0, PT, RZ, UR15, PT, P0 ;  /* 0x0000000fff007c0c */ /* 0x000fda000bf05300 */
[----:B------:R-:W0:Y:S02]  /*1ab0*/  @P0 LDC.64 R188, c[0x0][0x438] ;  /* 0x00010e00ffbc0b82 */ /* 0x000e240000000a00 */
[----:B0-----:R-:W-:-:S05]  /*1ac0*/  @P0 IMAD.WIDE.U32 R188, R219, 0x20, R188 ;  /* 0x00000020dbbc0825 */ /* 0x001fca00078e00bc */
[----:B------:R-:W5:Y:S04]  /*1ad0*/  @P0 LDG.E.128 R144, desc[UR12][R188.64] ;  /* 0x0000000cbc900981 */ /* 0x000f68000c1e1d00 */
[----:B------:R0:W5:Y:S01]  /*1ae0*/  @P0 LDG.E.128 R148, desc[UR12][R188.64+0x10] ;  /* 0x0000100cbc940981 */ /* 0x000162000c1e1d00 */
[C---:B---3--:R-:W-:Y:S01]  /*1af0*/  FADD.FTZ R16, -R216.reuse, R20 ;  /* 0x00000014d8107221 */ /* 0x048fe20000010100 */
[C---:B------:R-:W-:Y:S01]  /*1b00*/  FADD.FTZ R20, -R216.reuse, R21 ;  /* 0x00000015d8147221 */ /* 0x040fe20000010100 */
[C---:B------:R-:W-:Y:S01]  /*1b10*/  FADD.FTZ R190, -R216.reuse, R23 ;  /* 0x00000017d8be7221 */ /* 0x040fe20000010100 */
[C---:B------:R-:W-:Y:S01]  /*1b20*/  FADD.FTZ R22, -R216.reuse, R22 ;  /* 0x00000016d8167221 */ /* 0x040fe20000010100 */
[C---:B-----5:R-:W-:Y:S01]  /*1b30*/  FMUL.FTZ R16, R11.reuse, R16 ;  /* 0x000000100b107220 */ /* 0x060fe20000410000 */
[C---:B----4-:R-:W-:Y:S01]  /*1b40*/  FADD.FTZ R194, -R216.reuse, R177 ;  /* 0x000000b1d8c27221 */ /* 0x050fe20000010100 */
[C---:B------:R-:W-:Y:S01]  /*1b50*/  FMUL.FTZ R20, R11.reuse, R20 ;  /* 0x000000140b147220 */ /* 0x040fe20000410000 */
[C---:B------:R-:W-:Y:S01]  /*1b60*/  FMUL.FTZ R22, R11.reuse, R22 ;  /* 0x000000160b167220 */ /* 0x040fe20000410000 */
[C---:B------:R-:W-:Y:S01]  /*1b70*/  FADD.FTZ R176, -R216.reuse, R176 ;  /* 0x000000b0d8b07221 */ /* 0x040fe20000010100 */
[C---:B------:R-:W-:Y:S01]  /*1b80*/  FADD.FTZ R202, -R216.reuse, R179 ;  /* 0x000000b3d8ca7221 */ /* 0x040fe20000010100 */
[C---:B------:R-:W-:Y:S01]  /*1b90*/  FMUL.FTZ R187, R11.reuse, R190 ;  /* 0x000000be0bbb7220 */ /* 0x040fe20000410000 */
[C---:B------:R-:W-:Y:S01]  /*1ba0*/  FMUL.FTZ R194, R11.reuse, R194 ;  /* 0x000000c20bc27220 */ /* 0x040fe20000410000 */
[C---:B0-----:R-:W-:Y:S01]  /*1bb0*/  FMUL.FTZ R189, R11.reuse, R176 ;  /* 0x000000b00bbd7220 */ /* 0x041fe20000410000 */
[----:B------:R-:W-:Y:S01]  /*1bc0*/  FADD.FTZ R178, -R216, R178 ;  /* 0x000000b2d8b27221 */ /* 0x000fe20000010100 */
[C---:B--2---:R-:W-:Y:S01]  /*1bd0*/  SHF.L.U32 R21, R168.reuse, 0x10, RZ ;  /* 0x00000010a8157819 */ /* 0x044fe200000006ff */
[C---:B------:R-:W-:Y:S01]  /*1be0*/  FMUL.FTZ R202, R11.reuse, R202 ;  /* 0x000000ca0bca7220 */ /* 0x040fe20000410000 */
[----:B------:R-:W-:Y:S01]  /*1bf0*/  PRMT R168, R168, 0x7632, R168 ;  /* 0x00007632a8a87816 */ /* 0x000fe200000000a8 */
[----:B------:R-:W-:Y:S01]  /*1c00*/  FMUL.FTZ R196, R11, R178 ;  /* 0x000000b20bc47220 */ /* 0x000fe20000410000 */
[----:B------:R-:W-:Y:S01]  /*1c10*/  SHF.L.U32 R15, R172, 0x10, RZ ;  /* 0x00000010ac0f7819 */ /* 0x000fe200000006ff */
[----:B------:R-:W-:Y:S01]  /*1c20*/  FMUL.FTZ R23, R140, R21 ;  /* 0x000000158c177220 */ /* 0x000fe20000410000 */
[----:B------:R-:W-:Y:S01]  /*1c30*/  PRMT R172, R172, 0x7632, R172 ;  /* 0x00007632acac7816 */ /* 0x000fe200000000ac */
[----:B------:R-:W-:Y:S01]  /*1c40*/  FADD.FTZ R44, R44, R21 ;  /* 0x000000152c2c7221 */ /* 0x000fe20000010000 */
[----:B------:R-:W-:Y:S01]  /*1c50*/  SHF.L.U32 R168, R168, 0x10, RZ ;  /* 0x00000010a8a87819 */ /* 0x000fe200000006ff */
[----:B------:R-:W-:Y:S01]  /*1c60*/  FADD.FTZ R92, R92, R15 ;  /* 0x0000000f5c5c7221 */ /* 0x000fe20000010000 */
[-C--:B------:R-:W-:Y:S01]  /*1c70*/  FFMA.FTZ R116, R16, R15.reuse, R116 ;  /* 0x0000000f10747223 */ /* 0x080fe20000010074 */
[----:B------:R-:W-:Y:S01]  /*1c80*/  FFMA.FTZ R15, R208, R15, R23 ;  /* 0x0000000fd00f7223 */ /* 0x000fe20000010017 */
[----:B------:R-:W-:Y:S01]  /*1c90*/  SHF.L.U32 R172, R172, 0x10, RZ ;  /* 0x00000010acac7819 */ /* 0x000fe200000006ff */
[----:B------:R-:W-:Y:S01]  /*1ca0*/  FMUL.FTZ R188, R141, R168 ;  /* 0x000000a88dbc7220 */ /* 0x000fe20000410000 */
[C---:B------:R-:W-:Y:S01]  /*1cb0*/  SHF.L.U32 R23, R173.reuse, 0x10, RZ ;  /* 0x00000010ad177819 */ /* 0x040fe200000006ff */
[----:B------:R-:W-:Y:S01]  /*1cc0*/  FFMA.FTZ R68, R16, R21, R68 ;  /* 0x0000001510447223 */ /* 0x000fe20000010044 */
[----:B------:R-:W-:Y:S01]  /*1cd0*/  PRMT R173, R173, 0x7632, R173 ;  /* 0x00007632adad7816 */ /* 0x000fe200000000ad */
[----:B------:R-:W-:Y:S01]  /*1ce0*/  FFMA.FTZ R21, R209, R172, R188 ;  /* 0x000000acd1157223 */ /* 0x000fe200000100bc */
[----:B------:R-:W-:Y:S01]  /*1cf0*/  SHF.L.U32 R177, R169, 0x10, RZ ;  /* 0x00000010a9b17819 */ /* 0x000fe200000006ff */
[----:B------:R-:W-:Y:S01]  /*1d00*/  FADD.FTZ R45, R45, R168 ;  /* 0x000000a82d2d7221 */ /* 0x000fe20000010000 */
[----:B------:R-:W-:Y:S01]  /*1d10*/  PRMT R169, R169, 0x7632, R169 ;  /* 0x00007632a9a97816 */ /* 0x000fe200000000a9 */
[----:B------:R-:W-:Y:S01]  /*1d20*/  FFMA.FTZ R69, R20, R168, R69 ;  /* 0x000000a814457223 */ /* 0x000fe20000010045 */
[----:B------:R-:W-:Y:S01]  /*1d30*/  SHF.L.U32 R188, R173, 0x10, RZ ;  /* 0x00000010adbc7819 */ /* 0x000fe200000006ff */
[-C--:B------:R-:W-:Y:S01]  /*1d40*/  FMUL.FTZ R179, R142, R177.reuse ;  /* 0x000000b18eb37220 */ /* 0x080fe20000410000 */
[----:B------:R-:W-:Y:S01]  /*1d50*/  SHF.L.U32 R173, R170, 0x10, RZ ;  /* 0x00000010aaad7819 */ /* 0x000fe200000006ff */
[----:B------:R-:W-:Y:S01]  /*1d60*/  FADD.FTZ R46, R46, R177 ;  /* 0x000000b12e2e7221 */ /* 0x000fe20000010000 */
[----:B------:R-:W-:Y:S01]  /*1d70*/  SHF.L.U32 R168, R169, 0x10, RZ ;  /* 0x00000010a9a87819 */ /* 0x000fe200000006ff */
[----:B------:R-:W-:Y:S01]  /*1d80*/  FFMA.FTZ R70, R22, R177, R70 ;  /* 0x000000b116467223 */ /* 0x000fe20000010046 */
[----:B------:R-:W-:Y:S01]  /*1d90*/  SHF.L.U32 R169, R174, 0x10, RZ ;  /* 0x00000010aea97819 */ /* 0x000fe200000006ff */
[----:B------:R-:W-:Y:S01]  /*1da0*/  FMUL.FTZ R177, R136, R173 ;  /* 0x000000ad88b17220 */ /* 0x000fe20000410000 */
[----:B------:R-:W-:Y:S01]  /*1db0*/  PRMT R170, R170, 0x7632, R170 ;  /* 0x00007632aaaa7816 */ /* 0x000fe200000000aa */
[----:B------:R-:W-:Y:S01]  /*1dc0*/  FADD.FTZ R93, R93, R172 ;  /* 0x000000ac5d5d7221 */ /* 0x000fe20000010000 */
[----:B------:R-:W-:Y:S01]  /*1dd0*/  PRMT R174, R174, 0x7632, R174 ;  /* 0x00007632aeae7816 */ /* 0x000fe200000000ae */
[----:B------:R-:W-:Y:S01]  /*1de0*/  FADD.FTZ R88, R88, R169 ;  /* 0x000000a958587221 */ /* 0x000fe20000010000 */
[-C--:B------:R-:W-:Y:S01]  /*1df0*/  FFMA.FTZ R112, R189, R169.reuse, R112 ;  /* 0x000000a9bd707223 */ /* 0x080fe20000010070 */
[----:B------:R-:W-:Y:S01]  /*1e00*/  FFMA.FTZ R190, R204, R169, R177 ;  /* 0x000000a9ccbe7223 */ /* 0x000fe200000100b1 */
[----:B------:R-:W-:Y:S01]  /*1e10*/  SHF.L.U32 R170, R170, 0x10, RZ ;  /* 0x00000010aaaa7819 */ /* 0x000fe200000006ff */
[----:B------:R-:W-:Y:S01]  /*1e20*/  FFMA.FTZ R117, R20, R172, R117 ;  /* 0x000000ac14757223 */ /* 0x000fe20000010075 */
[----:B------:R-:W-:Y:S01]  /*1e30*/  SHF.L.U32 R169, R171, 0x10, RZ ;  /* 0x00000010aba97819 */ /* 0x000fe200000006ff */
[-C--:B------:R-:W-:Y:S01]  /*1e40*/  FMUL.FTZ R172, R143, R168.reuse ;  /* 0x000000a88fac7220 */ /* 0x080fe20000410000 */
[----:B------:R-:W-:Y:S01]  /*1e50*/  PRMT R171, R171, 0x7632, R171 ;  /* 0x00007632abab7816 */ /* 0x000fe200000000ab */
[----:B------:R-:W-:Y:S01]  /*1e60*/  FADD.FTZ R47, R47, R168 ;  /* 0x000000a82f2f7221 */ /* 0x000fe20000010000 */
[----:B------:R-:W-:Y:S01]  /*1e70*/  FFMA.FTZ R71, R187, R168, R71 ;  /* 0x000000a8bb477223 */ /* 0x000fe20000010047 */
[----:B------:R-:W-:Y:S01]  /*1e80*/  SHF.L.U32 R174, R174, 0x10, RZ ;  /* 0x00000010aeae7819 */ /* 0x000fe200000006ff */
[-C--:B------:R-:W-:Y:S01]  /*1e90*/  FMUL.FTZ R168, R137, R170.reuse ;  /* 0x000000aa89a87220 */ /* 0x080fe20000410000 */
[----:B------:R-:W-:Y:S01]  /*1ea0*/  FADD.FTZ R41, R41, R170 ;  /* 0x000000aa29297221 */ /* 0x000fe20000010000 */
[----:B------:R-:W-:Y:S01]  /*1eb0*/  FFMA.FTZ R65, R194, R170, R65 ;  /* 0x000000aac2417223 */ /* 0x000fe20000010041 */
[C---:B------:R-:W-:Y:S01]  /*1ec0*/  SHF.L.U32 R197, R175.reuse, 0x10, RZ ;  /* 0x00000010afc57819 */ /* 0x040fe200000006ff */
[----:B------:R-:W-:Y:S01]  /*1ed0*/  FADD.FTZ R218, R218, R15 ;  /* 0x0000000fdada7221 */ /* 0x000fe20000010000 */
[----:B------:R-:W-:Y:S01]  /*1ee0*/  PRMT R175, R175, 0x7632, R175 ;  /* 0x00007632afaf7816 */ /* 0x000fe200000000af */
[----:B------:R-:W-:Y:S01]  /*1ef0*/  FFMA.FTZ R217, R16, R15, R217 ;  /* 0x0000000f10d97223 */ /* 0x000fe200000100d9 */
[----:B------:R-:W-:Y:S01]  /*1f00*/  SHF.L.U32 R170, R171, 0x10, RZ ;  /* 0x00000010abaa7819 */ /* 0x000fe200000006ff */
[----:B------:R-:W-:Y:S01]  /*1f10*/  FADD.FTZ R95, R95, R188 ;  /* 0x000000bc5f5f7221 */ /* 0x000fe20000010000 */
[----:B------:R-:W-:Y:S01]  /*1f20*/  FFMA.FTZ R119, R187, R188, R119 ;  /* 0x000000bcbb777223 */ /* 0x000fe20000010077 */
[----:B------:R-:W-:Y:S01]  /*1f30*/  FFMA.FTZ R195, R205, R174, R168 ;  /* 0x000000aecdc37223 */ /* 0x000fe200000100a8 */
[----:B------:R-:W-:Y:S01]  /*1f40*/  FADD.FTZ R94, R94, R23 ;  /* 0x000000175e5e7221 */ /* 0x000fe20000010000 */
[-C--:B------:R-:W-:Y:S01]  /*1f50*/  FFMA.FTZ R118, R22, R23.reuse, R118 ;  /* 0x0000001716767223 */ /* 0x080fe20000010076 */
[----:B------:R-:W-:Y:S01]  /*1f60*/  FFMA.FTZ R188, R211, R188, R172 ;  /* 0x000000bcd3bc7223 */ /* 0x000fe200000100ac */
[----:B------:R-:W-:Y:S01]  /*1f70*/  SHF.L.U32 R168, R175, 0x10, RZ ;  /* 0x00000010afa87819 */ /* 0x000fe200000006ff */
[----:B------:R-:W-:Y:S01]  /*1f80*/  FFMA.FTZ R23, R210, R23, R179 ;  /* 0x00000017d2177223 */ /* 0x000fe200000100b3 */
[----:B------:R-:W-:Y:S01]  /*1f90*/  FMUL.FTZ R172, R139, R170 ;  /* 0x000000aa8bac7220 */ /* 0x000fe20000410000 */
[----:B------:R-:W-:Y:S01]  /*1fa0*/  FADD.FTZ R218, R218, R21 ;  /* 0x00000015dada7221 */ /* 0x000fe20000010000 */
[----:B------:R-:W-:Y:S01]  /*1fb0*/  FFMA.FTZ R217, R20, R21, R217 ;  /* 0x0000001514d97223 */ /* 0x000fe200000100d9 */
[----:B------:R-:W-:Y:S01]  /*1fc0*/  FADD.FTZ R40, R40, R173 ;  /* 0x000000ad28287221 */ /* 0x000fe20000010000 */
[----:B------:R-:W-:Y:S01]  /*1fd0*/  FFMA.FTZ R64, R189, R173, R64 ;  /* 0x000000adbd407223 */ /* 0x000fe20000010040 */
[-C--:B------:R-:W-:Y:S01]  /*1fe0*/  FMUL.FTZ R173, R138, R169.reuse ;  /* 0x000000a98aad7220 */ /* 0x080fe20000410000 */
[----:B------:R-:W-:Y:S01]  /*1ff0*/  FADD.FTZ R42, R42, R169 ;  /* 0x000000a92a2a7221 */ /* 0x000fe20000010000 */
[----:B------:R-:W-:Y:S01]  /*2000*/  FFMA.FTZ R66, R196, R169, R66 ;  /* 0x000000a9c4427223 */ /* 0x000fe20000010042 */
        /* <DEDUP_REMOVED lines=15> */
[----:B------:R-:W-:Y:S01]  /*2100*/  FADD.FTZ R170, R170, R195 ;  /* 0x000000c3aaaa7221 */ /* 0x000fe20000010000 */
[C---:B------:R-:W-:Y:S01]  /*2110*/  FFMA.FTZ R169, R194.reuse, R195, R169 ;  /* 0x000000c3c2a97223 */ /* 0x040fe200000100a9 */
[----:B------:R-:W-:-:S02]  /*2120*/  FFMA.FTZ R113, R194, R174, R113 ;  /* 0x000000aec2717223 */ /* 0x000fc40000010071 */
[----:B------:R-:W-:Y:S01]  /*2130*/  FADD.FTZ R170, R170, R197 ;  /* 0x000000c5aaaa7221 */ /* 0x000fe20000010000 */
[----:B------:R-:W-:-:S03]  /*2140*/  FFMA.FTZ R169, R196, R197, R169 ;  /* 0x000000c5c4a97223 */ /* 0x000fc600000100a9 */
[----:B------:R-:W-:Y:S01]  /*2150*/  FADD.FTZ R218, R170, R203 ;  /* 0x000000cbaada7221 */ /* 0x000fe20000010000 */
[----:B------:R-:W-:-:S07]  /*2160*/  FFMA.FTZ R217, R202, R203, R169 ;  /* 0x000000cbcad97223 */ /* 0x000fce00000100a9 */
.L_x_1302:
[----:B------:R-:W-:Y:S05]  /*2170*/  BSYNC.RECONVERGENT B0 ;  /* 0x0000000000007941 */ /* 0x000fea0003800200 */
.L_x_1301:
        /* <DEDUP_REMOVED lines=32> */
.L_x_1304:
[----:B------:R-:W-:Y:S05]  /*2380*/  BSYNC.RECONVERGENT B0 ;  /* 0x0000000000007941 */ /* 0x000fea0003800200 */
.L_x_1303:
        /* <DEDUP_REMOVED lines=47> */
[----:B------:R-:W-:Y:S01]  /*2680*/  FADD.FTZ R172, R182, -R173 ;  /* 0x800000adb6ac7221 */ /* 0x000fe20000010000 */
[C---:B-----5:R-:W-:Y:S01]  /*2690*/  FMUL.FTZ R168, R11.reuse, R168 ;  /* 0x000000a80ba87220 */ /* 0x060fe20000410000 */
[----:B------:R-:W-:Y:S01]  /*26a0*/  FMUL.FTZ R169, R11, R170 ;  /* 0x000000aa0ba97220 */ /* 0x000fe20000410000 */
[----:B------:R-:W-:Y:S01]  /*26b0*/  FADD.FTZ R170, R180, -R171 ;  /* 0x800000abb4aa7221 */ /* 0x000fe20000010000 */
[----:B------:R-:W-:Y:S01]  /*26c0*/  FFMA.FTZ R171, R0, R175, R174 ;  /* 0x000000af00ab7223 */ /* 0x000fe200000100ae */
[----:B------:R-:W-:-:S02]  /*26d0*/  FADD.FTZ R216, R199, -R216 ;  /* 0x800000d8c7d87221 */ /* 0x000fc40000010000 */
[----:B------:R-:W-:Y:S01]  /*26e0*/  F2FP.BF16.F32.PACK_AB R169, R169, R168 ;  /* 0x000000a8a9a9723e */ /* 0x000fe200000010ff */
[-C--:B------:R-:W-:Y:S01]  /*26f0*/  FFMA.FTZ R168, R183, R175.reuse, R174 ;  /* 0x000000afb7a87223 */ /* 0x080fe200000100ae */
[----:B------:R-:W-:Y:S01]  /*2700*/  FADD.FTZ R218, R4, -R171 ;  /* 0x800000ab04da7221 */ /* 0x000fe20000010000 */
[C---:B------:R-:W-:Y:S01]  /*2710*/  FMUL.FTZ R170, R11.reuse, R170 ;  /* 0x000000aa0baa7220 */ /* 0x040fe20000410000 */
[----:B------:R-:W-:Y:S01]  /*2720*/  FMUL.FTZ R171, R11, R172 ;  /* 0x000000ac0bab7220 */ /* 0x000fe20000410000 */
[----:B------:R-:W-:Y:S01]  /*2730*/  FADD.FTZ R176, R191, -R168 ;  /* 0x800000a8bfb07221 */ /* 0x000fe20000010000 */
[----:B------:R-:W-:Y:S01]  /*2740*/  FFMA.FTZ R168, R10, R175, R174 ;  /* 0x000000af0aa87223 */ /* 0x000fe200000100ae */
[C---:B------:R-:W-:Y:S01]  /*2750*/  FMUL.FTZ R173, R11.reuse, R216 ;  /* 0x000000d80bad7220 */ /* 0x040fe20000410000 */
[C---:B------:R-:W-:Y:S01]  /*2760*/  FMUL.FTZ R177, R11.reuse, R218 ;  /* 0x000000da0bb17220 */ /* 0x040fe20000410000 */
[----:B------:R-:W-:Y:S01]  /*2770*/  FMUL.FTZ R176, R11, R176 ;  /* 0x000000b00bb07220 */ /* 0x000fe20000410000 */
[----:B------:R-:W-:Y:S01]  /*2780*/  FADD.FTZ R168, R9, -R168 ;  /* 0x800000a809a87221 */ /* 0x000fe20000010000 */
[----:B------:R-:W-:-:S03]  /*2790*/  F2FP.BF16.F32.PACK_AB R170, R171, R170 ;  /* 0x000000aaabaa723e */ /* 0x000fc600000010ff */
[----:B------:R-:W-:Y:S01]  /*27a0*/  FMUL.FTZ R168, R11, R168 ;  /* 0x000000a80ba87220 */ /* 0x000fe20000410000 */
[----:B------:R-:W-:-:S04]  /*27b0*/  F2FP.BF16.F32.PACK_AB R171, R173, R176 ;  /* 0x000000b0adab723e */ /* 0x000fc800000010ff */
[----:B------:R-:W-:Y:S01]  /*27c0*/  F2FP.BF16.F32.PACK_AB R168, R168, R177 ;  /* 0x000000b1a8a8723e */ /* 0x000fe200000010ff */
[----:B------:R-:W-:Y:S06]  /*27d0*/  BRA `(.L_x_1310) ;  /* 0x0000000c00a07947 */ /* 0x000fec0003800000 */
.L_x_1309:
[-CC-:B------:R-:W-:Y:S01]  /*27e0*/  FFMA.FTZ R152, R183, R175.reuse, R174.reuse ;  /* 0x000000afb7987223 */ /* 0x180fe200000100ae */
[-CC-:B------:R-:W-:Y:S01]  /*27f0*/  FFMA.FTZ R154, R198, R175.reuse, R174.reuse ;  /* 0x000000afc69a7223 */ /* 0x180fe200000100ae */
[-CC-:B------:R-:W-:Y:S01]  /*2800*/  FFMA.FTZ R153, R0, R175.reuse, R174.reuse ;  /* 0x000000af00997223 */ /* 0x180fe200000100ae */
[-C--:B------:R-:W-:Y:S01]  /*2810*/  FFMA.FTZ R168, R14, R175.reuse, R174 ;  /* 0x000000af0ea87223 */ /* 0x080fe200000100ae */
[----:B------:R-:W-:Y:S01]  /*2820*/  FADD.FTZ R152, R191, -R152 ;  /* 0x80000098bf987221 */ /* 0x000fe20000010000 */
[----:B------:R-:W-:Y:S01]  /*2830*/  FADD.FTZ R154, R199, -R154 ;  /* 0x8000009ac79a7221 */ /* 0x000fe20000010000 */
[-CC-:B------:R-:W-:Y:S01]  /*2840*/  FFMA.FTZ R170, R18, R175.reuse, R174.reuse ;  /* 0x000000af12aa7223 */ /* 0x180fe200000100ae */
[-CC-:B------:R-:W-:Y:S01]  /*2850*/  FFMA.FTZ R155, R181, R175.reuse, R174.reuse ;  /* 0x000000afb59b7223 */ /* 0x180fe200000100ae */
[C---:B-----5:R-:W-:Y:S01]  /*2860*/  FMUL.FTZ R152, R11.reuse, R152 ;  /* 0x000000980b987220 */ /* 0x060fe20000410000 */
[----:B------:R-:W-:Y:S01]  /*2870*/  FMUL.FTZ R171, R11, R154 ;  /* 0x0000009a0bab7220 */ /* 0x000fe20000410000 */
[-C--:B------:R-:W-:Y:S01]  /*2880*/  FFMA.FTZ R154, R10, R175.reuse, R174 ;  /* 0x000000af0a9a7223 */ /* 0x080fe200000100ae */
[----:B------:R-:W-:Y:S01]  /*2890*/  FADD.FTZ R168, R13, -R168 ;  /* 0x800000a80da87221 */ /* 0x000fe20000010000 */
[----:B------:R-:W-:Y:S01]  /*28a0*/  FADD.FTZ R170, R17, -R170 ;  /* 0x800000aa11aa7221 */ /* 0x000fe20000010000 */
[----:B------:R-:W-:Y:S01]  /*28b0*/  FADD.FTZ R176, R182, -R155 ;  /* 0x8000009bb6b07221 */ /* 0x000fe20000010000 */
[----:B------:R-:W-:Y:S01]  /*28c0*/  F2FP.BF16.F32.PACK_AB R171, R171, R152 ;  /* 0x00000098abab723e */ /* 0x000fe200000010ff */
[----:B------:R-:W-:Y:S01]  /*28d0*/  FADD.FTZ R152, R4, -R153 ;  /* 0x8000009904987221 */ /* 0x000fe20000010000 */
[----:B------:R-:W-:Y:S01]  /*28e0*/  FFMA.FTZ R153, R19, R175, R174 ;  /* 0x000000af13997223 */ /* 0x000fe200000100ae */
[----:B------:R-:W-:Y:S01]  /*28f0*/  FADD.FTZ R154, R9, -R154 ;  /* 0x8000009a099a7221 */ /* 0x000fe20000010000 */
[C---:B------:R-:W-:Y:S01]  /*2900*/  FMUL.FTZ R168, R11.reuse, R168 ;  /* 0x000000a80ba87220 */ /* 0x040fe20000410000 */
[C---:B------:R-:W-:Y:S01]  /*2910*/  FMUL.FTZ R169, R11.reuse, R170 ;  /* 0x000000aa0ba97220 */ /* 0x040fe20000410000 */
[----:B------:R-:W-:Y:S01]  /*2920*/  FADD.FTZ R172, R180, -R153 ;  /* 0x80000099b4ac7221 */ /* 0x000fe20000010000 */
        /* <DEDUP_REMOVED lines=12> */
.L_x_1308:
        /* <DEDUP_REMOVED lines=32> */
.L_x_1311:
        /* <DEDUP_REMOVED lines=33> */
.L_x_1307:
        /* <DEDUP_REMOVED lines=15> */
[-C--:B------:R-:W-:Y:S01]  /*2ef0*/  FFMA.FTZ R176, R198, R175.reuse, R174 ;  /* 0x000000afc6b07223 */ /* 0x080fe200000100ae */
[C---:B-----5:R-:W-:Y:S01]  /*2f00*/  FFMA.FTZ R169, R11.reuse, R168, R38 ;  /* 0x000000a80ba97223 */ /* 0x060fe20000010026 */
[----:B------:R-:W-:Y:S01]  /*2f10*/  FFMA.FTZ R168, R11, R170, R39 ;  /* 0x000000aa0ba87223 */ /* 0x000fe20000010027 */
[----:B------:R-:W-:Y:S01]  /*2f20*/  FADD.FTZ R170, R180, -R171 ;  /* 0x800000abb4aa7221 */ /* 0x000fe20000010000 */
[----:B------:R-:W-:Y:S01]  /*2f30*/  FFMA.FTZ R171, R0, R175, R174 ;  /* 0x000000af00ab7223 */ /* 0x000fe200000100ae */
[----:B------:R-:W-:-:S02]  /*2f40*/  FADD.FTZ R176, R199, -R176 ;  /* 0x800000b0c7b07221 */ /* 0x000fc40000010000 */
[----:B------:R-:W-:Y:S01]  /*2f50*/  F2FP.BF16.F32.PACK_AB R169, R168, R169 ;  /* 0x000000a9a8a9723e */ /* 0x000fe200000010ff */
[-C--:B------:R-:W-:Y:S01]  /*2f60*/  FFMA.FTZ R168, R183, R175.reuse, R174 ;  /* 0x000000afb7a87223 */ /* 0x080fe200000100ae */
[----:B------:R-:W-:Y:S01]  /*2f70*/  FADD.FTZ R177, R4, -R171 ;  /* 0x800000ab04b17221 */ /* 0x000fe20000010000 */
[C---:B------:R-:W-:Y:S01]  /*2f80*/  FFMA.FTZ R171, R11.reuse, R172, R33 ;  /* 0x000000ac0bab7223 */ /* 0x040fe20000010021 */
[----:B------:R-:W-:Y:S01]  /*2f90*/  FFMA.FTZ R170, R11, R170, R32 ;  /* 0x000000aa0baa7223 */ /* 0x000fe20000010020 */
[----:B------:R-:W-:Y:S01]  /*2fa0*/  FADD.FTZ R173, R191, -R168 ;  /* 0x800000a8bfad7221 */ /* 0x000fe20000010000 */
[----:B------:R-:W-:Y:S01]  /*2fb0*/  FFMA.FTZ R168, R10, R175, R174 ;  /* 0x000000af0aa87223 */ /* 0x000fe200000100ae */
[C---:B------:R-:W-:Y:S02]  /*2fc0*/  FFMA.FTZ R177, R11.reuse, R177, R36 ;  /* 0x000000b10bb17223 */ /* 0x040fe40000010024 */
[----:B------:R-:W-:Y:S01]  /*2fd0*/  FFMA.FTZ R172, R11, R173, R34 ;  /* 0x000000ad0bac7223 */ /* 0x000fe20000010022 */
[----:B------:R-:W-:Y:S01]  /*2fe0*/  FADD.FTZ R168, R9, -R168 ;  /* 0x800000a809a87221 */ /* 0x000fe20000010000 */
[----:B------:R-:W-:Y:S01]  /*2ff0*/  FFMA.FTZ R173, R11, R176, R35 ;  /* 0x000000b00bad7223 */ /* 0x000fe20000010023 */
[----:B------:R-:W-:-:S02]  /*3000*/  F2FP.BF16.F32.PACK_AB R170, R171, R170 ;  /* 0x000000aaabaa723e */ /* 0x000fc400000010ff */
[----:B------:R-:W-:Y:S02]  /*3010*/  FFMA.FTZ R168, R11, R168, R37 ;  /* 0x000000a80ba87223 */ /* 0x000fe40000010025 */
[----:B------:R-:W-:-:S03]  /*3020*/  F2FP.BF16.F32.PACK_AB R171, R173, R172 ;  /* 0x000000acadab723e */ /* 0x000fc600000010ff */
[----:B------:R-:W-:Y:S01]  /*3030*/  F2FP.BF16.F32.PACK_AB R168, R168, R177 ;  /* 0x000000b1a8a8723e */ /* 0x000fe200000010ff */
[----:B------:R-:W-:Y:S06]  /*3040*/  BRA `(.L_x_1310) ;  /* 0x0000000400847947 */ /* 0x000fec0003800000 */
.L_x_1313:
        /* <DEDUP_REMOVED lines=8> */
[C---:B-----5:R-:W-:Y:S01]  /*30d0*/  FFMA.FTZ R152, R11.reuse, R152, R34 ;  /* 0x000000980b987223 */ /* 0x060fe20000010022 */
[C---:B------:R-:W-:Y:S01]  /*30e0*/  FFMA.FTZ R171, R11.reuse, R154, R35 ;  /* 0x0000009a0bab7223 */ /* 0x040fe20000010023 */
[----:B------:R-:W-:Y:S01]  /*30f0*/  FFMA.FTZ R154, R14, R175, R174 ;  /* 0x000000af0e9a7223 */ /* 0x000fe200000100ae */
[----:B------:R-:W-:Y:S01]  /*3100*/  FADD.FTZ R168, R182, -R173 ;  /* 0x800000adb6a87221 */ /* 0x000fe20000010000 */
[----:B------:R-:W-:Y:S01]  /*3110*/  FADD.FTZ R153, R4, -R153 ;  /* 0x8000009904997221 */ /* 0x000fe20000010000 */
[----:B------:R-:W-:Y:S01]  /*3120*/  FFMA.FTZ R169, R11, R169, R32 ;  /* 0x000000a90ba97223 */ /* 0x000fe20000010020 */
[----:B------:R-:W-:Y:S01]  /*3130*/  F2FP.BF16.F32.PACK_AB R171, R171, R152 ;  /* 0x00000098abab723e */ /* 0x000fe200000010ff */
[----:B------:R-:W-:Y:S01]  /*3140*/  FADD.FTZ R155, R13, -R154 ;  /* 0x8000009a0d9b7221 */ /* 0x000fe20000010000 */
[-CC-:B------:R-:W-:Y:S01]  /*3150*/  FFMA.FTZ R152, R10, R175.reuse, R174.reuse ;  /* 0x000000af0a987223 */ /* 0x180fe200000100ae */
[----:B------:R-:W-:Y:S01]  /*3160*/  FFMA.FTZ R154, R18, R175, R174 ;  /* 0x000000af129a7223 */ /* 0x000fe200000100ae */
[C---:B------:R-:W-:Y:S01]  /*3170*/  FFMA.FTZ R168, R11.reuse, R168, R33 ;  /* 0x000000a80ba87223 */ /* 0x040fe20000010021 */
[----:B------:R-:W-:Y:S01]  /*3180*/  FFMA.FTZ R153, R11, R153, R36 ;  /* 0x000000990b997223 */ /* 0x000fe20000010024 */
[----:B------:R-:W-:Y:S01]  /*3190*/  FADD.FTZ R152, R9, -R152 ;  /* 0x8000009809987221 */ /* 0x000fe20000010000 */
[----:B------:R-:W-:Y:S01]  /*31a0*/  FADD.FTZ R154, R17, -R154 ;  /* 0x8000009a119a7221 */ /* 0x000fe20000010000 */
[C---:B------:R-:W-:Y:S01]  /*31b0*/  FFMA.FTZ R155, R11.reuse, R155, R38 ;  /* 0x0000009b0b9b7223 */ /* 0x040fe20000010026 */
[----:B------:R-:W-:Y:S01]  /*31c0*/  F2FP.BF16.F32.PACK_AB R170, R168, R169 ;  /* 0x000000a9a8aa723e */ /* 0x000fe200000010ff */
[C---:B------:R-:W-:Y:S01]  /*31d0*/  FFMA.FTZ R152, R11.reuse, R152, R37 ;  /* 0x000000980b987223 */ /* 0x040fe20000010025 */
[----:B------:R-:W-:-:S04]  /*31e0*/  FFMA.FTZ R154, R11, R154, R39 ;  /* 0x0000009a0b9a7223 */ /* 0x000fc80000010027 */
[----:B------:R-:W-:Y:S02]  /*31f0*/  F2FP.BF16.F32.PACK_AB R168, R152, R153 ;  /* 0x0000009998a8723e */ /* 0x000fe400000010ff */
[----:B------:R-:W-:Y:S02]  /*3200*/  F2FP.BF16.F32.PACK_AB R169, R154, R155 ;  /* 0x0000009b9aa9723e */ /* 0x000fe400000010ff */
[----:B------:R-:W-:Y:S02]  /*3210*/  MOV R155, R171 ;  /* 0x000000ab009b7202 */ /* 0x000fe40000000f00 */
[----:B------:R-:W-:Y:S02]  /*3220*/  MOV R154, R170 ;  /* 0x000000aa009a7202 */ /* 0x000fe40000000f00 */
[----:B------:R-:W-:Y:S02]  /*3230*/  MOV R153, R169 ;  /* 0x000000a900997202 */ /* 0x000fe40000000f00 */
[----:B------:R-:W-:Y:S01]  /*3240*/  MOV R152, R168 ;  /* 0x000000a800987202 */ /* 0x000fe20000000f00 */
[----:B------:R-:W-:Y:S06]  /*3250*/  BRA `(.L_x_1310) ;  /* 0x0000000400007947 */ /* 0x000fec0003800000 */
.L_x_1312:
        /* <DEDUP_REMOVED lines=8> */
[-C--:B------:R-:W-:Y:S01]  /*32e0*/  FFMA.FTZ R161, R19, R175.reuse, R174 ;  /* 0x000000af13a17223 */ /* 0x080fe200000100ae */
        /* <DEDUP_REMOVED lines=23> */
.L_x_1314:
        /* <DEDUP_REMOVED lines=32> */
.L_x_1310:
[----:B------:R-:W-:Y:S01]  /*3660*/  ISETP.NE.U32.AND P0, PT, RZ, UR4, PT ;  /* 0x00000004ff007c0c */ /* 0x000fe2000bf05070 */
[----:B------:R-:W0:Y:S01]  /*3670*/  LDC.64 R216, c[0x0][0x468] ;  /* 0x00011a00ffd87b82 */ /* 0x000e220000000a00 */
[----:B------:R-:W-:Y:S02]  /*3680*/  ISETP.NE.U32.AND P6, PT, RZ, UR6, PT ;  /* 0x00000006ff007c0c */ /* 0x000fe4000bfc5070 */
[----:B------:R-:W-:Y:S02]  /*3690*/  ISETP.NE.AND.EX P0, PT, RZ, UR5, PT, P0 ;  /* 0x00000005ff007c0c */ /* 0x000fe4000bf05300 */
[----:B------:R-:W-:-:S11]  /*36a0*/  ISETP.NE.AND.EX P6, PT, RZ, UR7, PT, P6 ;  /* 0x00000007ff007c0c */ /* 0x000fd6000bfc5360 */
[----:B------:R-:W1:Y:S08]  /*36b0*/  @P0 LDC.64 R172, c[0x0][0x478] ;  /* 0x00011e00ffac0b82 */ /* 0x000e700000000a00 */
[----:B------:R-:W2:Y:S01]  /*36c0*/  @P6 LDC.64 R176, c[0x0][0x470] ;  /* 0x00011c00ffb06b82 */ /* 0x000ea20000000a00 */
[----:B-1----:R-:W-:-:S05]  /*36d0*/  @P0 IMAD.WIDE.U32 R172, R2, 0x20, R172 ;  /* 0x0000002002ac0825 */ /* 0x002fca00078e00ac */
[----:B------:R-:W-:Y:S04]  /*36e0*/  @P0 STG.E.128 desc[UR12][R172.64], R160 ;  /* 0x000000a0ac000986 */ /* 0x000fe8000c101d0c */
[----:B------:R0:W-:Y:S02]  /*36f0*/  @P0 STG.E.128 desc[UR12][R172.64+0x10], R156 ;  /* 0x0000109cac000986 */ /* 0x0001e4000c101d0c */
[----:B0-----:R-:W-:-:S05]  /*3700*/  IMAD.WIDE.U32 R172, R2, 0x10, R216 ;  /* 0x0000001002ac7825 */ /* 0x001fca00078e00d8 */
[----:B------:R2:W-:Y:S02]  /*3710*/  STG.E.128 desc[UR12][R172.64], R168 ;  /* 0x000000a8ac007986 */ /* 0x0005e4000c101d0c */
[C---:B--2---:R-:W-:Y:S01]  /*3720*/  @P6 IMAD.WIDE.U32 R168, R2.reuse, 0x10, R176 ;  /* 0x0000001002a86825 */ /* 0x044fe200078e00b0 */
[----:B------:R-:W-:-:S04]  /*3730*/  IADD3 R2, PT, PT, R2, 0x80, RZ ;  /* 0x0000008002027810 */ /* 0x000fc80007ffe0ff */
[----:B------:R0:W-:Y:S03]  /*3740*/  @P6 STG.E.128 desc[UR12][R168.64], R152 ;  /* 0x00000098a8006986 */ /* 0x0001e6000c101d0c */
.L_x_1306:
[----:B------:R-:W-:Y:S05]  /*3750*/  BSYNC.RECONVERGENT B0 ;  /* 0x0000000000007941 */ /* 0x000fea0003800200 */
.L_x_1305:
        /* <DEDUP_REMOVED lines=46> */
.L_x_1319:
[-CC-:B------:R-:W-:Y:S01]  /*3a40*/  FFMA.FTZ R156, R8, R175.reuse, R174.reuse ;  /* 0x000000af089c7223 */ /* 0x180fe200000100ae */
[-CC-:B------:R-:W-:Y:S01]  /*3a50*/  FFMA.FTZ R158, R166, R175.reuse, R174.reuse ;  /* 0x000000afa69e7223 */ /* 0x180fe200000100ae */
[-CC-:B------:R-:W-:Y:S01]  /*3a60*/  FFMA.FTZ R163, R185, R175.reuse, R174.reuse ;  /* 0x000000afb9a37223 */ /* 0x180fe200000100ae */
[-C--:B------:R-:W-:Y:S01]  /*3a70*/  FFMA.FTZ R157, R5, R175.reuse, R174 ;  /* 0x000000af059d7223 */ /* 0x080fe200000100ae */
[----:B0-----:R-:W-:Y:S01]  /*3a80*/  FADD.FTZ R168, R7, -R156 ;  /* 0x8000009c07a87221 */ /* 0x001fe20000010000 */
[-CC-:B------:R-:W-:Y:S01]  /*3a90*/  FFMA.FTZ R159, R164, R175.reuse, R174.reuse ;  /* 0x000000afa49f7223 */ /* 0x180fe200000100ae */
[-C--:B------:R-:W-:Y:S01]  /*3aa0*/  FFMA.FTZ R161, R167, R175.reuse, R174 ;  /* 0x000000afa7a17223 */ /* 0x080fe200000100ae */
[----:B------:R-:W-:Y:S01]  /*3ab0*/  FADD.FTZ R170, R165, -R158 ;  /* 0x8000009ea5aa7221 */ /* 0x000fe20000010000 */
        /* <DEDUP_REMOVED lines=21> */
.L_x_1318:
        /* <DEDUP_REMOVED lines=8> */
[----:B------:R-:W-:Y:S01]  /*3c90*/  FADD.FTZ R152, R193, -R152 ;  /* 0x80000098c1987221 */ /* 0x000fe20000010000 */
[----:B------:R-:W-:Y:S01]  /*3ca0*/  FADD.FTZ R154, R201, -R154 ;  /* 0x8000009ac99a7221 */ /* 0x000fe20000010000 */
[-CC-:B------:R-:W-:Y:S01]  /*3cb0*/  FFMA.FTZ R153, R5, R175.reuse, R174.reuse ;  /* 0x000000af05997223 */ /* 0x180fe200000100ae */
[-C--:B------:R-:W-:Y:S01]  /*3cc0*/  FFMA.FTZ R155, R164, R175.reuse, R174 ;  /* 0x000000afa49b7223 */ /* 0x080fe200000100ae */
[C---:B-----5:R-:W-:Y:S01]  /*3cd0*/  FFMA.FTZ R152, R11.reuse, R152, R26 ;  /* 0x000000980b987223 */ /* 0x060fe2000001001a */
[----:B------:R-:W-:Y:S01]  /*3ce0*/  FFMA.FTZ R171, R11, R154, R27 ;  /* 0x0000009a0bab7223 */ /* 0x000fe2000001001b */
[-CC-:B------:R-:W-:Y:S01]  /*3cf0*/  FFMA.FTZ R154, R166, R175.reuse, R174.reuse ;  /* 0x000000afa69a7223 */ /* 0x180fe200000100ae */
[----:B------:R-:W-:Y:S01]  /*3d00*/  FADD.FTZ R169, R184, -R169 ;  /* 0x800000a9b8a97221 */ /* 0x000fe20000010000 */
[----:B------:R-:W-:Y:S01]  /*3d10*/  FADD.FTZ R168, R186, -R173 ;  /* 0x800000adbaa87221 */ /* 0x000fe20000010000 */
[----:B------:R-:W-:Y:S01]  /*3d20*/  FADD.FTZ R153, R6, -R153 ;  /* 0x8000009906997221 */ /* 0x000fe20000010000 */
[----:B------:R-:W-:Y:S01]  /*3d30*/  F2FP.BF16.F32.PACK_AB R171, R171, R152 ;  /* 0x00000098abab723e */ /* 0x000fe200000010ff */
        /* <DEDUP_REMOVED lines=8> */
[C---:B------:R-:W-:Y:S01]  /*3dc0*/  FFMA.FTZ R154, R11.reuse, R154, R31 ;  /* 0x0000009a0b9a7223 */ /* 0x040fe2000001001f */
[----:B------:R-:W-:Y:S01]  /*3dd0*/  FFMA.FTZ R152, R11, R152, R29 ;  /* 0x000000980b987223 */ /* 0x000fe2000001001d */
        /* <DEDUP_REMOVED lines=8> */
.L_x_1321:
        /* <DEDUP_REMOVED lines=10> */
[-C--:B------:R-:W-:Y:S01]  /*3f00*/  FFMA.FTZ R170, R166, R175.reuse, R174 ;  /* 0x000000afa6aa7223 */ /* 0x080fe200000100ae */
[----:B------:R-:W-:Y:S01]  /*3f10*/  FADD.FTZ R171, R184, -R171 ;  /* 0x800000abb8ab7221 */ /* 0x000fe20000010000 */
        /* <DEDUP_REMOVED lines=17> */
.L_x_1317:
        /* <DEDUP_REMOVED lines=41> */
.L_x_1323:
        /* <DEDUP_REMOVED lines=29> */
.L_x_1322:
[----:B------:R-:W0:Y:S02]  /*4490*/  LDC.64 R168, c[0x0][0x470] ;  /* 0x00011c00ffa87b82 */ /* 0x000e240000000a00 */
        /* <DEDUP_REMOVED lines=13> */
[-CC-:B------:R-:W-:Y:S01]  /*4570*/  FFMA.FTZ R154, R8, R175.reuse, R174.reuse ;  /* 0x000000af089a7223 */ /* 0x180fe200000100ae */
[-C--:B------:R-:W-:Y:S01]  /*4580*/  FFMA.FTZ R155, R185, R175.reuse, R174 ;  /* 0x000000afb99b7223 */ /* 0x080fe200000100ae */
[----:B------:R-:W-:Y:S01]  /*4590*/  FADD.FTZ R170, R165, -R170 ;  /* 0x800000aaa5aa7221 */ /* 0x000fe20000010000 */
[----:B------:R-:W-:Y:S01]  /*45a0*/  FMUL.FTZ R168, R11, R168 ;  /* 0x000000a80ba87220 */ /* 0x000fe20000410000 */
[----:B------:R-:W-:Y:S01]  /*45b0*/  F2FP.BF16.F32.PACK_AB R171, R171, R152 ;  /* 0x00000098abab723e */ /* 0x000fe200000010ff */
[----:B------:R-:W-:Y:S01]  /*45c0*/  FADD.FTZ R152, R6, -R153 ;  /* 0x8000009906987221 */ /* 0x000fe20000010000 */
        /* <DEDUP_REMOVED lines=17> */
.L_x_1324:
        /* <DEDUP_REMOVED lines=8> */
[C---:B-----5:R-:W-:Y:S01]  /*4760*/  FMUL.FTZ R168, R11.reuse, R168 ;  /* 0x000000a80ba87220 */ /* 0x060fe20000410000 */
[----:B------:R-:W-:Y:S01]  /*4770*/  FMUL.FTZ R169, R11, R170 ;  /* 0x000000aa0ba97220 */ /* 0x000fe20000410000 */
[----:B------:R-:W-:Y:S01]  /*4780*/  FADD.FTZ R176, R184, -R171 ;  /* 0x800000abb8b07221 */ /* 0x000fe20000010000 */
[----:B------:R-:W-:Y:S01]  /*4790*/  FADD.FTZ R172, R165, -R172 ;  /* 0x800000aca5ac7221 */ /* 0x000fe20000010000 */
[----:B------:R-:W-:Y:S01]  /*47a0*/  FADD.FTZ R218, R193, -R218 ;  /* 0x800000dac1da7221 */ /* 0x000fe20000010000 */
[----:B------:R-:W-:Y:S01]  /*47b0*/  FADD.FTZ R250, R201, -R250 ;  /* 0x800000fac9fa7221 */ /* 0x000fe20000010000 */
[----:B------:R-:W-:Y:S01]  /*47c0*/  F2FP.BF16.F32.PACK_AB R168, R169, R168 ;  /* 0x000000a8a9a8723e */ /* 0x000fe200000010ff */
[-CC-:B------:R-:W-:Y:S01]  /*47d0*/  FFMA.FTZ R169, R164, R175.reuse, R174.reuse ;  /* 0x000000afa4a97223 */ /* 0x180fe200000100ae */
[C---:B------:R-:W-:Y:S01]  /*47e0*/  FMUL.FTZ R172, R11.reuse, R172 ;  /* 0x000000ac0bac7220 */ /* 0x040fe20000410000 */
[C---:B------:R-:W-:Y:S01]  /*47f0*/  FMUL.FTZ R218, R11.reuse, R218 ;  /* 0x000000da0bda7220 */ /* 0x040fe20000410000 */
[----:B------:R-:W-:Y:S01]  /*4800*/  FMUL.FTZ R173, R11, R250 ;  /* 0x000000fa0bad7220 */ /* 0x000fe20000410000 */
[----:B------:R-:W-:Y:S01]  /*4810*/  FADD.FTZ R170, R12, -R169 ;  /* 0x800000a90caa7221 */ /* 0x000fe20000010000 */
[----:B------:R-:W-:-:S04]  /*4820*/  FFMA.FTZ R169, R185, R175, R174 ;  /* 0x000000afb9a97223 */ /* 0x000fc800000100ae */
[----:B------:R-:W-:Y:S01]  /*4830*/  FADD.FTZ R216, R186, -R169 ;  /* 0x800000a9bad87221 */ /* 0x000fe20000010000 */
[C---:B------:R-:W-:Y:S01]  /*4840*/  FMUL.FTZ R169, R11.reuse, R170 ;  /* 0x000000aa0ba97220 */ /* 0x040fe20000410000 */
[C---:B------:R-:W-:Y:S02]  /*4850*/  FMUL.FTZ R170, R11.reuse, R176 ;  /* 0x000000b00baa7220 */ /* 0x040fe40000410000 */
[----:B------:R-:W-:Y:S02]  /*4860*/  FMUL.FTZ R171, R11, R216 ;  /* 0x000000d80bab7220 */ /* 0x000fe40000410000 */
[----:B------:R-:W-:-:S03]  /*4870*/  F2FP.BF16.F32.PACK_AB R169, R172, R169 ;  /* 0x000000a9aca9723e */ /* 0x000fc600000010ff */
[----:B------:R-:W-:Y:S02]  /*4880*/  F2FP.BF16.F32.PACK_AB R170, R171, R170 ;  /* 0x000000aaabaa723e */ /* 0x000fe400000010ff */
[----:B------:R-:W-:-:S07]  /*4890*/  F2FP.BF16.F32.PACK_AB R171, R173, R218 ;  /* 0x000000daadab723e */ /* 0x000fce00000010ff */
.L_x_1320:
[----:B------:R-:W0:Y:S08]  /*48a0*/  @P0 LDC.64 R172, c[0x0][0x478] ;  /* 0x00011e00ffac0b82 */ /* 0x000e300000000a00 */
[----:B------:R-:W1:Y:S08]  /*48b0*/  LDC.64 R216, c[0x0][0x468] ;  /* 0x00011a00ffd87b82 */ /* 0x000e700000000a00 */
[----:B------:R-:W2:Y:S01]  /*48c0*/  @P6 LDC.64 R176, c[0x0][0x470] ;  /* 0x00011c00ffb06b82 */ /* 0x000ea20000000a00 */
[----:B0-----:R-:W-:-:S05]  /*48d0*/  @P0 IMAD.WIDE.U32 R172, R2, 0x20, R172 ;  /* 0x0000002002ac0825 */ /* 0x001fca00078e00ac */
[----:B------:R-:W-:Y:S04]  /*48e0*/  @P0 STG.E.128 desc[UR12][R172.64], R160 ;  /* 0x000000a0ac000986 */ /* 0x000fe8000c101d0c */
[----:B------:R1:W-:Y:S02]  /*48f0*/  @P0 STG.E.128 desc[UR12][R172.64+0x10], R156 ;  /* 0x0000109cac000986 */ /* 0x0003e4000c101d0c */
[----:B-1----:R-:W-:-:S05]  /*4900*/  IMAD.WIDE.U32 R172, R2, 0x10, R216 ;  /* 0x0000001002ac7825 */ /* 0x002fca00078e00d8 */
[----:B------:R2:W-:Y:S02]  /*4910*/  STG.E.128 desc[UR12][R172.64], R168 ;  /* 0x000000a8ac007986 */ /* 0x0005e4000c101d0c */
[C---:B--2---:R-:W-:Y:S01]  /*4920*/  @P6 IMAD.WIDE.U32 R168, R2.reuse, 0x10, R176 ;  /* 0x0000001002a86825 */ /* 0x044fe200078e00b0 */
[----:B------:R-:W-:-:S04]  /*4930*/  IADD3 R2, PT, PT, R2, 0x80, RZ ;  /* 0x0000008002027810 */ /* 0x000fc80007ffe0ff */
[----:B------:R1:W-:Y:S03]  /*4940*/  @P6 STG.E.128 desc[UR12][R168.64], R152 ;  /* 0x00000098a8006986 */ /* 0x0003e6000c101d0c */
.L_x_1316:
[----:B------:R-:W-:Y:S05]  /*4950*/  BSYNC.RECONVERGENT B0 ;  /* 0x0000000000007941 */ /* 0x000fea0003800200 */
.L_x_1315:
        /* <DEDUP_REMOVED lines=13> */
[-CC-:B01----:R-:W-:Y:S01]  /*4a30*/  FFMA.FTZ R152, R16, R175.reuse, R174.reuse ;  /* 0x000000af10987223 */ /* 0x183fe200000100ae */
        /* <DEDUP_REMOVED lines=32> */
.L_x_1329:
        /* <DEDUP_REMOVED lines=29> */
.L_x_1328:
[----:B01----:R-:W0:Y:S02]  /*4e10*/  LDC.64 R168, c[0x0][0x470] ;  /* 0x00011c00ffa87b82 */ /* 0x003e240000000a00 */
        /* <DEDUP_REMOVED lines=36> */
.L_x_1331:
        /* <DEDUP_REMOVED lines=29> */
.L_x_1327:
[----:B01----:R-:W0:Y:S02]  /*5230*/  LDC.64 R168, c[0x0][0x478] ;  /* 0x00011e00ffa87b82 */ /* 0x003e240000000a00 */
        /* <DEDUP_REMOVED lines=40> */
.L_x_1333:
        /* <DEDUP_REMOVED lines=29> */
.L_x_1332:
        /* <DEDUP_REMOVED lines=37> */
.L_x_1334:
        /* <DEDUP_REMOVED lines=28> */
.L_x_1330:
        /* <DEDUP_REMOVED lines=8> */
[----:B--2---:R-:W-:-:S05]  /*5b20*/  @P6 IMAD.WIDE.U32 R168, R2, 0x10, R174 ;  /* 0x0000001002a86825 */ /* 0x004fca00078e00ae */
[----:B------:R2:W-:Y:S02]  /*5b30*/  @P6 STG.E.128 desc[UR12][R168.64], R152 ;  /* 0x00000098a8006986 */ /* 0x0005e4000c101d0c */
.L_x_1326:
[----:B------:R-:W-:Y:S05]  /*5b40*/  BSYNC.RECONVERGENT B0 ;  /* 0x0000000000007941 */ /* 0x000fea0003800200 */
.L_x_1325:
[----:B------:R-:W-:Y:S01]  /*5b50*/  UPLOP3.LUT UP1, UPT, UPT, UPT, UP1, 0x40, 0x4 ;  /* 0x000000000004789c */ /* 0x000fe20003f2e810 */
[----:B------:R-:W-:Y:S10]  /*5b60*/  @!P1 BRA `(.L_x_1335) ;  /* 0xffffffac00749947 */ /* 0x000ff4000383ffff */
.L_x_1296:
[----:B------:R-:W3:Y:S01]  /*5b70*/  S2UR UR4, SR_CTAID.X ;  /* 0x00000000000479c3 */ /* 0x000ee20000002500 */
[----:B------:R-:W-:Y:S01]  /*5b80*/  BSSY.RECONVERGENT B0, `(.L_x_1336) ;  /* 0x0000015000007945 */ /* 0x000fe20003800200 */
[----:B---3--:R-:W-:-:S05]  /*5b90*/  IMAD R249, R249, UR4, RZ ;  /* 0x00000004f9f97c24 */ /* 0x008fca000f8e02ff */
[----:B------:R-:W-:Y:S01]  /*5ba0*/  LEA.HI R249, R249, R178, RZ, 0x1d ;  /* 0x000000b2f9f97211 */ /* 0x000fe200078fe8ff */
[----:B------:R-:W-:Y:S06]  /*5bb0*/  @!P5 BRA `(.L_x_1337) ;  /* 0x000000000044d947 */ /* 0x000fec0003800000 */
[----:B------:R-:W3:Y:S08]  /*5bc0*/  LDC.64 R2, c[0x0][0x440] ;  /* 0x00011000ff027b82 */ /* 0x000ef00000000a00 */
[----:B------:R-:W4:Y:S08]  /*5bd0*/  LDC.64 R4, c[0x0][0x448] ;  /* 0x00011200ff047b82 */ /* 0x000f300000000a00 */
[----:B------:R-:W0:Y:S08]  /*5be0*/  LDC.64 R6, c[0x0][0x450] ;  /* 0x00011400ff067b82 */ /* 0x000e300000000a00 */
[----:B------:R-:W1:Y:S01]  /*5bf0*/  LDC.64 R8, c[0x0][0x458] ;  /* 0x00011600ff087b82 */ /* 0x000e620000000a00 */
[----:B---3--:R-:W-:-:S05]  /*5c00*/  IMAD.WIDE.U32 R2, R249, 0x20, R2 ;  /* 0x00000020f9027825 */ /* 0x008fca00078e0002 */
        /* <DEDUP_REMOVED lines=12> */
.L_x_1337:
[----:B------:R-:W-:Y:S05]  /*5cd0*/  BSYNC.RECONVERGENT B0 ;  /* 0x0000000000007941 */ /* 0x000fea0003800200 */
.L_x_1336:
[----:B------:R-:W-:Y:S04]  /*5ce0*/  BSSY.RECONVERGENT B0, `(.L_x_1338) ;  /* 0x0000013000007945 */ /* 0x000fe80003800200 */
[----:B------:R-:W-:Y:S05]  /*5cf0*/  @!P4 BRA `(.L_x_1339) ;  /* 0x000000000044c947 */ /* 0x000fea0003800000 */
[----:B---3--:R-:W3:Y:S08]  /*5d00*/  LDC.64 R2, c[0x0][0x440] ;  /* 0x00011000ff027b82 */ /* 0x008ef00000000a00 */
        /* <DEDUP_REMOVED lines=16> */
.L_x_1339:
[----:B------:R-:W-:Y:S05]  /*5e10*/  BSYNC.RECONVERGENT B0 ;  /* 0x0000000000007941 */ /* 0x000fea0003800200 */
.L_x_1338:
[----:B------:R-:W-:Y:S05]  /*5e20*/  @!P3 EXIT ;  /* 0x000000000000b94d */ /* 0x000fea0003800000 */
[----:B---3--:R-:W3:Y:S08]  /*5e30*/  LDC.64 R2, c[0x0][0x440] ;  /* 0x00011000ff027b82 */ /* 0x008ef00000000a00 */
[----:B------:R-:W4:Y:S08]  /*5e40*/  LDC.64 R4, c[0x0][0x448] ;  /* 0x00011200ff047b82 */ /* 0x000f300000000a00 */
[----:B------:R-:W0:Y:S08]  /*5e50*/  LDC.64 R6, c[0x0][0x450] ;  /* 0x00011400ff067b82 */ /* 0x000e300000000a00 */
[----:B------:R-:W1:Y:S01]  /*5e60*/  LDC.64 R8, c[0x0][0x458] ;  /* 0x00011600ff087b82 */ /* 0x000e620000000a00 */
[----:B---3--:R-:W-:-:S05]  /*5e70*/  IMAD.WIDE.U32 R2, R249, 0x20, R2 ;  /* 0x00000020f9027825 */ /* 0x008fca00078e0002 */
        /* <DEDUP_REMOVED lines=12> */
.L_x_1340:
        /* <DEDUP_REMOVED lines=12> */
.L_x_3820:


//--------------------- .text._ZN10layer_norm31ln_parallel_residual_bwd_kernelINS_13Kernel_traitsIf13__nv_bfloat16fS2_fjLj3072ELj1ELj1ELj4ELj16ENS_18Kernel_traits_baseILj3072EfS2_fS2_fjLj128EEEEELb0ELb0ELb1EEEvNS_9BwdParamsE --------------------------
	.section	.text._ZN10layer_norm31ln_parallel_residual_bwd_kernelINS_13Kernel_traitsIf13__nv_bfloat16fS2_fjLj3072ELj1ELj1ELj4ELj16ENS_18Kernel_traits_baseILj3072EfS2_fS2_fjLj128EEEEELb0ELb0ELb1EEEvNS_9BwdParamsE,"ax",@progbits
	.align	128
        .global         _ZN10layer_norm31ln_parallel_residual_bwd_kernelINS_13Kernel_traitsIf13__nv_bfloat16fS2_fjLj3072ELj1ELj1ELj4ELj16ENS_18Kernel_traits_baseILj3072EfS2_fS2_fjLj128EEEEELb0ELb0ELb1EEEvNS_9BwdParamsE
        .type           _ZN10layer_norm31ln_parallel_residual_bwd_kernelINS_13Kernel_traitsIf13__nv_bfloat16fS2_fjLj3072ELj1ELj1ELj4ELj16ENS_18Kernel_traits_baseILj3072EfS2_fS2_fjLj128EEEEELb0ELb0ELb1EEEvNS_9BwdParamsE,@function
        .size           _ZN10layer_norm31ln_parallel_residual_bwd_kernelINS_13Kernel_traitsIf13__nv_bfloat16fS2_fjLj3072ELj1ELj1ELj4ELj16ENS_18Kernel_traits_baseILj3072EfS2_fS2_fjLj128EEEEELb0ELb0ELb1EEEvNS_9BwdParamsE,(.L_x_3821 - _ZN10layer_norm31ln_parallel_residual_bwd_kernelINS_13Kernel_traitsIf13__nv_bfloat16fS2_fjLj3072ELj1ELj1ELj4ELj16ENS_18Kernel_traits_baseILj3072EfS2_fS2_fjLj128EEEEELb0ELb0ELb1EEEvNS_9BwdParamsE)
        .other          _ZN10layer_norm31ln_parallel_residual_bwd_kernelINS_13Kernel_traitsIf13__nv_bfloat16fS2_fjLj3072ELj1ELj1ELj4ELj16ENS_18Kernel_traits_baseILj3072EfS2_fS2_fjLj128EEEEELb0ELb0ELb1EEEvNS_9BwdParamsE,@"STO_CUDA_ENTRY STV_DEFAULT"
_ZN10layer_norm31ln_parallel_residual_bwd_kernelINS_13Kernel_traitsIf13__nv_bfloat16fS2_fjLj3072ELj1ELj1ELj4ELj16ENS_18Kernel_traits_baseILj3072EfS2_fS2_fjLj128EEEEELb0ELb0ELb1EEEvNS_9BwdParamsE:
.text._ZN10layer_norm31ln_parallel_residual_bwd_kernelINS_13Kernel_traitsIf13__nv_bfloat16fS2_fjLj3072ELj1ELj1ELj4ELj16ENS_18Kernel_traits_baseILj3072EfS2_fS2_fjLj128EEEEELb0ELb0ELb1EEEvNS_9BwdParamsE:
        /* <DEDUP_REMOVED lines=80> */
[C---:B------:R-:W-:Y:S02]  /*0500*/  LOP3.LUT R227, R33.reuse, 0x60, RZ, 0xc0, !PT ;  /* 0x0000006021e37812 */ /* 0x040fe400078ec0ff */
[----:B------:R-:W-:Y:S02]  /*0510*/  CS2R R24, SRZ ;  /* 0x0000000000187805 */ /* 0x000fe4000001ff00 */
[----:B------:R-:W-:Y:S01]  /*0520*/  CS2R R178, SRZ ;  /* 0x0000000000b27805 */ /* 0x000fe2000001ff00 */
[----:B--2---:R-:W-:Y:S01]  /*0530*/  IMAD.WIDE.U32 R4, R33, 0x20, R4 ;  /* 0x0000002021047825 */ /* 0x004fe200078e0004 */
[----:B0-----:R-:W5:Y:S01]  /*0540*/  LDG.E.128 R40, desc[UR12][R2.64] ;  /* 0x0000000c02287981 */ /* 0x001f62000c1e1d00 */
[----:B------:R-:W-:-:S02]  /*0550*/  CS2R R182, SRZ ;  /* 0x0000000000b67805 */ /* 0x000fc4000001ff00 */
[----:B------:R-:W-:Y:S02]  /*0560*/  CS2R R186, SRZ ;  /* 0x0000000000ba7805 */ /* 0x000fe4000001ff00 */
[----:B------:R-:W-:Y:S01]  /*0570*/  CS2R R190, SRZ ;  /* 0x0000000000be7805 */ /* 0x000fe2000001ff00 */
[----:B------:R-:W5:Y:S01]  /*0580*/  LDG.E.128 R44, desc[UR12][R2.64+0x10] ;  /* 0x0000100c022c7981 */ /* 0x000f62000c1e1d00 */
[----:B------:R-:W-:Y:S02]  /*0590*/  CS2R R194, SRZ ;  /* 0x0000000000c27805 */ /* 0x000fe4000001ff00 */
[----:B------:R-:W-:Y:S02]  /*05a0*/  CS2R R198, SRZ ;  /* 0x0000000000c67805 */ /* 0x000fe4000001ff00 */
[----:B------:R-:W-:Y:S01]  /*05b0*/  CS2R R202, SRZ ;  /* 0x0000000000ca7805 */ /* 0x000fe2000001ff00 */
[----:B------:R-:W5:Y:S01]  /*05c0*/  LDG.E.128 R48, desc[UR12][R2.64+0x1000] ;  /* 0x0010000c02307981 */ /* 0x000f62000c1e1d00 */
        /* <DEDUP_REMOVED lines=11> */
[----:B------:R0:W5:Y:S01]  /*0680*/  LDG.E.128 R60, desc[UR12][R2.64+0x2010] ;  /* 0x0020100c023c7981 */ /* 0x000162000c1e1d00 */
        /* <DEDUP_REMOVED lines=9> */
[----:B0-----:R-:W-:Y:S02]  /*0720*/  CS2R R2, SRZ ;  /* 0x0000000000027805 */ /* 0x001fe4000001ff00 */
[----:B------:R-:W-:Y:S01]  /*0730*/  MOV R226, RZ ;  /* 0x000000ff00e27202 */ /* 0x000fe20000000f00 */
[----:B------:R-:W5:Y:S01]  /*0740*/  LDG.E.128 R72, desc[UR12][R4.64+0x1000] ;  /* 0x0010000c04487981 */ /* 0x000f62000c1e1d00 */
[----:B------:R-:W-:Y:S01]  /*0750*/  MOV R225, UR11 ;  /* 0x0000000b00e17c02 */ /* 0x000fe20008000f00 */
[----:B------:R-:W-:Y:S01]  /*0760*/  UPLOP3.LUT UP1, UPT, UPT, UPT, UPT, 0x40, 0x4 ;  /* 0x000000000004789c */ /* 0x000fe20003f2e870 */
[----:B------:R-:W-:Y:S01]  /*0770*/  LOP3.LUT R227, R227, 0x1f, R33, 0xf8, !PT ;  /* 0x0000001fe3e37812 */ /* 0x000fe200078ef821 */
[----:B------:R-:W5:Y:S01]  /*0780*/  LDG.E.128 R76, desc[UR12][R4.64+0x1010] ;  /* 0x0010100c044c7981 */ /* 0x000f62000c1e1d00 */
[----:B------:R-:W-:Y:S01]  /*0790*/  LOP3.LUT R228, R33, 0x1f, RZ, 0xc0, !PT ;  /* 0x0000001f21e47812 */ /* 0x000fe200078ec0ff */
[----:B------:R-:W0:Y:S02]  /*07a0*/  LDCU UR15, c[0x0][0x388] ;  /* 0x00007100ff0f77ac */ /* 0x000e240008000800 */
[----:B------:R-:W5:Y:S01]  /*07b0*/  LDG.E.128 R80, desc[UR12][R4.64+0x2000] ;  /* 0x0020000c04507981 */ /* 0x000f62000c1e1d00 */
[----:B------:R-:W1:Y:S03]  /*07c0*/  LDCU.U8 UR14, c[0x0][0x410] ;  /* 0x00008200ff0e77ac */ /* 0x000e660008000000 */
[----:B------:R2:W5:Y:S01]  /*07d0*/  LDG.E.128 R84, desc[UR12][R4.64+0x2010] ;  /* 0x0020100c04547981 */ /* 0x000562000c1e1d00 */
[----:B------:R-:W3:Y:S01]  /*07e0*/  LDCU UR18, c[0x0][0x400] ;  /* 0x00008000ff1277ac */ /* 0x000ee20008000800 */
[----:B------:R-:W4:Y:S01]  /*07f0*/  LDCU.64 UR6, c[0x0][0x470] ;  /* 0x00008e00ff0677ac */ /* 0x000f220008000a00 */
[----:B--2---:R-:W-:Y:S01]  /*0800*/  CS2R R4, SRZ ;  /* 0x0000000000047805 */ /* 0x004fe2000001ff00 */
[----:B------:R-:W2:Y:S01]  /*0810*/  LDCU.64 UR8, c[0x0][0x478] ;  /* 0x00008f00ff0877ac */ /* 0x000ea20008000a00 */
[----:B------:R-:W0:Y:S05]  /*0820*/  LDCU.64 UR16, c[0x0][0x438] ;  /* 0x00008700ff1077ac */ /* 0x000e2a0008000a00 */
.L_x_1368:
[----:B------:R-:W1:Y:S01]  /*0830*/  LDC.64 R240, c[0x0][0x3c0] ;  /* 0x0000f000fff07b82 */ /* 0x000e620000000a00 */
[----:B0-----:R-:W-:-:S05]  /*0840*/  IMAD R32, R225, UR15, RZ ;  /* 0x0000000fe1207c24 */ /* 0x001fca000f8e02ff */
[----:B------:R-:W-:Y:S02]  /*0850*/  SHF.R.S32.HI R33, RZ, 0x1f, R32 ;  /* 0x0000001fff217819 */ /* 0x000fe40000011420 */
[----:B------:R-:W0:Y:S02]  /*0860*/  LDC.64 R136, c[0x0][0x430] ;  /* 0x00010c00ff887b82 */ /* 0x000e240000000a00 */
[----:B------:R-:W-:-:S04]  /*0870*/  LEA.HI R230, R33, R32, RZ, 0x3 ;  /* 0x0000002021e67211 */ /* 0x000fc800078f18ff */
[----:B------:R-:W-:Y:S02]  /*0880*/  LEA.HI.SX32 R230, R230, R227, 0x1d ;  /* 0x000000e3e6e67211 */ /* 0x000fe400078feaff */
[----:B------:R-:W3:Y:S08]  /*0890*/  LDC.64 R242, c[0x0][0x3a8] ;  /* 0x0000ea00fff27b82 */ /* 0x000ef00000000a00 */
[----:B------:R-:W4:Y:S01]  /*08a0*/  LDC.64 R100, c[0x0][0x428] ;  /* 0x00010a00ff647b82 */ /* 0x000f220000000a00 */
[----:B-1----:R-:W-:-:S06]  /*08b0*/  IMAD.WIDE R240, R225, 0x4, R240 ;  /* 0x00000004e1f07825 */ /* 0x002fcc00078e02f0 */
[----:B------:R-:W2:Y:S01]  /*08c0*/  LDG.E R240, desc[UR12][R240.64] ;  /* 0x0000000cf0f07981 */ /* 0x000ea2000c1e1900 */
[----:B------:R-:W1:Y:S01]  /*08d0*/  LDC.64 R94, c[0x0][0x3c8] ;  /* 0x0000f200ff5e7b82 */ /* 0x000e620000000a00 */
[----:B0-----:R-:W-:-:S06]  /*08e0*/  IMAD.WIDE.U32 R32, R230, 0x10, R136 ;  /* 0x00000010e6207825 */ /* 0x001fcc00078e0088 */
[----:B------:R-:W2:Y:S01]  /*08f0*/  LDG.E.128 R32, desc[UR12][R32.64] ;  /* 0x0000000c20207981 */ /* 0x000ea2000c1e1d00 */
[----:B---3--:R-:W-:-:S05]  /*0900*/  IMAD.WIDE.U32 R92, R230, 0x20, R242 ;  /* 0x00000020e65c7825 */ /* 0x008fca00078e00f2 */
[----:B------:R-:W3:Y:S01]  /*0910*/  LDG.E.128 R156, desc[UR12][R92.64] ;  /* 0x0000000c5c9c7981 */ /* 0x000ee2000c1e1d00 */
[----:B----4-:R-:W-:-:S03]  /*0920*/  IMAD.WIDE.U32 R36, R230, 0x10, R100 ;  /* 0x00000010e6247825 */ /* 0x010fc600078e0064 */
[----:B------:R-:W4:Y:S04]  /*0930*/  LDG.E.128 R152, desc[UR12][R92.64+0x10] ;  /* 0x0000100c5c987981 */ /* 0x000f28000c1e1d00 */
[----:B------:R-:W4:Y:S01]  /*0940*/  LDG.E.128 R36, desc[UR12][R36.64] ;  /* 0x0000000c24247981 */ /* 0x000f22000c1e1d00 */
[----:B-1----:R-:W-:-:S05]  /*0950*/  IMAD.WIDE R94, R225, 0x4, R94 ;  /* 0x00000004e15e7825 */ /* 0x002fca00078e025e */
[----:B------:R-:W4:Y:S01]  /*0960*/  LDG.E R231, desc[UR12][R94.64] ;  /* 0x0000000c5ee77981 */ /* 0x000f22000c1e1900 */
[----:B------:R-:W-:-:S05]  /*0970*/  IADD3 R229, PT, PT, R230, 0x80, RZ ;  /* 0x00000080e6e57810 */ /* 0x000fca0007ffe0ff */
[----:B------:R-:W-:-:S04]  /*0980*/  IMAD.WIDE.U32 R102, R229, 0x20, R242 ;  /* 0x00000020e5667825 */ /* 0x000fc800078e00f2 */
[C---:B------:R-:W-:Y:S01]  /*0990*/  IMAD.WIDE.U32 R128, R229.reuse, 0x10, R136 ;  /* 0x00000010e5807825 */ /* 0x040fe200078e0088 */
[----:B------:R-:W4:Y:S03]  /*09a0*/  LDG.E.128 R96, desc[UR12][R102.64] ;  /* 0x0000000c66607981 */ /* 0x000f26000c1e1d00 */
[----:B------:R-:W-:Y:S01]  /*09b0*/  IMAD.WIDE.U32 R88, R229, 0x10, R100 ;  /* 0x00000010e5587825 */ /* 0x000fe200078e0064 */
[----:B------:R-:W4:Y:S04]  /*09c0*/  LDG.E.128 R132, desc[UR12][R102.64+0x10] ;  /* 0x0000100c66847981 */ /* 0x000f28000c1e1d00 */
[----:B------:R-:W4:Y:S04]  /*09d0*/  LDG.E.128 R128, desc[UR12][R128.64] ;  /* 0x0000000c80807981 */ /* 0x000f28000c1e1d00 */
[----:B------:R-:W4:Y:S01]  /*09e0*/  LDG.E.128 R88, desc[UR12][R88.64] ;  /* 0x0000000c58587981 */ /* 0x000f22000c1e1d00 */
[----:B------:R-:W-:-:S05]  /*09f0*/  IADD3 R224, PT, PT, R230, 0x100, RZ ;  /* 0x00000100e6e07810 */ /* 0x000fca0007ffe0ff */
[----:B------:R-:W-:-:S04]  /*0a00*/  IMAD.WIDE.U32 R242, R224, 0x20, R242 ;  /* 0x00000020e0f27825 */ /* 0x000fc800078e00f2 */
[C---:B------:R-:W-:Y:S01]  /*0a10*/  IMAD.WIDE.U32 R136, R224.reuse, 0x10, R136 ;  /* 0x00000010e0887825 */ /* 0x040fe200078e0088 */
[----:B------:R-:W4:Y:S03]  /*0a20*/  LDG.E.128 R92, desc[UR12][R242.64] ;  /* 0x0000000cf25c7981 */ /* 0x000f26000c1e1d00 */
[----:B------:R-:W-:Y:S02]  /*0a30*/  IMAD.WIDE.U32 R100, R224, 0x10, R100 ;  /* 0x00000010e0647825 */ /* 0x000fe400078e0064 */
[----:B------:R-:W4:Y:S04]  /*0a40*/  LDG.E.128 R136, desc[UR12][R136.64] ;  /* 0x0000000c88887981 */ /* 0x000f28000c1e1d00 */
[----:B------:R-:W4:Y:S01]  /*0a50*/  LDG.E.128 R100, desc[UR12][R100.64] ;  /* 0x0000000c64647981 */ /* 0x000f22000c1e1d00 */
[----:B------:R-:W-:-:S04]  /*0a60*/  ISETP.NE.U32.AND P1, PT, RZ, UR16, PT ;  /* 0x00000010ff007c0c */ /* 0x000fc8000bf25070 */
[----:B------:R-:W-:-:S13]  /*0a70*/  ISETP.NE.AND.EX P1, PT, RZ, UR17, PT, P1 ;  /* 0x00000011ff007c0c */ /* 0x000fda000bf25310 */
[----:B------:R-:W0:Y:S08]  /*0a80*/  @P1 LDC.64 R236, c[0x0][0x438] ;  /* 0x00010e00ffec1b82 */ /* 0x000e300000000a00 */
[----:B------:R-:W1:Y:S08]  /*0a90*/  @P1 LDC.64 R234, c[0x0][0x438] ;  /* 0x00010e00ffea1b82 */ /* 0x000e700000000a00 */
[----:B------:R-:W1:Y:S01]  /*0aa0*/  @P1 LDC.64 R232, c[0x0][0x438] ;  /* 0x00010e00ffe81b82 */ /* 0x000e620000000a00 */
[----:B------:R-:W-:Y:S01]  /*0ab0*/  ISETP.NE.AND P0, PT, RZ, UR14, PT ;  /* 0x0000000eff007c0c */ /* 0x000fe2000bf05270 */
        /* <DEDUP_REMOVED lines=9> */
[----:B--2---:R-:W-:Y:S02]  /*0b50*/  FSEL R240, R240, RZ, !P0 ;  /* 0x000000fff0f07208 */ /* 0x004fe40004000000 */
[----:B------:R-:W-:-:S03]  /*0b60*/  SHF.L.U32 R232, R32, 0x10, RZ ;  /* 0x0000001020e87819 */ /* 0x000fc600000006ff */
[----:B---3--:R-:W-:Y:S02]  /*0b70*/  FADD.FTZ R156, -R240, R156 ;  /* 0x0000009cf09c7221 */ /* 0x008fe40000010100 */
[----:B0-----:R-:W-:Y:S01]  /*0b80*/  FMUL.FTZ R235, R64, R232 ;  /* 0x000000e840eb7220 */ /* 0x001fe20000410000 */
[----:B------:R-:W-:Y:S01]  /*0b90*/  FADD.FTZ R158, -R240, R158 ;  /* 0x0000009ef09e7221 */ /* 0x000fe20000010100 */
[----:B------:R-:W-:Y:S01]  /*0ba0*/  FADD.FTZ R221, R232, R221 ;  /* 0x000000dde8dd7221 */ /* 0x000fe20000010000 */
[----:B----4-:R-:W-:Y:S01]  /*0bb0*/  SHF.L.U32 R237, R36, 0x10, RZ ;  /* 0x0000001024ed7819 */ /* 0x010fe200000006ff */
[----:B------:R-:W-:Y:S01]  /*0bc0*/  FMUL.FTZ R233, R231, R156 ;  /* 0x0000009ce7e97220 */ /* 0x000fe20000410000 */
[----:B------:R-:W-:-:S03]  /*0bd0*/  SHF.L.U32 R156, R33, 0x10, RZ ;  /* 0x00000010219c7819 */ /* 0x000fc600000006ff */
[----:B------:R-:W-:Y:S01]  /*0be0*/  FFMA.FTZ R222, R233, R232, R222 ;  /* 0x000000e8e9de7223 */ /* 0x000fe200000100de */
[-C--:B------:R-:W-:Y:S01]  /*0bf0*/  FFMA.FTZ R232, R40, R237.reuse, R235 ;  /* 0x000000ed28e87223 */ /* 0x080fe200000100eb */
[----:B------:R-:W-:Y:S01]  /*0c00*/  FMUL.FTZ R235, R231, R158 ;  /* 0x0000009ee7eb7220 */ /* 0x000fe20000410000 */
[----:B------:R-:W-:Y:S01]  /*0c10*/  FADD.FTZ R223, R237, R223 ;  /* 0x000000dfeddf7221 */ /* 0x000fe20000010000 */
[----:B------:R-:W-:Y:S01]  /*0c20*/  FFMA.FTZ R226, R233, R237, R226 ;  /* 0x000000ede9e27223 */ /* 0x000fe200000100e2 */
[----:B------:R-:W-:Y:S01]  /*0c30*/  SHF.L.U32 R237, R37, 0x10, RZ ;  /* 0x0000001025ed7819 */ /* 0x000fe200000006ff */
[----:B------:R-:W-:Y:S01]  /*0c40*/  FADD.FTZ R213, R156, R213 ;  /* 0x000000d59cd57221 */ /* 0x000fe20000010000 */
[-C--:B------:R-:W-:Y:S01]  /*0c50*/  FFMA.FTZ R214, R235, R156.reuse, R214 ;  /* 0x0000009cebd67223 */ /* 0x080fe200000100d6 */
[----:B-1----:R-:W-:Y:S01]  /*0c60*/  FMUL.FTZ R239, R66, R156 ;  /* 0x0000009c42ef7220 */ /* 0x002fe20000410000 */
[----:B------:R-:W-:Y:S01]  /*0c70*/  PRMT R32, R32, 0x7632, R32 ;  /* 0x0000763220207816 */ /* 0x000fe20000000020 */
        /* <DEDUP_REMOVED lines=13> */
[----:B------:R-:W-:-:S02]  /*0d50*/  SHF.L.U32 R36, R36, 0x10, RZ ;  /* 0x0000001024247819 */ /* 0x000fc400000006ff */
[----:B------:R-:W-:-:S03]  /*0d60*/  PRMT R37, R37, 0x7632, R37 ;  /* 0x0000763225257816 */ /* 0x000fc60000000025 */
[-C--:B------:R-:W-:Y:S01]  /*0d70*/  FFMA.FTZ R220, R237, R36.reuse, R220 ;  /* 0x00000024eddc7223 */ /* 0x080fe200000100dc */
[----:B------:R-:W-:Y:S01]  /*0d80*/  FADD.FTZ R219, R36, R219 ;  /* 0x000000db24db7221 */ /* 0x000fe20000010000 */
[----:B------:R-:W-:Y:S01]  /*0d90*/  FFMA.FTZ R236, R41, R36, R236 ;  /* 0x0000002429ec7223 */ /* 0x000fe200000100ec */
[----:B------:R-:W-:Y:S01]  /*0da0*/  SHF.L.U32 R36, R33, 0x10, RZ ;  /* 0x0000001021247819 */ /* 0x000fe200000006ff */
[----:B------:R-:W-:Y:S01]  /*0db0*/  FMUL.FTZ R239, R231, R32 ;  /* 0x00000020e7ef7220 */ /* 0x000fe20000410000 */
[----:B------:R-:W-:Y:S01]  /*0dc0*/  SHF.L.U32 R37, R37, 0x10, RZ ;  /* 0x0000001025257819 */ /* 0x000fe200000006ff */
[----:B------:R-:W-:Y:S01]  /*0dd0*/  FADD.FTZ R152, -R240, R152 ;  /* 0x00000098f0987221 */ /* 0x000fe20000010100 */
[----:B------:R-:W-:Y:S01]  /*0de0*/  SHF.L.U32 R33, R34, 0x10, RZ ;  /* 0x0000001022217819 */ /* 0x000fe200000006ff */
[----:B------:R-:W-:Y:S01]  /*0df0*/  FMUL.FTZ R238, R67, R36 ;  /* 0x0000002443ee7220 */ /* 0x000fe20000410000 */
[----:B------:R-:W-:Y:S01]  /*0e00*/  SHF.L.U32 R32, R38, 0x10, RZ ;  /* 0x0000001026207819 */ /* 0x000fe200000006ff */
[-C--:B------:R-:W-:Y:S01]  /*0e10*/  FFMA.FTZ R212, R239, R37.reuse, R212 ;  /* 0x00000025efd47223 */ /* 0x080fe200000100d4 */
[----:B------:R-:W-:Y:S01]  /*0e20*/  FADD.FTZ R211, R37, R211 ;  /* 0x000000d325d37221 */ /* 0x000fe20000010000 */
[----:B------:R-:W-:Y:S01]  /*0e30*/  FFMA.FTZ R238, R43, R37, R238 ;  /* 0x000000252bee7223 */ /* 0x000fe200000100ee */
[----:B------:R-:W-:Y:S01]  /*0e40*/  FMUL.FTZ R241, R231, R152 ;  /* 0x00000098e7f17220 */ /* 0x000fe20000410000 */
[-C--:B------:R-:W-:Y:S01]  /*0e50*/  FMUL.FTZ R37, R68, R33.reuse ;  /* 0x0000002144257220 */ /* 0x080fe20000410000 */
[----:B------:R-:W-:Y:S01]  /*0e60*/  PRMT R34, R34, 0x7632, R34 ;  /* 0x0000763222227816 */ /* 0x000fe20000000022 */
        /* <DEDUP_REMOVED lines=8> */
[----:B0-----:R-:W-:Y:S01]  /*0ef0*/  FMUL.FTZ R243, R231, R32 ;  /* 0x00000020e7f37220 */ /* 0x001fe20000410000 */
[----:B------:R-:W-:Y:S01]  /*0f00*/  FFMA.FTZ R206, R241, R33, R206 ;  /* 0x00000021f1ce7223 */ /* 0x000fe200000100ce */
[----:B------:R-:W-:Y:S01]  /*0f10*/  FMUL.FTZ R32, R69, R34 ;  /* 0x0000002245207220 */ /* 0x000fe20000410000 */
[----:B------:R-:W-:Y:S01]  /*0f20*/  SHF.L.U32 R33, R35, 0x10, RZ ;  /* 0x0000001023217819 */ /* 0x000fe200000006ff */
[----:B------:R-:W-:-:S02]  /*0f30*/  FADD.FTZ R154, -R240, R154 ;  /* 0x0000009af09a7221 */ /* 0x000fc40000010100 */
[----:B------:R-:W-:Y:S01]  /*0f40*/  FFMA.FTZ R153, R45, R38, R32 ;  /* 0x000000262d997223 */ /* 0x000fe20000010020 */
[----:B------:R-:W-:Y:S01]  /*0f50*/  SHF.L.U32 R32, R39, 0x10, RZ ;  /* 0x0000001027207819 */ /* 0x000fe200000006ff */
[----:B------:R-:W-:Y:S01]  /*0f60*/  FMUL.FTZ R245, R231, R154 ;  /* 0x0000009ae7f57220 */ /* 0x000fe20000410000 */
[----:B------:R-:W-:Y:S01]  /*0f70*/  FMUL.FTZ R37, R70, R33 ;  /* 0x0000002146257220 */ /* 0x000fe20000410000 */
[----:B------:R-:W-:Y:S02]  /*0f80*/  PRMT R35, R35, 0x7632, R35 ;  /* 0x0000763223237816 */ /* 0x000fe40000000023 */
[----:B------:R-:W-:Y:S01]  /*0f90*/  FADD.FTZ R199, R32, R199 ;  /* 0x000000c720c77221 */ /* 0x000fe20000010000 */
[-C--:B------:R-:W-:Y:S01]  /*0fa0*/  FFMA.FTZ R200, R245, R32.reuse, R200 ;  /* 0x00000020f5c87223 */ /* 0x080fe200000100c8 */
[----:B------:R-:W-:Y:S01]  /*0fb0*/  FFMA.FTZ R154, R46, R32, R37 ;  /* 0x000000202e9a7223 */ /* 0x000fe20000010025 */
[----:B------:R-:W-:Y:S01]  /*0fc0*/  PRMT R39, R39, 0x7632, R39 ;  /* 0x0000763227277816 */ /* 0x000fe20000000027 */
[----:B------:R-:W-:Y:S01]  /*0fd0*/  FADD.FTZ R32, -R240, R155 ;  /* 0x0000009bf0207221 */ /* 0x000fe20000010100 */
[----:B------:R-:W-:-:S02]  /*0fe0*/  SHF.L.U32 R35, R35, 0x10, RZ ;  /* 0x0000001023237819 */ /* 0x000fc400000006ff */
[----:B------:R-:W-:Y:S01]  /*0ff0*/  SHF.L.U32 R242, R39, 0x10, RZ ;  /* 0x0000001027f27819 */ /* 0x000fe200000006ff */
[----:B------:R-:W-:Y:S02]  /*1000*/  FMUL.FTZ R249, R231, R32 ;  /* 0x00000020e7f97220 */ /* 0x000fe40000410000 */
[----:B------:R-:W-:Y:S01]  /*1010*/  FMUL.FTZ R32, R71, R35 ;  /* 0x0000002347207220 */ /* 0x000fe20000410000 */
        /* <DEDUP_REMOVED lines=10> */
[----:B------:R-:W-:Y:S01]  /*10c0*/  FFMA.FTZ R194, R249, R35, R194 ;  /* 0x00000023f9c27223 */ /* 0x000fe200000100c2 */
[----:B------:R-:W-:Y:S01]  /*10d0*/  FADD.FTZ R189, R32, R189 ;  /* 0x000000bd20bd7221 */ /* 0x000fe20000010000 */
[----:B------:R-:W-:Y:S01]  /*10e0*/  SHF.L.U32 R33, R88, 0x10, RZ ;  /* 0x0000001058217819 */ /* 0x000fe200000006ff */
[-C--:B------:R-:W-:Y:S01]  /*10f0*/  FFMA.FTZ R190, R155, R32.reuse, R190 ;  /* 0x000000209bbe7223 */ /* 0x080fe200000100be */
[----:B------:R-:W-:Y:S01]  /*1100*/  FMUL.FTZ R35, R72, R32 ;  /* 0x0000002048237220 */ /* 0x000fe20000410000 */
[----:B------:R-:W-:Y:S01]  /*1110*/  SHF.L.U32 R32, R129, 0x10, RZ ;  /* 0x0000001081207819 */ /* 0x000fe200000006ff */
[----:B------:R-:W-:-:S02]  /*1120*/  FMUL.FTZ R247, R231, R98 ;  /* 0x00000062e7f77220 */ /* 0x000fc40000410000 */
[-C--:B------:R-:W-:Y:S02]  /*1130*/  FFMA.FTZ R96, R48, R33.reuse, R35 ;  /* 0x0000002130607223 */ /* 0x080fe40000010023 */
[----:B------:R-:W-:Y:S01]  /*1140*/  FADD.FTZ R181, R32, R181 ;  /* 0x000000b520b57221 */ /* 0x000fe20000010000 */
[-C--:B------:R-:W-:Y:S01]  /*1150*/  FFMA.FTZ R182, R247, R32.reuse, R182 ;  /* 0x00000020f7b67223 */ /* 0x080fe200000100b6 */
[----:B------:R-:W-:Y:S01]  /*1160*/  FMUL.FTZ R35, R74, R32 ;  /* 0x000000204a237220 */ /* 0x000fe20000410000 */
[----:B------:R-:W-:Y:S01]  /*1170*/  FADD.FTZ R32, -R240, R97 ;  /* 0x00000061f0207221 */ /* 0x000fe20000010100 */
[----:B------:R-:W-:Y:S01]  /*1180*/  FADD.FTZ R191, R33, R191 ;  /* 0x000000bf21bf7221 */ /* 0x000fe20000010000 */
[----:B------:R-:W-:Y:S01]  /*1190*/  FFMA.FTZ R192, R155, R33, R192 ;  /* 0x000000219bc07223 */ /* 0x000fe200000100c0 */
[----:B------:R-:W-:Y:S01]  /*11a0*/  SHF.L.U32 R33, R89, 0x10, RZ ;  /* 0x0000001059217819 */ /* 0x000fe200000006ff */
[----:B------:R-:W-:Y:S01]  /*11b0*/  FMUL.FTZ R251, R231, R32 ;  /* 0x00000020e7fb7220 */ /* 0x000fe20000410000 */
[----:B------:R-:W-:Y:S01]  /*11c0*/  PRMT R128, R128, 0x7632, R128 ;  /* 0x0000763280807816 */ /* 0x000fe20000000080 */
[----:B------:R-:W-:Y:S01]  /*11d0*/  FADD.FTZ R32, -R240, R99 ;  /* 0x00000063f0207221 */ /* 0x000fe20000010100 */
[----:B------:R-:W-:Y:S01]  /*11e0*/  PRMT R129, R129, 0x7632, R129 ;  /* 0x0000763281817816 */ /* 0x000fe20000000081 */
[----:B------:R-:W-:Y:S01]  /*11f0*/  FADD.FTZ R201, R34, R201 ;  /* 0x000000c922c97221 */ /* 0x000fe20000010000 */
[----:B------:R-:W-:Y:S01]  /*1200*/  FFMA.FTZ R202, R243, R34, R202 ;  /* 0x00000022f3ca7223 */ /* 0x000fe200000100ca */
[----:B------:R-:W-:Y:S01]  /*1210*/  SHF.L.U32 R128, R128, 0x10, RZ ;  /* 0x0000001080807819 */ /* 0x000fe200000006ff */
[----:B------:R-:W-:Y:S01]  /*1220*/  FFMA.FTZ R98, R50, R33, R35 ;  /* 0x0000002132627223 */ /* 0x000fe20000010023 */
[----:B------:R-:W-:Y:S01]  /*1230*/  SHF.L.U32 R34, R129, 0x10, RZ ;  /* 0x0000001081227819 */ /* 0x000fe200000006ff */
[----:B------:R-:W-:Y:S01]  /*1240*/  FMUL.FTZ R129, R231, R32 ;  /* 0x00000020e7817220 */ /* 0x000fe20000410000 */
[----:B------:R-:W-:-:S02]  /*1250*/  PRMT R88, R88, 0x7632, R88 ;  /* 0x0000763258587816 */ /* 0x000fc40000000058 */
[----:B------:R-:W-:Y:S01]  /*1260*/  PRMT R89, R89, 0x7632, R89 ;  /* 0x0000763259597816 */ /* 0x000fe20000000059 */
[----:B------:R-:W-:Y:S01]  /*1270*/  FADD.FTZ R132, -R240, R132 ;  /* 0x00000084f0847221 */ /* 0x000fe20000010100 */
[----:B------:R-:W-:Y:S01]  /*1280*/  SHF.L.U32 R35, R130, 0x10, RZ ;  /* 0x0000001082237819 */ /* 0x000fe200000006ff */
[----:B------:R-:W-:Y:S01]  /*1290*/  FADD.FTZ R183, R33, R183 ;  /* 0x000000b721b77221 */ /* 0x000fe20000010000 */
[----:B------:R-:W-:Y:S01]  /*12a0*/  FFMA.FTZ R184, R247, R33, R184 ;  /* 0x00000021f7b87223 */ /* 0x000fe200000100b8 */
[----:B------:R-:W-:Y:S01]  /*12b0*/  SHF.L.U32 R88, R88, 0x10, RZ ;  /* 0x0000001058587819 */ /* 0x000fe200000006ff */
[----:B------:R-:W-:Y:S01]  /*12c0*/  FFMA.FTZ R186, R251, R128, R186 ;  /* 0x00000080fbba7223 */ /* 0x000fe200000100ba */
[----:B------:R-:W-:Y:S01]  /*12d0*/  FADD.FTZ R185, R128, R185 ;  /* 0x000000b980b97221 */ /* 0x000fe20000010000 */
[----:B------:R-:W-:Y:S01]  /*12e0*/  SHF.L.U32 R89, R89, 0x10, RZ ;  /* 0x0000001059597819 */ /* 0x000fe200000006ff */
[----:B------:R-:W-:Y:S01]  /*12f0*/  FFMA.FTZ R178, R129, R34, R178 ;  /* 0x0000002281b27223 */ /* 0x000fe200000100b2 */
[----:B------:R-:W-:Y:S01]  /*1300*/  FADD.FTZ R177, R34, R177 ;  /* 0x000000b122b17221 */ /* 0x000fe20000010000 */
[----:B------:R-:W-:Y:S01]  /*1310*/  FMUL.FTZ R128, R73, R128 ;  /* 0x0000008049807220 */ /* 0x000fe20000410000 */
[----:B------:R-:W-:Y:S01]  /*1320*/  FMUL.FTZ R34, R75, R34 ;  /* 0x000000224b227220 */ /* 0x000fe20000410000 */
[----:B------:R-:W-:Y:S01]  /*1330*/  SHF.L.U32 R33, R90, 0x10, RZ ;  /* 0x000000105a217819 */ /* 0x000fe200000006ff */
[----:B------:R-:W-:Y:S01]  /*1340*/  FMUL.FTZ R132, R231, R132 ;  /* 0x00000084e7847220 */ /* 0x000fe20000410000 */
[----:B------:R-:W-:Y:S01]  /*1350*/  FMUL.FTZ R37, R76, R35 ;  /* 0x000000234c257220 */ /* 0x000fe20000410000 */
[----:B------:R-:W-:Y:S01]  /*1360*/  PRMT R130, R130, 0x7632, R130 ;  /* 0x0000763282827816 */ /* 0x000fe20000000082 */
[----:B------:R-:W-:Y:S01]  /*1370*/  FADD.FTZ R32, -R240, R133 ;  /* 0x00000085f0207221 */ /* 0x000fe20000010100 */
[----:B------:R-:W-:Y:S01]  /*1380*/  FFMA.FTZ R97, R49, R88, R128 ;  /* 0x0000005831617223 */ /* 0x000fe20000010080 */
[----:B------:R-:W-:Y:S01]  /*1390*/  FFMA.FTZ R99, R51, R89, R34 ;  /* 0x0000005933637223 */ /* 0x000fe20000010022 */
[----:B------:R-:W-:Y:S01]  /*13a0*/  PRMT R90, R90, 0x7632, R90 ;  /* 0x000076325a5a7816 */ /* 0x000fe2000000005a */
[----:B------:R-:W-:Y:S01]  /*13b0*/  FADD.FTZ R164, R33, R164 ;  /* 0x000000a421a47221 */ /* 0x000fe20000010000 */
[-C--:B------:R-:W-:Y:S01]  /*13c0*/  FFMA.FTZ R176, R132, R33.reuse, R176 ;  /* 0x0000002184b07223 */ /* 0x080fe200000100b0 */
[----:B------:R-:W-:Y:S01]  /*13d0*/  FFMA.FTZ R128, R52, R33, R37 ;  /* 0x0000002134807223 */ /* 0x000fe20000010025 */
[----:B------:R-:W-:Y:S01]  /*13e0*/  SHF.L.U32 R34, R130, 0x10, RZ ;  /* 0x0000001082227819 */ /* 0x000fe200000006ff */
[----:B------:R-:W-:Y:S01]  /*13f0*/  FMUL.FTZ R130, R231, R32 ;  /* 0x00000020e7827220 */ /* 0x000fe20000410000 */
[----:B------:R-:W-:-:S02]  /*1400*/  SHF.L.U32 R33, R131, 0x10, RZ ;  /* 0x0000001083217819 */ /* 0x000fc400000006ff */
[----:B------:R-:W-:Y:S02]  /*1410*/  PRMT R131, R131, 0x7632, R131 ;  /* 0x0000763283837816 */ /* 0x000fe40000000083 */
[----:B------:R-:W-:Y:S01]  /*1420*/  SHF.L.U32 R90, R90, 0x10, RZ ;  /* 0x000000105a5a7819 */ /* 0x000fe200000006ff */
[-C--:B------:R-:W-:Y:S01]  /*1430*/  FMUL.FTZ R32, R77, R34.reuse ;  /* 0x000000224d207220 */ /* 0x080fe20000410000 */
[----:B------:R-:W-:Y:S01]  /*1440*/  FADD.FTZ R2, R34, R2 ;  /* 0x0000000222027221 */ /* 0x000fe20000010000 */
[----:B------:R-:W-:Y:S01]  /*1450*/  FFMA.FTZ R23, R130, R34, R23 ;  /* 0x0000002282177223 */ /* 0x000fe20000010017 */
[C---:B------:R-:W-:Y:S01]  /*1460*/  SHF.L.U32 R133, R91.reuse, 0x10, RZ ;  /* 0x000000105b857819 */ /* 0x040fe200000006ff */
[----:B------:R-:W-:Y:S01]  /*1470*/  FADD.FTZ R244, -R240, R135 ;  /* 0x00000087f0f47221 */ /* 0x000fe20000010100 */
[----:B------:R-:W-:Y:S02]  /*1480*/  PRMT R91, R91, 0x7632, R91 ;  /* 0x000076325b5b7816 */ /* 0x000fe4000000005b */
[----:B------:R-:W-:Y:S01]  /*1490*/  SHF.L.U32 R34, R131, 0x10, RZ ;  /* 0x0000001083227819 */ /* 0x000fe200000006ff */
[----:B------:R-:W-:Y:S01]  /*14a0*/  FADD.FTZ R163, R90, R163 ;  /* 0x000000a35aa37221 */ /* 0x000fe20000010000 */
[-C--:B------:R-:W-:Y:S01]  /*14b0*/  FFMA.FTZ R175, R130, R90.reuse, R175 ;  /* 0x0000005a82af7223 */ /* 0x080fe200000100af */
[----:B------:R-:W-:Y:S01]  /*14c0*/  FFMA.FTZ R90, R53, R90, R32 ;  /* 0x0000005a355a7223 */ /* 0x000fe20000010020 */
[----:B------:R-:W-:Y:S01]  /*14d0*/  FFMA.FTZ R210, R239, R36, R210 ;  /* 0x00000024efd27223 */ /* 0x000fe200000100d2 */
[----:B------:R-:W-:Y:S01]  /*14e0*/  FADD.FTZ R209, R36, R209 ;  /* 0x000000d124d17221 */ /* 0x000fe20000010000 */
[----:B------:R-:W-:Y:S01]  /*14f0*/  SHF.L.U32 R32, R91, 0x10, RZ ;  /* 0x000000105b207819 */ /* 0x000fe200000006ff */
[----:B------:R-:W-:Y:S01]  /*1500*/  FADD.FTZ R134, -R240, R134 ;  /* 0x00000086f0867221 */ /* 0x000fe20000010100 */
[----:B------:R-:W-:Y:S01]  /*1510*/  FMUL.FTZ R244, R231, R244 ;  /* 0x000000f4e7f47220 */ /* 0x000fe20000410000 */
[----:B------:R-:W-:Y:S01]  /*1520*/  FMUL.FTZ R36, R79, R34 ;  /* 0x000000224f247220 */ /* 0x000fe20000410000 */
[----:B------:R-:W-:Y:S01]  /*1530*/  FADD.FTZ R0, R35, R0 ;  /* 0x0000000023007221 */ /* 0x000fe20000010000 */
[----:B------:R-:W-:Y:S01]  /*1540*/  FFMA.FTZ R24, R132, R35, R24 ;  /* 0x0000002384187223 */ /* 0x000fe20000010018 */
[----:B------:R-:W-:Y:S01]  /*1550*/  FMUL.FTZ R134, R231, R134 ;  /* 0x00000086e7867220 */ /* 0x000fe20000410000 */
[----:B------:R-:W-:Y:S01]  /*1560*/  FADD.FTZ R161, R32, R161 ;  /* 0x000000a120a17221 */ /* 0x000fe20000010000 */
[-C--:B------:R-:W-:Y:S01]  /*1570*/  FFMA.FTZ R173, R244, R32.reuse, R173 ;  /* 0x00000020f4ad7223 */ /* 0x080fe200000100ad */
[----:B------:R-:W-:Y:S01]  /*1580*/  FFMA.FTZ R135, R55, R32, R36 ;  /* 0x0000002037877223 */ /* 0x000fe20000010024 */
[----:B------:R-:W-:Y:S01]  /*1590*/  FADD.FTZ R92, -R240, R92 ;  /* 0x0000005cf05c7221 */ /* 0x000fe20000010100 */
[----:B------:R-:W-:Y:S01]  /*15a0*/  FMUL.FTZ R35, R78, R33 ;  /* 0x000000214e237220 */ /* 0x000fe20000410000 */
[----:B------:R-:W-:Y:S01]  /*15b0*/  SHF.L.U32 R32, R136, 0x10, RZ ;  /* 0x0000001088207819 */ /* 0x000fe200000006ff */
[----:B------:R-:W-:Y:S01]  /*15c0*/  FADD.FTZ R162, R133, R162 ;  /* 0x000000a285a27221 */ /* 0x000fe20000010000 */
[C---:B------:R-:W-:Y:S01]  /*15d0*/  FFMA.FTZ R174, R134.reuse, R133, R174 ;  /* 0x0000008586ae7223 */ /* 0x040fe200000100ae */
        /* <DEDUP_REMOVED lines=12> */
[----:B------:R-:W-:Y:S01]  /*16a0*/  FADD.FTZ R33, RZ, R232 ;  /* 0x000000e8ff217221 */ /* 0x000fe20000010000 */
[----:B------:R-:W-:-:S03]  /*16b0*/  FADD.FTZ R4, R34, R4 ;  /* 0x0000000422047221 */ /* 0x000fc60000010000 */
[----:B------:R-:W-:Y:S01]  /*16c0*/  FADD.FTZ R33, R236, R33 ;  /* 0x00000021ec217221 */ /* 0x000fe20000010000 */
[----:B------:R-:W-:Y:S01]  /*16d0*/  FFMA.FTZ R21, R244, R34, R21 ;  /* 0x00000022f4157223 */ /* 0x000fe20000010015 */
[----:B------:R-:W-:Y:S02]  /*16e0*/  SHF.L.U32 R34, R137, 0x10, RZ ;  /* 0x0000001089227819 */ /* 0x000fe400000006ff */
[----:B------:R-:W-:Y:S01]  /*16f0*/  FADD.FTZ R33, R234, R33 ;  /* 0x00000021ea217221 */ /* 0x000fe20000010000 */
[----:B------:R-:W-:Y:S01]  /*1700*/  FMUL.FTZ R131, R231, R32 ;  /* 0x00000020e7837220 */ /* 0x000fe20000410000 */
[----:B------:R-:W-:Y:S01]  /*1710*/  PRMT R100, R100, 0x7632, R100 ;  /* 0x0000763264647816 */ /* 0x000fe20000000064 */
[----:B------:R-:W-:Y:S01]  /*1720*/  FADD.FTZ R32, -R240, R93 ;  /* 0x0000005df0207221 */ /* 0x000fe20000010100 */
[----:B------:R-:W-:Y:S01]  /*1730*/  SHF.L.U32 R35, R101, 0x10, RZ ;  /* 0x0000001065237819 */ /* 0x000fe200000006ff */
[----:B------:R-:W-:Y:S01]  /*1740*/  FADD.FTZ R33, R238, R33 ;  /* 0x00000021ee217221 */ /* 0x000fe20000010000 */
[----:B------:R-:W-:Y:S01]  /*1750*/  FMUL.FTZ R37, R82, R34 ;  /* 0x0000002252257220 */ /* 0x000fe20000410000 */
[----:B------:R-:W-:Y:S01]  /*1760*/  SHF.L.U32 R36, R100, 0x10, RZ ;  /* 0x0000001064247819 */ /* 0x000fe200000006ff */
[----:B------:R-:W-:Y:S01]  /*1770*/  FMUL.FTZ R100, R231, R32 ;  /* 0x00000020e7647220 */ /* 0x000fe20000410000 */
[----:B------:R-:W-:Y:S01]  /*1780*/  FADD.FTZ R32, R152, R33 ;  /* 0x0000002198207221 */ /* 0x000fe20000010000 */
[----:B------:R-:W-:Y:S01]  /*1790*/  FADD.FTZ R30, R35, R30 ;  /* 0x0000001e231e7221 */ /* 0x000fe20000010000 */
[-C--:B------:R-:W-:Y:S01]  /*17a0*/  FFMA.FTZ R170, R131, R35.reuse, R170 ;  /* 0x0000002383aa7223 */ /* 0x080fe200000100aa */
[----:B------:R-:W-:Y:S01]  /*17b0*/  FFMA.FTZ R92, R58, R35, R37 ;  /* 0x000000233a5c7223 */ /* 0x000fe20000010025 */
[----:B------:R-:W-:Y:S01]  /*17c0*/  PRMT R35, R136, 0x7632, R35 ;  /* 0x0000763288237816 */ /* 0x000fe20000000023 */
[----:B------:R-:W-:Y:S01]  /*17d0*/  FADD.FTZ R33, R153, R32 ;  /* 0x0000002099217221 */ /* 0x000fe20000010000 */
[----:B------:R-:W-:-:S02]  /*17e0*/  FFMA.FTZ R32, R233, R232, RZ ;  /* 0x000000e8e9207223 */ /* 0x000fc400000100ff */
[----:B------:R-:W-:Y:S01]  /*17f0*/  SHF.L.U32 R35, R35, 0x10, RZ ;  /* 0x0000001023237819 */ /* 0x000fe200000006ff */
[----:B------:R-:W-:Y:S01]  /*1800*/  FADD.FTZ R33, R154, R33 ;  /* 0x000000219a217221 */ /* 0x000fe20000010000 */
[----:B------:R-:W-:Y:S01]  /*1810*/  FADD.FTZ R203, R38, R203 ;  /* 0x000000cb26cb7221 */ /* 0x000fe20000010000 */
[----:B------:R-:W-:Y:S01]  /*1820*/  FFMA.FTZ R204, R243, R38, R204 ;  /* 0x00000026f3cc7223 */ /* 0x000fe200000100cc */
[----:B------:R-:W-:Y:S01]  /*1830*/  FFMA.FTZ R32, R237, R236, R32 ;  /* 0x000000eced207223 */ /* 0x000fe20000010020 */
[----:B------:R-:W-:Y:S01]  /*1840*/  FMUL.FTZ R38, R81, R35 ;  /* 0x0000002351267220 */ /* 0x000fe20000410000 */
[----:B------:R-:W-:Y:S02]  /*1850*/  FADD.FTZ R33, R242, R33 ;  /* 0x00000021f2217221 */ /* 0x000fe40000010000 */
[----:B------:R-:W-:Y:S01]  /*1860*/  FFMA.FTZ R32, R235, R234, R32 ;  /* 0x000000eaeb207223 */ /* 0x000fe20000010020 */
[----:B------:R-:W-:Y:S01]  /*1870*/  FFMA.FTZ R93, R57, R36, R38 ;  /* 0x00000024395d7223 */ /* 0x000fe20000010026 */
[----:B------:R-:W-:-:S02]  /*1880*/  FADD.FTZ R38, R96, R33 ;  /* 0x0000002160267221 */ /* 0x000fc40000010000 */
[----:B------:R-:W-:Y:S01]  /*1890*/  FFMA.FTZ R32, R239, R238, R32 ;  /* 0x000000eeef207223 */ /* 0x000fe20000010020 */
[----:B------:R-:W-:Y:S01]  /*18a0*/  FFMA.FTZ R171, R100, R36, R171 ;  /* 0x0000002464ab7223 */ /* 0x000fe200000100ab */
[----:B------:R-:W-:Y:S01]  /*18b0*/  FADD.FTZ R33, R97, R38 ;  /* 0x0000002661217221 */ /* 0x000fe20000010000 */
[----:B------:R-:W-:Y:S01]  /*18c0*/  FADD.FTZ R31, R36, R31 ;  /* 0x0000001f241f7221 */ /* 0x000fe20000010000 */
[----:B------:R-:W-:Y:S01]  /*18d0*/  PRMT R36, R137, 0x7632, R36 ;  /* 0x0000763289247816 */ /* 0x000fe20000000024 */
[----:B------:R-:W-:Y:S01]  /*18e0*/  FFMA.FTZ R32, R241, R152, R32 ;  /* 0x00000098f1207223 */ /* 0x000fe20000010020 */
[----:B------:R-:W-:Y:S01]  /*18f0*/  FADD.FTZ R38, R98, R33 ;  /* 0x0000002162267221 */ /* 0x000fe20000010000 */
[----:B------:R-:W-:Y:S01]  /*1900*/  PRMT R101, R101, 0x7632, R101 ;  /* 0x0000763265657816 */ /* 0x000fe20000000065 */
[----:B------:R-:W-:Y:S01]  /*1910*/  FADD.FTZ R136, -R240, R95 ;  /* 0x0000005ff0887221 */ /* 0x000fe20000010100 */
[----:B------:R-:W-:Y:S01]  /*1920*/  SHF.L.U32 R36, R36, 0x10, RZ ;  /* 0x0000001024247819 */ /* 0x000fe200000006ff */
[----:B------:R-:W-:Y:S01]  /*1930*/  FFMA.FTZ R32, R243, R153, R32 ;  /* 0x00000099f3207223 */ /* 0x000fe20000010020 */
[----:B------:R-:W-:Y:S01]  /*1940*/  FADD.FTZ R33, R99, R38 ;  /* 0x0000002663217221 */ /* 0x000fe20000010000 */
[----:B------:R-:W-:Y:S01]  /*1950*/  FFMA.FTZ R188, R251, R88, R188 ;  /* 0x00000058fbbc7223 */ /* 0x000fe200000100bc */
[----:B------:R-:W-:Y:S01]  /*1960*/  FADD.FTZ R187, R88, R187 ;  /* 0x000000bb58bb7221 */ /* 0x000fe20000010000 */
[----:B------:R-:W-:Y:S01]  /*1970*/  SHF.L.U32 R88, R101, 0x10, RZ ;  /* 0x0000001065587819 */ /* 0x000fe200000006ff */
[----:B------:R-:W-:Y:S01]  /*1980*/  FMUL.FTZ R136, R231, R136 ;  /* 0x00000088e7887220 */ /* 0x000fe20000410000 */
[----:B------:R-:W-:Y:S01]  /*1990*/  FFMA.FTZ R32, R245, R154, R32 ;  /* 0x0000009af5207223 */ /* 0x000fe20000010020 */
[----:B------:R-:W-:Y:S01]  /*19a0*/  FMUL.FTZ R246, R83, R36 ;  /* 0x0000002453f67220 */ /* 0x000fe20000410000 */
[----:B------:R-:W-:Y:S01]  /*19b0*/  FADD.FTZ R33, R128, R33 ;  /* 0x0000002180217221 */ /* 0x000fe20000010000 */
[-C--:B------:R-:W-:Y:S01]  /*19c0*/  FFMA.FTZ R169, R136, R88.reuse, R169 ;  /* 0x0000005888a97223 */ /* 0x080fe200000100a9 */
[----:B------:R-:W-:Y:S01]  /*19d0*/  FADD.FTZ R29, R88, R29 ;  /* 0x0000001d581d7221 */ /* 0x000fe20000010000 */
[----:B------:R-:W-:Y:S01]  /*19e0*/  FFMA.FTZ R95, R59, R88, R246 ;  /* 0x000000583b5f7223 */ /* 0x000fe200000100f6 */
[----:B------:R-:W-:Y:S01]  /*19f0*/  FFMA.FTZ R32, R249, R242, R32 ;  /* 0x000000f2f9207223 */ /* 0x000fe20000010020 */
[----:B------:R-:W-:Y:S01]  /*1a00*/  FADD.FTZ R88, R90, R33 ;  /* 0x000000215a587221 */ /* 0x000fe20000010000 */
[----:B------:R-:W-:-:S02]  /*1a10*/  PRMT R38, R102, 0x7632, R38 ;  /* 0x0000763266267816 */ /* 0x000fc40000000026 */
[----:B------:R-:W-:Y:S01]  /*1a20*/  SHF.L.U32 R37, R102, 0x10, RZ ;  /* 0x0000001066257819 */ /* 0x000fe200000006ff */
[----:B------:R-:W-:Y:S01]  /*1a30*/  FFMA.FTZ R32, R155, R96, R32 ;  /* 0x000000609b207223 */ /* 0x000fe20000010020 */
[----:B------:R-:W-:-:S03]  /*1a40*/  FADD.FTZ R102, R133, R88 ;  /* 0x0000005885667221 */ /* 0x000fc60000010000 */
[----:B------:R-:W-:Y:S01]  /*1a50*/  FFMA.FTZ R32, R251, R97, R32 ;  /* 0x00000061fb207223 */ /* 0x000fe20000010020 */
[----:B------:R-:W-:-:S03]  /*1a60*/  FADD.FTZ R33, R135, R102 ;  /* 0x0000006687217221 */ /* 0x000fc60000010000 */
[----:B------:R-:W-:Y:S01]  /*1a70*/  FFMA.FTZ R32, R247, R98, R32 ;  /* 0x00000062f7207223 */ /* 0x000fe20000010020 */
        /* <DEDUP_REMOVED lines=8> */
[----:B------:R-:W-:Y:S02]  /*1b00*/  FFMA.FTZ R33, R132, R128, R33 ;  /* 0x0000008084217223 */ /* 0x000fe40000010021 */
[----:B------:R-:W-:Y:S01]  /*1b10*/  FMUL.FTZ R137, R84, R88 ;  /* 0x0000005854897220 */ /* 0x000fe20000410000 */
[----:B------:R-:W-:Y:S01]  /*1b20*/  FADD.FTZ R32, R39, R92 ;  /* 0x0000005c27207221 */ /* 0x000fe20000010000 */
[C---:B------:R-:W-:Y:S01]  /*1b30*/  SHF.L.U32 R252, R139.reuse, 0x10, RZ ;  /* 0x000000108bfc7819 */ /* 0x040fe200000006ff */
[----:B------:R-:W-:Y:S01]  /*1b40*/  FFMA.FTZ R33, R130, R90, R33 ;  /* 0x0000005a82217223 */ /* 0x000fe20000010021 */
[----:B------:R-:W-:Y:S01]  /*1b50*/  PRMT R248, R139, 0x7632, R248 ;  /* 0x000076328bf87816 */ /* 0x000fe200000000f8 */
[----:B------:R-:W-:Y:S01]  /*1b60*/  FFMA.FTZ R137, R60, R37, R137 ;  /* 0x000000253c897223 */ /* 0x000fe20000010089 */
[----:B------:R-:W-:Y:S01]  /*1b70*/  SHF.L.U32 R38, R38, 0x10, RZ ;  /* 0x0000001026267819 */ /* 0x000fe200000006ff */
[----:B------:R-:W-:Y:S01]  /*1b80*/  FADD.FTZ R32, R32, R95 ;  /* 0x0000005f20207221 */ /* 0x000fe20000010000 */
[----:B------:R-:W-:Y:S01]  /*1b90*/  FMUL.FTZ R138, R85, R89 ;  /* 0x00000059558a7220 */ /* 0x000fe20000410000 */
[C---:B------:R-:W-:Y:S01]  /*1ba0*/  SHF.L.U32 R246, R103.reuse, 0x10, RZ ;  /* 0x0000001067f67819 */ /* 0x040fe200000006ff */
[----:B------:R-:W-:Y:S01]  /*1bb0*/  FMUL.FTZ R39, R86, R252 ;  /* 0x000000fc56277220 */ /* 0x000fe20000410000 */
[----:B------:R-:W-:Y:S01]  /*1bc0*/  PRMT R250, R103, 0x7632, R250 ;  /* 0x0000763267fa7816 */ /* 0x000fe200000000fa */
[----:B------:R-:W-:Y:S01]  /*1bd0*/  FFMA.FTZ R33, R134, R133, R33 ;  /* 0x0000008586217223 */ /* 0x000fe20000010021 */
[----:B------:R-:W-:Y:S01]  /*1be0*/  SHF.L.U32 R248, R248, 0x10, RZ ;  /* 0x00000010f8f87819 */ /* 0x000fe200000006ff */
[----:B------:R-:W-:Y:S01]  /*1bf0*/  FFMA.FTZ R103, R61, R38, R138 ;  /* 0x000000263d677223 */ /* 0x000fe2000001008a */
[----:B------:R-:W-:Y:S01]  /*1c00*/  FADD.FTZ R32, R32, R137 ;  /* 0x0000008920207221 */ /* 0x000fe20000010000 */
[----:B------:R-:W-:Y:S01]  /*1c10*/  SHF.L.U32 R250, R250, 0x10, RZ ;  /* 0x00000010fafa7819 */ /* 0x000fe200000006ff */
[----:B------:R-:W-:Y:S01]  /*1c20*/  FFMA.FTZ R102, R62, R246, R39 ;  /* 0x000000f63e667223 */ /* 0x000fe20000010027 */
[----:B------:R-:W-:Y:S01]  /*1c30*/  FFMA.FTZ R33, R244, R135, R33 ;  /* 0x00000087f4217223 */ /* 0x000fe20000010021 */
[----:B------:R-:W-:Y:S01]  /*1c40*/  FMUL.FTZ R138, R87, R248 ;  /* 0x000000f8578a7220 */ /* 0x000fe20000410000 */
[----:B------:R-:W-:-:S02]  /*1c50*/  FADD.FTZ R39, R32, R103 ;  /* 0x0000006720277221 */ /* 0x000fc40000010000 */
[----:B------:R-:W-:Y:S01]  /*1c60*/  FFMA.FTZ R33, R91, R94, R33 ;  /* 0x0000005e5b217223 */ /* 0x000fe20000010021 */
[----:B------:R-:W-:Y:S01]  /*1c70*/  FFMA.FTZ R101, R63, R250, R138 ;  /* 0x000000fa3f657223 */ /* 0x000fe2000001008a */
[----:B------:R-:W-:Y:S02]  /*1c80*/  FADD.FTZ R32, R39, R102 ;  /* 0x0000006627207221 */ /* 0x000fe40000010000 */
[----:B------:R-:W-:Y:S02]  /*1c90*/  FFMA.FTZ R33, R100, R93, R33 ;  /* 0x0000005d64217223 */ /* 0x000fe40000010021 */
[----:B------:R-:W-:Y:S02]  /*1ca0*/  FADD.FTZ R32, R32, R101 ;  /* 0x0000006520207221 */ /* 0x000fe40000010000 */
[----:B------:R-:W-:-:S03]  /*1cb0*/  FFMA.FTZ R39, R131, R92, R33 ;  /* 0x0000005c83277223 */ /* 0x000fc60000010021 */
        /* <DEDUP_REMOVED lines=45> */
.L_x_1343:
[----:B------:R-:W-:Y:S05]  /*1f90*/  BSYNC.RECONVERGENT B0 ;  /* 0x0000000000007941 */ /* 0x000fea0003800200 */
.L_x_1342:
        /* <DEDUP_REMOVED lines=86> */
.L_x_1346:
        /* <DEDUP_REMOVED lines=33> */
.L_x_1345:
        /* <DEDUP_REMOVED lines=32> */
.L_x_1348:
        /* <DEDUP_REMOVED lines=33> */
.L_x_1344:
        /* <DEDUP_REMOVED lines=37> */
.L_x_1350:
        /* <DEDUP_REMOVED lines=33> */
.L_x_1349:
        /* <DEDUP_REMOVED lines=32> */
.L_x_1351:
        /* <DEDUP_REMOVED lines=32> */
.L_x_1347:
        /* <DEDUP_REMOVED lines=50> */
.L_x_1354:
        /* <DEDUP_REMOVED lines=29> */
.L_x_1353:
        /* <DEDUP_REMOVED lines=34> */
.L_x_1356:
        /* <DEDUP_REMOVED lines=29> */
.L_x_1352:
        /* <DEDUP_REMOVED lines=35> */
.L_x_1358:
        /* <DEDUP_REMOVED lines=29> */
.L_x_1357:
        /* <DEDUP_REMOVED lines=34> */
.L_x_1359:
        /* <DEDUP_REMOVED lines=28> */
.L_x_1355:
        /* <DEDUP_REMOVED lines=45> */
.L_x_1362:
        /* <DEDUP_REMOVED lines=29> */
.L_x_1361:
        /* <DEDUP_REMOVED lines=34> */
.L_x_1364:
        /* <DEDUP_REMOVED lines=29> */
.L_x_1360:
        /* <DEDUP_REMOVED lines=35> */
.L_x_1366:
        /* <DEDUP_REMOVED lines=29> */
.L_x_1365:
        /* <DEDUP_REMOVED lines=34> */
.L_x_1367:
        /* <DEDUP_REMOVED lines=28> */
.L_x_1363:
        /* <DEDUP_REMOVED lines=102> */
.L_x_1341:
[----:B------:R-:W1:Y:S01]  /*5b10*/  S2R R15, SR_TID.X ;  /* 0x00000000000f7919 */ /* 0x000e620000002100 */
[----:B------:R-:W2:Y:S08]  /*5b20*/  LDC R0, c[0x0][0x388] ;  /* 0x0000e200ff007b82 */ /* 0x000eb00000000800 */
[----:B------:R-:W3:Y:S08]  /*5b30*/  LDC.64 R2, c[0x0][0x440] ;  /* 0x00011000ff027b82 */ /* 0x000ef00000000a00 */
[----:B------:R-:W4:Y:S08]  /*5b40*/  LDC.64 R8, c[0x0][0x448] ;  /* 0x00011200ff087b82 */ /* 0x000f300000000a00 */
[----:B------:R-:W0:Y:S01]  /*5b50*/  LDC.64 R10, c[0x0][0x450] ;  /* 0x00011400ff0a7b82 */ /* 0x000e220000000a00 */
[----:B--2---:R-:W-:-:S05]  /*5b60*/  IMAD R0, R0, UR11, RZ ;  /* 0x0000000b00007c24 */ /* 0x004fca000f8e02ff */
[----:B-1----:R-:W-:Y:S02]  /*5b70*/  LEA.HI R15, R0, R15, RZ, 0x1d ;  /* 0x0000000f000f7211 */ /* 0x002fe400078fe8ff */
[----:B------:R-:W1:Y:S03]  /*5b80*/  LDC.64 R12, c[0x0][0x458] ;  /* 0x00011600ff0c7b82 */ /* 0x000e660000000a00 */
[----:B---3--:R-:W-:-:S04]  /*5b90*/  IMAD.WIDE.U32 R2, R15, 0x20, R2 ;  /* 0x000000200f027825 */ /* 0x008fc800078e0002 */
[C---:B----4-:R-:W-:Y:S01]  /*5ba0*/  IMAD.WIDE.U32 R8, R15.reuse, 0x20, R8 ;  /* 0x000000200f087825 */ /* 0x050fe200078e0008 */
[----:B0-----:R-:W-:Y:S04]  /*5bb0*/  STG.E.128 desc[UR12][R2.64], R44 ;  /* 0x0000002c02007986 */ /* 0x001fe8000c101d0c */
[----:B------:R-:W-:Y:S01]  /*5bc0*/  STG.E.128 desc[UR12][R2.64+0x10], R48 ;  /* 0x0000103002007986 */ /* 0x000fe2000c101d0c */
[----:B------:R-:W-:-:S03]  /*5bd0*/  IMAD.WIDE.U32 R10, R15, 0x20, R10 ;  /* 0x000000200f0a7825 */ /* 0x000fc600078e000a */
        /* <DEDUP_REMOVED lines=24> */
.L_x_1369:
        /* <DEDUP_REMOVED lines=10> */
.L_x_3821:


//--------------------- .text._ZN10layer_norm31ln_parallel_residual_bwd_kernelINS_13Kernel_traitsIf13__nv_bfloat16fS2_fjLj3072ELj1ELj1ELj4ELj16ENS_18Kernel_traits_baseILj3072EfS2_fS2_fjLj128EEEEELb0ELb1ELb0EEEvNS_9BwdParamsE --------------------------
	.section	.text._ZN10layer_norm31ln_parallel_residual_bwd_kernelINS_13Kernel_traitsIf13__nv_bfloat16fS2_fjLj3072ELj1ELj1ELj4ELj16ENS_18Kernel_traits_baseILj3072EfS2_fS2_fjLj128EEEEELb0ELb1ELb0EEEvNS_9BwdParamsE,"ax",@progbits
	.align	128
        .global         _ZN10layer_norm31ln_parallel_residual_bwd_kernelINS_13Kernel_traitsIf13__nv_bfloat16fS2_fjLj3072ELj1ELj1ELj4ELj16ENS_18Kernel_traits_baseILj3072EfS2_fS2_fjLj128EEEEELb0ELb1ELb0EEEvNS_9BwdParamsE
        .type           _ZN10layer_norm31ln_parallel_residual_bwd_kernelINS_13Kernel_traitsIf13__nv_bfloat16fS2_fjLj3072ELj1ELj1ELj4ELj16ENS_18Kernel_traits_baseILj3072EfS2_fS2_fjLj128EEEEELb0ELb1ELb0EEEvNS_9BwdParamsE,@function
        .size           _ZN10layer_norm31ln_parallel_residual_bwd_kernelINS_13Kernel_traitsIf13__nv_bfloat16fS2_fjLj3072ELj1ELj1ELj4ELj16ENS_18Kernel_traits_baseILj3072EfS2_fS2_fjLj128EEEEELb0ELb1ELb0EEEvNS_9BwdParamsE,(.L_x_3822 - _ZN10layer_norm31ln_parallel_residual_bwd_kernelINS_13Kernel_traitsIf13__nv_bfloat16fS2_fjLj3072ELj1ELj1ELj4ELj16ENS_18Kernel_traits_baseILj3072EfS2_fS2_fjLj128EEEEELb0ELb1ELb0EEEvNS_9BwdParamsE)
        .other          _ZN10layer_norm31ln_parallel_residual_bwd_kernelINS_13Kernel_traitsIf13__nv_bfloat16fS2_fjLj3072ELj1ELj1ELj4ELj16ENS_18Kernel_traits_baseILj3072EfS2_fS2_fjLj128EEEEELb0ELb1ELb0EEEvNS_9BwdParamsE,@"STO_CUDA_ENTRY STV_DEFAULT"
_ZN10layer_norm31ln_parallel_residual_bwd_kernelINS_13Kernel_traitsIf13__nv_bfloat16fS2_fjLj3072ELj1ELj1ELj4ELj16ENS_18Kernel_traits_baseILj3072EfS2_fS2_fjLj128EEEEELb0ELb1ELb0EEEvNS_9BwdParamsE:
.text._ZN10layer_norm31ln_parallel_residual_bwd_kernelINS_13Kernel_traitsIf13__nv_bfloat16fS2_fjLj3072ELj1ELj1ELj4ELj16ENS_18Kernel_traits_baseILj3072EfS2_fS2_fjLj128EEEEELb0ELb1ELb0EEEvNS_9BwdParamsE:
        /* <DEDUP_REMOVED lines=22> */
[----:B------:R-:W-:Y:S02]  /*0160*/  @P4 IADD3 R11, PT, PT, R11, 0x80, RZ ;  /* 0x000000800b0b4810 */ /* 0x000fe40007ffe0ff */
[----:B------:R1:W5:Y:S04]  /*0170*/  @P5 LDG.E.128 R84, desc[UR20][R2.64+0x10] ;  /* 0x0000101402545981 */ /* 0x000368000c1e1d00 */
[----:B------:R1:W5:Y:S01]  /*0180*/  @P4 LDG.E.128 R80, desc[UR20][R6.64] ;  /* 0x0000001406504981 */ /* 0x000362000c1e1d00 */
[----:B----4-:R-:W-:-:S03]  /*0190*/  @P3 IMAD.WIDE.U32 R4, R11, 0x20, R8 ;  /* 0x000000200b043825 */ /* 0x010fc600078e0008 */
[----:B------:R1:W5:Y:S04]  /*01a0*/  @P4 LDG.E.128 R76, desc[UR20][R6.64+0x10] ;  /* 0x00001014064c4981 */ /* 0x000368000c1e1d00 */
[----:B------:R1:W5:Y:S04]  /*01b0*/  @P3 LDG.E.128 R72, desc[UR20][R4.64] ;  /* 0x0000001404483981 */ /* 0x000368000c1e1d00 */
[----:B------:R1:W5:Y:S01]  /*01c0*/  @P3 LDG.E.128 R68, desc[UR20][R4.64+0x10] ;  /* 0x0000101404443981 */ /* 0x000362000c1e1d00 */
        /* <DEDUP_REMOVED lines=25> */
[----:B-1----:R-:W-:Y:S06]  /*0360*/  BRA.U UP0, `(.L_x_1370) ;  /* 0x0000004d006c7547 */ /* 0x002fec000b800000 */
        /* <DEDUP_REMOVED lines=36> */
.L_x_1409:
[----:B0-----:R-:W-:Y:S02]  /*05b0*/  UIMAD.WIDE UR18, UR9, 0x4, UR14 ;  /* 0x00000004091278a5 */ /* 0x001fe4000f8e020e */
[----:B------:R-:W-:-:S04]  /*05c0*/  UIMAD.WIDE UR4, UR9, 0x4, UR12 ;  /* 0x00000004090478a5 */ /* 0x000fc8000f8e020c */
[----:B---34-:R-:W-:Y:S02]  /*05d0*/  MOV R114, UR18 ;  /* 0x0000001200727c02 */ /* 0x018fe40008000f00 */
[----:B------:R-:W-:Y:S02]  /*05e0*/  MOV R115, UR19 ;  /* 0x0000001300737c02 */ /* 0x000fe40008000f00 */
[----:B------:R-:W-:Y:S02]  /*05f0*/  MOV R112, UR4 ;  /* 0x0000000400707c02 */ /* 0x000fe40008000f00 */
[----:B------:R-:W-:Y:S01]  /*0600*/  MOV R113, UR5 ;  /* 0x0000000500717c02 */ /* 0x000fe20008000f00 */
[----:B------:R-:W2:Y:S04]  /*0610*/  LDG.E R114, desc[UR20][R114.64] ;  /* 0x0000001472727981 */ /* 0x000ea8000c1e1900 */
[----:B------:R-:W3:Y:S01]  /*0620*/  LDG.E R112, desc[UR20][R112.64] ;  /* 0x0000001470707981 */ /* 0x000ee2000c1e1900 */
        /* <DEDUP_REMOVED lines=10> */
[----:B--2---:R-:W-:Y:S02]  /*06d0*/  R2UR UR18, R114 ;  /* 0x00000000721272ca */ /* 0x004fe400000e0000 */
[----:B---3--:R-:W-:Y:S01]  /*06e0*/  FSEL R171, R112, RZ, !P2 ;  /* 0x000000ff70ab7208 */ /* 0x008fe20005000000 */
[----:B------:R-:W-:-:S12]  /*06f0*/  @!P5 BRA `(.L_x_1372) ;  /* 0x000000040048d947 */ /* 0x000fd80003800000 */
[----:B------:R-:W0:Y:S08]  /*0700*/  LDC.64 R126, c[0x0][0x3a8] ;  /* 0x0000ea00ff7e7b82 */ /* 0x000e300000000a00 */
[----:B------:R-:W2:Y:S01]  /*0710*/  LDC.64 R116, c[0x0][0x428] ;  /* 0x00010a00ff747b82 */ /* 0x000ea20000000a00 */
[----:B0-----:R-:W-:-:S05]  /*0720*/  IMAD.WIDE.U32 R126, R2, 0x20, R126 ;  /* 0x00000020027e7825 */ /* 0x001fca00078e007e */
[----:B------:R-:W3:Y:S01]  /*0730*/  LDG.E.128 R112, desc[UR20][R126.64] ;  /* 0x000000147e707981 */ /* 0x000ee2000c1e1d00 */
[----:B--2---:R-:W-:-:S03]  /*0740*/  IMAD.WIDE.U32 R116, R2, 0x10, R116 ;  /* 0x0000001002747825 */ /* 0x004fc600078e0074 */
[----:B------:R-:W2:Y:S04]  /*0750*/  LDG.E.128 R120, desc[UR20][R126.64+0x10] ;  /* 0x000010147e787981 */ /* 0x000ea8000c1e1d00 */
[----:B------:R-:W2:Y:S01]  /*0760*/  LDG.E.128 R116, desc[UR20][R116.64] ;  /* 0x0000001474747981 */ /* 0x000ea2000c1e1d00 */
[----:B----4-:R-:W-:-:S04]  /*0770*/  ISETP.NE.U32.AND P0, PT, RZ, UR24, PT ;  /* 0x00000018ff007c0c */ /* 0x010fc8000bf05070 */
[----:B------:R-:W-:-:S13]  /*0780*/  ISETP.NE.AND.EX P0, PT, RZ, UR25, PT, P0 ;  /* 0x00000019ff007c0c */ /* 0x000fda000bf05300 */
[----:B------:R-:W0:Y:S02]  /*0790*/  @P0 LDC.64 R124, c[0x0][0x438] ;  /* 0x00010e00ff7c0b82 */ /* 0x000e240000000a00 */
[----:B0-----:R-:W-:-:S05]  /*07a0*/  @P0 IMAD.WIDE.U32 R124, R2, 0x20, R124 ;  /* 0x00000020027c0825 */ /* 0x001fca00078e007c */
[----:B------:R-:W5:Y:S04]  /*07b0*/  @P0 LDG.E.128 R16, desc[UR20][R124.64] ;  /* 0x000000147c100981 */ /* 0x000f68000c1e1d00 */
[----:B------:R0:W5:Y:S01]  /*07c0*/  @P0 LDG.E.128 R12, desc[UR20][R124.64+0x10] ;  /* 0x000010147c0c0981 */ /* 0x000162000c1e1d00 */
[----:B------:R-:W-:Y:S01]  /*07d0*/  IADD3 R175, PT, PT, R2, 0x80, RZ ;  /* 0x0000008002af7810 */ /* 0x000fe20007ffe0ff */
[C---:B---3--:R-:W-:Y:S01]  /*07e0*/  FADD.FTZ R3, -R171.reuse, R112 ;  /* 0x00000070ab037221 */ /* 0x048fe20000010100 */
[C---:B------:R-:W-:Y:S01]  /*07f0*/  FADD.FTZ R128, -R171.reuse, R113 ;  /* 0x00000071ab807221 */ /* 0x040fe20000010100 */
[----:B--2---:R-:W-:Y:S01]  /*0800*/  FADD.FTZ R120, -R171, R120 ;  /* 0x00000078ab787221 */ /* 0x004fe20000010100 */
[C---:B------:R-:W-:Y:S02]  /*0810*/  PRMT R112, R116.reuse, 0x7632, R112 ;  /* 0x0000763274707816 */ /* 0x040fe40000000070 */
[----:B------:R-:W-:Y:S01]  /*0820*/  SHF.L.U32 R113, R116, 0x10, RZ ;  /* 0x0000001074717819 */ /* 0x000fe200000006ff */
[----:B------:R-:W-:Y:S01]  /*0830*/  FMUL.FTZ R127, R120, UR18 ;  /* 0x00000012787f7c20 */ /* 0x000fe20008410000 */
[----:B------:R-:W-:Y:S01]  /*0840*/  SHF.L.U32 R131, R118, 0x10, RZ ;  /* 0x0000001076837819 */ /* 0x000fe200000006ff */
[----:B0-----:R-:W-:Y:S01]  /*0850*/  FMUL.FTZ R124, R128, UR18 ;  /* 0x00000012807c7c20 */ /* 0x001fe20008410000 */
[----:B------:R-:W-:Y:S01]  /*0860*/  SHF.L.U32 R112, R112, 0x10, RZ ;  /* 0x0000001070707819 */ /* 0x000fe200000006ff */
[----:B------:R-:W-:Y:S01]  /*0870*/  FMUL.FTZ R3, R3, UR18 ;  /* 0x0000001203037c20 */ /* 0x000fe20008410000 */
[----:B-----5:R-:W-:Y:S01]  /*0880*/  FMUL.FTZ R128, R88, R113 ;  /* 0x0000007158807220 */ /* 0x020fe20000410000 */
[C---:B------:R-:W-:Y:S01]  /*0890*/  FADD.FTZ R114, -R171.reuse, R114 ;  /* 0x00000072ab727221 */ /* 0x040fe20000010100 */
[----:B------:R-:W-:Y:S01]  /*08a0*/  FADD.FTZ R129, -R171, R115 ;  /* 0x00000073ab817221 */ /* 0x000fe20000010100 */
[----:B------:R-:W-:Y:S01]  /*08b0*/  FADD.FTZ R36, R36, R131 ;  /* 0x0000008324247221 */ /* 0x000fe20000010000 */
[-C--:B------:R-:W-:Y:S01]  /*08c0*/  FFMA.FTZ R60, R127, R131.reuse, R60 ;  /* 0x000000837f3c7223 */ /* 0x080fe2000001003c */
[----:B------:R-:W-:Y:S01]  /*08d0*/  FMUL.FTZ R132, R84, R131 ;  /* 0x0000008354847220 */ /* 0x000fe20000410000 */
[----:B------:R-:W-:Y:S01]  /*08e0*/  PRMT R115, R117, 0x7632, R115 ;  /* 0x0000763275737816 */ /* 0x000fe20000000073 */
[-C--:B------:R-:W-:Y:S01]  /*08f0*/  FFMA.FTZ R65, R124, R112.reuse, R65 ;  /* 0x000000707c417223 */ /* 0x080fe20000010041 */
[----:B------:R-:W-:Y:S01]  /*0900*/  FADD.FTZ R41, R41, R112 ;  /* 0x0000007029297221 */ /* 0x000fe20000010000 */
[----:B------:R-:W-:Y:S01]  /*0910*/  FMUL.FTZ R131, R89, R112 ;  /* 0x0000007059837220 */ /* 0x000fe20000410000 */
[----:B------:R-:W-:Y:S01]  /*0920*/  SHF.L.U32 R117, R117, 0x10, RZ ;  /* 0x0000001075757819 */ /* 0x000fe200000006ff */
[----:B------:R-:W-:Y:S01]  /*0930*/  FADD.FTZ R40, R40, R113 ;  /* 0x0000007128287221 */ /* 0x000fe20000010000 */
[C---:B------:R-:W-:Y:S01]  /*0940*/  FFMA.FTZ R64, R3.reuse, R113, R64 ;  /* 0x0000007103407223 */ /* 0x040fe20000010040 */
[----:B------:R-:W-:Y:S01]  /*0950*/  FADD.FTZ R112, RZ, R128 ;  /* 0x00000080ff707221 */ /* 0x000fe20000010000 */
[----:B------:R-:W-:Y:S01]  /*0960*/  FFMA.FTZ R113, R3, R128, RZ ;  /* 0x0000008003717223 */ /* 0x000fe200000100ff */
[----:B------:R-:W-:Y:S01]  /*0970*/  FMUL.FTZ R125, R114, UR18 ;  /* 0x00000012727d7c20 */ /* 0x000fe20008410000 */
[----:B------:R-:W-:Y:S01]  /*0980*/  SHF.L.U32 R114, R115, 0x10, RZ ;  /* 0x0000001073727819 */ /* 0x000fe200000006ff */
[----:B------:R-:W-:Y:S01]  /*0990*/  FMUL.FTZ R126, R129, UR18 ;  /* 0x00000012817e7c20 */ /* 0x000fe20008410000 */
[----:B------:R-:W-:Y:S01]  /*09a0*/  FADD.FTZ R115, R112, R131 ;  /* 0x0000008370737221 */ /* 0x000fe20000010000 */
[----:B------:R-:W-:Y:S01]  /*09b0*/  FMUL.FTZ R130, R90, R117 ;  /* 0x000000755a827220 */ /* 0x000fe20000410000 */
[----:B------:R-:W-:Y:S01]  /*09c0*/  FFMA.FTZ R112, R124, R131, R113 ;  /* 0x000000837c707223 */ /* 0x000fe20000010071 */
[----:B------:R-:W-:Y:S01]  /*09d0*/  PRMT R116, R118, 0x7632, R116 ;  /* 0x0000763276747816 */ /* 0x000fe20000000074 */
[-C--:B------:R-:W-:Y:S01]  /*09e0*/  FFMA.FTZ R67, R126, R114.reuse, R67 ;  /* 0x000000727e437223 */ /* 0x080fe20000010043 */
[----:B------:R-:W-:Y:S01]  /*09f0*/  FADD.FTZ R43, R43, R114 ;  /* 0x000000722b2b7221 */ /* 0x000fe20000010000 */
[----:B------:R-:W-:Y:S01]  /*0a00*/  FMUL.FTZ R133, R91, R114 ;  /* 0x000000725b857220 */ /* 0x000fe20000410000 */
[----:B------:R-:W-:Y:S01]  /*0a10*/  FADD.FTZ R114, R115, R130 ;  /* 0x0000008273727221 */ /* 0x000fe20000010000 */
[----:B------:R-:W-:Y:S01]  /*0a20*/  FFMA.FTZ R113, R125, R130, R112 ;  /* 0x000000827d717223 */ /* 0x000fe20000010070 */
[----:B------:R-:W-:Y:S01]  /*0a30*/  SHF.L.U32 R116, R116, 0x10, RZ ;  /* 0x0000001074747819 */ /* 0x000fe200000006ff */
[----:B------:R-:W-:Y:S01]  /*0a40*/  FADD.FTZ R121, -R171, R121 ;  /* 0x00000079ab797221 */ /* 0x000fe20000010100 */
[----:B------:R-:W-:Y:S01]  /*0a50*/  FADD.FTZ R115, R114, R133 ;  /* 0x0000008572737221 */ /* 0x000fe20000010000 */
[----:B------:R-:W-:Y:S01]  /*0a60*/  FFMA.FTZ R112, R126, R133, R113 ;  /* 0x000000857e707223 */ /* 0x000fe20000010071 */
[----:B------:R-:W-:Y:S01]  /*0a70*/  PRMT R118, R119, 0x7632, R118 ;  /* 0x0000763277767816 */ /* 0x000fe20000000076 */
[----:B------:R-:W-:Y:S01]  /*0a80*/  FADD.FTZ R122, -R171, R122 ;  /* 0x0000007aab7a7221 */ /* 0x000fe20000010100 */
[----:B------:R-:W-:Y:S01]  /*0a90*/  SHF.L.U32 R119, R119, 0x10, RZ ;  /* 0x0000001077777819 */ /* 0x000fe200000006ff */
[----:B------:R-:W-:Y:S01]  /*0aa0*/  FMUL.FTZ R134, R121, UR18 ;  /* 0x0000001279867c20 */ /* 0x000fe20008410000 */
[----:B------:R-:W-:Y:S01]  /*0ab0*/  FMUL.FTZ R135, R85, R116 ;  /* 0x0000007455877220 */ /* 0x000fe20000410000 */
[----:B------:R-:W-:Y:S01]  /*0ac0*/  FADD.FTZ R114, R115, R132 ;  /* 0x0000008473727221 */ /* 0x000fe20000010000 */
[----:B------:R-:W-:Y:S01]  /*0ad0*/  FFMA.FTZ R113, R127, R132, R112 ;  /* 0x000000847f717223 */ /* 0x000fe20000010070 */
[----:B------:R-:W-:Y:S01]  /*0ae0*/  SHF.L.U32 R118, R118, 0x10, RZ ;  /* 0x0000001076767819 */ /* 0x000fe200000006ff */
[----:B------:R-:W-:Y:S01]  /*0af0*/  FADD.FTZ R123, -R171, R123 ;  /* 0x0000007bab7b7221 */ /* 0x000fe20000010100 */
        /* <DEDUP_REMOVED lines=15> */
[----:B------:R-:W-:Y:S01]  /*0bf0*/  FFMA.FTZ R63, R138, R118, R63 ;  /* 0x000000768a3f7223 */ /* 0x000fe2000001003f */
[----:B------:R-:W-:Y:S01]  /*0c00*/  FADD.FTZ R173, R114, R137 ;  /* 0x0000008972ad7221 */ /* 0x000fe20000010000 */
[----:B------:R-:W-:-:S07]  /*0c10*/  FFMA.FTZ R172, R138, R137, R112 ;  /* 0x000000898aac7223 */ /* 0x000fce0000010070 */
.L_x_1372:
[----:B-1--4-:R-:W-:Y:S05]  /*0c20*/  BSYNC.RECONVERGENT B0 ;  /* 0x0000000000007941 */ /* 0x012fea0003800200 */
.L_x_1371:
[----:B------:R-:W-:Y:S04]  /*0c30*/  BSSY.RECONVERGENT B0, `(.L_x_1373) ;  /* 0x0000054000007945 */ /* 0x000fe80003800200 */
[----:B------:R-:W-:Y:S05]  /*0c40*/  @!P4 BRA `(.L_x_1374) ;  /* 0x000000040048c947 */ /* 0x000fea0003800000 */
[----:B------:R-:W0:Y:S08]  /*0c50*/  LDC.64 R142, c[0x0][0x3a8] ;  /* 0x0000ea00ff8e7b82 */ /* 0x000e300000000a00 */
[----:B------:R-:W1:Y:S01]  /*0c60*/  LDC.64 R116, c[0x0][0x428] ;  /* 0x00010a00ff747b82 */ /* 0x000e620000000a00 */
[----:B0-----:R-:W-:-:S05]  /*0c70*/  IMAD.WIDE.U32 R142, R175, 0x20, R142 ;  /* 0x00000020af8e7825 */ /* 0x001fca00078e008e */
[----:B------:R-:W2:Y:S01]  /*0c80*/  LDG.E.128 R112, desc[UR20][R142.64] ;  /* 0x000000148e707981 */ /* 0x000ea2000c1e1d00 */
[----:B-1----:R-:W-:-:S03]  /*0c90*/  IMAD.WIDE.U32 R116, R175, 0x10, R116 ;  /* 0x00000010af747825 */ /* 0x002fc600078e0074 */
[----:B------:R-:W3:Y:S04]  /*0ca0*/  LDG.E.128 R120, desc[UR20][R142.64+0x10] ;  /* 0x000010148e787981 */ /* 0x000ee8000c1e1d00 */
[----:B------:R-:W4:Y:S01]  /*0cb0*/  LDG.E.128 R116, desc[UR20][R116.64] ;  /* 0x0000001474747981 */ /* 0x000f22000c1e1d00 */
[----:B------:R-:W-:-:S04]  /*0cc0*/  ISETP.NE.U32.AND P0, PT, RZ, UR24, PT ;  /* 0x00000018ff007c0c */ /* 0x000fc8000bf05070 */
[----:B------:R-:W-:-:S13]  /*0cd0*/  ISETP.NE.AND.EX P0, PT, RZ, UR25, PT, P0 ;  /* 0x00000019ff007c0c */ /* 0x000fda000bf05300 */
[----:B------:R-:W0:Y:S02]  /*0ce0*/  @P0 LDC.64 R140, c[0x0][0x438] ;  /* 0x00010e00ff8c0b82 */ /* 0x000e240000000a00 */
[----:B0-----:R-:W-:-:S05]  /*0cf0*/  @P0 IMAD.WIDE.U32 R140, R175, 0x20, R140 ;  /* 0x00000020af8c0825 */ /* 0x001fca00078e008c */
[----:B------:R-:W5:Y:S04]  /*0d00*/  @P0 LDG.E.128 R8, desc[UR20][R140.64] ;  /* 0x000000148c080981 */ /* 0x000f68000c1e1d00 */
[----:B------:R0:W5:Y:S01]  /*0d10*/  @P0 LDG.E.128 R4, desc[UR20][R140.64+0x10] ;  /* 0x000010148c040981 */ /* 0x000162000c1e1d00 */
[----:B------:R-:W-:Y:S01]  /*0d20*/  IADD3 R175, PT, PT, R175, 0x80, RZ ;  /* 0x00000080afaf7810 */ /* 0x000fe20007ffe0ff */
[C---:B--2---:R-:W-:Y:S01]  /*0d30*/  FADD.FTZ R144, -R171.reuse, R113 ;  /* 0x00000071ab907221 */ /* 0x044fe20000010100 */
[C---:B------:R-:W-:Y:S01]  /*0d40*/  FADD.FTZ R114, -R171.reuse, R114 ;  /* 0x00000072ab727221 */ /* 0x040fe20000010100 */
[C---:B------:R-:W-:Y:S01]  /*0d50*/  FADD.FTZ R145, -R171.reuse, R115 ;  /* 0x00000073ab917221 */ /* 0x040fe20000010100 */
[----:B------:R-:W-:Y:S01]  /*0d60*/  FADD.FTZ R112, -R171, R112 ;  /* 0x00000070ab707221 */ /* 0x000fe20000010100 */
[----:B0-----:R-:W-:Y:S01]  /*0d70*/  FMUL.FTZ R140, R144, UR18 ;  /* 0x00000012908c7c20 */ /* 0x001fe20008410000 */
[----:B------:R-:W-:Y:S01]  /*0d80*/  FMUL.FTZ R141, R114, UR18 ;  /* 0x00000012728d7c20 */ /* 0x000fe20008410000 */
[----:B----4-:R-:W-:-:S02]  /*0d90*/  PRMT R113, R116, 0x7632, R113 ;  /* 0x0000763274717816 */ /* 0x010fc40000000071 */
[----:B------:R-:W-:Y:S02]  /*0da0*/  SHF.L.U32 R115, R116, 0x10, RZ ;  /* 0x0000001074737819 */ /* 0x000fe400000006ff */
[----:B------:R-:W-:Y:S02]  /*0db0*/  PRMT R147, R118, 0x7632, R147 ;  /* 0x0000763276937816 */ /* 0x000fe40000000093 */
[----:B------:R-:W-:Y:S01]  /*0dc0*/  SHF.L.U32 R114, R113, 0x10, RZ ;  /* 0x0000001071727819 */ /* 0x000fe200000006ff */
[-C--:B-----5:R-:W-:Y:S01]  /*0dd0*/  FMUL.FTZ R144, R80, R115.reuse ;  /* 0x0000007350907220 */ /* 0x0a0fe20000410000 */
[----:B------:R-:W-:Y:S01]  /*0de0*/  FMUL.FTZ R139, R112, UR18 ;  /* 0x00000012708b7c20 */ /* 0x000fe20008410000 */
[----:B------:R-:W-:Y:S01]  /*0df0*/  SHF.L.U32 R149, R118, 0x10, RZ ;  /* 0x0000001076957819 */ /* 0x000fe200000006ff */
[----:B---3--:R-:W-:Y:S01]  /*0e00*/  FADD.FTZ R120, -R171, R120 ;  /* 0x00000078ab787221 */ /* 0x008fe20000010100 */
[----:B------:R-:W-:Y:S01]  /*0e10*/  PRMT R116, R117, 0x7632, R116 ;  /* 0x0000763275747816 */ /* 0x000fe20000000074 */
[----:B------:R-:W-:Y:S01]  /*0e20*/  FADD.FTZ R112, R173, R144 ;  /* 0x00000090ad707221 */ /* 0x000fe20000010000 */
[----:B------:R-:W-:Y:S01]  /*0e30*/  SHF.L.U32 R118, R147, 0x10, RZ ;  /* 0x0000001093767819 */ /* 0x000fe200000006ff */
[----:B------:R-:W-:Y:S01]  /*0e40*/  FMUL.FTZ R147, R81, R114 ;  /* 0x0000007251937220 */ /* 0x000fe20000410000 */
[----:B------:R-:W-:Y:S01]  /*0e50*/  SHF.L.U32 R117, R117, 0x10, RZ ;  /* 0x0000001075757819 */ /* 0x000fe200000006ff */
[C---:B------:R-:W-:Y:S01]  /*0e60*/  FFMA.FTZ R113, R139.reuse, R144, R172 ;  /* 0x000000908b717223 */ /* 0x040fe200000100ac */
[----:B------:R-:W-:Y:S01]  /*0e70*/  FADD.FTZ R32, R32, R115 ;  /* 0x0000007320207221 */ /* 0x000fe20000010000 */
[----:B------:R-:W-:Y:S01]  /*0e80*/  FFMA.FTZ R56, R139, R115, R56 ;  /* 0x000000738b387223 */ /* 0x000fe20000010038 */
[----:B------:R-:W-:Y:S01]  /*0e90*/  SHF.L.U32 R116, R116, 0x10, RZ ;  /* 0x0000001074747819 */ /* 0x000fe200000006ff */
[----:B------:R-:W-:Y:S01]  /*0ea0*/  FMUL.FTZ R143, R120, UR18 ;  /* 0x00000012788f7c20 */ /* 0x000fe20008410000 */
[----:B------:R-:W-:Y:S01]  /*0eb0*/  FADD.FTZ R115, R112, R147 ;  /* 0x0000009370737221 */ /* 0x000fe20000010000 */
[----:B------:R-:W-:Y:S01]  /*0ec0*/  FMUL.FTZ R146, R82, R117 ;  /* 0x0000007552927220 */ /* 0x000fe20000410000 */
[----:B------:R-:W-:Y:S01]  /*0ed0*/  FFMA.FTZ R112, R140, R147, R113 ;  /* 0x000000938c707223 */ /* 0x000fe20000010071 */
[----:B------:R-:W-:Y:S01]  /*0ee0*/  FADD.FTZ R28, R28, R149 ;  /* 0x000000951c1c7221 */ /* 0x000fe20000010000 */
[-C--:B------:R-:W-:Y:S01]  /*0ef0*/  FFMA.FTZ R52, R143, R149.reuse, R52 ;  /* 0x000000958f347223 */ /* 0x080fe20000010034 */
[----:B------:R-:W-:Y:S01]  /*0f00*/  FMUL.FTZ R148, R76, R149 ;  /* 0x000000954c947220 */ /* 0x000fe20000410000 */
[----:B------:R-:W-:Y:S01]  /*0f10*/  FFMA.FTZ R57, R140, R114, R57 ;  /* 0x000000728c397223 */ /* 0x000fe20000010039 */
[----:B------:R-:W-:Y:S01]  /*0f20*/  FADD.FTZ R33, R33, R114 ;  /* 0x0000007221217221 */ /* 0x000fe20000010000 */
[----:B------:R-:W-:Y:S01]  /*0f30*/  FMUL.FTZ R142, R145, UR18 ;  /* 0x00000012918e7c20 */ /* 0x000fe20008410000 */
        /* <DEDUP_REMOVED lines=8> */
[----:B------:R-:W-:Y:S01]  /*0fc0*/  FADD.FTZ R122, -R171, R122 ;  /* 0x0000007aab7a7221 */ /* 0x000fe20000010100 */
[----:B------:R-:W-:Y:S01]  /*0fd0*/  SHF.L.U32 R120, R150, 0x10, RZ ;  /* 0x0000001096787819 */ /* 0x000fe200000006ff */
[----:B------:R-:W-:Y:S01]  /*0fe0*/  FMUL.FTZ R150, R121, UR18 ;  /* 0x0000001279967c20 */ /* 0x000fe20008410000 */
[----:B------:R-:W-:Y:S01]  /*0ff0*/  FMUL.FTZ R151, R77, R118 ;  /* 0x000000764d977220 */ /* 0x000fe20000410000 */
[----:B------:R-:W-:Y:S01]  /*1000*/  FADD.FTZ R114, R115, R148 ;  /* 0x0000009473727221 */ /* 0x000fe20000010000 */
[----:B------:R-:W-:Y:S01]  /*1010*/  FFMA.FTZ R113, R143, R148, R112 ;  /* 0x000000948f717223 */ /* 0x000fe20000010070 */
        /* <DEDUP_REMOVED lines=21> */
.L_x_1374:
[----:B------:R-:W-:Y:S05]  /*1170*/  BSYNC.RECONVERGENT B0 ;  /* 0x0000000000007941 */ /* 0x000fea0003800200 */
.L_x_1373:
        /* <DEDUP_REMOVED lines=11> */
[----:B------:R-:W1:Y:S02]  /*1230*/  @P0 LDC.64 R156, c[0x0][0x438] ;  /* 0x00010e00ff9c0b82 */ /* 0x000e640000000a00 */
[----:B-1----:R-:W-:-:S05]  /*1240*/  @P0 IMAD.WIDE.U32 R156, R175, 0x20, R156 ;  /* 0x00000020af9c0825 */ /* 0x002fca00078e009c */
[----:B------:R-:W5:Y:S04]  /*1250*/  @P0 LDG.E.128 R92, desc[UR20][R156.64] ;  /* 0x000000149c5c0981 */ /* 0x000f68000c1e1d00 */
[----:B------:R1:W5:Y:S01]  /*1260*/  @P0 LDG.E.128 R96, desc[UR20][R156.64+0x10] ;  /* 0x000010149c600981 */ /* 0x000362000c1e1d00 */
[C---:B--2---:R-:W-:Y:S01]  /*1270*/  FADD.FTZ R160, -R171.reuse, R113 ;  /* 0x00000071aba07221 */ /* 0x044fe20000010100 */
[C---:B------:R-:W-:Y:S01]  /*1280*/  FADD.FTZ R114, -R171.reuse, R114 ;  /* 0x00000072ab727221 */ /* 0x040fe20000010100 */
[C---:B0-----:R-:W-:Y:S01]  /*1290*/  FADD.FTZ R158, -R171.reuse, R115 ;  /* 0x00000073ab9e7221 */ /* 0x041fe20000010100 */
[C---:B------:R-:W-:Y:S01]  /*12a0*/  FADD.FTZ R112, -R171.reuse, R112 ;  /* 0x00000070ab707221 */ /* 0x040fe20000010100 */
[C---:B---3--:R-:W-:Y:S01]  /*12b0*/  FADD.FTZ R159, -R171.reuse, R116 ;  /* 0x00000074ab9f7221 */ /* 0x048fe20000010100 */
[----:B-1----:R-:W-:Y:S01]  /*12c0*/  FMUL.FTZ R157, R114, UR18 ;  /* 0x00000012729d7c20 */ /* 0x002fe20008410000 */
[----:B------:R-:W-:Y:S01]  /*12d0*/  FMUL.FTZ R156, R160, UR18 ;  /* 0x00000012a09c7c20 */ /* 0x000fe20008410000 */
[----:B------:R-:W-:Y:S01]  /*12e0*/  FMUL.FTZ R155, R112, UR18 ;  /* 0x00000012709b7c20 */ /* 0x000fe20008410000 */
[C---:B------:R-:W-:Y:S01]  /*12f0*/  FADD.FTZ R161, -R171.reuse, R117 ;  /* 0x00000075aba17221 */ /* 0x040fe20000010100 */
[C---:B----4-:R-:W-:Y:S01]  /*1300*/  PRMT R113, R120.reuse, 0x7632, R113 ;  /* 0x0000763278717816 */ /* 0x050fe20000000071 */
[C---:B------:R-:W-:Y:S01]  /*1310*/  FADD.FTZ R118, -R171.reuse, R118 ;  /* 0x00000076ab767221 */ /* 0x040fe20000010100 */
[----:B------:R-:W-:Y:S01]  /*1320*/  SHF.L.U32 R115, R120, 0x10, RZ ;  /* 0x0000001078737819 */ /* 0x000fe200000006ff */
[----:B------:R-:W-:Y:S01]  /*1330*/  FADD.FTZ R170, -R171, R119 ;  /* 0x00000077abaa7221 */ /* 0x000fe20000010100 */
[----:B------:R-:W-:Y:S01]  /*1340*/  SHF.L.U32 R114, R113, 0x10, RZ ;  /* 0x0000001071727819 */ /* 0x000fe200000006ff */
[----:B------:R-:W-:Y:S01]  /*1350*/  FMUL.FTZ R158, R158, UR18 ;  /* 0x000000129e9e7c20 */ /* 0x000fe20008410000 */
[C---:B------:R-:W-:Y:S01]  /*1360*/  PRMT R116, R121.reuse, 0x7632, R116 ;  /* 0x0000763279747816 */ /* 0x040fe20000000074 */
[-C--:B-----5:R-:W-:Y:S01]  /*1370*/  FMUL.FTZ R162, R72, R115.reuse ;  /* 0x0000007348a27220 */ /* 0x0a0fe20000410000 */
[----:B------:R-:W-:Y:S01]  /*1380*/  SHF.L.U32 R121, R121, 0x10, RZ ;  /* 0x0000001079797819 */ /* 0x000fe200000006ff */
[----:B------:R-:W-:Y:S01]  /*1390*/  FMUL.FTZ R163, R73, R114 ;  /* 0x0000007249a37220 */ /* 0x000fe20000410000 */
[----:B------:R-:W-:Y:S01]  /*13a0*/  FADD.FTZ R24, R24, R115 ;  /* 0x0000007318187221 */ /* 0x000fe20000010000 */
[----:B------:R-:W-:Y:S01]  /*13b0*/  FADD.FTZ R112, R173, R162 ;  /* 0x000000a2ad707221 */ /* 0x000fe20000010000 */
[C---:B------:R-:W-:Y:S01]  /*13c0*/  FFMA.FTZ R113, R155.reuse, R162, R172 ;  /* 0x000000a29b717223 */ /* 0x040fe200000100ac */
[----:B------:R-:W-:Y:S01]  /*13d0*/  FFMA.FTZ R48, R155, R115, R48 ;  /* 0x000000739b307223 */ /* 0x000fe20000010030 */
[----:B------:R-:W-:Y:S01]  /*13e0*/  SHF.L.U32 R116, R116, 0x10, RZ ;  /* 0x0000001074747819 */ /* 0x000fe200000006ff */
[----:B------:R-:W-:Y:S01]  /*13f0*/  FADD.FTZ R115, R112, R163 ;  /* 0x000000a370737221 */ /* 0x000fe20000010000 */
[----:B------:R-:W-:Y:S01]  /*1400*/  FMUL.FTZ R164, R74, R121 ;  /* 0x000000794aa47220 */ /* 0x000fe20000410000 */
[----:B------:R-:W-:Y:S01]  /*1410*/  FFMA.FTZ R112, R156, R163, R113 ;  /* 0x000000a39c707223 */ /* 0x000fe20000010071 */
[----:B------:R-:W-:Y:S01]  /*1420*/  PRMT R117, R122, 0x7632, R117 ;  /* 0x000076327a757816 */ /* 0x000fe20000000075 */
[----:B------:R-:W-:Y:S01]  /*1430*/  FFMA.FTZ R49, R156, R114, R49 ;  /* 0x000000729c317223 */ /* 0x000fe20000010031 */
[----:B------:R-:W-:Y:S01]  /*1440*/  SHF.L.U32 R119, R122, 0x10, RZ ;  /* 0x000000107a777819 */ /* 0x000fe200000006ff */
[----:B------:R-:W-:Y:S01]  /*1450*/  FADD.FTZ R25, R25, R114 ;  /* 0x0000007219197221 */ /* 0x000fe20000010000 */
[----:B------:R-:W-:Y:S01]  /*1460*/  FMUL.FTZ R165, R75, R116 ;  /* 0x000000744ba57220 */ /* 0x000fe20000410000 */
[----:B------:R-:W-:Y:S01]  /*1470*/  FADD.FTZ R114, R115, R164 ;  /* 0x000000a473727221 */ /* 0x000fe20000010000 */
[----:B------:R-:W-:Y:S01]  /*1480*/  FFMA.FTZ R113, R157, R164, R112 ;  /* 0x000000a49d717223 */ /* 0x000fe20000010070 */
[----:B------:R-:W-:Y:S01]  /*1490*/  FMUL.FTZ R160, R161, UR18 ;  /* 0x00000012a1a07c20 */ /* 0x000fe20008410000 */
[----:B------:R-:W-:Y:S01]  /*14a0*/  FMUL.FTZ R161, R118, UR18 ;  /* 0x0000001276a17c20 */ /* 0x000fe20008410000 */
[----:B------:R-:W-:Y:S01]  /*14b0*/  SHF.L.U32 R118, R117, 0x10, RZ ;  /* 0x0000001075767819 */ /* 0x000fe200000006ff */
[----:B------:R-:W-:Y:S01]  /*14c0*/  FMUL.FTZ R159, R159, UR18 ;  /* 0x000000129f9f7c20 */ /* 0x000fe20008410000 */
[----:B------:R-:W-:Y:S01]  /*14d0*/  FMUL.FTZ R166, R68, R119 ;  /* 0x0000007744a67220 */ /* 0x000fe20000410000 */
[----:B------:R-:W-:Y:S01]  /*14e0*/  FADD.FTZ R115, R114, R165 ;  /* 0x000000a572737221 */ /* 0x000fe20000010000 */
[----:B------:R-:W-:Y:S01]  /*14f0*/  FFMA.FTZ R112, R158, R165, R113 ;  /* 0x000000a59e707223 */ /* 0x000fe20000010071 */
[----:B------:R-:W-:Y:S01]  /*1500*/  PRMT R120, R123, 0x7632, R120 ;  /* 0x000076327b787816 */ /* 0x000fe20000000078 */
[----:B------:R-:W-:Y:S01]  /*1510*/  FMUL.FTZ R167, R69, R118 ;  /* 0x0000007645a77220 */ /* 0x000fe20000410000 */
        /* <DEDUP_REMOVED lines=25> */
.L_x_1376:
[----:B------:R-:W-:Y:S05]  /*16b0*/  BSYNC.RECONVERGENT B0 ;  /* 0x0000000000007941 */ /* 0x000fea0003800200 */
.L_x_1375:
        /* <DEDUP_REMOVED lines=32> */
.L_x_1378:
[----:B------:R-:W-:Y:S05]  /*18c0*/  BSYNC.RECONVERGENT B0 ;  /* 0x0000000000007941 */ /* 0x000fea0003800200 */
.L_x_1377:
        /* <DEDUP_REMOVED lines=70> */
.L_x_1383:
        /* <DEDUP_REMOVED lines=33> */
.L_x_1382:
        /* <DEDUP_REMOVED lines=34> */
.L_x_1385:
        /* <DEDUP_REMOVED lines=33> */
.L_x_1381:
        /* <DEDUP_REMOVED lines=23> */
[----:B------:R-:W-:Y:S01]  /*24e0*/  FFMA.FTZ R112, R113, UR18, R16 ;  /* 0x0000001271707c23 */ /* 0x000fe20008010010 */
        /* <DEDUP_REMOVED lines=15> */
.L_x_1387:
        /* <DEDUP_REMOVED lines=33> */
.L_x_1386:
        /* <DEDUP_REMOVED lines=34> */
.L_x_1388:
        /* <DEDUP_REMOVED lines=32> */
.L_x_1384:
        /* <DEDUP_REMOVED lines=15> */
.L_x_1380:
[----:B------:R-:W-:Y:S05]  /*2d00*/  BSYNC.RECONVERGENT B0 ;  /* 0x0000000000007941 */ /* 0x000fea0003800200 */
.L_x_1379:
        /* <DEDUP_REMOVED lines=46> */
.L_x_1393:
        /* <DEDUP_REMOVED lines=29> */
.L_x_1392:
        /* <DEDUP_REMOVED lines=37> */
.L_x_1395:
        /* <DEDUP_REMOVED lines=29> */
.L_x_1391:
        /* <DEDUP_REMOVED lines=41> */
.L_x_1397:
        /* <DEDUP_REMOVED lines=29> */
.L_x_1396:
        /* <DEDUP_REMOVED lines=37> */
.L_x_1398:
        /* <DEDUP_REMOVED lines=28> */
.L_x_1394:
        /* <DEDUP_REMOVED lines=11> */
.L_x_1390:
[----:B------:R-:W-:Y:S05]  /*3f00*/  BSYNC.RECONVERGENT B0 ;  /* 0x0000000000007941 */ /* 0x000fea0003800200 */
.L_x_1389:
        /* <DEDUP_REMOVED lines=46> */
.L_x_1403:
        /* <DEDUP_REMOVED lines=29> */
.L_x_1402:
        /* <DEDUP_REMOVED lines=37> */
.L_x_1405:
        /* <DEDUP_REMOVED lines=29> */
.L_x_1401:
        /* <DEDUP_REMOVED lines=41> */
.L_x_1407:
        /* <DEDUP_REMOVED lines=29> */
.L_x_1406:
        /* <DEDUP_REMOVED lines=37> */
.L_x_1408:
        /* <DEDUP_REMOVED lines=28> */
.L_x_1404:
        /* <DEDUP_REMOVED lines=10> */
.L_x_1400:
[----:B------:R-:W-:Y:S05]  /*50f0*/  BSYNC.RECONVERGENT B0 ;  /* 0x0000000000007941 */ /* 0x000fea0003800200 */
.L_x_1399:
[----:B------:R-:W-:Y:S01]  /*5100*/  UPLOP3.LUT UP1, UPT, UPT, UPT, UP1, 0x40, 0x4 ;  /* 0x000000000004789c */ /* 0x000fe20003f2e810 */
[----:B------:R-:W-:Y:S10]  /*5110*/  BRA.U !UP2, `(.L_x_1409) ;  /* 0xffffffb50a247547 */ /* 0x000ff4000b83ffff */
.L_x_1370:
[----:B------:R-:W1:Y:S08]  /*5120*/  S2UR UR4, SR_CTAID.X ;  /* 0x00000000000479c3 */ /* 0x000e700000002500 */
[----:B------:R-:W2:Y:S08]  /*5130*/  LDC.64 R2, c[0x0][0x440] ;  /* 0x00011000ff027b82 */ /* 0x000eb00000000a00 */
[----:B------:R-:W0:Y:S08]  /*5140*/  LDC.64 R4, c[0x0][0x448] ;  /* 0x00011200ff047b82 */ /* 0x000e300000000a00 */
        /* <DEDUP_REMOVED lines=29> */
.L_x_1410:
        /* <DEDUP_REMOVED lines=14> */
.L_x_3822:


//--------------------- .text._ZN10layer_norm31ln_parallel_residual_bwd_kernelINS_13Kernel_traitsIf13__nv_bfloat16fS2_fjLj3072ELj1ELj1ELj4ELj16ENS_18Kernel_traits_baseILj3072EfS2_fS2_fjLj128EEEEELb0ELb1ELb1EEEvNS_9BwdParamsE --------------------------
	.section	.text._ZN10layer_norm31ln_parallel_residual_bwd_kernelINS_13Kernel_traitsIf13__nv_bfloat16fS2_fjLj3072ELj1ELj1ELj4ELj16ENS_18Kernel_traits_baseILj3072EfS2_fS2_fjLj128EEEEELb0ELb1ELb1EEEvNS_9BwdParamsE,"ax",@progbits
	.align	128
        .global         _ZN10layer_norm31ln_parallel_residual_bwd_kernelINS_13Kernel_traitsIf13__nv_bfloat16fS2_fjLj3072ELj1ELj1ELj4ELj16ENS_18Kernel_traits_baseILj3072EfS2_fS2_fjLj128EEEEELb0ELb1ELb1EEEvNS_9BwdParamsE
        .type           _ZN10layer_norm31ln_parallel_residual_bwd_kernelINS_13Kernel_traitsIf13__nv_bfloat16fS2_fjLj3072ELj1ELj1ELj4ELj16ENS_18Kernel_traits_baseILj3072EfS2_fS2_fjLj128EEEEELb0ELb1ELb1EEEvNS_9BwdParamsE,@function
        .size           _ZN10layer_norm31ln_parallel_residual_bwd_kernelINS_13Kernel_traitsIf13__nv_bfloat16fS2_fjLj3072ELj1ELj1ELj4ELj16ENS_18Kernel_traits_baseILj3072EfS2_fS2_fjLj128EEEEELb0ELb1ELb1EEEvNS_9BwdParamsE,(.L_x_3823 - _ZN10layer_norm31ln_parallel_residual_bwd_kernelINS_13Kernel_traitsIf13__nv_bfloat16fS2_fjLj3072ELj1ELj1ELj4ELj16ENS_18Kernel_traits_baseILj3072EfS2_fS2_fjLj128EEEEELb0ELb1ELb1EEEvNS_9BwdParamsE)
        .other          _ZN10layer_norm31ln_parallel_residual_bwd_kernelINS_13Kernel_traitsIf13__nv_bfloat16fS2_fjLj3072ELj1ELj1ELj4ELj16ENS_18Kernel_traits_baseILj3072EfS2_fS2_fjLj128EEEEELb0ELb1ELb1EEEvNS_9BwdParamsE,@"STO_CUDA_ENTRY STV_DEFAULT"
_ZN10layer_norm31ln_parallel_residual_bwd_kernelINS_13Kernel_traitsIf13__nv_bfloat16fS2_fjLj3072ELj1ELj1ELj4ELj16ENS_18Kernel_traits_baseILj3072EfS2_fS2_fjLj128EEEEELb0ELb1ELb1EEEvNS_9BwdParamsE:
.text._ZN10layer_norm31ln_parallel_residual_bwd_kernelINS_13Kernel_traitsIf13__nv_bfloat16fS2_fjLj3072ELj1ELj1ELj4ELj16ENS_18Kernel_traits_baseILj3072EfS2_fS2_fjLj128EEEEELb0ELb1ELb1EEEvNS_9BwdParamsE:
        /* <DEDUP_REMOVED lines=53> */
[----:B------:R-:W2:Y:S01]  /*0350*/  LDCU UR23, c[0x0][0x388] ;  /* 0x00007100ff1777ac */ /* 0x000ea20008000800 */
[----:B-1----:R-:W-:Y:S01]  /*0360*/  IMAD.WIDE.U32 R2, R72, 0x20, R2 ;  /* 0x0000002048027825 */ /* 0x002fe200078e0002 */
[----:B------:R-:W1:Y:S04]  /*0370*/  LDCU.U8 UR22, c[0x0][0x410] ;  /* 0x00008200ff1677ac */ /* 0x000e680008000000 */
[----:B0-----:R0:W5:Y:S01]  /*0380*/  LDG.E.128 R24, desc[UR20][R2.64] ;  /* 0x0000001402187981 */ /* 0x001162000c1e1d00 */
[----:B------:R-:W3:Y:S03]  /*0390*/  LDCU UR28, c[0x0][0x400] ;  /* 0x00008000ff1c77ac */ /* 0x000ee60008000800 */
[----:B------:R0:W5:Y:S01]  /*03a0*/  LDG.E.128 R20, desc[UR20][R2.64+0x10] ;  /* 0x0000101402147981 */ /* 0x000162000c1e1d00 */
[----:B------:R-:W4:Y:S03]  /*03b0*/  LDCU.64 UR12, c[0x0][0x470] ;  /* 0x00008e00ff0c77ac */ /* 0x000f260008000a00 */
[----:B------:R0:W5:Y:S01]  /*03c0*/  LDG.E.128 R16, desc[UR20][R2.64+0x1000] ;  /* 0x0010001402107981 */ /* 0x000162000c1e1d00 */
[----:B------:R-:W0:Y:S03]  /*03d0*/  LDCU.64 UR10, c[0x0][0x478] ;  /* 0x00008f00ff0a77ac */ /* 0x000e260008000a00 */
[----:B------:R0:W5:Y:S01]  /*03e0*/  LDG.E.128 R12, desc[UR20][R2.64+0x1010] ;  /* 0x00101014020c7981 */ /* 0x000162000c1e1d00 */
[----:B------:R-:W0:Y:S03]  /*03f0*/  LDCU.128 UR16, c[0x0][0x3c0] ;  /* 0x00007800ff1077ac */ /* 0x000e260008000c00 */
[----:B------:R0:W5:Y:S01]  /*0400*/  LDG.E.128 R8, desc[UR20][R2.64+0x2000] ;  /* 0x0020001402087981 */ /* 0x000162000c1e1d00 */
[----:B------:R-:W0:Y:S03]  /*0410*/  LDCU.64 UR24, c[0x0][0x438] ;  /* 0x00008700ff1877ac */ /* 0x000e260008000a00 */
[----:B------:R0:W5:Y:S01]  /*0420*/  LDG.E.128 R4, desc[UR20][R2.64+0x2010] ;  /* 0x0020101402047981 */ /* 0x000162000c1e1d00 */
[----:B------:R-:W-:-:S02]  /*0430*/  CS2R R134, SRZ ;  /* 0x0000000000867805 */ /* 0x000fc4000001ff00 */
[----:B------:R-:W-:Y:S02]  /*0440*/  CS2R R136, SRZ ;  /* 0x0000000000887805 */ /* 0x000fe4000001ff00 */
[----:B------:R-:W-:Y:S02]  /*0450*/  CS2R R138, SRZ ;  /* 0x00000000008a7805 */ /* 0x000fe4000001ff00 */
[----:B------:R-:W-:Y:S01]  /*0460*/  CS2R R146, SRZ ;  /* 0x0000000000927805 */ /* 0x000fe2000001ff00 */
[----:B-1234-:R-:W0:Y:S06]  /*0470*/  LDCU.64 UR26, c[0x0][0x380] ;  /* 0x00007000ff1a77ac */ /* 0x01ee2c0008000a00 */
.L_x_1438:
[----:B------:R-:W1:Y:S01]  /*0480*/  LDC.64 R154, c[0x0][0x3a8] ;  /* 0x0000ea00ff9a7b82 */ /* 0x000e620000000a00 */
[----:B------:R-:W-:Y:S02]  /*0490*/  UIMAD UR5, UR4, UR23, URZ ;  /* 0x00000017040572a4 */ /* 0x000fe4000f8e02ff */
[----:B0-----:R-:W-:Y:S02]  /*04a0*/  UIMAD.WIDE UR8, UR4, 0x4, UR16 ;  /* 0x00000004040878a5 */ /* 0x001fe4000f8e0210 */
[----:B------:R-:W-:Y:S02]  /*04b0*/  USHF.R.S32.HI UR6, URZ, 0x1f, UR5 ;  /* 0x0000001fff067899 */ /* 0x000fe40008011405 */
[----:B------:R-:W-:Y:S01]  /*04c0*/  UIMAD.WIDE UR14, UR4, 0x4, UR18 ;  /* 0x00000004040e78a5 */ /* 0x000fe2000f8e0212 */
[----:B------:R-:W0:Y:S01]  /*04d0*/  LDC.64 R96, c[0x0][0x428] ;  /* 0x00010a00ff607b82 */ /* 0x000e220000000a00 */
[----:B------:R-:W-:Y:S01]  /*04e0*/  ULEA.HI UR6, UR6, UR5, URZ, 0x3 ;  /* 0x0000000506067291 */ /* 0x000fe2000f8f18ff */
[----:B------:R-:W-:-:S02]  /*04f0*/  MOV R82, UR8 ;  /* 0x0000000800527c02 */ /* 0x000fc40008000f00 */
[----:B------:R-:W-:Y:S02]  /*0500*/  MOV R83, UR9 ;  /* 0x0000000900537c02 */ /* 0x000fe40008000f00 */
[----:B------:R-:W-:Y:S02]  /*0510*/  MOV R84, UR14 ;  /* 0x0000000e00547c02 */ /* 0x000fe40008000f00 */
[----:B--2---:R-:W-:Y:S01]  /*0520*/  MOV R3, UR6 ;  /* 0x0000000600037c02 */ /* 0x004fe20008000f00 */
[----:B------:R-:W2:Y:S01]  /*0530*/  LDG.E R0, desc[UR20][R82.64] ;  /* 0x0000001452007981 */ /* 0x000ea2000c1e1900 */
[----:B------:R-:W-:Y:S02]  /*0540*/  MOV R85, UR15 ;  /* 0x0000000f00557c02 */ /* 0x000fe40008000f00 */
[----:B------:R-:W-:-:S03]  /*0550*/  LEA.HI.SX32 R150, R3, R72, 0x1d ;  /* 0x0000004803967211 */ /* 0x000fc600078feaff */
[----:B------:R-:W3:Y:S01]  /*0560*/  LDG.E R151, desc[UR20][R84.64] ;  /* 0x0000001454977981 */ /* 0x000ee2000c1e1900 */
[C---:B------:R-:W-:Y:S01]  /*0570*/  IADD3 R148, PT, PT, R150.reuse, 0x80, RZ ;  /* 0x0000008096947810 */ /* 0x040fe20007ffe0ff */
[C---:B-1----:R-:W-:Y:S01]  /*0580*/  IMAD.WIDE.U32 R2, R150.reuse, 0x20, R154 ;  /* 0x0000002096027825 */ /* 0x042fe200078e009a */
[----:B------:R-:W-:-:S03]  /*0590*/  IADD3 R149, PT, PT, R150, 0x100, RZ ;  /* 0x0000010096957810 */ /* 0x000fc60007ffe0ff */
[----:B0-----:R-:W-:Y:S01]  /*05a0*/  IMAD.WIDE.U32 R68, R150, 0x10, R96 ;  /* 0x0000001096447825 */ /* 0x001fe200078e0060 */
[----:B------:R-:W4:Y:S03]  /*05b0*/  LDG.E.128 R64, desc[UR20][R2.64] ;  /* 0x0000001402407981 */ /* 0x000f26000c1e1d00 */
[C-C-:B------:R-:W-:Y:S01]  /*05c0*/  IMAD.WIDE.U32 R152, R148.reuse, 0x20, R154.reuse ;  /* 0x0000002094987825 */ /* 0x140fe200078e009a */
[----:B------:R0:W4:Y:S03]  /*05d0*/  LDG.E.128 R72, desc[UR20][R2.64+0x10] ;  /* 0x0000101402487981 */ /* 0x000126000c1e1d00 */
[C---:B------:R-:W-:Y:S01]  /*05e0*/  IMAD.WIDE.U32 R154, R149.reuse, 0x20, R154 ;  /* 0x00000020959a7825 */ /* 0x040fe200078e009a */
[----:B------:R-:W4:Y:S03]  /*05f0*/  LDG.E.128 R68, desc[UR20][R68.64] ;  /* 0x0000001444447981 */ /* 0x000f26000c1e1d00 */
[--C-:B------:R-:W-:Y:S01]  /*0600*/  IMAD.WIDE.U32 R80, R148, 0x10, R96.reuse ;  /* 0x0000001094507825 */ /* 0x100fe200078e0060 */
[----:B------:R-:W4:Y:S04]  /*0610*/  LDG.E.128 R76, desc[UR20][R152.64] ;  /* 0x00000014984c7981 */ /* 0x000f28000c1e1d00 */
[----:B------:R-:W4:Y:S01]  /*0620*/  LDG.E.128 R92, desc[UR20][R154.64+0x10] ;  /* 0x000010149a5c7981 */ /* 0x000f22000c1e1d00 */
[----:B------:R-:W-:-:S03]  /*0630*/  IMAD.WIDE.U32 R96, R149, 0x10, R96 ;  /* 0x0000001095607825 */ /* 0x000fc600078e0060 */
[----:B------:R-:W4:Y:S04]  /*0640*/  LDG.E.128 R80, desc[UR20][R80.64] ;  /* 0x0000001450507981 */ /* 0x000f28000c1e1d00 */
[----:B------:R-:W4:Y:S04]  /*0650*/  LDG.E.128 R84, desc[UR20][R152.64+0x10] ;  /* 0x0000101498547981 */ /* 0x000f28000c1e1d00 */
[----:B------:R4:W4:Y:S04]  /*0660*/  LDG.E.128 R88, desc[UR20][R154.64] ;  /* 0x000000149a587981 */ /* 0x000928000c1e1d00 */
[----:B------:R-:W4:Y:S01]  /*0670*/  LDG.E.128 R96, desc[UR20][R96.64] ;  /* 0x0000001460607981 */ /* 0x000f22000c1e1d00 */
[----:B------:R-:W-:-:S04]  /*0680*/  ISETP.NE.U32.AND P1, PT, RZ, UR24, PT ;  /* 0x00000018ff007c0c */ /* 0x000fc8000bf25070 */
[----:B------:R-:W-:-:S13]  /*0690*/  ISETP.NE.AND.EX P1, PT, RZ, UR25, PT, P1 ;  /* 0x00000019ff007c0c */ /* 0x000fda000bf25310 */
[----:B------:R-:W1:Y:S08]  /*06a0*/  @P1 LDC.64 R156, c[0x0][0x438] ;  /* 0x00010e00ff9c1b82 */ /* 0x000e700000000a00 */
[----:B0-----:R-:W0:Y:S01]  /*06b0*/  @P1 LDC.64 R2, c[0x0][0x438] ;  /* 0x00010e00ff021b82 */ /* 0x001e220000000a00 */
[----:B------:R-:W-:-:S07]  /*06c0*/  ISETP.NE.AND P2, PT, RZ, UR22, PT ;  /* 0x00000016ff007c0c */ /* 0x000fce000bf45270 */
[----:B------:R-:W4:Y:S01]  /*06d0*/  @P1 LDC.64 R158, c[0x0][0x438] ;  /* 0x00010e00ff9e1b82 */ /* 0x000f220000000a00 */
[----:B-1----:R-:W-:-:S05]  /*06e0*/  @P1 IMAD.WIDE.U32 R156, R148, 0x20, R156 ;  /* 0x00000020949c1825 */ /* 0x002fca00078e009c */
[----:B-----5:R-:W5:Y:S01]  /*06f0*/  @P1 LDG.E.128 R36, desc[UR20][R156.64] ;  /* 0x000000149c241981 */ /* 0x020f62000c1e1d00 */
[----:B0-----:R-:W-:-:S03]  /*0700*/  @P1 IMAD.WIDE.U32 R2, R150, 0x20, R2 ;  /* 0x0000002096021825 */ /* 0x001fc600078e0002 */
[----:B------:R0:W5:Y:S04]  /*0710*/  @P1 LDG.E.128 R40, desc[UR20][R156.64+0x10] ;  /* 0x000010149c281981 */ /* 0x000168000c1e1d00 */
[----:B------:R-:W5:Y:S04]  /*0720*/  @P1 LDG.E.128 R28, desc[UR20][R2.64] ;  /* 0x00000014021c1981 */ /* 0x000f68000c1e1d00 */
[----:B------:R1:W5:Y:S01]  /*0730*/  @P1 LDG.E.128 R32, desc[UR20][R2.64+0x10] ;  /* 0x0000101402201981 */ /* 0x000362000c1e1d00 */
[----:B--2---:R-:W-:Y:S02]  /*0740*/  FSEL R161, R0, RZ, !P2 ;  /* 0x000000ff00a17208 */ /* 0x004fe40005000000 */
[----:B---3--:R-:W-:-:S03]  /*0750*/  R2UR UR9, R151 ;  /* 0x00000000970972ca */ /* 0x008fc600000e0000 */
[C---:B----4-:R-:W-:Y:S01]  /*0760*/  FADD.FTZ R154, -R161.reuse, R66 ;  /* 0x00000042a19a7221 */ /* 0x050fe20000010100 */
[C---:B------:R-:W-:Y:S01]  /*0770*/  FADD.FTZ R0, -R161.reuse, R64 ;  /* 0x00000040a1007221 */ /* 0x040fe20000010100 */
[C-C-:B------:R-:W-:Y:S01]  /*0780*/  FADD.FTZ R160, -R161.reuse, R67.reuse ;  /* 0x00000043a1a07221 */ /* 0x140fe20000010100 */
[C---:B------:R-:W-:Y:S02]  /*0790*/  PRMT R66, R68.reuse, 0x7632, R66 ;  /* 0x0000763244427816 */ /* 0x040fe40000000042 */
[----:B------:R-:W-:Y:S01]  /*07a0*/  SHF.L.U32 R68, R68, 0x10, RZ ;  /* 0x0000001044447819 */ /* 0x000fe200000006ff */
[----:B0-----:R-:W-:Y:S01]  /*07b0*/  FADD.FTZ R156, -R161, R78 ;  /* 0x0000004ea19c7221 */ /* 0x001fe20000010100 */
[C---:B------:R-:W-:Y:S02]  /*07c0*/  PRMT R67, R69.reuse, 0x7632, R67 ;  /* 0x0000763245437816 */ /* 0x040fe40000000043 */
[----:B------:R-:W-:Y:S01]  /*07d0*/  SHF.L.U32 R151, R69, 0x10, RZ ;  /* 0x0000001045977819 */ /* 0x000fe200000006ff */
[C---:B-1----:R-:W-:Y:S01]  /*07e0*/  FADD.FTZ R2, -R161.reuse, R95 ;  /* 0x0000005fa1027221 */ /* 0x042fe20000010100 */
[----:B------:R-:W-:Y:S01]  /*07f0*/  SHF.L.U32 R78, R66, 0x10, RZ ;  /* 0x00000010424e7819 */ /* 0x000fe200000006ff */
[----:B------:R-:W-:Y:S01]  /*0800*/  FMUL.FTZ R95, R24, R68 ;  /* 0x00000044185f7220 */ /* 0x000fe20000410000 */
[C---:B------:R-:W-:Y:S01]  /*0810*/  PRMT R69, R70.reuse, 0x7632, R69 ;  /* 0x0000763246457816 */ /* 0x040fe20000000045 */
[C---:B------:R-:W-:Y:S01]  /*0820*/  FADD.FTZ R152, -R161.reuse, R65 ;  /* 0x00000041a1987221 */ /* 0x040fe20000010100 */
[----:B------:R-:W-:Y:S01]  /*0830*/  SHF.L.U32 R153, R70, 0x10, RZ ;  /* 0x0000001046997819 */ /* 0x000fe200000006ff */
[C---:B------:R-:W-:Y:S01]  /*0840*/  FADD.FTZ R70, -R161.reuse, R73 ;  /* 0x00000049a1467221 */ /* 0x040fe20000010100 */
[----:B------:R-:W-:Y:S01]  /*0850*/  FMUL.FTZ R0, R0, UR9 ;  /* 0x0000000900007c20 */ /* 0x000fe20008410000 */
[C---:B------:R-:W-:Y:S01]  /*0860*/  PRMT R166, R80.reuse, 0x7632, R166 ;  /* 0x0000763250a67816 */ /* 0x040fe200000000a6 */
[C---:B------:R-:W-:Y:S01]  /*0870*/  FADD.FTZ R3, -R161.reuse, R94 ;  /* 0x0000005ea1037221 */ /* 0x040fe20000010100 */
[----:B------:R-:W-:Y:S01]  /*0880*/  SHF.L.U32 R73, R80, 0x10, RZ ;  /* 0x0000001050497819 */ /* 0x000fe200000006ff */
[----:B------:R-:W-:Y:S01]  /*0890*/  FADD.FTZ R172, -R161, R87 ;  /* 0x00000057a1ac7221 */ /* 0x000fe20000010100 */
[----:B------:R-:W-:Y:S01]  /*08a0*/  SHF.L.U32 R80, R67, 0x10, RZ ;  /* 0x0000001043507819 */ /* 0x000fe200000006ff */
[----:B------:R-:W-:Y:S01]  /*08b0*/  FMUL.FTZ R94, R25, R78 ;  /* 0x0000004e195e7220 */ /* 0x000fe20000410000 */
[----:B------:R-:W-:Y:S01]  /*08c0*/  FADD.FTZ R67, RZ, R95 ;  /* 0x0000005fff437221 */ /* 0x000fe20000010000 */
[----:B------:R-:W-:Y:S01]  /*08d0*/  FMUL.FTZ R87, R152, UR9 ;  /* 0x0000000998577c20 */ /* 0x000fe20008410000 */
[----:B------:R-:W-:Y:S01]  /*08e0*/  FFMA.FTZ R66, R0, R95, RZ ;  /* 0x0000005f00427223 */ /* 0x000fe200000100ff */
[----:B------:R-:W-:-:S04]  /*08f0*/  @P1 IMAD.WIDE.U32 R64, R149, 0x20, R158 ;  /* 0x0000002095401825 */ /* 0x000fc800078e009e */
[C---:B------:R-:W-:Y:S01]  /*0900*/  FADD.FTZ R169, -R161.reuse, R84 ;  /* 0x00000054a1a97221 */ /* 0x040fe20000010100 */
[----:B------:R-:W-:Y:S01]  /*0910*/  FADD.FTZ R171, -R161, R89 ;  /* 0x00000059a1ab7221 */ /* 0x000fe20000010100 */
[----:B------:R-:W-:Y:S01]  /*0920*/  FMUL.FTZ R84, R26, R151 ;  /* 0x000000971a547220 */ /* 0x000fe20000410000 */
[----:B------:R-:W-:Y:S01]  /*0930*/  FADD.FTZ R67, R94, R67 ;  /* 0x000000435e437221 */ /* 0x000fe20000010000 */
[----:B------:R-:W-:Y:S01]  /*0940*/  FMUL.FTZ R89, R154, UR9 ;  /* 0x000000099a597c20 */ /* 0x000fe20008410000 */
[----:B------:R-:W-:Y:S01]  /*0950*/  FFMA.FTZ R66, R87, R94, R66 ;  /* 0x0000005e57427223 */ /* 0x000fe20000010042 */
[C---:B------:R-:W-:Y:S01]  /*0960*/  FADD.FTZ R162, -R161.reuse, R79 ;  /* 0x0000004fa1a27221 */ /* 0x040fe20000010100 */
[C---:B------:R-:W-:Y:S01]  /*0970*/  PRMT R182, R98.reuse, 0x7632, R182 ;  /* 0x0000763262b67816 */ /* 0x040fe200000000b6 */
[----:B------:R-:W5:Y:S01]  /*0980*/  @P1 LDG.E.128 R44, desc[UR20][R64.64] ;  /* 0x00000014402c1981 */ /* 0x000f62000c1e1d00 */
[----:B------:R-:W-:Y:S01]  /*0990*/  SHF.L.U32 R79, R98, 0x10, RZ ;  /* 0x00000010624f7819 */ /* 0x000fe200000006ff */
[----:B------:R-:W-:Y:S01]  /*09a0*/  FADD.FTZ R179, -R161, R91 ;  /* 0x0000005ba1b37221 */ /* 0x000fe20000010100 */
[----:B------:R-:W-:Y:S01]  /*09b0*/  FMUL.FTZ R98, R27, R80 ;  /* 0x000000501b627220 */ /* 0x000fe20000410000 */
[----:B------:R0:W5:Y:S01]  /*09c0*/  @P1 LDG.E.128 R48, desc[UR20][R64.64+0x10] ;  /* 0x0000101440301981 */ /* 0x000162000c1e1d00 */
[----:B------:R-:W-:Y:S01]  /*09d0*/  FADD.FTZ R67, R84, R67 ;  /* 0x0000004354437221 */ /* 0x000fe20000010000 */
[----:B------:R-:W-:Y:S01]  /*09e0*/  FADD.FTZ R72, -R161, R72 ;  /* 0x00000048a1487221 */ /* 0x000fe20000010100 */
[----:B------:R-:W-:Y:S01]  /*09f0*/  FMUL.FTZ R91, R160, UR9 ;  /* 0x00000009a05b7c20 */ /* 0x000fe20008410000 */
[----:B------:R-:W-:Y:S01]  /*0a00*/  FFMA.FTZ R66, R89, R84, R66 ;  /* 0x0000005459427223 */ /* 0x000fe20000010042 */
[----:B------:R-:W-:Y:S01]  /*0a10*/  PRMT R174, R82, 0x7632, R174 ;  /* 0x0000763252ae7816 */ /* 0x000fe200000000ae */
[C---:B------:R-:W-:Y:S01]  /*0a20*/  FADD.FTZ R175, -R161.reuse, R86 ;  /* 0x00000056a1af7221 */ /* 0x040fe20000010100 */
[----:B------:R-:W-:Y:S01]  /*0a30*/  FMUL.FTZ R86, R20, R153 ;  /* 0x0000009914567220 */ /* 0x000fe20000410000 */
[----:B0-----:R-:W-:Y:S01]  /*0a40*/  FADD.FTZ R65, -R161, R75 ;  /* 0x0000004ba1417221 */ /* 0x001fe20000010100 */
[----:B------:R-:W-:Y:S01]  /*0a50*/  SHF.L.U32 R75, R82, 0x10, RZ ;  /* 0x00000010524b7819 */ /* 0x000fe200000006ff */
[----:B------:R-:W-:Y:S01]  /*0a60*/  FADD.FTZ R67, R98, R67 ;  /* 0x0000004362437221 */ /* 0x000fe20000010000 */
[----:B------:R-:W-:Y:S01]  /*0a70*/  SHF.L.U32 R82, R69, 0x10, RZ ;  /* 0x0000001045527819 */ /* 0x000fe200000006ff */
[----:B------:R-:W-:Y:S01]  /*0a80*/  FMUL.FTZ R157, R72, UR9 ;  /* 0x00000009489d7c20 */ /* 0x000fe20008410000 */
[----:B------:R-:W-:Y:S01]  /*0a90*/  PRMT R158, R71, 0x7632, R158 ;  /* 0x00007632479e7816 */ /* 0x000fe2000000009e */
[----:B------:R-:W-:Y:S01]  /*0aa0*/  FFMA.FTZ R66, R91, R98, R66 ;  /* 0x000000625b427223 */ /* 0x000fe20000010042 */
[----:B------:R-:W-:Y:S01]  /*0ab0*/  SHF.L.U32 R155, R71, 0x10, RZ ;  /* 0x00000010479b7819 */ /* 0x000fe200000006ff */
[C---:B------:R-:W-:Y:S01]  /*0ac0*/  FADD.FTZ R71, -R161.reuse, R77 ;  /* 0x0000004da1477221 */ /* 0x040fe20000010100 */
[----:B------:R-:W-:Y:S01]  /*0ad0*/  FADD.FTZ R180, -R161, R92 ;  /* 0x0000005ca1b47221 */ /* 0x000fe20000010100 */
[----:B------:R-:W-:Y:S01]  /*0ae0*/  PRMT R170, R96, 0x7632, R170 ;  /* 0x0000763260aa7816 */ /* 0x000fe200000000aa */
[----:B------:R-:W-:Y:S01]  /*0af0*/  FMUL.FTZ R92, R70, UR9 ;  /* 0x00000009465c7c20 */ /* 0x000fe20008410000 */
[----:B------:R-:W-:Y:S01]  /*0b00*/  SHF.L.U32 R77, R96, 0x10, RZ ;  /* 0x00000010604d7819 */ /* 0x000fe200000006ff */
[----:B------:R-:W-:Y:S01]  /*0b10*/  FMUL.FTZ R96, R65, UR9 ;  /* 0x0000000941607c20 */ /* 0x000fe20008410000 */
[----:B------:R-:W-:Y:S01]  /*0b20*/  FMUL.FTZ R163, R21, R82 ;  /* 0x0000005215a37220 */ /* 0x000fe20000410000 */
[----:B------:R-:W-:Y:S01]  /*0b30*/  FADD.FTZ R70, R86, R67 ;  /* 0x0000004356467221 */ /* 0x000fe20000010000 */
[----:B------:R-:W-:Y:S01]  /*0b40*/  FADD.FTZ R74, -R161, R74 ;  /* 0x0000004aa14a7221 */ /* 0x000fe20000010100 */
[----:B------:R-:W-:Y:S01]  /*0b50*/  FFMA.FTZ R65, R157, R86, R66 ;  /* 0x000000569d417223 */ /* 0x000fe20000010042 */
[C---:B------:R-:W-:Y:S01]  /*0b60*/  FADD.FTZ R177, -R161.reuse, R90 ;  /* 0x0000005aa1b17221 */ /* 0x040fe20000010100 */
[----:B------:R-:W-:Y:S01]  /*0b70*/  FADD.FTZ R165, -R161, R88 ;  /* 0x00000058a1a57221 */ /* 0x000fe20000010100 */
[----:B------:R-:W-:Y:S01]  /*0b80*/  SHF.L.U32 R90, R158, 0x10, RZ ;  /* 0x000000109e5a7819 */ /* 0x000fe200000006ff */
[----:B------:R-:W-:Y:S01]  /*0b90*/  FMUL.FTZ R88, R22, R155 ;  /* 0x0000009b16587220 */ /* 0x000fe20000410000 */
[----:B------:R-:W-:Y:S01]  /*0ba0*/  FADD.FTZ R67, R163, R70 ;  /* 0x00000046a3437221 */ /* 0x000fe20000010000 */
[----:B------:R-:W-:Y:S01]  /*0bb0*/  FMUL.FTZ R159, R74, UR9 ;  /* 0x000000094a9f7c20 */ /* 0x000fe20008410000 */
[----:B------:R-:W-:Y:S01]  /*0bc0*/  FFMA.FTZ R66, R92, R163, R65 ;  /* 0x000000a35c427223 */ /* 0x000fe20000010041 */
[C---:B------:R-:W-:Y:S01]  /*0bd0*/  FADD.FTZ R76, -R161.reuse, R76 ;  /* 0x0000004ca14c7221 */ /* 0x040fe20000010100 */
[C---:B------:R-:W-:Y:S01]  /*0be0*/  FADD.FTZ R164, -R161.reuse, R85 ;  /* 0x00000055a1a47221 */ /* 0x040fe20000010100 */
[----:B------:R-:W-:Y:S01]  /*0bf0*/  FADD.FTZ R183, -R161, R93 ;  /* 0x0000005da1b77221 */ /* 0x000fe20000010100 */
[----:B------:R-:W-:Y:S01]  /*0c00*/  FMUL.FTZ R161, R23, R90 ;  /* 0x0000005a17a17220 */ /* 0x000fe20000410000 */
[----:B------:R-:W-:Y:S01]  /*0c10*/  FADD.FTZ R70, R88, R67 ;  /* 0x0000004358467221 */ /* 0x000fe20000010000 */
        /* <DEDUP_REMOVED lines=47> */
[----:B------:R-:W-:Y:S01]  /*0f10*/  FMUL.FTZ R164, R179, UR9 ;  /* 0x00000009b3a47c20 */ /* 0x000fe20008410000 */
[----:B------:R-:W-:Y:S01]  /*0f20*/  SHF.L.U32 R97, R97, 0x10, RZ ;  /* 0x0000001061617819 */ /* 0x000fe200000006ff */
[----:B------:R-:W-:Y:S01]  /*0f30*/  FMUL.FTZ R179, R9, R188 ;  /* 0x000000bc09b37220 */ /* 0x000fe20000410000 */
        /* <DEDUP_REMOVED lines=65> */
.L_x_1413:
[----:B------:R-:W-:Y:S05]  /*1350*/  BSYNC.RECONVERGENT B0 ;  /* 0x0000000000007941 */ /* 0x000fea0003800200 */
.L_x_1412:
[----:B------:R-:W1:Y:S08]  /*1360*/  S2UR UR6, SR_CgaCtaId ;  /* 0x00000000000679c3 */ /* 0x000e700000008800 */
[----:B------:R-:W-:Y:S01]  /*1370*/  BAR.SYNC.DEFER_BLOCKING 0x0 ;  /* 0x0000000000007b1d */ /* 0x000fe20000010000 */
[----:B------:R-:W-:Y:S01]  /*1380*/  FADD.FTZ R145, R68, R145 ;  /* 0x0000009144917221 */ /* 0x000fe20000010000 */
[----:B------:R-:W-:Y:S01]  /*1390*/  FFMA.FTZ R147, R0, R68, R147 ;  /* 0x0000004400937223 */ /* 0x000fe20000010093 */
[----:B------:R-:W-:Y:S01]  /*13a0*/  UISETP.NE.U32.AND UP0, UPT, UR24, URZ, UPT ;  /* 0x000000ff1800728c */ /* 0x000fe2000bf05070 */
[----:B------:R-:W-:Y:S01]  /*13b0*/  FFMA.FTZ R146, R87, R78, R146 ;  /* 0x0000004e57927223 */ /* 0x000fe20000010092 */
[----:B------:R-:W-:Y:S01]  /*13c0*/  UIADD3 UR4, UPT, UPT, UR4, UR26, URZ ;  /* 0x0000001a04047290 */ /* 0x000fe2000fffe0ff */
[----:B------:R-:W-:Y:S01]  /*13d0*/  FADD.FTZ R143, R78, R143 ;  /* 0x0000008f4e8f7221 */ /* 0x000fe20000010000 */
[----:B------:R-:W-:Y:S01]  /*13e0*/  UMOV UR5, 0x400 ;  /* 0x0000040000057882 */ /* 0x000fe20000000000 */
[----:B------:R-:W-:Y:S01]  /*13f0*/  UISETP.NE.AND.EX UP0, UPT, UR25, URZ, UPT, UP0 ;  /* 0x000000ff1900728c */ /* 0x000fe2000bf05300 */
        /* <DEDUP_REMOVED lines=15> */
[----:B------:R-:W-:Y:S01]  /*14f0*/  FFMA.FTZ R135, R74, R166, R135 ;  /* 0x000000a64a877223 */ /* 0x000fe20000010087 */
[----:B------:R-:W-:Y:S01]  /*1500*/  FADD.FTZ R114, R166, R114 ;  /* 0x00000072a6727221 */ /* 0x000fe20000010000 */
[----:B------:R-:W-:Y:S01]  /*1510*/  FADD.FTZ R113, R81, R113 ;  /* 0x0000007151717221 */ /* 0x000fe20000010000 */
[----:B------:R-:W-:Y:S01]  /*1520*/  UIADD3 UR6, UPT, UPT, UR5, 0x3020, URZ ;  /* 0x0000302005067890 */ /* 0x000fe2000fffe0ff */
[----:B------:R-:W-:Y:S01]  /*1530*/  FFMA.FTZ R134, R93, R81, R134 ;  /* 0x000000515d867223 */ /* 0x000fe20000010086 */
[----:B------:R-:W-:Y:S01]  /*1540*/  @!UP1 UIADD3 UR6, UPT, UPT, UR5, 0x3000, URZ ;  /* 0x0000300005069890 */ /* 0x000fe2000fffe0ff */
[----:B------:R-:W-:Y:S01]  /*1550*/  FFMA.FTZ R133, R76, R168, R133 ;  /* 0x000000a84c857223 */ /* 0x000fe20000010085 */
[----:B------:R-:W-:Y:S01]  /*1560*/  UIADD3 UR7, UPT, UPT, UR5, 0x3030, URZ ;  /* 0x0000303005077890 */ /* 0x000fe2000fffe0ff */
[----:B------:R-:W-:Y:S01]  /*1570*/  FADD.FTZ R112, R168, R112 ;  /* 0x00000070a8707221 */ /* 0x000fe20000010000 */
        /* <DEDUP_REMOVED lines=80> */
.L_x_1416:
        /* <DEDUP_REMOVED lines=33> */
.L_x_1415:
        /* <DEDUP_REMOVED lines=34> */
.L_x_1418:
        /* <DEDUP_REMOVED lines=33> */
.L_x_1414:
        /* <DEDUP_REMOVED lines=39> */
.L_x_1420:
        /* <DEDUP_REMOVED lines=33> */
.L_x_1419:
        /* <DEDUP_REMOVED lines=34> */
.L_x_1421:
        /* <DEDUP_REMOVED lines=32> */
.L_x_1417:
        /* <DEDUP_REMOVED lines=50> */
.L_x_1424:
        /* <DEDUP_REMOVED lines=29> */
.L_x_1423:
        /* <DEDUP_REMOVED lines=34> */
.L_x_1426:
        /* <DEDUP_REMOVED lines=29> */
.L_x_1422:
        /* <DEDUP_REMOVED lines=35> */
.L_x_1428:
        /* <DEDUP_REMOVED lines=29> */
.L_x_1427:
        /* <DEDUP_REMOVED lines=34> */
.L_x_1429:
        /* <DEDUP_REMOVED lines=28> */
.L_x_1425:
        /* <DEDUP_REMOVED lines=45> */
.L_x_1432:
        /* <DEDUP_REMOVED lines=29> */
.L_x_1431:
        /* <DEDUP_REMOVED lines=34> */
.L_x_1434:
        /* <DEDUP_REMOVED lines=29> */
.L_x_1430:
        /* <DEDUP_REMOVED lines=35> */
.L_x_1436:
        /* <DEDUP_REMOVED lines=29> */
.L_x_1435:
        /* <DEDUP_REMOVED lines=34> */
.L_x_1437:
        /* <DEDUP_REMOVED lines=28> */
.L_x_1433:
        /* <DEDUP_REMOVED lines=54> */
.L_x_1411:
[----:B------:R-:W1:Y:S08]  /*4df0*/  S2UR UR4, SR_CTAID.X ;  /* 0x00000000000479c3 */ /* 0x000e700000002500 */
[----:B------:R-:W1:Y:S08]  /*4e00*/  LDC R15, c[0x0][0x388] ;  /* 0x0000e200ff0f7b82 */ /* 0x000e700000000800 */
[----:B--2---:R-:W2:Y:S08]  /*4e10*/  LDC.64 R2, c[0x0][0x440] ;  /* 0x00011000ff027b82 */ /* 0x004eb00000000a00 */
        /* <DEDUP_REMOVED lines=18> */
.L_x_1439:
        /* <DEDUP_REMOVED lines=12> */
.L_x_3823:


//--------------------- .text._ZN10layer_norm31ln_parallel_residual_bwd_kernelINS_13Kernel_traitsIf13__nv_bfloat16fS2_fjLj3072ELj1ELj1ELj4ELj16ENS_18Kernel_traits_baseILj3072EfS2_fS2_fjLj128EEEEELb1ELb0ELb0EEEvNS_9BwdParamsE --------------------------
	.section	.text._ZN10layer_norm31ln_parallel_residual_bwd_kernelINS_13Kernel_traitsIf13__nv_bfloat16fS2_fjLj3072ELj1ELj1ELj4ELj16ENS_18Kernel_traits_baseILj3072EfS2_fS2_fjLj128EEEEELb1ELb0ELb0EEEvNS_9BwdParamsE,"ax",@progbits
	.align	128
        .global         _ZN10layer_norm31ln_parallel_residual_bwd_kernelINS_13Kernel_traitsIf13__nv_bfloat16fS2_fjLj3072ELj1ELj1ELj4ELj16ENS_18Kernel_traits_baseILj3072EfS2_fS2_fjLj128EEEEELb1ELb0ELb0EEEvNS_9BwdParamsE
        .type           _ZN10layer_norm31ln_parallel_residual_bwd_kernelINS_13Kernel_traitsIf13__nv_bfloat16fS2_fjLj3072ELj1ELj1ELj4ELj16ENS_18Kernel_traits_baseILj3072EfS2_fS2_fjLj128EEEEELb1ELb0ELb0EEEvNS_9BwdParamsE,@function
        .size           _ZN10layer_norm31ln_parallel_residual_bwd_kernelINS_13Kernel_traitsIf13__nv_bfloat16fS2_fjLj3072ELj1ELj1ELj4ELj16ENS_18Kernel_traits_baseILj3072EfS2_fS2_fjLj128EEEEELb1ELb0ELb0EEEvNS_9BwdParamsE,(.L_x_3824 - _ZN10layer_norm31ln_parallel_residual_bwd_kernelINS_13Kernel_traitsIf13__nv_bfloat16fS2_fjLj3072ELj1ELj1ELj4ELj16ENS_18Kernel_traits_baseILj3072EfS2_fS2_fjLj128EEEEELb1ELb0ELb0EEEvNS_9BwdParamsE)
        .other          _ZN10layer_norm31ln_parallel_residual_bwd_kernelINS_13Kernel_traitsIf13__nv_bfloat16fS2_fjLj3072ELj1ELj1ELj4ELj16ENS_18Kernel_traits_baseILj3072EfS2_fS2_fjLj128EEEEELb1ELb0ELb0EEEvNS_9BwdParamsE,@"STO_CUDA_ENTRY STV_DEFAULT"
_ZN10layer_norm31ln_parallel_residual_bwd_kernelINS_13Kernel_traitsIf13__nv_bfloat16fS2_fjLj3072ELj1ELj1ELj4ELj16ENS_18Kernel_traits_baseILj3072EfS2_fS2_fjLj128EEEEELb1ELb0ELb0EEEvNS_9BwdParamsE:
.text._ZN10layer_norm31ln_parallel_residual_bwd_kernelINS_13Kernel_traitsIf13__nv_bfloat16fS2_fjLj3072ELj1ELj1ELj4ELj16ENS_18Kernel_traits_baseILj3072EfS2_fS2_fjLj128EEEEELb1ELb0ELb0EEEvNS_9BwdParamsE:
[----:B------:R-:W0:Y:S02]  /*0000*/  LDC R1, c[0x0][0x37c] ;  /* 0x0000df00ff017b82 */ /* 0x000e240000000800 */
[----:B0-----:R-:W-:Y:S01]  /*0010*/  IADD3 R1, PT, PT, R1, -0x30, RZ ;  /* 0xffffffd001017810 */ /* 0x001fe20007ffe0ff */
[----:B------:R-:W0:Y:S01]  /*0020*/  S2R R170, SR_TID.X ;  /* 0x0000000000aa7919 */ /* 0x000e220000002100 */
[----:B------:R-:W1:Y:S04]  /*0030*/  LDCU UR6, c[0x0][0x388] ;  /* 0x00007100ff0677ac */ /* 0x000e680008000800 */
[----:B------:R-:W2:Y:S01]  /*0040*/  LDC.64 R2, c[0x0][0x3d0] ;  /* 0x0000f400ff027b82 */ /* 0x000ea20000000a00 */
[----:B------:R3:W4:Y:S04]  /*0050*/  LDL.64 R28, [R1+0x20] ;  /* 0x00002000011c7983 */ /* 0x0007280000100a00 */
[----:B------:R3:W4:Y:S03]  /*0060*/  LDL.64 R30, [R1+0x28] ;  /* 0x00002800011e7983 */ /* 0x0007260000100a00 */
[----:B------:R-:W3:Y:S01]  /*0070*/  LDC.64 R4, c[0x0][0x3d8] ;  /* 0x0000f600ff047b82 */ /* 0x000ee20000000a00 */
[----:B------:R0:W4:Y:S04]  /*0080*/  LDL.64 R24, [R1+0x10] ;  /* 0x0000100001187983 */ /* 0x0001280000100a00 */
[----:B------:R0:W4:Y:S03]  /*0090*/  LDL.64 R26, [R1+0x18] ;  /* 0x00001800011a7983 */ /* 0x0001260000100a00 */
[----:B------:R-:W3:Y:S01]  /*00a0*/  LDC.64 R8, c[0x0][0x3d8] ;  /* 0x0000f600ff087b82 */ /* 0x000ee20000000a00 */
[----:B------:R0:W4:Y:S04]  /*00b0*/  LDL.64 R20, [R1] ;  /* 0x0000000001147983 */ /* 0x0001280000100a00 */
[----:B------:R2:W4:Y:S01]  /*00c0*/  LDL.64 R22, [R1+0x8] ;  /* 0x0000080001167983 */ /* 0x0005220000100a00 */
[----:B-1----:R-:W-:-:S02]  /*00d0*/  USHF.R.S32.HI UR4, URZ, 0x1f, UR6 ;  /* 0x0000001fff047899 */ /* 0x002fc40008011406 */
[----:B------:R-:W1:Y:S01]  /*00e0*/  LDC.64 R14, c[0x0][0x3d0] ;  /* 0x0000f400ff0e7b82 */ /* 0x000e620000000a00 */
[----:B------:R-:W3:Y:S01]  /*00f0*/  LDCU.64 UR10, c[0x0][0x358] ;  /* 0x00006b00ff0a77ac */ /* 0x000ee20008000a00 */
[----:B------:R-:W-:Y:S01]  /*0100*/  ULEA.HI UR4, UR4, UR6, URZ, 0x3 ;  /* 0x0000000604047291 */ /* 0x000fe2000f8f18ff */
[----:B0-----:R-:W-:Y:S02]  /*0110*/  LOP3.LUT R230, R170, 0x7f, RZ, 0x3c, !PT ;  /* 0x0000007faae67812 */ /* 0x001fe400078e3cff */
[----:B------:R-:W-:-:S03]  /*0120*/  MOV R19, R170 ;  /* 0x000000aa00137202 */ /* 0x000fc60000000f00 */
[----:B------:R-:W0:Y:S01]  /*0130*/  LDC.64 R16, c[0x0][0x3d8] ;  /* 0x0000f600ff107b82 */ /* 0x000e220000000a00 */
[----:B------:R-:W-:-:S04]  /*0140*/  MOV R7, UR4 ;  /* 0x0000000400077c02 */ /* 0x000fc80008000f00 */
[----:B------:R-:W-:Y:S01]  /*0150*/  LEA.HI.SX32 R230, R7, R230, 0x1d ;  /* 0x000000e607e67211 */ /* 0x000fe200078feaff */
[----:B------:R-:W4:Y:S02]  /*0160*/  LDCU UR4, c[0x0][0x384] ;  /* 0x00007080ff0477ac */ /* 0x000f240008000800 */
[----:B------:R-:W1:Y:S01]  /*0170*/  LDC.64 R6, c[0x0][0x3d0] ;  /* 0x0000f400ff067b82 */ /* 0x000e620000000a00 */
[C---:B------:R-:W-:Y:S02]  /*0180*/  ISETP.GE.U32.AND P2, PT, R230.reuse, 0x80, PT ;  /* 0x00000080e600780c */ /* 0x040fe40003f46070 */
[C---:B------:R-:W-:Y:S02]  /*0190*/  ISETP.GE.U32.AND P3, PT, R230.reuse, 0x100, PT ;  /* 0x00000100e600780c */ /* 0x040fe40003f66070 */
[----:B------:R-:W-:-:S09]  /*01a0*/  ISETP.GE.U32.AND P4, PT, R230, 0x180, PT ;  /* 0x00000180e600780c */ /* 0x000fd20003f86070 */
[----:B--2---:R-:W-:-:S04]  /*01b0*/  @P2 IMAD.WIDE.U32 R2, R19, 0x20, R2 ;  /* 0x0000002013022825 */ /* 0x004fc800078e0002 */
[C---:B---3--:R-:W-:Y:S01]  /*01c0*/  @P2 IMAD.WIDE.U32 R4, R19.reuse, 0x20, R4 ;  /* 0x0000002013042825 */ /* 0x048fe200078e0004 */
[----:B------:R-:W-:-:S04]  /*01d0*/  @P2 LOP3.LUT R19, R19, 0x80, RZ, 0xfc, !PT ;  /* 0x0000008013132812 */ /* 0x000fc800078efcff */
[----:B------:R2:W5:Y:S01]  /*01e0*/  @P2 LDG.E.128 R248, desc[UR10][R4.64+0x10] ;  /* 0x0000100a04f82981 */ /* 0x000562000c1e1d00 */
[----:B-1----:R-:W-:-:S04]  /*01f0*/  @P3 IMAD.WIDE.U32 R10, R19, 0x20, R6 ;  /* 0x00000020130a3825 */ /* 0x002fc800078e0006 */
[C---:B------:R-:W-:Y:S01]  /*0200*/  @P3 IMAD.WIDE.U32 R12, R19.reuse, 0x20, R8 ;  /* 0x00000020130c3825 */ /* 0x040fe200078e0008 */
        /* <DEDUP_REMOVED lines=11> */
[----:B----4-:R-:W3:Y:S04]  /*02c0*/  @P2 LDG.E.128 R28, desc[UR10][R2.64] ;  /* 0x0000000a021c2981 */ /* 0x010ee8000c1e1d00 */
[----:B------:R-:W4:Y:S04]  /*02d0*/  @P2 LDG.E.128 R24, desc[UR10][R2.64+0x10] ;  /* 0x0000100a02182981 */ /* 0x000f28000c1e1d00 */
[----:B------:R-:W2:Y:S01]  /*02e0*/  @P2 LDG.E.128 R20, desc[UR10][R4.64] ;  /* 0x0000000a04142981 */ /* 0x000ea2000c1e1d00 */
        /* <DEDUP_REMOVED lines=50> */
[----:B---3--:R0:W-:Y:S04]  /*0610*/  @P2 STL.64 [R1+0x20], R28 ;  /* 0x0000201c01002387 */ /* 0x0081e80000100a00 */
[----:B------:R0:W-:Y:S04]  /*0620*/  @P2 STL.64 [R1+0x28], R30 ;  /* 0x0000281e01002387 */ /* 0x0001e80000100a00 */
[----:B----4-:R0:W-:Y:S04]  /*0630*/  @P2 STL.64 [R1+0x10], R24 ;  /* 0x0000101801002387 */ /* 0x0101e80000100a00 */
[----:B------:R0:W-:Y:S04]  /*0640*/  @P2 STL.64 [R1+0x18], R26 ;  /* 0x0000181a01002387 */ /* 0x0001e80000100a00 */
[----:B--2---:R0:W-:Y:S04]  /*0650*/  @P2 STL.64 [R1], R20 ;  /* 0x0000001401002387 */ /* 0x0041e80000100a00 */
[----:B------:R0:W-:Y:S01]  /*0660*/  @P2 STL.64 [R1+0x8], R22 ;  /* 0x0000081601002387 */ /* 0x0001e20000100a00 */
[----:B------:R-:W-:Y:S05]  /*0670*/  BRA.U UP0, `(.L_x_1440) ;  /* 0x0000008900ac7547 */ /* 0x000fea000b800000 */
[----:B------:R-:W1:Y:S01]  /*0680*/  LDCU.U8 UR4, c[0x0][0x410] ;  /* 0x00008200ff0477ac */ /* 0x000e620008000000 */
        /* <DEDUP_REMOVED lines=49> */
[----:B------:R-:W2:Y:S01]  /*09a0*/  LDCU UR21, c[0x0][0x408] ;  /* 0x00008100ff1577ac */ /* 0x000ea20008000800 */
[----:B------:R-:W3:Y:S01]  /*09b0*/  LDCU UR6, c[0x0][0x388] ;  /* 0x00007100ff0677ac */ /* 0x000ee20008000800 */
[----:B------:R-:W4:Y:S01]  /*09c0*/  LDCU.U8 UR24, c[0x0][0x410] ;  /* 0x00008200ff1877ac */ /* 0x000f220008000000 */
[----:B------:R-:W0:Y:S01]  /*09d0*/  LDCU UR20, c[0x0][0x400] ;  /* 0x00008000ff1477ac */ /* 0x000e220008000800 */
[----:B------:R-:W0:Y:S01]  /*09e0*/  LDCU.64 UR8, c[0x0][0x478] ;  /* 0x00008f00ff0877ac */ /* 0x000e220008000a00 */
[----:B------:R-:W0:Y:S01]  /*09f0*/  LDCU.64 UR26, c[0x0][0x438] ;  /* 0x00008700ff1a77ac */ /* 0x000e220008000a00 */
[----:B------:R-:W0:Y:S01]  /*0a00*/  LDCU.64 UR18, c[0x0][0x470] ;  /* 0x00008e00ff1277ac */ /* 0x000e220008000a00 */
[----:B------:R-:W0:Y:S01]  /*0a10*/  LDCU.128 UR12, c[0x0][0x3c0] ;  /* 0x00007800ff0c77ac */ /* 0x000e220008000c00 */
[----:B------:R-:W0:Y:S01]  /*0a20*/  LDCU.64 UR16, c[0x0][0x380] ;  /* 0x00007000ff1077ac */ /* 0x000e220008000a00 */
[----:B-1----:R-:W-:-:S11]  /*0a30*/  UISETP.NE.AND UP2, UPT, UR4, URZ, UPT ;  /* 0x000000ff0400728c */ /* 0x002fd6000bf45270 */
.L_x_1479:
[----:B0-----:R-:W-:-:S06]  /*0a40*/  UIMAD.WIDE UR4, UR7, 0x4, UR14 ;  /* 0x00000004070478a5 */ /* 0x001fcc000f8e020e */
[----:B-12---:R-:W-:Y:S02]  /*0a50*/  MOV R164, UR4 ;  /* 0x0000000400a47c02 */ /* 0x006fe40008000f00 */
[----:B------:R-:W-:Y:S01]  /*0a60*/  MOV R165, UR5 ;  /* 0x0000000500a57c02 */ /* 0x000fe20008000f00 */
[----:B------:R-:W-:-:S04]  /*0a70*/  UIMAD.WIDE UR4, UR7, 0x4, UR12 ;  /* 0x00000004070478a5 */ /* 0x000fc8000f8e020c */
[----:B------:R0:W2:Y:S02]  /*0a80*/  LDG.E R2, desc[UR10][R164.64] ;  /* 0x0000000aa4027981 */ /* 0x0000a4000c1e1900 */
[----:B0-----:R-:W-:Y:S02]  /*0a90*/  MOV R164, UR4 ;  /* 0x0000000400a47c02 */ /* 0x001fe40008000f00 */
[----:B------:R-:W-:-:S05]  /*0aa0*/  MOV R165, UR5 ;  /* 0x0000000500a57c02 */ /* 0x000fca0008000f00 */
[----:B------:R-:W4:Y:S01]  /*0ab0*/  LDG.E R210, desc[UR10][R164.64] ;  /* 0x0000000aa4d27981 */ /* 0x000f22000c1e1900 */
[----:B---3--:R-:W-:Y:S01]  /*0ac0*/  UIMAD UR4, UR7, UR6, URZ ;  /* 0x00000006070472a4 */ /* 0x008fe2000f8e02ff */
[----:B------:R-:W-:Y:S01]  /*0ad0*/  PLOP3.LUT P0, PT, PT, PT, UP2, 0x40, 0x4 ;  /* 0x000000000004781c */ /* 0x000fe20003f0e828 */
[----:B------:R-:W-:Y:S01]  /*0ae0*/  BSSY.RECONVERGENT B0, `(.L_x_1441) ;  /* 0x000009a000007945 */ /* 0x000fe20003800200 */
[----:B------:R-:W-:Y:S01]  /*0af0*/  HFMA2 R211, -RZ, RZ, 0, 0 ;  /* 0x00000000ffd37431 */ /* 0x000fe200000001ff */
[----:B------:R-:W-:Y:S01]  /*0b00*/  USHF.R.S32.HI UR5, URZ, 0x1f, UR4 ;  /* 0x0000001fff057899 */ /* 0x000fe20008011404 */
[C---:B------:R-:W-:Y:S02]  /*0b10*/  ISETP.GE.U32.AND P3, PT, R230.reuse, 0x100, PT ;  /* 0x00000100e600780c */ /* 0x040fe40003f66070 */
[----:B------:R-:W-:Y:S01]  /*0b20*/  ISETP.GE.U32.AND P4, PT, R230, 0x180, PT ;  /* 0x00000180e600780c */ /* 0x000fe20003f86070 */
[----:B------:R-:W-:Y:S01]  /*0b30*/  ULEA.HI UR5, UR5, UR4, URZ, 0x3 ;  /* 0x0000000405057291 */ /* 0x000fe2000f8f18ff */
[----:B------:R-:W-:-:S05]  /*0b40*/  MOV R228, RZ ;  /* 0x000000ff00e47202 */ /* 0x000fca0000000f00 */
[----:B------:R-:W-:Y:S02]  /*0b50*/  MOV R167, UR5 ;  /* 0x0000000500a77c02 */ /* 0x000fe40008000f00 */
[----:B--2---:R-:W-:Y:S02]  /*0b60*/  R2UR UR22, R2 ;  /* 0x00000000021672ca */ /* 0x004fe400000e0000 */
[----:B------:R-:W-:-:S04]  /*0b70*/  LEA.HI.SX32 R2, R167, R170, 0x1d ;  /* 0x000000aaa7027211 */ /* 0x000fc800078feaff */
[----:B------:R-:W-:Y:S02]  /*0b80*/  MOV R229, R2 ;  /* 0x0000000200e57202 */ /* 0x000fe40000000f00 */
[----:B----4-:R-:W-:Y:S01]  /*0b90*/  FSEL R210, R210, RZ, P0 ;  /* 0x000000ffd2d27208 */ /* 0x010fe20000000000 */
[----:B------:R-:W-:Y:S06]  /*0ba0*/  @!P2 BRA `(.L_x_1442) ;  /* 0x000000080034a947 */ /* 0x000fec0003800000 */
[----:B------:R-:W0:Y:S01]  /*0bb0*/  LDC.64 R168, c[0x0][0x430] ;  /* 0x00010c00ffa87b82 */ /* 0x000e220000000a00 */
[----:B------:R-:W2:Y:S04]  /*0bc0*/  LDL R20, [R1] ;  /* 0x0000000001147983 */ /* 0x000ea80000100800 */
[----:B------:R-:W3:Y:S03]  /*0bd0*/  LDL R21, [R1+0x20] ;  /* 0x0000200001157983 */ /* 0x000ee60000100800 */
[----:B------:R-:W1:Y:S01]  /*0be0*/  LDC.64 R6, c[0x0][0x3a8] ;  /* 0x0000ea00ff067b82 */ /* 0x000e620000000a00 */
[----:B------:R-:W4:Y:S04]  /*0bf0*/  LDL R188, [R1+0x4] ;  /* 0x0000040001bc7983 */ /* 0x000f280000100800 */
[----:B------:R-:W4:Y:S03]  /*0c00*/  LDL R189, [R1+0x24] ;  /* 0x0000240001bd7983 */ /* 0x000f260000100800 */
[----:B------:R-:W1:Y:S01]  /*0c10*/  LDC.64 R164, c[0x0][0x428] ;  /* 0x00010a00ffa47b82 */ /* 0x000e620000000a00 */
[----:B------:R-:W4:Y:S04]  /*0c20*/  LDL R196, [R1+0x8] ;  /* 0x0000080001c47983 */ /* 0x000f280000100800 */
[----:B------:R-:W4:Y:S01]  /*0c30*/  LDL R197, [R1+0x28] ;  /* 0x0000280001c57983 */ /* 0x000f220000100800 */
[----:B0-----:R-:W-:Y:S01]  /*0c40*/  IMAD.WIDE.U32 R168, R2, 0x10, R168 ;  /* 0x0000001002a87825 */ /* 0x001fe200078e00a8 */
[----:B------:R-:W-:-:S02]  /*0c50*/  ISETP.NE.U32.AND P1, PT, RZ, UR18, PT ;  /* 0x00000012ff007c0c */ /* 0x000fc4000bf25070 */
[----:B------:R-:W4:Y:S01]  /*0c60*/  LDL R204, [R1+0xc] ;  /* 0x00000c0001cc7983 */ /* 0x000f220000100800 */
[----:B------:R-:W-:Y:S01]  /*0c70*/  ISETP.NE.U32.AND P0, PT, RZ, UR26, PT ;  /* 0x0000001aff007c0c */ /* 0x000fe2000bf05070 */
[----:B------:R-:W0:Y:S02]  /*0c80*/  LDC.64 R24, c[0x0][0x3b0] ;  /* 0x0000ec00ff187b82 */ /* 0x000e240000000a00 */
[----:B------:R-:W2:Y:S01]  /*0c90*/  LDG.E.128 R168, desc[UR10][R168.64] ;  /* 0x0000000aa8a87981 */ /* 0x000ea2000c1e1d00 */
[----:B-1----:R-:W-:-:S03]  /*0ca0*/  IMAD.WIDE.U32 R6, R2, 0x20, R6 ;  /* 0x0000002002067825 */ /* 0x002fc600078e0006 */
[----:B------:R-:W4:Y:S04]  /*0cb0*/  LDL R205, [R1+0x2c] ;  /* 0x00002c0001cd7983 */ /* 0x000f280000100800 */
[----:B------:R-:W3:Y:S01]  /*0cc0*/  LDG.E.128 R176, desc[UR10][R6.64] ;  /* 0x0000000a06b07981 */ /* 0x000ee2000c1e1d00 */
[----:B------:R-:W-:Y:S01]  /*0cd0*/  IMAD.WIDE.U32 R164, R2, 0x10, R164 ;  /* 0x0000001002a47825 */ /* 0x000fe200078e00a4 */
[----:B------:R-:W-:Y:S02]  /*0ce0*/  ISETP.NE.AND.EX P1, PT, RZ, UR19, PT, P1 ;  /* 0x00000013ff007c0c */ /* 0x000fe4000bf25310 */
[----:B------:R1:W4:Y:S04]  /*0cf0*/  LDG.E.128 R172, desc[UR10][R6.64+0x10] ;  /* 0x0000100a06ac7981 */ /* 0x000328000c1e1d00 */
[----:B------:R-:W4:Y:S01]  /*0d00*/  LDG.E.128 R164, desc[UR10][R164.64] ;  /* 0x0000000aa4a47981 */ /* 0x000f22000c1e1d00 */
[----:B------:R-:W-:-:S03]  /*0d10*/  ISETP.NE.AND.EX P0, PT, RZ, UR27, PT, P0 ;  /* 0x0000001bff007c0c */ /* 0x000fc6000bf05300 */
[----:B------:R-:W4:Y:S03]  /*0d20*/  LDL R252, [R1+0x10] ;  /* 0x0000100001fc7983 */ /* 0x000f260000100800 */
[----:B-1----:R-:W1:Y:S01]  /*0d30*/  @P1 LDC.64 R6, c[0x0][0x3b8] ;  /* 0x0000ee00ff061b82 */ /* 0x002e620000000a00 */
[----:B------:R-:W4:Y:S07]  /*0d40*/  LDL R231, [R1+0x14] ;  /* 0x0000140001e77983 */ /* 0x000f2e0000100800 */
[----:B------:R-:W0:Y:S01]  /*0d50*/  @P0 LDC.64 R12, c[0x0][0x438] ;  /* 0x00010e00ff0c0b82 */ /* 0x000e220000000a00 */
[----:B-1----:R-:W-:-:S05]  /*0d60*/  @P1 IMAD.WIDE.U32 R6, R2, 0x8, R6 ;  /* 0x0000000802061825 */ /* 0x002fca00078e0006 */
[----:B------:R0:W5:Y:S02]  /*0d70*/  @P1 LDG.E.64 R26, desc[UR10][R6.64] ;  /* 0x0000000a061a1981 */ /* 0x000164000c1e1b00 */
[----:B0-----:R-:W-:-:S05]  /*0d80*/  @P0 IMAD.WIDE.U32 R6, R2, 0x20, R12 ;  /* 0x0000002002060825 */ /* 0x001fca00078e000c */
[----:B------:R-:W5:Y:S04]  /*0d90*/  @P0 LDG.E.128 R140, desc[UR10][R6.64] ;  /* 0x0000000a068c0981 */ /* 0x000f68000c1e1d00 */
[----:B------:R0:W5:Y:S01]  /*0da0*/  @P0 LDG.E.128 R144, desc[UR10][R6.64+0x10] ;  /* 0x0000100a06900981 */ /* 0x000162000c1e1d00 */
[----:B------:R-:W-:-:S06]  /*0db0*/  IMAD.WIDE.U32 R24, R2, 0x8, R24 ;  /* 0x0000000802187825 */ /* 0x000fcc00078e0018 */
[----:B------:R-:W5:Y:S01]  /*0dc0*/  LDG.E.64 R24, desc[UR10][R24.64] ;  /* 0x0000000a18187981 */ /* 0x000f62000c1e1b00 */
[----:B--2---:R-:W-:Y:S01]  /*0dd0*/  SHF.L.U32 R13, R168, 0x10, RZ ;  /* 0x00000010a80d7819 */ /* 0x004fe200000006ff */
[----:B---3--:R-:W-:-:S04]  /*0de0*/  FADD.FTZ R0, -R210, R176 ;  /* 0x000000b0d2007221 */ /* 0x008fc80000010100 */
[----:B------:R-:W-:Y:S01]  /*0df0*/  FMUL.FTZ R12, R20, R13 ;  /* 0x0000000d140c7220 */ /* 0x000fe20000410000 */
[----:B------:R-:W-:Y:S01]  /*0e00*/  FMUL.FTZ R0, R0, UR22 ;  /* 0x0000001600007c20 */ /* 0x000fe20008410000 */
[----:B----4-:R-:W-:-:S05]  /*0e10*/  SHF.L.U32 R5, R164, 0x10, RZ ;  /* 0x00000010a4057819 */ /* 0x010fca00000006ff */
[----:B------:R-:W-:Y:S01]  /*0e20*/  FADD.FTZ R76, R76, R5 ;  /* 0x000000054c4c7221 */ /* 0x000fe20000010000 */
[-C--:B------:R-:W-:Y:S01]  /*0e30*/  FFMA.FTZ R56, R0, R5.reuse, R56 ;  /* 0x0000000500387223 */ /* 0x080fe20000010038 */
[----:B------:R-:W-:Y:S01]  /*0e40*/  FFMA.FTZ R5, R21, R5, R12 ;  /* 0x0000000515057223 */ /* 0x000fe2000001000c */
[C---:B------:R-:W-:Y:S02]  /*0e50*/  SHF.L.U32 R21, R169.reuse, 0x10, RZ ;  /* 0x00000010a9157819 */ /* 0x040fe400000006ff */
[----:B------:R-:W-:Y:S01]  /*0e60*/  PRMT R169, R169, 0x7632, R169 ;  /* 0x00007632a9a97816 */ /* 0x000fe200000000a9 */
[----:B0-----:R-:W-:Y:S01]  /*0e70*/  FADD.FTZ R7, -R210, R177 ;  /* 0x000000b1d2077221 */ /* 0x001fe20000010100 */
[----:B------:R-:W-:Y:S02]  /*0e80*/  PRMT R168, R168, 0x7632, R168 ;  /* 0x00007632a8a87816 */ /* 0x000fe400000000a8 */
[----:B------:R-:W-:Y:S01]  /*0e90*/  SHF.L.U32 R20, R169, 0x10, RZ ;  /* 0x00000010a9147819 */ /* 0x000fe200000006ff */
[----:B------:R-:W-:Y:S01]  /*0ea0*/  FMUL.FTZ R7, R7, UR22 ;  /* 0x0000001607077c20 */ /* 0x000fe20008410000 */
[----:B------:R-:W-:Y:S01]  /*0eb0*/  SHF.L.U32 R168, R168, 0x10, RZ ;  /* 0x00000010a8a87819 */ /* 0x000fe200000006ff */
[----:B------:R-:W2:Y:S01]  /*0ec0*/  LDL R169, [R1+0x18] ;  /* 0x0000180001a97983 */ /* 0x000ea20000100800 */
[----:B------:R-:W-:Y:S01]  /*0ed0*/  FADD.FTZ R116, R116, R13 ;  /* 0x0000000d74747221 */ /* 0x000fe20000010000 */
[----:B------:R-:W-:-:S02]  /*0ee0*/  FFMA.FTZ R96, R0, R13, R96 ;  /* 0x0000000d00607223 */ /* 0x000fc40000010060 */
[-C--:B------:R-:W-:Y:S01]  /*0ef0*/  FMUL.FTZ R13, R188, R168.reuse ;  /* 0x000000a8bc0d7220 */ /* 0x080fe20000410000 */
[----:B------:R-:W-:Y:S01]  /*0f00*/  FFMA.FTZ R97, R7, R168, R97 ;  /* 0x000000a807617223 */ /* 0x000fe20000010061 */
[----:B------:R-:W-:Y:S02]  /*0f10*/  FADD.FTZ R117, R117, R168 ;  /* 0x000000a875757221 */ /* 0x000fe40000010000 */
[----:B------:R-:W3:Y:S01]  /*0f20*/  LDL R168, [R1+0x1c] ;  /* 0x00001c0001a87983 */ /* 0x000ee20000100800 */
[----:B------:R-:W-:-:S04]  /*0f30*/  PRMT R164, R164, 0x7632, R164 ;  /* 0x00007632a4a47816 */ /* 0x000fc800000000a4 */
[----:B------:R-:W-:-:S05]  /*0f40*/  SHF.L.U32 R164, R164, 0x10, RZ ;  /* 0x00000010a4a47819 */ /* 0x000fca00000006ff */
[----:B------:R-:W-:Y:S01]  /*0f50*/  FFMA.FTZ R6, R189, R164, R13 ;  /* 0x000000a4bd067223 */ /* 0x000fe2000001000d */
[----:B------:R-:W-:Y:S01]  /*0f60*/  FADD.FTZ R13, -R210, R178 ;  /* 0x000000b2d20d7221 */ /* 0x000fe20000010100 */
[----:B------:R-:W-:Y:S01]  /*0f70*/  SHF.L.U32 R19, R165, 0x10, RZ ;  /* 0x00000010a5137819 */ /* 0x000fe200000006ff */
[----:B------:R-:W-:Y:S02]  /*0f80*/  FMUL.FTZ R12, R196, R21 ;  /* 0x00000015c40c7220 */ /* 0x000fe40000410000 */
[----:B------:R-:W-:Y:S02]  /*0f90*/  FMUL.FTZ R13, R13, UR22 ;  /* 0x000000160d0d7c20 */ /* 0x000fe40008410000 */
[----:B------:R-:W-:Y:S01]  /*0fa0*/  FADD.FTZ R78, R78, R19 ;  /* 0x000000134e4e7221 */ /* 0x000fe20000010000 */
[-C--:B------:R-:W-:Y:S01]  /*0fb0*/  FFMA.FTZ R12, R197, R19.reuse, R12 ;  /* 0x00000013c50c7223 */ /* 0x080fe2000001000c */
[----:B------:R-:W-:Y:S01]  /*0fc0*/  FFMA.FTZ R58, R13, R19, R58 ;  /* 0x000000130d3a7223 */ /* 0x000fe2000001003a */
[----:B------:R-:W-:Y:S01]  /*0fd0*/  FADD.FTZ R19, -R210, R179 ;  /* 0x000000b3d2137221 */ /* 0x000fe20000010100 */
[----:B------:R-:W-:-:S03]  /*0fe0*/  PRMT R165, R165, 0x7632, R165 ;  /* 0x00007632a5a57816 */ /* 0x000fc600000000a5 */
[----:B------:R-:W-:Y:S01]  /*0ff0*/  FMUL.FTZ R19, R19, UR22 ;  /* 0x0000001613137c20 */ /* 0x000fe20008410000 */
[----:B------:R-:W-:Y:S01]  /*1000*/  SHF.L.U32 R18, R165, 0x10, RZ ;  /* 0x00000010a5127819 */ /* 0x000fe200000006ff */
[----:B------:R-:W-:Y:S01]  /*1010*/  FADD.FTZ R118, R118, R21 ;  /* 0x0000001576767221 */ /* 0x000fe20000010000 */
[----:B------:R-:W-:Y:S01]  /*1020*/  FFMA.FTZ R98, R13, R21, R98 ;  /* 0x000000150d627223 */ /* 0x000fe20000010062 */
[-C--:B------:R-:W-:Y:S01]  /*1030*/  FMUL.FTZ R21, R204, R20.reuse ;  /* 0x00000014cc157220 */ /* 0x080fe20000410000 */
[----:B------:R-:W-:Y:S01]  /*1040*/  FFMA.FTZ R99, R19, R20, R99 ;  /* 0x0000001413637223 */ /* 0x000fe20000010063 */
[----:B------:R-:W-:Y:S01]  /*1050*/  FADD.FTZ R119, R119, R20 ;  /* 0x0000001477777221 */ /* 0x000fe20000010000 */
[----:B------:R-:W-:Y:S01]  /*1060*/  FADD.FTZ R20, -R210, R172 ;  /* 0x000000acd2147221 */ /* 0x000fe20000010100 */
[C---:B------:R-:W-:Y:S01]  /*1070*/  SHF.L.U32 R165, R170.reuse, 0x10, RZ ;  /* 0x00000010aaa57819 */ /* 0x040fe200000006ff */
[-C--:B------:R-:W-:Y:S01]  /*1080*/  FFMA.FTZ R59, R19, R18.reuse, R59 ;  /* 0x00000012133b7223 */ /* 0x080fe2000001003b */
[----:B------:R-:W-:Y:S01]  /*1090*/  PRMT R170, R170, 0x7632, R170 ;  /* 0x00007632aaaa7816 */ /* 0x000fe200000000aa */
[----:B------:R-:W-:Y:S01]  /*10a0*/  FADD.FTZ R79, R79, R18 ;  /* 0x000000124f4f7221 */ /* 0x000fe20000010000 */
[----:B------:R-:W-:Y:S01]  /*10b0*/  FFMA.FTZ R18, R205, R18, R21 ;  /* 0x00000012cd127223 */ /* 0x000fe20000010015 */
[----:B------:R-:W-:Y:S01]  /*10c0*/  SHF.L.U32 R21, R166, 0x10, RZ ;  /* 0x00000010a6157819 */ /* 0x000fe200000006ff */
[----:B------:R-:W-:Y:S01]  /*10d0*/  FMUL.FTZ R20, R20, UR22 ;  /* 0x0000001614147c20 */ /* 0x000fe20008410000 */
[----:B------:R-:W-:Y:S01]  /*10e0*/  PRMT R166, R166, 0x7632, R166 ;  /* 0x00007632a6a67816 */ /* 0x000fe200000000a6 */
[----:B------:R-:W-:Y:S01]  /*10f0*/  FADD.FTZ R173, -R210, R173 ;  /* 0x000000add2ad7221 */ /* 0x000fe20000010100 */
[----:B------:R-:W-:Y:S01]  /*1100*/  SHF.L.U32 R170, R170, 0x10, RZ ;  /* 0x00000010aaaa7819 */ /* 0x000fe200000006ff */
[----:B------:R-:W-:Y:S01]  /*1110*/  FFMA.FTZ R57, R7, R164, R57 ;  /* 0x000000a407397223 */ /* 0x000fe20000010039 */
[----:B------:R-:W-:Y:S01]  /*1120*/  FADD.FTZ R77, R77, R164 ;  /* 0x000000a44d4d7221 */ /* 0x000fe20000010000 */
[-C--:B-----5:R-:W-:Y:S01]  /*1130*/  FMUL.FTZ R164, R248, R165.reuse ;  /* 0x000000a5f8a47220 */ /* 0x0a0fe20000410000 */
[----:B------:R-:W-:Y:S01]  /*1140*/  FADD.FTZ R120, R120, R165 ;  /* 0x000000a578787221 */ /* 0x000fe20000010000 */
[----:B------:R-:W-:Y:S01]  /*1150*/  FFMA.FTZ R100, R20, R165, R100 ;  /* 0x000000a514647223 */ /* 0x000fe20000010064 */
[----:B------:R-:W-:Y:S01]  /*1160*/  SHF.L.U32 R166, R166, 0x10, RZ ;  /* 0x00000010a6a67819 */ /* 0x000fe200000006ff */
[----:B------:R-:W-:Y:S01]  /*1170*/  FADD.FTZ R174, -R210, R174 ;  /* 0x000000aed2ae7221 */ /* 0x000fe20000010100 */
[----:B------:R-:W-:Y:S01]  /*1180*/  SHF.L.U32 R165, R171, 0x10, RZ ;  /* 0x00000010aba57819 */ /* 0x000fe200000006ff */
[----:B------:R-:W-:Y:S01]  /*1190*/  FMUL.FTZ R188, R173, UR22 ;  /* 0x00000016adbc7c20 */ /* 0x000fe20008410000 */
[----:B------:R-:W-:Y:S01]  /*11a0*/  FMUL.FTZ R189, R249, R170 ;  /* 0x000000aaf9bd7220 */ /* 0x000fe20000410000 */
[----:B------:R-:W-:Y:S01]  /*11b0*/  PRMT R171, R171, 0x7632, R171 ;  /* 0x00007632abab7816 */ /* 0x000fe200000000ab */
[----:B------:R-:W-:Y:S01]  /*11c0*/  FADD.FTZ R80, R80, R21 ;  /* 0x0000001550507221 */ /* 0x000fe20000010000 */
[-C--:B------:R-:W-:Y:S01]  /*11d0*/  FFMA.FTZ R60, R20, R21.reuse, R60 ;  /* 0x00000015143c7223 */ /* 0x080fe2000001003c */
[----:B------:R-:W-:Y:S01]  /*11e0*/  SHF.L.U32 R197, R167, 0x10, RZ ;  /* 0x00000010a7c57819 */ /* 0x000fe200000006ff */
[----:B------:R-:W-:Y:S01]  /*11f0*/  FFMA.FTZ R21, R252, R21, R164 ;  /* 0x00000015fc157223 */ /* 0x000fe200000100a4 */
[----:B------:R-:W-:Y:S01]  /*1200*/  FMUL.FTZ R196, R174, UR22 ;  /* 0x00000016aec47c20 */ /* 0x000fe20008410000 */
[----:B------:R-:W-:Y:S01]  /*1210*/  FADD.FTZ R81, R81, R166 ;  /* 0x000000a651517221 */ /* 0x000fe20000010000 */
[-C--:B------:R-:W-:Y:S01]  /*1220*/  FFMA.FTZ R61, R188, R166.reuse, R61 ;  /* 0x000000a6bc3d7223 */ /* 0x080fe2000001003d */
[----:B------:R-:W-:Y:S01]  /*1230*/  FFMA.FTZ R189, R231, R166, R189 ;  /* 0x000000a6e7bd7223 */ /* 0x000fe200000100bd */
[----:B------:R-:W-:Y:S01]  /*1240*/  FMUL.FTZ R164, R250, R165 ;  /* 0x000000a5faa47220 */ /* 0x000fe20000410000 */
[----:B------:R-:W-:Y:S01]  /*1250*/  PRMT R167, R167, 0x7632, R167 ;  /* 0x00007632a7a77816 */ /* 0x000fe200000000a7 */
[----:B------:R-:W-:Y:S01]  /*1260*/  FADD.FTZ R175, -R210, R175 ;  /* 0x000000afd2af7221 */ /* 0x000fe20000010100 */
[----:B------:R-:W-:Y:S01]  /*1270*/  SHF.L.U32 R166, R171, 0x10, RZ ;  /* 0x00000010aba67819 */ /* 0x000fe200000006ff */
[----:B------:R-:W-:Y:S01]  /*1280*/  FADD.FTZ R82, R82, R197 ;  /* 0x000000c552527221 */ /* 0x000fe20000010000 */
[----:B------:R-:W-:Y:S01]  /*1290*/  FFMA.FTZ R62, R196, R197, R62 ;  /* 0x000000c5c43e7223 */ /* 0x000fe2000001003e */
[----:B------:R-:W-:-:S02]  /*12a0*/  FMUL.FTZ R204, R175, UR22 ;  /* 0x00000016afcc7c20 */ /* 0x000fc40008410000 */
[----:B------:R-:W-:Y:S01]  /*12b0*/  FMUL.FTZ R205, R251, R166 ;  /* 0x000000a6fbcd7220 */ /* 0x000fe20000410000 */
[----:B------:R-:W-:Y:S01]  /*12c0*/  FADD.FTZ R122, R122, R165 ;  /* 0x000000a57a7a7221 */ /* 0x000fe20000010000 */
[----:B------:R-:W-:Y:S01]  /*12d0*/  FFMA.FTZ R102, R196, R165, R102 ;  /* 0x000000a5c4667223 */ /* 0x000fe20000010066 */
[----:B------:R-:W-:-:S04]  /*12e0*/  FADD.FTZ R165, RZ, R5 ;  /* 0x00000005ffa57221 */ /* 0x000fc80000010000 */
[----:B------:R-:W-:Y:S01]  /*12f0*/  FADD.FTZ R165, R165, R6 ;  /* 0x00000006a5a57221 */ /* 0x000fe20000010000 */
[----:B------:R-:W-:-:S03]  /*1300*/  FADD.FTZ R123, R123, R166 ;  /* 0x000000a67b7b7221 */ /* 0x000fc60000010000 */
[----:B------:R-:W-:Y:S01]  /*1310*/  FADD.FTZ R165, R165, R12 ;  /* 0x0000000ca5a57221 */ /* 0x000fe20000010000 */
[----:B------:R-:W-:-:S03]  /*1320*/  FFMA.FTZ R103, R204, R166, R103 ;  /* 0x000000a6cc677223 */ /* 0x000fc60000010067 */
[----:B------:R-:W-:-:S04]  /*1330*/  FADD.FTZ R166, R165, R18 ;  /* 0x00000012a5a67221 */ /* 0x000fc80000010000 */
[----:B------:R-:W-:-:S04]  /*1340*/  FADD.FTZ R166, R166, R21 ;  /* 0x00000015a6a67221 */ /* 0x000fc80000010000 */
[----:B------:R-:W-:Y:S01]  /*1350*/  FADD.FTZ R166, R166, R189 ;  /* 0x000000bda6a67221 */ /* 0x000fe20000010000 */
[----:B------:R-:W-:Y:S01]  /*1360*/  FADD.FTZ R121, R121, R170 ;  /* 0x000000aa79797221 */ /* 0x000fe20000010000 */
[----:B------:R-:W-:Y:S01]  /*1370*/  FFMA.FTZ R101, R188, R170, R101 ;  /* 0x000000aabc657223 */ /* 0x000fe20000010065 */
[----:B------:R-:W-:Y:S01]  /*1380*/  IADD3 R229, PT, PT, R2, 0x80, RZ ;  /* 0x0000008002e57810 */ /* 0x000fe20007ffe0ff */
[----:B--2---:R-:W-:Y:S01]  /*1390*/  FFMA.FTZ R197, R169, R197, R164 ;  /* 0x000000c5a9c57223 */ /* 0x004fe200000100a4 */
[----:B------:R-:W-:-:S05]  /*13a0*/  SHF.L.U32 R164, R167, 0x10, RZ ;  /* 0x00000010a7a47819 */ /* 0x000fca00000006ff */
[----:B------:R-:W-:Y:S01]  /*13b0*/  FADD.FTZ R83, R83, R164 ;  /* 0x000000a453537221 */ /* 0x000fe20000010000 */
[-C--:B------:R-:W-:Y:S01]  /*13c0*/  FFMA.FTZ R63, R204, R164.reuse, R63 ;  /* 0x000000a4cc3f7223 */ /* 0x080fe2000001003f */
[----:B---3--:R-:W-:Y:S01]  /*13d0*/  FFMA.FTZ R205, R168, R164, R205 ;  /* 0x000000a4a8cd7223 */ /* 0x008fe200000100cd */
[----:B------:R-:W-:-:S04]  /*13e0*/  FFMA.FTZ R164, R0, R5, RZ ;  /* 0x0000000500a47223 */ /* 0x000fc800000100ff */
[----:B------:R-:W-:-:S04]  /*13f0*/  FFMA.FTZ R164, R7, R6, R164 ;  /* 0x0000000607a47223 */ /* 0x000fc800000100a4 */
[----:B------:R-:W-:-:S04]  /*1400*/  FFMA.FTZ R164, R13, R12, R164 ;  /* 0x0000000c0da47223 */ /* 0x000fc800000100a4 */
[----:B------:R-:W-:-:S04]  /*1410*/  FFMA.FTZ R165, R19, R18, R164 ;  /* 0x0000001213a57223 */ /* 0x000fc800000100a4 */
[----:B------:R-:W-:-:S04]  /*1420*/  FFMA.FTZ R165, R20, R21, R165 ;  /* 0x0000001514a57223 */ /* 0x000fc800000100a5 */
[----:B------:R-:W-:Y:S01]  /*1430*/  FFMA.FTZ R165, R188, R189, R165 ;  /* 0x000000bdbca57223 */ /* 0x000fe200000100a5 */
[----:B------:R-:W-:-:S03]  /*1440*/  FADD.FTZ R166, R166, R197 ;  /* 0x000000c5a6a67221 */ /* 0x000fc60000010000 */
[----:B------:R-:W-:Y:S01]  /*1450*/  FFMA.FTZ R165, R196, R197, R165 ;  /* 0x000000c5c4a57223 */ /* 0x000fe200000100a5 */
[----:B------:R-:W-:-:S03]  /*1460*/  FADD.FTZ R211, R166, R205 ;  /* 0x000000cda6d37221 */ /* 0x000fc60000010000 */
[----:B------:R-:W-:-:S07]  /*1470*/  FFMA.FTZ R228, R204, R205, R165 ;  /* 0x000000cdcce47223 */ /* 0x000fce00000100a5 */
.L_x_1442:
[----:B------:R-:W-:Y:S05]  /*1480*/  BSYNC.RECONVERGENT B0 ;  /* 0x0000000000007941 */ /* 0x000fea0003800200 */
.L_x_1441:
        /* <DEDUP_REMOVED lines=8> */
[----:B-1----:R-:W-:-:S03]  /*1510*/  IMAD.WIDE.U32 R168, R229, 0x10, R168 ;  /* 0x00000010e5a87825 */ /* 0x002fc600078e00a8 */
[----:B------:R1:W4:Y:S04]  /*1520*/  LDG.E.128 R172, desc[UR10][R8.64+0x10] ;  /* 0x0000100a08ac7981 */ /* 0x000328000c1e1d00 */
[----:B------:R-:W4:Y:S01]  /*1530*/  LDG.E.128 R168, desc[UR10][R168.64] ;  /* 0x0000000aa8a87981 */ /* 0x000f22000c1e1d00 */
[----:B--2---:R-:W-:-:S06]  /*1540*/  IMAD.WIDE.U32 R164, R229, 0x10, R164 ;  /* 0x00000010e5a47825 */ /* 0x004fcc00078e00a4 */
[----:B------:R-:W2:Y:S01]  /*1550*/  LDG.E.128 R164, desc[UR10][R164.64] ;  /* 0x0000000aa4a47981 */ /* 0x000ea2000c1e1d00 */
[----:B0-----:R-:W-:-:S06]  /*1560*/  IMAD.WIDE.U32 R30, R229, 0x8, R30 ;  /* 0x00000008e51e7825 */ /* 0x001fcc00078e001e */
[----:B------:R-:W5:Y:S01]  /*1570*/  LDG.E.64 R30, desc[UR10][R30.64] ;  /* 0x0000000a1e1e7981 */ /* 0x000f62000c1e1b00 */
[----:B------:R-:W-:-:S04]  /*1580*/  ISETP.NE.U32.AND P0, PT, RZ, UR18, PT ;  /* 0x00000012ff007c0c */ /* 0x000fc8000bf05070 */
[----:B------:R-:W-:-:S13]  /*1590*/  ISETP.NE.AND.EX P1, PT, RZ, UR19, PT, P0 ;  /* 0x00000013ff007c0c */ /* 0x000fda000bf25300 */
[----:B-1----:R-:W0:Y:S01]  /*15a0*/  @P1 LDC.64 R8, c[0x0][0x3b8] ;  /* 0x0000ee00ff081b82 */ /* 0x002e220000000a00 */
[----:B------:R-:W-:-:S04]  /*15b0*/  ISETP.NE.U32.AND P0, PT, RZ, UR26, PT ;  /* 0x0000001aff007c0c */ /* 0x000fc8000bf05070 */
[----:B------:R-:W-:Y:S01]  /*15c0*/  ISETP.NE.AND.EX P0, PT, RZ, UR27, PT, P0 ;  /* 0x0000001bff007c0c */ /* 0x000fe2000bf05300 */
[----:B0-----:R-:W-:-:S05]  /*15d0*/  @P1 IMAD.WIDE.U32 R8, R229, 0x8, R8 ;  /* 0x00000008e5081825 */ /* 0x001fca00078e0008 */
[----:B------:R0:W5:Y:S07]  /*15e0*/  @P1 LDG.E.64 R28, desc[UR10][R8.64] ;  /* 0x0000000a081c1981 */ /* 0x00016e000c1e1b00 */
[----:B0-----:R-:W0:Y:S02]  /*15f0*/  @P0 LDC.64 R8, c[0x0][0x438] ;  /* 0x00010e00ff080b82 */ /* 0x001e240000000a00 */
[----:B0-----:R-:W-:-:S05]  /*1600*/  @P0 IMAD.WIDE.U32 R8, R229, 0x20, R8 ;  /* 0x00000020e5080825 */ /* 0x001fca00078e0008 */
[----:B------:R-:W5:Y:S04]  /*1610*/  @P0 LDG.E.128 R52, desc[UR10][R8.64] ;  /* 0x0000000a08340981 */ /* 0x000f68000c1e1d00 */
[----:B------:R0:W5:Y:S01]  /*1620*/  @P0 LDG.E.128 R48, desc[UR10][R8.64+0x10] ;  /* 0x0000100a08300981 */ /* 0x000162000c1e1d00 */
[----:B------:R-:W-:Y:S01]  /*1630*/  IADD3 R229, PT, PT, R229, 0x80, RZ ;  /* 0x00000080e5e57810 */ /* 0x000fe20007ffe0ff */
[----:B---3--:R-:W-:-:S04]  /*1640*/  FADD.FTZ R4, -R210, R176 ;  /* 0x000000b0d2047221 */ /* 0x008fc80000010100 */
[----:B------:R-:W-:Y:S01]  /*1650*/  FMUL.FTZ R4, R4, UR22 ;  /* 0x0000001604047c20 */ /* 0x000fe20008410000 */
[C---:B----4-:R-:W-:Y:S02]  /*1660*/  SHF.L.U32 R11, R168.reuse, 0x10, RZ ;  /* 0x00000010a80b7819 */ /* 0x050fe400000006ff */
[----:B------:R-:W-:Y:S02]  /*1670*/  PRMT R168, R168, 0x7632, R168 ;  /* 0x00007632a8a87816 */ /* 0x000fe400000000a8 */
[----:B------:R-:W-:Y:S01]  /*1680*/  SHF.L.U32 R23, R169, 0x10, RZ ;  /* 0x00000010a9177819 */ /* 0x000fe200000006ff */
[-C--:B-----5:R-:W-:Y:S01]  /*1690*/  FMUL.FTZ R17, R236, R11.reuse ;  /* 0x0000000bec117220 */ /* 0x0a0fe20000410000 */
[----:B------:R-:W-:Y:S02]  /*16a0*/  SHF.L.U32 R168, R168, 0x10, RZ ;  /* 0x00000010a8a87819 */ /* 0x000fe400000006ff */
[----:B--2---:R-:W-:Y:S01]  /*16b0*/  SHF.L.U32 R3, R164, 0x10, RZ ;  /* 0x00000010a4037819 */ /* 0x004fe200000006ff */
[----:B------:R-:W-:Y:S01]  /*16c0*/  FADD.FTZ R36, R36, R11 ;  /* 0x0000000b24247221 */ /* 0x000fe20000010000 */
[----:B------:R-:W-:Y:S01]  /*16d0*/  PRMT R164, R164, 0x7632, R164 ;  /* 0x00007632a4a47816 */ /* 0x000fe200000000a4 */
[----:B------:R-:W-:Y:S01]  /*16e0*/  FFMA.FTZ R32, R4, R11, R32 ;  /* 0x0000000b04207223 */ /* 0x000fe20000010020 */
[----:B------:R-:W-:Y:S01]  /*16f0*/  FADD.FTZ R11, -R210, R178 ;  /* 0x000000b2d20b7221 */ /* 0x000fe20000010100 */
[----:B------:R-:W-:Y:S01]  /*1700*/  FADD.FTZ R44, R44, R3 ;  /* 0x000000032c2c7221 */ /* 0x000fe20000010000 */
[-C--:B------:R-:W-:Y:S01]  /*1710*/  FFMA.FTZ R40, R4, R3.reuse, R40 ;  /* 0x0000000304287223 */ /* 0x080fe20000010028 */
[----:B------:R-:W-:Y:S01]  /*1720*/  FFMA.FTZ R3, R244, R3, R17 ;  /* 0x00000003f4037223 */ /* 0x000fe20000010011 */
[----:B------:R-:W-:Y:S01]  /*1730*/  SHF.L.U32 R164, R164, 0x10, RZ ;  /* 0x00000010a4a47819 */ /* 0x000fe200000006ff */
[----:B0-----:R-:W-:Y:S01]  /*1740*/  FADD.FTZ R8, -R210, R177 ;  /* 0x000000b1d2087221 */ /* 0x001fe20000010100 */
[----:B------:R-:W-:Y:S01]  /*1750*/  FMUL.FTZ R10, R237, R168 ;  /* 0x000000a8ed0a7220 */ /* 0x000fe20000410000 */
[----:B------:R-:W-:Y:S01]  /*1760*/  SHF.L.U32 R17, R165, 0x10, RZ ;  /* 0x00000010a5117819 */ /* 0x000fe200000006ff */
[----:B------:R-:W-:Y:S01]  /*1770*/  FMUL.FTZ R11, R11, UR22 ;  /* 0x000000160b0b7c20 */ /* 0x000fe20008410000 */
[----:B------:R-:W-:Y:S01]  /*1780*/  FMUL.FTZ R177, R238, R23 ;  /* 0x00000017eeb17220 */ /* 0x000fe20000410000 */
[----:B------:R-:W-:Y:S01]  /*1790*/  FFMA.FTZ R9, R245, R164, R10 ;  /* 0x000000a4f5097223 */ /* 0x000fe2000001000a */
[----:B------:R-:W-:Y:S01]  /*17a0*/  PRMT R169, R169, 0x7632, R169 ;  /* 0x00007632a9a97816 */ /* 0x000fe200000000a9 */
[----:B------:R-:W-:Y:S01]  /*17b0*/  FADD.FTZ R46, R46, R17 ;  /* 0x000000112e2e7221 */ /* 0x000fe20000010000 */
[-C--:B------:R-:W-:Y:S01]  /*17c0*/  FFMA.FTZ R42, R11, R17.reuse, R42 ;  /* 0x000000110b2a7223 */ /* 0x080fe2000001002a */
[----:B------:R-:W-:Y:S01]  /*17d0*/  FFMA.FTZ R10, R246, R17, R177 ;  /* 0x00000011f60a7223 */ /* 0x000fe200000100b1 */
[----:B------:R-:W-:Y:S01]  /*17e0*/  FADD.FTZ R17, -R210, R179 ;  /* 0x000000b3d2117221 */ /* 0x000fe20000010100 */
[----:B------:R-:W-:Y:S01]  /*17f0*/  FMUL.FTZ R8, R8, UR22 ;  /* 0x0000001608087c20 */ /* 0x000fe20008410000 */
[----:B------:R-:W-:-:S02]  /*1800*/  PRMT R165, R165, 0x7632, R165 ;  /* 0x00007632a5a57816 */ /* 0x000fc400000000a5 */
[----:B------:R-:W-:Y:S01]  /*1810*/  SHF.L.U32 R22, R169, 0x10, RZ ;  /* 0x00000010a9167819 */ /* 0x000fe200000006ff */
[----:B------:R-:W-:Y:S01]  /*1820*/  FMUL.FTZ R17, R17, UR22 ;  /* 0x0000001611117c20 */ /* 0x000fe20008410000 */
[----:B------:R-:W-:Y:S01]  /*1830*/  FADD.FTZ R45, R45, R164 ;  /* 0x000000a42d2d7221 */ /* 0x000fe20000010000 */
[----:B------:R-:W-:Y:S01]  /*1840*/  FFMA.FTZ R41, R8, R164, R41 ;  /* 0x000000a408297223 */ /* 0x000fe20000010029 */
[----:B------:R-:W-:Y:S01]  /*1850*/  SHF.L.U32 R16, R165, 0x10, RZ ;  /* 0x00000010a5107819 */ /* 0x000fe200000006ff */
[-C--:B------:R-:W-:Y:S01]  /*1860*/  FMUL.FTZ R164, R239, R22.reuse ;  /* 0x00000016efa47220 */ /* 0x080fe20000410000 */
[----:B------:R-:W-:Y:S01]  /*1870*/  FADD.FTZ R39, R39, R22 ;  /* 0x0000001627277221 */ /* 0x000fe20000010000 */
[----:B------:R-:W-:Y:S01]  /*1880*/  FFMA.FTZ R35, R17, R22, R35 ;  /* 0x0000001611237223 */ /* 0x000fe20000010023 */
[----:B------:R-:W-:Y:S01]  /*1890*/  SHF.L.U32 R165, R170, 0x10, RZ ;  /* 0x00000010aaa57819 */ /* 0x000fe200000006ff */
[----:B------:R-:W-:Y:S01]  /*18a0*/  FADD.FTZ R22, -R210, R172 ;  /* 0x000000acd2167221 */ /* 0x000fe20000010100 */
        /* <DEDUP_REMOVED lines=8> */
[----:B------:R-:W-:Y:S01]  /*1930*/  FADD.FTZ R47, R47, R16 ;  /* 0x000000102f2f7221 */ /* 0x000fe20000010000 */
[-C--:B------:R-:W-:Y:S01]  /*1940*/  FFMA.FTZ R43, R17, R16.reuse, R43 ;  /* 0x00000010112b7223 */ /* 0x080fe2000001002b */
[----:B------:R-:W-:Y:S01]  /*1950*/  FFMA.FTZ R16, R247, R16, R164 ;  /* 0x00000010f7107223 */ /* 0x000fe200000100a4 */
[-C--:B------:R-:W-:Y:S01]  /*1960*/  FMUL.FTZ R169, R232, R165.reuse ;  /* 0x000000a5e8a97220 */ /* 0x080fe20000410000 */
[----:B------:R-:W-:Y:S01]  /*1970*/  FADD.FTZ R152, R152, R165 ;  /* 0x000000a598987221 */ /* 0x000fe20000010000 */
[----:B------:R-:W-:Y:S01]  /*1980*/  FFMA.FTZ R124, R22, R165, R124 ;  /* 0x000000a5167c7223 */ /* 0x000fe2000001007c */
[----:B------:R-:W-:Y:S01]  /*1990*/  SHF.L.U32 R166, R166, 0x10, RZ ;  /* 0x00000010a6a67819 */ /* 0x000fe200000006ff */
[----:B------:R-:W-:Y:S01]  /*19a0*/  FMUL.FTZ R190, R173, UR22 ;  /* 0x00000016adbe7c20 */ /* 0x000fe20008410000 */
[----:B------:R-:W-:Y:S01]  /*19b0*/  FMUL.FTZ R164, R233, R170 ;  /* 0x000000aae9a47220 */ /* 0x000fe20000410000 */
[----:B------:R-:W-:-:S02]  /*19c0*/  SHF.L.U32 R165, R171, 0x10, RZ ;  /* 0x00000010aba57819 */ /* 0x000fc400000006ff */
[----:B------:R-:W-:Y:S01]  /*19d0*/  PRMT R171, R171, 0x7632, R171 ;  /* 0x00007632abab7816 */ /* 0x000fe200000000ab */
[----:B------:R-:W-:Y:S01]  /*19e0*/  FADD.FTZ R65, R65, R166 ;  /* 0x000000a641417221 */ /* 0x000fe20000010000 */
[-C--:B------:R-:W-:Y:S01]  /*19f0*/  FFMA.FTZ R85, R190, R166.reuse, R85 ;  /* 0x000000a6be557223 */ /* 0x080fe20000010055 */
[----:B------:R-:W-:Y:S01]  /*1a00*/  FFMA.FTZ R191, R241, R166, R164 ;  /* 0x000000a6f1bf7223 */ /* 0x000fe200000100a4 */
[C---:B------:R-:W-:Y:S01]  /*1a10*/  SHF.L.U32 R199, R167.reuse, 0x10, RZ ;  /* 0x00000010a7c77819 */ /* 0x040fe200000006ff */
[C---:B------:R-:W-:Y:S01]  /*1a20*/  FADD.FTZ R175, -R210.reuse, R175 ;  /* 0x000000afd2af7221 */ /* 0x040fe20000010100 */
[----:B------:R-:W-:Y:S02]  /*1a30*/  PRMT R167, R167, 0x7632, R167 ;  /* 0x00007632a7a77816 */ /* 0x000fe400000000a7 */
[----:B------:R-:W-:Y:S01]  /*1a40*/  SHF.L.U32 R166, R171, 0x10, RZ ;  /* 0x00000010aba67819 */ /* 0x000fe200000006ff */
[----:B------:R-:W-:Y:S01]  /*1a50*/  FADD.FTZ R174, -R210, R174 ;  /* 0x000000aed2ae7221 */ /* 0x000fe20000010100 */
[----:B------:R-:W-:Y:S01]  /*1a60*/  FADD.FTZ R37, R37, R168 ;  /* 0x000000a825257221 */ /* 0x000fe20000010000 */
[----:B------:R-:W-:Y:S01]  /*1a70*/  FFMA.FTZ R33, R8, R168, R33 ;  /* 0x000000a808217223 */ /* 0x000fe20000010021 */
[----:B------:R-:W-:Y:S01]  /*1a80*/  SHF.L.U32 R164, R167, 0x10, RZ ;  /* 0x00000010a7a47819 */ /* 0x000fe200000006ff */
[----:B------:R-:W-:Y:S01]  /*1a90*/  FMUL.FTZ R206, R175, UR22 ;  /* 0x00000016afce7c20 */ /* 0x000fe20008410000 */
[----:B------:R-:W-:Y:S01]  /*1aa0*/  FMUL.FTZ R168, R235, R166 ;  /* 0x000000a6eba87220 */ /* 0x000fe20000410000 */
[----:B------:R-:W-:Y:S01]  /*1ab0*/  FMUL.FTZ R198, R174, UR22 ;  /* 0x00000016aec67c20 */ /* 0x000fe20008410000 */
[----:B------:R-:W-:Y:S01]  /*1ac0*/  FADD.FTZ R64, R64, R23 ;  /* 0x0000001740407221 */ /* 0x000fe20000010000 */
[-C--:B------:R-:W-:Y:S01]  /*1ad0*/  FFMA.FTZ R84, R22, R23.reuse, R84 ;  /* 0x0000001716547223 */ /* 0x080fe20000010054 */
[----:B------:R-:W-:Y:S01]  /*1ae0*/  FFMA.FTZ R23, R240, R23, R169 ;  /* 0x00000017f0177223 */ /* 0x000fe200000100a9 */
[----:B------:R-:W-:Y:S01]  /*1af0*/  FADD.FTZ R67, R67, R164 ;  /* 0x000000a443437221 */ /* 0x000fe20000010000 */
[-C--:B------:R-:W-:Y:S01]  /*1b00*/  FFMA.FTZ R87, R206, R164.reuse, R87 ;  /* 0x000000a4ce577223 */ /* 0x080fe20000010057 */
[----:B------:R-:W-:Y:S01]  /*1b10*/  FFMA.FTZ R207, R243, R164, R168 ;  /* 0x000000a4f3cf7223 */ /* 0x000fe200000100a8 */
[-C--:B------:R-:W-:Y:S01]  /*1b20*/  FMUL.FTZ R169, R234, R165.reuse ;  /* 0x000000a5eaa97220 */ /* 0x080fe20000410000 */
[----:B------:R-:W-:Y:S01]  /*1b30*/  FADD.FTZ R154, R154, R165 ;  /* 0x000000a59a9a7221 */ /* 0x000fe20000010000 */
[----:B------:R-:W-:Y:S01]  /*1b40*/  FFMA.FTZ R126, R198, R165, R126 ;  /* 0x000000a5c67e7223 */ /* 0x000fe2000001007e */
        /* <DEDUP_REMOVED lines=13> */
[-C--:B------:R-:W-:Y:S01]  /*1c20*/  FFMA.FTZ R86, R198, R199.reuse, R86 ;  /* 0x000000c7c6567223 */ /* 0x080fe20000010056 */
        /* <DEDUP_REMOVED lines=9> */
.L_x_1444:
[----:B------:R-:W-:Y:S05]  /*1cc0*/  BSYNC.RECONVERGENT B0 ;  /* 0x0000000000007941 */ /* 0x000fea0003800200 */
.L_x_1443:
        /* <DEDUP_REMOVED lines=10> */
[----:B--2---:R-:W-:-:S05]  /*1d70*/  IMAD.WIDE.U32 R14, R229, 0x20, R14 ;  /* 0x00000020e50e7825 */ /* 0x004fca00078e000e */
[----:B------:R-:W2:Y:S04]  /*1d80*/  LDG.E.128 R172, desc[UR10][R14.64] ;  /* 0x0000000a0eac7981 */ /* 0x000ea8000c1e1d00 */
[----:B------:R1:W2:Y:S01]  /*1d90*/  LDG.E.128 R176, desc[UR10][R14.64+0x10] ;  /* 0x0000100a0eb07981 */ /* 0x0002a2000c1e1d00 */
        /* <DEDUP_REMOVED lines=13> */
[C---:B---3--:R-:W-:Y:S02]  /*1e70*/  SHF.L.U32 R187, R164.reuse, 0x10, RZ ;  /* 0x00000010a4bb7819 */ /* 0x048fe400000006ff */
[----:B------:R-:W-:-:S04]  /*1e80*/  PRMT R164, R164, 0x7632, R164 ;  /* 0x00007632a4a47816 */ /* 0x000fc800000000a4 */
[----:B------:R-:W-:Y:S02]  /*1e90*/  SHF.L.U32 R164, R164, 0x10, RZ ;  /* 0x00000010a4a47819 */ /* 0x000fe400000006ff */
[C---:B----4-:R-:W-:Y:S02]  /*1ea0*/  SHF.L.U32 R185, R168.reuse, 0x10, RZ ;  /* 0x00000010a8b97819 */ /* 0x050fe400000006ff */
[----:B------:R-:W-:Y:S01]  /*1eb0*/  PRMT R168, R168, 0x7632, R168 ;  /* 0x00007632a8a87816 */ /* 0x000fe200000000a8 */
[----:B-----5:R-:W-:Y:S01]  /*1ec0*/  FMUL.FTZ R193, R216, R187 ;  /* 0x000000bbd8c17220 */ /* 0x020fe20000410000 */
[C---:B--2---:R-:W-:Y:S01]  /*1ed0*/  FADD.FTZ R172, -R210.reuse, R172 ;  /* 0x000000acd2ac7221 */ /* 0x044fe20000010100 */
[----:B------:R-:W-:Y:S01]  /*1ee0*/  FADD.FTZ R173, -R210, R173 ;  /* 0x000000add2ad7221 */ /* 0x000fe20000010100 */
[----:B------:R-:W-:Y:S02]  /*1ef0*/  SHF.L.U32 R168, R168, 0x10, RZ ;  /* 0x00000010a8a87819 */ /* 0x000fe400000006ff */
[----:B0-----:R-:W-:Y:S01]  /*1f00*/  FMUL.FTZ R15, R172, UR22 ;  /* 0x00000016ac0f7c20 */ /* 0x001fe20008410000 */
[----:B------:R-:W-:Y:S01]  /*1f10*/  FMUL.FTZ R184, R173, UR22 ;  /* 0x00000016adb87c20 */ /* 0x000fe20008410000 */
[----:B------:R-:W-:Y:S01]  /*1f20*/  FMUL.FTZ R172, R217, R164 ;  /* 0x000000a4d9ac7220 */ /* 0x000fe20000410000 */
[----:B------:R-:W-:-:S02]  /*1f30*/  SHF.L.U32 R173, R165, 0x10, RZ ;  /* 0x00000010a5ad7819 */ /* 0x000fc400000006ff */
[----:B------:R-:W-:Y:S01]  /*1f40*/  PRMT R165, R165, 0x7632, R165 ;  /* 0x00007632a5a57816 */ /* 0x000fe200000000a5 */
[----:B------:R-:W-:Y:S01]  /*1f50*/  FADD.FTZ R176, -R210, R176 ;  /* 0x000000b0d2b07221 */ /* 0x000fe20000010100 */
[----:B------:R-:W-:Y:S01]  /*1f60*/  FADD.FTZ R88, R88, R185 ;  /* 0x000000b958587221 */ /* 0x000fe20000010000 */
[CC--:B------:R-:W-:Y:S01]  /*1f70*/  FFMA.FTZ R68, R15.reuse, R185.reuse, R68 ;  /* 0x000000b90f447223 */ /* 0x0c0fe20000010044 */
[----:B------:R-:W-:Y:S01]  /*1f80*/  FFMA.FTZ R14, R224, R185, R193 ;  /* 0x000000b9e00e7223 */ /* 0x000fe200000100c1 */
[----:B------:R-:W-:Y:S01]  /*1f90*/  FADD.FTZ R128, R128, R187 ;  /* 0x000000bb80807221 */ /* 0x000fe20000010000 */
[----:B------:R-:W-:Y:S01]  /*1fa0*/  FFMA.FTZ R108, R15, R187, R108 ;  /* 0x000000bb0f6c7223 */ /* 0x000fe2000001006c */
[----:B------:R-:W-:Y:S01]  /*1fb0*/  FADD.FTZ R89, R89, R168 ;  /* 0x000000a859597221 */ /* 0x000fe20000010000 */
[-C--:B------:R-:W-:Y:S01]  /*1fc0*/  FFMA.FTZ R69, R184, R168.reuse, R69 ;  /* 0x000000a8b8457223 */ /* 0x080fe20000010045 */
[----:B------:R-:W-:Y:S01]  /*1fd0*/  FFMA.FTZ R185, R225, R168, R172 ;  /* 0x000000a8e1b97223 */ /* 0x000fe200000100ac */
[----:B------:R-:W-:Y:S01]  /*1fe0*/  FADD.FTZ R174, -R210, R174 ;  /* 0x000000aed2ae7221 */ /* 0x000fe20000010100 */
[----:B------:R-:W-:-:S02]  /*1ff0*/  SHF.L.U32 R187, R169, 0x10, RZ ;  /* 0x00000010a9bb7819 */ /* 0x000fc400000006ff */
[----:B------:R-:W-:Y:S01]  /*2000*/  SHF.L.U32 R168, R165, 0x10, RZ ;  /* 0x00000010a5a87819 */ /* 0x000fe200000006ff */
[----:B------:R-:W-:Y:S01]  /*2010*/  FADD.FTZ R175, -R210, R175 ;  /* 0x000000afd2af7221 */ /* 0x000fe20000010100 */
[----:B------:R-:W-:Y:S01]  /*2020*/  PRMT R169, R169, 0x7632, R169 ;  /* 0x00007632a9a97816 */ /* 0x000fe200000000a9 */
[----:B------:R-:W-:Y:S01]  /*2030*/  FMUL.FTZ R194, R176, UR22 ;  /* 0x00000016b0c27c20 */ /* 0x000fe20008410000 */
[----:B------:R-:W-:Y:S01]  /*2040*/  SHF.L.U32 R165, R166, 0x10, RZ ;  /* 0x00000010a6a57819 */ /* 0x000fe200000006ff */
[----:B------:R-:W-:Y:S01]  /*2050*/  FADD.FTZ R177, -R210, R177 ;  /* 0x000000b1d2b17221 */ /* 0x000fe20000010100 */
[----:B------:R-:W-:Y:S01]  /*2060*/  PRMT R166, R166, 0x7632, R166 ;  /* 0x00007632a6a67816 */ /* 0x000fe200000000a6 */
[----:B------:R-:W-:Y:S01]  /*2070*/  FADD.FTZ R129, R129, R164 ;  /* 0x000000a481817221 */ /* 0x000fe20000010000 */
[----:B------:R-:W-:Y:S01]  /*2080*/  FFMA.FTZ R109, R184, R164, R109 ;  /* 0x000000a4b86d7223 */ /* 0x000fe2000001006d */
[----:B------:R-:W-:Y:S01]  /*2090*/  FMUL.FTZ R186, R174, UR22 ;  /* 0x00000016aeba7c20 */ /* 0x000fe20008410000 */
[----:B------:R-:W-:Y:S01]  /*20a0*/  FMUL.FTZ R193, R218, R173 ;  /* 0x000000addac17220 */ /* 0x000fe20000410000 */
[----:B------:R-:W-:Y:S01]  /*20b0*/  SHF.L.U32 R164, R169, 0x10, RZ ;  /* 0x00000010a9a47819 */ /* 0x000fe200000006ff */
[----:B------:R-:W-:Y:S01]  /*20c0*/  FMUL.FTZ R192, R175, UR22 ;  /* 0x00000016afc07c20 */ /* 0x000fe20008410000 */
[----:B------:R-:W-:Y:S01]  /*20d0*/  SHF.L.U32 R195, R170, 0x10, RZ ;  /* 0x00000010aac37819 */ /* 0x000fe200000006ff */
[----:B------:R-:W-:Y:S01]  /*20e0*/  FMUL.FTZ R172, R219, R168 ;  /* 0x000000a8dbac7220 */ /* 0x000fe20000410000 */
[-C--:B------:R-:W-:Y:S01]  /*20f0*/  FMUL.FTZ R169, R212, R165.reuse ;  /* 0x000000a5d4a97220 */ /* 0x080fe20000410000 */
[----:B------:R-:W-:Y:S01]  /*2100*/  FADD.FTZ R132, R132, R165 ;  /* 0x000000a584847221 */ /* 0x000fe20000010000 */
[----:B------:R-:W-:Y:S01]  /*2110*/  FFMA.FTZ R112, R194, R165, R112 ;  /* 0x000000a5c2707223 */ /* 0x000fe20000010070 */
[----:B------:R-:W-:Y:S01]  /*2120*/  PRMT R170, R170, 0x7632, R170 ;  /* 0x00007632aaaa7816 */ /* 0x000fe200000000aa */
[----:B------:R-:W-:Y:S01]  /*2130*/  FMUL.FTZ R200, R177, UR22 ;  /* 0x00000016b1c87c20 */ /* 0x000fe20008410000 */
[----:B------:R-:W-:Y:S01]  /*2140*/  SHF.L.U32 R166, R166, 0x10, RZ ;  /* 0x00000010a6a67819 */ /* 0x000fe200000006ff */
[----:B------:R-:W-:Y:S01]  /*2150*/  FADD.FTZ R90, R90, R187 ;  /* 0x000000bb5a5a7221 */ /* 0x000fe20000010000 */
[C---:B------:R-:W-:Y:S01]  /*2160*/  SHF.L.U32 R165, R167.reuse, 0x10, RZ ;  /* 0x00000010a7a57819 */ /* 0x040fe200000006ff */
[-C--:B------:R-:W-:Y:S01]  /*2170*/  FFMA.FTZ R70, R186, R187.reuse, R70 ;  /* 0x000000bbba467223 */ /* 0x080fe20000010046 */
[----:B------:R-:W-:Y:S01]  /*2180*/  PRMT R167, R167, 0x7632, R167 ;  /* 0x00007632a7a77816 */ /* 0x000fe200000000a7 */
[----:B------:R-:W-:Y:S01]  /*2190*/  FFMA.FTZ R187, R226, R187, R193 ;  /* 0x000000bbe2bb7223 */ /* 0x000fe200000100c1 */
[----:B------:R-:W-:Y:S01]  /*21a0*/  FADD.FTZ R91, R91, R164 ;  /* 0x000000a45b5b7221 */ /* 0x000fe20000010000 */
[-C--:B------:R-:W-:Y:S01]  /*21b0*/  FFMA.FTZ R71, R192, R164.reuse, R71 ;  /* 0x000000a4c0477223 */ /* 0x080fe20000010047 */
[----:B------:R-:W-:Y:S01]  /*21c0*/  FFMA.FTZ R193, R227, R164, R172 ;  /* 0x000000a4e3c17223 */ /* 0x000fe200000100ac */
[----:B------:R-:W-:Y:S01]  /*21d0*/  SHF.L.U32 R170, R170, 0x10, RZ ;  /* 0x00000010aaaa7819 */ /* 0x000fe200000006ff */
[-C--:B------:R-:W-:Y:S01]  /*21e0*/  FMUL.FTZ R164, R213, R166.reuse ;  /* 0x000000a6d5a47220 */ /* 0x080fe20000410000 */
[----:B------:R-:W-:Y:S01]  /*21f0*/  FADD.FTZ R133, R133, R166 ;  /* 0x000000a685857221 */ /* 0x000fe20000010000 */
[----:B------:R-:W-:Y:S01]  /*2200*/  FFMA.FTZ R113, R200, R166, R113 ;  /* 0x000000a6c8717223 */ /* 0x000fe20000010071 */
[C---:B------:R-:W-:Y:S01]  /*2210*/  SHF.L.U32 R203, R171.reuse, 0x10, RZ ;  /* 0x00000010abcb7819 */ /* 0x040fe200000006ff */
[C---:B------:R-:W-:Y:S01]  /*2220*/  FADD.FTZ R178, -R210.reuse, R178 ;  /* 0x000000b2d2b27221 */ /* 0x040fe20000010100 */
[----:B------:R-:W-:Y:S01]  /*2230*/  PRMT R171, R171, 0x7632, R171 ;  /* 0x00007632abab7816 */ /* 0x000fe200000000ab */
[----:B------:R-:W-:Y:S01]  /*2240*/  FADD.FTZ R179, -R210, R179 ;  /* 0x000000b3d2b37221 */ /* 0x000fe20000010100 */
[----:B------:R-:W-:Y:S01]  /*2250*/  SHF.L.U32 R166, R167, 0x10, RZ ;  /* 0x00000010a7a67819 */ /* 0x000fe200000006ff */
[----:B------:R-:W-:Y:S01]  /*2260*/  FFMA.FTZ R201, R221, R170, R164 ;  /* 0x000000aaddc97223 */ /* 0x000fe200000100a4 */
[----:B------:R-:W-:Y:S01]  /*2270*/  FADD.FTZ R131, R131, R168 ;  /* 0x000000a883837221 */ /* 0x000fe20000010000 */
[----:B------:R-:W-:Y:S01]  /*2280*/  FFMA.FTZ R111, R192, R168, R111 ;  /* 0x000000a8c06f7223 */ /* 0x000fe2000001006f */
[----:B------:R-:W-:Y:S01]  /*2290*/  SHF.L.U32 R164, R171, 0x10, RZ ;  /* 0x00000010aba47819 */ /* 0x000fe200000006ff */
[----:B------:R-:W-:Y:S01]  /*22a0*/  FMUL.FTZ R202, R178, UR22 ;  /* 0x00000016b2ca7c20 */ /* 0x000fe20008410000 */
[----:B------:R-:W-:Y:S01]  /*22b0*/  FMUL.FTZ R208, R179, UR22 ;  /* 0x00000016b3d07c20 */ /* 0x000fe20008410000 */
[----:B------:R-:W-:Y:S01]  /*22c0*/  FMUL.FTZ R168, R215, R166 ;  /* 0x000000a6d7a87220 */ /* 0x000fe20000410000 */
[----:B------:R-:W-:Y:S01]  /*22d0*/  FADD.FTZ R92, R92, R195 ;  /* 0x000000c35c5c7221 */ /* 0x000fe20000010000 */
[-C--:B------:R-:W-:Y:S01]  /*22e0*/  FFMA.FTZ R72, R194, R195.reuse, R72 ;  /* 0x000000c3c2487223 */ /* 0x080fe20000010048 */
        /* <DEDUP_REMOVED lines=32> */
.L_x_1446:
[----:B------:R-:W-:Y:S05]  /*24f0*/  BSYNC.RECONVERGENT B0 ;  /* 0x0000000000007941 */ /* 0x000fea0003800200 */
.L_x_1445:
        /* <DEDUP_REMOVED lines=32> */
.L_x_1448:
[----:B------:R-:W-:Y:S05]  /*2700*/  BSYNC.RECONVERGENT B0 ;  /* 0x0000000000007941 */ /* 0x000fea0003800200 */
.L_x_1447:
        /* <DEDUP_REMOVED lines=11> */
[----:B------:R-:W-:-:S09]  /*27c0*/  @!UP1 UIADD3 UR5, UPT, UPT, UR4, 0x3000, URZ ;  /* 0x0000300004059890 */ /* 0x000fd2000fffe0ff */
[----:B0-----:R-:W0:Y:S01]  /*27d0*/  LDS.128 R164, [UR5] ;  /* 0x00000005ffa47984 */ /* 0x001e220008000c00 */
        /* <DEDUP_REMOVED lines=30> */
[--C-:B------:R-:W-:Y:S01]  /*29c0*/  FFMA.FTZ R165, R13, UR23, R171.reuse ;  /* 0x000000170da57c23 */ /* 0x100fe200080100ab */
[----:B------:R-:W-:Y:S01]  /*29d0*/  FADD.FTZ R164, R197, -R164 ;  /* 0x800000a4c5a47221 */ /* 0x000fe20000010000 */
[----:B------:R-:W-:Y:S01]  /*29e0*/  FADD.FTZ R166, R205, -R166 ;  /* 0x800000a6cda67221 */ /* 0x000fe20000010000 */
[----:B------:R-:W-:Y:S01]  /*29f0*/  LOP3.LUT P1, RZ, R25, 0xff0000, RZ, 0xc0, !PT ;  /* 0x00ff000019ff7812 */ /* 0x000fe2000782c0ff */
[----:B------:R-:W-:Y:S01]  /*2a00*/  FFMA.FTZ R169, R19, UR23, R171 ;  /* 0x0000001713a97c23 */ /* 0x000fe200080100ab */
        /* <DEDUP_REMOVED lines=12> */
[--C-:B------:R-:W-:Y:S01]  /*2ad0*/  FFMA.FTZ R166, R188, UR23, R171.reuse ;  /* 0x00000017bca67c23 */ /* 0x100fe200080100ab */
[----:B------:R-:W-:Y:S01]  /*2ae0*/  FMUL.FTZ R165, R165, UR21 ;  /* 0x00000015a5a57c20 */ /* 0x000fe20008410000 */
[----:B------:R-:W-:Y:S01]  /*2af0*/  FMUL.FTZ R169, R169, UR21 ;  /* 0x00000015a9a97c20 */ /* 0x000fe20008410000 */
[----:B------:R-:W-:Y:S01]  /*2b00*/  F2FP.BF16.F32.PACK_AB R167, R167, R164 ;  /* 0x000000a4a7a7723e */ /* 0x000fe200000010ff */
[----:B------:R-:W-:Y:S01]  /*2b10*/  FFMA.FTZ R164, R20, UR23, R171 ;  /* 0x0000001714a47c23 */ /* 0x000fe200080100ab */
[----:B------:R-:W-:Y:S01]  /*2b20*/  FADD.FTZ R166, R189, -R166 ;  /* 0x800000a6bda67221 */ /* 0x000fe20000010000 */
[----:B------:R-:W-:Y:S02]  /*2b30*/  LOP3.LUT P0, RZ, R24, 0xff0000, RZ, 0xc0, !PT ;  /* 0x00ff000018ff7812 */ /* 0x000fe4000780c0ff */
[----:B------:R-:W-:Y:S01]  /*2b40*/  FADD.FTZ R164, R21, -R164 ;  /* 0x800000a415a47221 */ /* 0x000fe20000010000 */
[----:B------:R-:W-:Y:S01]  /*2b50*/  FMUL.FTZ R166, R166, UR22 ;  /* 0x00000016a6a67c20 */ /* 0x000fe20008410000 */
[----:B------:R-:W-:-:S02]  /*2b60*/  LOP3.LUT P1, RZ, R24, 0xff000000, RZ, 0xc0, !PT ;  /* 0xff00000018ff7812 */ /* 0x000fc4000782c0ff */
[----:B------:R-:W-:Y:S01]  /*2b70*/  FMUL.FTZ R164, R164, UR22 ;  /* 0x00000016a4a47c20 */ /* 0x000fe20008410000 */
[----:B------:R-:W-:Y:S01]  /*2b80*/  FMUL.FTZ R168, R166, UR21 ;  /* 0x00000015a6a87c20 */ /* 0x000fe20008410000 */
[----:B------:R-:W-:Y:S02]  /*2b90*/  FSEL R165, R165, RZ, P0 ;  /* 0x000000ffa5a57208 */ /* 0x000fe40000000000 */
[----:B------:R-:W-:Y:S01]  /*2ba0*/  FMUL.FTZ R164, R164, UR21 ;  /* 0x00000015a4a47c20 */ /* 0x000fe20008410000 */
[----:B------:R-:W-:Y:S02]  /*2bb0*/  LOP3.LUT P6, RZ, R25, 0xff00, RZ, 0xc0, !PT ;  /* 0x0000ff0019ff7812 */ /* 0x000fe400078cc0ff */
[----:B------:R-:W-:Y:S02]  /*2bc0*/  LOP3.LUT P0, RZ, R24, 0xff, RZ, 0xc0, !PT ;  /* 0x000000ff18ff7812 */ /* 0x000fe4000780c0ff */
[----:B------:R-:W-:Y:S02]  /*2bd0*/  FSEL R166, R164, RZ, P5 ;  /* 0x000000ffa4a67208 */ /* 0x000fe40002800000 */
[----:B------:R-:W-:Y:S01]  /*2be0*/  FSEL R164, R169, RZ, P1 ;  /* 0x000000ffa9a47208 */ /* 0x000fe20000800000 */
[----:B------:R-:W-:Y:S01]  /*2bf0*/  FFMA.FTZ R169, R7, UR23, R171 ;  /* 0x0000001707a97c23 */ /* 0x000fe200080100ab */
[----:B------:R-:W-:-:S02]  /*2c00*/  LOP3.LUT P1, RZ, R24, 0xff00, RZ, 0xc0, !PT ;  /* 0x0000ff0018ff7812 */ /* 0x000fc4000782c0ff */
[----:B------:R-:W-:Y:S01]  /*2c10*/  F2FP.BF16.F32.PACK_AB R165, R164, R165 ;  /* 0x000000a5a4a5723e */ /* 0x000fe200000010ff */
[----:B------:R-:W-:Y:S01]  /*2c20*/  FFMA.FTZ R164, R0, UR23, R171 ;  /* 0x0000001700a47c23 */ /* 0x000fe200080100ab */
[----:B------:R-:W-:Y:S01]  /*2c30*/  FADD.FTZ R169, R6, -R169 ;  /* 0x800000a906a97221 */ /* 0x000fe20000010000 */
[----:B------:R-:W-:Y:S02]  /*2c40*/  FSEL R173, R168, RZ, P6 ;  /* 0x000000ffa8ad7208 */ /* 0x000fe40003000000 */
[----:B------:R-:W-:Y:S01]  /*2c50*/  FADD.FTZ R164, R5, -R164 ;  /* 0x800000a405a47221 */ /* 0x000fe20000010000 */
[----:B------:R-:W-:Y:S01]  /*2c60*/  FMUL.FTZ R169, R169, UR22 ;  /* 0x00000016a9a97c20 */ /* 0x000fe20008410000 */
[----:B------:R-:W-:Y:S02]  /*2c70*/  F2FP.BF16.F32.PACK_AB R166, R173, R166 ;  /* 0x000000a6ada6723e */ /* 0x000fe400000010ff */
[----:B------:R-:W-:Y:S01]  /*2c80*/  FMUL.FTZ R164, R164, UR22 ;  /* 0x00000016a4a47c20 */ /* 0x000fe20008410000 */
[----:B------:R-:W-:-:S03]  /*2c90*/  FMUL.FTZ R169, R169, UR21 ;  /* 0x00000015a9a97c20 */ /* 0x000fc60008410000 */
[----:B------:R-:W-:Y:S02]  /*2ca0*/  FMUL.FTZ R164, R164, UR21 ;  /* 0x00000015a4a47c20 */ /* 0x000fe40008410000 */
[----:B------:R-:W-:-:S03]  /*2cb0*/  FSEL R169, R169, RZ, P1 ;  /* 0x000000ffa9a97208 */ /* 0x000fc60000800000 */
[----:B------:R-:W-:-:S04]  /*2cc0*/  FSEL R164, R164, RZ, P0 ;  /* 0x000000ffa4a47208 */ /* 0x000fc80000000000 */
[----:B------:R-:W-:Y:S01]  /*2cd0*/  F2FP.BF16.F32.PACK_AB R164, R169, R164 ;  /* 0x000000a4a9a4723e */ /* 0x000fe200000010ff */
[----:B------:R-:W-:Y:S06]  /*2ce0*/  BRA `(.L_x_1454) ;  /* 0x0000001c007c7947 */ /* 0x000fec0003800000 */
.L_x_1453:
[--C-:B------:R-:W-:Y:S01]  /*2cf0*/  FFMA.FTZ R104, R196, UR23, R171.reuse ;  /* 0x00000017c4687c23 */ /* 0x100fe200080100ab */
[--C-:B------:R-:W-:Y:S01]  /*2d00*/  FFMA.FTZ R106, R204, UR23, R171.reuse ;  /* 0x00000017cc6a7c23 */ /* 0x100fe200080100ab */
[----:B------:R-:W-:Y:S01]  /*2d10*/  ISETP.GE.U32.AND P0, PT, R24, RZ, PT ;  /* 0x000000ff1800720c */ /* 0x000fe20003f06070 */
[--C-:B------:R-:W-:Y:S01]  /*2d20*/  FFMA.FTZ R165, R19, UR23, R171.reuse ;  /* 0x0000001713a57c23 */ /* 0x100fe200080100ab */
[----:B------:R-:W-:Y:S01]  /*2d30*/  FADD.FTZ R107, R197, -R104 ;  /* 0x80000068c56b7221 */ /* 0x000fe20000010000 */
[----:B------:R-:W-:Y:S01]  /*2d40*/  FADD.FTZ R148, R205, -R106 ;  /* 0x8000006acd947221 */ /* 0x000fe20000010000 */
[--C-:B------:R-:W-:Y:S01]  /*2d50*/  FFMA.FTZ R104, R20, UR23, R171.reuse ;  /* 0x0000001714687c23 */ /* 0x100fe200080100ab */
[----:B------:R-:W-:Y:S01]  /*2d60*/  FFMA.FTZ R106, R188, UR23, R171 ;  /* 0x00000017bc6a7c23 */ /* 0x000fe200080100ab */
[----:B------:R-:W-:Y:S01]  /*2d70*/  LOP3.LUT P6, RZ, R25, 0xff0000, RZ, 0xc0, !PT ;  /* 0x00ff000019ff7812 */ /* 0x000fe200078cc0ff */
        /* <DEDUP_REMOVED lines=9> */
[----:B------:R-:W-:Y:S01]  /*2e10*/  ISETP.GE.U32.AND.EX P0, PT, R25, 0x1000000, PT, P0 ;  /* 0x010000001900780c */ /* 0x000fe20003f06100 */
        /* <DEDUP_REMOVED lines=35> */
.L_x_1452:
        /* <DEDUP_REMOVED lines=18> */
[C---:B------:R-:W-:Y:S02]  /*3170*/  LOP3.LUT P5, RZ, R25.reuse, 0xff, RZ, 0xc0, !PT ;  /* 0x000000ff19ff7812 */ /* 0x040fe400078ac0ff */
[----:B------:R-:W-:Y:S02]  /*3180*/  LOP3.LUT P6, RZ, R25, 0xff00, RZ, 0xc0, !PT ;  /* 0x0000ff0019ff7812 */ /* 0x000fe400078cc0ff */
[----:B------:R-:W-:Y:S02]  /*3190*/  FSEL R164, R164, RZ, P1 ;  /* 0x000000ffa4a47208 */ /* 0x000fe40000800000 */
[----:B------:R-:W-:Y:S02]  /*31a0*/  FSEL R165, R165, RZ, P0 ;  /* 0x000000ffa5a57208 */ /* 0x000fe40000000000 */
[----:B------:R-:W-:-:S02]  /*31b0*/  LOP3.LUT P0, RZ, R24, 0xff0000, RZ, 0xc0, !PT ;  /* 0x00ff000018ff7812 */ /* 0x000fc4000780c0ff */
[----:B------:R-:W-:Y:S01]  /*31c0*/  F2FP.BF16.F32.PACK_AB R167, R165, R164 ;  /* 0x000000a4a5a7723e */ /* 0x000fe200000010ff */
[--C-:B------:R-:W-:Y:S01]  /*31d0*/  FFMA.FTZ R164, R20, UR23, R171.reuse ;  /* 0x0000001714a47c23 */ /* 0x100fe200080100ab */
[--C-:B------:R-:W-:Y:S01]  /*31e0*/  FFMA.FTZ R165, R13, UR23, R171.reuse ;  /* 0x000000170da57c23 */ /* 0x100fe200080100ab */
[----:B------:R-:W-:Y:S02]  /*31f0*/  LOP3.LUT P1, RZ, R24, 0xff000000, RZ, 0xc0, !PT ;  /* 0xff00000018ff7812 */ /* 0x000fe4000782c0ff */
[----:B------:R-:W-:Y:S01]  /*3200*/  FADD.FTZ R173, R21, -R164 ;  /* 0x800000a415ad7221 */ /* 0x000fe20000010000 */
[----:B------:R-:W-:Y:S01]  /*3210*/  FFMA.FTZ R164, R188, UR23, R171 ;  /* 0x00000017bca47c23 */ /* 0x000fe200080100ab */
[----:B------:R-:W-:Y:S02]  /*3220*/  FADD.FTZ R165, R12, -R165 ;  /* 0x800000a50ca57221 */ /* 0x000fe40000010000 */
[----:B------:R-:W-:Y:S01]  /*3230*/  FFMA.FTZ R166, R173, UR22, R144 ;  /* 0x00000016ada67c23 */ /* 0x000fe20008010090 */
[----:B------:R-:W-:-:S03]  /*3240*/  FADD.FTZ R164, R189, -R164 ;  /* 0x800000a4bda47221 */ /* 0x000fc60000010000 */
[----:B------:R-:W-:Y:S01]  /*3250*/  FMUL.FTZ R166, R166, UR21 ;  /* 0x00000015a6a67c20 */ /* 0x000fe20008410000 */
[----:B------:R-:W-:Y:S01]  /*3260*/  FFMA.FTZ R168, R164, UR22, R145 ;  /* 0x00000016a4a87c23 */ /* 0x000fe20008010091 */
[----:B------:R-:W-:Y:S01]  /*3270*/  FFMA.FTZ R164, R165, UR22, R142 ;  /* 0x00000016a5a47c23 */ /* 0x000fe2000801008e */
[----:B------:R-:W-:Y:S02]  /*3280*/  FFMA.FTZ R165, R172, UR22, R143 ;  /* 0x00000016aca57c23 */ /* 0x000fe4000801008f */
[----:B------:R-:W-:Y:S01]  /*3290*/  FMUL.FTZ R168, R168, UR21 ;  /* 0x00000015a8a87c20 */ /* 0x000fe20008410000 */
[----:B------:R-:W-:Y:S01]  /*32a0*/  FMUL.FTZ R164, R164, UR21 ;  /* 0x00000015a4a47c20 */ /* 0x000fe20008410000 */
[----:B------:R-:W-:Y:S01]  /*32b0*/  FMUL.FTZ R165, R165, UR21 ;  /* 0x00000015a5a57c20 */ /* 0x000fe20008410000 */
        /* <DEDUP_REMOVED lines=8> */
[----:B------:R-:W-:Y:S01]  /*3340*/  LOP3.LUT P1, RZ, R24, 0xff00, RZ, 0xc0, !PT ;  /* 0x0000ff0018ff7812 */ /* 0x000fe2000782c0ff */
[----:B------:R-:W-:Y:S01]  /*3350*/  FADD.FTZ R168, R6, -R169 ;  /* 0x800000a906a87221 */ /* 0x000fe20000010000 */
[----:B------:R-:W-:Y:S01]  /*3360*/  LOP3.LUT P0, RZ, R24, 0xff, RZ, 0xc0, !PT ;  /* 0x000000ff18ff7812 */ /* 0x000fe2000780c0ff */
[----:B------:R-:W-:-:S02]  /*3370*/  FADD.FTZ R169, R5, -R164 ;  /* 0x800000a405a97221 */ /* 0x000fc40000010000 */
[----:B------:R-:W-:Y:S02]  /*3380*/  FFMA.FTZ R168, R168, UR22, R141 ;  /* 0x00000016a8a87c23 */ /* 0x000fe4000801008d */
[----:B------:R-:W-:Y:S02]  /*3390*/  FFMA.FTZ R164, R169, UR22, R140 ;  /* 0x00000016a9a47c23 */ /* 0x000fe4000801008c */
[----:B------:R-:W-:Y:S02]  /*33a0*/  FMUL.FTZ R168, R168, UR21 ;  /* 0x00000015a8a87c20 */ /* 0x000fe40008410000 */
[----:B------:R-:W-:-:S03]  /*33b0*/  FMUL.FTZ R164, R164, UR21 ;  /* 0x00000015a4a47c20 */ /* 0x000fc60008410000 */
[----:B------:R-:W-:Y:S02]  /*33c0*/  FSEL R169, R168, RZ, P1 ;  /* 0x000000ffa8a97208 */ /* 0x000fe40000800000 */
[----:B------:R-:W-:-:S04]  /*33d0*/  FSEL R164, R164, RZ, P0 ;  /* 0x000000ffa4a47208 */ /* 0x000fc80000000000 */
[----:B------:R-:W-:Y:S01]  /*33e0*/  F2FP.BF16.F32.PACK_AB R164, R169, R164 ;  /* 0x000000a4a9a4723e */ /* 0x000fe200000010ff */
[----:B------:R-:W-:Y:S06]  /*33f0*/  BRA `(.L_x_1454) ;  /* 0x0000001400b87947 */ /* 0x000fec0003800000 */
.L_x_1455:
[--C-:B------:R-:W-:Y:S01]  /*3400*/  FFMA.FTZ R104, R196, UR23, R171.reuse ;  /* 0x00000017c4687c23 */ /* 0x100fe200080100ab */
[--C-:B------:R-:W-:Y:S01]  /*3410*/  FFMA.FTZ R106, R204, UR23, R171.reuse ;  /* 0x00000017cc6a7c23 */ /* 0x100fe200080100ab */
[----:B------:R-:W-:Y:S01]  /*3420*/  ISETP.GE.U32.AND P0, PT, R24, RZ, PT ;  /* 0x000000ff1800720c */ /* 0x000fe20003f06070 */
[--C-:B------:R-:W-:Y:S01]  /*3430*/  FFMA.FTZ R169, R19, UR23, R171.reuse ;  /* 0x0000001713a97c23 */ /* 0x100fe200080100ab */
[----:B------:R-:W-:Y:S01]  /*3440*/  FADD.FTZ R107, R197, -R104 ;  /* 0x80000068c56b7221 */ /* 0x000fe20000010000 */
[----:B------:R-:W-:Y:S01]  /*3450*/  FADD.FTZ R150, R205, -R106 ;  /* 0x8000006acd967221 */ /* 0x000fe20000010000 */
[--C-:B------:R-:W-:Y:S01]  /*3460*/  FFMA.FTZ R104, R20, UR23, R171.reuse ;  /* 0x0000001714687c23 */ /* 0x100fe200080100ab */
[--C-:B------:R-:W-:Y:S01]  /*3470*/  FFMA.FTZ R106, R188, UR23, R171.reuse ;  /* 0x00000017bc6a7c23 */ /* 0x100fe200080100ab */
[----:B------:R-:W-:Y:S01]  /*3480*/  LOP3.LUT P5, RZ, R25, 0xff, RZ, 0xc0, !PT ;  /* 0x000000ff19ff7812 */ /* 0x000fe200078ac0ff */
[----:B------:R-:W-:Y:S01]  /*3490*/  FFMA.FTZ R165, R13, UR23, R171 ;  /* 0x000000170da57c23 */ /* 0x000fe200080100ab */
[----:B------:R-:W-:Y:S01]  /*34a0*/  FADD.FTZ R105, R21, -R104 ;  /* 0x8000006815697221 */ /* 0x000fe20000010000 */
[----:B------:R-:W-:Y:S01]  /*34b0*/  FADD.FTZ R148, R189, -R106 ;  /* 0x8000006abd947221 */ /* 0x000fe20000010000 */
[----:B------:R-:W-:Y:S01]  /*34c0*/  FFMA.FTZ R106, R107, UR22, R146 ;  /* 0x000000166b6a7c23 */ /* 0x000fe20008010092 */
[----:B------:R-:W-:Y:S01]  /*34d0*/  FFMA.FTZ R107, R150, UR22, R147 ;  /* 0x00000016966b7c23 */ /* 0x000fe20008010093 */
[----:B------:R-:W-:Y:S01]  /*34e0*/  FFMA.FTZ R104, R105, UR22, R144 ;  /* 0x0000001669687c23 */ /* 0x000fe20008010090 */
[----:B------:R-:W-:Y:S01]  /*34f0*/  FFMA.FTZ R105, R148, UR22, R145 ;  /* 0x0000001694697c23 */ /* 0x000fe20008010091 */
[----:B------:R-:W-:Y:S01]  /*3500*/  LOP3.LUT P1, RZ, R25, 0xff00, RZ, 0xc0, !PT ;  /* 0x0000ff0019ff7812 */ /* 0x000fe2000782c0ff */
[----:B------:R-:W-:Y:S01]  /*3510*/  FMUL.FTZ R150, R106, UR21 ;  /* 0x000000156a967c20 */ /* 0x000fe20008410000 */
[----:B------:R-:W-:Y:S01]  /*3520*/  FMUL.FTZ R148, R104, UR21 ;  /* 0x0000001568947c20 */ /* 0x000fe20008410000 */
[----:B------:R-:W-:Y:S01]  /*3530*/  FMUL.FTZ R149, R105, UR21 ;  /* 0x0000001569957c20 */ /* 0x000fe20008410000 */
[----:B------:R-:W-:Y:S01]  /*3540*/  FMUL.FTZ R151, R107, UR21 ;  /* 0x000000156b977c20 */ /* 0x000fe20008410000 */
[C---:B------:R-:W-:Y:S01]  /*3550*/  LOP3.LUT P6, RZ, R25.reuse, 0xff0000, RZ, 0xc0, !PT ;  /* 0x00ff000019ff7812 */ /* 0x040fe200078cc0ff */
[----:B------:R-:W-:Y:S01]  /*3560*/  FADD.FTZ R168, R18, -R169 ;  /* 0x800000a912a87221 */ /* 0x000fe20000010000 */
[----:B------:R-:W-:Y:S01]  /*3570*/  ISETP.GE.U32.AND.EX P0, PT, R25, 0x1000000, PT, P0 ;  /* 0x010000001900780c */ /* 0x000fe20003f06100 */
[----:B------:R-:W-:Y:S01]  /*3580*/  FADD.FTZ R165, R12, -R165 ;  /* 0x800000a50ca57221 */ /* 0x000fe20000010000 */
[----:B------:R-:W-:-:S02]  /*3590*/  FSEL R148, R148, RZ, P5 ;  /* 0x000000ff94947208 */ /* 0x000fc40002800000 */
[----:B------:R-:W-:Y:S02]  /*35a0*/  FSEL R149, R149, RZ, P1 ;  /* 0x000000ff95957208 */ /* 0x000fe40000800000 */
[----:B------:R-:W-:Y:S02]  /*35b0*/  FSEL R150, R150, RZ, P6 ;  /* 0x000000ff96967208 */ /* 0x000fe40003000000 */
[----:B------:R-:W-:Y:S02]  /*35c0*/  FSEL R151, R151, RZ, P0 ;  /* 0x000000ff97977208 */ /* 0x000fe40000000000 */
[----:B------:R-:W-:Y:S01]  /*35d0*/  F2FP.BF16.F32.PACK_AB R166, R149, R148 ;  /* 0x0000009495a6723e */ /* 0x000fe200000010ff */
[--C-:B------:R-:W-:Y:S01]  /*35e0*/  FFMA.FTZ R148, R0, UR23, R171.reuse ;  /* 0x0000001700947c23 */ /* 0x100fe200080100ab */
[----:B------:R-:W-:Y:S01]  /*35f0*/  F2FP.BF16.F32.PACK_AB R167, R151, R150 ;  /* 0x0000009697a7723e */ /* 0x000fe200000010ff */
[----:B------:R-:W-:Y:S01]  /*3600*/  FFMA.FTZ R151, R7, UR23, R171 ;  /* 0x0000001707977c23 */ /* 0x000fe200080100ab */
[----:B------:R-:W-:Y:S01]  /*3610*/  FFMA.FTZ R150, R165, UR22, R142 ;  /* 0x00000016a5967c23 */ /* 0x000fe2000801008e */
[----:B------:R-:W-:Y:S01]  /*3620*/  FADD.FTZ R149, R5, -R148 ;  /* 0x8000009405957221 */ /* 0x000fe20000010000 */
[----:B------:R-:W-:Y:S01]  /*3630*/  LOP3.LUT P6, RZ, R24, 0xff000000, RZ, 0xc0, !PT ;  /* 0xff00000018ff7812 */ /* 0x000fe200078cc0ff */
[----:B------:R-:W-:Y:S01]  /*3640*/  FADD.FTZ R164, R6, -R151 ;  /* 0x8000009706a47221 */ /* 0x000fe20000010000 */
[----:B------:R-:W-:Y:S01]  /*3650*/  FFMA.FTZ R151, R168, UR22, R143 ;  /* 0x00000016a8977c23 */ /* 0x000fe2000801008f */
[----:B------:R-:W-:Y:S01]  /*3660*/  FFMA.FTZ R148, R149, UR22, R140 ;  /* 0x0000001695947c23 */ /* 0x000fe2000801008c */
[----:B------:R-:W-:Y:S01]  /*3670*/  FMUL.FTZ R168, R150, UR21 ;  /* 0x0000001596a87c20 */ /* 0x000fe20008410000 */
[----:B------:R-:W-:Y:S01]  /*3680*/  FFMA.FTZ R149, R164, UR22, R141 ;  /* 0x00000016a4957c23 */ /* 0x000fe2000801008d */
[----:B------:R-:W-:Y:S01]  /*3690*/  FMUL.FTZ R169, R151, UR21 ;  /* 0x0000001597a97c20 */ /* 0x000fe20008410000 */
[----:B------:R-:W-:Y:S01]  /*36a0*/  FMUL.FTZ R164, R148, UR21 ;  /* 0x0000001594a47c20 */ /* 0x000fe20008410000 */
[C---:B------:R-:W-:Y:S01]  /*36b0*/  LOP3.LUT P0, RZ, R24.reuse, 0xff, RZ, 0xc0, !PT ;  /* 0x000000ff18ff7812 */ /* 0x040fe2000780c0ff */
        /* <DEDUP_REMOVED lines=10> */
.L_x_1451:
        /* <DEDUP_REMOVED lines=21> */
[C---:B------:R-:W-:Y:S01]  /*38b0*/  LOP3.LUT P6, RZ, R27.reuse, 0xff0000, RZ, 0xc0, !PT ;  /* 0x00ff00001bff7812 */ /* 0x040fe200078cc0ff */
[----:B------:R-:W-:Y:S01]  /*38c0*/  FMUL.FTZ R138, R138, UR21 ;  /* 0x000000158a8a7c20 */ /* 0x000fe20008410000 */
[----:B------:R-:W-:Y:S01]  /*38d0*/  ISETP.GE.U32.AND.EX P1, PT, R27, 0x1000000, PT, P1 ;  /* 0x010000001b00780c */ /* 0x000fe20003f26110 */
[----:B------:R-:W-:Y:S01]  /*38e0*/  FMUL.FTZ R169, R169, UR21 ;  /* 0x00000015a9a97c20 */ /* 0x000fe20008410000 */
[----:B------:R-:W-:-:S02]  /*38f0*/  ISETP.GE.U32.AND.EX P0, PT, R25, 0x1000000, PT, P0 ;  /* 0x010000001900780c */ /* 0x000fc40003f06100 */
[C---:B------:R-:W-:Y:S02]  /*3900*/  FSEL R167, R136.reuse, RZ, P5 ;  /* 0x000000ff88a77208 */ /* 0x040fe40002800000 */
[----:B------:R-:W-:Y:S02]  /*3910*/  FSEL R139, R136, RZ, P6 ;  /* 0x000000ff888b7208 */ /* 0x000fe40003000000 */
[C---:B------:R-:W-:Y:S02]  /*3920*/  FSEL R136, R138.reuse, RZ, P1 ;  /* 0x000000ff8a887208 */ /* 0x040fe40000800000 */
        /* <DEDUP_REMOVED lines=8> */
[----:B------:R-:W-:Y:S01]  /*39b0*/  FADD.FTZ R138, R189, -R138 ;  /* 0x8000008abd8a7221 */ /* 0x000fe20000010000 */
[C---:B------:R-:W-:Y:S01]  /*39c0*/  LOP3.LUT P5, RZ, R25.reuse, 0xff, RZ, 0xc0, !PT ;  /* 0x000000ff19ff7812 */ /* 0x040fe200078ac0ff */
[----:B------:R-:W-:Y:S01]  /*39d0*/  FMUL.FTZ R136, R136, UR22 ;  /* 0x0000001688887c20 */ /* 0x000fe20008410000 */
[----:B------:R-:W-:Y:S01]  /*39e0*/  LOP3.LUT P6, RZ, R25, 0xff00, RZ, 0xc0, !PT ;  /* 0x0000ff0019ff7812 */ /* 0x000fe200078cc0ff */
[----:B------:R-:W-:-:S02]  /*39f0*/  FMUL.FTZ R138, R138, UR22 ;  /* 0x000000168a8a7c20 */ /* 0x000fc40008410000 */
[----:B------:R-:W-:Y:S02]  /*3a00*/  FMUL.FTZ R136, R136, UR21 ;  /* 0x0000001588887c20 */ /* 0x000fe40008410000 */
[----:B------:R-:W-:-:S03]  /*3a10*/  FMUL.FTZ R164, R138, UR21 ;  /* 0x000000158aa47c20 */ /* 0x000fc60008410000 */
[----:B------:R-:W-:Y:S02]  /*3a20*/  FSEL R138, R136, RZ, P0 ;  /* 0x000000ff888a7208 */ /* 0x000fe40000000000 */
[----:B------:R-:W-:Y:S02]  /*3a30*/  FSEL R137, R164, RZ, P1 ;  /* 0x000000ffa4897208 */ /* 0x000fe40000800000 */
        /* <DEDUP_REMOVED lines=10> */
[----:B------:R-:W-:Y:S01]  /*3ae0*/  LOP3.LUT P1, RZ, R26, 0xff000000, RZ, 0xc0, !PT ;  /* 0xff0000001aff7812 */ /* 0x000fe2000782c0ff */
[----:B------:R-:W-:Y:S01]  /*3af0*/  FMUL.FTZ R137, R137, UR22 ;  /* 0x0000001689897c20 */ /* 0x000fe20008410000 */
[----:B------:R-:W-:Y:S01]  /*3b00*/  LOP3.LUT P6, RZ, R24, 0xff000000, RZ, 0xc0, !PT ;  /* 0xff00000018ff7812 */ /* 0x000fe200078cc0ff */
[----:B------:R-:W-:-:S02]  /*3b10*/  FMUL.FTZ R165, R165, UR22 ;  /* 0x00000016a5a57c20 */ /* 0x000fc40008410000 */
[----:B------:R-:W-:Y:S02]  /*3b20*/  FMUL.FTZ R137, R137, UR21 ;  /* 0x0000001589897c20 */ /* 0x000fe40008410000 */
[----:B------:R-:W-:-:S03]  /*3b30*/  FMUL.FTZ R164, R165, UR21 ;  /* 0x00000015a5a47c20 */ /* 0x000fc60008410000 */
[C---:B------:R-:W-:Y:S02]  /*3b40*/  FSEL R165, R137.reuse, RZ, P5 ;  /* 0x000000ff89a57208 */ /* 0x040fe40002800000 */
[----:B------:R-:W-:Y:S02]  /*3b50*/  FSEL R137, R137, RZ, P0 ;  /* 0x000000ff89897208 */ /* 0x000fe40000000000 */
[C---:B------:R-:W-:Y:S02]  /*3b60*/  FSEL R136, R164.reuse, RZ, P1 ;  /* 0x000000ffa4887208 */ /* 0x040fe40000800000 */
[----:B------:R-:W-:Y:S02]  /*3b70*/  FSEL R164, R164, RZ, P6 ;  /* 0x000000ffa4a47208 */ /* 0x000fe40003000000 */
[----:B------:R-:W-:Y:S01]  /*3b80*/  F2FP.BF16.F32.PACK_AB R137, R136, R137 ;  /* 0x000000898889723e */ /* 0x000fe200000010ff */
[----:B------:R-:W-:Y:S01]  /*3b90*/  FFMA.FTZ R136, R0, UR23, R171 ;  /* 0x0000001700887c23 */ /* 0x000fe200080100ab */
[----:B------:R-:W-:-:S02]  /*3ba0*/  LOP3.LUT P6, RZ, R24, 0xff00, RZ, 0xc0, !PT ;  /* 0x0000ff0018ff7812 */ /* 0x000fc400078cc0ff */
[C---:B------:R-:W-:Y:S01]  /*3bb0*/  LOP3.LUT P1, RZ, R26.reuse, 0xff00, RZ, 0xc0, !PT ;  /* 0x0000ff001aff7812 */ /* 0x040fe2000782c0ff */
[----:B------:R-:W-:Y:S01]  /*3bc0*/  FADD.FTZ R136, R5, -R136 ;  /* 0x8000008805887221 */ /* 0x000fe20000010000 */
[----:B------:R-:W-:Y:S02]  /*3bd0*/  LOP3.LUT P0, RZ, R26, 0xff, RZ, 0xc0, !PT ;  /* 0x000000ff1aff7812 */ /* 0x000fe4000780c0ff */
[----:B------:R-:W-:Y:S01]  /*3be0*/  LOP3.LUT P5, RZ, R24, 0xff, RZ, 0xc0, !PT ;  /* 0x000000ff18ff7812 */ /* 0x000fe200078ac0ff */
[----:B------:R-:W-:Y:S01]  /*3bf0*/  FMUL.FTZ R136, R136, UR22 ;  /* 0x0000001688887c20 */ /* 0x000fe20008410000 */
[----:B------:R-:W-:Y:S02]  /*3c00*/  F2FP.BF16.F32.PACK_AB R165, R164, R165 ;  /* 0x000000a5a4a5723e */ /* 0x000fe400000010ff */
[C---:B------:R-:W-:Y:S01]  /*3c10*/  FSEL R164, R169.reuse, RZ, P6 ;  /* 0x000000ffa9a47208 */ /* 0x040fe20003000000 */
[----:B------:R-:W-:Y:S01]  /*3c20*/  FMUL.FTZ R168, R136, UR21 ;  /* 0x0000001588a87c20 */ /* 0x000fe20008410000 */
[----:B------:R-:W-:-:S04]  /*3c30*/  FSEL R169, R169, RZ, P1 ;  /* 0x000000ffa9a97208 */ /* 0x000fc80000800000 */
[C---:B------:R-:W-:Y:S02]  /*3c40*/  FSEL R136, R168.reuse, RZ, P0 ;  /* 0x000000ffa8887208 */ /* 0x040fe40000000000 */
[----:B------:R-:W-:Y:S02]  /*3c50*/  FSEL R173, R168, RZ, P5 ;  /* 0x000000ffa8ad7208 */ /* 0x000fe40002800000 */
[----:B------:R-:W-:Y:S02]  /*3c60*/  F2FP.BF16.F32.PACK_AB R136, R169, R136 ;  /* 0x00000088a988723e */ /* 0x000fe400000010ff */
[----:B------:R-:W-:Y:S01]  /*3c70*/  F2FP.BF16.F32.PACK_AB R164, R164, R173 ;  /* 0x000000ada4a4723e */ /* 0x000fe200000010ff */
[----:B------:R-:W-:Y:S06]  /*3c80*/  BRA `(.L_x_1454) ;  /* 0x0000000c00947947 */ /* 0x000fec0003800000 */
.L_x_1457:
[--C-:B------:R-:W-:Y:S01]  /*3c90*/  FFMA.FTZ R104, R196, UR23, R171.reuse ;  /* 0x00000017c4687c23 */ /* 0x100fe200080100ab */
[----:B------:R-:W-:Y:S01]  /*3ca0*/  FFMA.FTZ R106, R204, UR23, R171 ;  /* 0x00000017cc6a7c23 */ /* 0x000fe200080100ab */
[----:B------:R-:W-:Y:S02]  /*3cb0*/  ISETP.GE.U32.AND P0, PT, R26, RZ, PT ;  /* 0x000000ff1a00720c */ /* 0x000fe40003f06070 */
[----:B------:R-:W-:Y:S01]  /*3cc0*/  FADD.FTZ R104, R197, -R104 ;  /* 0x80000068c5687221 */ /* 0x000fe20000010000 */
[----:B------:R-:W-:Y:S01]  /*3cd0*/  FADD.FTZ R107, R205, -R106 ;  /* 0x8000006acd6b7221 */ /* 0x000fe20000010000 */
[----:B------:R-:W-:Y:S02]  /*3ce0*/  ISETP.GE.U32.AND P1, PT, R24, RZ, PT ;  /* 0x000000ff1800720c */ /* 0x000fe40003f26070 */
[----:B------:R-:W-:Y:S01]  /*3cf0*/  FMUL.FTZ R106, R104, UR22 ;  /* 0x00000016686a7c20 */ /* 0x000fe20008410000 */
[----:B------:R-:W-:Y:S01]  /*3d00*/  FMUL.FTZ R107, R107, UR22 ;  /* 0x000000166b6b7c20 */ /* 0x000fe20008410000 */
[----:B------:R-:W-:-:S02]  /*3d10*/  LOP3.LUT P6, RZ, R25, 0xff0000, RZ, 0xc0, !PT ;  /* 0x00ff000019ff7812 */ /* 0x000fc400078cc0ff */
[----:B------:R-:W-:Y:S01]  /*3d20*/  FMUL.FTZ R104, R106, UR21 ;  /* 0x000000156a687c20 */ /* 0x000fe20008410000 */
[----:B------:R-:W-:Y:S01]  /*3d30*/  FMUL.FTZ R105, R107, UR21 ;  /* 0x000000156b697c20 */ /* 0x000fe20008410000 */
[C---:B------:R-:W-:Y:S02]  /*3d40*/  LOP3.LUT P5, RZ, R27.reuse, 0xff0000, RZ, 0xc0, !PT ;  /* 0x00ff00001bff7812 */ /* 0x040fe400078ac0ff */
[----:B------:R-:W-:Y:S02]  /*3d50*/  ISETP.GE.U32.AND.EX P0, PT, R27, 0x1000000, PT, P0 ;  /* 0x010000001b00780c */ /* 0x000fe40003f06100 */
[----:B------:R-:W-:Y:S02]  /*3d60*/  ISETP.GE.U32.AND.EX P1, PT, R25, 0x1000000, PT, P1 ;  /* 0x010000001900780c */ /* 0x000fe40003f26110 */
[C---:B------:R-:W-:Y:S02]  /*3d70*/  FSEL R167, R104.reuse, RZ, P6 ;  /* 0x000000ff68a77208 */ /* 0x040fe40003000000 */
[----:B------:R-:W-:-:S02]  /*3d80*/  FSEL R139, R104, RZ, P5 ;  /* 0x000000ff688b7208 */ /* 0x000fc40002800000 */
        /* <DEDUP_REMOVED lines=17> */
[C---:B------:R-:W-:Y:S02]  /*3ea0*/  FSEL R166, R136.reuse, RZ, P0 ;  /* 0x000000ff88a67208 */ /* 0x040fe40000000000 */
        /* <DEDUP_REMOVED lines=13> */
[----:B------:R-:W-:Y:S01]  /*3f80*/  FMUL.FTZ R151, R149, UR22 ;  /* 0x0000001695977c20 */ /* 0x000fe20008410000 */
[----:B------:R-:W-:Y:S01]  /*3f90*/  FFMA.FTZ R149, R7, UR23, R171 ;  /* 0x0000001707957c23 */ /* 0x000fe200080100ab */
[----:B------:R-:W-:-:S02]  /*3fa0*/  FMUL.FTZ R136, R150, UR21 ;  /* 0x0000001596887c20 */ /* 0x000fc40008410000 */
[----:B------:R-:W-:Y:S01]  /*3fb0*/  FMUL.FTZ R148, R151, UR21 ;  /* 0x0000001597947c20 */ /* 0x000fe20008410000 */
[----:B------:R-:W-:Y:S02]  /*3fc0*/  FADD.FTZ R149, R6, -R149 ;  /* 0x8000009506957221 */ /* 0x000fe40000010000 */
[C---:B------:R-:W-:Y:S02]  /*3fd0*/  FSEL R165, R136.reuse, RZ, P0 ;  /* 0x000000ff88a57208 */ /* 0x040fe40000000000 */
[----:B------:R-:W-:Y:S01]  /*3fe0*/  FSEL R137, R136, RZ, P1 ;  /* 0x000000ff88897208 */ /* 0x000fe20000800000 */
[----:B------:R-:W-:Y:S01]  /*3ff0*/  FMUL.FTZ R149, R149, UR22 ;  /* 0x0000001695957c20 */ /* 0x000fe20008410000 */
[C---:B------:R-:W-:Y:S02]  /*4000*/  FSEL R136, R148.reuse, RZ, P6 ;  /* 0x000000ff94887208 */ /* 0x040fe40003000000 */
[----:B------:R-:W-:Y:S01]  /*4010*/  FSEL R148, R148, RZ, P5 ;  /* 0x000000ff94947208 */ /* 0x000fe20002800000 */
[----:B------:R-:W-:Y:S01]  /*4020*/  FMUL.FTZ R168, R149, UR21 ;  /* 0x0000001595a87c20 */ /* 0x000fe20008410000 */
[----:B------:R-:W-:Y:S01]  /*4030*/  F2FP.BF16.F32.PACK_AB R137, R136, R137 ;  /* 0x000000898889723e */ /* 0x000fe200000010ff */
[----:B------:R-:W-:Y:S01]  /*4040*/  FFMA.FTZ R136, R0, UR23, R171 ;  /* 0x0000001700887c23 */ /* 0x000fe200080100ab */
[----:B------:R-:W-:-:S02]  /*4050*/  F2FP.BF16.F32.PACK_AB R165, R148, R165 ;  /* 0x000000a594a5723e */ /* 0x000fc400000010ff */
[----:B------:R-:W-:Y:S01]  /*4060*/  LOP3.LUT P5, RZ, R24, 0xff00, RZ, 0xc0, !PT ;  /* 0x0000ff0018ff7812 */ /* 0x000fe200078ac0ff */
[----:B------:R-:W-:Y:S01]  /*4070*/  FADD.FTZ R136, R5, -R136 ;  /* 0x8000008805887221 */ /* 0x000fe20000010000 */
[C---:B------:R-:W-:Y:S02]  /*4080*/  LOP3.LUT P6, RZ, R26.reuse, 0xff00, RZ, 0xc0, !PT ;  /* 0x0000ff001aff7812 */ /* 0x040fe400078cc0ff */
[----:B------:R-:W-:Y:S01]  /*4090*/  LOP3.LUT P1, RZ, R26, 0xff, RZ, 0xc0, !PT ;  /* 0x000000ff1aff7812 */ /* 0x000fe2000782c0ff */
[----:B------:R-:W-:Y:S01]  /*40a0*/  FMUL.FTZ R148, R136, UR22 ;  /* 0x0000001688947c20 */ /* 0x000fe20008410000 */
[----:B------:R-:W-:Y:S02]  /*40b0*/  LOP3.LUT P0, RZ, R24, 0xff, RZ, 0xc0, !PT ;  /* 0x000000ff18ff7812 */ /* 0x000fe4000780c0ff */
[----:B------:R-:W-:Y:S01]  /*40c0*/  FSEL R164, R168, RZ, P5 ;  /* 0x000000ffa8a47208 */ /* 0x000fe20002800000 */
[----:B------:R-:W-:Y:S01]  /*40d0*/  FMUL.FTZ R136, R148, UR21 ;  /* 0x0000001594887c20 */ /* 0x000fe20008410000 */
[----:B------:R-:W-:-:S04]  /*40e0*/  FSEL R173, R168, RZ, P6 ;  /* 0x000000ffa8ad7208 */ /* 0x000fc80003000000 */
[C---:B------:R-:W-:Y:S02]  /*40f0*/  FSEL R168, R136.reuse, RZ, P1 ;  /* 0x000000ff88a87208 */ /* 0x040fe40000800000 */
[----:B------:R-:W-:Y:S02]  /*4100*/  FSEL R169, R136, RZ, P0 ;  /* 0x000000ff88a97208 */ /* 0x000fe40000000000 */
[----:B------:R-:W-:Y:S02]  /*4110*/  F2FP.BF16.F32.PACK_AB R136, R173, R168 ;  /* 0x000000a8ad88723e */ /* 0x000fe400000010ff */
[----:B------:R-:W-:Y:S01]  /*4120*/  F2FP.BF16.F32.PACK_AB R164, R164, R169 ;  /* 0x000000a9a4a4723e */ /* 0x000fe200000010ff */
[----:B------:R-:W-:Y:S06]  /*4130*/  BRA `(.L_x_1454) ;  /* 0x0000000800687947 */ /* 0x000fec0003800000 */
.L_x_1456:
        /* <DEDUP_REMOVED lines=11> */
[----:B------:R-:W-:Y:S02]  /*41f0*/  ISETP.GE.U32.AND P1, PT, R24, RZ, PT ;  /* 0x000000ff1800720c */ /* 0x000fe40003f26070 */
[----:B------:R-:W-:Y:S01]  /*4200*/  FFMA.FTZ R137, R137, UR22, R146 ;  /* 0x0000001689897c23 */ /* 0x000fe20008010092 */
[----:B------:R-:W-:Y:S01]  /*4210*/  FFMA.FTZ R138, R138, UR22, R147 ;  /* 0x000000168a8a7c23 */ /* 0x000fe20008010093 */
[----:B------:R-:W-:-:S02]  /*4220*/  LOP3.LUT P5, RZ, R27, 0xff0000, RZ, 0xc0, !PT ;  /* 0x00ff00001bff7812 */ /* 0x000fc400078ac0ff */
[----:B------:R-:W-:Y:S01]  /*4230*/  FMUL.FTZ R137, R137, UR21 ;  /* 0x0000001589897c20 */ /* 0x000fe20008410000 */
[----:B------:R-:W-:Y:S01]  /*4240*/  FMUL.FTZ R138, R138, UR21 ;  /* 0x000000158a8a7c20 */ /* 0x000fe20008410000 */
[----:B------:R-:W-:Y:S02]  /*4250*/  ISETP.GE.U32.AND.EX P0, PT, R27, 0x1000000, PT, P0 ;  /* 0x010000001b00780c */ /* 0x000fe40003f06100 */
[C---:B------:R-:W-:Y:S02]  /*4260*/  LOP3.LUT P6, RZ, R25.reuse, 0xff0000, RZ, 0xc0, !PT ;  /* 0x00ff000019ff7812 */ /* 0x040fe400078cc0ff */
[----:B------:R-:W-:Y:S02]  /*4270*/  ISETP.GE.U32.AND.EX P1, PT, R25, 0x1000000, PT, P1 ;  /* 0x010000001900780c */ /* 0x000fe40003f26110 */
        /* <DEDUP_REMOVED lines=13> */
[----:B------:R-:W-:Y:S01]  /*4350*/  FFMA.FTZ R137, R137, UR22, R144 ;  /* 0x0000001689897c23 */ /* 0x000fe20008010090 */
[----:B------:R-:W-:Y:S01]  /*4360*/  LOP3.LUT P5, RZ, R25, 0xff00, RZ, 0xc0, !PT ;  /* 0x0000ff0019ff7812 */ /* 0x000fe200078ac0ff */
[----:B------:R-:W-:-:S02]  /*4370*/  FFMA.FTZ R138, R138, UR22, R145 ;  /* 0x000000168a8a7c23 */ /* 0x000fc40008010091 */
[----:B------:R-:W-:Y:S02]  /*4380*/  FMUL.FTZ R137, R137, UR21 ;  /* 0x0000001589897c20 */ /* 0x000fe40008410000 */
[----:B------:R-:W-:-:S03]  /*4390*/  FMUL.FTZ R136, R138, UR21 ;  /* 0x000000158a887c20 */ /* 0x000fc60008410000 */
        /* <DEDUP_REMOVED lines=30> */
[----:B------:R-:W-:Y:S01]  /*4580*/  LOP3.LUT P1, RZ, R26, 0xff, RZ, 0xc0, !PT ;  /* 0x000000ff1aff7812 */ /* 0x000fe2000782c0ff */
[----:B------:R-:W-:Y:S01]  /*4590*/  FFMA.FTZ R169, R169, UR22, R140 ;  /* 0x00000016a9a97c23 */ /* 0x000fe2000801008c */
[----:B------:R-:W-:Y:S01]  /*45a0*/  LOP3.LUT P0, RZ, R24, 0xff, RZ, 0xc0, !PT ;  /* 0x000000ff18ff7812 */ /* 0x000fe2000780c0ff */
[----:B------:R-:W-:-:S02]  /*45b0*/  FMUL.FTZ R136, R164, UR21 ;  /* 0x00000015a4887c20 */ /* 0x000fc40008410000 */
[----:B------:R-:W-:-:S03]  /*45c0*/  FMUL.FTZ R168, R169, UR21 ;  /* 0x00000015a9a87c20 */ /* 0x000fc60008410000 */
[C---:B------:R-:W-:Y:S02]  /*45d0*/  FSEL R164, R136.reuse, RZ, P5 ;  /* 0x000000ff88a47208 */ /* 0x040fe40002800000 */
[----:B------:R-:W-:Y:S02]  /*45e0*/  FSEL R169, R136, RZ, P6 ;  /* 0x000000ff88a97208 */ /* 0x000fe40003000000 */
[C---:B------:R-:W-:Y:S02]  /*45f0*/  FSEL R136, R168.reuse, RZ, P1 ;  /* 0x000000ffa8887208 */ /* 0x040fe40000800000 */
[----:B------:R-:W-:Y:S02]  /*4600*/  FSEL R173, R168, RZ, P0 ;  /* 0x000000ffa8ad7208 */ /* 0x000fe40000000000 */
[----:B------:R-:W-:Y:S02]  /*4610*/  F2FP.BF16.F32.PACK_AB R136, R169, R136 ;  /* 0x00000088a988723e */ /* 0x000fe400000010ff */
[----:B------:R-:W-:Y:S01]  /*4620*/  F2FP.BF16.F32.PACK_AB R164, R164, R173 ;  /* 0x000000ada4a4723e */ /* 0x000fe200000010ff */
[----:B------:R-:W-:Y:S06]  /*4630*/  BRA `(.L_x_1454) ;  /* 0x0000000400287947 */ /* 0x000fec0003800000 */
.L_x_1458:
[--C-:B------:R-:W-:Y:S01]  /*4640*/  FFMA.FTZ R104, R196, UR23, R171.reuse ;  /* 0x00000017c4687c23 */ /* 0x100fe200080100ab */
[----:B------:R-:W-:Y:S01]  /*4650*/  FFMA.FTZ R106, R204, UR23, R171 ;  /* 0x00000017cc6a7c23 */ /* 0x000fe200080100ab */
[----:B------:R-:W-:Y:S02]  /*4660*/  ISETP.GE.U32.AND P1, PT, R24, RZ, PT ;  /* 0x000000ff1800720c */ /* 0x000fe40003f26070 */
[----:B------:R-:W-:Y:S01]  /*4670*/  FADD.FTZ R105, R197, -R104 ;  /* 0x80000068c5697221 */ /* 0x000fe20000010000 */
[----:B------:R-:W-:Y:S01]  /*4680*/  FADD.FTZ R104, R205, -R106 ;  /* 0x8000006acd687221 */ /* 0x000fe20000010000 */
[----:B------:R-:W-:Y:S02]  /*4690*/  ISETP.GE.U32.AND P0, PT, R26, RZ, PT ;  /* 0x000000ff1a00720c */ /* 0x000fe40003f06070 */
[----:B------:R-:W-:Y:S01]  /*46a0*/  FFMA.FTZ R106, R105, UR22, R146 ;  /* 0x00000016696a7c23 */ /* 0x000fe20008010092 */
[----:B------:R-:W-:Y:S01]  /*46b0*/  FFMA.FTZ R107, R104, UR22, R147 ;  /* 0x00000016686b7c23 */ /* 0x000fe20008010093 */
[----:B------:R-:W-:-:S02]  /*46c0*/  LOP3.LUT P6, RZ, R25, 0xff0000, RZ, 0xc0, !PT ;  /* 0x00ff000019ff7812 */ /* 0x000fc400078cc0ff */
[----:B------:R-:W-:Y:S01]  /*46d0*/  FMUL.FTZ R104, R106, UR21 ;  /* 0x000000156a687c20 */ /* 0x000fe20008410000 */
[----:B------:R-:W-:Y:S01]  /*46e0*/  LOP3.LUT P5, RZ, R27, 0xff0000, RZ, 0xc0, !PT ;  /* 0x00ff00001bff7812 */ /* 0x000fe200078ac0ff */
[----:B------:R-:W-:Y:S01]  /*46f0*/  FMUL.FTZ R105, R107, UR21 ;  /* 0x000000156b697c20 */ /* 0x000fe20008410000 */
[----:B------:R-:W-:Y:S02]  /*4700*/  ISETP.GE.U32.AND.EX P1, PT, R25, 0x1000000, PT, P1 ;  /* 0x010000001900780c */ /* 0x000fe40003f26110 */
[----:B------:R-:W-:Y:S02]  /*4710*/  ISETP.GE.U32.AND.EX P0, PT, R27, 0x1000000, PT, P0 ;  /* 0x010000001b00780c */ /* 0x000fe40003f06100 */
[C---:B------:R-:W-:Y:S02]  /*4720*/  FSEL R167, R104.reuse, RZ, P6 ;  /* 0x000000ff68a77208 */ /* 0x040fe40003000000 */
[----:B------:R-:W-:Y:S02]  /*4730*/  FSEL R139, R104, RZ, P5 ;  /* 0x000000ff688b7208 */ /* 0x000fe40002800000 */
[----:B------:R-:W-:-:S02]  /*4740*/  FSEL R104, R105, RZ, P1 ;  /* 0x000000ff69687208 */ /* 0x000fc40000800000 */
        /* <DEDUP_REMOVED lines=30> */
[----:B------:R-:W-:Y:S01]  /*4930*/  FFMA.FTZ R151, R136, UR22, R143 ;  /* 0x0000001688977c23 */ /* 0x000fe2000801008f */
[----:B------:R-:W-:Y:S01]  /*4940*/  FFMA.FTZ R149, R7, UR23, R171 ;  /* 0x0000001707957c23 */ /* 0x000fe200080100ab */
[----:B------:R-:W-:-:S02]  /*4950*/  FMUL.FTZ R136, R150, UR21 ;  /* 0x0000001596887c20 */ /* 0x000fc40008410000 */
        /* <DEDUP_REMOVED lines=23> */
[----:B------:R-:W-:-:S07]  /*4ad0*/  F2FP.BF16.F32.PACK_AB R164, R164, R169 ;  /* 0x000000a9a4a4723e */ /* 0x000fce00000010ff */
.L_x_1454:
[----:B------:R-:W-:Y:S01]  /*4ae0*/  ISETP.NE.U32.AND P0, PT, RZ, UR4, PT ;  /* 0x00000004ff007c0c */ /* 0x000fe2000bf05070 */
[----:B------:R-:W0:Y:S03]  /*4af0*/  LDC.64 R172, c[0x0][0x468] ;  /* 0x00011a00ffac7b82 */ /* 0x000e260000000a00 */
[----:B------:R-:W-:-:S13]  /*4b00*/  ISETP.NE.AND.EX P0, PT, RZ, UR5, PT, P0 ;  /* 0x00000005ff007c0c */ /* 0x000fda000bf05300 */
[----:B------:R-:W1:Y:S02]  /*4b10*/  @P0 LDC.64 R168, c[0x0][0x478] ;  /* 0x00011e00ffa80b82 */ /* 0x000e640000000a00 */
[----:B-1----:R-:W-:-:S05]  /*4b20*/  @P0 IMAD.WIDE.U32 R168, R2, 0x20, R168 ;  /* 0x0000002002a80825 */ /* 0x002fca00078e00a8 */
[----:B------:R-:W-:Y:S04]  /*4b30*/  @P0 STG.E.128 desc[UR10][R168.64], R148 ;  /* 0x00000094a8000986 */ /* 0x000fe8000c101d0a */
[----:B------:R0:W-:Y:S01]  /*4b40*/  @P0 STG.E.128 desc[UR10][R168.64+0x10], R104 ;  /* 0x00001068a8000986 */ /* 0x0001e2000c101d0a */
[----:B------:R-:W-:-:S04]  /*4b50*/  ISETP.NE.U32.AND P0, PT, RZ, UR18, PT ;  /* 0x00000012ff007c0c */ /* 0x000fc8000bf05070 */
[----:B------:R-:W-:Y:S01]  /*4b60*/  ISETP.NE.AND.EX P0, PT, RZ, UR19, PT, P0 ;  /* 0x00000013ff007c0c */ /* 0x000fe2000bf05300 */
[----:B0-----:R-:W-:-:S05]  /*4b70*/  IMAD.WIDE.U32 R168, R2, 0x10, R172 ;  /* 0x0000001002a87825 */ /* 0x001fca00078e00ac */
[----:B------:R0:W-:Y:S07]  /*4b80*/  STG.E.128 desc[UR10][R168.64], R164 ;  /* 0x000000a4a8007986 */ /* 0x0001ee000c101d0a */
[----:B0-----:R-:W0:Y:S02]  /*4b90*/  @P0 LDC.64 R164, c[0x0][0x470] ;  /* 0x00011c00ffa40b82 */ /* 0x001e240000000a00 */
[C---:B0-----:R-:W-:Y:S01]  /*4ba0*/  @P0 IMAD.WIDE.U32 R164, R2.reuse, 0x10, R164 ;  /* 0x0000001002a40825 */ /* 0x041fe200078e00a4 */
[----:B------:R-:W-:-:S04]  /*4bb0*/  IADD3 R2, PT, PT, R2, 0x80, RZ ;  /* 0x0000008002027810 */ /* 0x000fc80007ffe0ff */
[----:B------:R0:W-:Y:S03]  /*4bc0*/  @P0 STG.E.128 desc[UR10][R164.64], R136 ;  /* 0x00000088a4000986 */ /* 0x0001e6000c101d0a */
.L_x_1450:
[----:B------:R-:W-:Y:S05]  /*4bd0*/  BSYNC.RECONVERGENT B0 ;  /* 0x0000000000007941 */ /* 0x000fea0003800200 */
.L_x_1449:
        /* <DEDUP_REMOVED lines=11> */
[--C-:B------:R-:W-:Y:S01]  /*4c90*/  FFMA.FTZ R104, R198, UR23, R171.reuse ;  /* 0x00000017c6687c23 */ /* 0x100fe200080100ab */
[----:B------:R-:W-:Y:S02]  /*4ca0*/  LOP3.LUT P1, RZ, R31, 0xff0000, RZ, 0xc0, !PT ;  /* 0x00ff00001fff7812 */ /* 0x000fe4000782c0ff */
[----:B------:R-:W-:Y:S01]  /*4cb0*/  LOP3.LUT P6, RZ, R29, 0xff0000, RZ, 0xc0, !PT ;  /* 0x00ff00001dff7812 */ /* 0x000fe200078cc0ff */
[----:B------:R-:W-:Y:S01]  /*4cc0*/  FADD.FTZ R105, R199, -R104 ;  /* 0x80000068c7697221 */ /* 0x000fe20000010000 */
[----:B------:R-:W-:Y:S01]  /*4cd0*/  FFMA.FTZ R104, R206, UR23, R171 ;  /* 0x00000017ce687c23 */ /* 0x000fe200080100ab */
[----:B------:R-:W-:Y:S02]  /*4ce0*/  ISETP.GE.U32.AND P5, PT, R28, RZ, PT ;  /* 0x000000ff1c00720c */ /* 0x000fe40003fa6070 */
[----:B------:R-:W-:Y:S01]  /*4cf0*/  FFMA.FTZ R106, R105, UR22, R50 ;  /* 0x00000016696a7c23 */ /* 0x000fe20008010032 */
[----:B0-----:R-:W-:Y:S01]  /*4d00*/  FADD.FTZ R136, R207, -R104 ;  /* 0x80000068cf887221 */ /* 0x001fe20000010000 */
[----:B------:R-:W-:-:S02]  /*4d10*/  ISETP.GE.U32.AND.EX P5, PT, R29, 0x1000000, PT, P5 ;  /* 0x010000001d00780c */ /* 0x000fc40003fa6150 */
[----:B------:R-:W-:Y:S01]  /*4d20*/  FMUL.FTZ R104, R106, UR21 ;  /* 0x000000156a687c20 */ /* 0x000fe20008410000 */
[----:B------:R-:W-:-:S04]  /*4d30*/  FFMA.FTZ R107, R136, UR22, R51 ;  /* 0x00000016886b7c23 */ /* 0x000fc80008010033 */
[----:B------:R-:W-:Y:S01]  /*4d40*/  FSEL R167, R104, RZ, P1 ;  /* 0x000000ff68a77208 */ /* 0x000fe20000800000 */
[----:B------:R-:W-:Y:S01]  /*4d50*/  FMUL.FTZ R105, R107, UR21 ;  /* 0x000000156b697c20 */ /* 0x000fe20008410000 */
[----:B------:R-:W-:Y:S02]  /*4d60*/  ISETP.GE.U32.AND P1, PT, R30, RZ, PT ;  /* 0x000000ff1e00720c */ /* 0x000fe40003f26070 */
[----:B------:R-:W-:Y:S02]  /*4d70*/  FSEL R139, R104, RZ, P6 ;  /* 0x000000ff688b7208 */ /* 0x000fe40003000000 */
[----:B------:R-:W-:Y:S02]  /*4d80*/  ISETP.GE.U32.AND.EX P1, PT, R31, 0x1000000, PT, P1 ;  /* 0x010000001f00780c */ /* 0x000fe40003f26110 */
[C---:B------:R-:W-:Y:S02]  /*4d90*/  FSEL R136, R105.reuse, RZ, P5 ;  /* 0x000000ff69887208 */ /* 0x040fe40002800000 */
[----:B------:R-:W-:-:S02]  /*4da0*/  FSEL R104, R105, RZ, P1 ;  /* 0x000000ff69687208 */ /* 0x000fc40000800000 */
[----:B------:R-:W-:Y:S02]  /*4db0*/  F2FP.BF16.F32.PACK_AB R139, R136, R139 ;  /* 0x0000008b888b723e */ /* 0x000fe400000010ff */
[----:B------:R-:W-:Y:S01]  /*4dc0*/  F2FP.BF16.F32.PACK_AB R167, R104, R167 ;  /* 0x000000a768a7723e */ /* 0x000fe200000010ff */
[--C-:B------:R-:W-:Y:S01]  /*4dd0*/  FFMA.FTZ R104, R22, UR23, R171.reuse ;  /* 0x0000001716687c23 */ /* 0x100fe200080100ab */
[----:B------:R-:W-:Y:S02]  /*4de0*/  LOP3.LUT P6, RZ, R31, 0xff, RZ, 0xc0, !PT ;  /* 0x000000ff1fff7812 */ /* 0x000fe400078cc0ff */
[----:B------:R-:W-:Y:S01]  /*4df0*/  LOP3.LUT P1, RZ, R29, 0xff00, RZ, 0xc0, !PT ;  /* 0x0000ff001dff7812 */ /* 0x000fe2000782c0ff */
[----:B------:R-:W-:Y:S01]  /*4e00*/  FADD.FTZ R105, R23, -R104 ;  /* 0x8000006817697221 */ /* 0x000fe20000010000 */
[----:B------:R-:W-:Y:S01]  /*4e10*/  FFMA.FTZ R104, R190, UR23, R171 ;  /* 0x00000017be687c23 */ /* 0x000fe200080100ab */
[----:B------:R-:W-:-:S03]  /*4e20*/  LOP3.LUT P5, RZ, R29, 0xff, RZ, 0xc0, !PT ;  /* 0x000000ff1dff7812 */ /* 0x000fc600078ac0ff */
[----:B------:R-:W-:Y:S01]  /*4e30*/  FADD.FTZ R136, R191, -R104 ;  /* 0x80000068bf887221 */ /* 0x000fe20000010000 */
[----:B------:R-:W-:-:S03]  /*4e40*/  FFMA.FTZ R104, R105, UR22, R48 ;  /* 0x0000001669687c23 */ /* 0x000fc60008010030 */
[----:B------:R-:W-:Y:S01]  /*4e50*/  FFMA.FTZ R105, R136, UR22, R49 ;  /* 0x0000001688697c23 */ /* 0x000fe20008010031 */
[----:B------:R-:W-:-:S03]  /*4e60*/  FMUL.FTZ R136, R104, UR21 ;  /* 0x0000001568887c20 */ /* 0x000fc60008410000 */
[----:B------:R-:W-:Y:S02]  /*4e70*/  FMUL.FTZ R137, R105, UR21 ;  /* 0x0000001569897c20 */ /* 0x000fe40008410000 */
[C---:B------:R-:W-:Y:S02]  /*4e80*/  FSEL R166, R136.reuse, RZ, P6 ;  /* 0x000000ff88a67208 */ /* 0x040fe40003000000 */
[----:B------:R-:W-:Y:S02]  /*4e90*/  LOP3.LUT P6, RZ, R31, 0xff00, RZ, 0xc0, !PT ;  /* 0x0000ff001fff7812 */ /* 0x000fe400078cc0ff */
[C---:B------:R-:W-:Y:S02]  /*4ea0*/  FSEL R149, R137.reuse, RZ, P1 ;  /* 0x000000ff89957208 */ /* 0x040fe40000800000 */
[----:B------:R-:W-:Y:S02]  /*4eb0*/  FSEL R137, R137, RZ, P6 ;  /* 0x000000ff89897208 */ /* 0x000fe40003000000 */
[----:B------:R-:W-:-:S02]  /*4ec0*/  FSEL R138, R136, RZ, P5 ;  /* 0x000000ff888a7208 */ /* 0x000fc40002800000 */
        /* <DEDUP_REMOVED lines=9> */
[----:B------:R-:W-:Y:S02]  /*4f60*/  FFMA.FTZ R150, R137, UR22, R54 ;  /* 0x0000001689967c23 */ /* 0x000fe40008010036 */
[----:B------:R-:W-:-:S02]  /*4f70*/  FFMA.FTZ R151, R136, UR22, R55 ;  /* 0x0000001688977c23 */ /* 0x000fc40008010037 */
[----:B------:R-:W-:Y:S02]  /*4f80*/  FMUL.FTZ R136, R150, UR21 ;  /* 0x0000001596887c20 */ /* 0x000fe40008410000 */
[----:B------:R-:W-:-:S03]  /*4f90*/  FMUL.FTZ R148, R151, UR21 ;  /* 0x0000001597947c20 */ /* 0x000fc60008410000 */
[C---:B------:R-:W-:Y:S02]  /*4fa0*/  FSEL R165, R136.reuse, RZ, P6 ;  /* 0x000000ff88a57208 */ /* 0x040fe40003000000 */
[----:B------:R-:W-:Y:S02]  /*4fb0*/  FSEL R137, R136, RZ, P5 ;  /* 0x000000ff88897208 */ /* 0x000fe40002800000 */
[----:B------:R-:W-:Y:S02]  /*4fc0*/  LOP3.LUT P6, RZ, R30, 0xff000000, RZ, 0xc0, !PT ;  /* 0xff0000001eff7812 */ /* 0x000fe400078cc0ff */
[C---:B------:R-:W-:Y:S02]  /*4fd0*/  FSEL R136, R148.reuse, RZ, P1 ;  /* 0x000000ff94887208 */ /* 0x040fe40000800000 */
[----:B------:R-:W-:Y:S02]  /*4fe0*/  FSEL R148, R148, RZ, P6 ;  /* 0x000000ff94947208 */ /* 0x000fe40003000000 */
[----:B------:R-:W-:Y:S01]  /*4ff0*/  F2FP.BF16.F32.PACK_AB R137, R136, R137 ;  /* 0x000000898889723e */ /* 0x000fe200000010ff */
[----:B------:R-:W-:Y:S01]  /*5000*/  FFMA.FTZ R136, R8, UR23, R171 ;  /* 0x0000001708887c23 */ /* 0x000fe200080100ab */
[----:B------:R-:W-:-:S02]  /*5010*/  F2FP.BF16.F32.PACK_AB R165, R148, R165 ;  /* 0x000000a594a5723e */ /* 0x000fc400000010ff */
[----:B------:R-:W-:Y:S01]  /*5020*/  LOP3.LUT P6, RZ, R30, 0xff00, RZ, 0xc0, !PT ;  /* 0x0000ff001eff7812 */ /* 0x000fe200078cc0ff */
[----:B------:R-:W-:Y:S01]  /*5030*/  FADD.FTZ R148, R9, -R136 ;  /* 0x8000008809947221 */ /* 0x000fe20000010000 */
[----:B------:R-:W-:Y:S01]  /*5040*/  FFMA.FTZ R136, R4, UR23, R171 ;  /* 0x0000001704887c23 */ /* 0x000fe200080100ab */
[----:B------:R-:W-:Y:S02]  /*5050*/  LOP3.LUT P1, RZ, R28, 0xff00, RZ, 0xc0, !PT ;  /* 0x0000ff001cff7812 */ /* 0x000fe4000782c0ff */
[----:B------:R-:W-:Y:S01]  /*5060*/  FFMA.FTZ R149, R148, UR22, R53 ;  /* 0x0000001694957c23 */ /* 0x000fe20008010035 */
[----:B------:R-:W-:Y:S01]  /*5070*/  FADD.FTZ R169, R3, -R136 ;  /* 0x8000008803a97221 */ /* 0x000fe20000010000 */
[----:B------:R-:W-:Y:S02]  /*5080*/  LOP3.LUT P5, RZ, R28, 0xff, RZ, 0xc0, !PT ;  /* 0x000000ff1cff7812 */ /* 0x000fe400078ac0ff */
[----:B------:R-:W-:Y:S01]  /*5090*/  FMUL.FTZ R168, R149, UR21 ;  /* 0x0000001595a87c20 */ /* 0x000fe20008410000 */
[----:B------:R-:W-:-:S04]  /*50a0*/  FFMA.FTZ R148, R169, UR22, R52 ;  /* 0x00000016a9947c23 */ /* 0x000fc80008010034 */
[----:B------:R-:W-:Y:S01]  /*50b0*/  FMUL.FTZ R136, R148, UR21 ;  /* 0x0000001594887c20 */ /* 0x000fe20008410000 */
[----:B------:R-:W-:Y:S02]  /*50c0*/  FSEL R164, R168, RZ, P6 ;  /* 0x000000ffa8a47208 */ /* 0x000fe40003000000 */
[----:B------:R-:W-:Y:S02]  /*50d0*/  LOP3.LUT P6, RZ, R30, 0xff, RZ, 0xc0, !PT ;  /* 0x000000ff1eff7812 */ /* 0x000fe400078cc0ff */
[----:B------:R-:W-:Y:S02]  /*50e0*/  FSEL R173, R168, RZ, P1 ;  /* 0x000000ffa8ad7208 */ /* 0x000fe40000800000 */
[C---:B------:R-:W-:Y:S02]  /*50f0*/  FSEL R168, R136.reuse, RZ, P5 ;  /* 0x000000ff88a87208 */ /* 0x040fe40002800000 */
[----:B------:R-:W-:Y:S02]  /*5100*/  FSEL R169, R136, RZ, P6 ;  /* 0x000000ff88a97208 */ /* 0x000fe40003000000 */
[----:B------:R-:W-:-:S02]  /*5110*/  F2FP.BF16.F32.PACK_AB R136, R173, R168 ;  /* 0x000000a8ad88723e */ /* 0x000fc400000010ff */
[----:B------:R-:W-:Y:S01]  /*5120*/  F2FP.BF16.F32.PACK_AB R164, R164, R169 ;  /* 0x000000a9a4a4723e */ /* 0x000fe200000010ff */
[----:B------:R-:W-:Y:S06]  /*5130*/  BRA `(.L_x_1464) ;  /* 0x0000001c00107947 */ /* 0x000fec0003800000 */
.L_x_1463:
[--C-:B0-----:R-:W-:Y:S01]  /*5140*/  FFMA.FTZ R136, R198, UR23, R171.reuse ;  /* 0x00000017c6887c23 */ /* 0x101fe200080100ab */
[----:B------:R-:W-:Y:S02]  /*5150*/  ISETP.GE.U32.AND P5, PT, R28, RZ, PT ;  /* 0x000000ff1c00720c */ /* 0x000fe40003fa6070 */
[----:B------:R-:W-:Y:S01]  /*5160*/  ISETP.GE.U32.AND P1, PT, R30, RZ, PT ;  /* 0x000000ff1e00720c */ /* 0x000fe20003f26070 */
[----:B------:R-:W-:Y:S01]  /*5170*/  FADD.FTZ R137, R199, -R136 ;  /* 0x80000088c7897221 */ /* 0x000fe20000010000 */
[----:B------:R-:W-:Y:S01]  /*5180*/  FFMA.FTZ R136, R206, UR23, R171 ;  /* 0x00000017ce887c23 */ /* 0x000fe200080100ab */
[----:B------:R-:W-:Y:S02]  /*5190*/  ISETP.GE.U32.AND.EX P5, PT, R29, 0x1000000, PT, P5 ;  /* 0x010000001d00780c */ /* 0x000fe40003fa6150 */
[----:B------:R-:W-:Y:S01]  /*51a0*/  FFMA.FTZ R137, R137, UR22, R50 ;  /* 0x0000001689897c23 */ /* 0x000fe20008010032 */
[----:B------:R-:W-:Y:S01]  /*51b0*/  FADD.FTZ R136, R207, -R136 ;  /* 0x80000088cf887221 */ /* 0x000fe20000010000 */
[----:B------:R-:W-:-:S02]  /*51c0*/  LOP3.LUT P6, RZ, R31, 0xff0000, RZ, 0xc0, !PT ;  /* 0x00ff00001fff7812 */ /* 0x000fc400078cc0ff */
[----:B------:R-:W-:Y:S01]  /*51d0*/  FMUL.FTZ R137, R137, UR21 ;  /* 0x0000001589897c20 */ /* 0x000fe20008410000 */
[----:B------:R-:W-:Y:S01]  /*51e0*/  FFMA.FTZ R136, R136, UR22, R51 ;  /* 0x0000001688887c23 */ /* 0x000fe20008010033 */
[----:B------:R-:W-:-:S03]  /*51f0*/  ISETP.GE.U32.AND.EX P1, PT, R31, 0x1000000, PT, P1 ;  /* 0x010000001f00780c */ /* 0x000fc60003f26110 */
[----:B------:R-:W-:Y:S01]  /*5200*/  FMUL.FTZ R136, R136, UR21 ;  /* 0x0000001588887c20 */ /* 0x000fe20008410000 */
[----:B------:R-:W-:Y:S02]  /*5210*/  FSEL R167, R137, RZ, P6 ;  /* 0x000000ff89a77208 */ /* 0x000fe40003000000 */
[----:B------:R-:W-:Y:S02]  /*5220*/  LOP3.LUT P6, RZ, R29, 0xff0000, RZ, 0xc0, !PT ;  /* 0x00ff00001dff7812 */ /* 0x000fe400078cc0ff */
[C---:B------:R-:W-:Y:S02]  /*5230*/  FSEL R138, R136.reuse, RZ, P5 ;  /* 0x000000ff888a7208 */ /* 0x040fe40002800000 */
[----:B------:R-:W-:Y:S02]  /*5240*/  FSEL R136, R136, RZ, P1 ;  /* 0x000000ff88887208 */ /* 0x000fe40000800000 */
[----:B------:R-:W-:Y:S02]  /*5250*/  FSEL R139, R137, RZ, P6 ;  /* 0x000000ff898b7208 */ /* 0x000fe40003000000 */
[----:B------:R-:W-:Y:S01]  /*5260*/  F2FP.BF16.F32.PACK_AB R167, R136, R167 ;  /* 0x000000a788a7723e */ /* 0x000fe200000010ff */
[----:B------:R-:W-:Y:S01]  /*5270*/  FFMA.FTZ R136, R22, UR23, R171 ;  /* 0x0000001716887c23 */ /* 0x000fe200080100ab */
[----:B------:R-:W-:-:S02]  /*5280*/  LOP3.LUT P6, RZ, R31, 0xff, RZ, 0xc0, !PT ;  /* 0x000000ff1fff7812 */ /* 0x000fc400078cc0ff */
[----:B------:R-:W-:Y:S01]  /*5290*/  LOP3.LUT P5, RZ, R29, 0xff, RZ, 0xc0, !PT ;  /* 0x000000ff1dff7812 */ /* 0x000fe200078ac0ff */
[----:B------:R-:W-:Y:S01]  /*52a0*/  FADD.FTZ R137, R23, -R136 ;  /* 0x8000008817897221 */ /* 0x000fe20000010000 */
[----:B------:R-:W-:Y:S01]  /*52b0*/  FFMA.FTZ R136, R190, UR23, R171 ;  /* 0x00000017be887c23 */ /* 0x000fe200080100ab */
[----:B------:R-:W-:Y:S02]  /*52c0*/  F2FP.BF16.F32.PACK_AB R139, R138, R139 ;  /* 0x0000008b8a8b723e */ /* 0x000fe400000010ff */
        /* <DEDUP_REMOVED lines=20> */
[----:B------:R-:W-:-:S02]  /*5410*/  FFMA.FTZ R137, R137, UR22, R54 ;  /* 0x0000001689897c23 */ /* 0x000fc40008010036 */
[----:B------:R-:W-:Y:S02]  /*5420*/  FFMA.FTZ R136, R136, UR22, R55 ;  /* 0x0000001688887c23 */ /* 0x000fe40008010037 */
[----:B------:R-:W-:Y:S02]  /*5430*/  FMUL.FTZ R137, R137, UR21 ;  /* 0x0000001589897c20 */ /* 0x000fe40008410000 */
[----:B------:R-:W-:-:S03]  /*5440*/  FMUL.FTZ R136, R136, UR21 ;  /* 0x0000001588887c20 */ /* 0x000fc60008410000 */
[C---:B------:R-:W-:Y:S02]  /*5450*/  FSEL R165, R137.reuse, RZ, P6 ;  /* 0x000000ff89a57208 */ /* 0x040fe40003000000 */
[----:B------:R-:W-:Y:S02]  /*5460*/  LOP3.LUT P6, RZ, R30, 0xff000000, RZ, 0xc0, !PT ;  /* 0xff0000001eff7812 */ /* 0x000fe400078cc0ff */
[C---:B------:R-:W-:Y:S02]  /*5470*/  FSEL R164, R136.reuse, RZ, P1 ;  /* 0x000000ff88a47208 */ /* 0x040fe40000800000 */
[----:B------:R-:W-:Y:S02]  /*5480*/  FSEL R136, R136, RZ, P6 ;  /* 0x000000ff88887208 */ /* 0x000fe40003000000 */
        /* <DEDUP_REMOVED lines=22> */
.L_x_1462:
[----:B------:R-:W-:-:S04]  /*55f0*/  UISETP.NE.U32.AND UP0, UPT, UR8, URZ, UPT ;  /* 0x000000ff0800728c */ /* 0x000fc8000bf05070 */
[----:B------:R-:W-:-:S09]  /*5600*/  UISETP.NE.AND.EX UP0, UPT, UR9, URZ, UPT, UP0 ;  /* 0x000000ff0900728c */ /* 0x000fd2000bf05300 */
[----:B------:R-:W-:Y:S05]  /*5610*/  BRA.U !UP0, `(.L_x_1465) ;  /* 0x00000005082c7547 */ /* 0x000fea000b800000 */
[--C-:B------:R-:W-:Y:S01]  /*5620*/  FFMA.FTZ R104, R198, UR23, R171.reuse ;  /* 0x00000017c6687c23 */ /* 0x100fe200080100ab */
[----:B0-----:R-:W-:Y:S01]  /*5630*/  FFMA.FTZ R136, R206, UR23, R171 ;  /* 0x00000017ce887c23 */ /* 0x001fe200080100ab */
[----:B------:R-:W-:Y:S02]  /*5640*/  LOP3.LUT P1, RZ, R31, 0xff0000, RZ, 0xc0, !PT ;  /* 0x00ff00001fff7812 */ /* 0x000fe4000782c0ff */
        /* <DEDUP_REMOVED lines=8> */
[----:B------:R-:W-:-:S03]  /*56d0*/  ISETP.GE.U32.AND.EX P5, PT, R29, 0x1000000, PT, P5 ;  /* 0x010000001d00780c */ /* 0x000fc60003fa6150 */
[----:B------:R-:W-:Y:S02]  /*56e0*/  FSEL R167, R104, RZ, P1 ;  /* 0x000000ff68a77208 */ /* 0x000fe40000800000 */
[----:B------:R-:W-:Y:S02]  /*56f0*/  ISETP.GE.U32.AND P1, PT, R30, RZ, PT ;  /* 0x000000ff1e00720c */ /* 0x000fe40003f26070 */
[----:B------:R-:W-:Y:S02]  /*5700*/  FSEL R139, R104, RZ, P6 ;  /* 0x000000ff688b7208 */ /* 0x000fe40003000000 */
[----:B------:R-:W-:Y:S02]  /*5710*/  ISETP.GE.U32.AND.EX P1, PT, R31, 0x1000000, PT, P1 ;  /* 0x010000001f00780c */ /* 0x000fe40003f26110 */
[C---:B------:R-:W-:Y:S02]  /*5720*/  FSEL R136, R105.reuse, RZ, P5 ;  /* 0x000000ff69887208 */ /* 0x040fe40002800000 */
        /* <DEDUP_REMOVED lines=10> */
[----:B------:R-:W-:Y:S02]  /*57d0*/  FMUL.FTZ R105, R136, UR22 ;  /* 0x0000001688697c20 */ /* 0x000fe40008410000 */
[----:B------:R-:W-:-:S02]  /*57e0*/  FMUL.FTZ R104, R104, UR22 ;  /* 0x0000001668687c20 */ /* 0x000fc40008410000 */
[----:B------:R-:W-:Y:S02]  /*57f0*/  FMUL.FTZ R137, R105, UR21 ;  /* 0x0000001569897c20 */ /* 0x000fe40008410000 */
[----:B------:R-:W-:-:S03]  /*5800*/  FMUL.FTZ R136, R104, UR21 ;  /* 0x0000001568887c20 */ /* 0x000fc60008410000 */
[----:B------:R-:W-:Y:S02]  /*5810*/  FSEL R149, R137, RZ, P1 ;  /* 0x000000ff89957208 */ /* 0x000fe40000800000 */
[C---:B------:R-:W-:Y:S02]  /*5820*/  FSEL R166, R136.reuse, RZ, P6 ;  /* 0x000000ff88a67208 */ /* 0x040fe40003000000 */
[----:B------:R-:W-:Y:S02]  /*5830*/  LOP3.LUT P6, RZ, R31, 0xff00, RZ, 0xc0, !PT ;  /* 0x0000ff001fff7812 */ /* 0x000fe400078cc0ff */
        /* <DEDUP_REMOVED lines=11> */
[----:B------:R-:W-:-:S02]  /*58f0*/  FMUL.FTZ R151, R149, UR22 ;  /* 0x0000001695977c20 */ /* 0x000fc40008410000 */
[----:B------:R-:W-:Y:S02]  /*5900*/  FMUL.FTZ R150, R137, UR22 ;  /* 0x0000001689967c20 */ /* 0x000fe40008410000 */
[----:B------:R-:W-:Y:S02]  /*5910*/  FMUL.FTZ R148, R151, UR21 ;  /* 0x0000001597947c20 */ /* 0x000fe40008410000 */
[----:B------:R-:W-:-:S05]  /*5920*/  FMUL.FTZ R136, R150, UR21 ;  /* 0x0000001596887c20 */ /* 0x000fca0008410000 */
[C---:B------:R-:W-:Y:S02]  /*5930*/  FSEL R165, R136.reuse, RZ, P6 ;  /* 0x000000ff88a57208 */ /* 0x040fe40003000000 */
[----:B------:R-:W-:Y:S02]  /*5940*/  FSEL R137, R136, RZ, P5 ;  /* 0x000000ff88897208 */ /* 0x000fe40002800000 */
[----:B------:R-:W-:Y:S02]  /*5950*/  FSEL R136, R148, RZ, P1 ;  /* 0x000000ff94887208 */ /* 0x000fe40000800000 */
[----:B------:R-:W-:Y:S02]  /*5960*/  LOP3.LUT P6, RZ, R30, 0xff000000, RZ, 0xc0, !PT ;  /* 0xff0000001eff7812 */ /* 0x000fe400078cc0ff */
[----:B------:R-:W-:Y:S01]  /*5970*/  F2FP.BF16.F32.PACK_AB R137, R136, R137 ;  /* 0x000000898889723e */ /* 0x000fe200000010ff */
[----:B------:R-:W-:Y:S01]  /*5980*/  FFMA.FTZ R136, R8, UR23, R171 ;  /* 0x0000001708887c23 */ /* 0x000fe200080100ab */
[----:B------:R-:W-:-:S02]  /*5990*/  FSEL R148, R148, RZ, P6 ;  /* 0x000000ff94947208 */ /* 0x000fc40003000000 */
[----:B------:R-:W-:Y:S01]  /*59a0*/  LOP3.LUT P6, RZ, R30, 0xff00, RZ, 0xc0, !PT ;  /* 0x0000ff001eff7812 */ /* 0x000fe200078cc0ff */
[----:B------:R-:W-:Y:S01]  /*59b0*/  FADD.FTZ R149, R9, -R136 ;  /* 0x8000008809957221 */ /* 0x000fe20000010000 */
[----:B------:R-:W-:Y:S01]  /*59c0*/  FFMA.FTZ R136, R4, UR23, R171 ;  /* 0x0000001704887c23 */ /* 0x000fe200080100ab */
[----:B------:R-:W-:Y:S02]  /*59d0*/  F2FP.BF16.F32.PACK_AB R165, R148, R165 ;  /* 0x000000a594a5723e */ /* 0x000fe400000010ff */
[----:B------:R-:W-:Y:S01]  /*59e0*/  FMUL.FTZ R149, R149, UR22 ;  /* 0x0000001695957c20 */ /* 0x000fe20008410000 */
[----:B------:R-:W-:Y:S01]  /*59f0*/  FADD.FTZ R136, R3, -R136 ;  /* 0x8000008803887221 */ /* 0x000fe20000010000 */
[----:B------:R-:W-:Y:S02]  /*5a00*/  LOP3.LUT P1, RZ, R28, 0xff00, RZ, 0xc0, !PT ;  /* 0x0000ff001cff7812 */ /* 0x000fe4000782c0ff */
[----:B------:R-:W-:Y:S01]  /*5a10*/  FMUL.FTZ R168, R149, UR21 ;  /* 0x0000001595a87c20 */ /* 0x000fe20008410000 */
[----:B------:R-:W-:Y:S01]  /*5a20*/  FMUL.FTZ R148, R136, UR22 ;  /* 0x0000001688947c20 */ /* 0x000fe20008410000 */
[----:B------:R-:W-:-:S03]  /*5a30*/  LOP3.LUT P5, RZ, R28, 0xff, RZ, 0xc0, !PT ;  /* 0x000000ff1cff7812 */ /* 0x000fc600078ac0ff */
        /* <DEDUP_REMOVED lines=9> */
.L_x_1465:
[--C-:B0-----:R-:W-:Y:S01]  /*5ad0*/  FFMA.FTZ R136, R198, UR23, R171.reuse ;  /* 0x00000017c6887c23 */ /* 0x101fe200080100ab */
[----:B------:R-:W-:Y:S01]  /*5ae0*/  FFMA.FTZ R138, R206, UR23, R171 ;  /* 0x00000017ce8a7c23 */ /* 0x000fe200080100ab */
[----:B------:R-:W-:Y:S02]  /*5af0*/  LOP3.LUT P6, RZ, R31, 0xff0000, RZ, 0xc0, !PT ;  /* 0x00ff00001fff7812 */ /* 0x000fe400078cc0ff */
[----:B------:R-:W-:Y:S01]  /*5b00*/  FADD.FTZ R136, R199, -R136 ;  /* 0x80000088c7887221 */ /* 0x000fe20000010000 */
[----:B------:R-:W-:Y:S01]  /*5b10*/  FADD.FTZ R138, R207, -R138 ;  /* 0x8000008acf8a7221 */ /* 0x000fe20000010000 */
[----:B------:R-:W-:Y:S02]  /*5b20*/  ISETP.GE.U32.AND P5, PT, R28, RZ, PT ;  /* 0x000000ff1c00720c */ /* 0x000fe40003fa6070 */
[----:B------:R-:W-:Y:S01]  /*5b30*/  FMUL.FTZ R136, R136, UR22 ;  /* 0x0000001688887c20 */ /* 0x000fe20008410000 */
[----:B------:R-:W-:Y:S01]  /*5b40*/  FMUL.FTZ R138, R138, UR22 ;  /* 0x000000168a8a7c20 */ /* 0x000fe20008410000 */
[----:B------:R-:W-:-:S02]  /*5b50*/  ISETP.GE.U32.AND P1, PT, R30, RZ, PT ;  /* 0x000000ff1e00720c */ /* 0x000fc40003f26070 */
[----:B------:R-:W-:Y:S01]  /*5b60*/  FMUL.FTZ R136, R136, UR21 ;  /* 0x0000001588887c20 */ /* 0x000fe20008410000 */
[----:B------:R-:W-:Y:S01]  /*5b70*/  FMUL.FTZ R138, R138, UR21 ;  /* 0x000000158a8a7c20 */ /* 0x000fe20008410000 */
[----:B------:R-:W-:Y:S02]  /*5b80*/  ISETP.GE.U32.AND.EX P5, PT, R29, 0x1000000, PT, P5 ;  /* 0x010000001d00780c */ /* 0x000fe40003fa6150 */
[----:B------:R-:W-:Y:S02]  /*5b90*/  ISETP.GE.U32.AND.EX P1, PT, R31, 0x1000000, PT, P1 ;  /* 0x010000001f00780c */ /* 0x000fe40003f26110 */
[----:B------:R-:W-:Y:S02]  /*5ba0*/  FSEL R167, R136, RZ, P6 ;  /* 0x000000ff88a77208 */ /* 0x000fe40003000000 */
[----:B------:R-:W-:-:S04]  /*5bb0*/  LOP3.LUT P6, RZ, R29, 0xff0000, RZ, 0xc0, !PT ;  /* 0x00ff00001dff7812 */ /* 0x000fc800078cc0ff */
        /* <DEDUP_REMOVED lines=46> */
[----:B------:R-:W-:Y:S01]  /*5ea0*/  FMUL.FTZ R164, R164, UR22 ;  /* 0x00000016a4a47c20 */ /* 0x000fe20008410000 */
[----:B------:R-:W-:Y:S01]  /*5eb0*/  FADD.FTZ R136, R3, -R136 ;  /* 0x8000008803887221 */ /* 0x000fe20000010000 */
[----:B------:R-:W-:Y:S02]  /*5ec0*/  LOP3.LUT P5, RZ, R28, 0xff, RZ, 0xc0, !PT ;  /* 0x000000ff1cff7812 */ /* 0x000fe400078ac0ff */
[----:B------:R-:W-:Y:S01]  /*5ed0*/  FMUL.FTZ R168, R164, UR21 ;  /* 0x00000015a4a87c20 */ /* 0x000fe20008410000 */
[----:B------:R-:W-:-:S04]  /*5ee0*/  FMUL.FTZ R136, R136, UR22 ;  /* 0x0000001688887c20 */ /* 0x000fc80008410000 */
        /* <DEDUP_REMOVED lines=9> */
.L_x_1461:
[----:B------:R-:W-:-:S04]  /*5f80*/  UISETP.NE.U32.AND UP0, UPT, UR26, URZ, UPT ;  /* 0x000000ff1a00728c */ /* 0x000fc8000bf05070 */
[----:B------:R-:W-:-:S09]  /*5f90*/  UISETP.NE.AND.EX UP0, UPT, UR27, URZ, UPT, UP0 ;  /* 0x000000ff1b00728c */ /* 0x000fd2000bf05300 */
[----:B------:R-:W-:Y:S05]  /*5fa0*/  BRA.U !UP0, `(.L_x_1466) ;  /* 0x0000000508bc7547 */ /* 0x000fea000b800000 */
[----:B------:R-:W-:-:S04]  /*5fb0*/  UISETP.NE.U32.AND UP0, UPT, UR8, URZ, UPT ;  /* 0x000000ff0800728c */ /* 0x000fc8000bf05070 */
[----:B------:R-:W-:-:S09]  /*5fc0*/  UISETP.NE.AND.EX UP0, UPT, UR9, URZ, UPT, UP0 ;  /* 0x000000ff0900728c */ /* 0x000fd2000bf05300 */
[----:B------:R-:W-:Y:S05]  /*5fd0*/  BRA.U !UP0, `(.L_x_1467) ;  /* 0x0000000108d87547 */ /* 0x000fea000b800000 */
[--C-:B------:R-:W-:Y:S01]  /*5fe0*/  FFMA.FTZ R104, R198, UR23, R171.reuse ;  /* 0x00000017c6687c23 */ /* 0x100fe200080100ab */
[--C-:B------:R-:W-:Y:S01]  /*5ff0*/  FFMA.FTZ R148, R190, UR23, R171.reuse ;  /* 0x00000017be947c23 */ /* 0x100fe200080100ab */
[----:B------:R-:W-:Y:S01]  /*6000*/  LOP3.LUT P5, RZ, R31, 0xff0000, RZ, 0xc0, !PT ;  /* 0x00ff00001fff7812 */ /* 0x000fe200078ac0ff */
[--C-:B------:R-:W-:Y:S01]  /*6010*/  FFMA.FTZ R150, R206, UR23, R171.reuse ;  /* 0x00000017ce967c23 */ /* 0x100fe200080100ab */
[----:B------:R-:W-:Y:S01]  /*6020*/  FADD.FTZ R105, R199, -R104 ;  /* 0x80000068c7697221 */ /* 0x000fe20000010000 */
[--C-:B------:R-:W-:Y:S01]  /*6030*/  FFMA.FTZ R104, R22, UR23, R171.reuse ;  /* 0x0000001716687c23 */ /* 0x100fe200080100ab */
[----:B------:R-:W-:Y:S01]  /*6040*/  FADD.FTZ R148, R191, -R148 ;  /* 0x80000094bf947221 */ /* 0x000fe20000010000 */
[----:B------:R-:W-:Y:S01]  /*6050*/  FADD.FTZ R150, R207, -R150 ;  /* 0x80000096cf967221 */ /* 0x000fe20000010000 */
[----:B------:R-:W-:Y:S01]  /*6060*/  FFMA.FTZ R106, R105, UR22, R50 ;  /* 0x00000016696a7c23 */ /* 0x000fe20008010032 */
[----:B------:R-:W-:Y:S01]  /*6070*/  FADD.FTZ R105, R23, -R104 ;  /* 0x8000006817697221 */ /* 0x000fe20000010000 */
[----:B------:R-:W-:Y:S01]  /*6080*/  LOP3.LUT P6, RZ, R31, 0xff, RZ, 0xc0, !PT ;  /* 0x000000ff1fff7812 */ /* 0x000fe200078cc0ff */
[----:B0-----:R-:W-:Y:S01]  /*6090*/  FFMA.FTZ R165, R17, UR23, R171 ;  /* 0x0000001711a57c23 */ /* 0x001fe200080100ab */
[----:B------:R-:W-:Y:S01]  /*60a0*/  FMUL.FTZ R107, R106, UR21 ;  /* 0x000000156a6b7c20 */ /* 0x000fe20008410000 */
[----:B------:R-:W-:Y:S01]  /*60b0*/  FFMA.FTZ R104, R105, UR22, R48 ;  /* 0x0000001669687c23 */ /* 0x000fe20008010030 */
[----:B------:R-:W-:Y:S01]  /*60c0*/  FFMA.FTZ R105, R148, UR22, R49 ;  /* 0x0000001694697c23 */ /* 0x000fe20008010031 */
[----:B------:R-:W-:Y:S01]  /*60d0*/  ISETP.GE.U32.AND P1, PT, R30, RZ, PT ;  /* 0x000000ff1e00720c */ /* 0x000fe20003f26070 */
[----:B------:R-:W-:Y:S01]  /*60e0*/  FADD.FTZ R168, R16, -R165 ;  /* 0x800000a510a87221 */ /* 0x000fe20000010000 */
[----:B------:R-:W-:Y:S01]  /*60f0*/  FSEL R167, R107, RZ, P5 ;  /* 0x000000ff6ba77208 */ /* 0x000fe20002800000 */
[----:B------:R-:W-:Y:S01]  /*6100*/  FMUL.FTZ R148, R104, UR21 ;  /* 0x0000001568947c20 */ /* 0x000fe20008410000 */
[----:B------:R-:W-:Y:S01]  /*6110*/  FMUL.FTZ R149, R105, UR21 ;  /* 0x0000001569957c20 */ /* 0x000fe20008410000 */
[C---:B------:R-:W-:Y:S01]  /*6120*/  LOP3.LUT P5, RZ, R31.reuse, 0xff00, RZ, 0xc0, !PT ;  /* 0x0000ff001fff7812 */ /* 0x040fe200078ac0ff */
[----:B------:R-:W-:Y:S01]  /*6130*/  FFMA.FTZ R107, R150, UR22, R51 ;  /* 0x00000016966b7c23 */ /* 0x000fe20008010033 */
[----:B------:R-:W-:-:S02]  /*6140*/  ISETP.GE.U32.AND.EX P1, PT, R31, 0x1000000, PT, P1 ;  /* 0x010000001f00780c */ /* 0x000fc40003f26110 */
[----:B------:R-:W-:Y:S01]  /*6150*/  FSEL R148, R148, RZ, P6 ;  /* 0x000000ff94947208 */ /* 0x000fe20003000000 */
[----:B------:R-:W-:Y:S01]  /*6160*/  FMUL.FTZ R150, R107, UR21 ;  /* 0x000000156b967c20 */ /* 0x000fe20008410000 */
[----:B------:R-:W-:Y:S02]  /*6170*/  FSEL R149, R149, RZ, P5 ;  /* 0x000000ff95957208 */ /* 0x000fe40002800000 */
[----:B------:R-:W-:Y:S02]  /*6180*/  LOP3.LUT P6, RZ, R30, 0xff, RZ, 0xc0, !PT ;  /* 0x000000ff1eff7812 */ /* 0x000fe400078cc0ff */
[----:B------:R-:W-:Y:S01]  /*6190*/  F2FP.BF16.F32.PACK_AB R166, R149, R148 ;  /* 0x0000009495a6723e */ /* 0x000fe200000010ff */
[--C-:B------:R-:W-:Y:S01]  /*61a0*/  FFMA.FTZ R148, R4, UR23, R171.reuse ;  /* 0x0000001704947c23 */ /* 0x100fe200080100ab */
[----:B------:R-:W-:Y:S02]  /*61b0*/  FSEL R150, R150, RZ, P1 ;  /* 0x000000ff96967208 */ /* 0x000fe40000800000 */
[----:B------:R-:W-:Y:S01]  /*61c0*/  LOP3.LUT P1, RZ, R30, 0xff00, RZ, 0xc0, !PT ;  /* 0x0000ff001eff7812 */ /* 0x000fe2000782c0ff */
[----:B------:R-:W-:Y:S01]  /*61d0*/  FADD.FTZ R149, R3, -R148 ;  /* 0x8000009403957221 */ /* 0x000fe20000010000 */
[----:B------:R-:W-:Y:S01]  /*61e0*/  F2FP.BF16.F32.PACK_AB R167, R150, R167 ;  /* 0x000000a796a7723e */ /* 0x000fe200000010ff */
[--C-:B------:R-:W-:Y:S01]  /*61f0*/  FFMA.FTZ R150, R8, UR23, R171.reuse ;  /* 0x0000001708967c23 */ /* 0x100fe200080100ab */
[----:B------:R-:W-:Y:S01]  /*6200*/  LOP3.LUT P5, RZ, R30, 0xff0000, RZ, 0xc0, !PT ;  /* 0x00ff00001eff7812 */ /* 0x000fe200078ac0ff */
[----:B------:R-:W-:Y:S01]  /*6210*/  FFMA.FTZ R148, R149, UR22, R52 ;  /* 0x0000001695947c23 */ /* 0x000fe20008010034 */
[----:B------:R-:W-:Y:S01]  /*6220*/  FFMA.FTZ R149, R11, UR23, R171 ;  /* 0x000000170b957c23 */ /* 0x000fe200080100ab */
[----:B------:R-:W-:-:S02]  /*6230*/  FADD.FTZ R150, R9, -R150 ;  /* 0x8000009609967221 */ /* 0x000fc40000010000 */
[----:B------:R-:W-:Y:S01]  /*6240*/  FMUL.FTZ R164, R148, UR21 ;  /* 0x0000001594a47c20 */ /* 0x000fe20008410000 */
[----:B------:R-:W-:Y:S01]  /*6250*/  FADD.FTZ R151, R10, -R149 ;  /* 0x800000950a977221 */ /* 0x000fe20000010000 */
[----:B------:R-:W-:-:S03]  /*6260*/  FFMA.FTZ R149, R150, UR22, R53 ;  /* 0x0000001696957c23 */ /* 0x000fc60008010035 */
[----:B------:R-:W-:Y:S01]  /*6270*/  FFMA.FTZ R150, R151, UR22, R54 ;  /* 0x0000001697967c23 */ /* 0x000fe20008010036 */
[----:B------:R-:W-:Y:S01]  /*6280*/  FFMA.FTZ R151, R168, UR22, R55 ;  /* 0x00000016a8977c23 */ /* 0x000fe20008010037 */
[----:B------:R-:W-:Y:S01]  /*6290*/  FSEL R164, R164, RZ, P6 ;  /* 0x000000ffa4a47208 */ /* 0x000fe20003000000 */
[----:B------:R-:W-:Y:S01]  /*62a0*/  FMUL.FTZ R165, R149, UR21 ;  /* 0x0000001595a57c20 */ /* 0x000fe20008410000 */
[----:B------:R-:W-:Y:S01]  /*62b0*/  LOP3.LUT P6, RZ, R30, 0xff000000, RZ, 0xc0, !PT ;  /* 0xff0000001eff7812 */ /* 0x000fe200078cc0ff */
[----:B------:R-:W-:Y:S01]  /*62c0*/  FMUL.FTZ R169, R151, UR21 ;  /* 0x0000001597a97c20 */ /* 0x000fe20008410000 */
[----:B------:R-:W-:-:S04]  /*62d0*/  FMUL.FTZ R168, R150, UR21 ;  /* 0x0000001596a87c20 */ /* 0x000fc80008410000 */
[----:B------:R-:W-:Y:S02]  /*62e0*/  FSEL R173, R169, RZ, P6 ;  /* 0x000000ffa9ad7208 */ /* 0x000fe40003000000 */
[----:B------:R-:W-:Y:S02]  /*62f0*/  FSEL R168, R168, RZ, P5 ;  /* 0x000000ffa8a87208 */ /* 0x000fe40002800000 */
[----:B------:R-:W-:Y:S02]  /*6300*/  FSEL R169, R165, RZ, P1 ;  /* 0x000000ffa5a97208 */ /* 0x000fe40000800000 */
[----:B------:R-:W-:Y:S02]  /*6310*/  F2FP.BF16.F32.PACK_AB R165, R173, R168 ;  /* 0x000000a8ada5723e */ /* 0x000fe400000010ff */
[----:B------:R-:W-:Y:S01]  /*6320*/  F2FP.BF16.F32.PACK_AB R164, R169, R164 ;  /* 0x000000a4a9a4723e */ /* 0x000fe200000010ff */
[----:B------:R-:W-:Y:S06]  /*6330*/  BRA `(.L_x_1464) ;  /* 0x0000000800907947 */ /* 0x000fec0003800000 */
.L_x_1467:
[--C-:B0-----:R-:W-:Y:S01]  /*6340*/  FFMA.FTZ R164, R198, UR23, R171.reuse ;  /* 0x00000017c6a47c23 */ /* 0x101fe200080100ab */
[--C-:B------:R-:W-:Y:S01]  /*6350*/  FFMA.FTZ R166, R206, UR23, R171.reuse ;  /* 0x00000017cea67c23 */ /* 0x100fe200080100ab */
[----:B------:R-:W-:Y:S01]  /*6360*/  ISETP.GE.U32.AND P1, PT, R30, RZ, PT ;  /* 0x000000ff1e00720c */ /* 0x000fe20003f26070 */
[--C-:B------:R-:W-:Y:S01]  /*6370*/  FFMA.FTZ R169, R17, UR23, R171.reuse ;  /* 0x0000001711a97c23 */ /* 0x100fe200080100ab */
[----:B------:R-:W-:Y:S01]  /*6380*/  FADD.FTZ R165, R199, -R164 ;  /* 0x800000a4c7a57221 */ /* 0x000fe20000010000 */
[----:B------:R-:W-:Y:S01]  /*6390*/  FADD.FTZ R166, R207, -R166 ;  /* 0x800000a6cfa67221 */ /* 0x000fe20000010000 */
[----:B------:R-:W-:Y:S01]  /*63a0*/  LOP3.LUT P5, RZ, R31, 0xff0000, RZ, 0xc0, !PT ;  /* 0x00ff00001fff7812 */ /* 0x000fe200078ac0ff */
[----:B------:R-:W-:Y:S01]  /*63b0*/  FFMA.FTZ R164, R22, UR23, R171 ;  /* 0x0000001716a47c23 */ /* 0x000fe200080100ab */
[----:B------:R-:W-:Y:S01]  /*63c0*/  FFMA.FTZ R165, R165, UR22, R50 ;  /* 0x00000016a5a57c23 */ /* 0x000fe20008010032 */
[----:B------:R-:W-:Y:S01]  /*63d0*/  FFMA.FTZ R166, R166, UR22, R51 ;  /* 0x00000016a6a67c23 */ /* 0x000fe20008010033 */
[----:B------:R-:W-:Y:S01]  /*63e0*/  ISETP.GE.U32.AND.EX P1, PT, R31, 0x1000000, PT, P1 ;  /* 0x010000001f00780c */ /* 0x000fe20003f26110 */
[----:B------:R-:W-:Y:S01]  /*63f0*/  FADD.FTZ R173, R23, -R164 ;  /* 0x800000a417ad7221 */ /* 0x000fe20000010000 */
        /* <DEDUP_REMOVED lines=11> */
[----:B------:R-:W-:Y:S01]  /*64b0*/  FADD.FTZ R166, R191, -R164 ;  /* 0x800000a4bfa67221 */ /* 0x000fe20000010000 */
[----:B------:R-:W-:Y:S01]  /*64c0*/  FADD.FTZ R164, R16, -R169 ;  /* 0x800000a910a47221 */ /* 0x000fe20000010000 */
[----:B------:R-:W-:Y:S01]  /*64d0*/  LOP3.LUT P1, RZ, R31, 0xff00, RZ, 0xc0, !PT ;  /* 0x0000ff001fff7812 */ /* 0x000fe2000782c0ff */
[----:B------:R-:W-:Y:S01]  /*64e0*/  FADD.FTZ R165, R10, -R165 ;  /* 0x800000a50aa57221 */ /* 0x000fe20000010000 */
[----:B------:R-:W-:Y:S01]  /*64f0*/  FFMA.FTZ R166, R166, UR22, R49 ;  /* 0x00000016a6a67c23 */ /* 0x000fe20008010031 */
[----:B------:R-:W-:-:S02]  /*6500*/  FFMA.FTZ R164, R164, UR22, R55 ;  /* 0x00000016a4a47c23 */ /* 0x000fc40008010037 */
[----:B------:R-:W-:Y:S01]  /*6510*/  FFMA.FTZ R165, R165, UR22, R54 ;  /* 0x00000016a5a57c23 */ /* 0x000fe20008010036 */
[----:B------:R-:W-:Y:S01]  /*6520*/  FMUL.FTZ R168, R166, UR21 ;  /* 0x00000015a6a87c20 */ /* 0x000fe20008410000 */
[----:B------:R-:W-:Y:S01]  /*6530*/  FMUL.FTZ R164, R164, UR21 ;  /* 0x00000015a4a47c20 */ /* 0x000fe20008410000 */
[----:B------:R-:W-:Y:S01]  /*6540*/  FSEL R166, R173, RZ, P6 ;  /* 0x000000ffada67208 */ /* 0x000fe20003000000 */
[----:B------:R-:W-:Y:S01]  /*6550*/  FMUL.FTZ R165, R165, UR21 ;  /* 0x00000015a5a57c20 */ /* 0x000fe20008410000 */
[----:B------:R-:W-:Y:S02]  /*6560*/  LOP3.LUT P6, RZ, R30, 0xff000000, RZ, 0xc0, !PT ;  /* 0xff0000001eff7812 */ /* 0x000fe400078cc0ff */
[----:B------:R-:W-:Y:S01]  /*6570*/  FSEL R169, R168, RZ, P1 ;  /* 0x000000ffa8a97208 */ /* 0x000fe20000800000 */
[----:B------:R-:W-:Y:S01]  /*6580*/  FFMA.FTZ R168, R8, UR23, R171 ;  /* 0x0000001708a87c23 */ /* 0x000fe200080100ab */
[----:B------:R-:W-:Y:S02]  /*6590*/  FSEL R165, R165, RZ, P5 ;  /* 0x000000ffa5a57208 */ /* 0x000fe40002800000 */
[----:B------:R-:W-:Y:S01]  /*65a0*/  FSEL R164, R164, RZ, P6 ;  /* 0x000000ffa4a47208 */ /* 0x000fe20003000000 */
[----:B------:R-:W-:Y:S01]  /*65b0*/  FADD.FTZ R168, R9, -R168 ;  /* 0x800000a809a87221 */ /* 0x000fe20000010000 */
[----:B------:R-:W-:-:S02]  /*65c0*/  F2FP.BF16.F32.PACK_AB R166, R169, R166 ;  /* 0x000000a6a9a6723e */ /* 0x000fc400000010ff */
[----:B------:R-:W-:Y:S01]  /*65d0*/  F2FP.BF16.F32.PACK_AB R165, R164, R165 ;  /* 0x000000a5a4a5723e */ /* 0x000fe200000010ff */
[----:B------:R-:W-:Y:S01]  /*65e0*/  FFMA.FTZ R164, R4, UR23, R171 ;  /* 0x0000001704a47c23 */ /* 0x000fe200080100ab */
[----:B------:R-:W-:Y:S01]  /*65f0*/  FFMA.FTZ R168, R168, UR22, R53 ;  /* 0x00000016a8a87c23 */ /* 0x000fe20008010035 */
[----:B------:R-:W-:Y:S02]  /*6600*/  LOP3.LUT P5, RZ, R30, 0xff00, RZ, 0xc0, !PT ;  /* 0x0000ff001eff7812 */ /* 0x000fe400078ac0ff */
[----:B------:R-:W-:Y:S01]  /*6610*/  FADD.FTZ R169, R3, -R164 ;  /* 0x800000a403a97221 */ /* 0x000fe20000010000 */
[----:B------:R-:W-:Y:S01]  /*6620*/  FMUL.FTZ R168, R168, UR21 ;  /* 0x00000015a8a87c20 */ /* 0x000fe20008410000 */
[----:B------:R-:W-:Y:S02]  /*6630*/  LOP3.LUT P1, RZ, R30, 0xff, RZ, 0xc0, !PT ;  /* 0x000000ff1eff7812 */ /* 0x000fe4000782c0ff */
[----:B------:R-:W-:Y:S02]  /*6640*/  FFMA.FTZ R169, R169, UR22, R52 ;  /* 0x00000016a9a97c23 */ /* 0x000fe40008010034 */
[----:B------:R-:W-:-:S02]  /*6650*/  FSEL R173, R168, RZ, P5 ;  /* 0x000000ffa8ad7208 */ /* 0x000fc40002800000 */
[----:B------:R-:W-:-:S05]  /*6660*/  FMUL.FTZ R169, R169, UR21 ;  /* 0x00000015a9a97c20 */ /* 0x000fca0008410000 */
[----:B------:R-:W-:-:S04]  /*6670*/  FSEL R164, R169, RZ, P1 ;  /* 0x000000ffa9a47208 */ /* 0x000fc80000800000 */
[----:B------:R-:W-:Y:S01]  /*6680*/  F2FP.BF16.F32.PACK_AB R164, R173, R164 ;  /* 0x000000a4ada4723e */ /* 0x000fe200000010ff */
[----:B------:R-:W-:Y:S06]  /*6690*/  BRA `(.L_x_1464) ;  /* 0x0000000400b87947 */ /* 0x000fec0003800000 */
.L_x_1466:
        /* <DEDUP_REMOVED lines=8> */
[----:B------:R-:W-:Y:S01]  /*6720*/  FADD.FTZ R148, R191, -R148 ;  /* 0x80000094bf947221 */ /* 0x000fe20000010000 */
[----:B------:R-:W-:Y:S01]  /*6730*/  ISETP.GE.U32.AND P1, PT, R30, RZ, PT ;  /* 0x000000ff1e00720c */ /* 0x000fe20003f26070 */
[----:B------:R-:W-:Y:S01]  /*6740*/  FADD.FTZ R150, R207, -R150 ;  /* 0x80000096cf967221 */ /* 0x000fe20000010000 */
[----:B------:R-:W-:Y:S01]  /*6750*/  FMUL.FTZ R106, R104, UR22 ;  /* 0x00000016686a7c20 */ /* 0x000fe20008410000 */
[--C-:B------:R-:W-:Y:S01]  /*6760*/  FFMA.FTZ R104, R22, UR23, R171.reuse ;  /* 0x0000001716687c23 */ /* 0x100fe200080100ab */
[----:B------:R-:W-:Y:S01]  /*6770*/  LOP3.LUT P6, RZ, R31, 0xff, RZ, 0xc0, !PT ;  /* 0x000000ff1fff7812 */ /* 0x000fe200078cc0ff */
[----:B------:R-:W-:Y:S01]  /*6780*/  FMUL.FTZ R107, R150, UR22 ;  /* 0x00000016966b7c20 */ /* 0x000fe20008410000 */
[----:B------:R-:W-:Y:S01]  /*6790*/  FMUL.FTZ R105, R106, UR21 ;  /* 0x000000156a697c20 */ /* 0x000fe20008410000 */
[----:B------:R-:W-:Y:S01]  /*67a0*/  FADD.FTZ R104, R23, -R104 ;  /* 0x8000006817687221 */ /* 0x000fe20000010000 */
[----:B------:R-:W-:Y:S01]  /*67b0*/  ISETP.GE.U32.AND.EX P1, PT, R31, 0x1000000, PT, P1 ;  /* 0x010000001f00780c */ /* 0x000fe20003f26110 */
[----:B------:R-:W-:Y:S01]  /*67c0*/  FMUL.FTZ R150, R107, UR21 ;  /* 0x000000156b967c20 */ /* 0x000fe20008410000 */
[----:B0-----:R-:W-:Y:S01]  /*67d0*/  FFMA.FTZ R165, R17, UR23, R171 ;  /* 0x0000001711a57c23 */ /* 0x001fe200080100ab */
[----:B------:R-:W-:Y:S01]  /*67e0*/  FSEL R167, R105, RZ, P5 ;  /* 0x000000ff69a77208 */ /* 0x000fe20002800000 */
[----:B------:R-:W-:Y:S01]  /*67f0*/  FMUL.FTZ R104, R104, UR22 ;  /* 0x0000001668687c20 */ /* 0x000fe20008410000 */
[----:B------:R-:W-:Y:S01]  /*6800*/  FMUL.FTZ R105, R148, UR22 ;  /* 0x0000001694697c20 */ /* 0x000fe20008410000 */
[----:B------:R-:W-:Y:S01]  /*6810*/  LOP3.LUT P5, RZ, R31, 0xff00, RZ, 0xc0, !PT ;  /* 0x0000ff001fff7812 */ /* 0x000fe200078ac0ff */
[----:B------:R-:W-:Y:S01]  /*6820*/  FADD.FTZ R165, R16, -R165 ;  /* 0x800000a510a57221 */ /* 0x000fe20000010000 */
[----:B------:R-:W-:Y:S01]  /*6830*/  FMUL.FTZ R148, R104, UR21 ;  /* 0x0000001568947c20 */ /* 0x000fe20008410000 */
[----:B------:R-:W-:Y:S01]  /*6840*/  FMUL.FTZ R149, R105, UR21 ;  /* 0x0000001569957c20 */ /* 0x000fe20008410000 */
[----:B------:R-:W-:-:S02]  /*6850*/  FSEL R150, R150, RZ, P1 ;  /* 0x000000ff96967208 */ /* 0x000fc40000800000 */
[----:B------:R-:W-:Y:S02]  /*6860*/  LOP3.LUT P1, RZ, R30, 0xff00, RZ, 0xc0, !PT ;  /* 0x0000ff001eff7812 */ /* 0x000fe4000782c0ff */
        /* <DEDUP_REMOVED lines=19> */
[----:B------:R-:W-:-:S03]  /*69a0*/  FMUL.FTZ R169, R151, UR21 ;  /* 0x0000001597a97c20 */ /* 0x000fc60008410000 */
[----:B------:R-:W-:Y:S02]  /*69b0*/  FSEL R164, R164, RZ, P6 ;  /* 0x000000ffa4a47208 */ /* 0x000fe40003000000 */
[----:B------:R-:W-:Y:S02]  /*69c0*/  LOP3.LUT P6, RZ, R30, 0xff000000, RZ, 0xc0, !PT ;  /* 0xff0000001eff7812 */ /* 0x000fe400078cc0ff */
[----:B------:R-:W-:Y:S02]  /*69d0*/  FSEL R168, R168, RZ, P5 ;  /* 0x000000ffa8a87208 */ /* 0x000fe40002800000 */
[----:B------:R-:W-:Y:S02]  /*69e0*/  FSEL R173, R169, RZ, P6 ;  /* 0x000000ffa9ad7208 */ /* 0x000fe40003000000 */
[----:B------:R-:W-:Y:S02]  /*69f0*/  FSEL R169, R165, RZ, P1 ;  /* 0x000000ffa5a97208 */ /* 0x000fe40000800000 */
[----:B------:R-:W-:-:S02]  /*6a00*/  F2FP.BF16.F32.PACK_AB R165, R173, R168 ;  /* 0x000000a8ada5723e */ /* 0x000fc400000010ff */
[----:B------:R-:W-:Y:S01]  /*6a10*/  F2FP.BF16.F32.PACK_AB R164, R169, R164 ;  /* 0x000000a4a9a4723e */ /* 0x000fe200000010ff */
[----:B------:R-:W-:Y:S06]  /*6a20*/  BRA `(.L_x_1464) ;  /* 0x0000000000d47947 */ /* 0x000fec0003800000 */
.L_x_1468:
        /* <DEDUP_REMOVED lines=10> */
[C---:B------:R-:W-:Y:S01]  /*6ad0*/  ISETP.GE.U32.AND.EX P1, PT, R31.reuse, 0x1000000, PT, P1 ;  /* 0x010000001f00780c */ /* 0x040fe20003f26110 */
[----:B------:R-:W-:Y:S01]  /*6ae0*/  FADD.FTZ R165, R10, -R165 ;  /* 0x800000a50aa57221 */ /* 0x000fe20000010000 */
[----:B------:R-:W-:Y:S01]  /*6af0*/  FMUL.FTZ R164, R164, UR21 ;  /* 0x00000015a4a47c20 */ /* 0x000fe20008410000 */
[----:B------:R-:W-:Y:S01]  /*6b00*/  FMUL.FTZ R166, R166, UR21 ;  /* 0x00000015a6a67c20 */ /* 0x000fe20008410000 */
[----:B------:R-:W-:Y:S01]  /*6b10*/  FADD.FTZ R169, R16, -R169 ;  /* 0x800000a910a97221 */ /* 0x000fe20000010000 */
[----:B------:R-:W-:Y:S01]  /*6b20*/  LOP3.LUT P6, RZ, R31, 0xff, RZ, 0xc0, !PT ;  /* 0x000000ff1fff7812 */ /* 0x000fe200078cc0ff */
[----:B------:R-:W-:Y:S01]  /*6b30*/  FMUL.FTZ R165, R165, UR22 ;  /* 0x00000016a5a57c20 */ /* 0x000fe20008410000 */
        /* <DEDUP_REMOVED lines=9> */
[----:B------:R-:W-:-:S02]  /*6bd0*/  LOP3.LUT P5, RZ, R30, 0xff0000, RZ, 0xc0, !PT ;  /* 0x00ff00001eff7812 */ /* 0x000fc400078ac0ff */
[----:B------:R-:W-:Y:S01]  /*6be0*/  FADD.FTZ R164, R23, -R164 ;  /* 0x800000a417a47221 */ /* 0x000fe20000010000 */
[----:B------:R-:W-:Y:S01]  /*6bf0*/  FMUL.FTZ R166, R166, UR22 ;  /* 0x00000016a6a67c20 */ /* 0x000fe20008410000 */
[----:B------:R-:W-:Y:S02]  /*6c00*/  LOP3.LUT P1, RZ, R31, 0xff00, RZ, 0xc0, !PT ;  /* 0x0000ff001fff7812 */ /* 0x000fe4000782c0ff */
[----:B------:R-:W-:Y:S01]  /*6c10*/  FMUL.FTZ R164, R164, UR22 ;  /* 0x00000016a4a47c20 */ /* 0x000fe20008410000 */
[----:B------:R-:W-:Y:S01]  /*6c20*/  FMUL.FTZ R168, R166, UR21 ;  /* 0x00000015a6a87c20 */ /* 0x000fe20008410000 */
[----:B------:R-:W-:Y:S02]  /*6c30*/  FSEL R165, R165, RZ, P5 ;  /* 0x000000ffa5a57208 */ /* 0x000fe40002800000 */
[----:B------:R-:W-:Y:S01]  /*6c40*/  FMUL.FTZ R164, R164, UR21 ;  /* 0x00000015a4a47c20 */ /* 0x000fe20008410000 */
[----:B------:R-:W-:Y:S02]  /*6c50*/  LOP3.LUT P5, RZ, R30, 0xff00, RZ, 0xc0, !PT ;  /* 0x0000ff001eff7812 */ /* 0x000fe400078ac0ff */
[----:B------:R-:W-:Y:S01]  /*6c60*/  FSEL R173, R168, RZ, P1 ;  /* 0x000000ffa8ad7208 */ /* 0x000fe20000800000 */
[----:B------:R-:W-:Y:S01]  /*6c70*/  FFMA.FTZ R168, R8, UR23, R171 ;  /* 0x0000001708a87c23 */ /* 0x000fe200080100ab */
[----:B------:R-:W-:-:S02]  /*6c80*/  FSEL R166, R164, RZ, P6 ;  /* 0x000000ffa4a67208 */ /* 0x000fc40003000000 */
[C---:B------:R-:W-:Y:S01]  /*6c90*/  LOP3.LUT P6, RZ, R30.reuse, 0xff000000, RZ, 0xc0, !PT ;  /* 0xff0000001eff7812 */ /* 0x040fe200078cc0ff */
[----:B------:R-:W-:Y:S01]  /*6ca0*/  FADD.FTZ R168, R9, -R168 ;  /* 0x800000a809a87221 */ /* 0x000fe20000010000 */
[----:B------:R-:W-:Y:S02]  /*6cb0*/  LOP3.LUT P1, RZ, R30, 0xff, RZ, 0xc0, !PT ;  /* 0x000000ff1eff7812 */ /* 0x000fe4000782c0ff */
[----:B------:R-:W-:Y:S01]  /*6cc0*/  FSEL R164, R169, RZ, P6 ;  /* 0x000000ffa9a47208 */ /* 0x000fe20003000000 */
[----:B------:R-:W-:Y:S01]  /*6cd0*/  FMUL.FTZ R168, R168, UR22 ;  /* 0x00000016a8a87c20 */ /* 0x000fe20008410000 */
[----:B------:R-:W-:Y:S02]  /*6ce0*/  F2FP.BF16.F32.PACK_AB R166, R173, R166 ;  /* 0x000000a6ada6723e */ /* 0x000fe400000010ff */
[----:B------:R-:W-:Y:S01]  /*6cf0*/  F2FP.BF16.F32.PACK_AB R165, R164, R165 ;  /* 0x000000a5a4a5723e */ /* 0x000fe200000010ff */
[----:B------:R-:W-:Y:S01]  /*6d00*/  FFMA.FTZ R164, R4, UR23, R171 ;  /* 0x0000001704a47c23 */ /* 0x000fe200080100ab */
[----:B------:R-:W-:-:S03]  /*6d10*/  FMUL.FTZ R168, R168, UR21 ;  /* 0x00000015a8a87c20 */ /* 0x000fc60008410000 */
[----:B------:R-:W-:Y:S02]  /*6d20*/  FADD.FTZ R164, R3, -R164 ;  /* 0x800000a403a47221 */ /* 0x000fe40000010000 */
[----:B------:R-:W-:Y:S02]  /*6d30*/  FSEL R169, R168, RZ, P5 ;  /* 0x000000ffa8a97208 */ /* 0x000fe40002800000 */
[----:B------:R-:W-:-:S04]  /*6d40*/  FMUL.FTZ R164, R164, UR22 ;  /* 0x00000016a4a47c20 */ /* 0x000fc80008410000 */
[----:B------:R-:W-:-:S05]  /*6d50*/  FMUL.FTZ R164, R164, UR21 ;  /* 0x00000015a4a47c20 */ /* 0x000fca0008410000 */
[----:B------:R-:W-:-:S04]  /*6d60*/  FSEL R164, R164, RZ, P1 ;  /* 0x000000ffa4a47208 */ /* 0x000fc80000800000 */
[----:B------:R-:W-:-:S07]  /*6d70*/  F2FP.BF16.F32.PACK_AB R164, R169, R164 ;  /* 0x000000a4a9a4723e */ /* 0x000fce00000010ff */
.L_x_1464:
[----:B------:R-:W0:Y:S01]  /*6d80*/  @UP0 LDCU.64 UR4, c[0x0][0x478] ;  /* 0x00008f00ff0407ac */ /* 0x000e220008000a00 */
[----:B------:R-:W-:Y:S01]  /*6d90*/  PLOP3.LUT P1, PT, PT, PT, UP0, 0x80, 0x8 ;  /* 0x000000000008781c */ /* 0x000fe20003f2f008 */
[----:B------:R-:W-:Y:S01]  /*6da0*/  HFMA2 R169, -RZ, RZ, 0, 1.9073486328125e-06 ;  /* 0x00000020ffa97431 */ /* 0x000fe200000001ff */
[----:B------:R-:W-:Y:S02]  /*6db0*/  PLOP3.LUT P5, PT, PT, PT, UP0, 0x80, 0x8 ;  /* 0x000000000008781c */ /* 0x000fe40003faf008 */
[----:B------:R-:W-:-:S09]  /*6dc0*/  PLOP3.LUT P6, PT, PT, PT, UP0, 0x80, 0x8 ;  /* 0x000000000008781c */ /* 0x000fd20003fcf008 */
[----:B0-----:R-:W-:-:S05]  /*6dd0*/  @P1 IMAD.WIDE.U32 R168, R2, R169, UR4 ;  /* 0x0000000402a81e25 */ /* 0x001fca000f8e00a9 */
[----:B------:R-:W-:Y:S04]  /*6de0*/  @P5 STG.E.128 desc[UR10][R168.64], R148 ;  /* 0x00000094a8005986 */ /* 0x000fe8000c101d0a */
[----:B------:R0:W-:Y:S02]  /*6df0*/  @P6 STG.E.128 desc[UR10][R168.64+0x10], R104 ;  /* 0x00001068a8006986 */ /* 0x0001e4000c101d0a */
[----:B0-----:R-:W0:Y:S02]  /*6e00*/  LDC.64 R168, c[0x0][0x468] ;  /* 0x00011a00ffa87b82 */ /* 0x001e240000000a00 */
[----:B0-----:R-:W-:-:S05]  /*6e10*/  IMAD.WIDE.U32 R168, R2, 0x10, R168 ;  /* 0x0000001002a87825 */ /* 0x001fca00078e00a8 */
[----:B------:R0:W-:Y:S02]  /*6e20*/  STG.E.128 desc[UR10][R168.64], R164 ;  /* 0x000000a4a8007986 */ /* 0x0001e4000c101d0a */
[----:B0-----:R-:W0:Y:S02]  /*6e30*/  @P0 LDC.64 R164, c[0x0][0x470] ;  /* 0x00011c00ffa40b82 */ /* 0x001e240000000a00 */
[C---:B0-----:R-:W-:Y:S01]  /*6e40*/  @P0 IMAD.WIDE.U32 R164, R2.reuse, 0x10, R164 ;  /* 0x0000001002a40825 */ /* 0x041fe200078e00a4 */
[----:B------:R-:W-:-:S04]  /*6e50*/  IADD3 R2, PT, PT, R2, 0x80, RZ ;  /* 0x0000008002027810 */ /* 0x000fc80007ffe0ff */
[----:B------:R1:W-:Y:S03]  /*6e60*/  @P0 STG.E.128 desc[UR10][R164.64], R136 ;  /* 0x00000088a4000986 */ /* 0x0003e6000c101d0a */
.L_x_1460:
[----:B------:R-:W-:Y:S05]  /*6e70*/  BSYNC.RECONVERGENT B0 ;  /* 0x0000000000007941 */ /* 0x000fea0003800200 */
.L_x_1459:
        /* <DEDUP_REMOVED lines=12> */
[----:B------:R-:W-:Y:S01]  /*6f40*/  FFMA.FTZ R104, R202, UR23, R171 ;  /* 0x00000017ca687c23 */ /* 0x000fe200080100ab */
[----:B------:R-:W-:Y:S02]  /*6f50*/  ISETP.GE.U32.AND P1, PT, R182, RZ, PT ;  /* 0x000000ffb600720c */ /* 0x000fe40003f26070 */
[----:B------:R-:W-:Y:S01]  /*6f60*/  FADD.FTZ R106, R209, -R106 ;  /* 0x8000006ad16a7221 */ /* 0x000fe20000010000 */
[----:B------:R-:W-:Y:S01]  /*6f70*/  FADD.FTZ R105, R203, -R104 ;  /* 0x80000068cb697221 */ /* 0x000fe20000010000 */
[----:B------:R-:W-:Y:S02]  /*6f80*/  ISETP.GE.U32.AND.EX P1, PT, R183, 0x1000000, PT, P1 ;  /* 0x01000000b700780c */ /* 0x000fe40003f26110 */
[----:B------:R-:W-:Y:S01]  /*6f90*/  FFMA.FTZ R107, R106, UR22, R163 ;  /* 0x000000166a6b7c23 */ /* 0x000fe200080100a3 */
[----:B------:R-:W-:Y:S01]  /*6fa0*/  FFMA.FTZ R106, R105, UR22, R162 ;  /* 0x00000016696a7c23 */ /* 0x000fe200080100a2 */
[----:B------:R-:W-:-:S02]  /*6fb0*/  ISETP.GE.U32.AND P5, PT, R180, RZ, PT ;  /* 0x000000ffb400720c */ /* 0x000fc40003fa6070 */
[----:B------:R-:W-:Y:S01]  /*6fc0*/  FMUL.FTZ R105, R107, UR21 ;  /* 0x000000156b697c20 */ /* 0x000fe20008410000 */
[----:B------:R-:W-:Y:S01]  /*6fd0*/  FMUL.FTZ R104, R106, UR21 ;  /* 0x000000156a687c20 */ /* 0x000fe20008410000 */
[C---:B------:R-:W-:Y:S02]  /*6fe0*/  LOP3.LUT P6, RZ, R181.reuse, 0xff0000, RZ, 0xc0, !PT ;  /* 0x00ff0000b5ff7812 */ /* 0x040fe400078cc0ff */
[----:B------:R-:W-:Y:S02]  /*6ff0*/  ISETP.GE.U32.AND.EX P5, PT, R181, 0x1000000, PT, P5 ;  /* 0x01000000b500780c */ /* 0x000fe40003fa6150 */
[----:B01----:R-:W-:Y:S02]  /*7000*/  FSEL R136, R105, RZ, P1 ;  /* 0x000000ff69887208 */ /* 0x003fe40000800000 */
[----:B------:R-:W-:Y:S02]  /*7010*/  LOP3.LUT P1, RZ, R183, 0xff0000, RZ, 0xc0, !PT ;  /* 0x00ff0000b7ff7812 */ /* 0x000fe4000782c0ff */
[----:B------:R-:W-:-:S02]  /*7020*/  FSEL R139, R104, RZ, P6 ;  /* 0x000000ff688b7208 */ /* 0x000fc40003000000 */
[----:B------:R-:W-:Y:S01]  /*7030*/  FSEL R167, R104, RZ, P1 ;  /* 0x000000ff68a77208 */ /* 0x000fe20000800000 */
[--C-:B------:R-:W-:Y:S01]  /*7040*/  FFMA.FTZ R104, R194, UR23, R171.reuse ;  /* 0x00000017c2687c23 */ /* 0x100fe200080100ab */
[----:B------:R-:W-:Y:S02]  /*7050*/  FSEL R138, R105, RZ, P5 ;  /* 0x000000ff698a7208 */ /* 0x000fe40002800000 */
[----:B------:R-:W-:Y:S01]  /*7060*/  F2FP.BF16.F32.PACK_AB R167, R136, R167 ;  /* 0x000000a788a7723e */ /* 0x000fe200000010ff */
[----:B------:R-:W-:Y:S01]  /*7070*/  FADD.FTZ R105, R195, -R104 ;  /* 0x80000068c3697221 */ /* 0x000fe20000010000 */
[----:B------:R-:W-:Y:S01]  /*7080*/  FFMA.FTZ R104, R200, UR23, R171 ;  /* 0x00000017c8687c23 */ /* 0x000fe200080100ab */
[----:B------:R-:W-:Y:S02]  /*7090*/  LOP3.LUT P6, RZ, R183, 0xff, RZ, 0xc0, !PT ;  /* 0x000000ffb7ff7812 */ /* 0x000fe400078cc0ff */
[----:B------:R-:W-:Y:S01]  /*70a0*/  LOP3.LUT P1, RZ, R181, 0xff00, RZ, 0xc0, !PT ;  /* 0x0000ff00b5ff7812 */ /* 0x000fe2000782c0ff */
[----:B------:R-:W-:Y:S01]  /*70b0*/  FADD.FTZ R136, R201, -R104 ;  /* 0x80000068c9887221 */ /* 0x000fe20000010000 */
[----:B------:R-:W-:Y:S01]  /*70c0*/  FFMA.FTZ R104, R105, UR22, R160 ;  /* 0x0000001669687c23 */ /* 0x000fe200080100a0 */
[----:B------:R-:W-:-:S02]  /*70d0*/  LOP3.LUT P5, RZ, R181, 0xff, RZ, 0xc0, !PT ;  /* 0x000000ffb5ff7812 */ /* 0x000fc400078ac0ff */
[----:B------:R-:W-:Y:S01]  /*70e0*/  FFMA.FTZ R105, R136, UR22, R161 ;  /* 0x0000001688697c23 */ /* 0x000fe200080100a1 */
[----:B------:R-:W-:Y:S01]  /*70f0*/  FMUL.FTZ R136, R104, UR21 ;  /* 0x0000001568887c20 */ /* 0x000fe20008410000 */
[----:B------:R-:W-:Y:S02]  /*7100*/  F2FP.BF16.F32.PACK_AB R139, R138, R139 ;  /* 0x0000008b8a8b723e */ /* 0x000fe400000010ff */
[----:B------:R-:W-:Y:S02]  /*7110*/  FMUL.FTZ R137, R105, UR21 ;  /* 0x0000001569897c20 */ /* 0x000fe40008410000 */
[----:B------:R-:W-:Y:S02]  /*7120*/  FSEL R166, R136, RZ, P6 ;  /* 0x000000ff88a67208 */ /* 0x000fe40003000000 */
[----:B------:R-:W-:Y:S02]  /*7130*/  LOP3.LUT P6, RZ, R183, 0xff00, RZ, 0xc0, !PT ;  /* 0x0000ff00b7ff7812 */ /* 0x000fe400078cc0ff */
[----:B------:R-:W-:-:S02]  /*7140*/  FSEL R149, R137, RZ, P1 ;  /* 0x000000ff89957208 */ /* 0x000fc40000800000 */
[----:B------:R-:W-:Y:S01]  /*7150*/  FSEL R138, R136, RZ, P5 ;  /* 0x000000ff888a7208 */ /* 0x000fe20002800000 */
[--C-:B------:R-:W-:Y:S01]  /*7160*/  FFMA.FTZ R136, R186, UR23, R171.reuse ;  /* 0x00000017ba887c23 */ /* 0x100fe200080100ab */
[----:B------:R-:W-:Y:S02]  /*7170*/  FSEL R137, R137, RZ, P6 ;  /* 0x000000ff89897208 */ /* 0x000fe40003000000 */
[----:B------:R-:W-:Y:S02]  /*7180*/  LOP3.LUT P6, RZ, R182, 0xff0000, RZ, 0xc0, !PT ;  /* 0x00ff0000b6ff7812 */ /* 0x000fe400078cc0ff */
[----:B------:R-:W-:Y:S01]  /*7190*/  F2FP.BF16.F32.PACK_AB R166, R137, R166 ;  /* 0x000000a689a6723e */ /* 0x000fe200000010ff */
[----:B------:R-:W-:Y:S01]  /*71a0*/  FADD.FTZ R137, R187, -R136 ;  /* 0x80000088bb897221 */ /* 0x000fe20000010000 */
[----:B------:R-:W-:Y:S01]  /*71b0*/  FFMA.FTZ R136, R192, UR23, R171 ;  /* 0x00000017c0887c23 */ /* 0x000fe200080100ab */
[C---:B------:R-:W-:Y:S02]  /*71c0*/  LOP3.LUT P5, RZ, R180.reuse, 0xff0000, RZ, 0xc0, !PT ;  /* 0x00ff0000b4ff7812 */ /* 0x040fe400078ac0ff */
[----:B------:R-:W-:Y:S01]  /*71d0*/  FFMA.FTZ R150, R137, UR22, R158 ;  /* 0x0000001689967c23 */ /* 0x000fe2000801009e */
[----:B------:R-:W-:Y:S01]  /*71e0*/  FADD.FTZ R136, R193, -R136 ;  /* 0x80000088c1887221 */ /* 0x000fe20000010000 */
[----:B------:R-:W-:-:S02]  /*71f0*/  LOP3.LUT P1, RZ, R180, 0xff000000, RZ, 0xc0, !PT ;  /* 0xff000000b4ff7812 */ /* 0x000fc4000782c0ff */
[----:B------:R-:W-:Y:S01]  /*7200*/  F2FP.BF16.F32.PACK_AB R138, R149, R138 ;  /* 0x0000008a958a723e */ /* 0x000fe200000010ff */
[----:B------:R-:W-:Y:S01]  /*7210*/  FFMA.FTZ R151, R136, UR22, R159 ;  /* 0x0000001688977c23 */ /* 0x000fe2000801009f */
[----:B------:R-:W-:-:S03]  /*7220*/  FMUL.FTZ R136, R150, UR21 ;  /* 0x0000001596887c20 */ /* 0x000fc60008410000 */
[----:B------:R-:W-:Y:S02]  /*7230*/  FMUL.FTZ R148, R151, UR21 ;  /* 0x0000001597947c20 */ /* 0x000fe40008410000 */
[C---:B------:R-:W-:Y:S02]  /*7240*/  FSEL R165, R136.reuse, RZ, P6 ;  /* 0x000000ff88a57208 */ /* 0x040fe40003000000 */
[----:B------:R-:W-:Y:S02]  /*7250*/  FSEL R137, R136, RZ, P5 ;  /* 0x000000ff88897208 */ /* 0x000fe40002800000 */
[----:B------:R-:W-:Y:S02]  /*7260*/  FSEL R136, R148, RZ, P1 ;  /* 0x000000ff94887208 */ /* 0x000fe40000800000 */
[----:B------:R-:W-:Y:S02]  /*7270*/  LOP3.LUT P6, RZ, R182, 0xff000000, RZ, 0xc0, !PT ;  /* 0xff000000b6ff7812 */ /* 0x000fe400078cc0ff */
[----:B------:R-:W-:Y:S01]  /*7280*/  F2FP.BF16.F32.PACK_AB R137, R136, R137 ;  /* 0x000000898889723e */ /* 0x000fe200000010ff */
[--C-:B------:R-:W-:Y:S01]  /*7290*/  FFMA.FTZ R136, R184, UR23, R171.reuse ;  /* 0x00000017b8887c23 */ /* 0x100fe200080100ab */
[----:B------:R-:W-:Y:S01]  /*72a0*/  FFMA.FTZ R171, R15, UR23, R171 ;  /* 0x000000170fab7c23 */ /* 0x000fe200080100ab */
[----:B------:R-:W-:-:S02]  /*72b0*/  FSEL R148, R148, RZ, P6 ;  /* 0x000000ff94947208 */ /* 0x000fc40003000000 */
[----:B------:R-:W-:Y:S01]  /*72c0*/  FADD.FTZ R136, R185, -R136 ;  /* 0x80000088b9887221 */ /* 0x000fe20000010000 */
[----:B------:R-:W-:Y:S01]  /*72d0*/  FADD.FTZ R171, R14, -R171 ;  /* 0x800000ab0eab7221 */ /* 0x000fe20000010000 */
[----:B------:R-:W-:Y:S02]  /*72e0*/  F2FP.BF16.F32.PACK_AB R165, R148, R165 ;  /* 0x000000a594a5723e */ /* 0x000fe400000010ff */
[----:B------:R-:W-:Y:S01]  /*72f0*/  FFMA.FTZ R149, R136, UR22, R157 ;  /* 0x0000001688957c23 */ /* 0x000fe2000801009d */
[----:B------:R-:W-:Y:S01]  /*7300*/  LOP3.LUT P6, RZ, R182, 0xff00, RZ, 0xc0, !PT ;  /* 0x0000ff00b6ff7812 */ /* 0x000fe200078cc0ff */
[----:B------:R-:W-:Y:S01]  /*7310*/  FFMA.FTZ R148, R171, UR22, R156 ;  /* 0x00000016ab947c23 */ /* 0x000fe2000801009c */
[C---:B------:R-:W-:Y:S01]  /*7320*/  LOP3.LUT P1, RZ, R180.reuse, 0xff00, RZ, 0xc0, !PT ;  /* 0x0000ff00b4ff7812 */ /* 0x040fe2000782c0ff */
[----:B------:R-:W-:Y:S01]  /*7330*/  FMUL.FTZ R164, R149, UR21 ;  /* 0x0000001595a47c20 */ /* 0x000fe20008410000 */
[----:B------:R-:W-:Y:S01]  /*7340*/  LOP3.LUT P5, RZ, R180, 0xff, RZ, 0xc0, !PT ;  /* 0x000000ffb4ff7812 */ /* 0x000fe200078ac0ff */
[----:B------:R-:W-:-:S03]  /*7350*/  FMUL.FTZ R136, R148, UR21 ;  /* 0x0000001594887c20 */ /* 0x000fc60008410000 */
        /* <DEDUP_REMOVED lines=8> */
.L_x_1473:
[--C-:B01----:R-:W-:Y:S01]  /*73e0*/  FFMA.FTZ R136, R202, UR23, R171.reuse ;  /* 0x00000017ca887c23 */ /* 0x103fe200080100ab */
        /* <DEDUP_REMOVED lines=23> */
[----:B------:R-:W-:Y:S02]  /*7560*/  LOP3.LUT P1, RZ, R181, 0xff00, RZ, 0xc0, !PT ;  /* 0x0000ff00b5ff7812 */ /* 0x000fe4000782c0ff */
[----:B------:R-:W-:Y:S01]  /*7570*/  FFMA.FTZ R137, R137, UR22, R160 ;  /* 0x0000001689897c23 */ /* 0x000fe200080100a0 */
[----:B------:R-:W-:Y:S01]  /*7580*/  FADD.FTZ R136, R201, -R136 ;  /* 0x80000088c9887221 */ /* 0x000fe20000010000 */
[----:B------:R-:W-:Y:S02]  /*7590*/  F2FP.BF16.F32.PACK_AB R139, R138, R139 ;  /* 0x0000008b8a8b723e */ /* 0x000fe400000010ff */
[----:B------:R-:W-:Y:S01]  /*75a0*/  FMUL.FTZ R137, R137, UR21 ;  /* 0x0000001589897c20 */ /* 0x000fe20008410000 */
[----:B------:R-:W-:-:S04]  /*75b0*/  FFMA.FTZ R136, R136, UR22, R161 ;  /* 0x0000001688887c23 */ /* 0x000fc800080100a1 */
[----:B------:R-:W-:Y:S01]  /*75c0*/  FMUL.FTZ R136, R136, UR21 ;  /* 0x0000001588887c20 */ /* 0x000fe20008410000 */
[----:B------:R-:W-:Y:S02]  /*75d0*/  FSEL R166, R137, RZ, P6 ;  /* 0x000000ff89a67208 */ /* 0x000fe40003000000 */
[----:B------:R-:W-:Y:S02]  /*75e0*/  LOP3.LUT P6, RZ, R183, 0xff00, RZ, 0xc0, !PT ;  /* 0x0000ff00b7ff7812 */ /* 0x000fe400078cc0ff */
[----:B------:R-:W-:Y:S02]  /*75f0*/  FSEL R138, R137, RZ, P5 ;  /* 0x000000ff898a7208 */ /* 0x000fe40002800000 */
[C---:B------:R-:W-:Y:S02]  /*7600*/  FSEL R165, R136.reuse, RZ, P1 ;  /* 0x000000ff88a57208 */ /* 0x040fe40000800000 */
[----:B------:R-:W-:Y:S01]  /*7610*/  FSEL R137, R136, RZ, P6 ;  /* 0x000000ff88897208 */ /* 0x000fe20003000000 */
[----:B------:R-:W-:Y:S01]  /*7620*/  FFMA.FTZ R136, R186, UR23, R171 ;  /* 0x00000017ba887c23 */ /* 0x000fe200080100ab */
[----:B------:R-:W-:-:S02]  /*7630*/  LOP3.LUT P6, RZ, R182, 0xff0000, RZ, 0xc0, !PT ;  /* 0x00ff0000b6ff7812 */ /* 0x000fc400078cc0ff */
[----:B------:R-:W-:Y:S01]  /*7640*/  F2FP.BF16.F32.PACK_AB R166, R137, R166 ;  /* 0x000000a689a6723e */ /* 0x000fe200000010ff */
[----:B------:R-:W-:Y:S01]  /*7650*/  FADD.FTZ R137, R187, -R136 ;  /* 0x80000088bb897221 */ /* 0x000fe20000010000 */
[----:B------:R-:W-:Y:S01]  /*7660*/  FFMA.FTZ R136, R192, UR23, R171 ;  /* 0x00000017c0887c23 */ /* 0x000fe200080100ab */
[----:B------:R-:W-:Y:S02]  /*7670*/  F2FP.BF16.F32.PACK_AB R138, R165, R138 ;  /* 0x0000008aa58a723e */ /* 0x000fe400000010ff */
[----:B------:R-:W-:Y:S01]  /*7680*/  FFMA.FTZ R137, R137, UR22, R158 ;  /* 0x0000001689897c23 */ /* 0x000fe2000801009e */
[----:B------:R-:W-:Y:S01]  /*7690*/  FADD.FTZ R136, R193, -R136 ;  /* 0x80000088c1887221 */ /* 0x000fe20000010000 */
[----:B------:R-:W-:Y:S02]  /*76a0*/  LOP3.LUT P1, RZ, R180, 0xff000000, RZ, 0xc0, !PT ;  /* 0xff000000b4ff7812 */ /* 0x000fe4000782c0ff */
[----:B------:R-:W-:Y:S01]  /*76b0*/  FMUL.FTZ R137, R137, UR21 ;  /* 0x0000001589897c20 */ /* 0x000fe20008410000 */
[----:B------:R-:W-:Y:S01]  /*76c0*/  FFMA.FTZ R136, R136, UR22, R159 ;  /* 0x0000001688887c23 */ /* 0x000fe2000801009f */
[----:B------:R-:W-:-:S03]  /*76d0*/  LOP3.LUT P5, RZ, R180, 0xff0000, RZ, 0xc0, !PT ;  /* 0x00ff0000b4ff7812 */ /* 0x000fc600078ac0ff */
[----:B------:R-:W-:Y:S01]  /*76e0*/  FMUL.FTZ R136, R136, UR21 ;  /* 0x0000001588887c20 */ /* 0x000fe20008410000 */
[----:B------:R-:W-:Y:S02]  /*76f0*/  FSEL R165, R137, RZ, P6 ;  /* 0x000000ff89a57208 */ /* 0x000fe40003000000 */
[----:B------:R-:W-:Y:S02]  /*7700*/  LOP3.LUT P6, RZ, R182, 0xff000000, RZ, 0xc0, !PT ;  /* 0xff000000b6ff7812 */ /* 0x000fe400078cc0ff */
[C---:B------:R-:W-:Y:S02]  /*7710*/  FSEL R164, R136.reuse, RZ, P1 ;  /* 0x000000ff88a47208 */ /* 0x040fe40000800000 */
        /* <DEDUP_REMOVED lines=8> */
[----:B------:R-:W-:Y:S02]  /*77a0*/  LOP3.LUT P1, RZ, R180, 0xff00, RZ, 0xc0, !PT ;  /* 0x0000ff00b4ff7812 */ /* 0x000fe4000782c0ff */
[----:B------:R-:W-:Y:S01]  /*77b0*/  FFMA.FTZ R136, R136, UR22, R157 ;  /* 0x0000001688887c23 */ /* 0x000fe2000801009d */
[----:B------:R-:W-:Y:S01]  /*77c0*/  FFMA.FTZ R171, R171, UR22, R156 ;  /* 0x00000016abab7c23 */ /* 0x000fe2000801009c */
[----:B------:R-:W-:Y:S02]  /*77d0*/  LOP3.LUT P5, RZ, R180, 0xff, RZ, 0xc0, !PT ;  /* 0x000000ffb4ff7812 */ /* 0x000fe400078ac0ff */
[----:B------:R-:W-:Y:S01]  /*77e0*/  FMUL.FTZ R136, R136, UR21 ;  /* 0x0000001588887c20 */ /* 0x000fe20008410000 */
[----:B------:R-:W-:Y:S01]  /*77f0*/  FMUL.FTZ R171, R171, UR21 ;  /* 0x00000015abab7c20 */ /* 0x000fe20008410000 */
[----:B------:R-:W-:-:S03]  /*7800*/  F2FP.BF16.F32.PACK_AB R137, R164, R137 ;  /* 0x00000089a489723e */ /* 0x000fc600000010ff */
        /* <DEDUP_REMOVED lines=8> */
.L_x_1472:
[----:B------:R-:W-:-:S04]  /*7890*/  UISETP.NE.U32.AND UP0, UPT, UR8, URZ, UPT ;  /* 0x000000ff0800728c */ /* 0x000fc8000bf05070 */
[----:B------:R-:W-:-:S09]  /*78a0*/  UISETP.NE.AND.EX UP0, UPT, UR9, URZ, UPT, UP0 ;  /* 0x000000ff0900728c */ /* 0x000fd2000bf05300 */
[----:B------:R-:W-:Y:S05]  /*78b0*/  BRA.U !UP0, `(.L_x_1475) ;  /* 0x00000005082c7547 */ /* 0x000fea000b800000 */
        /* <DEDUP_REMOVED lines=13> */
[----:B------:R-:W-:Y:S01]  /*7990*/  FMUL.FTZ R104, R106, UR21 ;  /* 0x000000156a687c20 */ /* 0x000fe20008410000 */
[----:B------:R-:W-:Y:S01]  /*79a0*/  ISETP.GE.U32.AND P5, PT, R180, RZ, PT ;  /* 0x000000ffb400720c */ /* 0x000fe20003fa6070 */
[----:B------:R-:W-:-:S02]  /*79b0*/  FMUL.FTZ R148, R151, UR21 ;  /* 0x0000001597947c20 */ /* 0x000fc40008410000 */
[----:B01----:R-:W-:Y:S02]  /*79c0*/  FSEL R136, R105, RZ, P1 ;  /* 0x000000ff69887208 */ /* 0x003fe40000800000 */
[----:B------:R-:W-:Y:S02]  /*79d0*/  LOP3.LUT P1, RZ, R183, 0xff0000, RZ, 0xc0, !PT ;  /* 0x00ff0000b7ff7812 */ /* 0x000fe4000782c0ff */
[C---:B------:R-:W-:Y:S02]  /*79e0*/  FSEL R139, R104.reuse, RZ, P6 ;  /* 0x000000ff688b7208 */ /* 0x040fe40003000000 */
[----:B------:R-:W-:Y:S01]  /*79f0*/  FSEL R167, R104, RZ, P1 ;  /* 0x000000ff68a77208 */ /* 0x000fe20000800000 */
[--C-:B------:R-:W-:Y:S01]  /*7a00*/  FFMA.FTZ R104, R194, UR23, R171.reuse ;  /* 0x00000017c2687c23 */ /* 0x100fe200080100ab */
[----:B------:R-:W-:Y:S02]  /*7a10*/  ISETP.GE.U32.AND.EX P5, PT, R181, 0x1000000, PT, P5 ;  /* 0x01000000b500780c */ /* 0x000fe40003fa6150 */
[----:B------:R-:W-:Y:S01]  /*7a20*/  F2FP.BF16.F32.PACK_AB R167, R136, R167 ;  /* 0x000000a788a7723e */ /* 0x000fe200000010ff */
[----:B------:R-:W-:Y:S01]  /*7a30*/  FFMA.FTZ R136, R200, UR23, R171 ;  /* 0x00000017c8887c23 */ /* 0x000fe200080100ab */
[----:B------:R-:W-:Y:S01]  /*7a40*/  FADD.FTZ R104, R195, -R104 ;  /* 0x80000068c3687221 */ /* 0x000fe20000010000 */
[----:B------:R-:W-:-:S02]  /*7a50*/  FSEL R138, R105, RZ, P5 ;  /* 0x000000ff698a7208 */ /* 0x000fc40002800000 */
[----:B------:R-:W-:Y:S01]  /*7a60*/  FADD.FTZ R136, R201, -R136 ;  /* 0x80000088c9887221 */ /* 0x000fe20000010000 */
[----:B------:R-:W-:Y:S01]  /*7a70*/  FMUL.FTZ R104, R104, UR22 ;  /* 0x0000001668687c20 */ /* 0x000fe20008410000 */
[----:B------:R-:W-:Y:S02]  /*7a80*/  LOP3.LUT P6, RZ, R183, 0xff, RZ, 0xc0, !PT ;  /* 0x000000ffb7ff7812 */ /* 0x000fe400078cc0ff */
[----:B------:R-:W-:Y:S01]  /*7a90*/  FMUL.FTZ R105, R136, UR22 ;  /* 0x0000001688697c20 */ /* 0x000fe20008410000 */
[----:B------:R-:W-:Y:S01]  /*7aa0*/  FMUL.FTZ R136, R104, UR21 ;  /* 0x0000001568887c20 */ /* 0x000fe20008410000 */
[----:B------:R-:W-:Y:S02]  /*7ab0*/  LOP3.LUT P5, RZ, R181, 0xff, RZ, 0xc0, !PT ;  /* 0x000000ffb5ff7812 */ /* 0x000fe400078ac0ff */
[----:B------:R-:W-:Y:S01]  /*7ac0*/  F2FP.BF16.F32.PACK_AB R139, R138, R139 ;  /* 0x0000008b8a8b723e */ /* 0x000fe200000010ff */
[----:B------:R-:W-:Y:S01]  /*7ad0*/  FMUL.FTZ R137, R105, UR21 ;  /* 0x0000001569897c20 */ /* 0x000fe20008410000 */
[----:B------:R-:W-:-:S02]  /*7ae0*/  FSEL R166, R136, RZ, P6 ;  /* 0x000000ff88a67208 */ /* 0x000fc40003000000 */
[----:B------:R-:W-:Y:S01]  /*7af0*/  FSEL R138, R136, RZ, P5 ;  /* 0x000000ff888a7208 */ /* 0x000fe20002800000 */
[----:B------:R-:W-:Y:S01]  /*7b00*/  FFMA.FTZ R136, R186, UR23, R171 ;  /* 0x00000017ba887c23 */ /* 0x000fe200080100ab */
[----:B------:R-:W-:Y:S02]  /*7b10*/  LOP3.LUT P1, RZ, R181, 0xff00, RZ, 0xc0, !PT ;  /* 0x0000ff00b5ff7812 */ /* 0x000fe4000782c0ff */
[----:B------:R-:W-:Y:S01]  /*7b20*/  LOP3.LUT P6, RZ, R183, 0xff00, RZ, 0xc0, !PT ;  /* 0x0000ff00b7ff7812 */ /* 0x000fe200078cc0ff */
[----:B------:R-:W-:Y:S01]  /*7b30*/  FADD.FTZ R136, R187, -R136 ;  /* 0x80000088bb887221 */ /* 0x000fe20000010000 */
[C---:B------:R-:W-:Y:S02]  /*7b40*/  FSEL R149, R137.reuse, RZ, P1 ;  /* 0x000000ff89957208 */ /* 0x040fe40000800000 */
[----:B------:R-:W-:Y:S01]  /*7b50*/  FSEL R137, R137, RZ, P6 ;  /* 0x000000ff89897208 */ /* 0x000fe20003000000 */
[----:B------:R-:W-:Y:S01]  /*7b60*/  FMUL.FTZ R150, R136, UR22 ;  /* 0x0000001688967c20 */ /* 0x000fe20008410000 */
[----:B------:R-:W-:-:S02]  /*7b70*/  LOP3.LUT P6, RZ, R182, 0xff0000, RZ, 0xc0, !PT ;  /* 0x00ff0000b6ff7812 */ /* 0x000fc400078cc0ff */
[----:B------:R-:W-:Y:S01]  /*7b80*/  LOP3.LUT P5, RZ, R180, 0xff0000, RZ, 0xc0, !PT ;  /* 0x00ff0000b4ff7812 */ /* 0x000fe200078ac0ff */
[----:B------:R-:W-:Y:S01]  /*7b90*/  FMUL.FTZ R136, R150, UR21 ;  /* 0x0000001596887c20 */ /* 0x000fe20008410000 */
[----:B------:R-:W-:Y:S02]  /*7ba0*/  LOP3.LUT P1, RZ, R180, 0xff000000, RZ, 0xc0, !PT ;  /* 0xff000000b4ff7812 */ /* 0x000fe4000782c0ff */
[----:B------:R-:W-:Y:S02]  /*7bb0*/  F2FP.BF16.F32.PACK_AB R166, R137, R166 ;  /* 0x000000a689a6723e */ /* 0x000fe400000010ff */
[C---:B------:R-:W-:Y:S02]  /*7bc0*/  FSEL R165, R136.reuse, RZ, P6 ;  /* 0x000000ff88a57208 */ /* 0x040fe40003000000 */
[----:B------:R-:W-:Y:S02]  /*7bd0*/  FSEL R137, R136, RZ, P5 ;  /* 0x000000ff88897208 */ /* 0x000fe40002800000 */
[----:B------:R-:W-:-:S02]  /*7be0*/  FSEL R136, R148, RZ, P1 ;  /* 0x000000ff94887208 */ /* 0x000fc40000800000 */
[----:B------:R-:W-:Y:S02]  /*7bf0*/  LOP3.LUT P6, RZ, R182, 0xff000000, RZ, 0xc0, !PT ;  /* 0xff000000b6ff7812 */ /* 0x000fe400078cc0ff */
[----:B------:R-:W-:Y:S01]  /*7c00*/  F2FP.BF16.F32.PACK_AB R137, R136, R137 ;  /* 0x000000898889723e */ /* 0x000fe200000010ff */
[--C-:B------:R-:W-:Y:S01]  /*7c10*/  FFMA.FTZ R136, R184, UR23, R171.reuse ;  /* 0x00000017b8887c23 */ /* 0x100fe200080100ab */
[----:B------:R-:W-:Y:S01]  /*7c20*/  FFMA.FTZ R171, R15, UR23, R171 ;  /* 0x000000170fab7c23 */ /* 0x000fe200080100ab */
[----:B------:R-:W-:Y:S02]  /*7c30*/  F2FP.BF16.F32.PACK_AB R138, R149, R138 ;  /* 0x0000008a958a723e */ /* 0x000fe400000010ff */
[----:B------:R-:W-:Y:S01]  /*7c40*/  FADD.FTZ R136, R185, -R136 ;  /* 0x80000088b9887221 */ /* 0x000fe20000010000 */
[----:B------:R-:W-:Y:S01]  /*7c50*/  FSEL R148, R148, RZ, P6 ;  /* 0x000000ff94947208 */ /* 0x000fe20003000000 */
[----:B------:R-:W-:Y:S01]  /*7c60*/  FADD.FTZ R171, R14, -R171 ;  /* 0x800000ab0eab7221 */ /* 0x000fe20000010000 */
[----:B------:R-:W-:Y:S01]  /*7c70*/  LOP3.LUT P6, RZ, R182, 0xff00, RZ, 0xc0, !PT ;  /* 0x0000ff00b6ff7812 */ /* 0x000fe200078cc0ff */
[----:B------:R-:W-:Y:S01]  /*7c80*/  FMUL.FTZ R149, R136, UR22 ;  /* 0x0000001688957c20 */ /* 0x000fe20008410000 */
[----:B------:R-:W-:Y:S01]  /*7c90*/  F2FP.BF16.F32.PACK_AB R165, R148, R165 ;  /* 0x000000a594a5723e */ /* 0x000fe200000010ff */
[----:B------:R-:W-:Y:S01]  /*7ca0*/  FMUL.FTZ R148, R171, UR22 ;  /* 0x00000016ab947c20 */ /* 0x000fe20008410000 */
        /* <DEDUP_REMOVED lines=12> */
.L_x_1475:
[--C-:B01----:R-:W-:Y:S01]  /*7d70*/  FFMA.FTZ R136, R202, UR23, R171.reuse ;  /* 0x00000017ca887c23 */ /* 0x103fe200080100ab */
[--C-:B------:R-:W-:Y:S01]  /*7d80*/  FFMA.FTZ R138, R208, UR23, R171.reuse ;  /* 0x00000017d08a7c23 */ /* 0x100fe200080100ab */
[----:B------:R-:W-:Y:S01]  /*7d90*/  LOP3.LUT P6, RZ, R183, 0xff0000, RZ, 0xc0, !PT ;  /* 0x00ff0000b7ff7812 */ /* 0x000fe200078cc0ff */
[----:B------:R-:W-:Y:S01]  /*7da0*/  FFMA.FTZ R164, R192, UR23, R171 ;  /* 0x00000017c0a47c23 */ /* 0x000fe200080100ab */
[----:B------:R-:W-:Y:S01]  /*7db0*/  FADD.FTZ R136, R203, -R136 ;  /* 0x80000088cb887221 */ /* 0x000fe20000010000 */
[----:B------:R-:W-:Y:S01]  /*7dc0*/  FADD.FTZ R138, R209, -R138 ;  /* 0x8000008ad18a7221 */ /* 0x000fe20000010000 */
[----:B------:R-:W-:Y:S01]  /*7dd0*/  ISETP.GE.U32.AND P5, PT, R180, RZ, PT ;  /* 0x000000ffb400720c */ /* 0x000fe20003fa6070 */
        /* <DEDUP_REMOVED lines=9> */
[----:B------:R-:W-:-:S02]  /*7e70*/  ISETP.GE.U32.AND.EX P1, PT, R183, 0x1000000, PT, P1 ;  /* 0x01000000b700780c */ /* 0x000fc40003f26110 */
        /* <DEDUP_REMOVED lines=19> */
[----:B------:R-:W-:Y:S01]  /*7fb0*/  FSEL R138, R136, RZ, P5 ;  /* 0x000000ff888a7208 */ /* 0x000fe20002800000 */
[----:B------:R-:W-:Y:S01]  /*7fc0*/  FFMA.FTZ R136, R186, UR23, R171 ;  /* 0x00000017ba887c23 */ /* 0x000fe200080100ab */
[----:B------:R-:W-:Y:S02]  /*7fd0*/  LOP3.LUT P6, RZ, R183, 0xff00, RZ, 0xc0, !PT ;  /* 0x0000ff00b7ff7812 */ /* 0x000fe400078cc0ff */
[----:B------:R-:W-:Y:S01]  /*7fe0*/  FSEL R165, R137, RZ, P1 ;  /* 0x000000ff89a57208 */ /* 0x000fe20000800000 */
[----:B------:R-:W-:Y:S01]  /*7ff0*/  FADD.FTZ R136, R187, -R136 ;  /* 0x80000088bb887221 */ /* 0x000fe20000010000 */
[----:B------:R-:W-:Y:S02]  /*8000*/  FSEL R137, R137, RZ, P6 ;  /* 0x000000ff89897208 */ /* 0x000fe40003000000 */
[----:B------:R-:W-:Y:S01]  /*8010*/  LOP3.LUT P6, RZ, R182, 0xff0000, RZ, 0xc0, !PT ;  /* 0x00ff0000b6ff7812 */ /* 0x000fe200078cc0ff */
[----:B------:R-:W-:Y:S01]  /*8020*/  FMUL.FTZ R136, R136, UR22 ;  /* 0x0000001688887c20 */ /* 0x000fe20008410000 */
[----:B------:R-:W-:-:S02]  /*8030*/  LOP3.LUT P5, RZ, R180, 0xff0000, RZ, 0xc0, !PT ;  /* 0x00ff0000b4ff7812 */ /* 0x000fc400078ac0ff */
[----:B------:R-:W-:Y:S01]  /*8040*/  LOP3.LUT P1, RZ, R180, 0xff000000, RZ, 0xc0, !PT ;  /* 0xff000000b4ff7812 */ /* 0x000fe2000782c0ff */
[----:B------:R-:W-:Y:S01]  /*8050*/  FMUL.FTZ R136, R136, UR21 ;  /* 0x0000001588887c20 */ /* 0x000fe20008410000 */
[----:B------:R-:W-:Y:S02]  /*8060*/  F2FP.BF16.F32.PACK_AB R138, R165, R138 ;  /* 0x0000008aa58a723e */ /* 0x000fe400000010ff */
        /* <DEDUP_REMOVED lines=8> */
[----:B------:R-:W-:Y:S02]  /*80f0*/  FSEL R164, R164, RZ, P6 ;  /* 0x000000ffa4a47208 */ /* 0x000fe40003000000 */
[----:B------:R-:W-:Y:S01]  /*8100*/  FADD.FTZ R136, R185, -R136 ;  /* 0x80000088b9887221 */ /* 0x000fe20000010000 */
[----:B------:R-:W-:Y:S01]  /*8110*/  FADD.FTZ R171, R14, -R171 ;  /* 0x800000ab0eab7221 */ /* 0x000fe20000010000 */
[----:B------:R-:W-:Y:S02]  /*8120*/  LOP3.LUT P6, RZ, R182, 0xff00, RZ, 0xc0, !PT ;  /* 0x0000ff00b6ff7812 */ /* 0x000fe400078cc0ff */
[----:B------:R-:W-:Y:S01]  /*8130*/  FMUL.FTZ R136, R136, UR22 ;  /* 0x0000001688887c20 */ /* 0x000fe20008410000 */
[----:B------:R-:W-:Y:S01]  /*8140*/  FMUL.FTZ R171, R171, UR22 ;  /* 0x00000016abab7c20 */ /* 0x000fe20008410000 */
[----:B------:R-:W-:-:S02]  /*8150*/  LOP3.LUT P1, RZ, R180, 0xff00, RZ, 0xc0, !PT ;  /* 0x0000ff00b4ff7812 */ /* 0x000fc4000782c0ff */
[----:B------:R-:W-:Y:S01]  /*8160*/  FMUL.FTZ R136, R136, UR21 ;  /* 0x0000001588887c20 */ /* 0x000fe20008410000 */
[----:B------:R-:W-:Y:S01]  /*8170*/  FMUL.FTZ R171, R171, UR21 ;  /* 0x00000015abab7c20 */ /* 0x000fe20008410000 */
[----:B------:R-:W-:Y:S02]  /*8180*/  LOP3.LUT P5, RZ, R180, 0xff, RZ, 0xc0, !PT ;  /* 0x000000ffb4ff7812 */ /* 0x000fe400078ac0ff */
[----:B------:R-:W-:Y:S02]  /*8190*/  F2FP.BF16.F32.PACK_AB R165, R164, R165 ;  /* 0x000000a5a4a5723e */ /* 0x000fe400000010ff */
        /* <DEDUP_REMOVED lines=8> */
.L_x_1471:
        /* <DEDUP_REMOVED lines=8> */
[----:B------:R-:W-:Y:S01]  /*82a0*/  FFMA.FTZ R106, R200, UR23, R171 ;  /* 0x00000017c86a7c23 */ /* 0x000fe200080100ab */
[----:B------:R-:W-:Y:S01]  /*82b0*/  ISETP.GE.U32.AND P1, PT, R182, RZ, PT ;  /* 0x000000ffb600720c */ /* 0x000fe20003f26070 */
[----:B------:R-:W-:Y:S01]  /*82c0*/  FADD.FTZ R104, R209, -R104 ;  /* 0x80000068d1687221 */ /* 0x000fe20000010000 */
[----:B------:R-:W-:Y:S01]  /*82d0*/  FADD.FTZ R149, R203, -R148 ;  /* 0x80000094cb957221 */ /* 0x000fe20000010000 */
[----:B------:R-:W-:Y:S01]  /*82e0*/  FADD.FTZ R148, R201, -R106 ;  /* 0x8000006ac9947221 */ /* 0x000fe20000010000 */
[----:B------:R-:W-:Y:S01]  /*82f0*/  ISETP.GE.U32.AND.EX P1, PT, R183, 0x1000000, PT, P1 ;  /* 0x01000000b700780c */ /* 0x000fe20003f26110 */
[----:B------:R-:W-:Y:S01]  /*8300*/  FFMA.FTZ R107, R104, UR22, R163 ;  /* 0x00000016686b7c23 */ /* 0x000fe200080100a3 */
[--C-:B------:R-:W-:Y:S01]  /*8310*/  FFMA.FTZ R104, R194, UR23, R171.reuse ;  /* 0x00000017c2687c23 */ /* 0x100fe200080100ab */
[----:B------:R-:W-:Y:S01]  /*8320*/  FFMA.FTZ R106, R149, UR22, R162 ;  /* 0x00000016956a7c23 */ /* 0x000fe200080100a2 */
[----:B------:R-:W-:Y:S01]  /*8330*/  LOP3.LUT P6, RZ, R183, 0xff, RZ, 0xc0, !PT ;  /* 0x000000ffb7ff7812 */ /* 0x000fe200078cc0ff */
[----:B------:R-:W-:Y:S01]  /*8340*/  FMUL.FTZ R150, R107, UR21 ;  /* 0x000000156b967c20 */ /* 0x000fe20008410000 */
[----:B------:R-:W-:Y:S01]  /*8350*/  FADD.FTZ R105, R195, -R104 ;  /* 0x80000068c3697221 */ /* 0x000fe20000010000 */
[----:B------:R-:W-:Y:S01]  /*8360*/  LOP3.LUT P5, RZ, R183, 0xff0000, RZ, 0xc0, !PT ;  /* 0x00ff0000b7ff7812 */ /* 0x000fe200078ac0ff */
[--C-:B01----:R-:W-:Y:S01]  /*8370*/  FFMA.FTZ R164, R186, UR23, R171.reuse ;  /* 0x00000017baa47c23 */ /* 0x103fe200080100ab */
[----:B------:R-:W-:Y:S01]  /*8380*/  FFMA.FTZ R168, R192, UR23, R171 ;  /* 0x00000017c0a87c23 */ /* 0x000fe200080100ab */
[----:B------:R-:W-:Y:S01]  /*8390*/  FFMA.FTZ R104, R105, UR22, R160 ;  /* 0x0000001669687c23 */ /* 0x000fe200080100a0 */
[----:B------:R-:W-:Y:S01]  /*83a0*/  FFMA.FTZ R105, R148, UR22, R161 ;  /* 0x0000001694697c23 */ /* 0x000fe200080100a1 */
[----:B------:R-:W-:Y:S01]  /*83b0*/  FSEL R167, R150, RZ, P1 ;  /* 0x000000ff96a77208 */ /* 0x000fe20000800000 */
[----:B------:R-:W-:Y:S01]  /*83c0*/  FMUL.FTZ R150, R106, UR21 ;  /* 0x000000156a967c20 */ /* 0x000fe20008410000 */
[----:B------:R-:W-:Y:S01]  /*83d0*/  FMUL.FTZ R148, R104, UR21 ;  /* 0x0000001568947c20 */ /* 0x000fe20008410000 */
[----:B------:R-:W-:Y:S01]  /*83e0*/  FMUL.FTZ R149, R105, UR21 ;  /* 0x0000001569957c20 */ /* 0x000fe20008410000 */
[----:B------:R-:W-:Y:S01]  /*83f0*/  LOP3.LUT P1, RZ, R183, 0xff00, RZ, 0xc0, !PT ;  /* 0x0000ff00b7ff7812 */ /* 0x000fe2000782c0ff */
[----:B------:R-:W-:Y:S01]  /*8400*/  FADD.FTZ R151, R187, -R164 ;  /* 0x800000a4bb977221 */ /* 0x000fe20000010000 */
[----:B------:R-:W-:Y:S01]  /*8410*/  FSEL R150, R150, RZ, P5 ;  /* 0x000000ff96967208 */ /* 0x000fe20002800000 */
[----:B------:R-:W-:Y:S01]  /*8420*/  FADD.FTZ R168, R193, -R168 ;  /* 0x800000a8c1a87221 */ /* 0x000fe20000010000 */
        /* <DEDUP_REMOVED lines=10> */
[----:B------:R-:W-:-:S03]  /*84d0*/  LOP3.LUT P5, RZ, R182, 0xff0000, RZ, 0xc0, !PT ;  /* 0x00ff0000b6ff7812 */ /* 0x000fc600078ac0ff */
[----:B------:R-:W-:Y:S01]  /*84e0*/  FFMA.FTZ R148, R149, UR22, R156 ;  /* 0x0000001695947c23 */ /* 0x000fe2000801009c */
[----:B------:R-:W-:Y:S01]  /*84f0*/  FFMA.FTZ R149, R150, UR22, R157 ;  /* 0x0000001696957c23 */ /* 0x000fe2000801009d */
[----:B------:R-:W-:Y:S01]  /*8500*/  FFMA.FTZ R150, R151, UR22, R158 ;  /* 0x0000001697967c23 */ /* 0x000fe2000801009e */
[----:B------:R-:W-:Y:S01]  /*8510*/  FFMA.FTZ R151, R168, UR22, R159 ;  /* 0x00000016a8977c23 */ /* 0x000fe2000801009f */
[----:B------:R-:W-:Y:S01]  /*8520*/  FMUL.FTZ R164, R148, UR21 ;  /* 0x0000001594a47c20 */ /* 0x000fe20008410000 */
[----:B------:R-:W-:Y:S01]  /*8530*/  FMUL.FTZ R165, R149, UR21 ;  /* 0x0000001595a57c20 */ /* 0x000fe20008410000 */
[----:B------:R-:W-:Y:S01]  /*8540*/  FMUL.FTZ R168, R150, UR21 ;  /* 0x0000001596a87c20 */ /* 0x000fe20008410000 */
[----:B------:R-:W-:Y:S02]  /*8550*/  FMUL.FTZ R169, R151, UR21 ;  /* 0x0000001597a97c20 */ /* 0x000fe40008410000 */
[----:B------:R-:W-:Y:S02]  /*8560*/  FSEL R164, R164, RZ, P6 ;  /* 0x000000ffa4a47208 */ /* 0x000fe40003000000 */
[----:B------:R-:W-:-:S02]  /*8570*/  LOP3.LUT P6, RZ, R182, 0xff000000, RZ, 0xc0, !PT ;  /* 0xff000000b6ff7812 */ /* 0x000fc400078cc0ff */
[----:B------:R-:W-:Y:S02]  /*8580*/  FSEL R168, R168, RZ, P5 ;  /* 0x000000ffa8a87208 */ /* 0x000fe40002800000 */
[----:B------:R-:W-:Y:S02]  /*8590*/  FSEL R171, R169, RZ, P6 ;  /* 0x000000ffa9ab7208 */ /* 0x000fe40003000000 */
[----:B------:R-:W-:Y:S02]  /*85a0*/  FSEL R169, R165, RZ, P1 ;  /* 0x000000ffa5a97208 */ /* 0x000fe40000800000 */
[----:B------:R-:W-:Y:S02]  /*85b0*/  F2FP.BF16.F32.PACK_AB R165, R171, R168 ;  /* 0x000000a8aba5723e */ /* 0x000fe400000010ff */
[----:B------:R-:W-:Y:S01]  /*85c0*/  F2FP.BF16.F32.PACK_AB R164, R169, R164 ;  /* 0x000000a4a9a4723e */ /* 0x000fe200000010ff */
[----:B------:R-:W-:Y:S06]  /*85d0*/  BRA `(.L_x_1474) ;  /* 0x0000000800907947 */ /* 0x000fec0003800000 */
.L_x_1477:
[--C-:B01----:R-:W-:Y:S01]  /*85e0*/  FFMA.FTZ R164, R202, UR23, R171.reuse ;  /* 0x00000017caa47c23 */ /* 0x103fe200080100ab */
[--C-:B------:R-:W-:Y:S01]  /*85f0*/  FFMA.FTZ R168, R208, UR23, R171.reuse ;  /* 0x00000017d0a87c23 */ /* 0x100fe200080100ab */
[--C-:B------:R-:W-:Y:S01]  /*8600*/  FFMA.FTZ R166, R200, UR23, R171.reuse ;  /* 0x00000017c8a67c23 */ /* 0x100fe200080100ab */
[----:B------:R-:W-:Y:S01]  /*8610*/  ISETP.GE.U32.AND P1, PT, R182, RZ, PT ;  /* 0x000000ffb600720c */ /* 0x000fe20003f26070 */
[----:B------:R-:W-:Y:S01]  /*8620*/  FADD.FTZ R167, R203, -R164 ;  /* 0x800000a4cba77221 */ /* 0x000fe20000010000 */
[----:B------:R-:W-:Y:S01]  /*8630*/  FFMA.FTZ R164, R194, UR23, R171 ;  /* 0x00000017c2a47c23 */ /* 0x000fe200080100ab */
[----:B------:R-:W-:Y:S01]  /*8640*/  FADD.FTZ R168, R209, -R168 ;  /* 0x800000a8d1a87221 */ /* 0x000fe20000010000 */
[----:B------:R-:W-:Y:S01]  /*8650*/  FADD.FTZ R166, R201, -R166 ;  /* 0x800000a6c9a67221 */ /* 0x000fe20000010000 */
[----:B------:R-:W-:Y:S01]  /*8660*/  FFMA.FTZ R167, R167, UR22, R162 ;  /* 0x00000016a7a77c23 */ /* 0x000fe200080100a2 */
[----:B------:R-:W-:Y:S01]  /*8670*/  FADD.FTZ R165, R195, -R164 ;  /* 0x800000a4c3a57221 */ /* 0x000fe20000010000 */
[----:B------:R-:W-:Y:S01]  /*8680*/  FFMA.FTZ R168, R168, UR22, R163 ;  /* 0x00000016a8a87c23 */ /* 0x000fe200080100a3 */
[----:B------:R-:W-:Y:S01]  /*8690*/  LOP3.LUT P5, RZ, R183, 0xff0000, RZ, 0xc0, !PT ;  /* 0x00ff0000b7ff7812 */ /* 0x000fe200078ac0ff */
[----:B------:R-:W-:Y:S01]  /*86a0*/  FMUL.FTZ R167, R167, UR21 ;  /* 0x00000015a7a77c20 */ /* 0x000fe20008410000 */
[----:B------:R-:W-:Y:S01]  /*86b0*/  FFMA.FTZ R165, R165, UR22, R160 ;  /* 0x00000016a5a57c23 */ /* 0x000fe200080100a0 */
[----:B------:R-:W-:Y:S01]  /*86c0*/  FFMA.FTZ R166, R166, UR22, R161 ;  /* 0x00000016a6a67c23 */ /* 0x000fe200080100a1 */
[----:B------:R-:W-:Y:S01]  /*86d0*/  FMUL.FTZ R168, R168, UR21 ;  /* 0x00000015a8a87c20 */ /* 0x000fe20008410000 */
[----:B------:R-:W-:Y:S01]  /*86e0*/  ISETP.GE.U32.AND.EX P1, PT, R183, 0x1000000, PT, P1 ;  /* 0x01000000b700780c */ /* 0x000fe20003f26110 */
[----:B------:R-:W-:Y:S01]  /*86f0*/  FMUL.FTZ R165, R165, UR21 ;  /* 0x00000015a5a57c20 */ /* 0x000fe20008410000 */
        /* <DEDUP_REMOVED lines=14> */
[--C-:B------:R-:W-:Y:S01]  /*87e0*/  FFMA.FTZ R168, R186, UR23, R171.reuse ;  /* 0x00000017baa87c23 */ /* 0x100fe200080100ab */
[----:B------:R-:W-:Y:S01]  /*87f0*/  F2FP.BF16.F32.PACK_AB R166, R166, R165 ;  /* 0x000000a5a6a6723e */ /* 0x000fe200000010ff */
[----:B------:R-:W-:Y:S01]  /*8800*/  FFMA.FTZ R171, R15, UR23, R171 ;  /* 0x000000170fab7c23 */ /* 0x000fe200080100ab */
[----:B------:R-:W-:Y:S01]  /*8810*/  LOP3.LUT P6, RZ, R182, 0xff0000, RZ, 0xc0, !PT ;  /* 0x00ff0000b6ff7812 */ /* 0x000fe200078cc0ff */
[----:B------:R-:W-:Y:S01]  /*8820*/  FADD.FTZ R165, R187, -R168 ;  /* 0x800000a8bba57221 */ /* 0x000fe20000010000 */
[----:B------:R-:W-:Y:S01]  /*8830*/  FMUL.FTZ R164, R164, UR21 ;  /* 0x00000015a4a47c20 */ /* 0x000fe20008410000 */
[----:B------:R-:W-:Y:S01]  /*8840*/  FADD.FTZ R171, R14, -R171 ;  /* 0x800000ab0eab7221 */ /* 0x000fe20000010000 */
[----:B------:R-:W-:Y:S01]  /*8850*/  LOP3.LUT P5, RZ, R182, 0xff00, RZ, 0xc0, !PT ;  /* 0x0000ff00b6ff7812 */ /* 0x000fe200078ac0ff */
[----:B------:R-:W-:Y:S01]  /*8860*/  FFMA.FTZ R165, R165, UR22, R158 ;  /* 0x00000016a5a57c23 */ /* 0x000fe2000801009e */
[----:B------:R-:W-:Y:S01]  /*8870*/  FMUL.FTZ R172, R172, UR21 ;  /* 0x00000015acac7c20 */ /* 0x000fe20008410000 */
[----:B------:R-:W-:Y:S01]  /*8880*/  FFMA.FTZ R171, R171, UR22, R156 ;  /* 0x00000016abab7c23 */ /* 0x000fe2000801009c */
[----:B------:R-:W-:Y:S01]  /*8890*/  LOP3.LUT P1, RZ, R182, 0xff000000, RZ, 0xc0, !PT ;  /* 0xff000000b6ff7812 */ /* 0x000fe2000782c0ff */
[----:B------:R-:W-:Y:S01]  /*88a0*/  FMUL.FTZ R165, R165, UR21 ;  /* 0x00000015a5a57c20 */ /* 0x000fe20008410000 */
[----:B------:R-:W-:Y:S01]  /*88b0*/  FSEL R169, R164, RZ, P5 ;  /* 0x000000ffa4a97208 */ /* 0x000fe20002800000 */
[----:B------:R-:W-:Y:S01]  /*88c0*/  FMUL.FTZ R171, R171, UR21 ;  /* 0x00000015abab7c20 */ /* 0x000fe20008410000 */
[----:B------:R-:W-:-:S02]  /*88d0*/  FSEL R172, R172, RZ, P1 ;  /* 0x000000ffacac7208 */ /* 0x000fc40000800000 */
[----:B------:R-:W-:Y:S02]  /*88e0*/  FSEL R165, R165, RZ, P6 ;  /* 0x000000ffa5a57208 */ /* 0x000fe40003000000 */
[----:B------:R-:W-:Y:S02]  /*88f0*/  LOP3.LUT P6, RZ, R182, 0xff, RZ, 0xc0, !PT ;  /* 0x000000ffb6ff7812 */ /* 0x000fe400078cc0ff */
[----:B------:R-:W-:Y:S02]  /*8900*/  F2FP.BF16.F32.PACK_AB R165, R172, R165 ;  /* 0x000000a5aca5723e */ /* 0x000fe400000010ff */
[----:B------:R-:W-:-:S04]  /*8910*/  FSEL R164, R171, RZ, P6 ;  /* 0x000000ffaba47208 */ /* 0x000fc80003000000 */
[----:B------:R-:W-:Y:S01]  /*8920*/  F2FP.BF16.F32.PACK_AB R164, R169, R164 ;  /* 0x000000a4a9a4723e */ /* 0x000fe200000010ff */
[----:B------:R-:W-:Y:S06]  /*8930*/  BRA `(.L_x_1474) ;  /* 0x0000000400b87947 */ /* 0x000fec0003800000 */
.L_x_1476:
[----:B------:R-:W-:-:S04]  /*8940*/  UISETP.NE.U32.AND UP0, UPT, UR8, URZ, UPT ;  /* 0x000000ff0800728c */ /* 0x000fc8000bf05070 */
[----:B------:R-:W-:-:S09]  /*8950*/  UISETP.NE.AND.EX UP0, UPT, UR9, URZ, UPT, UP0 ;  /* 0x000000ff0900728c */ /* 0x000fd2000bf05300 */
[----:B------:R-:W-:Y:S05]  /*8960*/  BRA.U !UP0, `(.L_x_1478) ;  /* 0x0000000108d87547 */ /* 0x000fea000b800000 */
[--C-:B------:R-:W-:Y:S01]  /*8970*/  FFMA.FTZ R104, R208, UR23, R171.reuse ;  /* 0x00000017d0687c23 */ /* 0x100fe200080100ab */
[--C-:B------:R-:W-:Y:S01]  /*8980*/  FFMA.FTZ R106, R200, UR23, R171.reuse ;  /* 0x00000017c86a7c23 */ /* 0x100fe200080100ab */
[----:B------:R-:W-:Y:S01]  /*8990*/  ISETP.GE.U32.AND P1, PT, R182, RZ, PT ;  /* 0x000000ffb600720c */ /* 0x000fe20003f26070 */
[--C-:B------:R-:W-:Y:S01]  /*89a0*/  FFMA.FTZ R148, R202, UR23, R171.reuse ;  /* 0x00000017ca947c23 */ /* 0x100fe200080100ab */
[----:B------:R-:W-:Y:S01]  /*89b0*/  FADD.FTZ R104, R209, -R104 ;  /* 0x80000068d1687221 */ /* 0x000fe20000010000 */
[----:B------:R-:W-:Y:S01]  /*89c0*/  FADD.FTZ R105, R201, -R106 ;  /* 0x8000006ac9697221 */ /* 0x000fe20000010000 */
[----:B------:R-:W-:Y:S01]  /*89d0*/  ISETP.GE.U32.AND.EX P1, PT, R183, 0x1000000, PT, P1 ;  /* 0x01000000b700780c */ /* 0x000fe20003f26110 */
[----:B------:R-:W-:Y:S01]  /*89e0*/  FADD.FTZ R148, R203, -R148 ;  /* 0x80000094cb947221 */ /* 0x000fe20000010000 */
[----:B------:R-:W-:Y:S01]  /*89f0*/  FMUL.FTZ R107, R104, UR22 ;  /* 0x00000016686b7c20 */ /* 0x000fe20008410000 */
[--C-:B------:R-:W-:Y:S01]  /*8a00*/  FFMA.FTZ R104, R194, UR23, R171.reuse ;  /* 0x00000017c2687c23 */ /* 0x100fe200080100ab */
[----:B------:R-:W-:Y:S01]  /*8a10*/  FMUL.FTZ R105, R105, UR22 ;  /* 0x0000001669697c20 */ /* 0x000fe20008410000 */
[----:B------:R-:W-:Y:S01]  /*8a20*/  FMUL.FTZ R106, R148, UR22 ;  /* 0x00000016946a7c20 */ /* 0x000fe20008410000 */
[----:B------:R-:W-:Y:S01]  /*8a30*/  FMUL.FTZ R149, R107, UR21 ;  /* 0x000000156b957c20 */ /* 0x000fe20008410000 */
[----:B------:R-:W-:Y:S01]  /*8a40*/  FADD.FTZ R104, R195, -R104 ;  /* 0x80000068c3687221 */ /* 0x000fe20000010000 */
        /* <DEDUP_REMOVED lines=8> */
[----:B------:R-:W-:Y:S01]  /*8ad0*/  FSEL R150, R150, RZ, P5 ;  /* 0x000000ff96967208 */ /* 0x000fe20002800000 */
[--C-:B01----:R-:W-:Y:S01]  /*8ae0*/  FFMA.FTZ R164, R186, UR23, R171.reuse ;  /* 0x00000017baa47c23 */ /* 0x103fe200080100ab */
[----:B------:R-:W-:Y:S01]  /*8af0*/  FSEL R149, R149, RZ, P1 ;  /* 0x000000ff95957208 */ /* 0x000fe20000800000 */
[--C-:B------:R-:W-:Y:S01]  /*8b00*/  FFMA.FTZ R168, R192, UR23, R171.reuse ;  /* 0x00000017c0a87c23 */ /* 0x100fe200080100ab */
[----:B------:R-:W-:Y:S01]  /*8b10*/  FSEL R148, R148, RZ, P6 ;  /* 0x000000ff94947208 */ /* 0x000fe20003000000 */
[----:B------:R-:W-:Y:S01]  /*8b20*/  FADD.FTZ R151, R187, -R164 ;  /* 0x800000a4bb977221 */ /* 0x000fe20000010000 */
[----:B------:R-:W-:Y:S01]  /*8b30*/  F2FP.BF16.F32.PACK_AB R167, R167, R150 ;  /* 0x00000096a7a7723e */ /* 0x000fe200000010ff */
[--C-:B------:R-:W-:Y:S01]  /*8b40*/  FFMA.FTZ R150, R184, UR23, R171.reuse ;  /* 0x00000017b8967c23 */ /* 0x100fe200080100ab */
[----:B------:R-:W-:Y:S01]  /*8b50*/  F2FP.BF16.F32.PACK_AB R166, R149, R148 ;  /* 0x0000009495a6723e */ /* 0x000fe200000010ff */
[----:B------:R-:W-:Y:S01]  /*8b60*/  FFMA.FTZ R149, R15, UR23, R171 ;  /* 0x000000170f957c23 */ /* 0x000fe200080100ab */
[----:B------:R-:W-:Y:S01]  /*8b70*/  FADD.FTZ R168, R193, -R168 ;  /* 0x800000a8c1a87221 */ /* 0x000fe20000010000 */
[----:B------:R-:W-:Y:S01]  /*8b80*/  FADD.FTZ R150, R185, -R150 ;  /* 0x80000096b9967221 */ /* 0x000fe20000010000 */
[----:B------:R-:W-:Y:S01]  /*8b90*/  LOP3.LUT P6, RZ, R182, 0xff, RZ, 0xc0, !PT ;  /* 0x000000ffb6ff7812 */ /* 0x000fe200078cc0ff */
[----:B------:R-:W-:Y:S01]  /*8ba0*/  FADD.FTZ R149, R14, -R149 ;  /* 0x800000950e957221 */ /* 0x000fe20000010000 */
[----:B------:R-:W-:-:S02]  /*8bb0*/  LOP3.LUT P1, RZ, R182, 0xff00, RZ, 0xc0, !PT ;  /* 0x0000ff00b6ff7812 */ /* 0x000fc4000782c0ff */
[----:B------:R-:W-:Y:S01]  /*8bc0*/  LOP3.LUT P5, RZ, R182, 0xff0000, RZ, 0xc0, !PT ;  /* 0x00ff0000b6ff7812 */ /* 0x000fe200078ac0ff */
[----:B------:R-:W-:Y:S01]  /*8bd0*/  FMUL.FTZ R148, R149, UR22 ;  /* 0x0000001695947c20 */ /* 0x000fe20008410000 */
[----:B------:R-:W-:Y:S01]  /*8be0*/  FMUL.FTZ R149, R150, UR22 ;  /* 0x0000001696957c20 */ /* 0x000fe20008410000 */
[----:B------:R-:W-:Y:S01]  /*8bf0*/  FMUL.FTZ R150, R151, UR22 ;  /* 0x0000001697967c20 */ /* 0x000fe20008410000 */
[----:B------:R-:W-:Y:S01]  /*8c00*/  FMUL.FTZ R151, R168, UR22 ;  /* 0x00000016a8977c20 */ /* 0x000fe20008410000 */
[----:B------:R-:W-:Y:S01]  /*8c10*/  FMUL.FTZ R164, R148, UR21 ;  /* 0x0000001594a47c20 */ /* 0x000fe20008410000 */
[----:B------:R-:W-:Y:S01]  /*8c20*/  FMUL.FTZ R165, R149, UR21 ;  /* 0x0000001595a57c20 */ /* 0x000fe20008410000 */
[----:B------:R-:W-:Y:S01]  /*8c30*/  FMUL.FTZ R168, R150, UR21 ;  /* 0x0000001596a87c20 */ /* 0x000fe20008410000 */
[----:B------:R-:W-:Y:S02]  /*8c40*/  FMUL.FTZ R169, R151, UR21 ;  /* 0x0000001597a97c20 */ /* 0x000fe40008410000 */
[----:B------:R-:W-:-:S02]  /*8c50*/  FSEL R164, R164, RZ, P6 ;  /* 0x000000ffa4a47208 */ /* 0x000fc40003000000 */
[----:B------:R-:W-:Y:S02]  /*8c60*/  LOP3.LUT P6, RZ, R182, 0xff000000, RZ, 0xc0, !PT ;  /* 0xff000000b6ff7812 */ /* 0x000fe400078cc0ff */
[----:B------:R-:W-:Y:S02]  /*8c70*/  FSEL R168, R168, RZ, P5 ;  /* 0x000000ffa8a87208 */ /* 0x000fe40002800000 */
[----:B------:R-:W-:Y:S02]  /*8c80*/  FSEL R171, R169, RZ, P6 ;  /* 0x000000ffa9ab7208 */ /* 0x000fe40003000000 */
[----:B------:R-:W-:Y:S02]  /*8c90*/  FSEL R169, R165, RZ, P1 ;  /* 0x000000ffa5a97208 */ /* 0x000fe40000800000 */
[----:B------:R-:W-:Y:S02]  /*8ca0*/  F2FP.BF16.F32.PACK_AB R165, R171, R168 ;  /* 0x000000a8aba5723e */ /* 0x000fe400000010ff */
[----:B------:R-:W-:Y:S01]  /*8cb0*/  F2FP.BF16.F32.PACK_AB R164, R169, R164 ;  /* 0x000000a4a9a4723e */ /* 0x000fe200000010ff */
[----:B------:R-:W-:Y:S06]  /*8cc0*/  BRA `(.L_x_1474) ;  /* 0x0000000000d47947 */ /* 0x000fec0003800000 */
.L_x_1478:
[--C-:B01----:R-:W-:Y:S01]  /*8cd0*/  FFMA.FTZ R164, R202, UR23, R171.reuse ;  /* 0x00000017caa47c23 */ /* 0x103fe200080100ab */
[--C-:B------:R-:W-:Y:S01]  /*8ce0*/  FFMA.FTZ R168, R208, UR23, R171.reuse ;  /* 0x00000017d0a87c23 */ /* 0x100fe200080100ab */
[--C-:B------:R-:W-:Y:S01]  /*8cf0*/  FFMA.FTZ R166, R200, UR23, R171.reuse ;  /* 0x00000017c8a67c23 */ /* 0x100fe200080100ab */
[----:B------:R-:W-:Y:S01]  /*8d00*/  ISETP.GE.U32.AND P1, PT, R182, RZ, PT ;  /* 0x000000ffb600720c */ /* 0x000fe20003f26070 */
[----:B------:R-:W-:Y:S01]  /*8d10*/  FADD.FTZ R165, R203, -R164 ;  /* 0x800000a4cba57221 */ /* 0x000fe20000010000 */
[--C-:B------:R-:W-:Y:S01]  /*8d20*/  FFMA.FTZ R164, R194, UR23, R171.reuse ;  /* 0x00000017c2a47c23 */ /* 0x100fe200080100ab */
[----:B------:R-:W-:Y:S01]  /*8d30*/  FADD.FTZ R168, R209, -R168 ;  /* 0x800000a8d1a87221 */ /* 0x000fe20000010000 */
[----:B------:R-:W-:Y:S01]  /*8d40*/  FADD.FTZ R166, R201, -R166 ;  /* 0x800000a6c9a67221 */ /* 0x000fe20000010000 */
[----:B------:R-:W-:Y:S01]  /*8d50*/  FMUL.FTZ R165, R165, UR22 ;  /* 0x00000016a5a57c20 */ /* 0x000fe20008410000 */
[----:B------:R-:W-:Y:S01]  /*8d60*/  FADD.FTZ R164, R195, -R164 ;  /* 0x800000a4c3a47221 */ /* 0x000fe20000010000 */
[----:B------:R-:W-:Y:S01]  /*8d70*/  FMUL.FTZ R168, R168, UR22 ;  /* 0x00000016a8a87c20 */ /* 0x000fe20008410000 */
[----:B------:R-:W-:Y:S01]  /*8d80*/  LOP3.LUT P5, RZ, R183, 0xff0000, RZ, 0xc0, !PT ;  /* 0x00ff0000b7ff7812 */ /* 0x000fe200078ac0ff */
[----:B------:R-:W-:Y:S01]  /*8d90*/  FMUL.FTZ R165, R165, UR21 ;  /* 0x00000015a5a57c20 */ /* 0x000fe20008410000 */
[----:B------:R-:W-:Y:S01]  /*8da0*/  FMUL.FTZ R164, R164, UR22 ;  /* 0x00000016a4a47c20 */ /* 0x000fe20008410000 */
[----:B------:R-:W-:Y:S01]  /*8db0*/  FMUL.FTZ R166, R166, UR22 ;  /* 0x00000016a6a67c20 */ /* 0x000fe20008410000 */
[----:B------:R-:W-:Y:S01]  /*8dc0*/  FMUL.FTZ R168, R168, UR21 ;  /* 0x00000015a8a87c20 */ /* 0x000fe20008410000 */
[----:B------:R-:W-:Y:S01]  /*8dd0*/  ISETP.GE.U32.AND.EX P1, PT, R183, 0x1000000, PT, P1 ;  /* 0x01000000b700780c */ /* 0x000fe20003f26110 */
[----:B------:R-:W-:Y:S01]  /*8de0*/  FMUL.FTZ R164, R164, UR21 ;  /* 0x00000015a4a47c20 */ /* 0x000fe20008410000 */
[----:B------:R-:W-:Y:S01]  /*8df0*/  FMUL.FTZ R166, R166, UR21 ;  /* 0x00000015a6a67c20 */ /* 0x000fe20008410000 */
[----:B------:R-:W-:Y:S01]  /*8e00*/  FSEL R167, R165, RZ, P5 ;  /* 0x000000ffa5a77208 */ /* 0x000fe20002800000 */
[----:B------:R-:W-:Y:S01]  /*8e10*/  FFMA.FTZ R172, R192, UR23, R171 ;  /* 0x00000017c0ac7c23 */ /* 0x000fe200080100ab */
[----:B------:R-:W-:-:S02]  /*8e20*/  LOP3.LUT P6, RZ, R183, 0xff, RZ, 0xc0, !PT ;  /* 0x000000ffb7ff7812 */ /* 0x000fc400078cc0ff */
[----:B------:R-:W-:Y:S01]  /*8e30*/  LOP3.LUT P5, RZ, R183, 0xff00, RZ, 0xc0, !PT ;  /* 0x0000ff00b7ff7812 */ /* 0x000fe200078ac0ff */
        /* <DEDUP_REMOVED lines=23> */
[----:B------:R-:W-:Y:S02]  /*8fb0*/  FSEL R165, R168, RZ, P6 ;  /* 0x000000ffa8a57208 */ /* 0x000fe40003000000 */
[----:B------:R-:W-:Y:S02]  /*8fc0*/  LOP3.LUT P6, RZ, R182, 0xff, RZ, 0xc0, !PT ;  /* 0x000000ffb6ff7812 */ /* 0x000fe400078cc0ff */
[----:B------:R-:W-:Y:S02]  /*8fd0*/  FSEL R169, R164, RZ, P5 ;  /* 0x000000ffa4a97208 */ /* 0x000fe40002800000 */
[----:B------:R-:W-:Y:S02]  /*8fe0*/  FSEL R172, R172, RZ, P1 ;  /* 0x000000ffacac7208 */ /* 0x000fe40000800000 */
[----:B------:R-:W-:Y:S02]  /*8ff0*/  FSEL R164, R171, RZ, P6 ;  /* 0x000000ffaba47208 */ /* 0x000fe40003000000 */
[----:B------:R-:W-:-:S02]  /*9000*/  F2FP.BF16.F32.PACK_AB R165, R172, R165 ;  /* 0x000000a5aca5723e */ /* 0x000fc400000010ff */
[----:B------:R-:W-:-:S07]  /*9010*/  F2FP.BF16.F32.PACK_AB R164, R169, R164 ;  /* 0x000000a4a9a4723e */ /* 0x000fce00000010ff */
.L_x_1474:
[----:B------:R-:W0:Y:S01]  /*9020*/  @UP0 LDCU.64 UR4, c[0x0][0x478] ;  /* 0x00008f00ff0407ac */ /* 0x000e220008000a00 */
[----:B------:R-:W-:Y:S02]  /*9030*/  PLOP3.LUT P1, PT, PT, PT, UP0, 0x80, 0x8 ;  /* 0x000000000008781c */ /* 0x000fe40003f2f008 */
[----:B------:R-:W-:Y:S02]  /*9040*/  PLOP3.LUT P5, PT, PT, PT, UP0, 0x80, 0x8 ;  /* 0x000000000008781c */ /* 0x000fe40003faf008 */
[----:B------:R-:W-:Y:S02]  /*9050*/  PLOP3.LUT P6, PT, PT, PT, UP0, 0x80, 0x8 ;  /* 0x000000000008781c */ /* 0x000fe40003fcf008 */
[----:B------:R-:W-:-:S07]  /*9060*/  MOV R169, 0x20 ;  /* 0x0000002000a97802 */ /* 0x000fce0000000f00 */
[----:B0-----:R-:W-:-:S05]  /*9070*/  @P1 IMAD.WIDE.U32 R168, R2, R169, UR4 ;  /* 0x0000000402a81e25 */ /* 0x001fca000f8e00a9 */
[----:B------:R-:W-:Y:S04]  /*9080*/  @P5 STG.E.128 desc[UR10][R168.64], R148 ;  /* 0x00000094a8005986 */ /* 0x000fe8000c101d0a */
[----:B------:R0:W-:Y:S02]  /*9090*/  @P6 STG.E.128 desc[UR10][R168.64+0x10], R104 ;  /* 0x00001068a8006986 */ /* 0x0001e4000c101d0a */
[----:B0-----:R-:W0:Y:S02]  /*90a0*/  LDC.64 R168, c[0x0][0x468] ;  /* 0x00011a00ffa87b82 */ /* 0x001e240000000a00 */
[----:B0-----:R-:W-:-:S05]  /*90b0*/  IMAD.WIDE.U32 R168, R2, 0x10, R168 ;  /* 0x0000001002a87825 */ /* 0x001fca00078e00a8 */
[----:B------:R0:W-:Y:S02]  /*90c0*/  STG.E.128 desc[UR10][R168.64], R164 ;  /* 0x000000a4a8007986 */ /* 0x0001e4000c101d0a */
[----:B0-----:R-:W0:Y:S02]  /*90d0*/  @P0 LDC.64 R164, c[0x0][0x470] ;  /* 0x00011c00ffa40b82 */ /* 0x001e240000000a00 */
[----:B0-----:R-:W-:-:S05]  /*90e0*/  @P0 IMAD.WIDE.U32 R164, R2, 0x10, R164 ;  /* 0x0000001002a40825 */ /* 0x001fca00078e00a4 */
[----:B------:R2:W-:Y:S02]  /*90f0*/  @P0 STG.E.128 desc[UR10][R164.64], R136 ;  /* 0x00000088a4000986 */ /* 0x0005e4000c101d0a */
.L_x_1470:
[----:B------:R-:W-:Y:S05]  /*9100*/  BSYNC.RECONVERGENT B0 ;  /* 0x0000000000007941 */ /* 0x000fea0003800200 */
.L_x_1469:
[----:B------:R-:W-:Y:S01]  /*9110*/  UPLOP3.LUT UP1, UPT, UPT, UPT, UP1, 0x40, 0x4 ;  /* 0x000000000004789c */ /* 0x000fe20003f2e810 */
[----:B------:R-:W-:Y:S10]  /*9120*/  BRA.U !UP3, `(.L_x_1479) ;  /* 0xffffff790b447547 */ /* 0x000ff4000b83ffff */
.L_x_1440:
[----:B------:R-:W3:Y:S01]  /*9130*/  S2UR UR4, SR_CTAID.X ;  /* 0x00000000000479c3 */ /* 0x000ee20000002500 */
[----:B------:R-:W-:Y:S01]  /*9140*/  BSSY.RECONVERGENT B0, `(.L_x_1480) ;  /* 0x0000016000007945 */ /* 0x000fe20003800200 */
[----:B---3--:R-:W-:-:S06]  /*9150*/  UIMAD UR4, UR4, UR6, URZ ;  /* 0x00000006040472a4 */ /* 0x008fcc000f8e02ff */
[----:B------:R-:W-:-:S04]  /*9160*/  MOV R11, UR4 ;  /* 0x00000004000b7c02 */ /* 0x000fc80008000f00 */
        /* <DEDUP_REMOVED lines=19> */
.L_x_1481:
[----:B------:R-:W-:Y:S05]  /*92a0*/  BSYNC.RECONVERGENT B0 ;  /* 0x0000000000007941 */ /* 0x000fea0003800200 */
.L_x_1480:
        /* <DEDUP_REMOVED lines=19> */
.L_x_1483:
[----:B------:R-:W-:Y:S05]  /*93e0*/  BSYNC.RECONVERGENT B0 ;  /* 0x0000000000007941 */ /* 0x000fea0003800200 */
.L_x_1482:
        /* <DEDUP_REMOVED lines=18> */
.L_x_1484:
        /* <DEDUP_REMOVED lines=15> */
.L_x_3824:


//--------------------- .text._ZN10layer_norm31ln_parallel_residual_bwd_kernelINS_13Kernel_traitsIf13__nv_bfloat16fS2_fjLj3072ELj1ELj1ELj4ELj16ENS_18Kernel_traits_baseILj3072EfS2_fS2_fjLj128EEEEELb1ELb0ELb1EEEvNS_9BwdParamsE --------------------------
	.section	.text._ZN10layer_norm31ln_parallel_residual_bwd_kernelINS_13Kernel_traitsIf13__nv_bfloat16fS2_fjLj3072ELj1ELj1ELj4ELj16ENS_18Kernel_traits_baseILj3072EfS2_fS2_fjLj128EEEEELb1ELb0ELb1EEEvNS_9BwdParamsE,"ax",@progbits
	.align	128
        .global         _ZN10layer_norm31ln_parallel_residual_bwd_kernelINS_13Kernel_traitsIf13__nv_bfloat16fS2_fjLj3072ELj1ELj1ELj4ELj16ENS_18Kernel_traits_baseILj3072EfS2_fS2_fjLj128EEEEELb1ELb0ELb1EEEvNS_9BwdParamsE
        .type           _ZN10layer_norm31ln_parallel_residual_bwd_kernelINS_13Kernel_traitsIf13__nv_bfloat16fS2_fjLj3072ELj1ELj1ELj4ELj16ENS_18Kernel_traits_baseILj3072EfS2_fS2_fjLj128EEEEELb1ELb0ELb1EEEvNS_9BwdParamsE,@function
        .size           _ZN10layer_norm31ln_parallel_residual_bwd_kernelINS_13Kernel_traitsIf13__nv_bfloat16fS2_fjLj3072ELj1ELj1ELj4ELj16ENS_18Kernel_traits_baseILj3072EfS2_fS2_fjLj128EEEEELb1ELb0ELb1EEEvNS_9BwdParamsE,(.L_x_3825 - _ZN10layer_norm31ln_parallel_residual_bwd_kernelINS_13Kernel_traitsIf13__nv_bfloat16fS2_fjLj3072ELj1ELj1ELj4ELj16ENS_18Kernel_traits_baseILj3072EfS2_fS2_fjLj128EEEEELb1ELb0ELb1EEEvNS_9BwdParamsE)
        .other          _ZN10layer_norm31ln_parallel_residual_bwd_kernelINS_13Kernel_traitsIf13__nv_bfloat16fS2_fjLj3072ELj1ELj1ELj4ELj16ENS_18Kernel_traits_baseILj3072EfS2_fS2_fjLj128EEEEELb1ELb0ELb1EEEvNS_9BwdParamsE,@"STO_CUDA_ENTRY STV_DEFAULT"
_ZN10layer_norm31ln_parallel_residual_bwd_kernelINS_13Kernel_traitsIf13__nv_bfloat16fS2_fjLj3072ELj1ELj1ELj4ELj16ENS_18Kernel_traits_baseILj3072EfS2_fS2_fjLj128EEEEELb1ELb0ELb1EEEvNS_9BwdParamsE:
.text._ZN10layer_norm31ln_parallel_residual_bwd_kernelINS_13Kernel_traitsIf13__nv_bfloat16fS2_fjLj3072ELj1ELj1ELj4ELj16ENS_18Kernel_traits_baseILj3072EfS2_fS2_fjLj128EEEEELb1ELb0ELb1EEEvNS_9BwdParamsE:
        /* <DEDUP_REMOVED lines=56> */
[----:B------:R1:W-:Y:S01]  /*0380*/  STL [R1+0x34], RZ ;  /* 0x000034ff01007387 */ /* 0x0003e20000100800 */
[----:B------:R-:W2:Y:S08]  /*0390*/  LDC.64 R2, c[0x0][0x3d0] ;  /* 0x0000f400ff027b82 */ /* 0x000eb00000000a00 */
[----:B------:R-:W3:Y:S01]  /*03a0*/  LDC.64 R4, c[0x0][0x3d8] ;  /* 0x0000f600ff047b82 */ /* 0x000ee20000000a00 */
[----:B------:R1:W-:Y:S01]  /*03b0*/  STL [R1+0x30], RZ ;  /* 0x000030ff01007387 */ /* 0x0003e20000100800 */
[----:B------:R-:W-:Y:S01]  /*03c0*/  HFMA2 R252, -RZ, RZ, 0, 0 ;  /* 0x00000000fffc7431 */ /* 0x000fe200000001ff */
[----:B------:R-:W-:-:S02]  /*03d0*/  UPLOP3.LUT UP1, UPT, UPT, UPT, UPT, 0x40, 0x4 ;  /* 0x000000000004789c */ /* 0x000fc40003f2e870 */
[----:B------:R1:W-:Y:S01]  /*03e0*/  STL [R1+0x2c], RZ ;  /* 0x00002cff01007387 */ /* 0x0003e20000100800 */
[----:B------:R-:W-:Y:S01]  /*03f0*/  HFMA2 R209, -RZ, RZ, 0, 0 ;  /* 0x00000000ffd17431 */ /* 0x000fe200000001ff */
[----:B------:R-:W-:Y:S02]  /*0400*/  MOV R207, UR4 ;  /* 0x0000000400cf7c02 */ /* 0x000fe40008000f00 */
[----:B------:R-:W-:Y:S01]  /*0410*/  CS2R R250, SRZ ;  /* 0x0000000000fa7805 */ /* 0x000fe2000001ff00 */
[----:B------:R1:W-:Y:S01]  /*0420*/  STL [R1+0x28], RZ ;  /* 0x000028ff01007387 */ /* 0x0003e20000100800 */
[----:B------:R-:W-:Y:S02]  /*0430*/  CS2R R244, SRZ ;  /* 0x0000000000f47805 */ /* 0x000fe4000001ff00 */
[----:B------:R-:W-:Y:S02]  /*0440*/  CS2R R242, SRZ ;  /* 0x0000000000f27805 */ /* 0x000fe4000001ff00 */
[----:B------:R-:W-:Y:S01]  /*0450*/  CS2R R240, SRZ ;  /* 0x0000000000f07805 */ /* 0x000fe2000001ff00 */
[----:B------:R1:W-:Y:S01]  /*0460*/  STL [R1+0x24], RZ ;  /* 0x000024ff01007387 */ /* 0x0003e20000100800 */
[----:B------:R-:W-:-:S02]  /*0470*/  CS2R R190, SRZ ;  /* 0x0000000000be7805 */ /* 0x000fc4000001ff00 */
[----:B------:R-:W-:Y:S01]  /*0480*/  CS2R R194, SRZ ;  /* 0x0000000000c27805 */ /* 0x000fe2000001ff00 */
[C---:B--2---:R-:W-:Y:S01]  /*0490*/  IMAD.WIDE.U32 R2, R150.reuse, 0x20, R2 ;  /* 0x0000002096027825 */ /* 0x044fe200078e0002 */
[----:B------:R1:W-:Y:S01]  /*04a0*/  STL [R1+0x20], RZ ;  /* 0x000020ff01007387 */ /* 0x0003e20000100800 */
[----:B------:R-:W-:Y:S02]  /*04b0*/  CS2R R198, SRZ ;  /* 0x0000000000c67805 */ /* 0x000fe4000001ff00 */
[----:B------:R-:W-:Y:S02]  /*04c0*/  CS2R R202, SRZ ;  /* 0x0000000000ca7805 */ /* 0x000fe4000001ff00 */
[----:B------:R-:W-:Y:S01]  /*04d0*/  CS2R R248, SRZ ;  /* 0x0000000000f87805 */ /* 0x000fe2000001ff00 */
[----:B------:R1:W-:Y:S01]  /*04e0*/  STL [R1+0x1c], RZ ;  /* 0x00001cff01007387 */ /* 0x0003e20000100800 */
[----:B------:R-:W-:Y:S02]  /*04f0*/  CS2R R246, SRZ ;  /* 0x0000000000f67805 */ /* 0x000fe4000001ff00 */
[----:B------:R-:W-:Y:S01]  /*0500*/  MOV R239, RZ ;  /* 0x000000ff00ef7202 */ /* 0x000fe20000000f00 */
[----:B---3--:R-:W-:Y:S01]  /*0510*/  IMAD.WIDE.U32 R4, R150, 0x20, R4 ;  /* 0x0000002096047825 */ /* 0x008fe200078e0004 */
[----:B------:R1:W-:Y:S01]  /*0520*/  STL [R1+0x18], RZ ;  /* 0x000018ff01007387 */ /* 0x0003e20000100800 */
[----:B------:R-:W-:-:S02]  /*0530*/  CS2R R188, SRZ ;  /* 0x0000000000bc7805 */ /* 0x000fc4000001ff00 */
[----:B------:R-:W-:Y:S02]  /*0540*/  CS2R R186, SRZ ;  /* 0x0000000000ba7805 */ /* 0x000fe4000001ff00 */
[----:B------:R-:W-:Y:S01]  /*0550*/  CS2R R178, SRZ ;  /* 0x0000000000b27805 */ /* 0x000fe2000001ff00 */
[----:B------:R1:W-:Y:S01]  /*0560*/  STL [R1+0x14], RZ ;  /* 0x000014ff01007387 */ /* 0x0003e20000100800 */
[----:B------:R-:W-:Y:S02]  /*0570*/  CS2R R176, SRZ ;  /* 0x0000000000b07805 */ /* 0x000fe4000001ff00 */
[----:B------:R-:W-:Y:S02]  /*0580*/  CS2R R174, SRZ ;  /* 0x0000000000ae7805 */ /* 0x000fe4000001ff00 */
[----:B------:R-:W-:Y:S01]  /*0590*/  CS2R R172, SRZ ;  /* 0x0000000000ac7805 */ /* 0x000fe2000001ff00 */
        /* <DEDUP_REMOVED lines=16> */
[----:B------:R1:W-:Y:S01]  /*06a0*/  STL [R1], RZ ;  /* 0x000000ff01007387 */ /* 0x0003e20000100800 */
[----:B------:R-:W-:Y:S01]  /*06b0*/  HFMA2 R0, -RZ, RZ, 0, 0 ;  /* 0x00000000ff007431 */ /* 0x000fe200000001ff */
[----:B------:R-:W-:-:S02]  /*06c0*/  CS2R R200, SRZ ;  /* 0x0000000000c87805 */ /* 0x000fc4000001ff00 */
[----:B------:R-:W-:Y:S01]  /*06d0*/  MOV R204, RZ ;  /* 0x000000ff00cc7202 */ /* 0x000fe20000000f00 */
[----:B0-----:R-:W5:Y:S01]  /*06e0*/  LDG.E.128 R76, desc[UR10][R2.64] ;  /* 0x0000000a024c7981 */ /* 0x001f62000c1e1d00 */
        /* <DEDUP_REMOVED lines=9> */
[----:B------:R-:W-:Y:S01]  /*0780*/  MOV R206, RZ ;  /* 0x000000ff00ce7202 */ /* 0x000fe20000000f00 */
[----:B------:R-:W0:Y:S01]  /*0790*/  LDCU UR6, c[0x0][0x408] ;  /* 0x00008100ff0677ac */ /* 0x000e220008000800 */
[----:B------:R-:W5:Y:S01]  /*07a0*/  LDG.E.128 R64, desc[UR10][R2.64+0x1010] ;  /* 0x0010100a02407981 */ /* 0x000f62000c1e1d00 */
[----:B------:R-:W2:Y:S03]  /*07b0*/  LDCU UR14, c[0x0][0x388] ;  /* 0x00007100ff0e77ac */ /* 0x000ea60008000800 */
[----:B------:R-:W5:Y:S01]  /*07c0*/  LDG.E.128 R60, desc[UR10][R2.64+0x2000] ;  /* 0x0020000a023c7981 */ /* 0x000f62000c1e1d00 */
[----:B------:R-:W3:Y:S03]  /*07d0*/  LDCU.U8 UR7, c[0x0][0x410] ;  /* 0x00008200ff0777ac */ /* 0x000ee60008000000 */
[----:B------:R4:W5:Y:S01]  /*07e0*/  LDG.E.128 R56, desc[UR10][R2.64+0x2010] ;  /* 0x0020100a02387981 */ /* 0x000962000c1e1d00 */
[----:B------:R-:W0:Y:S03]  /*07f0*/  LDCU UR15, c[0x0][0x400] ;  /* 0x00008000ff0f77ac */ /* 0x000e260008000800 */
[----:B------:R-:W5:Y:S01]  /*0800*/  LDG.E.128 R52, desc[UR10][R4.64] ;  /* 0x0000000a04347981 */ /* 0x000f62000c1e1d00 */
[----:B------:R-:W0:Y:S03]  /*0810*/  LDCU.64 UR8, c[0x0][0x478] ;  /* 0x00008f00ff0877ac */ /* 0x000e260008000a00 */
[----:B------:R-:W5:Y:S01]  /*0820*/  LDG.E.128 R48, desc[UR10][R4.64+0x10] ;  /* 0x0000100a04307981 */ /* 0x000f62000c1e1d00 */
[----:B----4-:R-:W-:Y:S01]  /*0830*/  CS2R R2, SRZ ;  /* 0x0000000000027805 */ /* 0x010fe2000001ff00 */
[----:B------:R-:W4:Y:S02]  /*0840*/  LDCU.64 UR12, c[0x0][0x438] ;  /* 0x00008700ff0c77ac */ /* 0x000f240008000a00 */
[----:B------:R-:W5:Y:S01]  /*0850*/  LDG.E.128 R44, desc[UR10][R4.64+0x1000] ;  /* 0x0010000a042c7981 */ /* 0x000f62000c1e1d00 */
[----:B------:R-:W0:Y:S03]  /*0860*/  LDCU.64 UR16, c[0x0][0x470] ;  /* 0x00008e00ff1077ac */ /* 0x000e260008000a00 */
[----:B------:R-:W5:Y:S04]  /*0870*/  LDG.E.128 R40, desc[UR10][R4.64+0x1010] ;  /* 0x0010100a04287981 */ /* 0x000f68000c1e1d00 */
[----:B------:R-:W5:Y:S04]  /*0880*/  LDG.E.128 R36, desc[UR10][R4.64+0x2000] ;  /* 0x0020000a04247981 */ /* 0x000f68000c1e1d00 */
[----:B------:R1:W5:Y:S02]  /*0890*/  LDG.E.128 R32, desc[UR10][R4.64+0x2010] ;  /* 0x0020100a04207981 */ /* 0x000364000c1e1d00 */
[----:B01234-:R-:W-:-:S07]  /*08a0*/  CS2R R4, SRZ ;  /* 0x0000000000047805 */ /* 0x01ffce000001ff00 */
.L_x_1512:
[----:B0-----:R-:W0:Y:S01]  /*08b0*/  LDC.64 R152, c[0x0][0x430] ;  /* 0x00010c00ff987b82 */ /* 0x001e220000000a00 */
[----:B------:R-:W-:Y:S01]  /*08c0*/  IMAD R116, R207, UR14, RZ ;  /* 0x0000000ecf747c24 */ /* 0x000fe2000f8e02ff */
[----:B------:R-:W2:Y:S04]  /*08d0*/  LDL.LU R218, [R1] ;  /* 0x0000000001da7983 */ /* 0x000ea80000300800 */
[----:B------:R-:W-:Y:S01]  /*08e0*/  SHF.R.S32.HI R117, RZ, 0x1f, R116 ;  /* 0x0000001fff757819 */ /* 0x000fe20000011474 */
[----:B------:R-:W3:Y:S01]  /*08f0*/  LDL.LU R217, [R1+0x4] ;  /* 0x0000040001d97983 */ /* 0x000ee20000300800 */
[----:B------:R-:W1:Y:S02]  /*0900*/  LDC.64 R236, c[0x0][0x3c0] ;  /* 0x0000f000ffec7b82 */ /* 0x000e640000000a00 */
[----:B------:R-:W-:Y:S01]  /*0910*/  LEA.HI R117, R117, R116, RZ, 0x3 ;  /* 0x0000007475757211 */ /* 0x000fe200078f18ff */
[----:B------:R-:W4:Y:S03]  /*0920*/  LDL.LU R222, [R1+0x8] ;  /* 0x0000080001de7983 */ /* 0x000f260000300800 */
[----:B------:R-:W-:Y:S01]  /*0930*/  LEA.HI.SX32 R205, R117, R150, 0x1d ;  /* 0x0000009675cd7211 */ /* 0x000fe200078feaff */
[----:B------:R-:W4:Y:S01]  /*0940*/  LDL.LU R224, [R1+0xc] ;  /* 0x00000c0001e07983 */ /* 0x000f220000300800 */
[----:B------:R-:W1:Y:S02]  /*0950*/  LDC.64 R160, c[0x0][0x3a8] ;  /* 0x0000ea00ffa07b82 */ /* 0x000e640000000a00 */
[----:B------:R-:W-:-:S05]  /*0960*/  IADD3 R216, PT, PT, R205, 0x80, RZ ;  /* 0x00000080cdd87810 */ /* 0x000fca0007ffe0ff */
[C---:B0-----:R-:W-:Y:S01]  /*0970*/  IMAD.WIDE.U32 R120, R216.reuse, 0x10, R152 ;  /* 0x00000010d8787825 */ /* 0x041fe200078e0098 */
[----:B------:R-:W0:Y:S05]  /*0980*/  LDC.64 R126, c[0x0][0x3c8] ;  /* 0x0000f200ff7e7b82 */ /* 0x000e2a0000000a00 */
[----:B------:R-:W2:Y:S01]  /*0990*/  LDG.E.128 R120, desc[UR10][R120.64] ;  /* 0x0000000a78787981 */ /* 0x000ea2000c1e1d00 */
[----:B-1----:R-:W-:Y:S02]  /*09a0*/  IMAD.WIDE R236, R207, 0x4, R236 ;  /* 0x00000004cfec7825 */ /* 0x002fe400078e02ec */
[----:B------:R-:W1:Y:S04]  /*09b0*/  LDC.64 R156, c[0x0][0x428] ;  /* 0x00010a00ff9c7b82 */ /* 0x000e680000000a00 */
[----:B------:R-:W3:Y:S01]  /*09c0*/  LDG.E R236, desc[UR10][R236.64] ;  /* 0x0000000aecec7981 */ /* 0x000ee2000c1e1900 */
[----:B------:R-:W-:-:S05]  /*09d0*/  IMAD.WIDE.U32 R128, R216, 0x20, R160 ;  /* 0x00000020d8807825 */ /* 0x000fca00078e00a0 */
[----:B------:R-:W4:Y:S01]  /*09e0*/  LDG.E.128 R116, desc[UR10][R128.64] ;  /* 0x0000000a80747981 */ /* 0x000f22000c1e1d00 */
[----:B------:R-:W-:Y:S02]  /*09f0*/  ISETP.NE.U32.AND P0, PT, RZ, UR16, PT ;  /* 0x00000010ff007c0c */ /* 0x000fe4000bf05070 */
[----:B------:R-:W-:Y:S01]  /*0a00*/  ISETP.NE.U32.AND P1, PT, RZ, UR12, PT ;  /* 0x0000000cff007c0c */ /* 0x000fe2000bf25070 */
[----:B0-----:R-:W-:Y:S01]  /*0a10*/  IMAD.WIDE R126, R207, 0x4, R126 ;  /* 0x00000004cf7e7825 */ /* 0x001fe200078e027e */
[----:B------:R-:W-:Y:S02]  /*0a20*/  ISETP.NE.AND.EX P0, PT, RZ, UR17, PT, P0 ;  /* 0x00000011ff007c0c */ /* 0x000fe4000bf05300 */
[----:B------:R-:W-:Y:S02]  /*0a30*/  ISETP.NE.AND.EX P1, PT, RZ, UR13, PT, P1 ;  /* 0x0000000dff007c0c */ /* 0x000fe4000bf25310 */
[----:B------:R-:W4:Y:S01]  /*0a40*/  LDG.E R208, desc[UR10][R126.64] ;  /* 0x0000000a7ed07981 */ /* 0x000f22000c1e1900 */
[----:B-1----:R-:W-:-:S03]  /*0a50*/  IMAD.WIDE.U32 R124, R216, 0x10, R156 ;  /* 0x00000010d87c7825 */ /* 0x002fc600078e009c */
[----:B------:R-:W4:Y:S05]  /*0a60*/  LDG.E.128 R128, desc[UR10][R128.64+0x10] ;  /* 0x0000100a80807981 */ /* 0x000f2a000c1e1d00 */
[----:B------:R-:W0:Y:S01]  /*0a70*/  @P0 LDC.64 R162, c[0x0][0x3b8] ;  /* 0x0000ee00ffa20b82 */ /* 0x000e220000000a00 */
[----:B------:R-:W4:Y:S07]  /*0a80*/  LDG.E.128 R124, desc[UR10][R124.64] ;  /* 0x0000000a7c7c7981 */ /* 0x000f2e000c1e1d00 */
[----:B------:R-:W1:Y:S08]  /*0a90*/  @P1 LDC.64 R212, c[0x0][0x438] ;  /* 0x00010e00ffd41b82 */ /* 0x000e700000000a00 */
[----:B------:R-:W1:Y:S08]  /*0aa0*/  @P1 LDC.64 R210, c[0x0][0x438] ;  /* 0x00010e00ffd21b82 */ /* 0x000e700000000a00 */
[----:B------:R-:W1:Y:S01]  /*0ab0*/  @P1 LDC.64 R214, c[0x0][0x438] ;  /* 0x00010e00ffd61b82 */ /* 0x000e620000000a00 */
[C---:B0-----:R-:W-:Y:S01]  /*0ac0*/  @P0 IMAD.WIDE.U32 R162, R205.reuse, 0x8, R162 ;  /* 0x00000008cda20825 */ /* 0x041fe200078e00a2 */
[----:B------:R-:W-:-:S04]  /*0ad0*/  IADD3 R219, PT, PT, R205, 0x100, RZ ;  /* 0x00000100cddb7810 */ /* 0x000fc80007ffe0ff */
[----:B-----5:R1:W5:Y:S01]  /*0ae0*/  @P0 LDG.E.64 R184, desc[UR10][R162.64] ;  /* 0x0000000aa2b80981 */ /* 0x020362000c1e1b00 */
[----:B------:R-:W-:Y:S01]  /*0af0*/  ISETP.NE.AND P3, PT, RZ, UR7, PT ;  /* 0x00000007ff007c0c */ /* 0x000fe2000bf65270 */
[C---:B------:R-:W-:Y:S01]  /*0b00*/  IMAD.WIDE.U32 R136, R205.reuse, 0x10, R152 ;  /* 0x00000010cd887825 */ /* 0x040fe200078e0098 */
[----:B------:R-:W0:Y:S03]  /*0b10*/  @P0 LDC.64 R148, c[0x0][0x3b8] ;  /* 0x0000ee00ff940b82 */ /* 0x000e260000000a00 */
[C---:B------:R-:W-:Y:S02]  /*0b20*/  IMAD.WIDE.U32 R144, R205.reuse, 0x20, R160 ;  /* 0x00000020cd907825 */ /* 0x040fe400078e00a0 */
[----:B------:R-:W4:Y:S02]  /*0b30*/  LDG.E.128 R136, desc[UR10][R136.64] ;  /* 0x0000000a88887981 */ /* 0x000f24000c1e1d00 */
[----:B-1----:R-:W-:Y:S01]  /*0b40*/  @P1 IMAD.WIDE.U32 R162, R216, 0x20, R212 ;  /* 0x00000020d8a21825 */ /* 0x002fe200078e00d4 */
[----:B------:R-:W1:Y:S01]  /*0b50*/  @P0 LDC.64 R150, c[0x0][0x3b8] ;  /* 0x0000ee00ff960b82 */ /* 0x000e620000000a00 */
[----:B------:R-:W4:Y:S04]  /*0b60*/  LDG.E.128 R132, desc[UR10][R144.64] ;  /* 0x0000000a90847981 */ /* 0x000f28000c1e1d00 */
[----:B------:R-:W5:Y:S04]  /*0b70*/  @P1 LDG.E.128 R80, desc[UR10][R162.64] ;  /* 0x0000000aa2501981 */ /* 0x000f68000c1e1d00 */
[----:B------:R0:W5:Y:S01]  /*0b80*/  @P1 LDG.E.128 R84, desc[UR10][R162.64+0x10] ;  /* 0x0000100aa2541981 */ /* 0x000162000c1e1d00 */
[----:B------:R-:W-:-:S03]  /*0b90*/  IMAD.WIDE.U32 R140, R205, 0x10, R156 ;  /* 0x00000010cd8c7825 */ /* 0x000fc600078e009c */
[----:B------:R-:W4:Y:S04]  /*0ba0*/  LDG.E.128 R144, desc[UR10][R144.64+0x10] ;  /* 0x0000100a90907981 */ /* 0x000f28000c1e1d00 */
[----:B------:R-:W4:Y:S01]  /*0bb0*/  LDG.E.128 R140, desc[UR10][R140.64] ;  /* 0x0000000a8c8c7981 */ /* 0x000f22000c1e1d00 */
[----:B0-----:R-:W-:-:S05]  /*0bc0*/  @P1 IMAD.WIDE.U32 R162, R219, 0x20, R210 ;  /* 0x00000020dba21825 */ /* 0x001fca00078e00d2 */
[----:B------:R-:W5:Y:S04]  /*0bd0*/  @P1 LDG.E.128 R88, desc[UR10][R162.64] ;  /* 0x0000000aa2581981 */ /* 0x000f68000c1e1d00 */
[----:B------:R0:W5:Y:S02]  /*0be0*/  @P1 LDG.E.128 R92, desc[UR10][R162.64+0x10] ;  /* 0x0000100aa25c1981 */ /* 0x000164000c1e1d00 */
[----:B0-----:R-:W-:Y:S01]  /*0bf0*/  @P1 IMAD.WIDE.U32 R162, R205, 0x20, R214 ;  /* 0x00000020cda21825 */ /* 0x001fe200078e00d6 */
[----:B---3--:R-:W-:Y:S02]  /*0c00*/  FSEL R236, R236, RZ, !P3 ;  /* 0x000000ffecec7208 */ /* 0x008fe40005800000 */
[----:B--2---:R-:W-:Y:S01]  /*0c10*/  SHF.L.U32 R212, R120, 0x10, RZ ;  /* 0x0000001078d47819 */ /* 0x004fe200000006ff */
[----:B------:R-:W-:Y:S01]  /*0c20*/  @P0 IMAD.WIDE.U32 R148, R216, 0x8, R148 ;  /* 0x00000008d8940825 */ /* 0x000fe200078e0094 */
[----:B------:R-:W-:Y:S01]  /*0c30*/  SHF.L.U32 R215, R121, 0x10, RZ ;  /* 0x0000001079d77819 */ /* 0x000fe200000006ff */
[----:B------:R-:W5:Y:S04]  /*0c40*/  @P1 LDG.E.128 R96, desc[UR10][R162.64] ;  /* 0x0000000aa2601981 */ /* 0x000f68000c1e1d00 */
[----:B------:R-:W-:Y:S01]  /*0c50*/  FADD.FTZ R218, R215, R218 ;  /* 0x000000dad7da7221 */ /* 0x000fe20000010000 */
[C---:B----4-:R-:W-:Y:S01]  /*0c60*/  FADD.FTZ R213, -R236.reuse, R118 ;  /* 0x00000076ecd57221 */ /* 0x050fe20000010100 */
[C---:B------:R-:W-:Y:S01]  /*0c70*/  FADD.FTZ R211, -R236.reuse, R116 ;  /* 0x00000074ecd37221 */ /* 0x040fe20000010100 */
[----:B------:R-:W-:Y:S01]  /*0c80*/  FADD.FTZ R119, -R236, R119 ;  /* 0x00000077ec777221 */ /* 0x000fe20000010100 */
[----:B------:R-:W-:Y:S01]  /*0c90*/  FADD.FTZ R251, R212, R251 ;  /* 0x000000fbd4fb7221 */ /* 0x000fe20000010000 */
[----:B------:R0:W-:Y:S04]  /*0ca0*/  STL [R1], R218 ;  /* 0x000000da01007387 */ /* 0x0001e80000100800 */
[----:B------:R-:W2:Y:S01]  /*0cb0*/  LDL.LU R118, [R1+0x10] ;  /* 0x0000100001767983 */ /* 0x000ea20000300800 */
[----:B------:R-:W-:-:S02]  /*0cc0*/  PRMT R121, R121, 0x7632, R121 ;  /* 0x0000763279797816 */ /* 0x000fc40000000079 */
[----:B------:R-:W-:Y:S01]  /*0cd0*/  PRMT R120, R120, 0x7632, R120 ;  /* 0x0000763278787816 */ /* 0x000fe20000000078 */
[----:B------:R-:W-:Y:S01]  /*0ce0*/  FADD.FTZ R117, -R236, R117 ;  /* 0x00000075ec757221 */ /* 0x000fe20000010100 */
[----:B------:R-:W-:Y:S01]  /*0cf0*/  SHF.L.U32 R121, R121, 0x10, RZ ;  /* 0x0000001079797819 */ /* 0x000fe200000006ff */
[----:B------:R-:W-:Y:S01]  /*0d00*/  FMUL.FTZ R210, R208, R211 ;  /* 0x000000d3d0d27220 */ /* 0x000fe20000410000 */
[-C--:B------:R-:W-:Y:S01]  /*0d10*/  FMUL.FTZ R211, R44, R212.reuse ;  /* 0x000000d42cd37220 */ /* 0x080fe20000410000 */
[----:B------:R-:W-:Y:S01]  /*0d20*/  SHF.L.U32 R116, R124, 0x10, RZ ;  /* 0x000000107c747819 */ /* 0x000fe200000006ff */
[----:B------:R-:W-:Y:S01]  /*0d30*/  FADD.FTZ R221, -R236, R128 ;  /* 0x00000080ecdd7221 */ /* 0x000fe20000010100 */
[----:B------:R-:W-:Y:S01]  /*0d40*/  FADD.FTZ R217, R121, R217 ;  /* 0x000000d979d97221 */ /* 0x000fe20000010000 */
[----:B------:R-:W-:Y:S01]  /*0d50*/  FFMA.FTZ R177, R210, R212, R177 ;  /* 0x000000d4d2b17223 */ /* 0x000fe200000100b1 */
[----:B0-----:R-:W-:Y:S01]  /*0d60*/  FMUL.FTZ R218, R208, R119 ;  /* 0x00000077d0da7220 */ /* 0x001fe20000410000 */
[----:B------:R-:W-:Y:S01]  /*0d70*/  FADD.FTZ R25, R116, R25 ;  /* 0x0000001974197221 */ /* 0x000fe20000010000 */
[-C--:B------:R-:W-:Y:S01]  /*0d80*/  FFMA.FTZ R5, R210, R116.reuse, R5 ;  /* 0x00000074d2057223 */ /* 0x080fe20000010005 */
[----:B------:R-:W-:Y:S01]  /*0d90*/  FFMA.FTZ R211, R68, R116, R211 ;  /* 0x0000007444d37223 */ /* 0x000fe200000100d3 */
[----:B------:R0:W-:Y:S01]  /*0da0*/  STL [R1+0x4], R217 ;  /* 0x000004d901007387 */ /* 0x0001e20000100800 */
[----:B------:R-:W-:Y:S01]  /*0db0*/  FMUL.FTZ R212, R208, R213 ;  /* 0x000000d5d0d47220 */ /* 0x000fe20000410000 */
[C---:B------:R-:W-:Y:S01]  /*0dc0*/  SHF.L.U32 R116, R125.reuse, 0x10, RZ ;  /* 0x000000107d747819 */ /* 0x040fe200000006ff */
[----:B------:R-:W-:Y:S01]  /*0dd0*/  FMUL.FTZ R213, R46, R215 ;  /* 0x000000d72ed57220 */ /* 0x000fe20000410000 */
[----:B------:R-:W3:Y:S01]  /*0de0*/  LDL.LU R119, [R1+0x14] ;  /* 0x0000140001777983 */ /* 0x000ee20000300800 */
[----:B------:R-:W-:-:S02]  /*0df0*/  PRMT R125, R125, 0x7632, R125 ;  /* 0x000076327d7d7816 */ /* 0x000fc4000000007d */
[----:B------:R-:W-:Y:S01]  /*0e00*/  FADD.FTZ R27, R116, R27 ;  /* 0x0000001b741b7221 */ /* 0x000fe20000010000 */
[-C--:B------:R-:W-:Y:S01]  /*0e10*/  FFMA.FTZ R7, R212, R116.reuse, R7 ;  /* 0x00000074d4077223 */ /* 0x080fe20000010007 */
[----:B------:R-:W-:Y:S01]  /*0e20*/  FFMA.FTZ R213, R70, R116, R213 ;  /* 0x0000007446d57223 */ /* 0x000fe200000100d5 */
[----:B------:R-:W-:Y:S01]  /*0e30*/  SHF.L.U32 R125, R125, 0x10, RZ ;  /* 0x000000107d7d7819 */ /* 0x000fe200000006ff */
[----:B------:R-:W-:Y:S01]  /*0e40*/  FMUL.FTZ R116, R47, R121 ;  /* 0x000000792f747220 */ /* 0x000fe20000410000 */
[----:B------:R-:W-:Y:S02]  /*0e50*/  PRMT R124, R124, 0x7632, R124 ;  /* 0x000076327c7c7816 */ /* 0x000fe4000000007c */
[----:B------:R-:W-:Y:S01]  /*0e60*/  SHF.L.U32 R220, R126, 0x10, RZ ;  /* 0x000000107edc7819 */ /* 0x000fe200000006ff */
[----:B------:R-:W-:Y:S01]  /*0e70*/  FADD.FTZ R129, -R236, R129 ;  /* 0x00000081ec817221 */ /* 0x000fe20000010100 */
[----:B------:R-:W-:Y:S01]  /*0e80*/  SHF.L.U32 R120, R120, 0x10, RZ ;  /* 0x0000001078787819 */ /* 0x000fe200000006ff */
[----:B------:R-:W-:Y:S01]  /*0e90*/  FFMA.FTZ R179, R212, R215, R179 ;  /* 0x000000d7d4b37223 */ /* 0x000fe200000100b3 */
[----:B------:R-:W-:Y:S01]  /*0ea0*/  FMUL.FTZ R215, R208, R117 ;  /* 0x00000075d0d77220 */ /* 0x000fe20000410000 */
[----:B------:R-:W-:Y:S01]  /*0eb0*/  SHF.L.U32 R117, R124, 0x10, RZ ;  /* 0x000000107c757819 */ /* 0x000fe200000006ff */
[----:B0-----:R-:W-:Y:S01]  /*0ec0*/  FFMA.FTZ R217, R71, R125, R116 ;  /* 0x0000007d47d97223 */ /* 0x001fe20000010074 */
[----:B------:R-:W-:Y:S01]  /*0ed0*/  FMUL.FTZ R214, R45, R120 ;  /* 0x000000782dd67220 */ /* 0x000fe20000410000 */
[----:B------:R-:W-:Y:S01]  /*0ee0*/  SHF.L.U32 R116, R122, 0x10, RZ ;  /* 0x000000107a747819 */ /* 0x000fe200000006ff */
[----:B------:R-:W-:Y:S01]  /*0ef0*/  FMUL.FTZ R221, R208, R221 ;  /* 0x000000ddd0dd7220 */ /* 0x000fe20000410000 */
[-C--:B------:R-:W-:Y:S01]  /*0f00*/  FFMA.FTZ R6, R215, R117.reuse, R6 ;  /* 0x00000075d7067223 */ /* 0x080fe20000010006 */
[----:B------:R-:W-:Y:S01]  /*0f10*/  FADD.FTZ R26, R117, R26 ;  /* 0x0000001a751a7221 */ /* 0x000fe20000010000 */
[----:B------:R-:W-:Y:S01]  /*0f20*/  FFMA.FTZ R214, R69, R117, R214 ;  /* 0x0000007545d67223 */ /* 0x000fe200000100d6 */
[----:B------:R-:W-:Y:S01]  /*0f30*/  FMUL.FTZ R117, R40, R116 ;  /* 0x0000007428757220 */ /* 0x000fe20000410000 */
[----:B------:R-:W-:Y:S01]  /*0f40*/  PRMT R122, R122, 0x7632, R122 ;  /* 0x000076327a7a7816 */ /* 0x000fe2000000007a */
[----:B------:R-:W-:Y:S01]  /*0f50*/  FADD.FTZ R29, R220, R29 ;  /* 0x0000001ddc1d7221 */ /* 0x000fe20000010000 */
[-C--:B------:R-:W-:Y:S01]  /*0f60*/  FFMA.FTZ R9, R221, R220.reuse, R9 ;  /* 0x000000dcdd097223 */ /* 0x080fe20000010009 */
[----:B------:R-:W-:Y:S01]  /*0f70*/  FFMA.FTZ R220, R64, R220, R117 ;  /* 0x000000dc40dc7223 */ /* 0x000fe20000010075 */
[----:B------:R-:W-:Y:S01]  /*0f80*/  FADD.FTZ R222, R116, R222 ;  /* 0x000000de74de7221 */ /* 0x000fe20000010000 */
[----:B------:R-:W-:Y:S01]  /*0f90*/  SHF.L.U32 R117, R122, 0x10, RZ ;  /* 0x000000107a757819 */ /* 0x000fe200000006ff */
[----:B------:R-:W-:Y:S01]  /*0fa0*/  FMUL.FTZ R223, R208, R129 ;  /* 0x00000081d0df7220 */ /* 0x000fe20000410000 */
[----:B------:R0:W5:Y:S03]  /*0fb0*/  @P0 LDG.E.64 R180, desc[UR10][R148.64] ;  /* 0x0000000a94b40981 */ /* 0x000166000c1e1b00 */
[----:B------:R-:W-:Y:S01]  /*0fc0*/  FADD.FTZ R224, R117, R224 ;  /* 0x000000e075e07221 */ /* 0x000fe20000010000 */
[----:B------:R4:W-:Y:S01]  /*0fd0*/  STL [R1+0x8], R222 ;  /* 0x000008de01007387 */ /* 0x0009e20000100800 */
[----:B------:R-:W-:Y:S01]  /*0fe0*/  FFMA.FTZ R188, R223, R117, R188 ;  /* 0x00000075dfbc7223 */ /* 0x000fe200000100bc */
[----:B------:R-:W-:Y:S01]  /*0ff0*/  FFMA.FTZ R187, R221, R116, R187 ;  /* 0x00000074ddbb7223 */ /* 0x000fe200000100bb */
[----:B------:R-:W-:Y:S01]  /*1000*/  SHF.L.U32 R116, R123, 0x10, RZ ;  /* 0x000000107b747819 */ /* 0x000fe200000006ff */
[----:B------:R0:W-:Y:S01]  /*1010*/  STL [R1+0xc], R224 ;  /* 0x00000ce001007387 */ /* 0x0001e20000100800 */
[----:B-1----:R-:W-:-:S03]  /*1020*/  @P0 IMAD.WIDE.U32 R150, R219, 0x8, R150 ;  /* 0x00000008db960825 */ /* 0x002fc600078e0096 */
[----:B------:R-:W5:Y:S01]  /*1030*/  @P1 LDG.E.128 R100, desc[UR10][R162.64+0x10] ;  /* 0x0000100aa2641981 */ /* 0x000f62000c1e1d00 */
[----:B----4-:R-:W-:Y:S01]  /*1040*/  FMUL.FTZ R222, R41, R117 ;  /* 0x0000007529de7220 */ /* 0x010fe20000410000 */
[----:B------:R-:W-:Y:S01]  /*1050*/  FADD.FTZ R117, -R236, R130 ;  /* 0x00000082ec757221 */ /* 0x000fe20000010100 */
[----:B------:R-:W-:Y:S01]  /*1060*/  PRMT R123, R123, 0x7632, R123 ;  /* 0x000076327b7b7816 */ /* 0x000fe2000000007b */
[----:B0-----:R-:W-:Y:S01]  /*1070*/  IMAD.WIDE.U32 R148, R219, 0x10, R152 ;  /* 0x00000010db947825 */ /* 0x001fe200078e0098 */
[----:B------:R0:W5:Y:S03]  /*1080*/  @P0 LDG.E.64 R182, desc[UR10][R150.64] ;  /* 0x0000000a96b60981 */ /* 0x000166000c1e1b00 */
[----:B------:R-:W-:Y:S01]  /*1090*/  FMUL.FTZ R224, R208, R117 ;  /* 0x00000075d0e07220 */ /* 0x000fe20000410000 */
[----:B------:R-:W-:Y:S01]  /*10a0*/  FMUL.FTZ R117, R42, R116 ;  /* 0x000000742a757220 */ /* 0x000fe20000410000 */
[----:B------:R-:W-:-:S02]  /*10b0*/  SHF.L.U32 R130, R127, 0x10, RZ ;  /* 0x000000107f827819 */ /* 0x000fc400000006ff */
[----:B------:R-:W-:Y:S01]  /*10c0*/  FFMA.FTZ R189, R224, R116, R189 ;  /* 0x00000074e0bd7223 */ /* 0x000fe200000100bd */
[----:B------:R-:W-:Y:S01]  /*10d0*/  PRMT R127, R127, 0x7632, R127 ;  /* 0x000076327f7f7816 */ /* 0x000fe2000000007f */
[----:B------:R-:W-:-:S03]  /*10e0*/  FADD.FTZ R131, -R236, R131 ;  /* 0x00000083ec837221 */ /* 0x000fc60000010100 */
[----:B------:R-:W-:Y:S01]  /*10f0*/  SHF.L.U32 R127, R127, 0x10, RZ ;  /* 0x000000107f7f7819 */ /* 0x000fe200000006ff */
[----:B------:R-:W4:Y:S01]  /*1100*/  LDG.E.128 R148, desc[UR10][R148.64] ;  /* 0x0000000a94947981 */ /* 0x000f22000c1e1d00 */
[----:B------:R-:W-:Y:S01]  /*1110*/  FMUL.FTZ R225, R208, R131 ;  /* 0x00000083d0e17220 */ /* 0x000fe20000410000 */
[----:B--2---:R-:W-:Y:S01]  /*1120*/  FADD.FTZ R118, R116, R118 ;  /* 0x0000007674767221 */ /* 0x004fe20000010000 */
[----:B------:R-:W-:-:S04]  /*1130*/  SHF.L.U32 R116, R123, 0x10, RZ ;  /* 0x000000107b747819 */ /* 0x000fc800000006ff */
[----:B------:R1:W-:Y:S02]  /*1140*/  STL [R1+0x10], R118 ;  /* 0x0000107601007387 */ /* 0x0003e40000100800 */
[----:B-1----:R-:W-:-:S04]  /*1150*/  FMUL.FTZ R118, R43, R116 ;  /* 0x000000742b767220 */ /* 0x002fc80000410000 */
[-C--:B------:R-:W-:Y:S02]  /*1160*/  FFMA.FTZ R131, R67, R127.reuse, R118 ;  /* 0x0000007f43837223 */ /* 0x080fe40000010076 */
[----:B------:R-:W2:Y:S01]  /*1170*/  LDL.LU R118, [R1+0x18] ;  /* 0x0000180001767983 */ /* 0x000ea20000300800 */
[----:B------:R-:W-:Y:S01]  /*1180*/  PRMT R126, R126, 0x7632, R126 ;  /* 0x000076327e7e7816 */ /* 0x000fe2000000007e */
[----:B------:R-:W-:Y:S01]  /*1190*/  FADD.FTZ R31, R130, R31 ;  /* 0x0000001f821f7221 */ /* 0x000fe20000010000 */
[-C--:B------:R-:W-:Y:S01]  /*11a0*/  FFMA.FTZ R11, R224, R130.reuse, R11 ;  /* 0x00000082e00b7223 */ /* 0x080fe2000001000b */
[----:B------:R-:W-:Y:S01]  /*11b0*/  FFMA.FTZ R130, R66, R130, R117 ;  /* 0x0000008242827223 */ /* 0x000fe20000010075 */
[----:B------:R-:W-:Y:S01]  /*11c0*/  SHF.L.U32 R126, R126, 0x10, RZ ;  /* 0x000000107e7e7819 */ /* 0x000fe200000006ff */
[----:B---3--:R-:W-:Y:S01]  /*11d0*/  FADD.FTZ R119, R116, R119 ;  /* 0x0000007774777221 */ /* 0x008fe20000010000 */
[----:B------:R-:W-:Y:S01]  /*11e0*/  FFMA.FTZ R209, R225, R116, R209 ;  /* 0x00000074e1d17223 */ /* 0x000fe200000100d1 */
[----:B------:R-:W-:Y:S01]  /*11f0*/  FADD.FTZ R117, -R236, R132 ;  /* 0x00000084ec757221 */ /* 0x000fe20000010100 */
[----:B------:R-:W-:Y:S01]  /*1200*/  SHF.L.U32 R116, R136, 0x10, RZ ;  /* 0x0000001088747819 */ /* 0x000fe200000006ff */
[----:B------:R-:W-:Y:S01]  /*1210*/  FADD.FTZ R164, R127, R164 ;  /* 0x000000a47fa47221 */ /* 0x000fe20000010000 */
[----:B------:R-:W-:Y:S01]  /*1220*/  FFMA.FTZ R12, R225, R127, R12 ;  /* 0x0000007fe10c7223 */ /* 0x000fe2000001000c */
[----:B------:R-:W-:Y:S01]  /*1230*/  FADD.FTZ R30, R126, R30 ;  /* 0x0000001e7e1e7221 */ /* 0x000fe20000010000 */
[-C--:B------:R-:W-:Y:S01]  /*1240*/  FFMA.FTZ R10, R223, R126.reuse, R10 ;  /* 0x0000007edf0a7223 */ /* 0x080fe2000001000a */
[----:B------:R-:W-:Y:S01]  /*1250*/  FFMA.FTZ R222, R65, R126, R222 ;  /* 0x0000007e41de7223 */ /* 0x000fe200000100de */
[----:B------:R-:W-:Y:S01]  /*1260*/  SHF.L.U32 R127, R140, 0x10, RZ ;  /* 0x000000108c7f7819 */ /* 0x000fe200000006ff */
[----:B------:R-:W-:Y:S01]  /*1270*/  FMUL.FTZ R126, R208, R117 ;  /* 0x00000075d07e7220 */ /* 0x000fe20000410000 */
[----:B------:R-:W-:Y:S01]  /*1280*/  FMUL.FTZ R117, R52, R116 ;  /* 0x0000007434757220 */ /* 0x000fe20000410000 */
[----:B------:R-:W-:-:S02]  /*1290*/  FADD.FTZ R227, -R236, R134 ;  /* 0x00000086ece37221 */ /* 0x000fc40000010100 */
[----:B------:R-:W-:Y:S01]  /*12a0*/  FADD.FTZ R204, R127, R204 ;  /* 0x000000cc7fcc7221 */ /* 0x000fe20000010000 */
[-C--:B------:R-:W-:Y:S01]  /*12b0*/  FFMA.FTZ R206, R126, R127.reuse, R206 ;  /* 0x0000007f7ece7223 */ /* 0x080fe200000100ce */
[----:B------:R-:W-:Y:S01]  /*12c0*/  FFMA.FTZ R127, R76, R127, R117 ;  /* 0x0000007f4c7f7223 */ /* 0x000fe20000010075 */
[----:B------:R-:W-:Y:S01]  /*12d0*/  SHF.L.U32 R117, R137, 0x10, RZ ;  /* 0x0000001089757819 */ /* 0x000fe200000006ff */
[----:B------:R-:W-:Y:S01]  /*12e0*/  FFMA.FTZ R186, R218, R121, R186 ;  /* 0x00000079daba7223 */ /* 0x000fe200000100ba */
[----:B------:R-:W-:Y:S01]  /*12f0*/  FMUL.FTZ R227, R208, R227 ;  /* 0x000000e3d0e37220 */ /* 0x000fe20000410000 */
[----:B------:R-:W-:Y:S01]  /*1300*/  FFMA.FTZ R178, R215, R120, R178 ;  /* 0x00000078d7b27223 */ /* 0x000fe200000100b2 */
[----:B------:R-:W-:Y:S01]  /*1310*/  FADD.FTZ R252, R120, R252 ;  /* 0x000000fc78fc7221 */ /* 0x000fe20000010000 */
[----:B------:R-:W3:Y:S01]  /*1320*/  LDL.LU R121, [R1+0x20] ;  /* 0x0000200001797983 */ /* 0x000ee20000300800 */
[----:B------:R-:W-:Y:S01]  /*1330*/  FADD.FTZ R195, R117, R195 ;  /* 0x000000c375c37221 */ /* 0x000fe20000010000 */
[----:B------:R-:W-:-:S02]  /*1340*/  FFMA.FTZ R194, R227, R117, R194 ;  /* 0x00000075e3c27223 */ /* 0x000fc400000100c2 */
[----:B------:R-:W3:Y:S01]  /*1350*/  LDL.LU R120, [R1+0x1c] ;  /* 0x00001c0001787983 */ /* 0x000ee20000300800 */
[----:B------:R-:W-:-:S03]  /*1360*/  SHF.L.U32 R226, R141, 0x10, RZ ;  /* 0x000000108de27819 */ /* 0x000fc600000006ff */
[----:B------:R1:W-:Y:S01]  /*1370*/  STL [R1+0x14], R119 ;  /* 0x0000147701007387 */ /* 0x0003e20000100800 */
[----:B------:R-:W-:Y:S01]  /*1380*/  FADD.FTZ R202, R116, R202 ;  /* 0x000000ca74ca7221 */ /* 0x000fe20000010000 */
[----:B------:R-:W-:Y:S01]  /*1390*/  FFMA.FTZ R203, R126, R116, R203 ;  /* 0x000000747ecb7223 */ /* 0x000fe200000100cb */
[----:B------:R-:W-:Y:S01]  /*13a0*/  SHF.L.U32 R116, R138, 0x10, RZ ;  /* 0x000000108a747819 */ /* 0x000fe200000006ff */
[----:B-1----:R-:W-:Y:S01]  /*13b0*/  FMUL.FTZ R119, R54, R117 ;  /* 0x0000007536777220 */ /* 0x002fe20000410000 */
[----:B------:R-:W-:Y:S01]  /*13c0*/  FADD.FTZ R117, -R236, R144 ;  /* 0x00000090ec757221 */ /* 0x000fe20000010100 */
[----:B------:R-:W-:Y:S01]  /*13d0*/  FADD.FTZ R196, R226, R196 ;  /* 0x000000c4e2c47221 */ /* 0x000fe20000010000 */
[-C--:B------:R-:W-:Y:S02]  /*13e0*/  FFMA.FTZ R197, R227, R226.reuse, R197 ;  /* 0x000000e2e3c57223 */ /* 0x080fe400000100c5 */
[----:B------:R-:W-:Y:S01]  /*13f0*/  FMUL.FTZ R228, R208, R117 ;  /* 0x00000075d0e47220 */ /* 0x000fe20000410000 */
[----:B------:R-:W-:Y:S01]  /*1400*/  FADD.FTZ R229, -R236, R146 ;  /* 0x00000092ece57221 */ /* 0x000fe20000010100 */
[----:B------:R-:W-:Y:S01]  /*1410*/  FFMA.FTZ R226, R78, R226, R119 ;  /* 0x000000e24ee27223 */ /* 0x000fe20000010077 */
[----:B------:R-:W-:Y:S01]  /*1420*/  SHF.L.U32 R119, R142, 0x10, RZ ;  /* 0x000000108e777819 */ /* 0x000fe200000006ff */
[-C--:B------:R-:W-:Y:S01]  /*1430*/  FMUL.FTZ R117, R48, R116.reuse ;  /* 0x0000007430757220 */ /* 0x080fe20000410000 */
[----:B------:R-:W-:Y:S01]  /*1440*/  FADD.FTZ R241, R116, R241 ;  /* 0x000000f174f17221 */ /* 0x000fe20000010000 */
[----:B------:R-:W-:Y:S01]  /*1450*/  FFMA.FTZ R173, R228, R116, R173 ;  /* 0x00000074e4ad7223 */ /* 0x000fe200000100ad */
[----:B------:R-:W-:Y:S01]  /*1460*/  SHF.L.U32 R116, R139, 0x10, RZ ;  /* 0x000000108b747819 */ /* 0x000fe200000006ff */
[----:B------:R-:W-:Y:S01]  /*1470*/  FMUL.FTZ R229, R208, R229 ;  /* 0x000000e5d0e57220 */ /* 0x000fe20000410000 */
[----:B------:R-:W-:Y:S01]  /*1480*/  PRMT R137, R137, 0x7632, R137 ;  /* 0x0000763289897816 */ /* 0x000fe20000000089 */
[----:B------:R-:W-:Y:S01]  /*1490*/  FADD.FTZ R135, -R236, R135 ;  /* 0x00000087ec877221 */ /* 0x000fe20000010100 */
[----:B------:R-:W-:-:S04]  /*14a0*/  IMAD.WIDE.U32 R160, R219, 0x20, R160 ;  /* 0x00000020dba07825 */ /* 0x000fc800078e00a0 */
[----:B------:R-:W-:Y:S01]  /*14b0*/  FFMA.FTZ R144, R72, R119, R117 ;  /* 0x0000007748907223 */ /* 0x000fe20000010075 */
[-C--:B------:R-:W-:Y:S01]  /*14c0*/  FMUL.FTZ R117, R50, R116.reuse ;  /* 0x0000007432757220 */ /* 0x080fe20000410000 */
[----:B------:R-:W-:Y:S01]  /*14d0*/  FADD.FTZ R243, R116, R243 ;  /* 0x000000f374f37221 */ /* 0x000fe20000010000 */
[----:B------:R-:W-:Y:S01]  /*14e0*/  FFMA.FTZ R175, R229, R116, R175 ;  /* 0x00000074e5af7223 */ /* 0x000fe200000100af */
[----:B------:R-:W-:Y:S01]  /*14f0*/  PRMT R141, R141, 0x7632, R141 ;  /* 0x000076328d8d7816 */ /* 0x000fe2000000008d */
[----:B------:R-:W-:Y:S01]  /*1500*/  FMUL.FTZ R233, R208, R135 ;  /* 0x00000087d0e97220 */ /* 0x000fe20000410000 */
[----:B------:R-:W-:Y:S01]  /*1510*/  SHF.L.U32 R116, R137, 0x10, RZ ;  /* 0x0000001089747819 */ /* 0x000fe200000006ff */
[----:B------:R-:W3:Y:S01]  /*1520*/  LDG.E.128 R152, desc[UR10][R160.64] ;  /* 0x0000000aa0987981 */ /* 0x000ee2000c1e1d00 */
[----:B------:R-:W-:Y:S01]  /*1530*/  IMAD.WIDE.U32 R156, R219, 0x10, R156 ;  /* 0x00000010db9c7825 */ /* 0x000fe200078e009c */
[----:B------:R-:W-:-:S03]  /*1540*/  SHF.L.U32 R232, R141, 0x10, RZ ;  /* 0x000000108de87819 */ /* 0x000fc600000006ff */
[-C--:B------:R-:W-:Y:S01]  /*1550*/  FFMA.FTZ R191, R233, R116.reuse, R191 ;  /* 0x00000074e9bf7223 */ /* 0x080fe200000100bf */
[----:B------:R-:W-:Y:S01]  /*1560*/  FADD.FTZ R190, R116, R190 ;  /* 0x000000be74be7221 */ /* 0x000fe20000010000 */
[----:B------:R-:W-:Y:S01]  /*1570*/  FMUL.FTZ R116, R55, R116 ;  /* 0x0000007437747220 */ /* 0x000fe20000410000 */
[-C--:B------:R-:W-:Y:S01]  /*1580*/  FFMA.FTZ R193, R233, R232.reuse, R193 ;  /* 0x000000e8e9c17223 */ /* 0x080fe200000100c1 */
[----:B------:R-:W-:Y:S01]  /*1590*/  FADD.FTZ R192, R232, R192 ;  /* 0x000000c0e8c07221 */ /* 0x000fe20000010000 */
[----:B------:R-:W3:Y:S01]  /*15a0*/  LDG.E.128 R156, desc[UR10][R156.64] ;  /* 0x0000000a9c9c7981 */ /* 0x000ee2000c1e1d00 */
[----:B------:R-:W-:Y:S01]  /*15b0*/  FFMA.FTZ R232, R79, R232, R116 ;  /* 0x000000e84fe87223 */ /* 0x000fe20000010074 */
[----:B----4-:R-:W-:Y:S02]  /*15c0*/  SHF.L.U32 R116, R148, 0x10, RZ ;  /* 0x0000001094747819 */ /* 0x010fe400000006ff */
[----:B------:R-:W4:Y:S03]  /*15d0*/  LDG.E.128 R160, desc[UR10][R160.64+0x10] ;  /* 0x0000100aa0a07981 */ /* 0x000f26000c1e1d00 */
[----:B--2---:R-:W-:-:S05]  /*15e0*/  FADD.FTZ R118, R116, R118 ;  /* 0x0000007674767221 */ /* 0x004fca0000010000 */
[----:B------:R1:W-:Y:S04]  /*15f0*/  STL [R1+0x18], R118 ;  /* 0x0000187601007387 */ /* 0x0003e80000100800 */
[----:B-1----:R-:W2:Y:S01]  /*1600*/  LDL.LU R118, [R1+0x24] ;  /* 0x0000240001767983 */ /* 0x002ea20000300800 */
[----:B------:R-:W-:Y:S01]  /*1610*/  FADD.FTZ R133, -R236, R133 ;  /* 0x00000085ec857221 */ /* 0x000fe20000010100 */
[----:B------:R-:W-:-:S03]  /*1620*/  SHF.L.U32 R146, R143, 0x10, RZ ;  /* 0x000000108f927819 */ /* 0x000fc600000006ff */
[----:B------:R-:W-:Y:S02]  /*1630*/  FMUL.FTZ R231, R208, R133 ;  /* 0x00000085d0e77220 */ /* 0x000fe40000410000 */
[----:B------:R-:W-:Y:S01]  /*1640*/  FADD.FTZ R23, R146, R23 ;  /* 0x0000001792177221 */ /* 0x000fe20000010000 */
[-C--:B------:R-:W-:Y:S01]  /*1650*/  FFMA.FTZ R3, R229, R146.reuse, R3 ;  /* 0x00000092e5037223 */ /* 0x080fe20000010003 */
[----:B------:R-:W-:Y:S01]  /*1660*/  FFMA.FTZ R146, R74, R146, R117 ;  /* 0x000000924a927223 */ /* 0x000fe20000010075 */
[----:B------:R-:W-:Y:S01]  /*1670*/  FMUL.FTZ R117, R36, R116 ;  /* 0x0000007424757220 */ /* 0x000fe20000410000 */
[----:B------:R-:W-:Y:S01]  /*1680*/  PRMT R148, R148, 0x7632, R148 ;  /* 0x0000763294947816 */ /* 0x000fe20000000094 */
[----:B------:R-:W-:Y:S01]  /*1690*/  FADD.FTZ R145, -R236, R145 ;  /* 0x00000091ec917221 */ /* 0x000fe20000010100 */
[----:B------:R-:W-:Y:S02]  /*16a0*/  PRMT R136, R136, 0x7632, R136 ;  /* 0x0000763288887816 */ /* 0x000fe40000000088 */
[----:B------:R-:W-:-:S02]  /*16b0*/  PRMT R138, R138, 0x7632, R138 ;  /* 0x000076328a8a7816 */ /* 0x000fc4000000008a */
[----:B------:R-:W-:Y:S01]  /*16c0*/  SHF.L.U32 R148, R148, 0x10, RZ ;  /* 0x0000001094947819 */ /* 0x000fe200000006ff */
[----:B------:R-:W-:Y:S01]  /*16d0*/  FMUL.FTZ R235, R208, R145 ;  /* 0x00000091d0eb7220 */ /* 0x000fe20000410000 */
[----:B------:R-:W-:Y:S01]  /*16e0*/  SHF.L.U32 R136, R136, 0x10, RZ ;  /* 0x0000001088887819 */ /* 0x000fe200000006ff */
[----:B------:R-:W-:Y:S01]  /*16f0*/  FADD.FTZ R147, -R236, R147 ;  /* 0x00000093ec937221 */ /* 0x000fe20000010100 */
[----:B------:R-:W-:Y:S02]  /*1700*/  SHF.L.U32 R138, R138, 0x10, RZ ;  /* 0x000000108a8a7819 */ /* 0x000fe400000006ff */
[----:B------:R-:W-:Y:S01]  /*1710*/  PRMT R139, R139, 0x7632, R139 ;  /* 0x000076328b8b7816 */ /* 0x000fe2000000008b */
[----:B---3--:R-:W-:Y:S01]  /*1720*/  FADD.FTZ R120, R148, R120 ;  /* 0x0000007894787221 */ /* 0x008fe20000010000 */
[-C--:B------:R-:W-:Y:S01]  /*1730*/  FFMA.FTZ R199, R231, R136.reuse, R199 ;  /* 0x00000088e7c77223 */ /* 0x080fe200000100c7 */
[----:B------:R-:W-:Y:S01]  /*1740*/  FADD.FTZ R198, R136, R198 ;  /* 0x000000c688c67221 */ /* 0x000fe20000010000 */
[----:B------:R-:W-:Y:S01]  /*1750*/  SHF.L.U32 R139, R139, 0x10, RZ ;  /* 0x000000108b8b7819 */ /* 0x000fe200000006ff */
[----:B------:R-:W-:Y:S01]  /*1760*/  FMUL.FTZ R230, R53, R136 ;  /* 0x0000008835e67220 */ /* 0x000fe20000410000 */
[-C--:B------:R-:W-:Y:S01]  /*1770*/  FFMA.FTZ R174, R235, R138.reuse, R174 ;  /* 0x0000008aebae7223 */ /* 0x080fe200000100ae */
[----:B------:R-:W-:Y:S01]  /*1780*/  FADD.FTZ R242, R138, R242 ;  /* 0x000000f28af27221 */ /* 0x000fe20000010000 */
[----:B------:R-:W-:Y:S01]  /*1790*/  FMUL.FTZ R234, R49, R138 ;  /* 0x0000008a31ea7220 */ /* 0x000fe20000410000 */
[----:B------:R-:W-:Y:S01]  /*17a0*/  FMUL.FTZ R237, R208, R147 ;  /* 0x00000093d0ed7220 */ /* 0x000fe20000410000 */
[----:B------:R-:W-:Y:S01]  /*17b0*/  FMUL.FTZ R136, R37, R148 ;  /* 0x0000009425887220 */ /* 0x000fe20000410000 */
[----:B------:R-:W-:-:S04]  /*17c0*/  FADD.FTZ R133, -R236, R152 ;  /* 0x00000098ec857221 */ /* 0x000fc80000010100 */
[----:B------:R-:W-:Y:S01]  /*17d0*/  FMUL.FTZ R133, R208, R133 ;  /* 0x00000085d0857220 */ /* 0x000fe20000410000 */
[----:B------:R-:W-:-:S03]  /*17e0*/  FADD.FTZ R135, -R236, R154 ;  /* 0x0000009aec877221 */ /* 0x000fc60000010100 */
[----:B------:R-:W-:Y:S01]  /*17f0*/  FFMA.FTZ R239, R133, R116, R239 ;  /* 0x0000007485ef7223 */ /* 0x000fe200000100ef */
[----:B------:R-:W-:Y:S02]  /*1800*/  SHF.L.U32 R132, R156, 0x10, RZ ;  /* 0x000000109c847819 */ /* 0x000fe400000006ff */
[C---:B------:R-:W-:Y:S02]  /*1810*/  SHF.L.U32 R116, R149.reuse, 0x10, RZ ;  /* 0x0000001095747819 */ /* 0x040fe400000006ff */
[----:B------:R-:W-:Y:S01]  /*1820*/  PRMT R149, R149, 0x7632, R149 ;  /* 0x0000763295957816 */ /* 0x000fe20000000095 */
[----:B------:R-:W-:Y:S01]  /*1830*/  FADD.FTZ R165, R132, R165 ;  /* 0x000000a584a57221 */ /* 0x000fe20000010000 */
[-C--:B------:R-:W-:Y:S01]  /*1840*/  FFMA.FTZ R13, R133, R132.reuse, R13 ;  /* 0x00000084850d7223 */ /* 0x080fe2000001000d */
[----:B------:R-:W-:Y:S01]  /*1850*/  SHF.L.U32 R134, R157, 0x10, RZ ;  /* 0x000000109d867819 */ /* 0x000fe200000006ff */
[----:B------:R-:W-:Y:S01]  /*1860*/  FFMA.FTZ R132, R60, R132, R117 ;  /* 0x000000843c847223 */ /* 0x000fe20000010075 */
[----:B------:R-:W-:Y:S01]  /*1870*/  FMUL.FTZ R135, R208, R135 ;  /* 0x00000087d0877220 */ /* 0x000fe20000410000 */
[----:B------:R-:W-:Y:S01]  /*1880*/  FMUL.FTZ R117, R38, R116 ;  /* 0x0000007426757220 */ /* 0x000fe20000410000 */
[----:B------:R-:W-:Y:S01]  /*1890*/  SHF.L.U32 R149, R149, 0x10, RZ ;  /* 0x0000001095957819 */ /* 0x000fe200000006ff */
[----:B------:R-:W-:Y:S01]  /*18a0*/  FADD.FTZ R137, -R236, R153 ;  /* 0x00000099ec897221 */ /* 0x000fe20000010100 */
[----:B------:R-:W-:Y:S01]  /*18b0*/  PRMT R156, R156, 0x7632, R156 ;  /* 0x000076329c9c7816 */ /* 0x000fe2000000009c */
[----:B------:R-:W-:Y:S01]  /*18c0*/  FADD.FTZ R155, -R236, R155 ;  /* 0x0000009bec9b7221 */ /* 0x000fe20000010100 */
[----:B------:R-:W-:Y:S01]  /*18d0*/  PRMT R157, R157, 0x7632, R157 ;  /* 0x000076329d9d7816 */ /* 0x000fe2000000009d */
[----:B------:R-:W-:Y:S01]  /*18e0*/  FADD.FTZ R121, R116, R121 ;  /* 0x0000007974797221 */ /* 0x000fe20000010000 */
[----:B------:R-:W-:Y:S01]  /*18f0*/  FADD.FTZ R167, R134, R167 ;  /* 0x000000a786a77221 */ /* 0x000fe20000010000 */
[CC--:B------:R-:W-:Y:S01]  /*1900*/  FFMA.FTZ R15, R135.reuse, R134.reuse, R15 ;  /* 0x00000086870f7223 */ /* 0x0c0fe2000001000f */
[----:B------:R-:W-:Y:S01]  /*1910*/  FFMA.FTZ R134, R62, R134, R117 ;  /* 0x000000863e867223 */ /* 0x000fe20000010075 */
[----:B------:R-:W-:Y:S01]  /*1920*/  FFMA.FTZ R245, R135, R116, R245 ;  /* 0x0000007487f57223 */ /* 0x000fe200000100f5 */
[----:B------:R-:W-:Y:S01]  /*1930*/  SHF.L.U32 R117, R156, 0x10, RZ ;  /* 0x000000109c757819 */ /* 0x000fe200000006ff */
[C---:B------:R-:W-:Y:S01]  /*1940*/  FMUL.FTZ R137, R208.reuse, R137 ;  /* 0x00000089d0897220 */ /* 0x040fe20000410000 */
[----:B------:R-:W-:Y:S01]  /*1950*/  SHF.L.U32 R157, R157, 0x10, RZ ;  /* 0x000000109d9d7819 */ /* 0x000fe200000006ff */
[----:B------:R-:W-:Y:S01]  /*1960*/  FMUL.FTZ R138, R208, R155 ;  /* 0x0000009bd08a7220 */ /* 0x000fe20000410000 */
[----:B------:R-:W-:Y:S01]  /*1970*/  FMUL.FTZ R116, R39, R149 ;  /* 0x0000009527747220 */ /* 0x000fe20000410000 */
[----:B------:R-:W-:Y:S01]  /*1980*/  STL [R1+0x20], R121 ;  /* 0x0000207901007387 */ /* 0x000fe20000100800 */
[-C--:B------:R-:W-:Y:S01]  /*1990*/  FFMA.FTZ R176, R237, R139.reuse, R176 ;  /* 0x0000008bedb07223 */ /* 0x080fe200000100b0 */
[----:B------:R-:W-:Y:S01]  /*19a0*/  FADD.FTZ R244, R139, R244 ;  /* 0x000000f48bf47221 */ /* 0x000fe20000010000 */
[----:B------:R-:W-:Y:S01]  /*19b0*/  FMUL.FTZ R238, R51, R139 ;  /* 0x0000008b33ee7220 */ /* 0x000fe20000410000 */
[----:B------:R1:W-:Y:S01]  /*19c0*/  STL [R1+0x1c], R120 ;  /* 0x00001c7801007387 */ /* 0x0003e20000100800 */
[-C--:B------:R-:W-:Y:S01]  /*19d0*/  FFMA.FTZ R14, R137, R117.reuse, R14 ;  /* 0x00000075890e7223 */ /* 0x080fe2000001000e */
[----:B------:R-:W-:Y:S01]  /*19e0*/  FADD.FTZ R166, R117, R166 ;  /* 0x000000a675a67221 */ /* 0x000fe20000010000 */
[----:B------:R-:W-:Y:S01]  /*19f0*/  FFMA.FTZ R136, R61, R117, R136 ;  /* 0x000000753d887223 */ /* 0x000fe20000010088 */
[-C--:B------:R-:W-:Y:S01]  /*1a00*/  FFMA.FTZ R16, R138, R157.reuse, R16 ;  /* 0x0000009d8a107223 */ /* 0x080fe20000010010 */
[----:B------:R-:W-:Y:S01]  /*1a10*/  FADD.FTZ R168, R157, R168 ;  /* 0x000000a89da87221 */ /* 0x000fe20000010000 */
[----:B------:R-:W-:Y:S01]  /*1a20*/  FFMA.FTZ R139, R63, R157, R116 ;  /* 0x0000009d3f8b7223 */ /* 0x000fe20000010074 */
[----:B----4-:R-:W-:Y:S01]  /*1a30*/  FADD.FTZ R117, -R236, R160 ;  /* 0x000000a0ec757221 */ /* 0x010fe20000010100 */
[----:B--2---:R-:W-:-:S05]  /*1a40*/  FADD.FTZ R118, R149, R118 ;  /* 0x0000007695767221 */ /* 0x004fca0000010000 */
[----:B------:R2:W-:Y:S04]  /*1a50*/  STL [R1+0x24], R118 ;  /* 0x0000247601007387 */ /* 0x0005e80000100800 */
[----:B------:R-:W3:Y:S04]  /*1a60*/  LDL.LU R157, [R1+0x2c] ;  /* 0x00002c00019d7983 */ /* 0x000ee80000300800 */
[----:B------:R-:W4:Y:S01]  /*1a70*/  LDL.LU R160, [R1+0x28] ;  /* 0x0000280001a07983 */ /* 0x000f220000300800 */
[----:B------:R-:W-:Y:S01]  /*1a80*/  FFMA.FTZ R8, R218, R125, R8 ;  /* 0x0000007dda087223 */ /* 0x000fe20000010008 */
[----:B------:R-:W-:-:S02]  /*1a90*/  FADD.FTZ R28, R125, R28 ;  /* 0x0000001c7d1c7221 */ /* 0x000fc40000010000 */
[----:B------:R-:W0:Y:S02]  /*1aa0*/  LDC.64 R124, c[0x0][0x3b0] ;  /* 0x0000ec00ff7c7b82 */ /* 0x000e240000000a00 */
[----:B0-----:R-:W-:-:S04]  /*1ab0*/  IMAD.WIDE.U32 R122, R216, 0x8, R124 ;  /* 0x00000008d87a7825 */ /* 0x001fc800078e007c */
[--C-:B-1----:R-:W-:Y:S02]  /*1ac0*/  IMAD.WIDE.U32 R120, R219, 0x8, R124.reuse ;  /* 0x00000008db787825 */ /* 0x102fe400078e007c */
[----:B------:R-:W5:Y:S02]  /*1ad0*/  LDG.E.64 R122, desc[UR10][R122.64] ;  /* 0x0000000a7a7a7981 */ /* 0x000f64000c1e1b00 */
[----:B------:R-:W-:Y:S02]  /*1ae0*/  IMAD.WIDE.U32 R124, R205, 0x8, R124 ;  /* 0x00000008cd7c7825 */ /* 0x000fe400078e007c */
[----:B------:R-:W5:Y:S04]  /*1af0*/  LDG.E.64 R120, desc[UR10][R120.64] ;  /* 0x0000000a78787981 */ /* 0x000f68000c1e1b00 */
[----:B------:R-:W5:Y:S01]  /*1b00*/  LDG.E.64 R124, desc[UR10][R124.64] ;  /* 0x0000000a7c7c7981 */ /* 0x000f62000c1e1b00 */
[----:B------:R-:W-:-:S02]  /*1b10*/  PRMT R140, R140, 0x7632, R140 ;  /* 0x000076328c8c7816 */ /* 0x000fc4000000008c */
[----:B------:R-:W-:Y:S02]  /*1b20*/  SHF.L.U32 R116, R150, 0x10, RZ ;  /* 0x0000001096747819 */ /* 0x000fe400000006ff */
[----:B------:R-:W-:Y:S02]  /*1b30*/  SHF.L.U32 R140, R140, 0x10, RZ ;  /* 0x000000108c8c7819 */ /* 0x000fe400000006ff */
[----:B------:R-:W-:-:S03]  /*1b40*/  SHF.L.U32 R141, R158, 0x10, RZ ;  /* 0x000000109e8d7819 */ /* 0x000fc600000006ff */
[-C--:B------:R-:W-:Y:S01]  /*1b50*/  FFMA.FTZ R201, R231, R140.reuse, R201 ;  /* 0x0000008ce7c97223 */ /* 0x080fe200000100c9 */
[----:B------:R-:W-:Y:S01]  /*1b60*/  FADD.FTZ R200, R140, R200 ;  /* 0x000000c88cc87221 */ /* 0x000fe20000010000 */
[----:B------:R-:W-:Y:S01]  /*1b70*/  FFMA.FTZ R230, R77, R140, R230 ;  /* 0x0000008c4de67223 */ /* 0x000fe200000100e6 */
[----:B------:R-:W-:Y:S01]  /*1b80*/  FMUL.FTZ R140, R208, R117 ;  /* 0x00000075d08c7220 */ /* 0x000fe20000410000 */
[----:B------:R-:W-:Y:S01]  /*1b90*/  FMUL.FTZ R117, R32, R116 ;  /* 0x0000007420757220 */ /* 0x000fe20000410000 */
[----:B------:R-:W-:Y:S02]  /*1ba0*/  FADD.FTZ R169, R141, R169 ;  /* 0x000000a98da97221 */ /* 0x000fe40000010000 */
[-C--:B------:R-:W-:Y:S01]  /*1bb0*/  FFMA.FTZ R17, R140, R141.reuse, R17 ;  /* 0x0000008d8c117223 */ /* 0x080fe20000010011 */
[----:B------:R-:W-:Y:S01]  /*1bc0*/  FFMA.FTZ R141, R56, R141, R117 ;  /* 0x0000008d388d7223 */ /* 0x000fe20000010075 */
[----:B------:R-:W-:Y:S01]  /*1bd0*/  FADD.FTZ R117, RZ, R127 ;  /* 0x0000007fff757221 */ /* 0x000fe20000010000 */
[----:B------:R-:W-:-:S02]  /*1be0*/  PRMT R143, R143, 0x7632, R143 ;  /* 0x000076328f8f7816 */ /* 0x000fc4000000008f */
[----:B------:R-:W-:Y:S01]  /*1bf0*/  PRMT R142, R142, 0x7632, R142 ;  /* 0x000076328e8e7816 */ /* 0x000fe2000000008e */
[----:B------:R-:W-:Y:S01]  /*1c00*/  FADD.FTZ R117, R230, R117 ;  /* 0x00000075e6757221 */ /* 0x000fe20000010000 */
[----:B------:R-:W-:Y:S02]  /*1c10*/  PRMT R150, R150, 0x7632, R150 ;  /* 0x0000763296967816 */ /* 0x000fe40000000096 */
[----:B------:R-:W-:Y:S01]  /*1c20*/  SHF.L.U32 R143, R143, 0x10, RZ ;  /* 0x000000108f8f7819 */ /* 0x000fe200000006ff */
[----:B------:R-:W-:Y:S01]  /*1c30*/  FADD.FTZ R117, R226, R117 ;  /* 0x00000075e2757221 */ /* 0x000fe20000010000 */
[----:B------:R-:W-:Y:S01]  /*1c40*/  SHF.L.U32 R142, R142, 0x10, RZ ;  /* 0x000000108e8e7819 */ /* 0x000fe200000006ff */
[----:B------:R-:W-:Y:S01]  /*1c50*/  FADD.FTZ R21, R119, R21 ;  /* 0x0000001577157221 */ /* 0x000fe20000010000 */
[----:B------:R-:W-:Y:S01]  /*1c60*/  FFMA.FTZ R0, R228, R119, R0 ;  /* 0x00000077e4007223 */ /* 0x000fe20000010000 */
[----:B------:R-:W-:Y:S01]  /*1c70*/  PRMT R158, R158, 0x7632, R158 ;  /* 0x000076329e9e7816 */ /* 0x000fe2000000009e */
[----:B------:R-:W-:Y:S01]  /*1c80*/  FADD.FTZ R161, -R236, R161 ;  /* 0x000000a1eca17221 */ /* 0x000fe20000010100 */
[----:B------:R-:W-:Y:S01]  /*1c90*/  SHF.L.U32 R119, R150, 0x10, RZ ;  /* 0x0000001096777819 */ /* 0x000fe200000006ff */
[----:B------:R-:W-:Y:S01]  /*1ca0*/  FADD.FTZ R117, R232, R117 ;  /* 0x00000075e8757221 */ /* 0x000fe20000010000 */
[----:B------:R-:W-:Y:S01]  /*1cb0*/  FADD.FTZ R24, R143, R24 ;  /* 0x000000188f187221 */ /* 0x000fe20000010000 */
[-C--:B------:R-:W-:Y:S01]  /*1cc0*/  FFMA.FTZ R4, R237, R143.reuse, R4 ;  /* 0x0000008fed047223 */ /* 0x080fe20000010004 */
[----:B------:R-:W-:Y:S01]  /*1cd0*/  FFMA.FTZ R238, R75, R143, R238 ;  /* 0x0000008f4bee7223 */ /* 0x000fe200000100ee */
[----:B------:R-:W-:Y:S01]  /*1ce0*/  FADD.FTZ R22, R142, R22 ;  /* 0x000000168e167221 */ /* 0x000fe20000010000 */
[-C--:B------:R-:W-:Y:S01]  /*1cf0*/  FFMA.FTZ R2, R235, R142.reuse, R2 ;  /* 0x0000008eeb027223 */ /* 0x080fe20000010002 */
[----:B------:R-:W-:Y:S01]  /*1d00*/  FFMA.FTZ R234, R73, R142, R234 ;  /* 0x0000008e49ea7223 */ /* 0x000fe200000100ea */
[----:B------:R-:W-:Y:S01]  /*1d10*/  SHF.L.U32 R143, R158, 0x10, RZ ;  /* 0x000000109e8f7819 */ /* 0x000fe200000006ff */
[----:B------:R-:W-:Y:S01]  /*1d20*/  FFMA.FTZ R247, R140, R116, R247 ;  /* 0x000000748cf77223 */ /* 0x000fe200000100f7 */
[----:B------:R-:W-:Y:S01]  /*1d30*/  FMUL.FTZ R142, R208, R161 ;  /* 0x000000a1d08e7220 */ /* 0x000fe20000410000 */
[----:B------:R-:W-:-:S02]  /*1d40*/  FADD.FTZ R117, R144, R117 ;  /* 0x0000007590757221 */ /* 0x000fc40000010000 */
[----:B------:R-:W-:Y:S01]  /*1d50*/  FADD.FTZ R170, R143, R170 ;  /* 0x000000aa8faa7221 */ /* 0x000fe20000010000 */
[----:B------:R-:W-:Y:S01]  /*1d60*/  FFMA.FTZ R18, R142, R143, R18 ;  /* 0x0000008f8e127223 */ /* 0x000fe20000010012 */
[----:B------:R-:W-:-:S04]  /*1d70*/  FADD.FTZ R117, R234, R117 ;  /* 0x00000075ea757221 */ /* 0x000fc80000010000 */
[----:B------:R-:W-:Y:S01]  /*1d80*/  FADD.FTZ R117, R146, R117 ;  /* 0x0000007592757221 */ /* 0x000fe20000010000 */
[----:B------:R-:W-:-:S03]  /*1d90*/  FFMA.FTZ R248, R142, R119, R248 ;  /* 0x000000778ef87223 */ /* 0x000fc600000100f8 */
[----:B--2---:R-:W-:Y:S01]  /*1da0*/  FADD.FTZ R118, R238, R117 ;  /* 0x00000075ee767221 */ /* 0x004fe20000010000 */
[----:B------:R-:W-:-:S04]  /*1db0*/  FADD.FTZ R147, -R236, R162 ;  /* 0x000000a2ec937221 */ /* 0x000fc80000010100 */
[----:B------:R-:W-:Y:S01]  /*1dc0*/  FMUL.FTZ R147, R208, R147 ;  /* 0x00000093d0937220 */ /* 0x000fe20000410000 */
[----:B------:R-:W-:Y:S01]  /*1dd0*/  FFMA.FTZ R240, R137, R148, R240 ;  /* 0x0000009489f07223 */ /* 0x000fe200000100f0 */
[----:B------:R-:W-:Y:S01]  /*1de0*/  FFMA.FTZ R246, R138, R149, R246 ;  /* 0x000000958af67223 */ /* 0x000fe200000100f6 */
[----:B------:R-:W-:-:S04]  /*1df0*/  FADD.FTZ R149, -R236, R163 ;  /* 0x000000a3ec957221 */ /* 0x000fc80000010100 */
[----:B------:R-:W-:Y:S01]  /*1e00*/  FMUL.FTZ R149, R208, R149 ;  /* 0x00000095d0957220 */ /* 0x000fe20000410000 */
[----:B----4-:R-:W-:Y:S01]  /*1e10*/  FADD.FTZ R160, R116, R160 ;  /* 0x000000a074a07221 */ /* 0x010fe20000010000 */
[----:B------:R-:W-:-:S04]  /*1e20*/  FMUL.FTZ R116, R33, R119 ;  /* 0x0000007721747220 */ /* 0x000fc80000410000 */
[----:B------:R-:W-:Y:S01]  /*1e30*/  FFMA.FTZ R143, R57, R143, R116 ;  /* 0x0000008f398f7223 */ /* 0x000fe20000010074 */
[----:B------:R-:W-:-:S04]  /*1e40*/  FFMA.FTZ R116, R126, R127, RZ ;  /* 0x0000007f7e747223 */ /* 0x000fc800000100ff */
[----:B------:R-:W-:Y:S01]  /*1e50*/  FFMA.FTZ R116, R231, R230, R116 ;  /* 0x000000e6e7747223 */ /* 0x000fe20000010074 */
[----:B---3--:R-:W-:-:S03]  /*1e60*/  FADD.FTZ R157, R119, R157 ;  /* 0x0000009d779d7221 */ /* 0x008fc60000010000 */
        /* <DEDUP_REMOVED lines=21> */
[----:B------:R-:W-:Y:S01]  /*1fc0*/  FMUL.FTZ R145, R34, R118 ;  /* 0x0000007622917220 */ /* 0x000fe20000410000 */
[----:B------:R-:W-:-:S02]  /*1fd0*/  FADD.FTZ R119, R119, R136 ;  /* 0x0000008877777221 */ /* 0x000fc40000010000 */
        /* <DEDUP_REMOVED lines=11> */
[----:B------:R-:W-:-:S04]  /*2090*/  FFMA.FTZ R150, R133, R132, R154 ;  /* 0x0000008485967223 */ /* 0x000fc8000001009a */
[----:B------:R-:W-:Y:S01]  /*20a0*/  FFMA.FTZ R150, R137, R136, R150 ;  /* 0x0000008889967223 */ /* 0x000fe20000010096 */
[----:B------:R-:W-:-:S03]  /*20b0*/  PRMT R151, R151, 0x7632, R151 ;  /* 0x0000763297977816 */ /* 0x000fc60000000097 */
[----:B------:R-:W-:Y:S01]  /*20c0*/  FFMA.FTZ R119, R135, R134, R150 ;  /* 0x0000008687777223 */ /* 0x000fe20000010096 */
[----:B------:R-:W-:-:S03]  /*20d0*/  PRMT R159, R159, 0x7632, R159 ;  /* 0x000076329f9f7816 */ /* 0x000fc6000000009f */
[----:B------:R-:W-:Y:S01]  /*20e0*/  FFMA.FTZ R119, R138, R139, R119 ;  /* 0x0000008b8a777223 */ /* 0x000fe20000010077 */
[----:B------:R-:W-:-:S03]  /*20f0*/  SHF.L.U32 R128, R151, 0x10, RZ ;  /* 0x0000001097807819 */ /* 0x000fc600000006ff */
[----:B------:R-:W-:Y:S01]  /*2100*/  FFMA.FTZ R119, R140, R141, R119 ;  /* 0x0000008d8c777223 */ /* 0x000fe20000010077 */
[----:B------:R-:W-:Y:S01]  /*2110*/  SHF.L.U32 R116, R159, 0x10, RZ ;  /* 0x000000109f747819 */ /* 0x000fe200000006ff */
[----:B------:R-:W-:Y:S01]  /*2120*/  FADD.FTZ R117, R152, R145 ;  /* 0x0000009198757221 */ /* 0x000fe20000010000 */
[----:B------:R-:W-:Y:S01]  /*2130*/  FMUL.FTZ R148, R35, R128 ;  /* 0x0000008023947220 */ /* 0x000fe20000410000 */
[----:B------:R-:W-:-:S03]  /*2140*/  FFMA.FTZ R152, R142, R143, R119 ;  /* 0x0000008f8e987223 */ /* 0x000fc60000010077 */
[----:B------:R-:W-:Y:S01]  /*2150*/  FFMA.FTZ R148, R59, R116, R148 ;  /* 0x000000743b947223 */ /* 0x000fe20000010094 */
        /* <DEDUP_REMOVED lines=18> */
[----:B------:R-:W-:Y:S01]  /*2280*/  FADD.FTZ R172, R116, R172 ;  /* 0x000000ac74ac7221 */ /* 0x000fe20000010000 */
[----:B------:R-:W-:Y:S02]  /*2290*/  FFMA.FTZ R20, R149, R116, R20 ;  /* 0x0000007495147223 */ /* 0x000fe40000010014 */
[----:B------:R-:W-:Y:S04]  /*22a0*/  STL [R1+0x28], R160 ;  /* 0x000028a001007387 */ /* 0x000fe80000100800 */
[----:B------:R-:W-:Y:S01]  /*22b0*/  STL [R1+0x2c], R157 ;  /* 0x00002c9d01007387 */ /* 0x000fe20000100800 */
        /* <DEDUP_REMOVED lines=17> */
.L_x_1487:
[----:B------:R-:W-:Y:S05]  /*23d0*/  BSYNC.RECONVERGENT B0 ;  /* 0x0000000000007941 */ /* 0x000fea0003800200 */
.L_x_1486:
[----:B------:R-:W2:Y:S04]  /*23e0*/  LDL.LU R155, [R1+0x30] ;  /* 0x00003000019b7983 */ /* 0x000ea80000300800 */
[----:B------:R-:W3:Y:S01]  /*23f0*/  LDL.LU R154, [R1+0x34] ;  /* 0x00003400019a7983 */ /* 0x000ee20000300800 */
[----:B------:R-:W1:Y:S01]  /*2400*/  S2UR UR5, SR_CgaCtaId ;  /* 0x00000000000579c3 */ /* 0x000e620000008800 */
[----:B------:R-:W-:Y:S01]  /*2410*/  UMOV UR4, 0x400 ;  /* 0x0000040000047882 */ /* 0x000fe20000000000 */
[----:B------:R-:W-:Y:S01]  /*2420*/  FFMA.FTZ R249, R147, R118, R249 ;  /* 0x0000007693f97223 */ /* 0x000fe200000100f9 */
[----:B------:R-:W-:Y:S01]  /*2430*/  FFMA.FTZ R250, R149, R128, R250 ;  /* 0x0000008095fa7223 */ /* 0x000fe200000100fa */
[----:B------:R-:W-:-:S04]  /*2440*/  UISETP.NE.U32.AND UP0, UPT, UR16, URZ, UPT ;  /* 0x000000ff1000728c */ /* 0x000fc8000bf05070 */
[----:B------:R-:W-:Y:S02]  /*2450*/  UISETP.NE.AND.EX UP0, UPT, UR17, URZ, UPT, UP0 ;  /* 0x000000ff1100728c */ /* 0x000fe4000bf05300 */
[----:B-1----:R-:W-:-:S04]  /*2460*/  ULEA UR4, UR5, UR4, 0x18 ;  /* 0x0000000405047291 */ /* 0x002fc8000f8ec0ff */
[----:B------:R-:W-:Y:S02]  /*2470*/  UIADD3 UR5, UPT, UPT, UR4, 0x3020, URZ ;  /* 0x0000302004057890 */ /* 0x000fe4000fffe0ff */
[----:B------:R-:W-:Y:S01]  /*2480*/  @!UP1 UIADD3 UR5, UPT, UPT, UR4, 0x3000, URZ ;  /* 0x0000300004059890 */ /* 0x000fe2000fffe0ff */
[----:B------:R-:W-:Y:S01]  /*2490*/  BAR.SYNC.DEFER_BLOCKING 0x0 ;  /* 0x0000000000007b1d */ /* 0x000fe20000010000 */
[----:B--2---:R-:W-:-:S07]  /*24a0*/  FADD.FTZ R155, R118, R155 ;  /* 0x0000009b769b7221 */ /* 0x004fce0000010000 */
[----:B0-----:R-:W0:Y:S01]  /*24b0*/  LDS.128 R116, [UR5] ;  /* 0x00000005ff747984 */ /* 0x001e220008000c00 */
[----:B------:R-:W-:Y:S01]  /*24c0*/  UIADD3 UR5, UPT, UPT, UR4, 0x3030, URZ ;  /* 0x0000303004057890 */ /* 0x000fe2000fffe0ff */
[----:B---3--:R-:W-:Y:S01]  /*24d0*/  FADD.FTZ R154, R128, R154 ;  /* 0x0000009a809a7221 */ /* 0x008fe20000010000 */
[----:B------:R-:W-:Y:S01]  /*24e0*/  @!UP1 UIADD3 UR5, UPT, UPT, UR4, 0x3010, URZ ;  /* 0x0000301004059890 */ /* 0x000fe2000fffe0ff */
[----:B------:R-:W1:Y:S01]  /*24f0*/  LDC.64 R128, c[0x0][0x380] ;  /* 0x0000e000ff807b82 */ /* 0x000e620000000a00 */
[----:B------:R-:W-:Y:S04]  /*2500*/  STL [R1+0x30], R155 ;  /* 0x0000309b01007387 */ /* 0x000fe80000100800 */
[----:B------:R-:W-:Y:S01]  /*2510*/  STL [R1+0x34], R154 ;  /* 0x0000349a01007387 */ /* 0x000fe20000100800 */
[----:B-1----:R-:W-:-:S04]  /*2520*/  IADD3 R207, PT, PT, R207, R128, RZ ;  /* 0x00000080cfcf7210 */ /* 0x002fc80007ffe0ff */
[----:B------:R-:W-:Y:S01]  /*2530*/  ISETP.GE.AND P4, PT, R207, R129, PT ;  /* 0x00000081cf00720c */ /* 0x000fe20003f86270 */
[----:B0-----:R-:W-:Y:S01]  /*2540*/  FADD.FTZ R129, RZ, R116 ;  /* 0x00000074ff817221 */ /* 0x001fe20000010000 */
[----:B------:R-:W-:-:S03]  /*2550*/  FADD.FTZ R116, RZ, R117 ;  /* 0x00000075ff747221 */ /* 0x000fc60000010000 */
[----:B------:R-:W-:Y:S01]  /*2560*/  FADD.FTZ R129, R118, R129 ;  /* 0x0000008176817221 */ /* 0x000fe20000010000 */
[----:B------:R-:W-:Y:S02]  /*2570*/  FADD.FTZ R128, R119, R116 ;  /* 0x0000007477807221 */ /* 0x000fe40000010000 */
        /* <DEDUP_REMOVED lines=71> */
.L_x_1490:
        /* <DEDUP_REMOVED lines=54> */
.L_x_1489:
        /* <DEDUP_REMOVED lines=59> */
.L_x_1492:
        /* <DEDUP_REMOVED lines=54> */
.L_x_1488:
        /* <DEDUP_REMOVED lines=83> */
.L_x_1494:
        /* <DEDUP_REMOVED lines=75> */
.L_x_1493:
        /* <DEDUP_REMOVED lines=80> */
.L_x_1495:
        /* <DEDUP_REMOVED lines=74> */
.L_x_1491:
        /* <DEDUP_REMOVED lines=23> */
[C---:B------:R-:W-:Y:S01]  /*4950*/  FFMA.FTZ R106, R208.reuse, R105, R86 ;  /* 0x00000069d06a7223 */ /* 0x040fe20000010056 */
[----:B------:R-:W-:Y:S01]  /*4960*/  FFMA.FTZ R223, R223, R128, R129 ;  /* 0x00000080dfdf7223 */ /* 0x000fe20000010081 */
[----:B------:R-:W-:Y:S01]  /*4970*/  FFMA.FTZ R107, R208, R108, R87 ;  /* 0x0000006cd06b7223 */ /* 0x000fe20000010057 */
[----:B------:R-:W-:Y:S01]  /*4980*/  ISETP.GE.U32.AND P3, PT, R122, RZ, PT ;  /* 0x000000ff7a00720c */ /* 0x000fe20003f66070 */
[----:B------:R-:W-:Y:S01]  /*4990*/  FMUL.FTZ R104, R106, UR6 ;  /* 0x000000066a687c20 */ /* 0x000fe20008410000 */
[----:B------:R-:W-:Y:S01]  /*49a0*/  FADD.FTZ R223, R222, -R223 ;  /* 0x800000dfdedf7221 */ /* 0x000fe20000010000 */
[-CC-:B------:R-:W-:Y:S01]  /*49b0*/  FFMA.FTZ R218, R218, R128.reuse, R129.reuse ;  /* 0x00000080dada7223 */ /* 0x180fe20000010081 */
[-C--:B------:R-:W-:Y:S01]  /*49c0*/  FFMA.FTZ R212, R212, R128.reuse, R129 ;  /* 0x00000080d4d47223 */ /* 0x080fe20000010081 */
        /* <DEDUP_REMOVED lines=59> */
.L_x_1498:
[-CC-:B0-----:R-:W-:Y:S01]  /*4d80*/  FFMA.FTZ R112, R225, R128.reuse, R129.reuse ;  /* 0x00000080e1707223 */ /* 0x181fe20000010081 */
        /* <DEDUP_REMOVED lines=16> */
[----:B------:R-:W-:Y:S01]  /*4e90*/  FSEL R116, R112, RZ, P3 ;  /* 0x000000ff70747208 */ /* 0x000fe20001800000 */
[-C--:B------:R-:W-:Y:S01]  /*4ea0*/  FFMA.FTZ R218, R218, R128.reuse, R129 ;  /* 0x00000080dada7223 */ /* 0x080fe20000010081 */
[----:B------:R-:W-:Y:S01]  /*4eb0*/  ISETP.GE.U32.AND P3, PT, R180, RZ, PT ;  /* 0x000000ffb400720c */ /* 0x000fe20003f66070 */
[----:B------:R-:W-:Y:S01]  /*4ec0*/  FFMA.FTZ R223, R208, R223, R85 ;  /* 0x000000dfd0df7223 */ /* 0x000fe20000010055 */
[----:B------:R-:W-:Y:S01]  /*4ed0*/  LOP3.LUT P6, RZ, R181, 0xff0000, RZ, 0xc0, !PT ;  /* 0x00ff0000b5ff7812 */ /* 0x000fe200078cc0ff */
        /* <DEDUP_REMOVED lines=53> */
.L_x_1497:
        /* <DEDUP_REMOVED lines=9> */
[C---:B------:R-:W-:Y:S01]  /*52c0*/  FMUL.FTZ R106, R208.reuse, R105 ;  /* 0x00000069d06a7220 */ /* 0x040fe20000410000 */
[-C--:B------:R-:W-:Y:S01]  /*52d0*/  FFMA.FTZ R223, R223, R128.reuse, R129 ;  /* 0x00000080dfdf7223 */ /* 0x080fe20000010081 */
[----:B------:R-:W-:Y:S01]  /*52e0*/  FMUL.FTZ R107, R208, R107 ;  /* 0x0000006bd06b7220 */ /* 0x000fe20000410000 */
[----:B------:R-:W-:Y:S01]  /*52f0*/  ISETP.GE.U32.AND P3, PT, R122, RZ, PT ;  /* 0x000000ff7a00720c */ /* 0x000fe20003f66070 */
[----:B------:R-:W-:Y:S01]  /*5300*/  FMUL.FTZ R104, R106, UR6 ;  /* 0x000000066a687c20 */ /* 0x000fe20008410000 */
[----:B------:R-:W-:Y:S01]  /*5310*/  FADD.FTZ R223, R222, -R223 ;  /* 0x800000dfdedf7221 */ /* 0x000fe20000010000 */
[-CC-:B------:R-:W-:Y:S01]  /*5320*/  FFMA.FTZ R218, R218, R128.reuse, R129.reuse ;  /* 0x00000080dada7223 */ /* 0x180fe20000010081 */
[-CC-:B------:R-:W-:Y:S01]  /*5330*/  FFMA.FTZ R212, R212, R128.reuse, R129.reuse ;  /* 0x00000080d4d47223 */ /* 0x180fe20000010081 */
        /* <DEDUP_REMOVED lines=59> */
.L_x_1500:
[-CC-:B0-----:R-:W-:Y:S01]  /*56f0*/  FFMA.FTZ R112, R225, R128.reuse, R129.reuse ;  /* 0x00000080e1707223 */ /* 0x181fe20000010081 */
        /* <DEDUP_REMOVED lines=10> */
[-C--:B------:R-:W-:Y:S01]  /*57a0*/  FFMA.FTZ R212, R212, R128.reuse, R129 ;  /* 0x00000080d4d47223 */ /* 0x080fe20000010081 */
[----:B------:R-:W-:Y:S01]  /*57b0*/  FMUL.FTZ R131, R131, UR6 ;  /* 0x0000000683837c20 */ /* 0x000fe20008410000 */
[----:B------:R-:W-:Y:S01]  /*57c0*/  FADD.FTZ R223, R222, -R223 ;  /* 0x800000dfdedf7221 */ /* 0x000fe20000010000 */
[----:B------:R-:W-:Y:S01]  /*57d0*/  FMUL.FTZ R115, R115, UR6 ;  /* 0x0000000673737c20 */ /* 0x000fe20008410000 */
[----:B------:R-:W-:Y:S01]  /*57e0*/  LOP3.LUT P5, RZ, R123, 0xff0000, RZ, 0xc0, !PT ;  /* 0x00ff00007bff7812 */ /* 0x000fe200078ac0ff */
[----:B------:R-:W-:Y:S01]  /*57f0*/  FMUL.FTZ R221, R208, R221 ;  /* 0x000000ddd0dd7220 */ /* 0x000fe20000410000 */
[----:B------:R-:W-:Y:S01]  /*5800*/  FSEL R112, R131, RZ, P3 ;  /* 0x000000ff83707208 */ /* 0x000fe20001800000 */
[-CC-:B------:R-:W-:Y:S01]  /*5810*/  FFMA.FTZ R218, R218, R128.reuse, R129.reuse ;  /* 0x00000080dada7223 */ /* 0x180fe20000010081 */
        /* <DEDUP_REMOVED lines=56> */
.L_x_1496:
        /* <DEDUP_REMOVED lines=56> */
.L_x_1502:
        /* <DEDUP_REMOVED lines=54> */
.L_x_1501:
        /* <DEDUP_REMOVED lines=9> */
[C---:B------:R-:W-:Y:S01]  /*6310*/  FMUL.FTZ R108, R208.reuse, R211 ;  /* 0x000000d3d06c7220 */ /* 0x040fe20000410000 */
[----:B------:R-:W-:Y:S01]  /*6320*/  FMUL.FTZ R107, R208, R107 ;  /* 0x0000006bd06b7220 */ /* 0x000fe20000410000 */
[----:B------:R-:W-:Y:S01]  /*6330*/  FADD.FTZ R213, R213, -R212 ;  /* 0x800000d4d5d57221 */ /* 0x000fe20000010000 */
[----:B------:R-:W-:Y:S01]  /*6340*/  ISETP.GE.U32.AND P3, PT, R122, RZ, PT ;  /* 0x000000ff7a00720c */ /* 0x000fe20003f66070 */
[----:B------:R-:W-:Y:S01]  /*6350*/  FMUL.FTZ R106, R208, R105 ;  /* 0x00000069d06a7220 */ /* 0x000fe20000410000 */
        /* <DEDUP_REMOVED lines=8> */
[----:B------:R-:W-:Y:S01]  /*63e0*/  FMUL.FTZ R110, R208, R213 ;  /* 0x000000d5d06e7220 */ /* 0x000fe20000410000 */
[----:B------:R-:W-:Y:S01]  /*63f0*/  FMUL.FTZ R105, R106, UR6 ;  /* 0x000000066a697c20 */ /* 0x000fe20008410000 */
[----:B------:R-:W-:Y:S01]  /*6400*/  LOP3.LUT P5, RZ, R123, 0xff0000, RZ, 0xc0, !PT ;  /* 0x00ff00007bff7812 */ /* 0x000fe200078ac0ff */
[----:B------:R-:W-:Y:S01]  /*6410*/  FADD.FTZ R223, R222, -R223 ;  /* 0x800000dfdedf7221 */ /* 0x000fe20000010000 */
[----:B0-----:R-:W-:Y:S01]  /*6420*/  FSEL R116, R104, RZ, P6 ;  /* 0x000000ff68747208 */ /* 0x001fe20003000000 */
[----:B------:R-:W-:Y:S01]  /*6430*/  FMUL.FTZ R104, R208, R221 ;  /* 0x000000ddd0687220 */ /* 0x000fe20000410000 */
[----:B------:R-:W-:Y:S01]  /*6440*/  FADD.FTZ R215, R214, -R215 ;  /* 0x800000d7d6d77221 */ /* 0x000fe20000010000 */
[----:B------:R-:W-:Y:S01]  /*6450*/  FADD.FTZ R111, R217, -R218 ;  /* 0x800000dad96f7221 */ /* 0x000fe20000010000 */
[----:B------:R-:W-:Y:S01]  /*6460*/  FSEL R131, R109, RZ, P3 ;  /* 0x000000ff6d837208 */ /* 0x000fe20001800000 */
[----:B------:R-:W-:Y:S01]  /*6470*/  FMUL.FTZ R117, R110, UR6 ;  /* 0x000000066e757c20 */ /* 0x000fe20008410000 */
[----:B------:R-:W-:Y:S01]  /*6480*/  LOP3.LUT P3, RZ, R122, 0xff0000, RZ, 0xc0, !PT ;  /* 0x00ff00007aff7812 */ /* 0x000fe2000786c0ff */
[----:B------:R-:W-:Y:S01]  /*6490*/  FMUL.FTZ R119, R104, UR6 ;  /* 0x0000000668777c20 */ /* 0x000fe20008410000 */
[----:B------:R-:W-:Y:S01]  /*64a0*/  FSEL R130, R105, RZ, P5 ;  /* 0x000000ff69827208 */ /* 0x000fe20002800000 */
[C---:B------:R-:W-:Y:S01]  /*64b0*/  FMUL.FTZ R105, R208.reuse, R223 ;  /* 0x000000dfd0697220 */ /* 0x040fe20000410000 */
        /* <DEDUP_REMOVED lines=19> */
.L_x_1503:
[-CC-:B0-----:R-:W-:Y:S01]  /*65f0*/  FFMA.FTZ R116, R225, R128.reuse, R129.reuse ;  /* 0x00000080e1747223 */ /* 0x181fe20000010081 */
        /* <DEDUP_REMOVED lines=52> */
.L_x_1499:
        /* <DEDUP_REMOVED lines=42> */
[-CC-:B------:R-:W-:Y:S01]  /*6be0*/  FFMA.FTZ R137, R137, R128.reuse, R129.reuse ;  /* 0x0000008089897223 */ /* 0x180fe20000010081 */
[----:B------:R-:W-:Y:S01]  /*6bf0*/  FSEL R118, R108, RZ, P6 ;  /* 0x000000ff6c767208 */ /* 0x000fe20003000000 */
        /* <DEDUP_REMOVED lines=44> */
.L_x_1506:
        /* <DEDUP_REMOVED lines=75> */
.L_x_1505:
        /* <DEDUP_REMOVED lines=30> */
[-CC-:B------:R-:W-:Y:S01]  /*7550*/  FFMA.FTZ R137, R137, R128.reuse, R129.reuse ;  /* 0x0000008089897223 */ /* 0x180fe20000010081 */
[----:B------:R-:W-:Y:S01]  /*7560*/  FSEL R118, R108, RZ, P6 ;  /* 0x000000ff6c767208 */ /* 0x000fe20003000000 */
[----:B------:R-:W-:Y:S01]  /*7570*/  FADD.FTZ R111, R139, -R138 ;  /* 0x8000008a8b6f7221 */ /* 0x000fe20000010000 */
        /* <DEDUP_REMOVED lines=43> */
.L_x_1508:
        /* <DEDUP_REMOVED lines=75> */
.L_x_1504:
        /* <DEDUP_REMOVED lines=8> */
[-CC-:B0-----:R-:W-:Y:S01]  /*7d60*/  FFMA.FTZ R104, R147, R128.reuse, R129.reuse ;  /* 0x0000008093687223 */ /* 0x181fe20000010081 */
[----:B------:R-:W-:Y:S01]  /*7d70*/  FFMA.FTZ R129, R133, R128, R129 ;  /* 0x0000008085817223 */ /* 0x000fe20000010081 */
[----:B------:R-:W-:Y:S01]  /*7d80*/  FADD.FTZ R148, R148, -R149 ;  /* 0x8000009594947221 */ /* 0x000fe20000010000 */
[----:B------:R-:W-:Y:S01]  /*7d90*/  ISETP.GE.U32.AND P1, PT, R120, RZ, PT ;  /* 0x000000ff7800720c */ /* 0x000fe20003f26070 */
[----:B------:R-:W-:Y:S01]  /*7da0*/  FADD.FTZ R145, R145, -R104 ;  /* 0x8000006891917221 */ /* 0x000fe20000010000 */
[----:B------:R-:W-:Y:S01]  /*7db0*/  FADD.FTZ R129, R132, -R129 ;  /* 0x8000008184817221 */ /* 0x000fe20000010000 */
[----:B------:R-:W-:Y:S01]  /*7dc0*/  FFMA.FTZ R107, R208, R148, R95 ;  /* 0x00000094d06b7223 */ /* 0x000fe2000001005f */
[----:B------:R-:W-:Y:S01]  /*7dd0*/  FADD.FTZ R135, R134, -R135 ;  /* 0x8000008786877221 */ /* 0x000fe20000010000 */
        /* <DEDUP_REMOVED lines=40> */
.L_x_1510:
[-CC-:B------:R-:W-:Y:S01]  /*8060*/  FFMA.FTZ R140, R140, R128.reuse, R129.reuse ;  /* 0x000000808c8c7223 */ /* 0x180fe20000010081 */
[-CC-:B------:R-:W-:Y:S01]  /*8070*/  FFMA.FTZ R142, R142, R128.reuse, R129.reuse ;  /* 0x000000808e8e7223 */ /* 0x180fe20000010081 */
[-CC-:B0-----:R-:W-:Y:S01]  /*8080*/  FFMA.FTZ R116, R147, R128.reuse, R129.reuse ;  /* 0x0000008093747223 */ /* 0x181fe20000010081 */
        /* <DEDUP_REMOVED lines=51> */
.L_x_1509:
        /* <DEDUP_REMOVED lines=13> */
[----:B------:R-:W-:Y:S01]  /*8490*/  FMUL.FTZ R107, R208, R149 ;  /* 0x00000095d06b7220 */ /* 0x000fe20000410000 */
[----:B------:R-:W-:Y:S01]  /*84a0*/  FADD.FTZ R135, R134, -R135 ;  /* 0x8000008786877221 */ /* 0x000fe20000010000 */
        /* <DEDUP_REMOVED lines=40> */
.L_x_1511:
        /* <DEDUP_REMOVED lines=53> */
.L_x_1507:
        /* <DEDUP_REMOVED lines=12> */
[----:B------:R1:W5:Y:S01]  /*8b40*/  LDL.LU R70, [R1] ;  /* 0x0000000001467983 */ /* 0x0003620000300800 */
[----:B------:R-:W-:Y:S02]  /*8b50*/  MOV R51, R4 ;  /* 0x0000000400337202 */ /* 0x000fe40000000f00 */
[----:B------:R-:W-:Y:S01]  /*8b60*/  MOV R4, R5 ;  /* 0x0000000500047202 */ /* 0x000fe20000000f00 */
[----:B------:R1:W5:Y:S01]  /*8b70*/  LDL.LU R71, [R1+0x4] ;  /* 0x0000040001477983 */ /* 0x0003620000300800 */
[----:B------:R-:W-:Y:S02]  /*8b80*/  MOV R5, R6 ;  /* 0x0000000600057202 */ /* 0x000fe40000000f00 */
[----:B------:R-:W-:Y:S01]  /*8b90*/  MOV R6, R7 ;  /* 0x0000000700067202 */ /* 0x000fe20000000f00 */
[----:B------:R1:W5:Y:S01]  /*8ba0*/  LDL.LU R76, [R1+0x8] ;  /* 0x00000800014c7983 */ /* 0x0003620000300800 */
[----:B------:R-:W-:Y:S02]  /*8bb0*/  MOV R55, R24 ;  /* 0x0000001800377202 */ /* 0x000fe40000000f00 */
[----:B------:R-:W-:Y:S01]  /*8bc0*/  MOV R7, R8 ;  /* 0x0000000800077202 */ /* 0x000fe20000000f00 */
[----:B------:R1:W5:Y:S01]  /*8bd0*/  LDL.LU R77, [R1+0xc] ;  /* 0x00000c00014d7983 */ /* 0x0003620000300800 */
[----:B------:R-:W-:-:S02]  /*8be0*/  MOV R24, R25 ;  /* 0x0000001900187202 */ /* 0x000fc40000000f00 */
        /* <DEDUP_REMOVED lines=84> */
[----:B-1----:R-:W-:-:S07]  /*9130*/  MOV R95, R154 ;  /* 0x0000009a005f7202 */ /* 0x002fce0000000f00 */
.L_x_1485:
        /* <DEDUP_REMOVED lines=24> */
[----:B-----5:R-:W-:Y:S04]  /*92c0*/  STG.E.128 desc[UR10][R18.64+0x1000], R68 ;  /* 0x0010004412007986 */ /* 0x020fe8000c101d0a */
        /* <DEDUP_REMOVED lines=12> */
.L_x_1513:
        /* <DEDUP_REMOVED lines=15> */
.L_x_3825:


//--------------------- .text._ZN10layer_norm22ln_bwd_finalize_kernelINS_22Kernel_traits_finalizeILj3072Ef13__nv_bfloat16fS2_fjLb0ELj1024ELj4ENS_18Kernel_traits_baseILj3072EfS2_fS2_fjLj1024EEEEELb0ELb0EEEvNS_9BwdParamsE --------------------------
	.section	.text._ZN10layer_norm22ln_bwd_finalize_kernelINS_22Kernel_traits_finalizeILj3072Ef13__nv_bfloat16fS2_fjLb0ELj1024ELj4ENS_18Kernel_traits_baseILj3072EfS2_fS2_fjLj1024EEEEELb0ELb0EEEvNS_9BwdParamsE,"ax",@progbits
	.align	128
        .global         _ZN10layer_norm22ln_bwd_finalize_kernelINS_22Kernel_traits_finalizeILj3072Ef13__nv_bfloat16fS2_fjLb0ELj1024ELj4ENS_18Kernel_traits_baseILj3072EfS2_fS2_fjLj1024EEEEELb0ELb0EEEvNS_9BwdParamsE
        .type           _ZN10layer_norm22ln_bwd_finalize_kernelINS_22Kernel_traits_finalizeILj3072Ef13__nv_bfloat16fS2_fjLb0ELj1024ELj4ENS_18Kernel_traits_baseILj3072EfS2_fS2_fjLj1024EEEEELb0ELb0EEEvNS_9BwdParamsE,@function
        .size           _ZN10layer_norm22ln_bwd_finalize_kernelINS_22Kernel_traits_finalizeILj3072Ef13__nv_bfloat16fS2_fjLb0ELj1024ELj4ENS_18Kernel_traits_baseILj3072EfS2_fS2_fjLj1024EEEEELb0ELb0EEEvNS_9BwdParamsE,(.L_x_3826 - _ZN10layer_norm22ln_bwd_finalize_kernelINS_22Kernel_traits_finalizeILj3072Ef13__nv_bfloat16fS2_fjLb0ELj1024ELj4ENS_18Kernel_traits_baseILj3072EfS2_fS2_fjLj1024EEEEELb0ELb0EEEvNS_9BwdParamsE)
        .other          _ZN10layer_norm22ln_bwd_finalize_kernelINS_22Kernel_traits_finalizeILj3072Ef13__nv_bfloat16fS2_fjLb0ELj1024ELj4ENS_18Kernel_traits_baseILj3072EfS2_fS2_fjLj1024EEEEELb0ELb0EEEvNS_9BwdParamsE,@"STO_CUDA_ENTRY STV_DEFAULT"
_ZN10layer_norm22ln_bwd_finalize_kernelINS_22Kernel_traits_finalizeILj3072Ef13__nv_bfloat16fS2_fjLb0ELj1024ELj4ENS_18Kernel_traits_baseILj3072EfS2_fS2_fjLj1024EEEEELb0ELb0EEEvNS_9BwdParamsE:
.text._ZN10layer_norm22ln_bwd_finalize_kernelINS_22Kernel_traits_finalizeILj3072Ef13__nv_bfloat16fS2_fjLb0ELj1024ELj4ENS_18Kernel_traits_baseILj3072EfS2_fS2_fjLj1024EEEEELb0ELb0EEEvNS_9BwdParamsE:
        /* <DEDUP_REMOVED lines=78> */
.L_x_1518:
        /* <DEDUP_REMOVED lines=118> */
.L_x_1517:
[----:B------:R-:W-:Y:S05]  /*0c40*/  BSYNC.RECONVERGENT B1 ;  /* 0x0000000000017941 */ /* 0x000fea0003800200 */
.L_x_1516:
        /* <DEDUP_REMOVED lines=68> */
.L_x_1520:
[----:B------:R-:W-:Y:S05]  /*1090*/  BSYNC.RECONVERGENT B1 ;  /* 0x0000000000017941 */ /* 0x000fea0003800200 */
.L_x_1519:
        /* <DEDUP_REMOVED lines=37> */
.L_x_1522:
[----:B------:R-:W-:Y:S05]  /*12f0*/  BSYNC.RECONVERGENT B1 ;  /* 0x0000000000017941 */ /* 0x000fea0003800200 */
.L_x_1521:
[----:B------:R-:W-:Y:S05]  /*1300*/  @!P1 BRA `(.L_x_1515) ;  /* 0x00000000003c9947 */ /* 0x000fea0003800000 */
[----:B------:R-:W0:Y:S01]  /*1310*/  LDC.64 R8, c[0x0][0x440] ;  /* 0x00011000ff087b82 */ /* 0x000e220000000a00 */
[----:B------:R-:W-:Y:S01]  /*1320*/  IMAD R0, R3, R54, R0 ;  /* 0x0000003603007224 */ /* 0x000fe200078e0200 */
[----:B------:R-:W-:-:S04]  /*1330*/  IADD3 R12, PT, PT, -R55, RZ, RZ ;  /* 0x000000ff370c7210 */ /* 0x000fc80007ffe1ff */
[----:B------:R-:W-:Y:S02]  /*1340*/  IADD3 R3, PT, PT, R57, R0, RZ ;  /* 0x0000000039037210 */ /* 0x000fe40007ffe0ff */
[----:B------:R-:W1:Y:S05]  /*1350*/  LDC.64 R10, c[0x0][0x448] ;  /* 0x00011200ff0a7b82 */ /* 0x000e6a0000000a00 */
.L_x_1523:
        /* <DEDUP_REMOVED lines=10> */
.L_x_1515:
[----:B------:R-:W-:Y:S05]  /*1400*/  BSYNC.RECONVERGENT B0 ;  /* 0x0000000000007941 */ /* 0x000fea0003800200 */
.L_x_1514:
        /* <DEDUP_REMOVED lines=60> */
.L_x_1524:
        /* <DEDUP_REMOVED lines=11> */
.L_x_3826:


//--------------------- .text._ZN10layer_norm40ln_parallel_residual_bwd_finalize_kernelINS_22Kernel_traits_finalizeILj3072Ef13__nv_bfloat16fS2_fjLb0ELj1024ELj4ENS_18Kernel_traits_baseILj3072EfS2_fS2_fjLj1024EEEEELb0EEEvNS_9BwdParamsE --------------------------
	.section	.text._ZN10layer_norm40ln_parallel_residual_bwd_finalize_kernelINS_22Kernel_traits_finalizeILj3072Ef13__nv_bfloat16fS2_fjLb0ELj1024ELj4ENS_18Kernel_traits_baseILj3072EfS2_fS2_fjLj1024EEEEELb0EEEvNS_9BwdParamsE,"ax",@progbits
	.align	128
        .global         _ZN10layer_norm40ln_parallel_residual_bwd_finalize_kernelINS_22Kernel_traits_finalizeILj3072Ef13__nv_bfloat16fS2_fjLb0ELj1024ELj4ENS_18Kernel_traits_baseILj3072EfS2_fS2_fjLj1024EEEEELb0EEEvNS_9BwdParamsE
        .type           _ZN10layer_norm40ln_parallel_residual_bwd_finalize_kernelINS_22Kernel_traits_finalizeILj3072Ef13__nv_bfloat16fS2_fjLb0ELj1024ELj4ENS_18Kernel_traits_baseILj3072EfS2_fS2_fjLj1024EEEEELb0EEEvNS_9BwdParamsE,@function
        .size           _ZN10layer_norm40ln_parallel_residual_bwd_finalize_kernelINS_22Kernel_traits_finalizeILj3072Ef13__nv_bfloat16fS2_fjLb0ELj1024ELj4ENS_18Kernel_traits_baseILj3072EfS2_fS2_fjLj1024EEEEELb0EEEvNS_9BwdParamsE,(.L_x_3827 - _ZN10layer_norm40ln_parallel_residual_bwd_finalize_kernelINS_22Kernel_traits_finalizeILj3072Ef13__nv_bfloat16fS2_fjLb0ELj1024ELj4ENS_18Kernel_traits_baseILj3072EfS2_fS2_fjLj1024EEEEELb0EEEvNS_9BwdParamsE)
        .other          _ZN10layer_norm40ln_parallel_residual_bwd_finalize_kernelINS_22Kernel_traits_finalizeILj3072Ef13__nv_bfloat16fS2_fjLb0ELj1024ELj4ENS_18Kernel_traits_baseILj3072EfS2_fS2_fjLj1024EEEEELb0EEEvNS_9BwdParamsE,@"STO_CUDA_ENTRY STV_DEFAULT"
_ZN10layer_norm40ln_parallel_residual_bwd_finalize_kernelINS_22Kernel_traits_finalizeILj3072Ef13__nv_bfloat16fS2_fjLb0ELj1024ELj4ENS_18Kernel_traits_baseILj3072EfS2_fS2_fjLj1024EEEEELb0EEEvNS_9BwdParamsE:
.text._ZN10layer_norm40ln_parallel_residual_bwd_finalize_kernelINS_22Kernel_traits_finalizeILj3072Ef13__nv_bfloat16fS2_fjLb0ELj1024ELj4ENS_18Kernel_traits_baseILj3072EfS2_fS2_fjLj1024EEEEELb0EEEvNS_9BwdParamsE:
        /* <DEDUP_REMOVED lines=58> */
.L_x_1529:
        /* <DEDUP_REMOVED lines=112> */
.L_x_1528:
[----:B------:R-:W-:Y:S05]  /*0aa0*/  BSYNC.RECONVERGENT B1 ;  /* 0x0000000000017941 */ /* 0x000fea0003800200 */
.L_x_1527:
        /* <DEDUP_REMOVED lines=66> */
.L_x_1531:
[----:B------:R-:W-:Y:S05]  /*0ed0*/  BSYNC.RECONVERGENT B1 ;  /* 0x0000000000017941 */ /* 0x000fea0003800200 */
.L_x_1530:
        /* <DEDUP_REMOVED lines=36> */
.L_x_1533:
[----:B------:R-:W-:Y:S05]  /*1120*/  BSYNC.RECONVERGENT B1 ;  /* 0x0000000000017941 */ /* 0x000fea0003800200 */
.L_x_1532:
        /* <DEDUP_REMOVED lines=18> */
.L_x_1526:
[----:B------:R-:W-:Y:S05]  /*1250*/  BSYNC.RECONVERGENT B0 ;  /* 0x0000000000007941 */ /* 0x000fea0003800200 */
.L_x_1525:
        /* <DEDUP_REMOVED lines=92> */
.L_x_1534:
        /* <DEDUP_REMOVED lines=14> */
.L_x_3827:


//--------------------- .text._ZN10layer_norm31ln_parallel_residual_bwd_kernelINS_13Kernel_traitsIf13__nv_bfloat16fS2_fjLj3072ELj1ELj1ELj4ELj16ENS_18Kernel_traits_baseILj3072EfS2_fS2_fjLj128EEEEELb1ELb1ELb0EEEvNS_9BwdParamsE --------------------------
	.section	.text._ZN10layer_norm31ln_parallel_residual_bwd_kernelINS_13Kernel_traitsIf13__nv_bfloat16fS2_fjLj3072ELj1ELj1ELj4ELj16ENS_18Kernel_traits_baseILj3072EfS2_fS2_fjLj128EEEEELb1ELb1ELb0EEEvNS_9BwdParamsE,"ax",@progbits
	.align	128
        .global         _ZN10layer_norm31ln_parallel_residual_bwd_kernelINS_13Kernel_traitsIf13__nv_bfloat16fS2_fjLj3072ELj1ELj1ELj4ELj16ENS_18Kernel_traits_baseILj3072EfS2_fS2_fjLj128EEEEELb1ELb1ELb0EEEvNS_9BwdParamsE
        .type           _ZN10layer_norm31ln_parallel_residual_bwd_kernelINS_13Kernel_traitsIf13__nv_bfloat16fS2_fjLj3072ELj1ELj1ELj4ELj16ENS_18Kernel_traits_baseILj3072EfS2_fS2_fjLj128EEEEELb1ELb1ELb0EEEvNS_9BwdParamsE,@function
        .size           _ZN10layer_norm31ln_parallel_residual_bwd_kernelINS_13Kernel_traitsIf13__nv_bfloat16fS2_fjLj3072ELj1ELj1ELj4ELj16ENS_18Kernel_traits_baseILj3072EfS2_fS2_fjLj128EEEEELb1ELb1ELb0EEEvNS_9BwdParamsE,(.L_x_3828 - _ZN10layer_norm31ln_parallel_residual_bwd_kernelINS_13Kernel_traitsIf13__nv_bfloat16fS2_fjLj3072ELj1ELj1ELj4ELj16ENS_18Kernel_traits_baseILj3072EfS2_fS2_fjLj128EEEEELb1ELb1ELb0EEEvNS_9BwdParamsE)
        .other          _ZN10layer_norm31ln_parallel_residual_bwd_kernelINS_13Kernel_traitsIf13__nv_bfloat16fS2_fjLj3072ELj1ELj1ELj4ELj16ENS_18Kernel_traits_baseILj3072EfS2_fS2_fjLj128EEEEELb1ELb1ELb0EEEvNS_9BwdParamsE,@"STO_CUDA_ENTRY STV_DEFAULT"
_ZN10layer_norm31ln_parallel_residual_bwd_kernelINS_13Kernel_traitsIf13__nv_bfloat16fS2_fjLj3072ELj1ELj1ELj4ELj16ENS_18Kernel_traits_baseILj3072EfS2_fS2_fjLj128EEEEELb1ELb1ELb0EEEvNS_9BwdParamsE:
.text._ZN10layer_norm31ln_parallel_residual_bwd_kernelINS_13Kernel_traitsIf13__nv_bfloat16fS2_fjLj3072ELj1ELj1ELj4ELj16ENS_18Kernel_traits_baseILj3072EfS2_fS2_fjLj128EEEEELb1ELb1ELb0EEEvNS_9BwdParamsE:
        /* <DEDUP_REMOVED lines=21> */
[----:B------:R-:W-:Y:S02]  /*0150*/  @P2 IADD3 R3, PT, PT, R3, 0x80, RZ ;  /* 0x0000008003032810 */ /* 0x000fe40007ffe0ff */
[----:B------:R0:W5:Y:S04]  /*0160*/  @P1 LDG.E.128 R76, desc[UR10][R4.64+0x10] ;  /* 0x0000100a044c1981 */ /* 0x000168000c1e1d00 */
[----:B------:R0:W5:Y:S01]  /*0170*/  @P2 LDG.E.128 R72, desc[UR10][R8.64] ;  /* 0x0000000a08482981 */ /* 0x000162000c1e1d00 */
[----:B----4-:R-:W-:-:S03]  /*0180*/  @P3 IMAD.WIDE.U32 R6, R3, 0x20, R10 ;  /* 0x0000002003063825 */ /* 0x010fc600078e000a */
[----:B------:R0:W5:Y:S04]  /*0190*/  @P2 LDG.E.128 R68, desc[UR10][R8.64+0x10] ;  /* 0x0000100a08442981 */ /* 0x000168000c1e1d00 */
[----:B------:R0:W5:Y:S04]  /*01a0*/  @P3 LDG.E.128 R64, desc[UR10][R6.64] ;  /* 0x0000000a06403981 */ /* 0x000168000c1e1d00 */
[----:B------:R0:W5:Y:S01]  /*01b0*/  @P3 LDG.E.128 R60, desc[UR10][R6.64+0x10] ;  /* 0x0000100a063c3981 */ /* 0x000162000c1e1d00 */
[----:B------:R-:W1:Y:S01]  /*01c0*/  S2UR UR4, SR_CTAID.X ;  /* 0x00000000000479c3 */ /* 0x000e620000002500 */
[----:B------:R-:W-:-:S02]  /*01d0*/  CS2R R56, SRZ ;  /* 0x0000000000387805 */ /* 0x000fc4000001ff00 */
[----:B------:R-:W-:Y:S02]  /*01e0*/  CS2R R58, SRZ ;  /* 0x00000000003a7805 */ /* 0x000fe4000001ff00 */
[----:B------:R-:W-:Y:S02]  /*01f0*/  CS2R R52, SRZ ;  /* 0x0000000000347805 */ /* 0x000fe4000001ff00 */
[----:B------:R-:W-:Y:S02]  /*0200*/  CS2R R54, SRZ ;  /* 0x0000000000367805 */ /* 0x000fe4000001ff00 */
[----:B------:R-:W-:Y:S02]  /*0210*/  CS2R R48, SRZ ;  /* 0x0000000000307805 */ /* 0x000fe4000001ff00 */
        /* <DEDUP_REMOVED lines=55> */
.L_x_1574:
        /* <DEDUP_REMOVED lines=35> */
[----:B------:R-:W5:Y:S01]  /*07c0*/  @P0 LDG.E.128 R8, desc[UR10][R134.64] ;  /* 0x0000000a86080981 */ /* 0x000f62000c1e1d00 */
[----:B-1----:R-:W-:-:S03]  /*07d0*/  @P1 IMAD.WIDE.U32 R138, R130, 0x8, R138 ;  /* 0x00000008828a1825 */ /* 0x002fc600078e008a */
[----:B------:R4:W5:Y:S04]  /*07e0*/  @P0 LDG.E.128 R4, desc[UR10][R134.64+0x10] ;  /* 0x0000100a86040981 */ /* 0x000968000c1e1d00 */
[----:B------:R0:W5:Y:S01]  /*07f0*/  @P1 LDG.E.64 R170, desc[UR10][R138.64] ;  /* 0x0000000a8aaa1981 */ /* 0x000162000c1e1b00 */
[----:B------:R-:W-:Y:S01]  /*0800*/  IADD3 R187, PT, PT, R130, 0x80, RZ ;  /* 0x0000008082bb7810 */ /* 0x000fe20007ffe0ff */
[C---:B---3--:R-:W-:Y:S01]  /*0810*/  FADD.FTZ R3, -R185.reuse, R112 ;  /* 0x00000070b9037221 */ /* 0x048fe20000010100 */
[C---:B------:R-:W-:Y:S01]  /*0820*/  FADD.FTZ R133, -R185.reuse, R113 ;  /* 0x00000071b9857221 */ /* 0x040fe20000010100 */
[C---:B----4-:R-:W-:Y:S01]  /*0830*/  FADD.FTZ R135, -R185.reuse, R120 ;  /* 0x00000078b9877221 */ /* 0x050fe20000010100 */
[C---:B------:R-:W-:Y:S02]  /*0840*/  PRMT R112, R116.reuse, 0x7632, R112 ;  /* 0x0000763274707816 */ /* 0x040fe40000000070 */
[----:B------:R-:W-:Y:S01]  /*0850*/  SHF.L.U32 R113, R116, 0x10, RZ ;  /* 0x0000001074717819 */ /* 0x000fe200000006ff */
[----:B-----5:R-:W-:Y:S01]  /*0860*/  FMUL.FTZ R135, R132, R135 ;  /* 0x0000008784877220 */ /* 0x020fe20000410000 */
[----:B0-----:R-:W-:Y:S01]  /*0870*/  SHF.L.U32 R139, R118, 0x10, RZ ;  /* 0x00000010768b7819 */ /* 0x001fe200000006ff */
[----:B------:R-:W-:Y:S01]  /*0880*/  FMUL.FTZ R134, R132, R133 ;  /* 0x0000008584867220 */ /* 0x000fe20000410000 */
[----:B------:R-:W-:Y:S01]  /*0890*/  SHF.L.U32 R112, R112, 0x10, RZ ;  /* 0x0000001070707819 */ /* 0x000fe200000006ff */
[----:B------:R-:W-:Y:S01]  /*08a0*/  FMUL.FTZ R3, R132, R3 ;  /* 0x0000000384037220 */ /* 0x000fe20000410000 */
[----:B------:R-:W-:Y:S01]  /*08b0*/  FMUL.FTZ R138, R80, R113 ;  /* 0x00000071508a7220 */ /* 0x000fe20000410000 */
[----:B------:R-:W-:Y:S01]  /*08c0*/  FADD.FTZ R141, -R185, R114 ;  /* 0x00000072b98d7221 */ /* 0x000fe20000010100 */
[----:B------:R-:W-:Y:S01]  /*08d0*/  FADD.FTZ R28, R28, R139 ;  /* 0x0000008b1c1c7221 */ /* 0x000fe20000010000 */
[-C--:B------:R-:W-:Y:S01]  /*08e0*/  FFMA.FTZ R52, R135, R139.reuse, R52 ;  /* 0x0000008b87347223 */ /* 0x080fe20000010034 */
[----:B------:R-:W-:Y:S01]  /*08f0*/  FMUL.FTZ R142, R76, R139 ;  /* 0x0000008b4c8e7220 */ /* 0x000fe20000410000 */
[----:B------:R-:W-:Y:S01]  /*0900*/  FADD.FTZ R115, -R185, R115 ;  /* 0x00000073b9737221 */ /* 0x000fe20000010100 */
        /* <DEDUP_REMOVED lines=28> */
[----:B------:R-:W-:Y:S01]  /*0ad0*/  FMUL.FTZ R144, R132, R121 ;  /* 0x0000007984907220 */ /* 0x000fe20000410000 */
[----:B------:R-:W-:Y:S01]  /*0ae0*/  FMUL.FTZ R143, R77, R116 ;  /* 0x000000744d8f7220 */ /* 0x000fe20000410000 */
[----:B------:R-:W-:Y:S01]  /*0af0*/  FADD.FTZ R114, R115, R142 ;  /* 0x0000008e73727221 */ /* 0x000fe20000010000 */
[----:B------:R-:W-:Y:S01]  /*0b00*/  FFMA.FTZ R113, R135, R142, R112 ;  /* 0x0000008e87717223 */ /* 0x000fe20000010070 */
[----:B------:R-:W-:Y:S01]  /*0b10*/  SHF.L.U32 R118, R118, 0x10, RZ ;  /* 0x0000001076767819 */ /* 0x000fe200000006ff */
[----:B------:R-:W-:Y:S01]  /*0b20*/  FADD.FTZ R123, -R185, R123 ;  /* 0x0000007bb97b7221 */ /* 0x000fe20000010100 */
        /* <DEDUP_REMOVED lines=18> */
.L_x_1537:
[----:B----4-:R-:W-:Y:S05]  /*0c50*/  BSYNC.RECONVERGENT B0 ;  /* 0x0000000000007941 */ /* 0x010fea0003800200 */
.L_x_1536:
        /* <DEDUP_REMOVED lines=19> */
[----:B------:R0:W5:Y:S01]  /*0d90*/  @P1 LDG.E.64 R168, desc[UR10][R154.64] ;  /* 0x0000000a9aa81981 */ /* 0x000162000c1e1b00 */
[----:B-1----:R-:W-:-:S05]  /*0da0*/  @P0 IMAD.WIDE.U32 R150, R187, 0x20, R150 ;  /* 0x00000020bb960825 */ /* 0x002fca00078e0096 */
[----:B------:R-:W5:Y:S04]  /*0db0*/  @P0 LDG.E.128 R84, desc[UR10][R150.64] ;  /* 0x0000000a96540981 */ /* 0x000f68000c1e1d00 */
[----:B------:R1:W5:Y:S01]  /*0dc0*/  @P0 LDG.E.128 R88, desc[UR10][R150.64+0x10] ;  /* 0x0000100a96580981 */ /* 0x000362000c1e1d00 */
[----:B------:R-:W-:Y:S01]  /*0dd0*/  IADD3 R187, PT, PT, R187, 0x80, RZ ;  /* 0x00000080bbbb7810 */ /* 0x000fe20007ffe0ff */
[C---:B---3--:R-:W-:Y:S01]  /*0de0*/  FADD.FTZ R147, -R185.reuse, R112 ;  /* 0x00000070b9937221 */ /* 0x048fe20000010100 */
[C---:B------:R-:W-:Y:S01]  /*0df0*/  FADD.FTZ R149, -R185.reuse, R113 ;  /* 0x00000071b9957221 */ /* 0x040fe20000010100 */
[----:B------:R-:W-:Y:S02]  /*0e00*/  FADD.FTZ R157, -R185, R114 ;  /* 0x00000072b99d7221 */ /* 0x000fe40000010100 */
[----:B-----5:R-:W-:Y:S01]  /*0e10*/  FMUL.FTZ R147, R132, R147 ;  /* 0x0000009384937220 */ /* 0x020fe20000410000 */
[----:B----4-:R-:W-:-:S02]  /*0e20*/  PRMT R112, R116, 0x7632, R112 ;  /* 0x0000763274707816 */ /* 0x010fc40000000070 */
[----:B------:R-:W-:Y:S02]  /*0e30*/  SHF.L.U32 R113, R116, 0x10, RZ ;  /* 0x0000001074717819 */ /* 0x000fe400000006ff */
[----:B0-----:R-:W-:Y:S02]  /*0e40*/  PRMT R155, R118, 0x7632, R155 ;  /* 0x00007632769b7816 */ /* 0x001fe4000000009b */
[----:B------:R-:W-:Y:S01]  /*0e50*/  SHF.L.U32 R114, R112, 0x10, RZ ;  /* 0x0000001070727819 */ /* 0x000fe200000006ff */
[-C--:B------:R-:W-:Y:S01]  /*0e60*/  FMUL.FTZ R154, R72, R113.reuse ;  /* 0x00000071489a7220 */ /* 0x080fe20000410000 */
        /* <DEDUP_REMOVED lines=8> */
[----:B------:R-:W-:Y:S01]  /*0ef0*/  FMUL.FTZ R155, R73, R114 ;  /* 0x00000072499b7220 */ /* 0x000fe20000410000 */
[----:B-1----:R-:W-:Y:S01]  /*0f00*/  FMUL.FTZ R150, R132, R149 ;  /* 0x0000009584967220 */ /* 0x002fe20000410000 */
[----:B------:R-:W-:Y:S01]  /*0f10*/  FFMA.FTZ R113, R147, R154, R188 ;  /* 0x0000009a93717223 */ /* 0x000fe200000100bc */
[----:B------:R-:W-:Y:S01]  /*0f20*/  SHF.L.U32 R116, R115, 0x10, RZ ;  /* 0x0000001073747819 */ /* 0x000fe200000006ff */
[----:B------:R-:W-:Y:S01]  /*0f30*/  FADD.FTZ R115, R112, R155 ;  /* 0x0000009b70737221 */ /* 0x000fe20000010000 */
[----:B------:R-:W-:Y:S01]  /*0f40*/  FMUL.FTZ R149, R132, R157 ;  /* 0x0000009d84957220 */ /* 0x000fe20000410000 */
[----:B------:R-:W-:Y:S01]  /*0f50*/  FMUL.FTZ R156, R74, R117 ;  /* 0x000000754a9c7220 */ /* 0x000fe20000410000 */
[C---:B------:R-:W-:Y:S01]  /*0f60*/  FFMA.FTZ R112, R150.reuse, R155, R113 ;  /* 0x0000009b96707223 */ /* 0x040fe20000010071 */
[----:B------:R-:W-:Y:S01]  /*0f70*/  FFMA.FTZ R49, R150, R114, R49 ;  /* 0x0000007296317223 */ /* 0x000fe20000010031 */
[----:B------:R-:W-:Y:S01]  /*0f80*/  FADD.FTZ R25, R25, R114 ;  /* 0x0000007219197221 */ /* 0x000fe20000010000 */
[----:B------:R-:W-:Y:S01]  /*0f90*/  FADD.FTZ R151, -R185, R120 ;  /* 0x00000078b9977221 */ /* 0x000fe20000010100 */
[C---:B------:R-:W-:Y:S01]  /*0fa0*/  FMUL.FTZ R152, R132.reuse, R159 ;  /* 0x0000009f84987220 */ /* 0x040fe20000410000 */
[----:B------:R-:W-:Y:S01]  /*0fb0*/  FMUL.FTZ R157, R75, R116 ;  /* 0x000000744b9d7220 */ /* 0x000fe20000410000 */
[----:B------:R-:W-:Y:S01]  /*0fc0*/  FADD.FTZ R114, R115, R156 ;  /* 0x0000009c73727221 */ /* 0x000fe20000010000 */
[----:B------:R-:W-:Y:S01]  /*0fd0*/  FFMA.FTZ R113, R149, R156, R112 ;  /* 0x0000009c95717223 */ /* 0x000fe20000010070 */
[----:B------:R-:W-:Y:S01]  /*0fe0*/  PRMT R160, R119, 0x7632, R160 ;  /* 0x0000763277a07816 */ /* 0x000fe200000000a0 */
[----:B------:R-:W-:Y:S01]  /*0ff0*/  FADD.FTZ R121, -R185, R121 ;  /* 0x00000079b9797221 */ /* 0x000fe20000010100 */
[----:B------:R-:W-:Y:S01]  /*1000*/  FMUL.FTZ R151, R132, R151 ;  /* 0x0000009784977220 */ /* 0x000fe20000410000 */
[----:B------:R-:W-:Y:S01]  /*1010*/  FMUL.FTZ R158, R68, R161 ;  /* 0x000000a1449e7220 */ /* 0x000fe20000410000 */
[----:B------:R-:W-:Y:S01]  /*1020*/  FADD.FTZ R115, R114, R157 ;  /* 0x0000009d72737221 */ /* 0x000fe20000010000 */
[----:B------:R-:W-:Y:S01]  /*1030*/  FFMA.FTZ R112, R152, R157, R113 ;  /* 0x0000009d98707223 */ /* 0x000fe20000010071 */
[----:B------:R-:W-:Y:S01]  /*1040*/  SHF.L.U32 R119, R119, 0x10, RZ ;  /* 0x0000001077777819 */ /* 0x000fe200000006ff */
[----:B------:R-:W-:Y:S01]  /*1050*/  FADD.FTZ R153, -R185, R122 ;  /* 0x0000007ab9997221 */ /* 0x000fe20000010100 */
[----:B------:R-:W-:Y:S01]  /*1060*/  SHF.L.U32 R120, R160, 0x10, RZ ;  /* 0x00000010a0787819 */ /* 0x000fe200000006ff */
[C---:B------:R-:W-:Y:S01]  /*1070*/  FMUL.FTZ R160, R132.reuse, R121 ;  /* 0x0000007984a07220 */ /* 0x040fe20000410000 */
[----:B------:R-:W-:Y:S01]  /*1080*/  FMUL.FTZ R159, R69, R118 ;  /* 0x00000076459f7220 */ /* 0x000fe20000410000 */
[----:B------:R-:W-:Y:S01]  /*1090*/  FADD.FTZ R114, R115, R158 ;  /* 0x0000009e73727221 */ /* 0x000fe20000010000 */
[----:B------:R-:W-:Y:S01]  /*10a0*/  FFMA.FTZ R113, R151, R158, R112 ;  /* 0x0000009e97717223 */ /* 0x000fe20000010070 */
[----:B------:R-:W-:Y:S01]  /*10b0*/  FADD.FTZ R123, -R185, R123 ;  /* 0x0000007bb97b7221 */ /* 0x000fe20000010100 */
[----:B------:R-:W-:Y:S01]  /*10c0*/  FMUL.FTZ R153, R132, R153 ;  /* 0x0000009984997220 */ /* 0x000fe20000410000 */
        /* <DEDUP_REMOVED lines=21> */
.L_x_1539:
[----:B------:R-:W-:Y:S05]  /*1220*/  BSYNC.RECONVERGENT B0 ;  /* 0x0000000000007941 */ /* 0x000fea0003800200 */
.L_x_1538:
        /* <DEDUP_REMOVED lines=18> */
[----:B0-----:R-:W-:-:S05]  /*1350*/  @P0 IMAD.WIDE.U32 R172, R187, 0x20, R172 ;  /* 0x00000020bbac0825 */ /* 0x001fca00078e00ac */
[----:B------:R-:W5:Y:S01]  /*1360*/  @P0 LDG.E.128 R92, desc[UR10][R172.64] ;  /* 0x0000000aac5c0981 */ /* 0x000f62000c1e1d00 */
[----:B-1----:R-:W-:-:S03]  /*1370*/  @P1 IMAD.WIDE.U32 R174, R187, 0x8, R174 ;  /* 0x00000008bbae1825 */ /* 0x002fc600078e00ae */
[----:B------:R0:W5:Y:S04]  /*1380*/  @P0 LDG.E.128 R96, desc[UR10][R172.64+0x10] ;  /* 0x0000100aac600981 */ /* 0x000168000c1e1d00 */
[----:B------:R1:W5:Y:S01]  /*1390*/  @P1 LDG.E.64 R166, desc[UR10][R174.64] ;  /* 0x0000000aaea61981 */ /* 0x000362000c1e1b00 */
[C---:B---3--:R-:W-:Y:S01]  /*13a0*/  FADD.FTZ R163, -R185.reuse, R112 ;  /* 0x00000070b9a37221 */ /* 0x048fe20000010100 */
[C---:B------:R-:W-:Y:S01]  /*13b0*/  FADD.FTZ R165, -R185.reuse, R113 ;  /* 0x00000071b9a57221 */ /* 0x040fe20000010100 */
[----:B------:R-:W-:Y:S02]  /*13c0*/  FADD.FTZ R177, -R185, R114 ;  /* 0x00000072b9b17221 */ /* 0x000fe40000010100 */
[----:B-----5:R-:W-:Y:S01]  /*13d0*/  FMUL.FTZ R163, R132, R163 ;  /* 0x000000a384a37220 */ /* 0x020fe20000410000 */
[----:B----4-:R-:W-:-:S02]  /*13e0*/  PRMT R112, R120, 0x7632, R112 ;  /* 0x0000763278707816 */ /* 0x010fc40000000070 */
[----:B------:R-:W-:Y:S02]  /*13f0*/  SHF.L.U32 R113, R120, 0x10, RZ ;  /* 0x0000001078717819 */ /* 0x000fe400000006ff */
[----:B------:R-:W-:Y:S01]  /*1400*/  SHF.L.U32 R114, R112, 0x10, RZ ;  /* 0x0000001070727819 */ /* 0x000fe200000006ff */
[--C-:B------:R-:W-:Y:S02]  /*1410*/  FADD.FTZ R179, -R185, R115.reuse ;  /* 0x00000073b9b37221 */ /* 0x100fe40000010100 */
[----:B------:R-:W-:Y:S01]  /*1420*/  FMUL.FTZ R178, R64, R113 ;  /* 0x0000007140b27220 */ /* 0x000fe20000410000 */
[C---:B0-----:R-:W-:Y:S01]  /*1430*/  FMUL.FTZ R172, R132.reuse, R165 ;  /* 0x000000a584ac7220 */ /* 0x041fe20000410000 */
[C---:B------:R-:W-:Y:S01]  /*1440*/  PRMT R115, R121.reuse, 0x7632, R115 ;  /* 0x0000763279737816 */ /* 0x040fe20000000073 */
[----:B------:R-:W-:Y:S01]  /*1450*/  FMUL.FTZ R165, R132, R177 ;  /* 0x000000b184a57220 */ /* 0x000fe20000410000 */
[----:B------:R-:W-:Y:S01]  /*1460*/  SHF.L.U32 R121, R121, 0x10, RZ ;  /* 0x0000001079797819 */ /* 0x000fe200000006ff */
[----:B------:R-:W-:Y:S01]  /*1470*/  FADD.FTZ R16, R16, R113 ;  /* 0x0000007110107221 */ /* 0x000fe20000010000 */
[----:B------:R-:W-:Y:S01]  /*1480*/  FFMA.FTZ R40, R163, R113, R40 ;  /* 0x00000071a3287223 */ /* 0x000fe20000010028 */
[----:B------:R-:W-:Y:S01]  /*1490*/  FADD.FTZ R112, R189, R178 ;  /* 0x000000b2bd707221 */ /* 0x000fe20000010000 */
[----:B------:R-:W-:Y:S01]  /*14a0*/  FMUL.FTZ R177, R65, R114 ;  /* 0x0000007241b17220 */ /* 0x000fe20000410000 */
[----:B------:R-:W-:Y:S01]  /*14b0*/  FFMA.FTZ R113, R163, R178, R188 ;  /* 0x000000b2a3717223 */ /* 0x000fe200000100bc */
[----:B------:R-:W-:Y:S01]  /*14c0*/  FADD.FTZ R181, -R185, R116 ;  /* 0x00000074b9b57221 */ /* 0x000fe20000010100 */
[----:B------:R-:W-:Y:S01]  /*14d0*/  SHF.L.U32 R116, R115, 0x10, RZ ;  /* 0x0000001073747819 */ /* 0x000fe200000006ff */
[----:B------:R-:W-:Y:S01]  /*14e0*/  FADD.FTZ R115, R112, R177 ;  /* 0x000000b170737221 */ /* 0x000fe20000010000 */
[----:B------:R-:W-:Y:S01]  /*14f0*/  FMUL.FTZ R180, R66, R121 ;  /* 0x0000007942b47220 */ /* 0x000fe20000410000 */
[----:B------:R-:W-:Y:S01]  /*1500*/  FFMA.FTZ R112, R172, R177, R113 ;  /* 0x000000b1ac707223 */ /* 0x000fe20000010071 */
[C---:B------:R-:W-:Y:S01]  /*1510*/  FADD.FTZ R183, -R185.reuse, R117 ;  /* 0x00000075b9b77221 */ /* 0x040fe20000010100 */
[C---:B------:R-:W-:Y:S01]  /*1520*/  FADD.FTZ R187, -R185.reuse, R118 ;  /* 0x00000076b9bb7221 */ /* 0x040fe20000010100 */
[----:B------:R-:W-:Y:S01]  /*1530*/  FADD.FTZ R185, -R185, R119 ;  /* 0x00000077b9b97221 */ /* 0x000fe20000010100 */
[----:B------:R-:W-:Y:S01]  /*1540*/  PRMT R117, R122, 0x7632, R117 ;  /* 0x000076327a757816 */ /* 0x000fe20000000075 */
[----:B-1----:R-:W-:Y:S01]  /*1550*/  FMUL.FTZ R174, R132, R179 ;  /* 0x000000b384ae7220 */ /* 0x002fe20000410000 */
[----:B------:R-:W-:Y:S01]  /*1560*/  SHF.L.U32 R119, R122, 0x10, RZ ;  /* 0x000000107a777819 */ /* 0x000fe200000006ff */
[----:B------:R-:W-:Y:S01]  /*1570*/  FFMA.FTZ R41, R172, R114, R41 ;  /* 0x00000072ac297223 */ /* 0x000fe20000010029 */
[----:B------:R-:W-:Y:S01]  /*1580*/  FADD.FTZ R17, R17, R114 ;  /* 0x0000007211117221 */ /* 0x000fe20000010000 */
        /* <DEDUP_REMOVED lines=37> */
.L_x_1541:
[----:B------:R-:W-:Y:S05]  /*17e0*/  BSYNC.RECONVERGENT B0 ;  /* 0x0000000000007941 */ /* 0x000fea0003800200 */
.L_x_1540:
        /* <DEDUP_REMOVED lines=32> */
.L_x_1543:
[----:B------:R-:W-:Y:S05]  /*19f0*/  BSYNC.RECONVERGENT B0 ;  /* 0x0000000000007941 */ /* 0x000fea0003800200 */
.L_x_1542:
        /* <DEDUP_REMOVED lines=64> */
[-C--:B------:R-:W-:Y:S01]  /*1e00*/  FFMA.FTZ R112, R134, R116.reuse, R117 ;  /* 0x0000007486707223 */ /* 0x080fe20000010075 */
        /* <DEDUP_REMOVED lines=30> */
.L_x_1548:
[-CC-:B------:R-:W-:Y:S01]  /*1ff0*/  FFMA.FTZ R100, R148, R116.reuse, R117.reuse ;  /* 0x0000007494647223 */ /* 0x180fe20000010075 */
[-CC-:B------:R-:W-:Y:S01]  /*2000*/  FFMA.FTZ R103, R137, R116.reuse, R117.reuse ;  /* 0x0000007489677223 */ /* 0x180fe20000010075 */
[-C--:B------:R-:W-:Y:S01]  /*2010*/  FFMA.FTZ R101, R3, R116.reuse, R117 ;  /* 0x0000007403657223 */ /* 0x080fe20000010075 */
        /* <DEDUP_REMOVED lines=51> */
.L_x_1547:
        /* <DEDUP_REMOVED lines=23> */
[-CC-:B------:R-:W-:Y:S01]  /*24c0*/  FFMA.FTZ R113, R133, R116.reuse, R117.reuse ;  /* 0x0000007485717223 */ /* 0x180fe20000010075 */
[----:B------:R-:W-:Y:S01]  /*24d0*/  LOP3.LUT P5, RZ, R129, 0xff, RZ, 0xc0, !PT ;  /* 0x000000ff81ff7812 */ /* 0x000fe200078ac0ff */
[----:B------:R-:W-:Y:S01]  /*24e0*/  FADD.FTZ R115, R143, -R114 ;  /* 0x800000728f737221 */ /* 0x000fe20000010000 */
[-C--:B------:R-:W-:Y:S01]  /*24f0*/  FFMA.FTZ R114, R134, R116.reuse, R117 ;  /* 0x0000007486727223 */ /* 0x080fe20000010075 */
[----:B------:R-:W-:Y:S01]  /*2500*/  FADD.FTZ R119, R140, -R113 ;  /* 0x800000718c777221 */ /* 0x000fe20000010000 */
[----:B------:R-:W-:Y:S01]  /*2510*/  FSEL R122, R112, RZ, P5 ;  /* 0x000000ff707a7208 */ /* 0x000fe20002800000 */
[-C--:B------:R-:W-:Y:S01]  /*2520*/  FFMA.FTZ R112, R136, R116.reuse, R117 ;  /* 0x0000007488707223 */ /* 0x080fe20000010075 */
        /* <DEDUP_REMOVED lines=29> */
.L_x_1550:
        /* <DEDUP_REMOVED lines=54> */
.L_x_1546:
        /* <DEDUP_REMOVED lines=29> */
[-CC-:B------:R-:W-:Y:S01]  /*2c30*/  FFMA.FTZ R110, R144, R116.reuse, R117.reuse ;  /* 0x00000074906e7223 */ /* 0x180fe20000010075 */
[----:B------:R-:W-:Y:S02]  /*2c40*/  LOP3.LUT P0, RZ, R129, 0xff, RZ, 0xc0, !PT ;  /* 0x000000ff81ff7812 */ /* 0x000fe4000780c0ff */
[----:B------:R-:W-:Y:S01]  /*2c50*/  F2FP.BF16.F32.PACK_AB R115, R112, R115 ;  /* 0x000000737073723e */ /* 0x000fe200000010ff */
[----:B------:R-:W-:Y:S01]  /*2c60*/  FADD.FTZ R113, R143, -R110 ;  /* 0x8000006e8f717221 */ /* 0x000fe20000010000 */
[----:B------:R-:W-:Y:S01]  /*2c70*/  FMUL.FTZ R110, R109, UR14 ;  /* 0x0000000e6d6e7c20 */ /* 0x000fe20008410000 */
[-CC-:B------:R-:W-:Y:S01]  /*2c80*/  FFMA.FTZ R109, R133, R116.reuse, R117.reuse ;  /* 0x00000074856d7223 */ /* 0x180fe20000010075 */
[----:B------:R-:W-:Y:S01]  /*2c90*/  LOP3.LUT P5, RZ, R171, 0xff, RZ, 0xc0, !PT ;  /* 0x000000ffabff7812 */ /* 0x000fe200078ac0ff */
[----:B------:R-:W-:Y:S01]  /*2ca0*/  FMUL.FTZ R113, R132, R113 ;  /* 0x0000007184717220 */ /* 0x000fe20000410000 */
[-C--:B------:R-:W-:Y:S01]  /*2cb0*/  FFMA.FTZ R112, R136, R116.reuse, R117 ;  /* 0x0000007488707223 */ /* 0x080fe20000010075 */
[----:B------:R-:W-:Y:S01]  /*2cc0*/  FADD.FTZ R109, R140, -R109 ;  /* 0x8000006d8c6d7221 */ /* 0x000fe20000010000 */
[----:B------:R-:W-:Y:S01]  /*2cd0*/  FSEL R187, R110, RZ, P0 ;  /* 0x000000ff6ebb7208 */ /* 0x000fe20000000000 */
[----:B------:R-:W-:Y:S01]  /*2ce0*/  FMUL.FTZ R113, R113, UR14 ;  /* 0x0000000e71717c20 */ /* 0x000fe20008410000 */
[----:B------:R-:W-:Y:S01]  /*2cf0*/  F2FP.BF16.F32.PACK_AB R111, R108, R111 ;  /* 0x0000006f6c6f723e */ /* 0x000fe200000010ff */
[----:B------:R-:W-:Y:S01]  /*2d00*/  FMUL.FTZ R109, R132, R109 ;  /* 0x0000006d846d7220 */ /* 0x000fe20000410000 */
[----:B------:R-:W-:Y:S01]  /*2d10*/  LOP3.LUT P0, RZ, R129, 0xff00, RZ, 0xc0, !PT ;  /* 0x0000ff0081ff7812 */ /* 0x000fe2000780c0ff */
[-CC-:B------:R-:W-:Y:S01]  /*2d20*/  FFMA.FTZ R108, R134, R116.reuse, R117.reuse ;  /* 0x00000074866c7223 */ /* 0x180fe20000010075 */
        /* <DEDUP_REMOVED lines=38> */
.L_x_1552:
[-CC-:B------:R-:W-:Y:S01]  /*2f90*/  FFMA.FTZ R101, R137, R116.reuse, R117.reuse ;  /* 0x0000007489657223 */ /* 0x180fe20000010075 */
[-C--:B------:R-:W-:Y:S01]  /*2fa0*/  FFMA.FTZ R102, R148, R116.reuse, R117 ;  /* 0x0000007494667223 */ /* 0x080fe20000010075 */
        /* <DEDUP_REMOVED lines=21> */
[-CC-:B------:R-:W-:Y:S01]  /*3100*/  FFMA.FTZ R100, R144, R116.reuse, R117.reuse ;  /* 0x0000007490647223 */ /* 0x180fe20000010075 */
[----:B------:R-:W-:Y:S02]  /*3110*/  LOP3.LUT P0, RZ, R129, 0xff, RZ, 0xc0, !PT ;  /* 0x000000ff81ff7812 */ /* 0x000fe4000780c0ff */
[----:B------:R-:W-:Y:S01]  /*3120*/  LOP3.LUT P5, RZ, R171, 0xff, RZ, 0xc0, !PT ;  /* 0x000000ffabff7812 */ /* 0x000fe200078ac0ff */
[----:B------:R-:W-:Y:S01]  /*3130*/  FADD.FTZ R105, R143, -R100 ;  /* 0x800000648f697221 */ /* 0x000fe20000010000 */
[----:B------:R-:W-:Y:S01]  /*3140*/  FMUL.FTZ R100, R104, UR14 ;  /* 0x0000000e68647c20 */ /* 0x000fe20008410000 */
[----:B------:R-:W-:Y:S01]  /*3150*/  F2FP.BF16.F32.PACK_AB R111, R108, R111 ;  /* 0x0000006f6c6f723e */ /* 0x000fe200000010ff */
[-CC-:B------:R-:W-:Y:S01]  /*3160*/  FFMA.FTZ R108, R136, R116.reuse, R117.reuse ;  /* 0x00000074886c7223 */ /* 0x180fe20000010075 */
        /* <DEDUP_REMOVED lines=8> */
[-CC-:B------:R-:W-:Y:S01]  /*31f0*/  FFMA.FTZ R100, R134, R116.reuse, R117.reuse ;  /* 0x0000007486647223 */ /* 0x180fe20000010075 */
        /* <DEDUP_REMOVED lines=36> */
.L_x_1551:
        /* <DEDUP_REMOVED lines=30> */
[-CC-:B------:R-:W-:Y:S01]  /*3620*/  FFMA.FTZ R110, R144, R116.reuse, R117.reuse ;  /* 0x00000074906e7223 */ /* 0x180fe20000010075 */
[----:B------:R-:W-:Y:S02]  /*3630*/  F2FP.BF16.F32.PACK_AB R111, R108, R111 ;  /* 0x0000006f6c6f723e */ /* 0x000fe400000010ff */
[----:B------:R-:W-:Y:S01]  /*3640*/  LOP3.LUT P0, RZ, R129, 0xff, RZ, 0xc0, !PT ;  /* 0x000000ff81ff7812 */ /* 0x000fe2000780c0ff */
[----:B------:R-:W-:Y:S01]  /*3650*/  FADD.FTZ R108, R143, -R110 ;  /* 0x8000006e8f6c7221 */ /* 0x000fe20000010000 */
[----:B------:R-:W-:Y:S01]  /*3660*/  FMUL.FTZ R110, R109, UR14 ;  /* 0x0000000e6d6e7c20 */ /* 0x000fe20008410000 */
[----:B------:R-:W-:Y:S01]  /*3670*/  FFMA.FTZ R109, R133, R116, R117 ;  /* 0x00000074856d7223 */ /* 0x000fe20000010075 */
[----:B------:R-:W-:Y:S01]  /*3680*/  F2FP.BF16.F32.PACK_AB R115, R112, R115 ;  /* 0x000000737073723e */ /* 0x000fe200000010ff */
[----:B------:R-:W-:Y:S01]  /*3690*/  FFMA.FTZ R108, R132, R108, R5 ;  /* 0x0000006c846c7223 */ /* 0x000fe20000010005 */
[----:B------:R-:W-:Y:S01]  /*36a0*/  LOP3.LUT P5, RZ, R171, 0xff, RZ, 0xc0, !PT ;  /* 0x000000ffabff7812 */ /* 0x000fe200078ac0ff */
[----:B------:R-:W-:Y:S01]  /*36b0*/  FADD.FTZ R109, R140, -R109 ;  /* 0x8000006d8c6d7221 */ /* 0x000fe20000010000 */
[-CC-:B------:R-:W-:Y:S01]  /*36c0*/  FFMA.FTZ R112, R136, R116.reuse, R117.reuse ;  /* 0x0000007488707223 */ /* 0x180fe20000010075 */
        /* <DEDUP_REMOVED lines=39> */
.L_x_1553:
        /* <DEDUP_REMOVED lines=29> */
[-C--:B------:R-:W-:Y:S01]  /*3b10*/  FFMA.FTZ R108, R136, R116.reuse, R117 ;  /* 0x00000074886c7223 */ /* 0x080fe20000010075 */
        /* <DEDUP_REMOVED lines=8> */
[-C--:B------:R-:W-:Y:S01]  /*3ba0*/  FFMA.FTZ R100, R134, R116.reuse, R117 ;  /* 0x0000007486647223 */ /* 0x080fe20000010075 */
        /* <DEDUP_REMOVED lines=35> */
.L_x_1549:
        /* <DEDUP_REMOVED lines=15> */
.L_x_1545:
[----:B------:R-:W-:Y:S05]  /*3ed0*/  BSYNC.RECONVERGENT B0 ;  /* 0x0000000000007941 */ /* 0x000fea0003800200 */
.L_x_1544:
        /* <DEDUP_REMOVED lines=14> */
[-C--:B------:R-:W-:Y:S02]  /*3fc0*/  FFMA.FTZ R109, R147, R116.reuse, R117 ;  /* 0x00000074936d7223 */ /* 0x080fe40000010075 */
        /* <DEDUP_REMOVED lines=72> */
.L_x_1558:
        /* <DEDUP_REMOVED lines=75> */
.L_x_1557:
[----:B0-----:R-:W0:Y:S02]  /*4900*/  LDC.64 R108, c[0x0][0x478] ;  /* 0x00011e00ff6c7b82 */ /* 0x001e240000000a00 */
[----:B0-----:R-:W-:-:S04]  /*4910*/  ISETP.NE.U32.AND P6, PT, R108, RZ, PT ;  /* 0x000000ff6c00720c */ /* 0x001fc80003fc5070 */
[----:B------:R-:W-:-:S13]  /*4920*/  ISETP.NE.AND.EX P6, PT, R109, RZ, PT, P6 ;  /* 0x000000ff6d00720c */ /* 0x000fda0003fc5360 */
[----:B------:R-:W-:Y:S05]  /*4930*/  @!P6 BRA `(.L_x_1560) ;  /* 0x00000004002ce947 */ /* 0x000fea0003800000 */
[-CC-:B------:R-:W-:Y:S01]  /*4940*/  FFMA.FTZ R101, R153, R116.reuse, R117.reuse ;  /* 0x0000007499657223 */ /* 0x180fe20000010075 */
[----:B------:R-:W-:Y:S01]  /*4950*/  LOP3.LUT P0, RZ, R127, 0xff0000, RZ, 0xc0, !PT ;  /* 0x00ff00007fff7812 */ /* 0x000fe2000780c0ff */
[-C--:B------:R-:W-:Y:S02]  /*4960*/  FFMA.FTZ R189, R147, R116.reuse, R117 ;  /* 0x0000007493bd7223 */ /* 0x080fe40000010075 */
        /* <DEDUP_REMOVED lines=72> */
.L_x_1560:
        /* <DEDUP_REMOVED lines=75> */
.L_x_1556:
        /* <DEDUP_REMOVED lines=10> */
[-C--:B------:R-:W-:Y:S01]  /*5340*/  FFMA.FTZ R114, R160, R116.reuse, R117 ;  /* 0x00000074a0727223 */ /* 0x080fe20000010075 */
[----:B------:R-:W-:Y:S02]  /*5350*/  FADD.FTZ R101, R162, -R101 ;  /* 0x80000065a2657221 */ /* 0x000fe40000010000 */
[----:B------:R-:W-:Y:S01]  /*5360*/  FADD.FTZ R104, R157, -R104 ;  /* 0x800000689d687221 */ /* 0x000fe20000010000 */
[----:B------:R-:W-:Y:S01]  /*5370*/  FADD.FTZ R114, R159, -R114 ;  /* 0x800000729f727221 */ /* 0x000fe20000010000 */
[C---:B-----5:R-:W-:Y:S01]  /*5380*/  FFMA.FTZ R106, R132.reuse, R101, R90 ;  /* 0x00000065846a7223 */ /* 0x060fe2000001005a */
[----:B------:R-:W-:Y:S01]  /*5390*/  FFMA.FTZ R101, R147, R116, R117 ;  /* 0x0000007493657223 */ /* 0x000fe20000010075 */
        /* <DEDUP_REMOVED lines=45> */
.L_x_1562:
        /* <DEDUP_REMOVED lines=54> */
.L_x_1561:
        /* <DEDUP_REMOVED lines=11> */
[C---:B-----5:R-:W-:Y:S01]  /*5a80*/  FMUL.FTZ R106, R132.reuse, R101 ;  /* 0x00000065846a7220 */ /* 0x060fe20000410000 */
[-C--:B------:R-:W-:Y:S01]  /*5a90*/  FFMA.FTZ R101, R147, R116.reuse, R117 ;  /* 0x0000007493657223 */ /* 0x080fe20000010075 */
        /* <DEDUP_REMOVED lines=45> */
.L_x_1563:
        /* <DEDUP_REMOVED lines=53> */
.L_x_1559:
        /* <DEDUP_REMOVED lines=11> */
.L_x_1555:
[----:B------:R-:W-:Y:S05]  /*6170*/  BSYNC.RECONVERGENT B0 ;  /* 0x0000000000007941 */ /* 0x000fea0003800200 */
.L_x_1554:
        /* <DEDUP_REMOVED lines=87> */
.L_x_1568:
        /* <DEDUP_REMOVED lines=75> */
.L_x_1567:
[----:B0--3--:R-:W0:Y:S02]  /*6ba0*/  LDC.64 R108, c[0x0][0x478] ;  /* 0x00011e00ff6c7b82 */ /* 0x009e240000000a00 */
[----:B0-----:R-:W-:-:S04]  /*6bb0*/  ISETP.NE.U32.AND P6, PT, R108, RZ, PT ;  /* 0x000000ff6c00720c */ /* 0x001fc80003fc5070 */
[----:B------:R-:W-:-:S13]  /*6bc0*/  ISETP.NE.AND.EX P6, PT, R109, RZ, PT, P6 ;  /* 0x000000ff6d00720c */ /* 0x000fda0003fc5360 */
[----:B------:R-:W-:Y:S05]  /*6bd0*/  @!P6 BRA `(.L_x_1570) ;  /* 0x00000004002ce947 */ /* 0x000fea0003800000 */
[-CC-:B------:R-:W-:Y:S01]  /*6be0*/  FFMA.FTZ R100, R186, R116.reuse, R117.reuse ;  /* 0x00000074ba647223 */ /* 0x180fe20000010075 */
[----:B------:R-:W-:Y:S01]  /*6bf0*/  ISETP.GE.U32.AND P0, PT, R124, RZ, PT ;  /* 0x000000ff7c00720c */ /* 0x000fe20003f06070 */
[-C--:B------:R-:W-:Y:S02]  /*6c00*/  FFMA.FTZ R101, R175, R116.reuse, R117 ;  /* 0x00000074af657223 */ /* 0x080fe40000010075 */
        /* <DEDUP_REMOVED lines=72> */
.L_x_1570:
        /* <DEDUP_REMOVED lines=75> */
.L_x_1566:
        /* <DEDUP_REMOVED lines=17> */
[----:B------:R-:W-:Y:S01]  /*7650*/  FFMA.FTZ R101, R163, R116, R117 ;  /* 0x00000074a3657223 */ /* 0x000fe20000010075 */
        /* <DEDUP_REMOVED lines=43> */
.L_x_1572:
        /* <DEDUP_REMOVED lines=54> */
.L_x_1571:
[----:B0--3--:R-:W0:Y:S02]  /*7c70*/  LDC.64 R112, c[0x0][0x478] ;  /* 0x00011e00ff707b82 */ /* 0x009e240000000a00 */
[----:B0-----:R-:W-:-:S04]  /*7c80*/  ISETP.NE.U32.AND P6, PT, R112, RZ, PT ;  /* 0x000000ff7000720c */ /* 0x001fc80003fc5070 */
[----:B------:R-:W-:-:S13]  /*7c90*/  ISETP.NE.AND.EX P6, PT, R113, RZ, PT, P6 ;  /* 0x000000ff7100720c */ /* 0x000fda0003fc5360 */
[----:B------:R-:W-:Y:S05]  /*7ca0*/  @!P6 BRA `(.L_x_1573) ;  /* 0x0000000000d8e947 */ /* 0x000fea0003800000 */
[-CC-:B------:R-:W-:Y:S01]  /*7cb0*/  FFMA.FTZ R100, R186, R116.reuse, R117.reuse ;  /* 0x00000074ba647223 */ /* 0x180fe20000010075 */
[-CC-:B------:R-:W-:Y:S01]  /*7cc0*/  FFMA.FTZ R101, R175, R116.reuse, R117.reuse ;  /* 0x00000074af657223 */ /* 0x180fe20000010075 */
[----:B------:R-:W-:Y:S01]  /*7cd0*/  ISETP.GE.U32.AND P0, PT, R124, RZ, PT ;  /* 0x000000ff7c00720c */ /* 0x000fe20003f06070 */
[-C--:B------:R-:W-:Y:S01]  /*7ce0*/  FFMA.FTZ R104, R174, R116.reuse, R117 ;  /* 0x00000074ae687223 */ /* 0x080fe20000010075 */
[----:B------:R-:W-:Y:S01]  /*7cf0*/  FADD.FTZ R107, R183, -R100 ;  /* 0x80000064b76b7221 */ /* 0x000fe20000010000 */
[----:B------:R-:W-:Y:S01]  /*7d00*/  FADD.FTZ R101, R184, -R101 ;  /* 0x80000065b8657221 */ /* 0x000fe20000010000 */
[----:B------:R-:W-:Y:S01]  /*7d10*/  ISETP.GE.U32.AND.EX P0, PT, R125, 0x1000000, PT, P0 ;  /* 0x010000007d00780c */ /* 0x000fe20003f06100 */
[----:B------:R-:W-:Y:S01]  /*7d20*/  FADD.FTZ R103, R179, -R104 ;  /* 0x80000068b3677221 */ /* 0x000fe20000010000 */
[C---:B-----5:R-:W-:Y:S01]  /*7d30*/  FMUL.FTZ R107, R132.reuse, R107 ;  /* 0x0000006b846b7220 */ /* 0x060fe20000410000 */
[C---:B------:R-:W-:Y:S01]  /*7d40*/  FMUL.FTZ R106, R132.reuse, R101 ;  /* 0x00000065846a7220 */ /* 0x040fe20000410000 */
[-CC-:B------:R-:W-:Y:S01]  /*7d50*/  FFMA.FTZ R101, R163, R116.reuse, R117.reuse ;  /* 0x00000074a3657223 */ /* 0x180fe20000010075 */
        /* <DEDUP_REMOVED lines=43> */
.L_x_1573:
        /* <DEDUP_REMOVED lines=53> */
.L_x_1569:
        /* <DEDUP_REMOVED lines=10> */
.L_x_1565:
[----:B------:R-:W-:Y:S05]  /*8400*/  BSYNC.RECONVERGENT B0 ;  /* 0x0000000000007941 */ /* 0x000fea0003800200 */
.L_x_1564:
[----:B------:R-:W-:Y:S01]  /*8410*/  ISETP.NE.AND P0, PT, R185, RZ, PT ;  /* 0x000000ffb900720c */ /* 0x000fe20003f05270 */
[----:B------:R-:W-:-:S12]  /*8420*/  UPLOP3.LUT UP1, UPT, UPT, UPT, UP1, 0x40, 0x4 ;  /* 0x000000000004789c */ /* 0x000fd80003f2e810 */
[----:B------:R-:W-:Y:S05]  /*8430*/  @!P0 BRA `(.L_x_1574) ;  /* 0xffffff8000548947 */ /* 0x000fea000383ffff */
.L_x_1535:
[----:B------:R-:W1:Y:S08]  /*8440*/  S2UR UR4, SR_CTAID.X ;  /* 0x00000000000479c3 */ /* 0x000e700000002500 */
[----:B------:R-:W2:Y:S08]  /*8450*/  LDC.64 R4, c[0x0][0x440] ;  /* 0x00011000ff047b82 */ /* 0x000eb00000000a00 */
[----:B------:R-:W0:Y:S08]  /*8460*/  LDC.64 R6, c[0x0][0x448] ;  /* 0x00011200ff067b82 */ /* 0x000e300000000a00 */
[----:B------:R-:W3:Y:S01]  /*8470*/  LDC.64 R8, c[0x0][0x440] ;  /* 0x00011000ff087b82 */ /* 0x000ee20000000a00 */
[----:B-1----:R-:W-:-:S05]  /*8480*/  IMAD R3, R2, UR4, RZ ;  /* 0x0000000402037c24 */ /* 0x002fca000f8e02ff */
[----:B-----5:R-:W-:Y:S02]  /*8490*/  LEA.HI R61, R3, R120, RZ, 0x1d ;  /* 0x00000078033d7211 */ /* 0x020fe400078fe8ff */
        /* <DEDUP_REMOVED lines=25> */
.L_x_1575:
        /* <DEDUP_REMOVED lines=13> */
.L_x_3828:


//--------------------- .text._ZN10layer_norm22ln_bwd_finalize_kernelINS_22Kernel_traits_finalizeILj3072Ef13__nv_bfloat16fS2_fjLb0ELj1024ELj4ENS_18Kernel_traits_baseILj3072EfS2_fS2_fjLj1024EEEEELb0ELb1EEEvNS_9BwdParamsE --------------------------
	.section	.text._ZN10layer_norm22ln_bwd_finalize_kernelINS_22Kernel_traits_finalizeILj3072Ef13__nv_bfloat16fS2_fjLb0ELj1024ELj4ENS_18Kernel_traits_baseILj3072EfS2_fS2_fjLj1024EEEEELb0ELb1EEEvNS_9BwdParamsE,"ax",@progbits
	.align	128
        .global         _ZN10layer_norm22ln_bwd_finalize_kernelINS_22Kernel_traits_finalizeILj3072Ef13__nv_bfloat16fS2_fjLb0ELj1024ELj4ENS_18Kernel_traits_baseILj3072EfS2_fS2_fjLj1024EEEEELb0ELb1EEEvNS_9BwdParamsE
        .type           _ZN10layer_norm22ln_bwd_finalize_kernelINS_22Kernel_traits_finalizeILj3072Ef13__nv_bfloat16fS2_fjLb0ELj1024ELj4ENS_18Kernel_traits_baseILj3072EfS2_fS2_fjLj1024EEEEELb0ELb1EEEvNS_9BwdParamsE,@function
        .size           _ZN10layer_norm22ln_bwd_finalize_kernelINS_22Kernel_traits_finalizeILj3072Ef13__nv_bfloat16fS2_fjLb0ELj1024ELj4ENS_18Kernel_traits_baseILj3072EfS2_fS2_fjLj1024EEEEELb0ELb1EEEvNS_9BwdParamsE,(.L_x_3829 - _ZN10layer_norm22ln_bwd_finalize_kernelINS_22Kernel_traits_finalizeILj3072Ef13__nv_bfloat16fS2_fjLb0ELj1024ELj4ENS_18Kernel_traits_baseILj3072EfS2_fS2_fjLj1024EEEEELb0ELb1EEEvNS_9BwdParamsE)
        .other          _ZN10layer_norm22ln_bwd_finalize_kernelINS_22Kernel_traits_finalizeILj3072Ef13__nv_bfloat16fS2_fjLb0ELj1024ELj4ENS_18Kernel_traits_baseILj3072EfS2_fS2_fjLj1024EEEEELb0ELb1EEEvNS_9BwdParamsE,@"STO_CUDA_ENTRY STV_DEFAULT"
_ZN10layer_norm22ln_bwd_finalize_kernelINS_22Kernel_traits_finalizeILj3072Ef13__nv_bfloat16fS2_fjLb0ELj1024ELj4ENS_18Kernel_traits_baseILj3072EfS2_fS2_fjLj1024EEEEELb0ELb1EEEvNS_9BwdParamsE:
.text._ZN10layer_norm22ln_bwd_finalize_kernelINS_22Kernel_traits_finalizeILj3072Ef13__nv_bfloat16fS2_fjLb0ELj1024ELj4ENS_18Kernel_traits_baseILj3072EfS2_fS2_fjLj1024EEEEELb0ELb1EEEvNS_9BwdParamsE:
        /* <DEDUP_REMOVED lines=77> */
.L_x_1580:
        /* <DEDUP_REMOVED lines=118> */
.L_x_1579:
[----:B------:R-:W-:Y:S05]  /*0c30*/  BSYNC.RECONVERGENT B1 ;  /* 0x0000000000017941 */ /* 0x000fea0003800200 */
.L_x_1578:
        /* <DEDUP_REMOVED lines=69> */
.L_x_1582:
[----:B------:R-:W-:Y:S05]  /*1090*/  BSYNC.RECONVERGENT B1 ;  /* 0x0000000000017941 */ /* 0x000fea0003800200 */
.L_x_1581:
        /* <DEDUP_REMOVED lines=38> */
.L_x_1584:
[----:B------:R-:W-:Y:S05]  /*1300*/  BSYNC.RECONVERGENT B1 ;  /* 0x0000000000017941 */ /* 0x000fea0003800200 */
.L_x_1583:
[----:B------:R-:W-:Y:S05]  /*1310*/  @!P1 BRA `(.L_x_1577) ;  /* 0x0000000000409947 */ /* 0x000fea0003800000 */
[----:B------:R-:W0:Y:S01]  /*1320*/  LDC R14, c[0x0][0x388] ;  /* 0x0000e200ff0e7b82 */ /* 0x000e220000000800 */
[----:B------:R-:W-:-:S07]  /*1330*/  IADD3 R12, PT, PT, -R54, RZ, RZ ;  /* 0x000000ff360c7210 */ /* 0x000fce0007ffe1ff */
[----:B------:R-:W1:Y:S08]  /*1340*/  LDC.64 R8, c[0x0][0x440] ;  /* 0x00011000ff087b82 */ /* 0x000e700000000a00 */
[----:B------:R-:W2:Y:S01]  /*1350*/  LDC.64 R10, c[0x0][0x448] ;  /* 0x00011200ff0a7b82 */ /* 0x000ea20000000a00 */
[----:B0-----:R-:W-:-:S05]  /*1360*/  IMAD R0, R3, R14, R0 ;  /* 0x0000000e03007224 */ /* 0x001fca00078e0200 */
[----:B------:R-:W-:-:S07]  /*1370*/  IADD3 R3, PT, PT, R57, R0, RZ ;  /* 0x0000000039037210 */ /* 0x000fce0007ffe0ff */
.L_x_1585:
        /* <DEDUP_REMOVED lines=10> */
.L_x_1577:
[----:B------:R-:W-:Y:S05]  /*1420*/  BSYNC.RECONVERGENT B0 ;  /* 0x0000000000007941 */ /* 0x000fea0003800200 */
.L_x_1576:
        /* <DEDUP_REMOVED lines=57> */
.L_x_1586:
        /* <DEDUP_REMOVED lines=12> */
.L_x_3829:


//--------------------- .text._ZN10layer_norm40ln_parallel_residual_bwd_finalize_kernelINS_22Kernel_traits_finalizeILj3072Ef13__nv_bfloat16fS2_fjLb0ELj1024ELj4ENS_18Kernel_traits_baseILj3072EfS2_fS2_fjLj1024EEEEELb1EEEvNS_9BwdParamsE --------------------------
	.section	.text._ZN10layer_norm40ln_parallel_residual_bwd_finalize_kernelINS_22Kernel_traits_finalizeILj3072Ef13__nv_bfloat16fS2_fjLb0ELj1024ELj4ENS_18Kernel_traits_baseILj3072EfS2_fS2_fjLj1024EEEEELb1EEEvNS_9BwdParamsE,"ax",@progbits
	.align	128
        .global         _ZN10layer_norm40ln_parallel_residual_bwd_finalize_kernelINS_22Kernel_traits_finalizeILj3072Ef13__nv_bfloat16fS2_fjLb0ELj1024ELj4ENS_18Kernel_traits_baseILj3072EfS2_fS2_fjLj1024EEEEELb1EEEvNS_9BwdParamsE
        .type           _ZN10layer_norm40ln_parallel_residual_bwd_finalize_kernelINS_22Kernel_traits_finalizeILj3072Ef13__nv_bfloat16fS2_fjLb0ELj1024ELj4ENS_18Kernel_traits_baseILj3072EfS2_fS2_fjLj1024EEEEELb1EEEvNS_9BwdParamsE,@function
        .size           _ZN10layer_norm40ln_parallel_residual_bwd_finalize_kernelINS_22Kernel_traits_finalizeILj3072Ef13__nv_bfloat16fS2_fjLb0ELj1024ELj4ENS_18Kernel_traits_baseILj3072EfS2_fS2_fjLj1024EEEEELb1EEEvNS_9BwdParamsE,(.L_x_3830 - _ZN10layer_norm40ln_parallel_residual_bwd_finalize_kernelINS_22Kernel_traits_finalizeILj3072Ef13__nv_bfloat16fS2_fjLb0ELj1024ELj4ENS_18Kernel_traits_baseILj3072EfS2_fS2_fjLj1024EEEEELb1EEEvNS_9BwdParamsE)
        .other          _ZN10layer_norm40ln_parallel_residual_bwd_finalize_kernelINS_22Kernel_traits_finalizeILj3072Ef13__nv_bfloat16fS2_fjLb0ELj1024ELj4ENS_18Kernel_traits_baseILj3072EfS2_fS2_fjLj1024EEEEELb1EEEvNS_9BwdParamsE,@"STO_CUDA_ENTRY STV_DEFAULT"
_ZN10layer_norm40ln_parallel_residual_bwd_finalize_kernelINS_22Kernel_traits_finalizeILj3072Ef13__nv_bfloat16fS2_fjLb0ELj1024ELj4ENS_18Kernel_traits_baseILj3072EfS2_fS2_fjLj1024EEEEELb1EEEvNS_9BwdParamsE:
.text._ZN10layer_norm40ln_parallel_residual_bwd_finalize_kernelINS_22Kernel_traits_finalizeILj3072Ef13__nv_bfloat16fS2_fjLb0ELj1024ELj4ENS_18Kernel_traits_baseILj3072EfS2_fS2_fjLj1024EEEEELb1EEEvNS_9BwdParamsE:
        /* <DEDUP_REMOVED lines=57> */
.L_x_1591:
        /* <DEDUP_REMOVED lines=112> */
.L_x_1590:
[----:B------:R-:W-:Y:S05]  /*0a90*/  BSYNC.RECONVERGENT B1 ;  /* 0x0000000000017941 */ /* 0x000fea0003800200 */
.L_x_1589:
        /* <DEDUP_REMOVED lines=67> */
.L_x_1593:
[----:B------:R-:W-:Y:S05]  /*0ed0*/  BSYNC.RECONVERGENT B1 ;  /* 0x0000000000017941 */ /* 0x000fea0003800200 */
.L_x_1592:
        /* <DEDUP_REMOVED lines=37> */
.L_x_1595:
[----:B------:R-:W-:Y:S05]  /*1130*/  BSYNC.RECONVERGENT B1 ;  /* 0x0000000000017941 */ /* 0x000fea0003800200 */
.L_x_1594:
        /* <DEDUP_REMOVED lines=19> */
.L_x_1588:
[----:B------:R-:W-:Y:S05]  /*1270*/  BSYNC.RECONVERGENT B0 ;  /* 0x0000000000007941 */ /* 0x000fea0003800200 */
.L_x_1587:
        /* <DEDUP_REMOVED lines=89> */
.L_x_1596:
        /* <DEDUP_REMOVED lines=15> */
.L_x_3830:


//--------------------- .text._ZN10layer_norm31ln_parallel_residual_bwd_kernelINS_13Kernel_traitsIf13__nv_bfloat16fS2_fjLj3072ELj1ELj1ELj4ELj16ENS_18Kernel_traits_baseILj3072EfS2_fS2_fjLj128EEEEELb1ELb1ELb1EEEvNS_9BwdParamsE --------------------------
	.section	.text._ZN10layer_norm31ln_parallel_residual_bwd_kernelINS_13Kernel_traitsIf13__nv_bfloat16fS2_fjLj3072ELj1ELj1ELj4ELj16ENS_18Kernel_traits_baseILj3072EfS2_fS2_fjLj128EEEEELb1ELb1ELb1EEEvNS_9BwdParamsE,"ax",@progbits
	.align	128
        .global         _ZN10layer_norm31ln_parallel_residual_bwd_kernelINS_13Kernel_traitsIf13__nv_bfloat16fS2_fjLj3072ELj1ELj1ELj4ELj16ENS_18Kernel_traits_baseILj3072EfS2_fS2_fjLj128EEEEELb1ELb1ELb1EEEvNS_9BwdParamsE
        .type           _ZN10layer_norm31ln_parallel_residual_bwd_kernelINS_13Kernel_traitsIf13__nv_bfloat16fS2_fjLj3072ELj1ELj1ELj4ELj16ENS_18Kernel_traits_baseILj3072EfS2_fS2_fjLj128EEEEELb1ELb1ELb1EEEvNS_9BwdParamsE,@function
        .size           _ZN10layer_norm31ln_parallel_residual_bwd_kernelINS_13Kernel_traitsIf13__nv_bfloat16fS2_fjLj3072ELj1ELj1ELj4ELj16ENS_18Kernel_traits_baseILj3072EfS2_fS2_fjLj128EEEEELb1ELb1ELb1EEEvNS_9BwdParamsE,(.L_x_3831 - _ZN10layer_norm31ln_parallel_residual_bwd_kernelINS_13Kernel_traitsIf13__nv_bfloat16fS2_fjLj3072ELj1ELj1ELj4ELj16ENS_18Kernel_traits_baseILj3072EfS2_fS2_fjLj128EEEEELb1ELb1ELb1EEEvNS_9BwdParamsE)
        .other          _ZN10layer_norm31ln_parallel_residual_bwd_kernelINS_13Kernel_traitsIf13__nv_bfloat16fS2_fjLj3072ELj1ELj1ELj4ELj16ENS_18Kernel_traits_baseILj3072EfS2_fS2_fjLj128EEEEELb1ELb1ELb1EEEvNS_9BwdParamsE,@"STO_CUDA_ENTRY STV_DEFAULT"
_ZN10layer_norm31ln_parallel_residual_bwd_kernelINS_13Kernel_traitsIf13__nv_bfloat16fS2_fjLj3072ELj1ELj1ELj4ELj16ENS_18Kernel_traits_baseILj3072EfS2_fS2_fjLj128EEEEELb1ELb1ELb1EEEvNS_9BwdParamsE:
.text._ZN10layer_norm31ln_parallel_residual_bwd_kernelINS_13Kernel_traitsIf13__nv_bfloat16fS2_fjLj3072ELj1ELj1ELj4ELj16ENS_18Kernel_traits_baseILj3072EfS2_fS2_fjLj128EEEEELb1ELb1ELb1EEEvNS_9BwdParamsE:
        /* <DEDUP_REMOVED lines=54> */
[----:B------:R-:W-:Y:S01]  /*0360*/  UPLOP3.LUT UP1, UPT, UPT, UPT, UPT, 0x40, 0x4 ;  /* 0x000000000004789c */ /* 0x000fe20003f2e870 */
[----:B-1----:R-:W-:Y:S01]  /*0370*/  IMAD.WIDE.U32 R2, R76, 0x20, R2 ;  /* 0x000000204c027825 */ /* 0x002fe200078e0002 */
[----:B------:R-:W1:Y:S04]  /*0380*/  LDCU UR6, c[0x0][0x408] ;  /* 0x00008100ff0677ac */ /* 0x000e680008000800 */
[----:B0-----:R0:W5:Y:S01]  /*0390*/  LDG.E.128 R24, desc[UR10][R2.64] ;  /* 0x0000000a02187981 */ /* 0x001162000c1e1d00 */
[----:B------:R-:W2:Y:S03]  /*03a0*/  LDCU UR13, c[0x0][0x388] ;  /* 0x00007100ff0d77ac */ /* 0x000ea60008000800 */
[----:B------:R0:W5:Y:S01]  /*03b0*/  LDG.E.128 R20, desc[UR10][R2.64+0x10] ;  /* 0x0000100a02147981 */ /* 0x000162000c1e1d00 */
[----:B------:R-:W3:Y:S03]  /*03c0*/  LDCU.U8 UR12, c[0x0][0x410] ;  /* 0x00008200ff0c77ac */ /* 0x000ee60008000000 */
[----:B------:R0:W5:Y:S01]  /*03d0*/  LDG.E.128 R16, desc[UR10][R2.64+0x1000] ;  /* 0x0010000a02107981 */ /* 0x000162000c1e1d00 */
[----:B------:R-:W4:Y:S03]  /*03e0*/  LDCU UR18, c[0x0][0x400] ;  /* 0x00008000ff1277ac */ /* 0x000f260008000800 */
[----:B------:R0:W5:Y:S01]  /*03f0*/  LDG.E.128 R12, desc[UR10][R2.64+0x1010] ;  /* 0x0010100a020c7981 */ /* 0x000162000c1e1d00 */
[----:B------:R-:W0:Y:S03]  /*0400*/  LDCU.64 UR8, c[0x0][0x478] ;  /* 0x00008f00ff0877ac */ /* 0x000e260008000a00 */
[----:B------:R0:W5:Y:S01]  /*0410*/  LDG.E.128 R8, desc[UR10][R2.64+0x2000] ;  /* 0x0020000a02087981 */ /* 0x000162000c1e1d00 */
[----:B------:R-:W0:Y:S03]  /*0420*/  LDCU.64 UR14, c[0x0][0x438] ;  /* 0x00008700ff0e77ac */ /* 0x000e260008000a00 */
[----:B------:R0:W5:Y:S01]  /*0430*/  LDG.E.128 R4, desc[UR10][R2.64+0x2010] ;  /* 0x0020100a02047981 */ /* 0x000162000c1e1d00 */
[----:B------:R-:W-:-:S02]  /*0440*/  CS2R R108, SRZ ;  /* 0x00000000006c7805 */ /* 0x000fc4000001ff00 */
[----:B------:R-:W-:Y:S02]  /*0450*/  CS2R R106, SRZ ;  /* 0x00000000006a7805 */ /* 0x000fe4000001ff00 */
[----:B------:R-:W-:Y:S02]  /*0460*/  CS2R R104, SRZ ;  /* 0x0000000000687805 */ /* 0x000fe4000001ff00 */
[----:B------:R-:W-:Y:S01]  /*0470*/  MOV R153, RZ ;  /* 0x000000ff00997202 */ /* 0x000fe20000000f00 */
[----:B-1234-:R-:W0:Y:S06]  /*0480*/  LDCU.64 UR16, c[0x0][0x470] ;  /* 0x00008e00ff1077ac */ /* 0x01ee2c0008000a00 */
.L_x_1624:
[----:B------:R-:W1:Y:S01]  /*0490*/  LDC.64 R78, c[0x0][0x3c0] ;  /* 0x0000f000ff4e7b82 */ /* 0x000e620000000a00 */
[----:B------:R-:W-:-:S05]  /*04a0*/  IMAD R0, R152, UR13, RZ ;  /* 0x0000000d98007c24 */ /* 0x000fca000f8e02ff */
[----:B--2---:R-:W-:Y:S02]  /*04b0*/  SHF.R.S32.HI R65, RZ, 0x1f, R0 ;  /* 0x0000001fff417819 */ /* 0x004fe40000011400 */
[----:B------:R-:W2:Y:S02]  /*04c0*/  LDC.64 R162, c[0x0][0x3a8] ;  /* 0x0000ea00ffa27b82 */ /* 0x000ea40000000a00 */
[----:B------:R-:W-:-:S04]  /*04d0*/  LEA.HI R65, R65, R0, RZ, 0x3 ;  /* 0x0000000041417211 */ /* 0x000fc800078f18ff */
[----:B------:R-:W-:Y:S02]  /*04e0*/  LEA.HI.SX32 R156, R65, R76, 0x1d ;  /* 0x0000004c419c7211 */ /* 0x000fe400078feaff */
[----:B------:R-:W3:Y:S01]  /*04f0*/  LDC.64 R94, c[0x0][0x428] ;  /* 0x00010a00ff5e7b82 */ /* 0x000ee20000000a00 */
[----:B-1----:R-:W-:-:S07]  /*0500*/  IMAD.WIDE R78, R152, 0x4, R78 ;  /* 0x00000004984e7825 */ /* 0x002fce00078e024e */
[----:B------:R-:W1:Y:S01]  /*0510*/  LDC.64 R102, c[0x0][0x3c8] ;  /* 0x0000f200ff667b82 */ /* 0x000e620000000a00 */
[----:B------:R-:W4:Y:S01]  /*0520*/  LDG.E R0, desc[UR10][R78.64] ;  /* 0x0000000a4e007981 */ /* 0x000f22000c1e1900 */
[----:B--2---:R-:W-:-:S05]  /*0530*/  IMAD.WIDE.U32 R92, R156, 0x20, R162 ;  /* 0x000000209c5c7825 */ /* 0x004fca00078e00a2 */
[----:B------:R-:W2:Y:S01]  /*0540*/  LDG.E.128 R96, desc[UR10][R92.64] ;  /* 0x0000000a5c607981 */ /* 0x000ea2000c1e1d00 */
[C---:B------:R-:W-:Y:S01]  /*0550*/  IADD3 R155, PT, PT, R156.reuse, 0x80, RZ ;  /* 0x000000809c9b7810 */ /* 0x040fe20007ffe0ff */
[C---:B---3--:R-:W-:Y:S01]  /*0560*/  IMAD.WIDE.U32 R64, R156.reuse, 0x10, R94 ;  /* 0x000000109c407825 */ /* 0x048fe200078e005e */
[----:B------:R-:W-:Y:S01]  /*0570*/  IADD3 R151, PT, PT, R156, 0x100, RZ ;  /* 0x000001009c977810 */ /* 0x000fe20007ffe0ff */
[----:B------:R-:W3:Y:S02]  /*0580*/  LDG.E.128 R68, desc[UR10][R92.64+0x10] ;  /* 0x0000100a5c447981 */ /* 0x000ee4000c1e1d00 */
[--C-:B------:R-:W-:Y:S02]  /*0590*/  IMAD.WIDE.U32 R160, R155, 0x20, R162.reuse ;  /* 0x000000209ba07825 */ /* 0x100fe400078e00a2 */
[----:B------:R-:W3:Y:S02]  /*05a0*/  LDG.E.128 R64, desc[UR10][R64.64] ;  /* 0x0000000a40407981 */ /* 0x000ee4000c1e1d00 */
[----:B------:R-:W-:-:S02]  /*05b0*/  IMAD.WIDE.U32 R162, R151, 0x20, R162 ;  /* 0x0000002097a27825 */ /* 0x000fc400078e00a2 */
[----:B------:R-:W3:Y:S02]  /*05c0*/  LDG.E.128 R72, desc[UR10][R160.64] ;  /* 0x0000000aa0487981 */ /* 0x000ee4000c1e1d00 */
[--C-:B------:R-:W-:Y:S02]  /*05d0*/  IMAD.WIDE.U32 R76, R155, 0x10, R94.reuse ;  /* 0x000000109b4c7825 */ /* 0x100fe400078e005e */
[----:B------:R-:W3:Y:S02]  /*05e0*/  LDG.E.128 R88, desc[UR10][R162.64+0x10] ;  /* 0x0000100aa2587981 */ /* 0x000ee4000c1e1d00 */
[----:B------:R-:W-:Y:S02]  /*05f0*/  IMAD.WIDE.U32 R94, R151, 0x10, R94 ;  /* 0x00000010975e7825 */ /* 0x000fe400078e005e */
[----:B------:R0:W3:Y:S02]  /*0600*/  LDG.E.128 R80, desc[UR10][R160.64+0x10] ;  /* 0x0000100aa0507981 */ /* 0x0000e4000c1e1d00 */
[----:B-1----:R-:W-:-:S02]  /*0610*/  IMAD.WIDE R102, R152, 0x4, R102 ;  /* 0x0000000498667825 */ /* 0x002fc400078e0266 */
[----:B------:R-:W3:Y:S04]  /*0620*/  LDG.E.128 R84, desc[UR10][R162.64] ;  /* 0x0000000aa2547981 */ /* 0x000ee8000c1e1d00 */
[----:B------:R1:W3:Y:S01]  /*0630*/  LDG.E R154, desc[UR10][R102.64] ;  /* 0x0000000a669a7981 */ /* 0x0002e2000c1e1900 */
[----:B0-----:R-:W-:Y:S01]  /*0640*/  ISETP.NE.U32.AND P0, PT, RZ, UR16, PT ;  /* 0x00000010ff007c0c */ /* 0x001fe2000bf05070 */
[----:B------:R-:W0:Y:S02]  /*0650*/  LDC.64 R160, c[0x0][0x3b0] ;  /* 0x0000ec00ffa07b82 */ /* 0x000e240000000a00 */
[----:B------:R-:W3:Y:S04]  /*0660*/  LDG.E.128 R92, desc[UR10][R94.64] ;  /* 0x0000000a5e5c7981 */ /* 0x000ee8000c1e1d00 */
[----:B------:R-:W3:Y:S01]  /*0670*/  LDG.E.128 R76, desc[UR10][R76.64] ;  /* 0x0000000a4c4c7981 */ /* 0x000ee2000c1e1d00 */
[----:B------:R-:W-:-:S13]  /*0680*/  ISETP.NE.AND.EX P0, PT, RZ, UR17, PT, P0 ;  /* 0x00000011ff007c0c */ /* 0x000fda000bf05300 */
[----:B------:R-:W1:Y:S01]  /*0690*/  @P0 LDC.64 R164, c[0x0][0x3b8] ;  /* 0x0000ee00ffa40b82 */ /* 0x000e620000000a00 */
[----:B------:R-:W-:Y:S02]  /*06a0*/  ISETP.NE.AND P3, PT, RZ, UR12, PT ;  /* 0x0000000cff007c0c */ /* 0x000fe4000bf65270 */
[----:B------:R-:W-:-:S05]  /*06b0*/  ISETP.NE.U32.AND P1, PT, RZ, UR14, PT ;  /* 0x0000000eff007c0c */ /* 0x000fca000bf25070 */
[----:B------:R-:W0:Y:S08]  /*06c0*/  @P0 LDC.64 R168, c[0x0][0x3b8] ;  /* 0x0000ee00ffa80b82 */ /* 0x000e300000000a00 */
[----:B------:R-:W0:Y:S01]  /*06d0*/  @P0 LDC.64 R172, c[0x0][0x3b8] ;  /* 0x0000ee00ffac0b82 */ /* 0x000e220000000a00 */
[----:B-1----:R-:W-:-:S05]  /*06e0*/  @P0 IMAD.WIDE.U32 R102, R156, 0x8, R164 ;  /* 0x000000089c660825 */ /* 0x002fca00078e00a4 */
[----:B-----5:R0:W5:Y:S02]  /*06f0*/  @P0 LDG.E.64 R158, desc[UR10][R102.64] ;  /* 0x0000000a669e0981 */ /* 0x020164000c1e1b00 */
[----:B0-----:R-:W-:-:S06]  /*0700*/  IMAD.WIDE.U32 R102, R156, 0x8, R160 ;  /* 0x000000089c667825 */ /* 0x001fcc00078e00a0 */
[----:B------:R-:W5:Y:S01]  /*0710*/  LDG.E.64 R102, desc[UR10][R102.64] ;  /* 0x0000000a66667981 */ /* 0x000f62000c1e1b00 */
[----:B------:R-:W-:-:S13]  /*0720*/  ISETP.NE.AND.EX P1, PT, RZ, UR15, PT, P1 ;  /* 0x0000000fff007c0c */ /* 0x000fda000bf25310 */
[----:B------:R-:W0:Y:S08]  /*0730*/  @P1 LDC.64 R166, c[0x0][0x438] ;  /* 0x00010e00ffa61b82 */ /* 0x000e300000000a00 */
[----:B------:R-:W1:Y:S08]  /*0740*/  @P1 LDC.64 R170, c[0x0][0x438] ;  /* 0x00010e00ffaa1b82 */ /* 0x000e700000000a00 */
[----:B------:R-:W0:Y:S01]  /*0750*/  @P1 LDC.64 R162, c[0x0][0x438] ;  /* 0x00010e00ffa21b82 */ /* 0x000e220000000a00 */
[----:B------:R-:W-:-:S04]  /*0760*/  @P0 IMAD.WIDE.U32 R164, R155, 0x8, R168 ;  /* 0x000000089ba40825 */ /* 0x000fc800078e00a8 */
[C---:B------:R-:W-:Y:S01]  /*0770*/  @P0 IMAD.WIDE.U32 R168, R151.reuse, 0x8, R172 ;  /* 0x0000000897a80825 */ /* 0x040fe200078e00ac */
[----:B------:R-:W5:Y:S04]  /*0780*/  @P0 LDG.E.64 R2, desc[UR10][R164.64] ;  /* 0x0000000aa4020981 */ /* 0x000f68000c1e1b00 */
[----:B------:R1:W5:Y:S02]  /*0790*/  @P0 LDG.E.64 R100, desc[UR10][R168.64] ;  /* 0x0000000aa8640981 */ /* 0x000364000c1e1b00 */
[----:B-1----:R-:W-:-:S04]  /*07a0*/  IMAD.WIDE.U32 R168, R151, 0x8, R160 ;  /* 0x0000000897a87825 */ /* 0x002fc800078e00a0 */
[----:B0-----:R-:W-:-:S05]  /*07b0*/  @P1 IMAD.WIDE.U32 R162, R156, 0x20, R162 ;  /* 0x000000209ca21825 */ /* 0x001fca00078e00a2 */
[----:B------:R-:W5:Y:S04]  /*07c0*/  @P1 LDG.E.128 R28, desc[UR10][R162.64] ;  /* 0x0000000aa21c1981 */ /* 0x000f68000c1e1d00 */
[----:B------:R0:W5:Y:S01]  /*07d0*/  @P1 LDG.E.128 R32, desc[UR10][R162.64+0x10] ;  /* 0x0000100aa2201981 */ /* 0x000162000c1e1d00 */
[----:B----4-:R-:W-:-:S05]  /*07e0*/  FSEL R0, R0, RZ, !P3 ;  /* 0x000000ff00007208 */ /* 0x010fca0005800000 */
[C---:B--2---:R-:W-:Y:S01]  /*07f0*/  FADD.FTZ R177, -R0.reuse, R98 ;  /* 0x0000006200b17221 */ /* 0x044fe20000010100 */
[----:B------:R-:W-:Y:S01]  /*0800*/  FADD.FTZ R179, -R0, R99 ;  /* 0x0000006300b37221 */ /* 0x000fe20000010100 */
[----:B------:R-:W-:-:S06]  /*0810*/  IMAD.WIDE.U32 R98, R155, 0x8, R160 ;  /* 0x000000089b627825 */ /* 0x000fcc00078e00a0 */
[----:B------:R-:W5:Y:S01]  /*0820*/  LDG.E.64 R98, desc[UR10][R98.64] ;  /* 0x0000000a62627981 */ /* 0x000f62000c1e1b00 */
[C---:B------:R-:W-:Y:S01]  /*0830*/  FADD.FTZ R173, -R0.reuse, R96 ;  /* 0x0000006000ad7221 */ /* 0x040fe20000010100 */
[----:B------:R-:W-:Y:S01]  /*0840*/  FADD.FTZ R175, -R0, R97 ;  /* 0x0000006100af7221 */ /* 0x000fe20000010100 */
[----:B------:R-:W-:Y:S01]  /*0850*/  @P1 IMAD.WIDE.U32 R96, R155, 0x20, R166 ;  /* 0x000000209b601825 */ /* 0x000fe200078e00a6 */
[----:B---3--:R-:W-:-:S03]  /*0860*/  PRMT R160, R64, 0x7632, R160 ;  /* 0x0000763240a07816 */ /* 0x008fc600000000a0 */
[----:B------:R-:W-:Y:S01]  /*0870*/  @P1 IMAD.WIDE.U32 R166, R151, 0x20, R170 ;  /* 0x0000002097a61825 */ /* 0x000fe200078e00aa */
[----:B------:R-:W-:-:S03]  /*0880*/  SHF.L.U32 R157, R64, 0x10, RZ ;  /* 0x00000010409d7819 */ /* 0x000fc600000006ff */
[C---:B------:R-:W-:Y:S01]  /*0890*/  FADD.FTZ R171, -R0.reuse, R69 ;  /* 0x0000004500ab7221 */ /* 0x040fe20000010100 */
[C---:B0-----:R-:W-:Y:S01]  /*08a0*/  PRMT R162, R65.reuse, 0x7632, R162 ;  /* 0x0000763241a27816 */ /* 0x041fe200000000a2 */
[C---:B------:R-:W-:Y:S01]  /*08b0*/  FADD.FTZ R183, -R0.reuse, R71 ;  /* 0x0000004700b77221 */ /* 0x040fe20000010100 */
[----:B------:R-:W5:Y:S01]  /*08c0*/  @P1 LDG.E.128 R44, desc[UR10][R166.64] ;  /* 0x0000000aa62c1981 */ /* 0x000f62000c1e1d00 */
[----:B------:R-:W-:Y:S01]  /*08d0*/  SHF.L.U32 R161, R65, 0x10, RZ ;  /* 0x0000001041a17819 */ /* 0x000fe200000006ff */
[C---:B------:R-:W-:Y:S02]  /*08e0*/  FADD.FTZ R69, -R0.reuse, R89 ;  /* 0x0000005900457221 */ /* 0x040fe40000010100 */
[----:B------:R0:W5:Y:S01]  /*08f0*/  @P1 LDG.E.128 R48, desc[UR10][R166.64+0x10] ;  /* 0x0000100aa6301981 */ /* 0x000162000c1e1d00 */
[C---:B------:R-:W-:Y:S01]  /*0900*/  SHF.L.U32 R165, R67.reuse, 0x10, RZ ;  /* 0x0000001043a57819 */ /* 0x040fe200000006ff */
        /* <DEDUP_REMOVED lines=8> */
[C---:B0-----:R-:W-:Y:S01]  /*0990*/  FADD.FTZ R167, -R0.reuse, R68 ;  /* 0x0000004400a77221 */ /* 0x041fe20000010100 */
[----:B------:R-:W-:Y:S01]  /*09a0*/  PRMT R166, R67, 0x7632, R166 ;  /* 0x0000763243a67816 */ /* 0x000fe200000000a6 */
        /* <DEDUP_REMOVED lines=13> */
[----:B------:R-:W5:Y:S01]  /*0a80*/  @P1 LDG.E.128 R36, desc[UR10][R96.64] ;  /* 0x0000000a60241981 */ /* 0x000f62000c1e1d00 */
[----:B------:R-:W-:-:S02]  /*0a90*/  PRMT R66, R94, 0x7632, R66 ;  /* 0x000076325e427816 */ /* 0x000fc40000000042 */
[----:B------:R-:W-:Y:S01]  /*0aa0*/  SHF.L.U32 R85, R94, 0x10, RZ ;  /* 0x000000105e557819 */ /* 0x000fe200000006ff */
[----:B------:R-:W-:Y:S01]  /*0ab0*/  FMUL.FTZ R94, R154, R171 ;  /* 0x000000ab9a5e7220 */ /* 0x000fe20000410000 */
[C---:B------:R-:W-:Y:S01]  /*0ac0*/  PRMT R178, R76.reuse, 0x7632, R178 ;  /* 0x000076324cb27816 */ /* 0x040fe200000000b2 */
[----:B------:R-:W-:Y:S01]  /*0ad0*/  FMUL.FTZ R171, R25, R68 ;  /* 0x0000004419ab7220 */ /* 0x000fe20000410000 */
[----:B------:R-:W-:Y:S01]  /*0ae0*/  SHF.L.U32 R73, R76, 0x10, RZ ;  /* 0x000000104c497819 */ /* 0x000fe200000006ff */
        /* <DEDUP_REMOVED lines=19> */
[----:B------:R-:W5:Y:S01]  /*0c20*/  @P1 LDG.E.128 R40, desc[UR10][R96.64+0x10] ;  /* 0x0000100a60281981 */ /* 0x000f62000c1e1d00 */
[----:B------:R-:W-:Y:S01]  /*0c30*/  FFMA.FTZ R179, R167, R86, R76 ;  /* 0x00000056a7b37223 */ /* 0x000fe2000001004c */
[----:B------:R-:W-:-:S02]  /*0c40*/  PRMT R198, R92, 0x7632, R198 ;  /* 0x000076325cc67816 */ /* 0x000fc400000000c6 */
[----:B------:R-:W-:Y:S01]  /*0c50*/  SHF.L.U32 R83, R92, 0x10, RZ ;  /* 0x000000105c537819 */ /* 0x000fe200000006ff */
[----:B------:R-:W-:Y:S01]  /*0c60*/  FMUL.FTZ R88, R22, R165 ;  /* 0x000000a516587220 */ /* 0x000fe20000410000 */
[----:B------:R-:W-:Y:S01]  /*0c70*/  SHF.L.U32 R92, R166, 0x10, RZ ;  /* 0x00000010a65c7819 */ /* 0x000fe200000006ff */
[----:B------:R-:W-:Y:S01]  /*0c80*/  FFMA.FTZ R76, R94, R175, R179 ;  /* 0x000000af5e4c7223 */ /* 0x000fe200000100b3 */
[----:B------:R0:W5:Y:S03]  /*0c90*/  LDG.E.64 R96, desc[UR10][R168.64] ;  /* 0x0000000aa8607981 */ /* 0x000166000c1e1b00 */
[----:B------:R-:W-:Y:S01]  /*0ca0*/  FMUL.FTZ R177, R23, R92 ;  /* 0x0000005c17b17220 */ /* 0x000fe20000410000 */
[C---:B------:R-:W-:Y:S01]  /*0cb0*/  FMUL.FTZ R160, R154.reuse, R183 ;  /* 0x000000b79aa07220 */ /* 0x040fe20000410000 */
[----:B0-----:R-:W-:Y:S01]  /*0cc0*/  FMUL.FTZ R169, R154, R181 ;  /* 0x000000b59aa97220 */ /* 0x001fe20000410000 */
[----:B------:R-:W-:Y:S01]  /*0cd0*/  FADD.FTZ R181, R175, R162 ;  /* 0x000000a2afb57221 */ /* 0x000fe20000010000 */
[----:B------:R-:W-:-:S02]  /*0ce0*/  SHF.L.U32 R178, R178, 0x10, RZ ;  /* 0x00000010b2b27819 */ /* 0x000fc400000006ff */
[----:B------:R-:W-:Y:S01]  /*0cf0*/  FFMA.FTZ R179, R169, R88, R76 ;  /* 0x00000058a9b37223 */ /* 0x000fe2000001004c */
[----:B------:R-:W-:Y:S01]  /*0d00*/  FADD.FTZ R166, R88, R181 ;  /* 0x000000b558a67221 */ /* 0x000fe20000010000 */
[----:B------:R-:W-:Y:S01]  /*0d10*/  FMUL.FTZ R162, R16, R73 ;  /* 0x0000004910a27220 */ /* 0x000fe20000410000 */
[----:B------:R-:W-:Y:S01]  /*0d20*/  FMUL.FTZ R81, R154, R185 ;  /* 0x000000b99a517220 */ /* 0x000fe20000410000 */
[----:B------:R-:W-:Y:S01]  /*0d30*/  FFMA.FTZ R76, R160, R177, R179 ;  /* 0x000000b1a04c7223 */ /* 0x000fe200000100b3 */
[----:B------:R-:W-:Y:S01]  /*0d40*/  FADD.FTZ R183, R177, R166 ;  /* 0x000000a6b1b77221 */ /* 0x000fe20000010000 */
        /* <DEDUP_REMOVED lines=54> */
[C---:B------:R-:W-:Y:S01]  /*10b0*/  FMUL.FTZ R190, R154.reuse, R69 ;  /* 0x000000459abe7220 */ /* 0x040fe20000410000 */
        /* <DEDUP_REMOVED lines=56> */
.L_x_1599:
[----:B------:R-:W-:Y:S05]  /*1440*/  BSYNC.RECONVERGENT B0 ;  /* 0x0000000000007941 */ /* 0x000fea0003800200 */
.L_x_1598:
[----:B------:R-:W1:Y:S08]  /*1450*/  S2UR UR5, SR_CgaCtaId ;  /* 0x00000000000579c3 */ /* 0x000e700000008800 */
[----:B------:R-:W-:Y:S01]  /*1460*/  BAR.SYNC.DEFER_BLOCKING 0x0 ;  /* 0x0000000000007b1d */ /* 0x000fe20000010000 */
[----:B------:R-:W-:Y:S01]  /*1470*/  FFMA.FTZ R149, R72, R68, R149 ;  /* 0x0000004448957223 */ /* 0x000fe20000010095 */
[----:B------:R-:W-:Y:S01]  /*1480*/  FADD.FTZ R148, R68, R148 ;  /* 0x0000009444947221 */ /* 0x000fe20000010000 */
[----:B------:R-:W-:Y:S01]  /*1490*/  FADD.FTZ R128, R73, R128 ;  /* 0x0000008049807221 */ /* 0x000fe20000010000 */
[----:B------:R-:W-:Y:S01]  /*14a0*/  FFMA.FTZ R108, R81, R73, R108 ;  /* 0x00000049516c7223 */ /* 0x000fe2000001006c */
[----:B------:R-:W-:Y:S01]  /*14b0*/  UISETP.NE.U32.AND UP0, UPT, UR16, URZ, UPT ;  /* 0x000000ff1000728c */ /* 0x000fe2000bf05070 */
[----:B------:R-:W-:-:S02]  /*14c0*/  FFMA.FTZ R145, R82, R84, R145 ;  /* 0x0000005452917223 */ /* 0x000fc40000010091 */
[----:B0-----:R-:W0:Y:S01]  /*14d0*/  LDC.64 R64, c[0x0][0x380] ;  /* 0x0000e000ff407b82 */ /* 0x001e220000000a00 */
[----:B------:R-:W-:Y:S01]  /*14e0*/  UMOV UR4, 0x400 ;  /* 0x0000040000047882 */ /* 0x000fe20000000000 */
[----:B------:R-:W-:Y:S01]  /*14f0*/  UISETP.NE.AND.EX UP0, UPT, UR17, URZ, UPT, UP0 ;  /* 0x000000ff1100728c */ /* 0x000fe2000bf05300 */
        /* <DEDUP_REMOVED lines=126> */
.L_x_1602:
        /* <DEDUP_REMOVED lines=54> */
.L_x_1601:
        /* <DEDUP_REMOVED lines=59> */
.L_x_1604:
        /* <DEDUP_REMOVED lines=54> */
.L_x_1600:
        /* <DEDUP_REMOVED lines=83> */
.L_x_1606:
        /* <DEDUP_REMOVED lines=75> */
.L_x_1605:
        /* <DEDUP_REMOVED lines=80> */
.L_x_1607:
        /* <DEDUP_REMOVED lines=74> */
.L_x_1603:
        /* <DEDUP_REMOVED lines=90> */
.L_x_1610:
        /* <DEDUP_REMOVED lines=75> */
.L_x_1609:
        /* <DEDUP_REMOVED lines=76> */
.L_x_1612:
        /* <DEDUP_REMOVED lines=75> */
.L_x_1608:
        /* <DEDUP_REMOVED lines=56> */
.L_x_1614:
        /* <DEDUP_REMOVED lines=54> */
.L_x_1613:
        /* <DEDUP_REMOVED lines=55> */
.L_x_1615:
        /* <DEDUP_REMOVED lines=53> */
.L_x_1611:
        /* <DEDUP_REMOVED lines=87> */
.L_x_1618:
        /* <DEDUP_REMOVED lines=75> */
.L_x_1617:
        /* <DEDUP_REMOVED lines=76> */
.L_x_1620:
        /* <DEDUP_REMOVED lines=75> */
.L_x_1616:
        /* <DEDUP_REMOVED lines=56> */
.L_x_1622:
        /* <DEDUP_REMOVED lines=54> */
.L_x_1621:
        /* <DEDUP_REMOVED lines=55> */
.L_x_1623:
        /* <DEDUP_REMOVED lines=53> */
.L_x_1619:
        /* <DEDUP_REMOVED lines=19> */
.L_x_1597:
[----:B------:R-:W1:Y:S08]  /*7e90*/  S2UR UR4, SR_CTAID.X ;  /* 0x00000000000479c3 */ /* 0x000e700000002500 */
[----:B------:R-:W1:Y:S08]  /*7ea0*/  LDC R15, c[0x0][0x388] ;  /* 0x0000e200ff0f7b82 */ /* 0x000e700000000800 */
[----:B------:R-:W3:Y:S08]  /*7eb0*/  LDC.64 R2, c[0x0][0x440] ;  /* 0x00011000ff027b82 */ /* 0x000ef00000000a00 */
[----:B------:R-:W4:Y:S01]  /*7ec0*/  LDC.64 R12, c[0x0][0x448] ;  /* 0x00011200ff0c7b82 */ /* 0x000f220000000a00 */
[----:B-1----:R-:W-:-:S05]  /*7ed0*/  IMAD R15, R15, UR4, RZ ;  /* 0x000000040f0f7c24 */ /* 0x002fca000f8e02ff */
[----:B------:R-:W-:-:S05]  /*7ee0*/  LEA.HI R15, R15, R76, RZ, 0x1d ;  /* 0x0000004c0f0f7211 */ /* 0x000fca00078fe8ff */
[----:B---3--:R-:W-:-:S05]  /*7ef0*/  IMAD.WIDE.U32 R2, R15, 0x20, R2 ;  /* 0x000000200f027825 */ /* 0x008fca00078e0002 */
[----:B0-----:R-:W-:Y:S01]  /*7f00*/  STG.E.128 desc[UR10][R2.64], R8 ;  /* 0x0000000802007986 */ /* 0x001fe2000c101d0a */
[----:B----4-:R-:W-:-:S03]  /*7f10*/  IMAD.WIDE.U32 R12, R15, 0x20, R12 ;  /* 0x000000200f0c7825 */ /* 0x010fc600078e000c */
        /* <DEDUP_REMOVED lines=12> */
.L_x_1625:
        /* <DEDUP_REMOVED lines=10> */
.L_x_3831:


//--------------------- .text._ZN10layer_norm31ln_parallel_residual_bwd_kernelINS_13Kernel_traitsIf6__halfS2_S2_fjLj3072ELj1ELj1ELj4ELj16ENS_18Kernel_traits_baseILj3072EfS2_S2_S2_fjLj128EEEEELb0ELb0ELb0EEEvNS_9BwdParamsE --------------------------
	.section	.text._ZN10layer_norm31ln_parallel_residual_bwd_kernelINS_13Kernel_traitsIf6__halfS2_S2_fjLj3072ELj1ELj1ELj4ELj16ENS_18Kernel_traits_baseILj3072EfS2_S2_S2_fjLj128EEEEELb0ELb0ELb0EEEvNS_9BwdParamsE,"ax",@progbits
	.align	128
        .global         _ZN10layer_norm31ln_parallel_residual_bwd_kernelINS_13Kernel_traitsIf6__halfS2_S2_fjLj3072ELj1ELj1ELj4ELj16ENS_18Kernel_traits_baseILj3072EfS2_S2_S2_fjLj128EEEEELb0ELb0ELb0EEEvNS_9BwdParamsE
        .type           _ZN10layer_norm31ln_parallel_residual_bwd_kernelINS_13Kernel_traitsIf6__halfS2_S2_fjLj3072ELj1ELj1ELj4ELj16ENS_18Kernel_traits_baseILj3072EfS2_S2_S2_fjLj128EEEEELb0ELb0ELb0EEEvNS_9BwdParamsE,@function
        .size           _ZN10layer_norm31ln_parallel_residual_bwd_kernelINS_13Kernel_traitsIf6__halfS2_S2_fjLj3072ELj1ELj1ELj4ELj16ENS_18Kernel_traits_baseILj3072EfS2_S2_S2_fjLj128EEEEELb0ELb0ELb0EEEvNS_9BwdParamsE,(.L_x_3832 - _ZN10layer_norm31ln_parallel_residual_bwd_kernelINS_13Kernel_traitsIf6__halfS2_S2_fjLj3072ELj1ELj1ELj4ELj16ENS_18Kernel_traits_baseILj3072EfS2_S2_S2_fjLj128EEEEELb0ELb0ELb0EEEvNS_9BwdParamsE)
        .other          _ZN10layer_norm31ln_parallel_residual_bwd_kernelINS_13Kernel_traitsIf6__halfS2_S2_fjLj3072ELj1ELj1ELj4ELj16ENS_18Kernel_traits_baseILj3072EfS2_S2_S2_fjLj128EEEEELb0ELb0ELb0EEEvNS_9BwdParamsE,@"STO_CUDA_ENTRY STV_DEFAULT"
_ZN10layer_norm31ln_parallel_residual_bwd_kernelINS_13Kernel_traitsIf6__halfS2_S2_fjLj3072ELj1ELj1ELj4ELj16ENS_18Kernel_traits_baseILj3072EfS2_S2_S2_fjLj128EEEEELb0ELb0ELb0EEEvNS_9BwdParamsE:
.text._ZN10layer_norm31ln_parallel_residual_bwd_kernelINS_13Kernel_traitsIf6__halfS2_S2_fjLj3072ELj1ELj1ELj4ELj16ENS_18Kernel_traits_baseILj3072EfS2_S2_S2_fjLj128EEEEELb0ELb0ELb0EEEvNS_9BwdParamsE:
        /* <DEDUP_REMOVED lines=148> */
.L_x_1665:
        /* <DEDUP_REMOVED lines=33> */
[--C-:B---3--:R-:W-:Y:S02]  /*0b50*/  HADD2.F32 R219, -RZ, R184.reuse.H0_H0 ;  /* 0x200000b8ffdb7230 */ /* 0x108fe40000004100 */
[--C-:B------:R-:W-:Y:S02]  /*0b60*/  HADD2.F32 R237, -RZ, R185.reuse.H1_H1 ;  /* 0x300000b9ffed7230 */ /* 0x100fe40000004100 */
[----:B------:R-:W-:Y:S02]  /*0b70*/  HADD2.F32 R223, -RZ, R184.H1_H1 ;  /* 0x300000b8ffdf7230 */ /* 0x000fe40000004100 */
[C---:B0-----:R-:W-:Y:S01]  /*0b80*/  FADD.FTZ R214, -R230.reuse, R219 ;  /* 0x000000dbe6d67221 */ /* 0x041fe20000010100 */
[----:B------:R-:W-:Y:S02]  /*0b90*/  HADD2.F32 R225, -RZ, R185.H0_H0 ;  /* 0x200000b9ffe17230 */ /* 0x000fe40000004100 */
[----:B------:R-:W-:Y:S01]  /*0ba0*/  FADD.FTZ R224, -R230, R237 ;  /* 0x000000ede6e07221 */ /* 0x000fe20000010100 */
[----:B--2---:R-:W-:-:S02]  /*0bb0*/  HADD2.F32 R221, -RZ, R188.H0_H0 ;  /* 0x200000bcffdd7230 */ /* 0x004fc40000004100 */
[C---:B------:R-:W-:Y:S01]  /*0bc0*/  FADD.FTZ R228, -R230.reuse, R223 ;  /* 0x000000dfe6e47221 */ /* 0x040fe20000010100 */
[----:B------:R-:W-:Y:S02]  /*0bd0*/  HADD2.F32 R216, -RZ, R188.H1_H1 ;  /* 0x300000bcffd87230 */ /* 0x000fe40000004100 */
[C---:B-----5:R-:W-:Y:S01]  /*0be0*/  FMUL.FTZ R229, R5.reuse, R214 ;  /* 0x000000d605e57220 */ /* 0x060fe20000410000 */
[--C-:B------:R-:W-:Y:S02]  /*0bf0*/  HADD2.F32 R233, -RZ, R191.reuse.H0_H0 ;  /* 0x200000bfffe97230 */ /* 0x100fe40000004100 */
[----:B------:R-:W-:Y:S01]  /*0c00*/  FADD.FTZ R214, -R230, R225 ;  /* 0x000000e1e6d67221 */ /* 0x000fe20000010100 */
[----:B------:R-:W-:Y:S02]  /*0c10*/  HADD2.F32 R188, -RZ, R191.H1_H1 ;  /* 0x300000bfffbc7230 */ /* 0x000fe40000004100 */
[----:B------:R-:W-:Y:S01]  /*0c20*/  FMUL.FTZ R224, R5, R224 ;  /* 0x000000e005e07220 */ /* 0x000fe20000410000 */
[----:B----4-:R-:W-:-:S02]  /*0c30*/  HADD2.F32 R191, -RZ, R192.H0_H0 ;  /* 0x200000c0ffbf7230 */ /* 0x010fc40000004100 */
[C---:B------:R-:W-:Y:S01]  /*0c40*/  FMUL.FTZ R228, R5.reuse, R228 ;  /* 0x000000e405e47220 */ /* 0x040fe20000410000 */
[----:B------:R-:W-:Y:S02]  /*0c50*/  HADD2.F32 R184, -RZ, R193.H1_H1 ;  /* 0x300000c1ffb87230 */ /* 0x000fe40000004100 */
[----:B------:R-:W-:Y:S01]  /*0c60*/  FMUL.FTZ R225, R5, R214 ;  /* 0x000000d605e17220 */ /* 0x000fe20000410000 */
[----:B------:R-:W-:Y:S02]  /*0c70*/  HADD2.F32 R241, -RZ, R186.H1_H1 ;  /* 0x300000bafff17230 */ /* 0x000fe40000004100 */
[----:B------:R-:W-:Y:S01]  /*0c80*/  FMUL.FTZ R227, R32, R191 ;  /* 0x000000bf20e37220 */ /* 0x000fe20000410000 */
[----:B------:R-:W-:Y:S02]  /*0c90*/  HADD2.F32 R192, -RZ, R192.H1_H1 ;  /* 0x300000c0ffc07230 */ /* 0x000fe40000004100 */
[----:B------:R-:W-:Y:S01]  /*0ca0*/  FMUL.FTZ R222, R35, R184 ;  /* 0x000000b823de7220 */ /* 0x000fe20000410000 */
[----:B------:R-:W-:-:S02]  /*0cb0*/  HADD2.F32 R218, -RZ, R189.H1_H1 ;  /* 0x300000bdffda7230 */ /* 0x000fc40000004100 */
[----:B------:R-:W-:Y:S01]  /*0cc0*/  FADD.FTZ R220, -R230, R241 ;  /* 0x000000f1e6dc7221 */ /* 0x000fe20000010100 */
[----:B------:R-:W-:Y:S02]  /*0cd0*/  HADD2.F32 R185, -RZ, R194.H0_H0 ;  /* 0x200000c2ffb97230 */ /* 0x000fe40000004100 */
[----:B------:R-:W-:Y:S01]  /*0ce0*/  FMUL.FTZ R226, R33, R192 ;  /* 0x000000c021e27220 */ /* 0x000fe20000410000 */
[----:B------:R-:W-:Y:S02]  /*0cf0*/  HADD2.F32 R239, -RZ, R186.H0_H0 ;  /* 0x200000baffef7230 */ /* 0x000fe40000004100 */
[----:B------:R-:W-:Y:S01]  /*0d00*/  FADD.FTZ R95, R95, R218 ;  /* 0x000000da5f5f7221 */ /* 0x000fe20000010000 */
[----:B------:R-:W-:Y:S02]  /*0d10*/  HADD2.F32 R194, -RZ, R194.H1_H1 ;  /* 0x300000c2ffc27230 */ /* 0x000fe40000004100 */
[----:B------:R-:W-:Y:S01]  /*0d20*/  FFMA.FTZ R222, R27, R218, R222 ;  /* 0x000000da1bde7223 */ /* 0x000fe200000100de */
[----:B------:R-:W-:-:S02]  /*0d30*/  HADD2.F32 R231, -RZ, R187.H1_H1 ;  /* 0x300000bbffe77230 */ /* 0x000fc40000004100 */
[----:B------:R-:W-:Y:S01]  /*0d40*/  FFMA.FTZ R75, R224, R218, R75 ;  /* 0x000000dae04b7223 */ /* 0x000fe2000001004b */
[--C-:B------:R-:W-:Y:S02]  /*0d50*/  HADD2.F32 R215, -RZ, R190.reuse.H0_H0 ;  /* 0x200000beffd77230 */ /* 0x100fe40000004100 */
[----:B------:R-:W-:Y:S01]  /*0d60*/  FADD.FTZ R93, R93, R216 ;  /* 0x000000d85d5d7221 */ /* 0x000fe20000010000 */
[----:B------:R-:W-:Y:S02]  /*0d70*/  HADD2.F32 R190, -RZ, R190.H1_H1 ;  /* 0x300000beffbe7230 */ /* 0x000fe40000004100 */
[-C--:B------:R-:W-:Y:S01]  /*0d80*/  FFMA.FTZ R226, R25, R216.reuse, R226 ;  /* 0x000000d819e27223 */ /* 0x080fe200000100e2 */
[----:B------:R-:W-:Y:S02]  /*0d90*/  HADD2.F32 R217, -RZ, R187.H0_H0 ;  /* 0x200000bbffd97230 */ /* 0x000fe40000004100 */
[----:B------:R-:W-:Y:S01]  /*0da0*/  FFMA.FTZ R73, R228, R216, R73 ;  /* 0x000000d8e4497223 */ /* 0x000fe20000010049 */
[----:B------:R-:W-:-:S02]  /*0db0*/  HADD2.F32 R186, -RZ, R195.H1_H1 ;  /* 0x300000c3ffba7230 */ /* 0x000fc40000004100 */
[C---:B------:R-:W-:Y:S01]  /*0dc0*/  FADD.FTZ R214, -R230.reuse, R239 ;  /* 0x000000efe6d67221 */ /* 0x040fe20000010100 */
[----:B------:R-:W-:Y:S01]  /*0dd0*/  FMUL.FTZ R218, R37, R194 ;  /* 0x000000c225da7220 */ /* 0x000fe20000410000 */
[----:B------:R-:W-:Y:S01]  /*0de0*/  FMUL.FTZ R220, R5, R220 ;  /* 0x000000dc05dc7220 */ /* 0x000fe20000410000 */
[----:B------:R-:W-:Y:S02]  /*0df0*/  HADD2.F32 R187, -RZ, R193.H0_H0 ;  /* 0x200000c1ffbb7230 */ /* 0x000fe40000004100 */
[----:B------:R-:W-:Y:S01]  /*0e00*/  FADD.FTZ R216, -R230, R231 ;  /* 0x000000e7e6d87221 */ /* 0x000fe20000010100 */
[-C--:B------:R-:W-:Y:S01]  /*0e10*/  FFMA.FTZ R227, R24, R221.reuse, R227 ;  /* 0x000000dd18e37223 */ /* 0x080fe200000100e3 */
[----:B------:R-:W-:Y:S01]  /*0e20*/  FADD.FTZ R92, R92, R221 ;  /* 0x000000dd5c5c7221 */ /* 0x000fe20000010000 */
[----:B------:R-:W-:Y:S01]  /*0e30*/  FFMA.FTZ R72, R229, R221, R72 ;  /* 0x000000dde5487223 */ /* 0x000fe20000010048 */
[----:B------:R-:W-:Y:S01]  /*0e40*/  FMUL.FTZ R221, R5, R214 ;  /* 0x000000d605dd7220 */ /* 0x000fe20000410000 */
[----:B------:R-:W-:Y:S01]  /*0e50*/  FADD.FTZ R97, R97, R190 ;  /* 0x000000be61617221 */ /* 0x000fe20000010000 */
[-C--:B------:R-:W-:Y:S01]  /*0e60*/  FFMA.FTZ R218, R29, R190.reuse, R218 ;  /* 0x000000be1dda7223 */ /* 0x080fe200000100da */
[----:B------:R-:W-:Y:S01]  /*0e70*/  FFMA.FTZ R77, R220, R190, R77 ;  /* 0x000000bedc4d7223 */ /* 0x000fe2000001004d */
[----:B------:R-:W-:-:S02]  /*0e80*/  HADD2.F32 R235, -RZ, R189.H0_H0 ;  /* 0x200000bdffeb7230 */ /* 0x000fc40000004100 */
[----:B------:R-:W-:Y:S01]  /*0e90*/  FADD.FTZ R190, -R230, R217 ;  /* 0x000000d9e6be7221 */ /* 0x000fe20000010100 */
[----:B------:R-:W-:Y:S01]  /*0ea0*/  FMUL.FTZ R214, R39, R186 ;  /* 0x000000ba27d67220 */ /* 0x000fe20000410000 */
[----:B------:R-:W-:Y:S01]  /*0eb0*/  FMUL.FTZ R216, R5, R216 ;  /* 0x000000d805d87220 */ /* 0x000fe20000410000 */
[----:B------:R-:W-:Y:S01]  /*0ec0*/  FADD.FTZ R132, R132, R191 ;  /* 0x000000bf84847221 */ /* 0x000fe20000010000 */
[C---:B------:R-:W-:Y:S01]  /*0ed0*/  FFMA.FTZ R116, R229.reuse, R191, R116 ;  /* 0x000000bfe5747223 */ /* 0x040fe20000010074 */
[----:B------:R-:W-:Y:S01]  /*0ee0*/  FMUL.FTZ R223, R34, R187 ;  /* 0x000000bb22df7220 */ /* 0x000fe20000410000 */
[----:B------:R-:W-:Y:S01]  /*0ef0*/  FADD.FTZ R191, RZ, R227 ;  /* 0x000000e3ffbf7221 */ /* 0x000fe20000010000 */
[----:B------:R-:W-:Y:S01]  /*0f00*/  FFMA.FTZ R193, R229, R227, RZ ;  /* 0x000000e3e5c17223 */ /* 0x000fe200000100ff */
[----:B------:R-:W-:Y:S01]  /*0f10*/  FMUL.FTZ R217, R5, R190 ;  /* 0x000000be05d97220 */ /* 0x000fe20000410000 */
[----:B------:R-:W-:Y:S01]  /*0f20*/  FADD.FTZ R99, R99, R188 ;  /* 0x000000bc63637221 */ /* 0x000fe20000010000 */
[-C--:B------:R-:W-:Y:S01]  /*0f30*/  FFMA.FTZ R214, R31, R188.reuse, R214 ;  /* 0x000000bc1fd67223 */ /* 0x080fe200000100d6 */
[----:B------:R-:W-:Y:S01]  /*0f40*/  FFMA.FTZ R79, R216, R188, R79 ;  /* 0x000000bcd84f7223 */ /* 0x000fe2000001004f */
[----:B------:R-:W-:Y:S01]  /*0f50*/  FFMA.FTZ R223, R26, R235, R223 ;  /* 0x000000eb1adf7223 */ /* 0x000fe200000100df */
[----:B------:R-:W-:Y:S01]  /*0f60*/  FADD.FTZ R188, R191, R226 ;  /* 0x000000e2bfbc7221 */ /* 0x000fe20000010000 */
[----:B------:R-:W-:Y:S01]  /*0f70*/  FFMA.FTZ R190, R228, R226, R193 ;  /* 0x000000e2e4be7223 */ /* 0x000fe200000100c1 */
[----:B------:R-:W-:Y:S01]  /*0f80*/  FADD.FTZ R134, R134, R187 ;  /* 0x000000bb86867221 */ /* 0x000fe20000010000 */
[C---:B------:R-:W-:Y:S01]  /*0f90*/  FFMA.FTZ R118, R225.reuse, R187, R118 ;  /* 0x000000bbe1767223 */ /* 0x040fe20000010076 */
[----:B------:R-:W-:Y:S01]  /*0fa0*/  FMUL.FTZ R219, R36, R185 ;  /* 0x000000b924db7220 */ /* 0x000fe20000410000 */
[----:B------:R-:W-:Y:S01]  /*0fb0*/  FADD.FTZ R187, R188, R223 ;  /* 0x000000dfbcbb7221 */ /* 0x000fe20000010000 */
[----:B------:R-:W-:Y:S01]  /*0fc0*/  FFMA.FTZ R191, R225, R223, R190 ;  /* 0x000000dfe1bf7223 */ /* 0x000fe200000100be */
[----:B------:R-:W-:-:S02]  /*0fd0*/  HADD2.F32 R189, -RZ, R195.H0_H0 ;  /* 0x200000c3ffbd7230 */ /* 0x000fc40000004100 */
[----:B------:R-:W-:Y:S01]  /*0fe0*/  FADD.FTZ R135, R135, R184 ;  /* 0x000000b887877221 */ /* 0x000fe20000010000 */
[----:B------:R-:W-:Y:S01]  /*0ff0*/  FFMA.FTZ R119, R224, R184, R119 ;  /* 0x000000b8e0777223 */ /* 0x000fe20000010077 */
[-C--:B------:R-:W-:Y:S01]  /*1000*/  FFMA.FTZ R219, R28, R215.reuse, R219 ;  /* 0x000000d71cdb7223 */ /* 0x080fe200000100db */
[----:B------:R-:W-:Y:S01]  /*1010*/  FADD.FTZ R184, R187, R222 ;  /* 0x000000debbb87221 */ /* 0x000fe20000010000 */
[----:B------:R-:W-:Y:S01]  /*1020*/  FFMA.FTZ R188, R224, R222, R191 ;  /* 0x000000dee0bc7223 */ /* 0x000fe200000100bf */
[----:B------:R-:W-:Y:S01]  /*1030*/  FADD.FTZ R96, R96, R215 ;  /* 0x000000d760607221 */ /* 0x000fe20000010000 */
[C---:B------:R-:W-:Y:S01]  /*1040*/  FFMA.FTZ R76, R221.reuse, R215, R76 ;  /* 0x000000d7dd4c7223 */ /* 0x040fe2000001004c */
[----:B------:R-:W-:Y:S01]  /*1050*/  FADD.FTZ R136, R136, R185 ;  /* 0x000000b988887221 */ /* 0x000fe20000010000 */
[C---:B------:R-:W-:Y:S01]  /*1060*/  FFMA.FTZ R120, R221.reuse, R185, R120 ;  /* 0x000000b9dd787223 */ /* 0x040fe20000010078 */
        /* <DEDUP_REMOVED lines=23> */
.L_x_1628:
[----:B-1-3--:R-:W-:Y:S05]  /*11e0*/  BSYNC.RECONVERGENT B0 ;  /* 0x0000000000007941 */ /* 0x00afea0003800200 */
.L_x_1627:
        /* <DEDUP_REMOVED lines=16> */
[----:B------:R-:W-:Y:S01]  /*12f0*/  IADD3 R231, PT, PT, R231, 0x80, RZ ;  /* 0x00000080e7e77810 */ /* 0x000fe20007ffe0ff */
[--C-:B---3--:R-:W-:Y:S02]  /*1300*/  HADD2.F32 R205, -RZ, R184.reuse.H0_H0 ;  /* 0x200000b8ffcd7230 */ /* 0x108fe40000004100 */
[----:B------:R-:W-:Y:S02]  /*1310*/  HADD2.F32 R204, -RZ, R184.H1_H1 ;  /* 0x300000b8ffcc7230 */ /* 0x000fe40000004100 */
[--C-:B------:R-:W-:Y:S02]  /*1320*/  HADD2.F32 R203, -RZ, R185.reuse.H0_H0 ;  /* 0x200000b9ffcb7230 */ /* 0x100fe40000004100 */
[----:B------:R-:W-:Y:S01]  /*1330*/  FADD.FTZ R140, R140, R205 ;  /* 0x000000cd8c8c7221 */ /* 0x000fe20000010000 */
[----:B------:R-:W-:Y:S02]  /*1340*/  HADD2.F32 R202, -RZ, R185.H1_H1 ;  /* 0x300000b9ffca7230 */ /* 0x000fe40000004100 */
[----:B------:R-:W-:Y:S01]  /*1350*/  FADD.FTZ R141, R141, R204 ;  /* 0x000000cc8d8d7221 */ /* 0x000fe20000010000 */
[----:B------:R-:W-:-:S02]  /*1360*/  HADD2.F32 R201, -RZ, R186.H0_H0 ;  /* 0x200000baffc97230 */ /* 0x000fc40000004100 */
[----:B------:R-:W-:Y:S01]  /*1370*/  FADD.FTZ R142, R142, R203 ;  /* 0x000000cb8e8e7221 */ /* 0x000fe20000010000 */
[----:B------:R-:W-:Y:S02]  /*1380*/  HADD2.F32 R200, -RZ, R186.H1_H1 ;  /* 0x300000baffc87230 */ /* 0x000fe40000004100 */
[----:B------:R-:W-:Y:S01]  /*1390*/  FADD.FTZ R143, R143, R202 ;  /* 0x000000ca8f8f7221 */ /* 0x000fe20000010000 */
[--C-:B------:R-:W-:Y:S02]  /*13a0*/  HADD2.F32 R185, -RZ, R187.reuse.H0_H0 ;  /* 0x200000bbffb97230 */ /* 0x100fe40000004100 */
[----:B------:R-:W-:Y:S01]  /*13b0*/  FADD.FTZ R172, R172, R201 ;  /* 0x000000c9acac7221 */ /* 0x000fe20000010000 */
[----:B------:R-:W-:Y:S02]  /*13c0*/  HADD2.F32 R184, -RZ, R187.H1_H1 ;  /* 0x300000bbffb87230 */ /* 0x000fe40000004100 */
[----:B------:R-:W-:Y:S01]  /*13d0*/  FADD.FTZ R173, R173, R200 ;  /* 0x000000c8adad7221 */ /* 0x000fe20000010000 */
[----:B----4-:R-:W-:-:S02]  /*13e0*/  HADD2.F32 R187, -RZ, R191.H0_H0 ;  /* 0x200000bfffbb7230 */ /* 0x010fc40000004100 */
[----:B------:R-:W-:Y:S01]  /*13f0*/  FADD.FTZ R174, R174, R185 ;  /* 0x000000b9aeae7221 */ /* 0x000fe20000010000 */
[----:B------:R-:W-:Y:S02]  /*1400*/  HADD2.F32 R186, -RZ, R191.H1_H1 ;  /* 0x300000bfffba7230 */ /* 0x000fe40000004100 */
[----:B------:R-:W-:Y:S01]  /*1410*/  FADD.FTZ R175, R175, R184 ;  /* 0x000000b8afaf7221 */ /* 0x000fe20000010000 */
[----:B--2---:R-:W-:Y:S02]  /*1420*/  HADD2.F32 R191, -RZ, R192.H0_H0 ;  /* 0x200000c0ffbf7230 */ /* 0x004fe40000004100 */
[----:B------:R-:W-:Y:S01]  /*1430*/  FADD.FTZ R82, R82, R187 ;  /* 0x000000bb52527221 */ /* 0x000fe20000010000 */
[--C-:B------:R-:W-:Y:S02]  /*1440*/  HADD2.F32 R207, -RZ, R188.reuse.H0_H0 ;  /* 0x200000bcffcf7230 */ /* 0x100fe40000004100 */
[----:B------:R-:W-:Y:S01]  /*1450*/  FADD.FTZ R83, R83, R186 ;  /* 0x000000ba53537221 */ /* 0x000fe20000010000 */
[----:B------:R-:W-:-:S02]  /*1460*/  HADD2.F32 R206, -RZ, R188.H1_H1 ;  /* 0x300000bcffce7230 */ /* 0x000fc40000004100 */
[----:B------:R-:W-:Y:S01]  /*1470*/  FADD.FTZ R188, -R230, R191 ;  /* 0x000000bfe6bc7221 */ /* 0x000fe20000010100 */
[----:B0-----:R-:W-:Y:S02]  /*1480*/  HADD2.F32 R199, -RZ, R192.H1_H1 ;  /* 0x300000c0ffc77230 */ /* 0x001fe40000004100 */
[----:B------:R-:W-:Y:S01]  /*1490*/  FMUL.FTZ R211, R48, R207 ;  /* 0x000000cf30d37220 */ /* 0x000fe20000410000 */
[----:B------:R-:W-:Y:S02]  /*14a0*/  HADD2.F32 R209, -RZ, R193.H0_H0 ;  /* 0x200000c1ffd17230 */ /* 0x000fe40000004100 */
[----:B-----5:R-:W-:Y:S01]  /*14b0*/  FMUL.FTZ R213, R5, R188 ;  /* 0x000000bc05d57220 */ /* 0x020fe20000410000 */
[----:B------:R-:W-:Y:S02]  /*14c0*/  HADD2.F32 R235, -RZ, R194.H0_H0 ;  /* 0x200000c2ffeb7230 */ /* 0x000fe40000004100 */
[----:B------:R-:W-:Y:S01]  /*14d0*/  FADD.FTZ R212, -R230, R199 ;  /* 0x000000c7e6d47221 */ /* 0x000fe20000010100 */
[----:B------:R-:W-:-:S02]  /*14e0*/  HADD2.F32 R233, -RZ, R189.H0_H0 ;  /* 0x200000bdffe97230 */ /* 0x000fc40000004100 */
[C---:B------:R-:W-:Y:S01]  /*14f0*/  FADD.FTZ R188, -R230.reuse, R209 ;  /* 0x000000d1e6bc7221 */ /* 0x040fe20000010100 */
[----:B------:R-:W-:Y:S02]  /*1500*/  HADD2.F32 R193, -RZ, R193.H1_H1 ;  /* 0x300000c1ffc17230 */ /* 0x000fe40000004100 */
[----:B------:R-:W-:Y:S01]  /*1510*/  FMUL.FTZ R210, R49, R206 ;  /* 0x000000ce31d27220 */ /* 0x000fe20000410000 */
[----:B------:R-:W-:Y:S02]  /*1520*/  HADD2.F32 R237, -RZ, R194.H1_H1 ;  /* 0x300000c2ffed7230 */ /* 0x000fe40000004100 */
[C---:B------:R-:W-:Y:S01]  /*1530*/  FMUL.FTZ R212, R5.reuse, R212 ;  /* 0x000000d405d47220 */ /* 0x040fe20000410000 */
[----:B------:R-:W-:Y:S01]  /*1540*/  FMUL.FTZ R209, R5, R188 ;  /* 0x000000bc05d17220 */ /* 0x000fe20000410000 */
[----:B------:R-:W-:Y:S01]  /*1550*/  FADD.FTZ R188, -R230, R235 ;  /* 0x000000ebe6bc7221 */ /* 0x000fe20000010100 */
[----:B------:R-:W-:Y:S02]  /*1560*/  HADD2.F32 R198, -RZ, R189.H1_H1 ;  /* 0x300000bdffc67230 */ /* 0x000fe40000004100 */
[----:B------:R-:W-:Y:S01]  /*1570*/  FADD.FTZ R100, R100, R207 ;  /* 0x000000cf64647221 */ /* 0x000fe20000010000 */
[----:B------:R-:W-:Y:S01]  /*1580*/  FFMA.FTZ R168, R213, R207, R168 ;  /* 0x000000cfd5a87223 */ /* 0x000fe200000100a8 */
[----:B------:R-:W-:-:S02]  /*1590*/  HADD2.F32 R189, -RZ, R190.H0_H0 ;  /* 0x200000beffbd7230 */ /* 0x000fc40000004100 */
[----:B------:R-:W-:Y:S01]  /*15a0*/  FMUL.FTZ R207, R50, R233 ;  /* 0x000000e932cf7220 */ /* 0x000fe20000410000 */
[----:B------:R-:W-:Y:S02]  /*15b0*/  HADD2.F32 R191, -RZ, R195.H0_H0 ;  /* 0x200000c3ffbf7230 */ /* 0x000fe40000004100 */
[-C--:B------:R-:W-:Y:S01]  /*15c0*/  FFMA.FTZ R211, R40, R205.reuse, R211 ;  /* 0x000000cd28d37223 */ /* 0x080fe200000100d3 */
[----:B------:R-:W-:Y:S01]  /*15d0*/  FFMA.FTZ R164, R213, R205, R164 ;  /* 0x000000cdd5a47223 */ /* 0x000fe200000100a4 */
[-C--:B------:R-:W-:Y:S01]  /*15e0*/  FFMA.FTZ R210, R41, R204.reuse, R210 ;  /* 0x000000cc29d27223 */ /* 0x080fe200000100d2 */
[----:B------:R-:W-:Y:S01]  /*15f0*/  FFMA.FTZ R165, R212, R204, R165 ;  /* 0x000000ccd4a57223 */ /* 0x000fe200000100a5 */
[C---:B------:R-:W-:Y:S01]  /*1600*/  FADD.FTZ R208, -R230.reuse, R193 ;  /* 0x000000c1e6d07221 */ /* 0x040fe20000010100 */
[----:B------:R-:W-:Y:S01]  /*1610*/  FADD.FTZ R204, -R230, R237 ;  /* 0x000000ede6cc7221 */ /* 0x000fe20000010100 */
[----:B------:R-:W-:Y:S01]  /*1620*/  FMUL.FTZ R205, R5, R188 ;  /* 0x000000bc05cd7220 */ /* 0x000fe20000410000 */
[----:B------:R-:W-:Y:S01]  /*1630*/  FADD.FTZ R101, R101, R206 ;  /* 0x000000ce65657221 */ /* 0x000fe20000010000 */
[----:B------:R-:W-:Y:S01]  /*1640*/  FFMA.FTZ R169, R212, R206, R169 ;  /* 0x000000ced4a97223 */ /* 0x000fe200000100a9 */
[-C--:B------:R-:W-:Y:S01]  /*1650*/  FFMA.FTZ R207, R42, R203.reuse, R207 ;  /* 0x000000cb2acf7223 */ /* 0x080fe200000100cf */
[----:B------:R-:W-:Y:S01]  /*1660*/  FFMA.FTZ R166, R209, R203, R166 ;  /* 0x000000cbd1a67223 */ /* 0x000fe200000100a6 */
[----:B------:R-:W-:-:S02]  /*1670*/  HADD2.F32 R190, -RZ, R190.H1_H1 ;  /* 0x300000beffbe7230 */ /* 0x000fc40000004100 */
[----:B------:R-:W-:Y:S01]  /*1680*/  FMUL.FTZ R206, R51, R198 ;  /* 0x000000c633ce7220 */ /* 0x000fe20000410000 */
[C---:B------:R-:W-:Y:S01]  /*1690*/  FMUL.FTZ R208, R5.reuse, R208 ;  /* 0x000000d005d07220 */ /* 0x040fe20000410000 */
[-C--:B------:R-:W-:Y:S01]  /*16a0*/  FMUL.FTZ R203, R52, R189.reuse ;  /* 0x000000bd34cb7220 */ /* 0x080fe20000410000 */
[----:B------:R-:W-:Y:S01]  /*16b0*/  FMUL.FTZ R204, R5, R204 ;  /* 0x000000cc05cc7220 */ /* 0x000fe20000410000 */
[----:B------:R-:W-:Y:S01]  /*16c0*/  FADD.FTZ R80, R80, R189 ;  /* 0x000000bd50507221 */ /* 0x000fe20000010000 */
[----:B------:R-:W-:Y:S01]  /*16d0*/  FFMA.FTZ R144, R205, R189, R144 ;  /* 0x000000bdcd907223 */ /* 0x000fe20000010090 */
[----:B------:R-:W-:Y:S01]  /*16e0*/  FADD.FTZ R188, -R230, R191 ;  /* 0x000000bfe6bc7221 */ /* 0x000fe20000010100 */
[----:B------:R-:W-:Y:S01]  /*16f0*/  FADD.FTZ R189, R234, R211 ;  /* 0x000000d3eabd7221 */ /* 0x000fe20000010000 */
[----:B------:R-:W-:Y:S01]  /*1700*/  FFMA.FTZ R191, R213, R211, R232 ;  /* 0x000000d3d5bf7223 */ /* 0x000fe200000100e8 */
[-C--:B------:R-:W-:Y:S01]  /*1710*/  FFMA.FTZ R206, R43, R202.reuse, R206 ;  /* 0x000000ca2bce7223 */ /* 0x080fe200000100ce */
[----:B------:R-:W-:Y:S01]  /*1720*/  FFMA.FTZ R167, R208, R202, R167 ;  /* 0x000000cad0a77223 */ /* 0x000fe200000100a7 */
[-C--:B------:R-:W-:Y:S01]  /*1730*/  FFMA.FTZ R203, R44, R201.reuse, R203 ;  /* 0x000000c92ccb7223 */ /* 0x080fe200000100cb */
        /* <DEDUP_REMOVED lines=8> */
[----:B------:R-:W-:-:S02]  /*17c0*/  HADD2.F32 R195, -RZ, R195.H1_H1 ;  /* 0x300000c3ffc37230 */ /* 0x000fc40000004100 */
[-C--:B------:R-:W-:Y:S01]  /*17d0*/  FFMA.FTZ R199, R46, R185.reuse, R199 ;  /* 0x000000b92ec77223 */ /* 0x080fe200000100c7 */
[----:B------:R-:W-:Y:S01]  /*17e0*/  FFMA.FTZ R178, R201, R185, R178 ;  /* 0x000000b9c9b27223 */ /* 0x000fe200000100b2 */
[----:B------:R-:W-:Y:S01]  /*17f0*/  FADD.FTZ R185, R188, R207 ;  /* 0x000000cfbcb97221 */ /* 0x000fe20000010000 */
[----:B------:R-:W-:Y:S01]  /*1800*/  FFMA.FTZ R189, R209, R207, R190 ;  /* 0x000000cfd1bd7223 */ /* 0x000fe200000100be */
[-C--:B------:R-:W-:Y:S01]  /*1810*/  FFMA.FTZ R202, R45, R200.reuse, R202 ;  /* 0x000000c82dca7223 */ /* 0x080fe200000100ca */
[----:B------:R-:W-:Y:S01]  /*1820*/  FFMA.FTZ R177, R204, R200, R177 ;  /* 0x000000c8ccb17223 */ /* 0x000fe200000100b1 */
        /* <DEDUP_REMOVED lines=9> */
[-C--:B------:R-:W-:Y:S01]  /*18c0*/  FFMA.FTZ R198, R47, R184.reuse, R198 ;  /* 0x000000b82fc67223 */ /* 0x080fe200000100c6 */
[----:B------:R-:W-:Y:S01]  /*18d0*/  FFMA.FTZ R179, R200, R184, R179 ;  /* 0x000000b8c8b37223 */ /* 0x000fe200000100b3 */
[----:B------:R-:W-:Y:S01]  /*18e0*/  FADD.FTZ R184, R185, R202 ;  /* 0x000000cab9b87221 */ /* 0x000fe20000010000 */
[----:B------:R-:W-:Y:S01]  /*18f0*/  FFMA.FTZ R188, R204, R202, R189 ;  /* 0x000000caccbc7223 */ /* 0x000fe200000100bd */
[C---:B------:R-:W-:Y:S01]  /*1900*/  FFMA.FTZ R146, R201.reuse, R187, R146 ;  /* 0x000000bbc9927223 */ /* 0x040fe20000010092 */
[----:B------:R-:W-:Y:S01]  /*1910*/  FADD.FTZ R102, R102, R233 ;  /* 0x000000e966667221 */ /* 0x000fe20000010000 */
[----:B------:R-:W-:Y:S01]  /*1920*/  FADD.FTZ R185, R184, R199 ;  /* 0x000000c7b8b97221 */ /* 0x000fe20000010000 */
[----:B------:R-:W-:Y:S01]  /*1930*/  FFMA.FTZ R187, R201, R199, R188 ;  /* 0x000000c7c9bb7223 */ /* 0x000fe200000100bc */
[----:B------:R-:W-:Y:S01]  /*1940*/  FFMA.FTZ R170, R209, R233, R170 ;  /* 0x000000e9d1aa7223 */ /* 0x000fe200000100aa */
[C---:B------:R-:W-:Y:S01]  /*1950*/  FFMA.FTZ R147, R200.reuse, R186, R147 ;  /* 0x000000bac8937223 */ /* 0x040fe20000010093 */
[----:B------:R-:W-:Y:S01]  /*1960*/  FADD.FTZ R234, R185, R198 ;  /* 0x000000c6b9ea7221 */ /* 0x000fe20000010000 */
[----:B------:R-:W-:-:S07]  /*1970*/  FFMA.FTZ R232, R200, R198, R187 ;  /* 0x000000c6c8e87223 */ /* 0x000fce00000100bb */
.L_x_1630:
[----:B------:R-:W-:Y:S05]  /*1980*/  BSYNC.RECONVERGENT B0 ;  /* 0x0000000000007941 */ /* 0x000fea0003800200 */
.L_x_1629:
        /* <DEDUP_REMOVED lines=16> */
[--C-:B---3--:R-:W-:Y:S02]  /*1a90*/  HADD2.F32 R189, -RZ, R9.reuse.H0_H0 ;  /* 0x20000009ffbd7230 */ /* 0x108fe40000004100 */
[----:B------:R-:W-:Y:S02]  /*1aa0*/  HADD2.F32 R193, -RZ, R10.H1_H1 ;  /* 0x3000000affc17230 */ /* 0x000fe40000004100 */
[--C-:B------:R-:W-:Y:S02]  /*1ab0*/  HADD2.F32 R185, -RZ, R8.reuse.H0_H0 ;  /* 0x20000008ffb97230 */ /* 0x100fe40000004100 */
[C---:B------:R-:W-:Y:S01]  /*1ac0*/  FADD.FTZ R238, -R230.reuse, R189 ;  /* 0x000000bde6ee7221 */ /* 0x040fe20000010100 */
[----:B------:R-:W-:Y:S02]  /*1ad0*/  HADD2.F32 R187, -RZ, R8.H1_H1 ;  /* 0x30000008ffbb7230 */ /* 0x000fe40000004100 */
[----:B------:R-:W-:Y:S01]  /*1ae0*/  FADD.FTZ R194, -R230, R193 ;  /* 0x000000c1e6c27221 */ /* 0x000fe20000010100 */
[----:B------:R-:W-:-:S02]  /*1af0*/  HADD2.F32 R9, -RZ, R9.H1_H1 ;  /* 0x30000009ff097230 */ /* 0x000fc40000004100 */
[----:B------:R-:W-:Y:S02]  /*1b00*/  HADD2.F32 R191, -RZ, R10.H0_H0 ;  /* 0x2000000affbf7230 */ /* 0x000fe40000004100 */
[C---:B------:R-:W-:Y:S01]  /*1b10*/  FADD.FTZ R196, -R230.reuse, R185 ;  /* 0x000000b9e6c47221 */ /* 0x040fe20000010100 */
[--C-:B----4-:R-:W-:Y:S02]  /*1b20*/  HADD2.F32 R193, -RZ, R16.reuse.H0_H0 ;  /* 0x20000010ffc17230 */ /* 0x110fe40000004100 */
[----:B------:R-:W-:Y:S02]  /*1b30*/  HADD2.F32 R189, -RZ, R17.H0_H0 ;  /* 0x20000011ffbd7230 */ /* 0x000fe40000004100 */
[----:B------:R-:W-:Y:S02]  /*1b40*/  HADD2.F32 R195, -RZ, R11.H0_H0 ;  /* 0x2000000bffc37230 */ /* 0x000fe40000004100 */
[C---:B------:R-:W-:Y:S01]  /*1b50*/  FADD.FTZ R236, -R230.reuse, R187 ;  /* 0x000000bbe6ec7221 */ /* 0x040fe20000010100 */
[C---:B------:R-:W-:Y:S01]  /*1b60*/  FADD.FTZ R240, -R230.reuse, R9 ;  /* 0x00000009e6f07221 */ /* 0x040fe20000010100 */
[----:B------:R-:W-:Y:S01]  /*1b70*/  FADD.FTZ R10, -R230, R191 ;  /* 0x000000bfe60a7221 */ /* 0x000fe20000010100 */
[----:B------:R-:W-:-:S02]  /*1b80*/  HADD2.F32 R190, -RZ, R16.H1_H1 ;  /* 0x30000010ffbe7230 */ /* 0x000fc40000004100 */
[----:B-----5:R-:W-:Y:S01]  /*1b90*/  FMUL.FTZ R197, R5, R196 ;  /* 0x000000c405c57220 */ /* 0x020fe20000410000 */
[----:B--2---:R-:W-:Y:S02]  /*1ba0*/  HADD2.F32 R7, -RZ, R12.H0_H0 ;  /* 0x2000000cff077230 */ /* 0x004fe40000004100 */
[----:B------:R-:W-:Y:S02]  /*1bb0*/  HADD2.F32 R9, -RZ, R13.H0_H0 ;  /* 0x2000000dff097230 */ /* 0x000fe40000004100 */
[--C-:B------:R-:W-:Y:S02]  /*1bc0*/  HADD2.F32 R191, -RZ, R15.reuse.H0_H0 ;  /* 0x2000000fffbf7230 */ /* 0x100fe40000004100 */
[----:B------:R-:W-:Y:S02]  /*1bd0*/  HADD2.F32 R192, -RZ, R15.H1_H1 ;  /* 0x3000000fffc07230 */ /* 0x000fe40000004100 */
[----:B------:R-:W-:Y:S01]  /*1be0*/  FMUL.FTZ R15, R66, R189 ;  /* 0x000000bd420f7220 */ /* 0x000fe20000410000 */
[----:B------:R-:W-:-:S02]  /*1bf0*/  HADD2.F32 R184, -RZ, R17.H1_H1 ;  /* 0x30000011ffb87230 */ /* 0x000fc40000004100 */
[C---:B------:R-:W-:Y:S01]  /*1c00*/  FMUL.FTZ R17, R5.reuse, R238 ;  /* 0x000000ee05117220 */ /* 0x040fe20000410000 */
[--C-:B------:R-:W-:Y:S02]  /*1c10*/  HADD2.F32 R187, -RZ, R19.reuse.H0_H0 ;  /* 0x20000013ffbb7230 */ /* 0x100fe40000004100 */
[----:B------:R-:W-:Y:S02]  /*1c20*/  HADD2.F32 R188, -RZ, R19.H1_H1 ;  /* 0x30000013ffbc7230 */ /* 0x000fe40000004100 */
[----:B------:R-:W-:Y:S01]  /*1c30*/  FMUL.FTZ R19, R64, R193 ;  /* 0x000000c140137220 */ /* 0x000fe20000410000 */
[----:B------:R-:W-:Y:S02]  /*1c40*/  HADD2.F32 R11, -RZ, R11.H1_H1 ;  /* 0x3000000bff0b7230 */ /* 0x000fe40000004100 */
[----:B------:R-:W-:Y:S01]  /*1c50*/  FADD.FTZ R6, -R230, R195 ;  /* 0x000000c3e6067221 */ /* 0x000fe20000010100 */
[----:B------:R-:W-:Y:S02]  /*1c60*/  HADD2.F32 R12, -RZ, R12.H1_H1 ;  /* 0x3000000cff0c7230 */ /* 0x000fe40000004100 */
[----:B------:R-:W-:Y:S01]  /*1c70*/  FMUL.FTZ R196, R5, R236 ;  /* 0x000000ec05c47220 */ /* 0x000fe20000410000 */
[----:B------:R-:W-:-:S02]  /*1c80*/  HADD2.F32 R185, -RZ, R18.H0_H0 ;  /* 0x20000012ffb97230 */ /* 0x000fc40000004100 */
        /* <DEDUP_REMOVED lines=8> */
[----:B------:R-:W-:Y:S01]  /*1d10*/  FADD.FTZ R8, -R230, R11 ;  /* 0x0000000be6087221 */ /* 0x000fe20000010100 */
[----:B------:R-:W-:Y:S01]  /*1d20*/  FMUL.FTZ R7, R70, R187 ;  /* 0x000000bb46077220 */ /* 0x000fe20000410000 */
[----:B------:R-:W-:Y:S01]  /*1d30*/  FMUL.FTZ R9, R5, R6 ;  /* 0x0000000605097220 */ /* 0x000fe20000410000 */
[----:B------:R-:W-:Y:S01]  /*1d40*/  FADD.FTZ R109, R109, R12 ;  /* 0x0000000c6d6d7221 */ /* 0x000fe20000010000 */
[-C--:B------:R-:W-:Y:S01]  /*1d50*/  FFMA.FTZ R18, R57, R12.reuse, R18 ;  /* 0x0000000c39127223 */ /* 0x080fe20000010012 */
[----:B------:R-:W-:Y:S01]  /*1d60*/  FFMA.FTZ R85, R196, R12, R85 ;  /* 0x0000000cc4557223 */ /* 0x000fe20000010055 */
[----:B------:R-:W-:Y:S01]  /*1d70*/  FMUL.FTZ R12, R5, R194 ;  /* 0x000000c2050c7220 */ /* 0x000fe20000410000 */
[----:B------:R-:W-:Y:S01]  /*1d80*/  FMUL.FTZ R194, R71, R188 ;  /* 0x000000bc47c27220 */ /* 0x000fe20000410000 */
[----:B------:R-:W-:Y:S01]  /*1d90*/  FADD.FTZ R114, R114, R191 ;  /* 0x000000bf72727221 */ /* 0x000fe20000010000 */
[----:B------:R-:W-:Y:S01]  /*1da0*/  FMUL.FTZ R8, R5, R8 ;  /* 0x0000000805087220 */ /* 0x000fe20000410000 */
[-C--:B------:R-:W-:Y:S01]  /*1db0*/  FFMA.FTZ R7, R62, R191.reuse, R7 ;  /* 0x000000bf3e077223 */ /* 0x080fe20000010007 */
[----:B------:R-:W-:Y:S01]  /*1dc0*/  FFMA.FTZ R90, R9, R191, R90 ;  /* 0x000000bf095a7223 */ /* 0x000fe2000001005a */
[----:B------:R-:W-:Y:S01]  /*1dd0*/  FADD.FTZ R148, R148, R193 ;  /* 0x000000c194947221 */ /* 0x000fe20000010000 */
[C---:B------:R-:W-:Y:S01]  /*1de0*/  FFMA.FTZ R124, R197.reuse, R193, R124 ;  /* 0x000000c1c57c7223 */ /* 0x040fe2000001007c */
[----:B------:R-:W-:Y:S01]  /*1df0*/  FADD.FTZ R191, R234, R19 ;  /* 0x00000013eabf7221 */ /* 0x000fe20000010000 */
[----:B------:R-:W-:Y:S01]  /*1e00*/  FFMA.FTZ R193, R197, R19, R232 ;  /* 0x00000013c5c17223 */ /* 0x000fe200000100e8 */
[----:B------:R-:W-:-:S02]  /*1e10*/  HADD2.F32 R230, -RZ, R13.H1_H1 ;  /* 0x3000000dffe67230 */ /* 0x000fc40000004100 */
[----:B------:R-:W-:Y:S01]  /*1e20*/  FADD.FTZ R115, R115, R192 ;  /* 0x000000c073737221 */ /* 0x000fe20000010000 */
[--C-:B------:R-:W-:Y:S02]  /*1e30*/  HADD2.F32 R195, -RZ, R14.reuse.H0_H0 ;  /* 0x2000000effc37230 */ /* 0x100fe40000004100 */
[-C--:B------:R-:W-:Y:S01]  /*1e40*/  FFMA.FTZ R6, R63, R192.reuse, R194 ;  /* 0x000000c03f067223 */ /* 0x080fe200000100c2 */
[----:B------:R-:W-:Y:S02]  /*1e50*/  HADD2.F32 R242, -RZ, R14.H1_H1 ;  /* 0x3000000efff27230 */ /* 0x000fe40000004100 */
[----:B------:R-:W-:Y:S01]  /*1e60*/  FFMA.FTZ R91, R8, R192, R91 ;  /* 0x000000c0085b7223 */ /* 0x000fe2000001005b */
[----:B------:R-:W-:Y:S01]  /*1e70*/  FADD.FTZ R149, R149, R190 ;  /* 0x000000be95957221 */ /* 0x000fe20000010000 */
[C---:B------:R-:W-:Y:S01]  /*1e80*/  FFMA.FTZ R125, R196.reuse, R190, R125 ;  /* 0x000000bec47d7223 */ /* 0x040fe2000001007d */
[----:B------:R-:W-:Y:S01]  /*1e90*/  FMUL.FTZ R14, R67, R184 ;  /* 0x000000b8430e7220 */ /* 0x000fe20000410000 */
[----:B------:R-:W-:Y:S01]  /*1ea0*/  FADD.FTZ R190, R191, R18 ;  /* 0x00000012bfbe7221 */ /* 0x000fe20000010000 */
[----:B------:R-:W-:Y:S01]  /*1eb0*/  FFMA.FTZ R192, R196, R18, R193 ;  /* 0x00000012c4c07223 */ /* 0x000fe200000100c1 */
[----:B------:R-:W-:Y:S01]  /*1ec0*/  FMUL.FTZ R16, R5, R240 ;  /* 0x000000f005107220 */ /* 0x000fe20000410000 */
[----:B------:R-:W-:Y:S01]  /*1ed0*/  FADD.FTZ R150, R150, R189 ;  /* 0x000000bd96967221 */ /* 0x000fe20000010000 */
[----:B------:R-:W-:Y:S01]  /*1ee0*/  FFMA.FTZ R126, R17, R189, R126 ;  /* 0x000000bd117e7223 */ /* 0x000fe2000001007e */
[-C--:B------:R-:W-:Y:S01]  /*1ef0*/  FFMA.FTZ R14, R59, R230.reuse, R14 ;  /* 0x000000e63b0e7223 */ /* 0x080fe2000001000e */
[----:B------:R-:W-:Y:S01]  /*1f00*/  FMUL.FTZ R11, R68, R185 ;  /* 0x000000b9440b7220 */ /* 0x000fe20000410000 */
[----:B------:R-:W-:Y:S01]  /*1f10*/  FADD.FTZ R189, R190, R15 ;  /* 0x0000000fbebd7221 */ /* 0x000fe20000010000 */
[----:B------:R-:W-:Y:S01]  /*1f20*/  FFMA.FTZ R191, R17, R15, R192 ;  /* 0x0000000f11bf7223 */ /* 0x000fe200000100c0 */
[----:B------:R-:W-:Y:S01]  /*1f30*/  FADD.FTZ R111, R111, R230 ;  /* 0x000000e66f6f7221 */ /* 0x000fe20000010000 */
[C---:B------:R-:W-:Y:S01]  /*1f40*/  FFMA.FTZ R87, R16.reuse, R230, R87 ;  /* 0x000000e610577223 */ /* 0x040fe20000010057 */
        /* <DEDUP_REMOVED lines=28> */
.L_x_1632:
[----:B------:R-:W-:Y:S05]  /*2110*/  BSYNC.RECONVERGENT B0 ;  /* 0x0000000000007941 */ /* 0x000fea0003800200 */
.L_x_1631:
        /* <DEDUP_REMOVED lines=32> */
.L_x_1634:
[----:B------:R-:W-:Y:S05]  /*2320*/  BSYNC.RECONVERGENT B0 ;  /* 0x0000000000007941 */ /* 0x000fea0003800200 */
.L_x_1633:
        /* <DEDUP_REMOVED lines=69> */
.L_x_1639:
        /* <DEDUP_REMOVED lines=33> */
.L_x_1638:
        /* <DEDUP_REMOVED lines=36> */
.L_x_1641:
        /* <DEDUP_REMOVED lines=37> */
.L_x_1637:
        /* <DEDUP_REMOVED lines=45> */
.L_x_1643:
        /* <DEDUP_REMOVED lines=41> */
.L_x_1642:
        /* <DEDUP_REMOVED lines=44> */
.L_x_1644:
        /* <DEDUP_REMOVED lines=44> */
.L_x_1640:
        /* <DEDUP_REMOVED lines=14> */
.L_x_1636:
[----:B------:R-:W-:Y:S05]  /*39e0*/  BSYNC.RECONVERGENT B0 ;  /* 0x0000000000007941 */ /* 0x000fea0003800200 */
.L_x_1635:
        /* <DEDUP_REMOVED lines=58> */
.L_x_1649:
[-CC-:B0-----:R-:W-:Y:S01]  /*3d90*/  FFMA.FTZ R188, R201, R195.reuse, R230.reuse ;  /* 0x000000c3c9bc7223 */ /* 0x181fe200000100e6 */
        /* <DEDUP_REMOVED lines=40> */
.L_x_1648:
[----:B0-----:R-:W0:Y:S02]  /*4020*/  LDC.64 R184, c[0x0][0x470] ;  /* 0x00011c00ffb87b82 */ /* 0x001e240000000a00 */
[----:B0-----:R-:W-:-:S04]  /*4030*/  ISETP.NE.U32.AND P1, PT, R184, RZ, PT ;  /* 0x000000ffb800720c */ /* 0x001fc80003f25070 */
[----:B------:R-:W-:-:S13]  /*4040*/  ISETP.NE.AND.EX P1, PT, R185, RZ, PT, P1 ;  /* 0x000000ffb900720c */ /* 0x000fda0003f25310 */
[----:B------:R-:W-:Y:S05]  /*4050*/  @!P1 BRA `(.L_x_1651) ;  /* 0x0000000000a49947 */ /* 0x000fea0003800000 */
        /* <DEDUP_REMOVED lines=41> */
.L_x_1651:
[-CC-:B------:R-:W-:Y:S01]  /*42f0*/  FFMA.FTZ R186, R201, R195.reuse, R230.reuse ;  /* 0x000000c3c9ba7223 */ /* 0x180fe200000100e6 */
[-CC-:B------:R-:W-:Y:S01]  /*4300*/  FFMA.FTZ R187, R204, R195.reuse, R230.reuse ;  /* 0x000000c3ccbb7223 */ /* 0x180fe200000100e6 */
[-C--:B------:R-:W-:Y:S01]  /*4310*/  FFMA.FTZ R184, R205, R195.reuse, R230 ;  /* 0x000000c3cdb87223 */ /* 0x080fe200000100e6 */
[--C-:B------:R-:W-:Y:S02]  /*4320*/  HADD2.F32 R189, -RZ, R22.reuse.H1_H1 ;  /* 0x30000016ffbd7230 */ /* 0x100fe40000004100 */
[----:B------:R-:W-:Y:S01]  /*4330*/  FADD.FTZ R188, R199, -R186 ;  /* 0x800000bac7bc7221 */ /* 0x000fe20000010000 */
[----:B------:R-:W-:Y:S01]  /*4340*/  FFMA.FTZ R191, R200, R195, R230 ;  /* 0x000000c3c8bf7223 */ /* 0x000fe200000100e6 */
[----:B------:R-:W-:Y:S02]  /*4350*/  HADD2.F32 R185, -RZ, R22.H0_H0 ;  /* 0x20000016ffb97230 */ /* 0x000fe40000004100 */
        /* <DEDUP_REMOVED lines=30> */
.L_x_1647:
        /* <DEDUP_REMOVED lines=45> */
.L_x_1653:
        /* <DEDUP_REMOVED lines=33> */
.L_x_1652:
        /* <DEDUP_REMOVED lines=37> */
.L_x_1654:
        /* <DEDUP_REMOVED lines=28> */
.L_x_1650:
        /* <DEDUP_REMOVED lines=10> */
.L_x_1646:
[----:B------:R-:W-:Y:S05]  /*4ed0*/  BSYNC.RECONVERGENT B0 ;  /* 0x0000000000007941 */ /* 0x000fea0003800200 */
.L_x_1645:
        /* <DEDUP_REMOVED lines=58> */
.L_x_1659:
        /* <DEDUP_REMOVED lines=41> */
.L_x_1658:
        /* <DEDUP_REMOVED lines=45> */
.L_x_1661:
        /* <DEDUP_REMOVED lines=37> */
.L_x_1657:
        /* <DEDUP_REMOVED lines=45> */
.L_x_1663:
        /* <DEDUP_REMOVED lines=33> */
.L_x_1662:
        /* <DEDUP_REMOVED lines=37> */
.L_x_1664:
        /* <DEDUP_REMOVED lines=28> */
.L_x_1660:
        /* <DEDUP_REMOVED lines=9> */
.L_x_1656:
[----:B------:R-:W-:Y:S05]  /*63b0*/  BSYNC.RECONVERGENT B0 ;  /* 0x0000000000007941 */ /* 0x000fea0003800200 */
.L_x_1655:
[----:B------:R-:W-:Y:S01]  /*63c0*/  UPLOP3.LUT UP1, UPT, UPT, UPT, UP1, 0x40, 0x4 ;  /* 0x000000000004789c */ /* 0x000fe20003f2e810 */
[----:B------:R-:W-:Y:S10]  /*63d0*/  @!P2 BRA `(.L_x_1665) ;  /* 0xffffffa40058a947 */ /* 0x000ff4000383ffff */
.L_x_1626:
        /* <DEDUP_REMOVED lines=22> */
.L_x_1667:
[----:B------:R-:W-:Y:S05]  /*6540*/  BSYNC.RECONVERGENT B0 ;  /* 0x0000000000007941 */ /* 0x000fea0003800200 */
.L_x_1666:
        /* <DEDUP_REMOVED lines=19> */
.L_x_1669:
[----:B------:R-:W-:Y:S05]  /*6680*/  BSYNC.RECONVERGENT B0 ;  /* 0x0000000000007941 */ /* 0x000fea0003800200 */
.L_x_1668:
        /* <DEDUP_REMOVED lines=18> */
.L_x_1670:
        /* <DEDUP_REMOVED lines=13> */
.L_x_3832:


//--------------------- .text._ZN10layer_norm31ln_parallel_residual_bwd_kernelINS_13Kernel_traitsIf6__halfS2_S2_fjLj3072ELj1ELj1ELj4ELj16ENS_18Kernel_traits_baseILj3072EfS2_S2_S2_fjLj128EEEEELb0ELb0ELb1EEEvNS_9BwdParamsE --------------------------
	.section	.text._ZN10layer_norm31ln_parallel_residual_bwd_kernelINS_13Kernel_traitsIf6__halfS2_S2_fjLj3072ELj1ELj1ELj4ELj16ENS_18Kernel_traits_baseILj3072EfS2_S2_S2_fjLj128EEEEELb0ELb0ELb1EEEvNS_9BwdParamsE,"ax",@progbits
	.align	128
        .global         _ZN10layer_norm31ln_parallel_residual_bwd_kernelINS_13Kernel_traitsIf6__halfS2_S2_fjLj3072ELj1ELj1ELj4ELj16ENS_18Kernel_traits_baseILj3072EfS2_S2_S2_fjLj128EEEEELb0ELb0ELb1EEEvNS_9BwdParamsE
        .type           _ZN10layer_norm31ln_parallel_residual_bwd_kernelINS_13Kernel_traitsIf6__halfS2_S2_fjLj3072ELj1ELj1ELj4ELj16ENS_18Kernel_traits_baseILj3072EfS2_S2_S2_fjLj128EEEEELb0ELb0ELb1EEEvNS_9BwdParamsE,@function
        .size           _ZN10layer_norm31ln_parallel_residual_bwd_kernelINS_13Kernel_traitsIf6__halfS2_S2_fjLj3072ELj1ELj1ELj4ELj16ENS_18Kernel_traits_baseILj3072EfS2_S2_S2_fjLj128EEEEELb0ELb0ELb1EEEvNS_9BwdParamsE,(.L_x_3833 - _ZN10layer_norm31ln_parallel_residual_bwd_kernelINS_13Kernel_traitsIf6__halfS2_S2_fjLj3072ELj1ELj1ELj4ELj16ENS_18Kernel_traits_baseILj3072EfS2_S2_S2_fjLj128EEEEELb0ELb0ELb1EEEvNS_9BwdParamsE)
        .other          _ZN10layer_norm31ln_parallel_residual_bwd_kernelINS_13Kernel_traitsIf6__halfS2_S2_fjLj3072ELj1ELj1ELj4ELj16ENS_18Kernel_traits_baseILj3072EfS2_S2_S2_fjLj128EEEEELb0ELb0ELb1EEEvNS_9BwdParamsE,@"STO_CUDA_ENTRY STV_DEFAULT"
_ZN10layer_norm31ln_parallel_residual_bwd_kernelINS_13Kernel_traitsIf6__halfS2_S2_fjLj3072ELj1ELj1ELj4ELj16ENS_18Kernel_traits_baseILj3072EfS2_S2_S2_fjLj128EEEEELb0ELb0ELb1EEEvNS_9BwdParamsE:
.text._ZN10layer_norm31ln_parallel_residual_bwd_kernelINS_13Kernel_traitsIf6__halfS2_S2_fjLj3072ELj1ELj1ELj4ELj16ENS_18Kernel_traits_baseILj3072EfS2_S2_S2_fjLj128EEEEELb0ELb0ELb1EEEvNS_9BwdParamsE:
        /* <DEDUP_REMOVED lines=128> */
.L_x_1698:
        /* <DEDUP_REMOVED lines=8> */
[----:B-1----:R-:W-:-:S07]  /*0880*/  IMAD.WIDE.U32 R132, R206, 0x10, R120 ;  /* 0x00000010ce847825 */ /* 0x002fce00078e0078 */
[----:B------:R-:W1:Y:S01]  /*0890*/  LDC.64 R108, c[0x0][0x3c8] ;  /* 0x0000f200ff6c7b82 */ /* 0x000e620000000a00 */
[C---:B--2---:R-:W-:Y:S01]  /*08a0*/  IMAD.WIDE.U32 R140, R206.reuse, 0x10, R128 ;  /* 0x00000010ce8c7825 */ /* 0x044fe200078e0080 */
[----:B------:R-:W2:Y:S01]  /*08b0*/  LDG.E.128 R132, desc[UR12][R132.64] ;  /* 0x0000000c84847981 */ /* 0x000ea2000c1e1d00 */
[----:B------:R-:W-:-:S04]  /*08c0*/  IADD3 R204, PT, PT, R206, 0x80, RZ ;  /* 0x00000080cecc7810 */ /* 0x000fc80007ffe0ff */
[----:B------:R-:W2:Y:S01]  /*08d0*/  LDG.E.128 R140, desc[UR12][R140.64] ;  /* 0x0000000c8c8c7981 */ /* 0x000ea2000c1e1d00 */
[----:B---3--:R-:W-:-:S05]  /*08e0*/  IMAD.WIDE R122, R202, 0x4, R110 ;  /* 0x00000004ca7a7825 */ /* 0x008fca00078e026e */
[----:B------:R-:W3:Y:S01]  /*08f0*/  LDG.E R223, desc[UR12][R122.64] ;  /* 0x0000000c7adf7981 */ /* 0x000ee2000c1e1900 */
[----:B----4-:R-:W-:-:S06]  /*0900*/  IMAD.WIDE.U32 R136, R206, 0x10, R124 ;  /* 0x00000010ce887825 */ /* 0x010fcc00078e007c */
[----:B------:R-:W4:Y:S01]  /*0910*/  LDG.E.128 R136, desc[UR12][R136.64] ;  /* 0x0000000c88887981 */ /* 0x000f22000c1e1d00 */
[----:B-1----:R-:W-:-:S04]  /*0920*/  IMAD.WIDE R126, R202, 0x4, R108 ;  /* 0x00000004ca7e7825 */ /* 0x002fc800078e026c */
[----:B------:R-:W-:Y:S01]  /*0930*/  IMAD.WIDE.U32 R108, R204, 0x10, R120 ;  /* 0x00000010cc6c7825 */ /* 0x000fe200078e0078 */
[----:B------:R-:W4:Y:S01]  /*0940*/  LDG.E R205, desc[UR12][R126.64] ;  /* 0x0000000c7ecd7981 */ /* 0x000f22000c1e1900 */
[----:B------:R-:W-:-:S04]  /*0950*/  IADD3 R201, PT, PT, R206, 0x100, RZ ;  /* 0x00000100cec97810 */ /* 0x000fc80007ffe0ff */
[----:B------:R-:W4:Y:S01]  /*0960*/  LDG.E.128 R108, desc[UR12][R108.64] ;  /* 0x0000000c6c6c7981 */ /* 0x000f22000c1e1d00 */
[----:B------:R-:W-:-:S04]  /*0970*/  IMAD.WIDE.U32 R116, R204, 0x10, R128 ;  /* 0x00000010cc747825 */ /* 0x000fc800078e0080 */
[----:B------:R-:W-:Y:S02]  /*0980*/  IMAD.WIDE.U32 R112, R204, 0x10, R124 ;  /* 0x00000010cc707825 */ /* 0x000fe400078e007c */
[----:B------:R-:W4:Y:S02]  /*0990*/  LDG.E.128 R116, desc[UR12][R116.64] ;  /* 0x0000000c74747981 */ /* 0x000f24000c1e1d00 */
[C---:B------:R-:W-:Y:S02]  /*09a0*/  IMAD.WIDE.U32 R120, R201.reuse, 0x10, R120 ;  /* 0x00000010c9787825 */ /* 0x040fe400078e0078 */
[----:B------:R-:W4:Y:S04]  /*09b0*/  LDG.E.128 R112, desc[UR12][R112.64] ;  /* 0x0000000c70707981 */ /* 0x000f28000c1e1d00 */
[----:B------:R-:W4:Y:S01]  /*09c0*/  LDG.E.128 R120, desc[UR12][R120.64] ;  /* 0x0000000c78787981 */ /* 0x000f22000c1e1d00 */
[----:B------:R-:W-:-:S06]  /*09d0*/  IMAD.WIDE.U32 R124, R201, 0x10, R124 ;  /* 0x00000010c97c7825 */ /* 0x000fcc00078e007c */
[----:B------:R-:W4:Y:S01]  /*09e0*/  LDG.E.128 R124, desc[UR12][R124.64] ;  /* 0x0000000c7c7c7981 */ /* 0x000f22000c1e1d00 */
[----:B------:R-:W-:-:S06]  /*09f0*/  IMAD.WIDE.U32 R128, R201, 0x10, R128 ;  /* 0x00000010c9807825 */ /* 0x000fcc00078e0080 */
[----:B------:R-:W4:Y:S01]  /*0a00*/  LDG.E.128 R128, desc[UR12][R128.64] ;  /* 0x0000000c80807981 */ /* 0x000f22000c1e1d00 */
[----:B------:R-:W-:Y:S02]  /*0a10*/  ISETP.NE.AND P0, PT, RZ, UR11, PT ;  /* 0x0000000bff007c0c */ /* 0x000fe4000bf05270 */
[----:B0-----:R-:W-:-:S04]  /*0a20*/  ISETP.NE.U32.AND P1, PT, RZ, UR14, PT ;  /* 0x0000000eff007c0c */ /* 0x001fc8000bf25070 */
[----:B------:R-:W-:Y:S01]  /*0a30*/  ISETP.NE.AND.EX P1, PT, RZ, UR15, PT, P1 ;  /* 0x0000000fff007c0c */ /* 0x000fe2000bf25310 */
[----:B--2---:R-:W-:Y:S02]  /*0a40*/  HADD2.F32 R208, -RZ, R132.H1_H1 ;  /* 0x30000084ffd07230 */ /* 0x004fe40000004100 */
[----:B------:R-:W-:Y:S02]  /*0a50*/  HADD2.F32 R212, -RZ, R140.H1_H1 ;  /* 0x3000008cffd47230 */ /* 0x000fe40000004100 */
[----:B------:R-:W-:Y:S01]  /*0a60*/  HADD2.F32 R0, -RZ, R132.H0_H0 ;  /* 0x20000084ff007230 */ /* 0x000fe20000004100 */
[----:B---3--:R-:W-:Y:S01]  /*0a70*/  FSEL R223, R223, RZ, !P0 ;  /* 0x000000ffdfdf7208 */ /* 0x008fe20004000000 */
[----:B------:R-:W-:Y:S02]  /*0a80*/  HADD2.F32 R216, -RZ, R133.H1_H1 ;  /* 0x30000085ffd87230 */ /* 0x000fe40000004100 */
[--C-:B------:R-:W-:Y:S02]  /*0a90*/  HADD2.F32 R218, -RZ, R134.reuse.H0_H0 ;  /* 0x20000086ffda7230 */ /* 0x100fe40000004100 */
[----:B------:R-:W-:-:S02]  /*0aa0*/  HADD2.F32 R220, -RZ, R134.H1_H1 ;  /* 0x30000086ffdc7230 */ /* 0x000fc40000004100 */
[----:B------:R-:W-:Y:S01]  /*0ab0*/  FADD.FTZ R208, -R223, R208 ;  /* 0x000000d0dfd07221 */ /* 0x000fe20000010100 */
[----:B------:R-:W-:Y:S02]  /*0ac0*/  HADD2.F32 R215, -RZ, R141.H1_H1 ;  /* 0x3000008dffd77230 */ /* 0x000fe40000004100 */
[--C-:B----4-:R-:W-:Y:S02]  /*0ad0*/  HADD2.F32 R207, -RZ, R136.reuse.H0_H0 ;  /* 0x20000088ffcf7230 */ /* 0x110fe40000004100 */
[----:B-----5:R-:W-:Y:S01]  /*0ae0*/  FMUL.FTZ R134, R65, R212 ;  /* 0x000000d441867220 */ /* 0x020fe20000410000 */
[----:B------:R-:W-:Y:S02]  /*0af0*/  HADD2.F32 R136, -RZ, R136.H1_H1 ;  /* 0x30000088ff887230 */ /* 0x000fe40000004100 */
[----:B------:R-:W-:Y:S01]  /*0b00*/  FADD.FTZ R0, -R223, R0 ;  /* 0x00000000df007221 */ /* 0x000fe20000010100 */
[----:B------:R-:W-:Y:S02]  /*0b10*/  HADD2.F32 R214, -RZ, R133.H0_H0 ;  /* 0x20000085ffd67230 */ /* 0x000fe40000004100 */
[----:B------:R-:W-:-:S02]  /*0b20*/  HADD2.F32 R213, -RZ, R137.H0_H0 ;  /* 0x20000089ffd57230 */ /* 0x000fc40000004100 */
[----:B------:R-:W-:Y:S01]  /*0b30*/  FMUL.FTZ R210, R205, R208 ;  /* 0x000000d0cdd27220 */ /* 0x000fe20000410000 */
[--C-:B------:R-:W-:Y:S02]  /*0b40*/  HADD2.F32 R219, -RZ, R142.reuse.H0_H0 ;  /* 0x2000008effdb7230 */ /* 0x100fe40000004100 */
[----:B------:R-:W-:Y:S02]  /*0b50*/  HADD2.F32 R222, -RZ, R142.H1_H1 ;  /* 0x3000008effde7230 */ /* 0x000fe40000004100 */
[----:B------:R-:W-:Y:S01]  /*0b60*/  FADD.FTZ R142, -R223, R216 ;  /* 0x000000d8df8e7221 */ /* 0x000fe20000010100 */
[--C-:B------:R-:W-:Y:S02]  /*0b70*/  HADD2.F32 R225, -RZ, R143.reuse.H0_H0 ;  /* 0x2000008fffe17230 */ /* 0x100fe40000004100 */
[----:B------:R-:W-:Y:S02]  /*0b80*/  HADD2.F32 R227, -RZ, R143.H1_H1 ;  /* 0x3000008fffe37230 */ /* 0x000fe40000004100 */
[----:B------:R-:W-:Y:S01]  /*0b90*/  FFMA.FTZ R143, R41, R136, R134 ;  /* 0x00000088298f7223 */ /* 0x000fe20000010086 */
[----:B------:R-:W-:-:S02]  /*0ba0*/  HADD2.F32 R137, -RZ, R137.H1_H1 ;  /* 0x30000089ff897230 */ /* 0x000fc40000004100 */
[----:B------:R-:W-:Y:S01]  /*0bb0*/  FMUL.FTZ R134, R67, R215 ;  /* 0x000000d743867220 */ /* 0x000fe20000410000 */
[----:B------:R-:W-:Y:S02]  /*0bc0*/  HADD2.F32 R209, -RZ, R140.H0_H0 ;  /* 0x2000008cffd17230 */ /* 0x000fe40000004100 */
[--C-:B------:R-:W-:Y:S02]  /*0bd0*/  HADD2.F32 R217, -RZ, R138.reuse.H0_H0 ;  /* 0x2000008affd97230 */ /* 0x100fe40000004100 */
[----:B------:R-:W-:Y:S02]  /*0be0*/  HADD2.F32 R221, -RZ, R138.H1_H1 ;  /* 0x3000008affdd7230 */ /* 0x000fe40000004100 */
[----:B------:R-:W-:Y:S01]  /*0bf0*/  FADD.FTZ R138, -R223, R220 ;  /* 0x000000dcdf8a7221 */ /* 0x000fe20000010100 */
[----:B------:R-:W-:Y:S02]  /*0c00*/  HADD2.F32 R224, -RZ, R135.H0_H0 ;  /* 0x20000087ffe07230 */ /* 0x000fe40000004100 */
[----:B------:R-:W-:Y:S01]  /*0c10*/  FMUL.FTZ R0, R205, R0 ;  /* 0x00000000cd007220 */ /* 0x000fe20000410000 */
[----:B------:R-:W-:-:S02]  /*0c20*/  HADD2.F32 R211, -RZ, R141.H0_H0 ;  /* 0x2000008dffd37230 */ /* 0x000fc40000004100 */
[----:B------:R-:W-:Y:S01]  /*0c30*/  FADD.FTZ R208, -R223, R214 ;  /* 0x000000d6dfd07221 */ /* 0x000fe20000010100 */
[----:B------:R-:W-:Y:S02]  /*0c40*/  HADD2.F32 R226, -RZ, R135.H1_H1 ;  /* 0x30000087ffe27230 */ /* 0x000fe40000004100 */
[----:B------:R-:W-:Y:S01]  /*0c50*/  FMUL.FTZ R142, R205, R142 ;  /* 0x0000008ecd8e7220 */ /* 0x000fe20000410000 */
[--C-:B------:R-:W-:Y:S02]  /*0c60*/  HADD2.F32 R133, -RZ, R139.reuse.H0_H0 ;  /* 0x2000008bff857230 */ /* 0x100fe40000004100 */
[----:B------:R-:W-:Y:S01]  /*0c70*/  FADD.FTZ R194, R212, R194 ;  /* 0x000000c2d4c27221 */ /* 0x000fe20000010000 */
[----:B------:R-:W-:Y:S02]  /*0c80*/  HADD2.F32 R132, -RZ, R139.H1_H1 ;  /* 0x3000008bff847230 */ /* 0x000fe40000004100 */
[----:B------:R-:W-:Y:S01]  /*0c90*/  FFMA.FTZ R195, R210, R212, R195 ;  /* 0x000000d4d2c37223 */ /* 0x000fe200000100c3 */
[----:B------:R-:W-:Y:S01]  /*0ca0*/  FMUL.FTZ R135, R64, R209 ;  /* 0x000000d140877220 */ /* 0x000fe20000410000 */
[----:B------:R-:W-:Y:S01]  /*0cb0*/  FADD.FTZ R140, -R223, R218 ;  /* 0x000000dadf8c7221 */ /* 0x000fe20000010100 */
[----:B------:R-:W-:Y:S01]  /*0cc0*/  FFMA.FTZ R139, R43, R137, R134 ;  /* 0x000000892b8b7223 */ /* 0x000fe20000010086 */
[----:B------:R-:W-:-:S02]  /*0cd0*/  HADD2.F32 R212, -RZ, R108.H0_H0 ;  /* 0x2000006cffd47230 */ /* 0x000fc40000004100 */
        /* <DEDUP_REMOVED lines=10> */
[----:B------:R-:W-:Y:S01]  /*0d80*/  FADD.FTZ R136, -R223, R224 ;  /* 0x000000e0df887221 */ /* 0x000fe20000010100 */
[----:B------:R-:W-:Y:S01]  /*0d90*/  FFMA.FTZ R207, R40, R207, R135 ;  /* 0x000000cf28cf7223 */ /* 0x000fe20000010087 */
[----:B------:R-:W-:Y:S01]  /*0da0*/  FMUL.FTZ R140, R205, R140 ;  /* 0x0000008ccd8c7220 */ /* 0x000fe20000410000 */
[----:B------:R-:W-:Y:S01]  /*0db0*/  FMUL.FTZ R137, R68, R219 ;  /* 0x000000db44897220 */ /* 0x000fe20000410000 */
[----:B------:R-:W-:Y:S01]  /*0dc0*/  FADD.FTZ R180, R221, R180 ;  /* 0x000000b4ddb47221 */ /* 0x000fe20000010000 */
[-C--:B------:R-:W-:Y:S01]  /*0dd0*/  FFMA.FTZ R181, R138, R221.reuse, R181 ;  /* 0x000000dd8ab57223 */ /* 0x080fe200000100b5 */
[----:B------:R-:W-:Y:S01]  /*0de0*/  FFMA.FTZ R135, R45, R221, R134 ;  /* 0x000000dd2d877223 */ /* 0x000fe20000010086 */
[----:B------:R-:W-:-:S02]  /*0df0*/  HADD2.F32 R234, -RZ, R109.H0_H0 ;  /* 0x2000006dffea7230 */ /* 0x000fc40000004100 */
[----:B------:R-:W-:Y:S01]  /*0e00*/  FADD.FTZ R212, -R223, R212 ;  /* 0x000000d4dfd47221 */ /* 0x000fe20000010100 */
[----:B------:R-:W0:Y:S01]  /*0e10*/  @P1 LDC.64 R220, c[0x0][0x438] ;  /* 0x00010e00ffdc1b82 */ /* 0x000e220000000a00 */
[----:B------:R-:W-:Y:S01]  /*0e20*/  FADD.FTZ R192, R213, R192 ;  /* 0x000000c0d5c07221 */ /* 0x000fe20000010000 */
[-C--:B------:R-:W-:Y:S01]  /*0e30*/  FFMA.FTZ R193, R208, R213.reuse, R193 ;  /* 0x000000d5d0c17223 */ /* 0x080fe200000100c1 */
[----:B------:R-:W-:Y:S01]  /*0e40*/  FFMA.FTZ R141, R42, R213, R141 ;  /* 0x000000d52a8d7223 */ /* 0x000fe2000001008d */
[----:B------:R-:W-:Y:S01]  /*0e50*/  FMUL.FTZ R136, R205, R136 ;  /* 0x00000088cd887220 */ /* 0x000fe20000410000 */
[----:B------:R-:W-:Y:S01]  /*0e60*/  FADD.FTZ R184, R217, R184 ;  /* 0x000000b8d9b87221 */ /* 0x000fe20000010000 */
[-C--:B------:R-:W-:Y:S01]  /*0e70*/  FFMA.FTZ R185, R140, R217.reuse, R185 ;  /* 0x000000d98cb97223 */ /* 0x080fe200000100b9 */
[----:B------:R-:W-:Y:S01]  /*0e80*/  FFMA.FTZ R137, R44, R217, R137 ;  /* 0x000000d92c897223 */ /* 0x000fe20000010089 */
[----:B------:R-:W-:Y:S01]  /*0e90*/  FMUL.FTZ R213, R70, R225 ;  /* 0x000000e146d57220 */ /* 0x000fe20000410000 */
[----:B------:R-:W-:-:S02]  /*0ea0*/  HADD2.F32 R217, -RZ, R117.H0_H0 ;  /* 0x20000075ffd97230 */ /* 0x000fc40000004100 */
[----:B------:R-:W-:Y:S01]  /*0eb0*/  FMUL.FTZ R216, R205, R212 ;  /* 0x000000d4cdd87220 */ /* 0x000fe20000410000 */
[C---:B------:R-:W-:Y:S01]  /*0ec0*/  FADD.FTZ R134, -R223.reuse, R226 ;  /* 0x000000e2df867221 */ /* 0x040fe20000010100 */
[----:B------:R-:W-:Y:S01]  /*0ed0*/  FADD.FTZ R212, -R223, R234 ;  /* 0x000000eadfd47221 */ /* 0x000fe20000010100 */
[----:B------:R-:W-:Y:S01]  /*0ee0*/  FADD.FTZ R176, R133, R176 ;  /* 0x000000b085b07221 */ /* 0x000fe20000010000 */
[-C--:B------:R-:W-:Y:S01]  /*0ef0*/  FFMA.FTZ R177, R136, R133.reuse, R177 ;  /* 0x0000008588b17223 */ /* 0x080fe200000100b1 */
[----:B------:R-:W-:Y:S01]  /*0f00*/  FFMA.FTZ R133, R46, R133, R213 ;  /* 0x000000852e857223 */ /* 0x000fe200000100d5 */
[----:B------:R-:W-:Y:S01]  /*0f10*/  FADD.FTZ R178, R222, R178 ;  /* 0x000000b2deb27221 */ /* 0x000fe20000010000 */
[----:B------:R-:W-:Y:S01]  /*0f20*/  FFMA.FTZ R179, R138, R222, R179 ;  /* 0x000000de8ab37223 */ /* 0x000fe200000100b3 */
[----:B------:R-:W-:Y:S02]  /*0f30*/  HADD2.F32 R213, -RZ, R113.H0_H0 ;  /* 0x20000071ffd57230 */ /* 0x000fe40000004100 */
[----:B------:R-:W-:Y:S01]  /*0f40*/  FMUL.FTZ R134, R205, R134 ;  /* 0x00000086cd867220 */ /* 0x000fe20000410000 */
[----:B------:R-:W-:-:S02]  /*0f50*/  HADD2.F32 R222, -RZ, R117.H1_H1 ;  /* 0x30000075ffde7230 */ /* 0x000fc40000004100 */
[----:B------:R-:W-:Y:S01]  /*0f60*/  FMUL.FTZ R117, R74, R217 ;  /* 0x000000d94a757220 */ /* 0x000fe20000410000 */
[----:B------:R-:W-:Y:S01]  /*0f70*/  FMUL.FTZ R212, R205, R212 ;  /* 0x000000d4cdd47220 */ /* 0x000fe20000410000 */
[----:B------:R-:W-:Y:S02]  /*0f80*/  HADD2.F32 R234, -RZ, R121.H0_H0 ;  /* 0x20000079ffea7230 */ /* 0x000fe40000004100 */
[----:B------:R-:W-:Y:S01]  /*0f90*/  FMUL.FTZ R214, R71, R227 ;  /* 0x000000e347d67220 */ /* 0x000fe20000410000 */
[----:B------:R-:W-:Y:S01]  /*0fa0*/  FADD.FTZ R182, R219, R182 ;  /* 0x000000b6dbb67221 */ /* 0x000fe20000010000 */
[----:B------:R-:W-:Y:S01]  /*0fb0*/  FFMA.FTZ R183, R140, R219, R183 ;  /* 0x000000db8cb77223 */ /* 0x000fe200000100b7 */
[--C-:B------:R-:W-:Y:S02]  /*0fc0*/  HADD2.F32 R219, -RZ, R118.reuse.H0_H0 ;  /* 0x20000076ffdb7230 */ /* 0x100fe40000004100 */
[----:B------:R-:W-:Y:S01]  /*0fd0*/  FADD.FTZ R172, R132, R172 ;  /* 0x000000ac84ac7221 */ /* 0x000fe20000010000 */
[----:B------:R-:W-:-:S02]  /*0fe0*/  HADD2.F32 R236, -RZ, R118.H1_H1 ;  /* 0x30000076ffec7230 */ /* 0x000fc40000004100 */
[-C--:B------:R-:W-:Y:S01]  /*0ff0*/  FFMA.FTZ R173, R134, R132.reuse, R173 ;  /* 0x0000008486ad7223 */ /* 0x080fe200000100ad */
[--C-:B------:R-:W-:Y:S02]  /*1000*/  HADD2.F32 R237, -RZ, R119.reuse.H0_H0 ;  /* 0x20000077ffed7230 */ /* 0x100fe40000004100 */
[----:B------:R-:W-:Y:S01]  /*1010*/  FADD.FTZ R160, R213, R160 ;  /* 0x000000a0d5a07221 */ /* 0x000fe20000010000 */
[----:B------:R-:W-:Y:S02]  /*1020*/  HADD2.F32 R242, -RZ, R119.H1_H1 ;  /* 0x30000077fff27230 */ /* 0x000fe40000004100 */
[-C--:B------:R-:W-:Y:S01]  /*1030*/  FFMA.FTZ R161, R212, R213.reuse, R161 ;  /* 0x000000d5d4a17223 */ /* 0x080fe200000100a1 */
[----:B------:R-:W-:Y:S01]  /*1040*/  FFMA.FTZ R117, R50, R213, R117 ;  /* 0x000000d532757223 */ /* 0x000fe20000010075 */
[----:B------:R-:W1:Y:S01]  /*1050*/  @P1 LDC.64 R118, c[0x0][0x438] ;  /* 0x00010e00ff761b82 */ /* 0x000e620000000a00 */
[----:B------:R-:W-:Y:S01]  /*1060*/  FFMA.FTZ R132, R47, R132, R214 ;  /* 0x000000842f847223 */ /* 0x000fe200000100d6 */
[----:B------:R-:W-:Y:S01]  /*1070*/  FADD.FTZ R213, -R223, R234 ;  /* 0x000000eadfd57221 */ /* 0x000fe20000010100 */
[----:B------:R-:W-:-:S02]  /*1080*/  HADD2.F32 R214, -RZ, R108.H1_H1 ;  /* 0x3000006cffd67230 */ /* 0x000fc40000004100 */
[----:B------:R-:W-:Y:S01]  /*1090*/  FADD.FTZ R234, RZ, R207 ;  /* 0x000000cfffea7221 */ /* 0x000fe20000010000 */
[----:B------:R-:W-:Y:S01]  /*10a0*/  FADD.FTZ R198, R209, R198 ;  /* 0x000000c6d1c67221 */ /* 0x000fe20000010000 */
[----:B------:R-:W-:Y:S01]  /*10b0*/  FFMA.FTZ R199, R0, R209, R199 ;  /* 0x000000d100c77223 */ /* 0x000fe200000100c7 */
[----:B------:R-:W-:Y:S01]  /*10c0*/  FADD.FTZ R190, R211, R190 ;  /* 0x000000bed3be7221 */ /* 0x000fe20000010000 */
[----:B------:R-:W-:Y:S01]  /*10d0*/  FFMA.FTZ R191, R208, R211, R191 ;  /* 0x000000d3d0bf7223 */ /* 0x000fe200000100bf */
[--C-:B------:R-:W-:Y:S02]  /*10e0*/  HADD2.F32 R211, -RZ, R112.reuse.H0_H0 ;  /* 0x20000070ffd37230 */ /* 0x100fe40000004100 */
[----:B------:R-:W-:Y:S01]  /*10f0*/  FADD.FTZ R234, R143, R234 ;  /* 0x000000ea8fea7221 */ /* 0x000fe20000010000 */
[----:B------:R-:W-:Y:S02]  /*1100*/  HADD2.F32 R209, -RZ, R112.H1_H1 ;  /* 0x30000070ffd17230 */ /* 0x000fe40000004100 */
[----:B------:R-:W-:Y:S01]  /*1110*/  FADD.FTZ R214, -R223, R214 ;  /* 0x000000d6dfd67221 */ /* 0x000fe20000010100 */
[----:B------:R-:W-:-:S02]  /*1120*/  HADD2.F32 R112, -RZ, R116.H1_H1 ;  /* 0x30000074ff707230 */ /* 0x000fc40000004100 */
[----:B------:R-:W-:Y:S01]  /*1130*/  FADD.FTZ R234, R141, R234 ;  /* 0x000000ea8dea7221 */ /* 0x000fe20000010000 */
[--C-:B------:R-:W-:Y:S02]  /*1140*/  HADD2.F32 R228, -RZ, R110.reuse.H0_H0 ;  /* 0x2000006effe47230 */ /* 0x100fe40000004100 */
[----:B------:R-:W-:Y:S02]  /*1150*/  HADD2.F32 R226, -RZ, R110.H1_H1 ;  /* 0x3000006effe27230 */ /* 0x000fe40000004100 */
[----:B------:R-:W-:Y:S02]  /*1160*/  HADD2.F32 R108, -RZ, R113.H1_H1 ;  /* 0x30000071ff6c7230 */ /* 0x000fe40000004100 */
[----:B------:R-:W-:Y:S01]  /*1170*/  FADD.FTZ R174, R225, R174 ;  /* 0x000000aee1ae7221 */ /* 0x000fe20000010000 */
[--C-:B------:R-:W-:Y:S02]  /*1180*/  HADD2.F32 R113, -RZ, R115.reuse.H0_H0 ;  /* 0x20000073ff717230 */ /* 0x100fe40000004100 */
[----:B------:R-:W-:Y:S01]  /*1190*/  FFMA.FTZ R175, R136, R225, R175 ;  /* 0x000000e188af7223 */ /* 0x000fe200000100af */
[----:B------:R-:W-:-:S02]  /*11a0*/  HADD2.F32 R110, -RZ, R115.H1_H1 ;  /* 0x30000073ff6e7230 */ /* 0x000fc40000004100 */
[----:B------:R-:W-:Y:S01]  /*11b0*/  FMUL.FTZ R214, R205, R214 ;  /* 0x000000d6cdd67220 */ /* 0x000fe20000410000 */
[----:B------:R-:W-:Y:S01]  /*11c0*/  HADD2.F32 R115, -RZ, R116.H0_H0 ;  /* 0x20000074ff737230 */ /* 0x000fe20000004100 */
[----:B------:R-:W2:Y:S01]  /*11d0*/  @P1 LDC.64 R224, c[0x0][0x438] ;  /* 0x00010e00ffe01b82 */ /* 0x000ea20000000a00 */
[--C-:B------:R-:W-:Y:S02]  /*11e0*/  HADD2.F32 R252, -RZ, R122.reuse.H0_H0 ;  /* 0x2000007afffc7230 */ /* 0x100fe40000004100 */
[----:B------:R-:W-:Y:S01]  /*11f0*/  FMUL.FTZ R116, R73, R112 ;  /* 0x0000007049747220 */ /* 0x000fe20000410000 */
[----:B------:R-:W-:Y:S02]  /*1200*/  HADD2.F32 R240, -RZ, R122.H1_H1 ;  /* 0x3000007afff07230 */ /* 0x000fe40000004100 */
[--C-:B------:R-:W-:Y:S02]  /*1210*/  HADD2.F32 R244, -RZ, R123.reuse.H0_H0 ;  /* 0x2000007bfff47230 */ /* 0x100fe40000004100 */
[----:B------:R-:W-:-:S02]  /*1220*/  HADD2.F32 R246, -RZ, R123.H1_H1 ;  /* 0x3000007bfff67230 */ /* 0x000fc40000004100 */
[----:B0-----:R-:W-:-:S04]  /*1230*/  @P1 IMAD.WIDE.U32 R122, R204, 0x10, R220 ;  /* 0x00000010cc7a1825 */ /* 0x001fc800078e00dc */
[----:B------:R-:W-:Y:S01]  /*1240*/  FADD.FTZ R234, R139, R234 ;  /* 0x000000ea8bea7221 */ /* 0x000fe20000010000 */
[----:B------:R-:W-:Y:S01]  /*1250*/  FADD.FTZ R164, R209, R164 ;  /* 0x000000a4d1a47221 */ /* 0x000fe20000010000 */
[-C--:B------:R-:W-:Y:S01]  /*1260*/  FFMA.FTZ R165, R214, R209.reuse, R165 ;  /* 0x000000d1d6a57223 */ /* 0x080fe200000100a5 */
[----:B------:R-:W-:Y:S01]  /*1270*/  FFMA.FTZ R209, R49, R209, R116 ;  /* 0x000000d131d17223 */ /* 0x000fe20000010074 */
[--C-:B------:R-:W-:Y:S01]  /*1280*/  HADD2.F32 R116, -RZ, R120.reuse.H0_H0 ;  /* 0x20000078ff747230 */ /* 0x100fe20000004100 */
[----:B------:R0:W5:Y:S01]  /*1290*/  @P1 LDG.E.128 R92, desc[UR12][R122.64] ;  /* 0x0000000c7a5c1981 */ /* 0x000162000c1e1d00 */
[----:B------:R-:W-:Y:S02]  /*12a0*/  HADD2.F32 R120, -RZ, R120.H1_H1 ;  /* 0x30000078ff787230 */ /* 0x000fe40000004100 */
[----:B------:R-:W-:Y:S01]  /*12b0*/  FADD.FTZ R186, R215, R186 ;  /* 0x000000bad7ba7221 */ /* 0x000fe20000010000 */
[----:B------:R-:W-:Y:S01]  /*12c0*/  FFMA.FTZ R187, R142, R215, R187 ;  /* 0x000000d78ebb7223 */ /* 0x000fe200000100bb */
[----:B------:R-:W-:-:S02]  /*12d0*/  HADD2.F32 R238, -RZ, R121.H1_H1 ;  /* 0x30000079ffee7230 */ /* 0x000fc40000004100 */
[----:B0-----:R-:W-:Y:S01]  /*12e0*/  FADD.FTZ R122, R137, R234 ;  /* 0x000000ea897a7221 */ /* 0x001fe20000010000 */
[----:B------:R-:W-:Y:S01]  /*12f0*/  FADD.FTZ R215, -R223, R120 ;  /* 0x00000078dfd77221 */ /* 0x000fe20000010100 */
[----:B-1----:R-:W-:-:S04]  /*1300*/  @P1 IMAD.WIDE.U32 R120, R201, 0x10, R118 ;  /* 0x00000010c9781825 */ /* 0x002fc800078e0076 */
[----:B------:R-:W-:Y:S01]  /*1310*/  FADD.FTZ R122, R135, R122 ;  /* 0x0000007a877a7221 */ /* 0x000fe20000010000 */
[----:B------:R-:W-:Y:S02]  /*1320*/  HADD2.F32 R218, -RZ, R109.H1_H1 ;  /* 0x3000006dffda7230 */ /* 0x000fe40000004100 */
[----:B------:R-:W-:Y:S01]  /*1330*/  FMUL.FTZ R109, R72, R115 ;  /* 0x00000073486d7220 */ /* 0x000fe20000410000 */
[--C-:B------:R-:W-:Y:S02]  /*1340*/  HADD2.F32 R245, -RZ, R125.reuse.H0_H0 ;  /* 0x2000007dfff57230 */ /* 0x100fe40000004100 */
[----:B------:R-:W-:Y:S02]  /*1350*/  HADD2.F32 R248, -RZ, R125.H1_H1 ;  /* 0x3000007dfff87230 */ /* 0x000fe40000004100 */
[----:B------:R-:W-:Y:S01]  /*1360*/  FADD.FTZ R125, R133, R122 ;  /* 0x0000007a857d7221 */ /* 0x000fe20000010000 */
[----:B------:R-:W-:Y:S01]  /*1370*/  FADD.FTZ R168, R211, R168 ;  /* 0x000000a8d3a87221 */ /* 0x000fe20000010000 */
[----:B------:R-:W-:Y:S01]  /*1380*/  FFMA.FTZ R169, R216, R211, R169 ;  /* 0x000000d3d8a97223 */ /* 0x000fe200000100a9 */
[----:B------:R0:W5:Y:S01]  /*1390*/  @P1 LDG.E.128 R96, desc[UR12][R120.64] ;  /* 0x0000000c78601981 */ /* 0x000162000c1e1d00 */
[----:B------:R-:W-:Y:S01]  /*13a0*/  FFMA.FTZ R123, R0, R207, RZ ;  /* 0x000000cf007b7223 */ /* 0x000fe200000100ff */
[----:B------:R-:W-:-:S03]  /*13b0*/  FFMA.FTZ R211, R48, R211, R109 ;  /* 0x000000d330d37223 */ /* 0x000fc6000001006d */
[----:B------:R-:W-:Y:S01]  /*13c0*/  FFMA.FTZ R123, R210, R143, R123 ;  /* 0x0000008fd27b7223 */ /* 0x000fe2000001007b */
[----:B0-----:R-:W-:Y:S01]  /*13d0*/  FADD.FTZ R120, R132, R125 ;  /* 0x0000007d84787221 */ /* 0x001fe20000010000 */
[----:B--2---:R-:W-:-:S04]  /*13e0*/  @P1 IMAD.WIDE.U32 R224, R206, 0x10, R224 ;  /* 0x00000010cee01825 */ /* 0x004fc800078e00e0 */
[----:B------:R-:W-:Y:S01]  /*13f0*/  FADD.FTZ R122, R211, R120 ;  /* 0x00000078d37a7221 */ /* 0x000fe20000010000 */
[----:B------:R-:W-:Y:S01]  /*1400*/  FFMA.FTZ R123, R208, R141, R123 ;  /* 0x0000008dd07b7223 */ /* 0x000fe2000001007b */
[----:B------:R-:W-:Y:S01]  /*1410*/  FMUL.FTZ R120, R75, R222 ;  /* 0x000000de4b787220 */ /* 0x000fe20000410000 */
[--C-:B------:R-:W-:Y:S02]  /*1420*/  HADD2.F32 R230, -RZ, R111.reuse.H0_H0 ;  /* 0x2000006fffe67230 */ /* 0x100fe40000004100 */
[----:B------:R-:W-:Y:S01]  /*1430*/  FADD.FTZ R122, R209, R122 ;  /* 0x0000007ad17a7221 */ /* 0x000fe20000010000 */
[----:B------:R-:W-:Y:S02]  /*1440*/  HADD2.F32 R232, -RZ, R111.H1_H1 ;  /* 0x3000006fffe87230 */ /* 0x000fe40000004100 */
[----:B------:R-:W-:Y:S01]  /*1450*/  FADD.FTZ R228, -R223, R228 ;  /* 0x000000e4dfe47221 */ /* 0x000fe20000010100 */
[--C-:B------:R-:W-:Y:S01]  /*1460*/  HADD2.F32 R111, -RZ, R114.reuse.H0_H0 ;  /* 0x20000072ff6f7230 */ /* 0x100fe20000004100 */
[----:B------:R0:W5:Y:S01]  /*1470*/  @P1 LDG.E.128 R88, desc[UR12][R224.64] ;  /* 0x0000000ce0581981 */ /* 0x000162000c1e1d00 */
[----:B------:R-:W-:Y:S01]  /*1480*/  FFMA.FTZ R123, R142, R139, R123 ;  /* 0x0000008b8e7b7223 */ /* 0x000fe2000001007b */
[----:B------:R-:W-:Y:S01]  /*1490*/  FADD.FTZ R170, R227, R170 ;  /* 0x000000aae3aa7221 */ /* 0x000fe20000010000 */
[----:B------:R-:W-:Y:S01]  /*14a0*/  FFMA.FTZ R171, R134, R227, R171 ;  /* 0x000000e386ab7223 */ /* 0x000fe200000100ab */
[----:B------:R-:W-:Y:S01]  /*14b0*/  FADD.FTZ R122, R117, R122 ;  /* 0x0000007a757a7221 */ /* 0x000fe20000010000 */
[----:B------:R-:W-:Y:S01]  /*14c0*/  FMUL.FTZ R121, R76, R219 ;  /* 0x000000db4c797220 */ /* 0x000fe20000410000 */
[C---:B------:R-:W-:Y:S01]  /*14d0*/  FADD.FTZ R227, -R223.reuse, R218 ;  /* 0x000000dadfe37221 */ /* 0x040fe20000010100 */
[----:B------:R-:W-:Y:S01]  /*14e0*/  FADD.FTZ R247, -R223, R116 ;  /* 0x00000074dff77221 */ /* 0x000fe20000010100 */
[----:B------:R-:W-:-:S02]  /*14f0*/  HADD2.F32 R114, -RZ, R114.H1_H1 ;  /* 0x30000072ff727230 */ /* 0x000fc40000004100 */
[----:B0-----:R-:W-:Y:S01]  /*1500*/  FFMA.FTZ R225, R51, R108, R120 ;  /* 0x0000006c33e17223 */ /* 0x001fe20000010078 */
        /* <DEDUP_REMOVED lines=17> */
[----:B------:R-:W-:Y:S01]  /*1620*/  FMUL.FTZ R121, R78, R237 ;  /* 0x000000ed4e797220 */ /* 0x000fe20000410000 */
[----:B------:R-:W-:Y:S01]  /*1630*/  FFMA.FTZ R123, R136, R133, R123 ;  /* 0x00000085887b7223 */ /* 0x000fe2000001007b */
[----:B------:R-:W-:-:S02]  /*1640*/  HADD2.F32 R221, -RZ, R128.H0_H0 ;  /* 0x20000080ffdd7230 */ /* 0x000fc40000004100 */
[----:B------:R-:W-:Y:S01]  /*1650*/  FMUL.FTZ R229, R205, R230 ;  /* 0x000000e6cde57220 */ /* 0x000fe20000410000 */
[----:B------:R-:W-:Y:S01]  /*1660*/  FADD.FTZ R125, R227, R120 ;  /* 0x00000078e37d7221 */ /* 0x000fe20000010000 */
[----:B------:R-:W-:Y:S01]  /*1670*/  FFMA.FTZ R230, R54, R113, R121 ;  /* 0x0000007136e67223 */ /* 0x000fe20000010079 */
[----:B------:R-:W-:Y:S01]  /*1680*/  FMUL.FTZ R120, R79, R242 ;  /* 0x000000f24f787220 */ /* 0x000fe20000410000 */
[----:B------:R-:W-:Y:S01]  /*1690*/  FFMA.FTZ R123, R134, R132, R123 ;  /* 0x00000084867b7223 */ /* 0x000fe2000001007b */
[----:B------:R-:W-:Y:S02]  /*16a0*/  HADD2.F32 R243, -RZ, R124.H0_H0 ;  /* 0x2000007cfff37230 */ /* 0x000fe40000004100 */
[----:B------:R-:W-:Y:S01]  /*16b0*/  FMUL.FTZ R121, R80, R221 ;  /* 0x000000dd50797220 */ /* 0x000fe20000410000 */
[----:B------:R-:W-:Y:S01]  /*16c0*/  FFMA.FTZ R231, R55, R110, R120 ;  /* 0x0000006e37e77223 */ /* 0x000fe20000010078 */
[----:B------:R-:W-:Y:S01]  /*16d0*/  FADD.FTZ R122, R230, R125 ;  /* 0x0000007de67a7221 */ /* 0x000fe20000010000 */
[----:B------:R-:W-:-:S02]  /*16e0*/  HADD2.F32 R234, -RZ, R128.H1_H1 ;  /* 0x30000080ffea7230 */ /* 0x000fc40000004100 */
[----:B------:R-:W-:Y:S01]  /*16f0*/  FFMA.FTZ R123, R216, R211, R123 ;  /* 0x000000d3d87b7223 */ /* 0x000fe2000001007b */
[----:B------:R-:W-:Y:S02]  /*1700*/  HADD2.F32 R233, -RZ, R129.H0_H0 ;  /* 0x20000081ffe97230 */ /* 0x000fe40000004100 */
[----:B------:R-:W-:Y:S01]  /*1710*/  FFMA.FTZ R120, R56, R243, R121 ;  /* 0x000000f338787223 */ /* 0x000fe20000010079 */
[----:B------:R-:W-:Y:S01]  /*1720*/  FADD.FTZ R125, R231, R122 ;  /* 0x0000007ae77d7221 */ /* 0x000fe20000010000 */
[----:B------:R-:W-:Y:S02]  /*1730*/  HADD2.F32 R250, -RZ, R124.H1_H1 ;  /* 0x3000007cfffa7230 */ /* 0x000fe40000004100 */
[----:B------:R-:W-:Y:S01]  /*1740*/  FFMA.FTZ R123, R214, R209, R123 ;  /* 0x000000d1d67b7223 */ /* 0x000fe2000001007b */
[----:B------:R-:W-:Y:S01]  /*1750*/  FMUL.FTZ R124, R81, R234 ;  /* 0x000000ea517c7220 */ /* 0x000fe20000410000 */
[--C-:B------:R-:W-:Y:S02]  /*1760*/  HADD2.F32 R119, -RZ, R126.reuse.H0_H0 ;  /* 0x2000007eff777230 */ /* 0x100fe40000004100 */
[----:B------:R-:W-:-:S02]  /*1770*/  HADD2.F32 R118, -RZ, R126.H1_H1 ;  /* 0x3000007eff767230 */ /* 0x000fc40000004100 */
[----:B------:R-:W-:Y:S01]  /*1780*/  FADD.FTZ R126, R120, R125 ;  /* 0x0000007d787e7221 */ /* 0x000fe20000010000 */
[----:B------:R-:W-:Y:S02]  /*1790*/  HADD2.F32 R240, -RZ, R129.H1_H1 ;  /* 0x30000081fff07230 */ /* 0x000fe40000004100 */
[----:B------:R-:W-:Y:S01]  /*17a0*/  FMUL.FTZ R125, R82, R233 ;  /* 0x000000e9527d7220 */ /* 0x000fe20000410000 */
[----:B------:R-:W-:Y:S01]  /*17b0*/  FFMA.FTZ R121, R57, R250, R124 ;  /* 0x000000fa39797223 */ /* 0x000fe2000001007c */
[----:B------:R-:W-:Y:S01]  /*17c0*/  FFMA.FTZ R123, R212, R117, R123 ;  /* 0x00000075d47b7223 */ /* 0x000fe2000001007b */
[----:B------:R-:W-:Y:S02]  /*17d0*/  HADD2.F32 R239, -RZ, R130.H0_H0 ;  /* 0x20000082ffef7230 */ /* 0x000fe40000004100 */
[----:B------:R-:W-:Y:S01]  /*17e0*/  FMUL.FTZ R128, R83, R240 ;  /* 0x000000f053807220 */ /* 0x000fe20000410000 */
[----:B------:R-:W-:Y:S01]  /*17f0*/  FFMA.FTZ R122, R58, R245, R125 ;  /* 0x000000f53a7a7223 */ /* 0x000fe2000001007d */
[----:B------:R-:W-:Y:S01]  /*1800*/  FFMA.FTZ R124, R224, R225, R123 ;  /* 0x000000e1e07c7223 */ /* 0x000fe2000001007b */
[----:B------:R-:W-:Y:S01]  /*1810*/  FADD.FTZ R125, R126, R121 ;  /* 0x000000797e7d7221 */ /* 0x000fe20000010000 */
[----:B------:R-:W-:-:S02]  /*1820*/  HADD2.F32 R235, -RZ, R127.H0_H0 ;  /* 0x2000007fffeb7230 */ /* 0x000fc40000004100 */
[----:B------:R-:W-:Y:S01]  /*1830*/  FFMA.FTZ R123, R59, R248, R128 ;  /* 0x000000f83b7b7223 */ /* 0x000fe20000010080 */
[----:B------:R-:W-:Y:S02]  /*1840*/  HADD2.F32 R238, -RZ, R127.H1_H1 ;  /* 0x3000007fffee7230 */ /* 0x000fe40000004100 */
[----:B------:R-:W-:Y:S01]  /*1850*/  FMUL.FTZ R226, R205, R226 ;  /* 0x000000e2cde27220 */ /* 0x000fe20000410000 */
[----:B------:R-:W-:Y:S02]  /*1860*/  HADD2.F32 R244, -RZ, R130.H1_H1 ;  /* 0x30000082fff47230 */ /* 0x000fe40000004100 */
[----:B------:R-:W-:Y:S01]  /*1870*/  FFMA.FTZ R127, R223, R228, R124 ;  /* 0x000000e4df7f7223 */ /* 0x000fe2000001007c */
[----:B------:R-:W-:Y:S01]  /*1880*/  FADD.FTZ R128, R125, R122 ;  /* 0x0000007a7d807221 */ /* 0x000fe20000010000 */
[----:B------:R-:W-:Y:S01]  /*1890*/  FMUL.FTZ R129, R84, R239 ;  /* 0x000000ef54817220 */ /* 0x000fe20000410000 */
[--C-:B------:R-:W-:Y:S02]  /*18a0*/  HADD2.F32 R241, -RZ, R131.reuse.H0_H0 ;  /* 0x20000083fff17230 */ /* 0x100fe40000004100 */
[----:B------:R-:W-:Y:S01]  /*18b0*/  FFMA.FTZ R126, R226, R227, R127 ;  /* 0x000000e3e27e7223 */ /* 0x000fe2000001007f */
[----:B------:R-:W-:-:S02]  /*18c0*/  HADD2.F32 R246, -RZ, R131.H1_H1 ;  /* 0x30000083fff67230 */ /* 0x000fc40000004100 */
[----:B------:R-:W-:Y:S01]  /*18d0*/  FADD.FTZ R131, R128, R123 ;  /* 0x0000007b80837221 */ /* 0x000fe20000010000 */
[----:B------:R-:W-:Y:S01]  /*18e0*/  FFMA.FTZ R124, R60, R119, R129 ;  /* 0x000000773c7c7223 */ /* 0x000fe20000010081 */
[----:B------:R-:W-:Y:S01]  /*18f0*/  FMUL.FTZ R128, R85, R244 ;  /* 0x000000f455807220 */ /* 0x000fe20000410000 */
        /* <DEDUP_REMOVED lines=28> */
[----:B------:R-:W-:-:S05]  /*1ac0*/  FFMA.FTZ R249, R220, R129, R249 ;  /* 0x00000081dcf97223 */ /* 0x000fca00000100f9 */
[----:B------:R-:W1:Y:S01]  /*1ad0*/  SHFL.DOWN PT, R116, R249, 0x10, 0x1f ;  /* 0x0a001f00f9747f89 */ /* 0x000e6200000e0000 */
[----:B0-----:R-:W-:-:S05]  /*1ae0*/  FADD.FTZ R109, R247, R109 ;  /* 0x0000006df76d7221 */ /* 0x001fca0000010000 */
[----:B------:R-:W0:Y:S01]  /*1af0*/  SHFL.DOWN PT, R252, R109, 0x8, 0x1f ;  /* 0x09001f006dfc7f89 */ /* 0x000e2200000e0000 */
[----:B-1----:R-:W-:-:S05]  /*1b00*/  FADD.FTZ R116, R249, R116 ;  /* 0x00000074f9747221 */ /* 0x002fca0000010000 */
[----:B------:R-:W1:Y:S01]  /*1b10*/  SHFL.DOWN PT, R247, R116, 0x8, 0x1f ;  /* 0x09001f0074f77f89 */ /* 0x000e6200000e0000 */
[----:B0-----:R-:W-:-:S05]  /*1b20*/  FADD.FTZ R252, R109, R252 ;  /* 0x000000fc6dfc7221 */ /* 0x001fca0000010000 */
[----:B------:R-:W0:Y:S01]  /*1b30*/  SHFL.DOWN PT, R251, R252, 0x4, 0x1f ;  /* 0x08801f00fcfb7f89 */ /* 0x000e2200000e0000 */
[----:B-1----:R-:W-:Y:S01]  /*1b40*/  FADD.FTZ R247, R116, R247 ;  /* 0x000000f774f77221 */ /* 0x002fe20000010000 */
[----:B0-----:R-:W-:-:S04]  /*1b50*/  FADD.FTZ R252, R252, R251 ;  /* 0x000000fbfcfc7221 */ /* 0x001fc80000010000 */
[----:B------:R-:W0:Y:S04]  /*1b60*/  SHFL.DOWN PT, R251, R247, 0x4, 0x1f ;  /* 0x08801f00f7fb7f89 */ /* 0x000e2800000e0000 */
[----:B------:R-:W1:Y:S01]  /*1b70*/  SHFL.DOWN PT, R109, R252, 0x2, 0x1f ;  /* 0x08401f00fc6d7f89 */ /* 0x000e6200000e0000 */
[----:B------:R-:W2:Y:S01]  /*1b80*/  S2R R116, SR_TID.X ;  /* 0x0000000000747919 */ /* 0x000ea20000002100 */
[----:B0-----:R-:W-:-:S05]  /*1b90*/  FADD.FTZ R251, R247, R251 ;  /* 0x000000fbf7fb7221 */ /* 0x001fca0000010000 */
[----:B------:R-:W0:Y:S01]  /*1ba0*/  SHFL.DOWN PT, R249, R251, 0x2, 0x1f ;  /* 0x08401f00fbf97f89 */ /* 0x000e2200000e0000 */
[----:B-1----:R-:W-:Y:S01]  /*1bb0*/  FADD.FTZ R247, R252, R109 ;  /* 0x0000006dfcf77221 */ /* 0x002fe20000010000 */
[----:B------:R-:W-:Y:S01]  /*1bc0*/  FADD.FTZ R156, R108, R156 ;  /* 0x0000009c6c9c7221 */ /* 0x000fe20000010000 */
[----:B------:R-:W-:-:S03]  /*1bd0*/  FFMA.FTZ R157, R224, R108, R157 ;  /* 0x0000006ce09d7223 */ /* 0x000fc6000001009d */
[----:B------:R-:W1:Y:S01]  /*1be0*/  SHFL.DOWN PT, R108, R247, 0x1, 0x1f ;  /* 0x08201f00f76c7f89 */ /* 0x000e6200000e0000 */
[----:B0-----:R-:W-:-:S05]  /*1bf0*/  FADD.FTZ R249, R251, R249 ;  /* 0x000000f9fbf97221 */ /* 0x001fca0000010000 */
[----:B------:R-:W0:Y:S01]  /*1c00*/  SHFL.DOWN PT, R109, R249, 0x1, 0x1f ;  /* 0x08201f00f96d7f89 */ /* 0x000e2200000e0000 */
[----:B--2---:R-:W-:Y:S01]  /*1c10*/  LOP3.LUT P2, RZ, R116, 0x1f, RZ, 0xc0, !PT ;  /* 0x0000001f74ff7812 */ /* 0x004fe2000784c0ff */
[----:B------:R-:W-:Y:S01]  /*1c20*/  BSSY.RECONVERGENT B0, `(.L_x_1672) ;  /* 0x000000c000007945 */ /* 0x000fe20003800200 */
[----:B-1----:R-:W-:Y:S01]  /*1c30*/  FADD.FTZ R108, R247, R108 ;  /* 0x0000006cf76c7221 */ /* 0x002fe20000010000 */
        /* <DEDUP_REMOVED lines=10> */
.L_x_1673:
[----:B------:R-:W-:Y:S05]  /*1ce0*/  BSYNC.RECONVERGENT B0 ;  /* 0x0000000000007941 */ /* 0x000fea0003800200 */
.L_x_1672:
        /* <DEDUP_REMOVED lines=120> */
.L_x_1676:
        /* <DEDUP_REMOVED lines=33> */
.L_x_1675:
        /* <DEDUP_REMOVED lines=36> */
.L_x_1678:
        /* <DEDUP_REMOVED lines=37> */
.L_x_1674:
        /* <DEDUP_REMOVED lines=45> */
.L_x_1680:
        /* <DEDUP_REMOVED lines=41> */
.L_x_1679:
        /* <DEDUP_REMOVED lines=44> */
.L_x_1681:
        /* <DEDUP_REMOVED lines=44> */
.L_x_1677:
        /* <DEDUP_REMOVED lines=16> */
[-CC-:B------:R-:W-:Y:S01]  /*36f0*/  FFMA.FTZ R212, R212, R217.reuse, R219.reuse ;  /* 0x000000d9d4d47223 */ /* 0x180fe200000100db */
[-CC-:B------:R-:W-:Y:S01]  /*3700*/  FFMA.FTZ R223, R223, R217.reuse, R219.reuse ;  /* 0x000000d9dfdf7223 */ /* 0x180fe200000100db */
[----:B0----5:R-:W-:Y:S02]  /*3710*/  HADD2.F32 R101, -RZ, R93.H0_H0 ;  /* 0x2000005dff657230 */ /* 0x021fe40000004100 */
[-C--:B------:R-:W-:Y:S01]  /*3720*/  FFMA.FTZ R216, R216, R217.reuse, R219 ;  /* 0x000000d9d8d87223 */ /* 0x080fe200000100db */
[----:B------:R-:W-:Y:S02]  /*3730*/  HADD2.F32 R103, -RZ, R94.H0_H0 ;  /* 0x2000005eff677230 */ /* 0x000fe40000004100 */
        /* <DEDUP_REMOVED lines=40> */
.L_x_1684:
        /* <DEDUP_REMOVED lines=41> */
.L_x_1683:
        /* <DEDUP_REMOVED lines=42> */
.L_x_1686:
[-CC-:B------:R-:W-:Y:S01]  /*3ef0*/  FFMA.FTZ R229, R229, R217.reuse, R219.reuse ;  /* 0x000000d9e5e57223 */ /* 0x180fe200000100db */
[-CC-:B------:R-:W-:Y:S01]  /*3f00*/  FFMA.FTZ R232, R232, R217.reuse, R219.reuse ;  /* 0x000000d9e8e87223 */ /* 0x180fe200000100db */
[-CC-:B------:R-:W-:Y:S01]  /*3f10*/  FFMA.FTZ R223, R223, R217.reuse, R219.reuse ;  /* 0x000000d9dfdf7223 */ /* 0x180fe200000100db */
[--C-:B-----5:R-:W-:Y:S02]  /*3f20*/  HADD2.F32 R0, -RZ, R95.reuse.H0_H0 ;  /* 0x2000005fff007230 */ /* 0x120fe40000004100 */
[-C--:B------:R-:W-:Y:S01]  /*3f30*/  FFMA.FTZ R212, R212, R217.reuse, R219 ;  /* 0x000000d9d4d47223 */ /* 0x080fe200000100db */
[----:B0-----:R-:W-:Y:S02]  /*3f40*/  HADD2.F32 R111, -RZ, R95.H1_H1 ;  /* 0x3000005fff6f7230 */ /* 0x001fe40000004100 */
[----:B------:R-:W-:Y:S01]  /*3f50*/  FADD.FTZ R230, R230, -R229 ;  /* 0x800000e5e6e67221 */ /* 0x000fe20000010000 */
[----:B------:R-:W-:Y:S02]  /*3f60*/  HADD2.F32 R109, -RZ, R94.H0_H0 ;  /* 0x2000005eff6d7230 */ /* 0x000fe40000004100 */
        /* <DEDUP_REMOVED lines=16> */
[--C-:B------:R-:W-:Y:S02]  /*4070*/  HADD2.F32 R109, -RZ, R92.reuse.H0_H0 ;  /* 0x2000005cff6d7230 */ /* 0x100fe40000004100 */
[----:B------:R-:W-:Y:S01]  /*4080*/  FADD.FTZ R226, R227, -R226 ;  /* 0x800000e2e3e27221 */ /* 0x000fe20000010000 */
[----:B------:R-:W-:-:S02]  /*4090*/  HADD2.F32 R111, -RZ, R92.H1_H1 ;  /* 0x3000005cff6f7230 */ /* 0x000fc40000004100 */
[C---:B------:R-:W-:Y:S01]  /*40a0*/  FFMA.FTZ R212, R205.reuse, R212, R115 ;  /* 0x000000d4cdd47223 */ /* 0x040fe20000010073 */
[C---:B------:R-:W-:Y:S01]  /*40b0*/  FFMA.FTZ R117, R205.reuse, R224, R117 ;  /* 0x000000e0cd757223 */ /* 0x040fe20000010075 */
[C---:B------:R-:W-:Y:S01]  /*40c0*/  FFMA.FTZ R119, R205.reuse, R226, R0 ;  /* 0x000000e2cd777223 */ /* 0x040fe20000010000 */
[C---:B------:R-:W-:Y:S01]  /*40d0*/  FFMA.FTZ R108, R205.reuse, R216, R109 ;  /* 0x000000d8cd6c7223 */ /* 0x040fe2000001006d */
[----:B------:R-:W-:Y:S01]  /*40e0*/  FFMA.FTZ R115, R205, R214, R111 ;  /* 0x000000d6cd737223 */ /* 0x000fe2000001006f */
[----:B------:R-:W-:Y:S02]  /*40f0*/  F2FP.F16.F32.PACK_AB R111, R133, R230 ;  /* 0x000000e6856f723e */ /* 0x000fe400000000ff */
[----:B------:R-:W-:Y:S02]  /*4100*/  F2FP.F16.F32.PACK_AB R110, R119, R110 ;  /* 0x0000006e776e723e */ /* 0x000fe400000000ff */
[----:B------:R-:W-:Y:S02]  /*4110*/  F2FP.F16.F32.PACK_AB R109, R117, R212 ;  /* 0x000000d4756d723e */ /* 0x000fe400000000ff */
[----:B------:R-:W-:Y:S01]  /*4120*/  F2FP.F16.F32.PACK_AB R108, R115, R108 ;  /* 0x0000006c736c723e */ /* 0x000fe200000000ff */
[----:B------:R-:W-:Y:S06]  /*4130*/  BRA `(.L_x_1685) ;  /* 0x0000000800187947 */ /* 0x000fec0003800000 */
.L_x_1682:
        /* <DEDUP_REMOVED lines=39> */
.L_x_1688:
        /* <DEDUP_REMOVED lines=16> */
[C---:B0-----:R-:W-:Y:S01]  /*44b0*/  FMUL.FTZ R108, R205.reuse, R216 ;  /* 0x000000d8cd6c7220 */ /* 0x041fe20000410000 */
        /* <DEDUP_REMOVED lines=16> */
.L_x_1687:
        /* <DEDUP_REMOVED lines=34> */
.L_x_1689:
        /* <DEDUP_REMOVED lines=28> */
.L_x_1685:
        /* <DEDUP_REMOVED lines=13> */
[-C--:B------:R-:W-:Y:S01]  /*4a70*/  FFMA.FTZ R213, R213, R217.reuse, R219 ;  /* 0x000000d9d5d57223 */ /* 0x080fe200000100db */
[----:B-----5:R-:W-:Y:S02]  /*4a80*/  HADD2.F32 R103, -RZ, R98.H0_H0 ;  /* 0x20000062ff677230 */ /* 0x020fe40000004100 */
[----:B------:R-:W-:Y:S01]  /*4a90*/  FADD.FTZ R126, R126, -R101 ;  /* 0x800000657e7e7221 */ /* 0x000fe20000010000 */
        /* <DEDUP_REMOVED lines=40> */
.L_x_1692:
        /* <DEDUP_REMOVED lines=41> */
.L_x_1691:
        /* <DEDUP_REMOVED lines=42> */
.L_x_1694:
[-CC-:B------:R-:W-:Y:S01]  /*5250*/  FFMA.FTZ R213, R213, R217.reuse, R219.reuse ;  /* 0x000000d9d5d57223 */ /* 0x180fe200000100db */
[-CC-:B------:R-:W-:Y:S01]  /*5260*/  FFMA.FTZ R0, R215, R217.reuse, R219.reuse ;  /* 0x000000d9d7007223 */ /* 0x180fe200000100db */
[--C-:B0----5:R-:W-:Y:S02]  /*5270*/  HADD2.F32 R115, -RZ, R99.reuse.H0_H0 ;  /* 0x20000063ff737230 */ /* 0x121fe40000004100 */
        /* <DEDUP_REMOVED lines=9> */
[----:B------:R-:W-:-:S02]  /*5310*/  HADD2.F32 R108, -RZ, R99.H1_H1 ;  /* 0x30000063ff6c7230 */ /* 0x000fc40000004100 */
[C---:B------:R-:W-:Y:S01]  /*5320*/  FFMA.FTZ R114, R205.reuse, R0, R115 ;  /* 0x00000000cd727223 */ /* 0x040fe20000010073 */
[----:B------:R-:W-:Y:S01]  /*5330*/  FFMA.FTZ R110, R205, R124, R109 ;  /* 0x0000007ccd6e7223 */ /* 0x000fe2000001006d */
[----:B------:R-:W-:Y:S01]  /*5340*/  FADD.FTZ R220, R129, -R220 ;  /* 0x800000dc81dc7221 */ /* 0x000fe20000010000 */
[----:B------:R-:W-:Y:S01]  /*5350*/  FADD.FTZ R126, R126, -R111 ;  /* 0x8000006f7e7e7221 */ /* 0x000fe20000010000 */
[----:B------:R-:W-:Y:S02]  /*5360*/  HADD2.F32 R0, -RZ, R98.H1_H1 ;  /* 0x30000062ff007230 */ /* 0x000fe40000004100 */
[----:B------:R-:W-:Y:S01]  /*5370*/  FADD.FTZ R120, R120, -R125 ;  /* 0x8000007d78787221 */ /* 0x000fe20000010000 */
[--C-:B------:R-:W-:Y:S02]  /*5380*/  HADD2.F32 R115, -RZ, R97.reuse.H0_H0 ;  /* 0x20000061ff737230 */ /* 0x100fe40000004100 */
[----:B------:R-:W-:Y:S01]  /*5390*/  FADD.FTZ R122, R122, -R131 ;  /* 0x800000837a7a7221 */ /* 0x000fe20000010000 */
[----:B------:R-:W-:-:S02]  /*53a0*/  HADD2.F32 R117, -RZ, R97.H1_H1 ;  /* 0x30000061ff757230 */ /* 0x000fc40000004100 */
        /* <DEDUP_REMOVED lines=15> */
.L_x_1690:
        /* <DEDUP_REMOVED lines=39> */
.L_x_1696:
        /* <DEDUP_REMOVED lines=33> */
.L_x_1695:
        /* <DEDUP_REMOVED lines=34> */
.L_x_1697:
        /* <DEDUP_REMOVED lines=28> */
.L_x_1693:
        /* <DEDUP_REMOVED lines=26> */
[----:B0-----:R-:W-:Y:S02]  /*5ea0*/  MOV R108, R22 ;  /* 0x00000016006c7202 */ /* 0x001fe40000000f00 */
        /* <DEDUP_REMOVED lines=79> */
.L_x_1671:
        /* <DEDUP_REMOVED lines=37> */
.L_x_1699:
        /* <DEDUP_REMOVED lines=9> */
.L_x_3833:


//--------------------- .text._ZN10layer_norm31ln_parallel_residual_bwd_kernelINS_13Kernel_traitsIf6__halfS2_S2_fjLj3072ELj1ELj1ELj4ELj16ENS_18Kernel_traits_baseILj3072EfS2_S2_S2_fjLj128EEEEELb0ELb1ELb0EEEvNS_9BwdParamsE --------------------------
	.section	.text._ZN10layer_norm31ln_parallel_residual_bwd_kernelINS_13Kernel_traitsIf6__halfS2_S2_fjLj3072ELj1ELj1ELj4ELj16ENS_18Kernel_traits_baseILj3072EfS2_S2_S2_fjLj128EEEEELb0ELb1ELb0EEEvNS_9BwdParamsE,"ax",@progbits
	.align	128
        .global         _ZN10layer_norm31ln_parallel_residual_bwd_kernelINS_13Kernel_traitsIf6__halfS2_S2_fjLj3072ELj1ELj1ELj4ELj16ENS_18Kernel_traits_baseILj3072EfS2_S2_S2_fjLj128EEEEELb0ELb1ELb0EEEvNS_9BwdParamsE
        .type           _ZN10layer_norm31ln_parallel_residual_bwd_kernelINS_13Kernel_traitsIf6__halfS2_S2_fjLj3072ELj1ELj1ELj4ELj16ENS_18Kernel_traits_baseILj3072EfS2_S2_S2_fjLj128EEEEELb0ELb1ELb0EEEvNS_9BwdParamsE,@function
        .size           _ZN10layer_norm31ln_parallel_residual_bwd_kernelINS_13Kernel_traitsIf6__halfS2_S2_fjLj3072ELj1ELj1ELj4ELj16ENS_18Kernel_traits_baseILj3072EfS2_S2_S2_fjLj128EEEEELb0ELb1ELb0EEEvNS_9BwdParamsE,(.L_x_3834 - _ZN10layer_norm31ln_parallel_residual_bwd_kernelINS_13Kernel_traitsIf6__halfS2_S2_fjLj3072ELj1ELj1ELj4ELj16ENS_18Kernel_traits_baseILj3072EfS2_S2_S2_fjLj128EEEEELb0ELb1ELb0EEEvNS_9BwdParamsE)
        .other          _ZN10layer_norm31ln_parallel_residual_bwd_kernelINS_13Kernel_traitsIf6__halfS2_S2_fjLj3072ELj1ELj1ELj4ELj16ENS_18Kernel_traits_baseILj3072EfS2_S2_S2_fjLj128EEEEELb0ELb1ELb0EEEvNS_9BwdParamsE,@"STO_CUDA_ENTRY STV_DEFAULT"
_ZN10layer_norm31ln_parallel_residual_bwd_kernelINS_13Kernel_traitsIf6__halfS2_S2_fjLj3072ELj1ELj1ELj4ELj16ENS_18Kernel_traits_baseILj3072EfS2_S2_S2_fjLj128EEEEELb0ELb1ELb0EEEvNS_9BwdParamsE:
.text._ZN10layer_norm31ln_parallel_residual_bwd_kernelINS_13Kernel_traitsIf6__halfS2_S2_fjLj3072ELj1ELj1ELj4ELj16ENS_18Kernel_traits_baseILj3072EfS2_S2_S2_fjLj128EEEEELb0ELb1ELb0EEEvNS_9BwdParamsE:
        /* <DEDUP_REMOVED lines=15> */
[----:B------:R-:W1:Y:S04]  /*00f0*/  @P1 LDC.64 R6, c[0x0][0x3d0] ;  /* 0x0000f400ff061b82 */ /* 0x000e680000000a00 */
[----:B------:R-:W-:-:S04]  /*0100*/  @P4 LOP3.LUT R3, R0, 0x80, RZ, 0xfc, !PT ;  /* 0x0000008000034812 */ /* 0x000fc800078efcff */
[----:B------:R-:W3:Y:S08]  /*0110*/  @P2 LDC.64 R8, c[0x0][0x3d0] ;  /* 0x0000f400ff082b82 */ /* 0x000ef00000000a00 */
[----:B------:R-:W4:Y:S01]  /*0120*/  @P4 LDC.64 R4, c[0x0][0x3d0] ;  /* 0x0000f400ff044b82 */ /* 0x000f220000000a00 */
[C---:B-1----:R-:W-:Y:S01]  /*0130*/  @P1 IMAD.WIDE.U32 R6, R3.reuse, 0x20, R6 ;  /* 0x0000002003061825 */ /* 0x042fe200078e0006 */
        /* <DEDUP_REMOVED lines=64> */
[----:B------:R-:W3:Y:S01]  /*0540*/  LDCU.64 UR14, c[0x0][0x470] ;  /* 0x00008e00ff0e77ac */ /* 0x000ee20008000a00 */
[----:B------:R-:W4:Y:S01]  /*0550*/  LDCU.64 UR28, c[0x0][0x438] ;  /* 0x00008700ff1c77ac */ /* 0x000f220008000a00 */
[----:B------:R-:W1:Y:S01]  /*0560*/  LDCU.64 UR12, c[0x0][0x478] ;  /* 0x00008f00ff0c77ac */ /* 0x000e620008000a00 */
[----:B------:R-:W1:Y:S01]  /*0570*/  LDCU.128 UR16, c[0x0][0x3c0] ;  /* 0x00007800ff1077ac */ /* 0x000e620008000c00 */
[----:B------:R-:W1:Y:S01]  /*0580*/  LDCU.64 UR26, c[0x0][0x380] ;  /* 0x00007000ff1a77ac */ /* 0x000e620008000a00 */
[----:B0-----:R-:W-:Y:S01]  /*0590*/  UISETP.NE.AND UP2, UPT, UR24, URZ, UPT ;  /* 0x000000ff1800728c */ /* 0x001fe2000bf45270 */
[----:B------:R-:W-:-:S10]  /*05a0*/  UMOV UR4, UR7 ;  /* 0x0000000700047c82 */ /* 0x000fd40008000000 */
.L_x_1737:
[----:B-1----:R-:W-:Y:S02]  /*05b0*/  UIMAD.WIDE UR20, UR4, 0x4, UR18 ;  /* 0x00000004041478a5 */ /* 0x002fe4000f8e0212 */
[----:B------:R-:W-:-:S04]  /*05c0*/  UIMAD.WIDE UR10, UR4, 0x4, UR16 ;  /* 0x00000004040a78a5 */ /* 0x000fc8000f8e0210 */
[----:B0-23--:R-:W-:Y:S02]  /*05d0*/  MOV R108, UR20 ;  /* 0x00000014006c7c02 */ /* 0x00dfe40008000f00 */
[----:B------:R-:W-:Y:S02]  /*05e0*/  MOV R109, UR21 ;  /* 0x00000015006d7c02 */ /* 0x000fe40008000f00 */
[----:B------:R-:W-:Y:S02]  /*05f0*/  MOV R110, UR10 ;  /* 0x0000000a006e7c02 */ /* 0x000fe40008000f00 */
[----:B------:R-:W-:Y:S01]  /*0600*/  MOV R111, UR11 ;  /* 0x0000000b006f7c02 */ /* 0x000fe20008000f00 */
[----:B------:R-:W2:Y:S04]  /*0610*/  LDG.E R108, desc[UR22][R108.64] ;  /* 0x000000166c6c7981 */ /* 0x000ea8000c1e1900 */
[----:B------:R-:W3:Y:S01]  /*0620*/  LDG.E R110, desc[UR22][R110.64] ;  /* 0x000000166e6e7981 */ /* 0x000ee2000c1e1900 */
[----:B------:R-:W-:Y:S01]  /*0630*/  UIMAD UR5, UR4, UR8, URZ ;  /* 0x00000008040572a4 */ /* 0x000fe2000f8e02ff */
        /* <DEDUP_REMOVED lines=11> */
[----:B--2---:R-:W-:Y:S02]  /*06f0*/  R2UR UR11, R108 ;  /* 0x000000006c0b72ca */ /* 0x004fe400000e0000 */
[----:B---3--:R-:W-:Y:S01]  /*0700*/  FSEL R138, R110, RZ, P0 ;  /* 0x000000ff6e8a7208 */ /* 0x008fe20000000000 */
[----:B------:R-:W-:-:S12]  /*0710*/  @!P4 BRA `(.L_x_1702) ;  /* 0x000000040050c947 */ /* 0x000fd80003800000 */
[----:B------:R-:W0:Y:S08]  /*0720*/  LDC.64 R108, c[0x0][0x3a8] ;  /* 0x0000ea00ff6c7b82 */ /* 0x000e300000000a00 */
[----:B------:R-:W1:Y:S01]  /*0730*/  LDC.64 R112, c[0x0][0x428] ;  /* 0x00010a00ff707b82 */ /* 0x000e620000000a00 */
[----:B0-----:R-:W-:-:S06]  /*0740*/  IMAD.WIDE.U32 R108, R4, 0x10, R108 ;  /* 0x00000010046c7825 */ /* 0x001fcc00078e006c */
[----:B------:R-:W2:Y:S01]  /*0750*/  LDG.E.128 R108, desc[UR22][R108.64] ;  /* 0x000000166c6c7981 */ /* 0x000ea2000c1e1d00 */
[----:B-1----:R-:W-:-:S06]  /*0760*/  IMAD.WIDE.U32 R112, R4, 0x10, R112 ;  /* 0x0000001004707825 */ /* 0x002fcc00078e0070 */
[----:B------:R-:W3:Y:S01]  /*0770*/  LDG.E.128 R112, desc[UR22][R112.64] ;  /* 0x0000001670707981 */ /* 0x000ee2000c1e1d00 */
[----:B----4-:R-:W-:-:S04]  /*0780*/  ISETP.NE.U32.AND P0, PT, RZ, UR28, PT ;  /* 0x0000001cff007c0c */ /* 0x010fc8000bf05070 */
[----:B------:R-:W-:-:S13]  /*0790*/  ISETP.NE.AND.EX P0, PT, RZ, UR29, PT, P0 ;  /* 0x0000001dff007c0c */ /* 0x000fda000bf05300 */
[----:B------:R-:W0:Y:S02]  /*07a0*/  @P0 LDC.64 R140, c[0x0][0x438] ;  /* 0x00010e00ff8c0b82 */ /* 0x000e240000000a00 */
[----:B0-----:R-:W-:-:S05]  /*07b0*/  @P0 IMAD.WIDE.U32 R140, R4, 0x10, R140 ;  /* 0x00000010048c0825 */ /* 0x001fca00078e008c */
[----:B------:R0:W5:Y:S01]  /*07c0*/  @P0 LDG.E.128 R88, desc[UR22][R140.64] ;  /* 0x000000168c580981 */ /* 0x000162000c1e1d00 */
[----:B------:R-:W-:Y:S01]  /*07d0*/  IADD3 R156, PT, PT, R4, 0x80, RZ ;  /* 0x00000080049c7810 */ /* 0x000fe20007ffe0ff */
[--C-:B--2---:R-:W-:Y:S02]  /*07e0*/  HADD2.F32 R137, -RZ, R108.reuse.H0_H0 ;  /* 0x2000006cff897230 */ /* 0x104fe40000004100 */
[----:B------:R-:W-:Y:S02]  /*07f0*/  HADD2.F32 R155, -RZ, R111.H0_H0 ;  /* 0x2000006fff9b7230 */ /* 0x000fe40000004100 */
[----:B------:R-:W-:Y:S02]  /*0800*/  HADD2.F32 R143, -RZ, R109.H0_H0 ;  /* 0x2000006dff8f7230 */ /* 0x000fe40000004100 */
[----:B------:R-:W-:Y:S01]  /*0810*/  FADD.FTZ R137, -R138, R137 ;  /* 0x000000898a897221 */ /* 0x000fe20000010100 */
[----:B------:R-:W-:Y:S02]  /*0820*/  HADD2.F32 R139, -RZ, R108.H1_H1 ;  /* 0x3000006cff8b7230 */ /* 0x000fe40000004100 */
[----:B---3--:R-:W-:-:S02]  /*0830*/  HADD2.F32 R149, -RZ, R113.H0_H0 ;  /* 0x20000071ff957230 */ /* 0x008fc40000004100 */
[C---:B------:R-:W-:Y:S01]  /*0840*/  FADD.FTZ R143, -R138.reuse, R143 ;  /* 0x0000008f8a8f7221 */ /* 0x040fe20000010100 */
[----:B------:R-:W-:Y:S02]  /*0850*/  HADD2.F32 R146, -RZ, R113.H1_H1 ;  /* 0x30000071ff927230 */ /* 0x000fe40000004100 */
[C---:B------:R-:W-:Y:S01]  /*0860*/  FADD.FTZ R113, -R138.reuse, R155 ;  /* 0x0000009b8a717221 */ /* 0x040fe20000010100 */
[----:B------:R-:W-:Y:S02]  /*0870*/  HADD2.F32 R109, -RZ, R109.H1_H1 ;  /* 0x3000006dff6d7230 */ /* 0x000fe40000004100 */
[----:B------:R-:W-:Y:S01]  /*0880*/  FMUL.FTZ R155, R137, UR11 ;  /* 0x0000000b899b7c20 */ /* 0x000fe20008410000 */
[----:B------:R-:W-:Y:S02]  /*0890*/  HADD2.F32 R153, -RZ, R112.H0_H0 ;  /* 0x20000070ff997230 */ /* 0x000fe40000004100 */
[----:B------:R-:W-:Y:S01]  /*08a0*/  FADD.FTZ R139, -R138, R139 ;  /* 0x0000008b8a8b7221 */ /* 0x000fe20000010100 */
[----:B------:R-:W-:-:S02]  /*08b0*/  HADD2.F32 R151, -RZ, R110.H1_H1 ;  /* 0x3000006eff977230 */ /* 0x000fc40000004100 */
[----:B------:R-:W-:Y:S01]  /*08c0*/  FADD.FTZ R109, -R138, R109 ;  /* 0x0000006d8a6d7221 */ /* 0x000fe20000010100 */
[----:B------:R-:W-:Y:S02]  /*08d0*/  HADD2.F32 R111, -RZ, R111.H1_H1 ;  /* 0x3000006fff6f7230 */ /* 0x000fe40000004100 */
[----:B------:R-:W-:Y:S01]  /*08e0*/  FADD.FTZ R64, R64, R153 ;  /* 0x0000009940407221 */ /* 0x000fe20000010000 */
[----:B------:R-:W-:Y:S02]  /*08f0*/  HADD2.F32 R112, -RZ, R112.H1_H1 ;  /* 0x30000070ff707230 */ /* 0x000fe40000004100 */
[-C--:B------:R-:W-:Y:S01]  /*0900*/  FFMA.FTZ R44, R155, R153.reuse, R44 ;  /* 0x000000999b2c7223 */ /* 0x080fe2000001002c */
[----:B-----5:R-:W-:Y:S01]  /*0910*/  FMUL.FTZ R153, R36, R153 ;  /* 0x0000009924997220 */ /* 0x020fe20000410000 */
[----:B------:R-:W-:Y:S02]  /*0920*/  HADD2.F32 R147, -RZ, R110.H0_H0 ;  /* 0x2000006eff937230 */ /* 0x000fe40000004100 */
[C---:B------:R-:W-:Y:S01]  /*0930*/  FADD.FTZ R144, -R138.reuse, R151 ;  /* 0x000000978a907221 */ /* 0x040fe20000010100 */
[C---:B0-----:R-:W-:Y:S01]  /*0940*/  FADD.FTZ R140, -R138.reuse, R111 ;  /* 0x0000006f8a8c7221 */ /* 0x041fe20000010100 */
[----:B------:R-:W-:Y:S01]  /*0950*/  FMUL.FTZ R152, R139, UR11 ;  /* 0x0000000b8b987c20 */ /* 0x000fe20008410000 */
[----:B------:R-:W-:Y:S01]  /*0960*/  FMUL.FTZ R151, R143, UR11 ;  /* 0x0000000b8f977c20 */ /* 0x000fe20008410000 */
[----:B------:R-:W-:Y:S01]  /*0970*/  FMUL.FTZ R148, R109, UR11 ;  /* 0x0000000b6d947c20 */ /* 0x000fe20008410000 */
[-C--:B------:R-:W-:Y:S01]  /*0980*/  FMUL.FTZ R150, R37, R112.reuse ;  /* 0x0000007025967220 */ /* 0x080fe20000410000 */
[----:B------:R-:W-:Y:S01]  /*0990*/  FADD.FTZ R109, RZ, R153 ;  /* 0x00000099ff6d7221 */ /* 0x000fe20000010000 */
[----:B------:R-:W-:Y:S01]  /*09a0*/  FFMA.FTZ R111, R155, R153, RZ ;  /* 0x000000999b6f7223 */ /* 0x000fe200000100ff */
[----:B------:R-:W-:Y:S01]  /*09b0*/  FADD.FTZ R147, -R138, R147 ;  /* 0x000000938a937221 */ /* 0x000fe20000010100 */
[----:B------:R-:W-:Y:S01]  /*09c0*/  FADD.FTZ R65, R65, R112 ;  /* 0x0000007041417221 */ /* 0x000fe20000010000 */
[----:B------:R-:W-:Y:S01]  /*09d0*/  FFMA.FTZ R45, R152, R112, R45 ;  /* 0x00000070982d7223 */ /* 0x000fe2000001002d */
[----:B------:R-:W-:Y:S01]  /*09e0*/  FADD.FTZ R66, R66, R149 ;  /* 0x0000009542427221 */ /* 0x000fe20000010000 */
[-C--:B------:R-:W-:Y:S01]  /*09f0*/  FFMA.FTZ R46, R151, R149.reuse, R46 ;  /* 0x00000095972e7223 */ /* 0x080fe2000001002e */
[----:B------:R-:W-:Y:S01]  /*0a00*/  FMUL.FTZ R149, R38, R149 ;  /* 0x0000009526957220 */ /* 0x000fe20000410000 */
[----:B------:R-:W-:Y:S01]  /*0a10*/  FADD.FTZ R110, R109, R150 ;  /* 0x000000966d6e7221 */ /* 0x000fe20000010000 */
[----:B------:R-:W-:Y:S01]  /*0a20*/  FFMA.FTZ R112, R152, R150, R111 ;  /* 0x0000009698707223 */ /* 0x000fe2000001006f */
[----:B------:R-:W-:-:S02]  /*0a30*/  HADD2.F32 R145, -RZ, R114.H0_H0 ;  /* 0x20000072ff917230 */ /* 0x000fc40000004100 */
[----:B------:R-:W-:Y:S01]  /*0a40*/  FADD.FTZ R67, R67, R146 ;  /* 0x0000009243437221 */ /* 0x000fe20000010000 */
[-C--:B------:R-:W-:Y:S01]  /*0a50*/  FFMA.FTZ R47, R148, R146.reuse, R47 ;  /* 0x00000092942f7223 */ /* 0x080fe2000001002f */
[----:B------:R-:W-:Y:S01]  /*0a60*/  FMUL.FTZ R147, R147, UR11 ;  /* 0x0000000b93937c20 */ /* 0x000fe20008410000 */
[----:B------:R-:W-:Y:S01]  /*0a70*/  FMUL.FTZ R146, R39, R146 ;  /* 0x0000009227927220 */ /* 0x000fe20000410000 */
[----:B------:R-:W-:Y:S01]  /*0a80*/  FADD.FTZ R109, R110, R149 ;  /* 0x000000956e6d7221 */ /* 0x000fe20000010000 */
[----:B------:R-:W-:Y:S01]  /*0a90*/  FFMA.FTZ R111, R151, R149, R112 ;  /* 0x00000095976f7223 */ /* 0x000fe20000010070 */
[----:B------:R-:W-:Y:S02]  /*0aa0*/  HADD2.F32 R114, -RZ, R114.H1_H1 ;  /* 0x30000072ff727230 */ /* 0x000fe40000004100 */
[----:B------:R-:W-:Y:S01]  /*0ab0*/  FADD.FTZ R68, R68, R145 ;  /* 0x0000009144447221 */ /* 0x000fe20000010000 */
[-C--:B------:R-:W-:Y:S01]  /*0ac0*/  FFMA.FTZ R48, R147, R145.reuse, R48 ;  /* 0x0000009193307223 */ /* 0x080fe20000010030 */
[----:B------:R-:W-:Y:S01]  /*0ad0*/  FMUL.FTZ R145, R40, R145 ;  /* 0x0000009128917220 */ /* 0x000fe20000410000 */
[----:B------:R-:W-:Y:S01]  /*0ae0*/  FADD.FTZ R110, R109, R146 ;  /* 0x000000926d6e7221 */ /* 0x000fe20000010000 */
[----:B------:R-:W-:Y:S01]  /*0af0*/  FFMA.FTZ R112, R148, R146, R111 ;  /* 0x0000009294707223 */ /* 0x000fe2000001006f */
[----:B------:R-:W-:-:S02]  /*0b00*/  HADD2.F32 R141, -RZ, R115.H0_H0 ;  /* 0x20000073ff8d7230 */ /* 0x000fc40000004100 */
[----:B------:R-:W-:Y:S01]  /*0b10*/  FMUL.FTZ R143, R113, UR11 ;  /* 0x0000000b718f7c20 */ /* 0x000fe20008410000 */
        /* <DEDUP_REMOVED lines=20> */
.L_x_1702:
[----:B----4-:R-:W-:Y:S05]  /*0c60*/  BSYNC.RECONVERGENT B0 ;  /* 0x0000000000007941 */ /* 0x010fea0003800200 */
.L_x_1701:
        /* <DEDUP_REMOVED lines=13> */
[----:B------:R-:W-:Y:S01]  /*0d40*/  IADD3 R156, PT, PT, R156, 0x80, RZ ;  /* 0x000000809c9c7810 */ /* 0x000fe20007ffe0ff */
[--C-:B--2---:R-:W-:Y:S02]  /*0d50*/  HADD2.F32 R115, -RZ, R9.reuse.H0_H0 ;  /* 0x20000009ff737230 */ /* 0x104fe40000004100 */
[--C-:B------:R-:W-:Y:S02]  /*0d60*/  HADD2.F32 R5, -RZ, R8.reuse.H0_H0 ;  /* 0x20000008ff057230 */ /* 0x100fe40000004100 */
[----:B------:R-:W-:Y:S02]  /*0d70*/  HADD2.F32 R117, -RZ, R9.H1_H1 ;  /* 0x30000009ff757230 */ /* 0x000fe40000004100 */
[C---:B0-----:R-:W-:Y:S01]  /*0d80*/  FADD.FTZ R7, -R138.reuse, R115 ;  /* 0x000000738a077221 */ /* 0x041fe20000010100 */
[----:B------:R-:W-:Y:S02]  /*0d90*/  HADD2.F32 R113, -RZ, R8.H1_H1 ;  /* 0x30000008ff717230 */ /* 0x000fe40000004100 */
[----:B------:R-:W-:Y:S01]  /*0da0*/  FADD.FTZ R5, -R138, R5 ;  /* 0x000000058a057221 */ /* 0x000fe20000010100 */
[----:B------:R-:W-:-:S02]  /*0db0*/  HADD2.F32 R135, -RZ, R10.H0_H0 ;  /* 0x2000000aff877230 */ /* 0x000fc40000004100 */
[C---:B------:R-:W-:Y:S01]  /*0dc0*/  FADD.FTZ R8, -R138.reuse, R117 ;  /* 0x000000758a087221 */ /* 0x040fe20000010100 */
[----:B---3--:R-:W-:Y:S02]  /*0dd0*/  HADD2.F32 R9, -RZ, R12.H0_H0 ;  /* 0x2000000cff097230 */ /* 0x008fe40000004100 */
[----:B------:R-:W-:Y:S01]  /*0de0*/  FADD.FTZ R6, -R138, R113 ;  /* 0x000000718a067221 */ /* 0x000fe20000010100 */
[--C-:B------:R-:W-:Y:S02]  /*0df0*/  HADD2.F32 R159, -RZ, R11.reuse.H0_H0 ;  /* 0x2000000bff9f7230 */ /* 0x100fe40000004100 */
[----:B------:R-:W-:Y:S01]  /*0e00*/  FMUL.FTZ R7, R7, UR11 ;  /* 0x0000000b07077c20 */ /* 0x000fe20008410000 */
[----:B------:R-:W-:Y:S02]  /*0e10*/  HADD2.F32 R161, -RZ, R11.H1_H1 ;  /* 0x3000000bffa17230 */ /* 0x000fe40000004100 */
[----:B------:R-:W-:Y:S01]  /*0e20*/  FMUL.FTZ R8, R8, UR11 ;  /* 0x0000000b08087c20 */ /* 0x000fe20008410000 */
[----:B------:R-:W-:-:S02]  /*0e30*/  HADD2.F32 R11, -RZ, R13.H0_H0 ;  /* 0x2000000dff0b7230 */ /* 0x000fc40000004100 */
[----:B------:R-:W-:Y:S01]  /*0e40*/  FMUL.FTZ R6, R6, UR11 ;  /* 0x0000000b06067c20 */ /* 0x000fe20008410000 */
[----:B------:R-:W-:Y:S02]  /*0e50*/  HADD2.F32 R112, -RZ, R13.H1_H1 ;  /* 0x3000000dff707230 */ /* 0x000fe40000004100 */
[----:B------:R-:W-:Y:S01]  /*0e60*/  FADD.FTZ R13, -R138, R135 ;  /* 0x000000878a0d7221 */ /* 0x000fe20000010100 */
[----:B------:R-:W-:Y:S02]  /*0e70*/  HADD2.F32 R12, -RZ, R12.H1_H1 ;  /* 0x3000000cff0c7230 */ /* 0x000fe40000004100 */
[----:B------:R-:W-:Y:S01]  /*0e80*/  FMUL.FTZ R135, R5, UR11 ;  /* 0x0000000b05877c20 */ /* 0x000fe20008410000 */
[----:B-----5:R-:W-:Y:S01]  /*0e90*/  FMUL.FTZ R5, R20, R9 ;  /* 0x0000000914057220 */ /* 0x020fe20000410000 */
[----:B------:R-:W-:Y:S02]  /*0ea0*/  HADD2.F32 R157, -RZ, R10.H1_H1 ;  /* 0x3000000aff9d7230 */ /* 0x000fe40000004100 */
[----:B------:R-:W-:Y:S01]  /*0eb0*/  FADD.FTZ R74, R74, R11 ;  /* 0x0000000b4a4a7221 */ /* 0x000fe20000010000 */
[----:B------:R-:W-:-:S02]  /*0ec0*/  HADD2.F32 R111, -RZ, R14.H0_H0 ;  /* 0x2000000eff6f7230 */ /* 0x000fc40000004100 */
[-C--:B------:R-:W-:Y:S01]  /*0ed0*/  FFMA.FTZ R54, R7, R11.reuse, R54 ;  /* 0x0000000b07367223 */ /* 0x080fe20000010036 */
[----:B------:R-:W-:Y:S01]  /*0ee0*/  FMUL.FTZ R10, R22, R11 ;  /* 0x0000000b160a7220 */ /* 0x000fe20000410000 */
[----:B------:R-:W-:Y:S01]  /*0ef0*/  FADD.FTZ R72, R72, R9 ;  /* 0x0000000948487221 */ /* 0x000fe20000010000 */
[----:B------:R-:W-:Y:S01]  /*0f00*/  FFMA.FTZ R52, R135, R9, R52 ;  /* 0x0000000987347223 */ /* 0x000fe20000010034 */
[----:B------:R-:W-:Y:S01]  /*0f10*/  FADD.FTZ R75, R75, R112 ;  /* 0x000000704b4b7221 */ /* 0x000fe20000010000 */
[-C--:B------:R-:W-:Y:S01]  /*0f20*/  FFMA.FTZ R55, R8, R112.reuse, R55 ;  /* 0x0000007008377223 */ /* 0x080fe20000010037 */
[----:B------:R-:W-:Y:S01]  /*0f30*/  FMUL.FTZ R11, R23, R112 ;  /* 0x00000070170b7220 */ /* 0x000fe20000410000 */
[----:B------:R-:W-:Y:S01]  /*0f40*/  FMUL.FTZ R13, R13, UR11 ;  /* 0x0000000b0d0d7c20 */ /* 0x000fe20008410000 */
[--C-:B------:R-:W-:Y:S02]  /*0f50*/  HADD2.F32 R109, -RZ, R15.reuse.H0_H0 ;  /* 0x2000000fff6d7230 */ /* 0x100fe40000004100 */
[----:B------:R-:W-:Y:S01]  /*0f60*/  FMUL.FTZ R9, R21, R12 ;  /* 0x0000000c15097220 */ /* 0x000fe20000410000 */
[----:B------:R-:W-:-:S02]  /*0f70*/  HADD2.F32 R108, -RZ, R15.H1_H1 ;  /* 0x3000000fff6c7230 */ /* 0x000fc40000004100 */
[----:B------:R-:W-:Y:S01]  /*0f80*/  FADD.FTZ R112, R139, R5 ;  /* 0x000000058b707221 */ /* 0x000fe20000010000 */
[----:B------:R-:W-:Y:S01]  /*0f90*/  FFMA.FTZ R15, R135, R5, R154 ;  /* 0x00000005870f7223 */ /* 0x000fe2000001009a */
[----:B------:R-:W-:Y:S01]  /*0fa0*/  FADD.FTZ R73, R73, R12 ;  /* 0x0000000c49497221 */ /* 0x000fe20000010000 */
[----:B------:R-:W-:Y:S01]  /*0fb0*/  FFMA.FTZ R53, R6, R12, R53 ;  /* 0x0000000c06357223 */ /* 0x000fe20000010035 */
[----:B------:R-:W-:Y:S02]  /*0fc0*/  HADD2.F32 R110, -RZ, R14.H1_H1 ;  /* 0x3000000eff6e7230 */ /* 0x000fe40000004100 */
[----:B------:R-:W-:Y:S01]  /*0fd0*/  FADD.FTZ R76, R76, R111 ;  /* 0x0000006f4c4c7221 */ /* 0x000fe20000010000 */
[-C--:B------:R-:W-:Y:S01]  /*0fe0*/  FFMA.FTZ R56, R13, R111.reuse, R56 ;  /* 0x0000006f0d387223 */ /* 0x080fe20000010038 */
[----:B------:R-:W-:Y:S01]  /*0ff0*/  FMUL.FTZ R12, R24, R111 ;  /* 0x0000006f180c7220 */ /* 0x000fe20000410000 */
[----:B------:R-:W-:Y:S01]  /*1000*/  FADD.FTZ R14, -R138, R157 ;  /* 0x0000009d8a0e7221 */ /* 0x000fe20000010100 */
[----:B------:R-:W-:Y:S01]  /*1010*/  FADD.FTZ R111, R112, R9 ;  /* 0x00000009706f7221 */ /* 0x000fe20000010000 */
[----:B------:R-:W-:Y:S01]  /*1020*/  FFMA.FTZ R112, R6, R9, R15 ;  /* 0x0000000906707223 */ /* 0x000fe2000001000f */
[----:B------:R-:W-:Y:S01]  /*1030*/  FADD.FTZ R117, -R138, R159 ;  /* 0x0000009f8a757221 */ /* 0x000fe20000010100 */
[----:B------:R-:W-:Y:S01]  /*1040*/  FMUL.FTZ R14, R14, UR11 ;  /* 0x0000000b0e0e7c20 */ /* 0x000fe20008410000 */
[----:B------:R-:W-:Y:S01]  /*1050*/  FADD.FTZ R114, R111, R10 ;  /* 0x0000000a6f727221 */ /* 0x000fe20000010000 */
[----:B------:R-:W-:Y:S01]  /*1060*/  FFMA.FTZ R111, R7, R10, R112 ;  /* 0x0000000a076f7223 */ /* 0x000fe20000010070 */
[----:B------:R-:W-:Y:S01]  /*1070*/  FADD.FTZ R77, R77, R110 ;  /* 0x0000006e4d4d7221 */ /* 0x000fe20000010000 */
[-C--:B------:R-:W-:Y:S01]  /*1080*/  FFMA.FTZ R57, R14, R110.reuse, R57 ;  /* 0x0000006e0e397223 */ /* 0x080fe20000010039 */
[----:B------:R-:W-:Y:S01]  /*1090*/  FMUL.FTZ R15, R25, R110 ;  /* 0x0000006e190f7220 */ /* 0x000fe20000410000 */
[----:B------:R-:W-:Y:S01]  /*10a0*/  FADD.FTZ R113, R114, R11 ;  /* 0x0000000b72717221 */ /* 0x000fe20000010000 */
[----:B------:R-:W-:Y:S01]  /*10b0*/  FFMA.FTZ R110, R8, R11, R111 ;  /* 0x0000000b086e7223 */ /* 0x000fe2000001006f */
[----:B------:R-:W-:Y:S01]  /*10c0*/  FMUL.FTZ R117, R117, UR11 ;  /* 0x0000000b75757c20 */ /* 0x000fe20008410000 */
[----:B------:R-:W-:Y:S01]  /*10d0*/  FADD.FTZ R78, R78, R109 ;  /* 0x0000006d4e4e7221 */ /* 0x000fe20000010000 */
[----:B------:R-:W-:Y:S01]  /*10e0*/  FADD.FTZ R112, R113, R12 ;  /* 0x0000000c71707221 */ /* 0x000fe20000010000 */
[----:B------:R-:W-:Y:S01]  /*10f0*/  FFMA.FTZ R111, R13, R12, R110 ;  /* 0x0000000c0d6f7223 */ /* 0x000fe2000001006e */
[-C--:B------:R-:W-:Y:S01]  /*1100*/  FFMA.FTZ R58, R117, R109.reuse, R58 ;  /* 0x0000006d753a7223 */ /* 0x080fe2000001003a */
[----:B------:R-:W-:Y:S01]  /*1110*/  FMUL.FTZ R116, R26, R109 ;  /* 0x0000006d1a747220 */ /* 0x000fe20000410000 */
[----:B------:R-:W-:Y:S01]  /*1120*/  FADD.FTZ R120, -R138, R161 ;  /* 0x000000a18a787221 */ /* 0x000fe20000010100 */
[----:B------:R-:W-:Y:S01]  /*1130*/  FADD.FTZ R109, R112, R15 ;  /* 0x0000000f706d7221 */ /* 0x000fe20000010000 */
[----:B------:R-:W-:Y:S01]  /*1140*/  FFMA.FTZ R110, R14, R15, R111 ;  /* 0x0000000f0e6e7223 */ /* 0x000fe2000001006f */
[----:B------:R-:W-:Y:S01]  /*1150*/  FMUL.FTZ R118, R27, R108 ;  /* 0x0000006c1b767220 */ /* 0x000fe20000410000 */
[----:B------:R-:W-:Y:S01]  /*1160*/  FMUL.FTZ R120, R120, UR11 ;  /* 0x0000000b78787c20 */ /* 0x000fe20008410000 */
[----:B------:R-:W-:Y:S01]  /*1170*/  FADD.FTZ R109, R109, R116 ;  /* 0x000000746d6d7221 */ /* 0x000fe20000010000 */
[----:B------:R-:W-:Y:S01]  /*1180*/  FFMA.FTZ R111, R117, R116, R110 ;  /* 0x00000074756f7223 */ /* 0x000fe2000001006e */
[----:B------:R-:W-:Y:S01]  /*1190*/  FADD.FTZ R79, R79, R108 ;  /* 0x0000006c4f4f7221 */ /* 0x000fe20000010000 */
[C---:B------:R-:W-:Y:S01]  /*11a0*/  FFMA.FTZ R59, R120.reuse, R108, R59 ;  /* 0x0000006c783b7223 */ /* 0x040fe2000001003b */
[----:B------:R-:W-:Y:S01]  /*11b0*/  FADD.FTZ R139, R109, R118 ;  /* 0x000000766d8b7221 */ /* 0x000fe20000010000 */
[----:B------:R-:W-:-:S07]  /*11c0*/  FFMA.FTZ R154, R120, R118, R111 ;  /* 0x00000076789a7223 */ /* 0x000fce000001006f */
.L_x_1704:
[----:B------:R-:W-:Y:S05]  /*11d0*/  BSYNC.RECONVERGENT B0 ;  /* 0x0000000000007941 */ /* 0x000fea0003800200 */
.L_x_1703:
        /* <DEDUP_REMOVED lines=13> */
[----:B--2---:R-:W-:Y:S02]  /*12b0*/  HADD2.F32 R121, -RZ, R108.H1_H1 ;  /* 0x3000006cff797230 */ /* 0x004fe40000004100 */
[----:B------:R-:W-:Y:S02]  /*12c0*/  HADD2.F32 R133, -RZ, R111.H0_H0 ;  /* 0x2000006fff857230 */ /* 0x000fe40000004100 */
[----:B------:R-:W-:Y:S02]  /*12d0*/  HADD2.F32 R125, -RZ, R109.H0_H0 ;  /* 0x2000006dff7d7230 */ /* 0x000fe40000004100 */
[----:B------:R-:W-:Y:S01]  /*12e0*/  FADD.FTZ R121, -R138, R121 ;  /* 0x000000798a797221 */ /* 0x000fe20000010100 */
[----:B------:R-:W-:Y:S02]  /*12f0*/  HADD2.F32 R111, -RZ, R111.H1_H1 ;  /* 0x3000006fff6f7230 */ /* 0x000fe40000004100 */
[----:B------:R-:W-:-:S02]  /*1300*/  HADD2.F32 R109, -RZ, R109.H1_H1 ;  /* 0x3000006dff6d7230 */ /* 0x000fc40000004100 */
[C---:B------:R-:W-:Y:S01]  /*1310*/  FADD.FTZ R125, -R138.reuse, R125 ;  /* 0x0000007d8a7d7221 */ /* 0x040fe20000010100 */
[----:B------:R-:W-:Y:S02]  /*1320*/  HADD2.F32 R119, -RZ, R108.H0_H0 ;  /* 0x2000006cff777230 */ /* 0x000fe40000004100 */
[C---:B------:R-:W-:Y:S01]  /*1330*/  FADD.FTZ R136, -R138.reuse, R111 ;  /* 0x0000006f8a887221 */ /* 0x040fe20000010100 */
[----:B------:R-:W-:Y:S02]  /*1340*/  HADD2.F32 R127, -RZ, R110.H0_H0 ;  /* 0x2000006eff7f7230 */ /* 0x000fe40000004100 */
[C---:B------:R-:W-:Y:S01]  /*1350*/  FADD.FTZ R126, -R138.reuse, R109 ;  /* 0x0000006d8a7e7221 */ /* 0x040fe20000010100 */
[----:B---3--:R-:W-:Y:S02]  /*1360*/  HADD2.F32 R111, -RZ, R112.H0_H0 ;  /* 0x20000070ff6f7230 */ /* 0x008fe40000004100 */
[----:B------:R-:W-:Y:S01]  /*1370*/  FADD.FTZ R119, -R138, R119 ;  /* 0x000000778a777221 */ /* 0x000fe20000010100 */
[----:B------:R-:W-:-:S02]  /*1380*/  HADD2.F32 R131, -RZ, R110.H1_H1 ;  /* 0x3000006eff837230 */ /* 0x000fc40000004100 */
[----:B------:R-:W-:Y:S01]  /*1390*/  FADD.FTZ R129, -R138, R127 ;  /* 0x0000007f8a817221 */ /* 0x000fe20000010100 */
[--C-:B------:R-:W-:Y:S02]  /*13a0*/  HADD2.F32 R127, -RZ, R113.reuse.H0_H0 ;  /* 0x20000071ff7f7230 */ /* 0x100fe40000004100 */
[----:B0-----:R-:W-:Y:S01]  /*13b0*/  FMUL.FTZ R122, R121, UR11 ;  /* 0x0000000b797a7c20 */ /* 0x001fe20008410000 */
[----:B------:R-:W-:Y:S02]  /*13c0*/  HADD2.F32 R110, -RZ, R113.H1_H1 ;  /* 0x30000071ff6e7230 */ /* 0x000fe40000004100 */
[----:B------:R-:W-:Y:S01]  /*13d0*/  FMUL.FTZ R121, R125, UR11 ;  /* 0x0000000b7d797c20 */ /* 0x000fe20008410000 */
[----:B------:R-:W-:Y:S02]  /*13e0*/  HADD2.F32 R112, -RZ, R112.H1_H1 ;  /* 0x30000070ff707230 */ /* 0x000fe40000004100 */
[----:B------:R-:W-:Y:S01]  /*13f0*/  FMUL.FTZ R126, R126, UR11 ;  /* 0x0000000b7e7e7c20 */ /* 0x000fe20008410000 */
[----:B------:R-:W-:Y:S01]  /*1400*/  FMUL.FTZ R119, R119, UR11 ;  /* 0x0000000b77777c20 */ /* 0x000fe20008410000 */
[----:B-----5:R-:W-:Y:S01]  /*1410*/  FMUL.FTZ R124, R28, R111 ;  /* 0x0000006f1c7c7220 */ /* 0x020fe20000410000 */
[----:B------:R-:W-:-:S02]  /*1420*/  HADD2.F32 R113, -RZ, R114.H0_H0 ;  /* 0x20000072ff717230 */ /* 0x000fc40000004100 */
[----:B------:R-:W-:Y:S01]  /*1430*/  FADD.FTZ R62, R62, R127 ;  /* 0x0000007f3e3e7221 */ /* 0x000fe20000010000 */
[-C--:B------:R-:W-:Y:S01]  /*1440*/  FFMA.FTZ R102, R121, R127.reuse, R102 ;  /* 0x0000007f79667223 */ /* 0x080fe20000010066 */
[----:B------:R-:W-:Y:S01]  /*1450*/  FMUL.FTZ R128, R30, R127 ;  /* 0x0000007f1e807220 */ /* 0x000fe20000410000 */
[----:B------:R-:W-:Y:S01]  /*1460*/  FADD.FTZ R63, R63, R110 ;  /* 0x0000006e3f3f7221 */ /* 0x000fe20000010000 */
[-C--:B------:R-:W-:Y:S01]  /*1470*/  FFMA.FTZ R103, R126, R110.reuse, R103 ;  /* 0x0000006e7e677223 */ /* 0x080fe20000010067 */
[----:B------:R-:W-:Y:S01]  /*1480*/  FMUL.FTZ R125, R31, R110 ;  /* 0x0000006e1f7d7220 */ /* 0x000fe20000410000 */
[----:B------:R-:W-:Y:S01]  /*1490*/  FMUL.FTZ R127, R129, UR11 ;  /* 0x0000000b817f7c20 */ /* 0x000fe20008410000 */
[----:B------:R-:W-:Y:S01]  /*14a0*/  FADD.FTZ R60, R60, R111 ;  /* 0x0000006f3c3c7221 */ /* 0x000fe20000010000 */
[----:B------:R-:W-:Y:S01]  /*14b0*/  FFMA.FTZ R100, R119, R111, R100 ;  /* 0x0000006f77647223 */ /* 0x000fe20000010064 */
[----:B------:R-:W-:Y:S01]  /*14c0*/  FMUL.FTZ R123, R29, R112 ;  /* 0x000000701d7b7220 */ /* 0x000fe20000410000 */
[----:B------:R-:W-:Y:S01]  /*14d0*/  FADD.FTZ R110, R139, R124 ;  /* 0x0000007c8b6e7221 */ /* 0x000fe20000010000 */
[----:B------:R-:W-:Y:S01]  /*14e0*/  FFMA.FTZ R111, R119, R124, R154 ;  /* 0x0000007c776f7223 */ /* 0x000fe2000001009a */
[----:B------:R-:W-:Y:S01]  /*14f0*/  FADD.FTZ R104, R104, R113 ;  /* 0x0000007168687221 */ /* 0x000fe20000010000 */
[-C--:B------:R-:W-:Y:S01]  /*1500*/  FFMA.FTZ R80, R127, R113.reuse, R80 ;  /* 0x000000717f507223 */ /* 0x080fe20000010050 */
[----:B------:R-:W-:Y:S01]  /*1510*/  FMUL.FTZ R130, R32, R113 ;  /* 0x0000007120827220 */ /* 0x000fe20000410000 */
[----:B------:R-:W-:Y:S01]  /*1520*/  FADD.FTZ R113, R110, R123 ;  /* 0x0000007b6e717221 */ /* 0x000fe20000010000 */
[C---:B------:R-:W-:Y:S01]  /*1530*/  FFMA.FTZ R110, R122.reuse, R123, R111 ;  /* 0x0000007b7a6e7223 */ /* 0x040fe2000001006f */
[----:B------:R-:W-:Y:S01]  /*1540*/  FADD.FTZ R61, R61, R112 ;  /* 0x000000703d3d7221 */ /* 0x000fe20000010000 */
[----:B------:R-:W-:Y:S01]  /*1550*/  FFMA.FTZ R101, R122, R112, R101 ;  /* 0x000000707a657223 */ /* 0x000fe20000010065 */
[----:B------:R-:W-:Y:S01]  /*1560*/  FADD.FTZ R112, R113, R128 ;  /* 0x0000008071707221 */ /* 0x000fe20000010000 */
[----:B------:R-:W-:Y:S01]  /*1570*/  FFMA.FTZ R111, R121, R128, R110 ;  /* 0x00000080796f7223 */ /* 0x000fe2000001006e */
[C---:B------:R-:W-:Y:S01]  /*1580*/  FADD.FTZ R132, -R138.reuse, R131 ;  /* 0x000000838a847221 */ /* 0x040fe20000010100 */
[----:B------:R-:W-:Y:S01]  /*1590*/  FADD.FTZ R131, -R138, R133 ;  /* 0x000000858a837221 */ /* 0x000fe20000010100 */
[----:B------:R-:W-:-:S02]  /*15a0*/  HADD2.F32 R114, -RZ, R114.H1_H1 ;  /* 0x30000072ff727230 */ /* 0x000fc40000004100 */
[----:B------:R-:W-:Y:S01]  /*15b0*/  FADD.FTZ R113, R112, R125 ;  /* 0x0000007d70717221 */ /* 0x000fe20000010000 */
[----:B------:R-:W-:Y:S01]  /*15c0*/  FFMA.FTZ R110, R126, R125, R111 ;  /* 0x0000007d7e6e7223 */ /* 0x000fe2000001006f */
[--C-:B------:R-:W-:Y:S02]  /*15d0*/  HADD2.F32 R109, -RZ, R115.reuse.H0_H0 ;  /* 0x20000073ff6d7230 */ /* 0x100fe40000004100 */
        /* <DEDUP_REMOVED lines=21> */
.L_x_1706:
[----:B------:R-:W-:Y:S05]  /*1730*/  BSYNC.RECONVERGENT B0 ;  /* 0x0000000000007941 */ /* 0x000fea0003800200 */
.L_x_1705:
        /* <DEDUP_REMOVED lines=77> */
[--C-:B------:R-:W-:Y:S01]  /*1c10*/  FFMA.FTZ R112, R147, UR20, R154.reuse ;  /* 0x0000001493707c23 */ /* 0x100fe2000801009a */
[--C-:B------:R-:W-:Y:S01]  /*1c20*/  FFMA.FTZ R114, R143, UR20, R154.reuse ;  /* 0x000000148f727c23 */ /* 0x100fe2000801009a */
[----:B------:R-:W-:Y:S01]  /*1c30*/  FMUL.FTZ R108, R108, UR11 ;  /* 0x0000000b6c6c7c20 */ /* 0x000fe20008410000 */
[----:B------:R-:W-:Y:S01]  /*1c40*/  FMUL.FTZ R109, R109, UR11 ;  /* 0x0000000b6d6d7c20 */ /* 0x000fe20008410000 */
[----:B------:R-:W-:Y:S01]  /*1c50*/  FFMA.FTZ R138, R140, UR20, R154 ;  /* 0x000000148c8a7c23 */ /* 0x000fe2000801009a */
[----:B------:R-:W-:Y:S01]  /*1c60*/  FADD.FTZ R110, R149, -R110 ;  /* 0x8000006e956e7221 */ /* 0x000fe20000010000 */
[----:B------:R-:W-:Y:S01]  /*1c70*/  FADD.FTZ R111, R146, -R111 ;  /* 0x8000006f926f7221 */ /* 0x000fe20000010000 */
[----:B------:R-:W-:Y:S01]  /*1c80*/  FADD.FTZ R112, R145, -R112 ;  /* 0x8000007091707221 */ /* 0x000fe20000010000 */
[----:B------:R-:W-:Y:S01]  /*1c90*/  F2FP.F16.F32.PACK_AB R108, R109, R108 ;  /* 0x0000006c6d6c723e */ /* 0x000fe200000000ff */
[----:B------:R-:W-:Y:S01]  /*1ca0*/  FFMA.FTZ R109, R144, UR20, R154 ;  /* 0x00000014906d7c23 */ /* 0x000fe2000801009a */
[----:B------:R-:W-:Y:S01]  /*1cb0*/  FADD.FTZ R114, R141, -R114 ;  /* 0x800000728d727221 */ /* 0x000fe20000010000 */
[----:B------:R-:W-:Y:S01]  /*1cc0*/  FADD.FTZ R138, R137, -R138 ;  /* 0x8000008a898a7221 */ /* 0x000fe20000010000 */
[----:B------:R-:W-:Y:S01]  /*1cd0*/  FMUL.FTZ R112, R112, UR11 ;  /* 0x0000000b70707c20 */ /* 0x000fe20008410000 */
[----:B------:R-:W-:Y:S01]  /*1ce0*/  FADD.FTZ R113, R142, -R109 ;  /* 0x8000006d8e717221 */ /* 0x000fe20000010000 */
[----:B------:R-:W-:Y:S01]  /*1cf0*/  FMUL.FTZ R109, R110, UR11 ;  /* 0x0000000b6e6d7c20 */ /* 0x000fe20008410000 */
[----:B------:R-:W-:Y:S01]  /*1d00*/  FMUL.FTZ R110, R111, UR11 ;  /* 0x0000000b6f6e7c20 */ /* 0x000fe20008410000 */
[----:B------:R-:W-:Y:S01]  /*1d10*/  FMUL.FTZ R111, R114, UR11 ;  /* 0x0000000b726f7c20 */ /* 0x000fe20008410000 */
[----:B------:R-:W-:Y:S01]  /*1d20*/  FMUL.FTZ R113, R113, UR11 ;  /* 0x0000000b71717c20 */ /* 0x000fe20008410000 */
[----:B------:R-:W-:-:S02]  /*1d30*/  FMUL.FTZ R138, R138, UR11 ;  /* 0x0000000b8a8a7c20 */ /* 0x000fc40008410000 */
[----:B------:R-:W-:Y:S02]  /*1d40*/  F2FP.F16.F32.PACK_AB R109, R110, R109 ;  /* 0x0000006d6e6d723e */ /* 0x000fe400000000ff */
[----:B------:R-:W-:Y:S02]  /*1d50*/  F2FP.F16.F32.PACK_AB R110, R113, R112 ;  /* 0x00000070716e723e */ /* 0x000fe400000000ff */
[----:B------:R-:W-:Y:S01]  /*1d60*/  F2FP.F16.F32.PACK_AB R111, R138, R111 ;  /* 0x0000006f8a6f723e */ /* 0x000fe200000000ff */
[----:B------:R-:W-:Y:S06]  /*1d70*/  BRA `(.L_x_1712) ;  /* 0x0000001000787947 */ /* 0x000fec0003800000 */
.L_x_1711:
        /* <DEDUP_REMOVED lines=33> */
.L_x_1710:
        /* <DEDUP_REMOVED lines=38> */
.L_x_1713:
        /* <DEDUP_REMOVED lines=37> */
.L_x_1709:
        /* <DEDUP_REMOVED lines=11> */
[--C-:B------:R-:W-:Y:S02]  /*24f0*/  HADD2.F32 R111, -RZ, R91.reuse.H0_H0 ;  /* 0x2000005bff6f7230 */ /* 0x100fe40000004100 */
[--C-:B------:R-:W-:Y:S01]  /*2500*/  FFMA.FTZ R112, R140, UR20, R154.reuse ;  /* 0x000000148c707c23 */ /* 0x100fe2000801009a */
[----:B------:R-:W-:Y:S01]  /*2510*/  FFMA.FTZ R109, R144, UR20, R154 ;  /* 0x00000014906d7c23 */ /* 0x000fe2000801009a */
[----:B------:R-:W-:Y:S01]  /*2520*/  FADD.FTZ R110, R141, -R108 ;  /* 0x8000006c8d6e7221 */ /* 0x000fe20000010000 */
[----:B------:R-:W-:Y:S02]  /*2530*/  HADD2.F32 R108, -RZ, R91.H1_H1 ;  /* 0x3000005bff6c7230 */ /* 0x000fe40000004100 */
[----:B------:R-:W-:Y:S01]  /*2540*/  FADD.FTZ R113, R137, -R112 ;  /* 0x8000007089717221 */ /* 0x000fe20000010000 */
[----:B------:R-:W-:Y:S01]  /*2550*/  FADD.FTZ R112, R142, -R109 ;  /* 0x8000006d8e707221 */ /* 0x000fe20000010000 */
[----:B------:R-:W-:Y:S01]  /*2560*/  FFMA.FTZ R111, R110, UR11, R111 ;  /* 0x0000000b6e6f7c23 */ /* 0x000fe2000801006f */
[----:B------:R-:W-:Y:S01]  /*2570*/  FFMA.FTZ R110, R147, UR20, R154 ;  /* 0x00000014936e7c23 */ /* 0x000fe2000801009a */
[----:B------:R-:W-:Y:S01]  /*2580*/  FFMA.FTZ R108, R113, UR11, R108 ;  /* 0x0000000b716c7c23 */ /* 0x000fe2000801006c */
[----:B------:R-:W-:-:S02]  /*2590*/  HADD2.F32 R109, -RZ, R90.H1_H1 ;  /* 0x3000005aff6d7230 */ /* 0x000fc40000004100 */
[----:B------:R-:W-:Y:S01]  /*25a0*/  FADD.FTZ R113, R145, -R110 ;  /* 0x8000006e91717221 */ /* 0x000fe20000010000 */
[----:B------:R-:W-:Y:S01]  /*25b0*/  HADD2.F32 R110, -RZ, R90.H0_H0 ;  /* 0x2000005aff6e7230 */ /* 0x000fe20000004100 */
[----:B------:R-:W-:Y:S01]  /*25c0*/  F2FP.F16.F32.PACK_AB R111, R108, R111 ;  /* 0x0000006f6c6f723e */ /* 0x000fe200000000ff */
[----:B------:R-:W-:Y:S01]  /*25d0*/  FFMA.FTZ R109, R112, UR11, R109 ;  /* 0x0000000b706d7c23 */ /* 0x000fe2000801006d */
[----:B------:R-:W-:Y:S02]  /*25e0*/  FFMA.FTZ R112, R151, UR20, R154 ;  /* 0x0000001497707c23 */ /* 0x000fe4000801009a */
[----:B------:R-:W-:Y:S01]  /*25f0*/  FFMA.FTZ R110, R113, UR11, R110 ;  /* 0x0000000b716e7c23 */ /* 0x000fe2000801006e */
[----:B------:R-:W-:Y:S01]  /*2600*/  FFMA.FTZ R113, R148, UR20, R154 ;  /* 0x0000001494717c23 */ /* 0x000fe2000801009a */
[----:B------:R-:W-:Y:S01]  /*2610*/  FADD.FTZ R115, R149, -R112 ;  /* 0x8000007095737221 */ /* 0x000fe20000010000 */
[--C-:B------:R-:W-:Y:S02]  /*2620*/  HADD2.F32 R112, -RZ, R89.reuse.H0_H0 ;  /* 0x20000059ff707230 */ /* 0x100fe40000004100 */
[----:B------:R-:W-:Y:S01]  /*2630*/  FADD.FTZ R138, R146, -R113 ;  /* 0x80000071928a7221 */ /* 0x000fe20000010000 */
[----:B------:R-:W-:Y:S01]  /*2640*/  HADD2.F32 R113, -RZ, R89.H1_H1 ;  /* 0x30000059ff717230 */ /* 0x000fe20000004100 */
[----:B------:R-:W-:Y:S01]  /*2650*/  F2FP.F16.F32.PACK_AB R110, R109, R110 ;  /* 0x0000006e6d6e723e */ /* 0x000fe200000000ff */
[----:B------:R-:W-:Y:S01]  /*2660*/  FFMA.FTZ R114, R115, UR11, R112 ;  /* 0x0000000b73727c23 */ /* 0x000fe20008010070 */
[----:B------:R-:W-:-:S02]  /*2670*/  FFMA.FTZ R112, R155, UR20, R154 ;  /* 0x000000149b707c23 */ /* 0x000fc4000801009a */
[----:B------:R-:W-:Y:S01]  /*2680*/  FFMA.FTZ R115, R138, UR11, R113 ;  /* 0x0000000b8a737c23 */ /* 0x000fe20008010071 */
[----:B------:R-:W-:Y:S01]  /*2690*/  FFMA.FTZ R113, R152, UR20, R154 ;  /* 0x0000001498717c23 */ /* 0x000fe2000801009a */
[----:B------:R-:W-:Y:S01]  /*26a0*/  FADD.FTZ R139, R153, -R112 ;  /* 0x80000070998b7221 */ /* 0x000fe20000010000 */
[--C-:B------:R-:W-:Y:S02]  /*26b0*/  HADD2.F32 R112, -RZ, R88.reuse.H0_H0 ;  /* 0x20000058ff707230 */ /* 0x100fe40000004100 */
[----:B------:R-:W-:Y:S01]  /*26c0*/  FADD.FTZ R138, R150, -R113 ;  /* 0x80000071968a7221 */ /* 0x000fe20000010000 */
[----:B------:R-:W-:Y:S01]  /*26d0*/  HADD2.F32 R113, -RZ, R88.H1_H1 ;  /* 0x30000058ff717230 */ /* 0x000fe20000004100 */
[----:B------:R-:W-:Y:S01]  /*26e0*/  F2FP.F16.F32.PACK_AB R109, R115, R114 ;  /* 0x00000072736d723e */ /* 0x000fe200000000ff */
[----:B------:R-:W-:-:S03]  /*26f0*/  FFMA.FTZ R112, R139, UR11, R112 ;  /* 0x0000000b8b707c23 */ /* 0x000fc60008010070 */
[----:B------:R-:W-:-:S05]  /*2700*/  FFMA.FTZ R113, R138, UR11, R113 ;  /* 0x0000000b8a717c23 */ /* 0x000fca0008010071 */
[----:B------:R-:W-:Y:S01]  /*2710*/  F2FP.F16.F32.PACK_AB R108, R113, R112 ;  /* 0x00000070716c723e */ /* 0x000fe200000000ff */
[----:B------:R-:W-:Y:S06]  /*2720*/  BRA `(.L_x_1712) ;  /* 0x00000008000c7947 */ /* 0x000fec0003800000 */
.L_x_1715:
[--C-:B------:R-:W-:Y:S01]  /*2730*/  FFMA.FTZ R96, R155, UR20, R154.reuse ;  /* 0x000000149b607c23 */ /* 0x100fe2000801009a */
[----:B------:R-:W-:Y:S02]  /*2740*/  HADD2.F32 R97, -RZ, R88.H0_H0 ;  /* 0x20000058ff617230 */ /* 0x000fe40000004100 */
[----:B------:R-:W-:Y:S01]  /*2750*/  FFMA.FTZ R98, R151, UR20, R154 ;  /* 0x0000001497627c23 */ /* 0x000fe2000801009a */
[----:B------:R-:W-:Y:S02]  /*2760*/  HADD2.F32 R109, -RZ, R89.H0_H0 ;  /* 0x20000059ff6d7230 */ /* 0x000fe40000004100 */
[----:B------:R-:W-:Y:S01]  /*2770*/  FADD.FTZ R96, R153, -R96 ;  /* 0x8000006099607221 */ /* 0x000fe20000010000 */
[----:B------:R-:W-:Y:S01]  /*2780*/  FFMA.FTZ R110, R143, UR20, R154 ;  /* 0x000000148f6e7c23 */ /* 0x000fe2000801009a */
[----:B------:R-:W-:Y:S01]  /*2790*/  FADD.FTZ R98, R149, -R98 ;  /* 0x8000006295627221 */ /* 0x000fe20000010000 */
[--C-:B------:R-:W-:Y:S01]  /*27a0*/  FFMA.FTZ R99, R144, UR20, R154.reuse ;  /* 0x0000001490637c23 */ /* 0x100fe2000801009a */
[----:B------:R-:W-:Y:S01]  /*27b0*/  FFMA.FTZ R108, R96, UR11, R97 ;  /* 0x0000000b606c7c23 */ /* 0x000fe20008010061 */
[----:B------:R-:W-:Y:S01]  /*27c0*/  FFMA.FTZ R96, R147, UR20, R154 ;  /* 0x0000001493607c23 */ /* 0x000fe2000801009a */
[----:B------:R-:W-:-:S02]  /*27d0*/  HADD2.F32 R97, -RZ, R90.H0_H0 ;  /* 0x2000005aff617230 */ /* 0x000fc40000004100 */
[----:B------:R-:W-:Y:S01]  /*27e0*/  FADD.FTZ R111, R141, -R110 ;  /* 0x8000006e8d6f7221 */ /* 0x000fe20000010000 */
[----:B------:R-:W-:Y:S01]  /*27f0*/  FFMA.FTZ R109, R98, UR11, R109 ;  /* 0x0000000b626d7c23 */ /* 0x000fe2000801006d */
[----:B------:R-:W-:Y:S01]  /*2800*/  FADD.FTZ R96, R145, -R96 ;  /* 0x8000006091607221 */ /* 0x000fe20000010000 */
[----:B------:R-:W-:Y:S02]  /*2810*/  HADD2.F32 R98, -RZ, R90.H1_H1 ;  /* 0x3000005aff627230 */ /* 0x000fe40000004100 */
[----:B------:R-:W-:Y:S01]  /*2820*/  FADD.FTZ R99, R142, -R99 ;  /* 0x800000638e637221 */ /* 0x000fe20000010000 */
[--C-:B------:R-:W-:Y:S02]  /*2830*/  HADD2.F32 R112, -RZ, R91.reuse.H0_H0 ;  /* 0x2000005bff707230 */ /* 0x100fe40000004100 */
[----:B------:R-:W-:Y:S01]  /*2840*/  FFMA.FTZ R110, R96, UR11, R97 ;  /* 0x0000000b606e7c23 */ /* 0x000fe20008010061 */
[----:B------:R-:W-:Y:S01]  /*2850*/  FFMA.FTZ R96, R140, UR20, R154 ;  /* 0x000000148c607c23 */ /* 0x000fe2000801009a */
[----:B------:R-:W-:-:S02]  /*2860*/  HADD2.F32 R115, -RZ, R91.H1_H1 ;  /* 0x3000005bff737230 */ /* 0x000fc40000004100 */
[----:B------:R-:W-:Y:S01]  /*2870*/  FFMA.FTZ R113, R99, UR11, R98 ;  /* 0x0000000b63717c23 */ /* 0x000fe20008010062 */
[----:B------:R-:W-:Y:S01]  /*2880*/  FFMA.FTZ R97, R152, UR20, R154 ;  /* 0x0000001498617c23 */ /* 0x000fe2000801009a */
[----:B------:R-:W-:Y:S01]  /*2890*/  FADD.FTZ R96, R137, -R96 ;  /* 0x8000006089607221 */ /* 0x000fe20000010000 */
[----:B------:R-:W-:Y:S01]  /*28a0*/  FFMA.FTZ R99, R148, UR20, R154 ;  /* 0x0000001494637c23 */ /* 0x000fe2000801009a */
[----:B------:R-:W-:Y:S01]  /*28b0*/  FFMA.FTZ R111, R111, UR11, R112 ;  /* 0x0000000b6f6f7c23 */ /* 0x000fe20008010070 */
[----:B------:R-:W-:Y:S02]  /*28c0*/  HADD2.F32 R98, -RZ, R89.H1_H1 ;  /* 0x30000059ff627230 */ /* 0x000fe40000004100 */
[----:B------:R-:W-:Y:S01]  /*28d0*/  FFMA.FTZ R112, R96, UR11, R115 ;  /* 0x0000000b60707c23 */ /* 0x000fe20008010073 */
[----:B------:R-:W-:Y:S02]  /*28e0*/  HADD2.F32 R96, -RZ, R88.H1_H1 ;  /* 0x30000058ff607230 */ /* 0x000fe40000004100 */
[----:B------:R-:W-:Y:S01]  /*28f0*/  FADD.FTZ R97, R150, -R97 ;  /* 0x8000006196617221 */ /* 0x000fe20000010000 */
[----:B------:R-:W-:Y:S01]  /*2900*/  FADD.FTZ R99, R146, -R99 ;  /* 0x8000006392637221 */ /* 0x000fe20000010000 */
[----:B------:R-:W-:-:S02]  /*2910*/  F2FP.F16.F32.PACK_AB R110, R113, R110 ;  /* 0x0000006e716e723e */ /* 0x000fc400000000ff */
[----:B------:R-:W-:Y:S01]  /*2920*/  FFMA.FTZ R97, R97, UR11, R96 ;  /* 0x0000000b61617c23 */ /* 0x000fe20008010060 */
[----:B------:R-:W-:Y:S01]  /*2930*/  FFMA.FTZ R98, R99, UR11, R98 ;  /* 0x0000000b63627c23 */ /* 0x000fe20008010062 */
[----:B------:R-:W-:-:S03]  /*2940*/  F2FP.F16.F32.PACK_AB R111, R112, R111 ;  /* 0x0000006f706f723e */ /* 0x000fc600000000ff */
[----:B------:R-:W-:Y:S02]  /*2950*/  F2FP.F16.F32.PACK_AB R108, R97, R108 ;  /* 0x0000006c616c723e */ /* 0x000fe400000000ff */
[----:B------:R-:W-:Y:S02]  /*2960*/  F2FP.F16.F32.PACK_AB R109, R98, R109 ;  /* 0x0000006d626d723e */ /* 0x000fe400000000ff */
[----:B------:R-:W-:Y:S02]  /*2970*/  MOV R99, R111 ;  /* 0x0000006f00637202 */ /* 0x000fe40000000f00 */
[----:B------:R-:W-:Y:S02]  /*2980*/  MOV R98, R110 ;  /* 0x0000006e00627202 */ /* 0x000fe40000000f00 */
[----:B------:R-:W-:Y:S02]  /*2990*/  MOV R97, R109 ;  /* 0x0000006d00617202 */ /* 0x000fe40000000f00 */
[----:B------:R-:W-:Y:S01]  /*29a0*/  MOV R96, R108 ;  /* 0x0000006c00607202 */ /* 0x000fe20000000f00 */
[----:B------:R-:W-:Y:S06]  /*29b0*/  BRA `(.L_x_1712) ;  /* 0x0000000400687947 */ /* 0x000fec0003800000 */
.L_x_1714:
[----:B------:R-:W-:Y:S01]  /*29c0*/  UMOV UR9, UR14 ;  /* 0x0000000e00097c82 */ /* 0x000fe20008000000 */
[----:B------:R-:W-:Y:S01]  /*29d0*/  UMOV UR10, UR15 ;  /* 0x0000000f000a7c82 */ /* 0x000fe20008000000 */
[----:B------:R-:W-:-:S04]  /*29e0*/  UISETP.NE.U32.AND UP0, UPT, UR9, URZ, UPT ;  /* 0x000000ff0900728c */ /* 0x000fc8000bf05070 */
[----:B------:R-:W-:-:S09]  /*29f0*/  UISETP.NE.AND.EX UP0, UPT, UR10, URZ, UPT, UP0 ;  /* 0x000000ff0a00728c */ /* 0x000fd2000bf05300 */
[----:B------:R-:W-:Y:S05]  /*2a00*/  BRA.U UP0, `(.L_x_1716) ;  /* 0x0000000100a47547 */ /* 0x000fea000b800000 */
        /* <DEDUP_REMOVED lines=41> */
.L_x_1716:
[--C-:B------:R-:W-:Y:S01]  /*2ca0*/  FFMA.FTZ R84, R155, UR20, R154.reuse ;  /* 0x000000149b547c23 */ /* 0x100fe2000801009a */
[--C-:B------:R-:W-:Y:S01]  /*2cb0*/  FFMA.FTZ R86, R151, UR20, R154.reuse ;  /* 0x0000001497567c23 */ /* 0x100fe2000801009a */
[--C-:B------:R-:W-:Y:S01]  /*2cc0*/  FFMA.FTZ R98, R143, UR20, R154.reuse ;  /* 0x000000148f627c23 */ /* 0x100fe2000801009a */
[----:B------:R-:W-:Y:S02]  /*2cd0*/  HADD2.F32 R85, -RZ, R88.H0_H0 ;  /* 0x20000058ff557230 */ /* 0x000fe40000004100 */
[----:B------:R-:W-:Y:S01]  /*2ce0*/  FFMA.FTZ R96, R147, UR20, R154 ;  /* 0x0000001493607c23 */ /* 0x000fe2000801009a */
[----:B------:R-:W-:Y:S02]  /*2cf0*/  HADD2.F32 R87, -RZ, R89.H0_H0 ;  /* 0x20000059ff577230 */ /* 0x000fe40000004100 */
[----:B------:R-:W-:Y:S01]  /*2d00*/  FADD.FTZ R84, R153, -R84 ;  /* 0x8000005499547221 */ /* 0x000fe20000010000 */
[----:B------:R-:W-:Y:S02]  /*2d10*/  HADD2.F32 R99, -RZ, R91.H0_H0 ;  /* 0x2000005bff637230 */ /* 0x000fe40000004100 */
[----:B------:R-:W-:Y:S01]  /*2d20*/  FADD.FTZ R86, R149, -R86 ;  /* 0x8000005695567221 */ /* 0x000fe20000010000 */
[----:B------:R-:W-:Y:S01]  /*2d30*/  FADD.FTZ R98, R141, -R98 ;  /* 0x800000628d627221 */ /* 0x000fe20000010000 */
[----:B------:R-:W-:-:S02]  /*2d40*/  HADD2.F32 R97, -RZ, R90.H0_H0 ;  /* 0x2000005aff617230 */ /* 0x000fc40000004100 */
[----:B------:R-:W-:Y:S01]  /*2d50*/  FADD.FTZ R96, R145, -R96 ;  /* 0x8000006091607221 */ /* 0x000fe20000010000 */
[----:B------:R-:W-:Y:S01]  /*2d60*/  FFMA.FTZ R108, R84, UR11, R85 ;  /* 0x0000000b546c7c23 */ /* 0x000fe20008010055 */
[----:B------:R-:W-:Y:S01]  /*2d70*/  FFMA.FTZ R86, R86, UR11, R87 ;  /* 0x0000000b56567c23 */ /* 0x000fe20008010057 */
[----:B------:R-:W-:Y:S01]  /*2d80*/  FFMA.FTZ R111, R98, UR11, R99 ;  /* 0x0000000b626f7c23 */ /* 0x000fe20008010063 */
[--C-:B------:R-:W-:Y:S01]  /*2d90*/  FFMA.FTZ R110, R140, UR20, R154.reuse ;  /* 0x000000148c6e7c23 */ /* 0x100fe2000801009a */
[--C-:B------:R-:W-:Y:S01]  /*2da0*/  FFMA.FTZ R85, R152, UR20, R154.reuse ;  /* 0x0000001498557c23 */ /* 0x100fe2000801009a */
[--C-:B------:R-:W-:Y:S01]  /*2db0*/  FFMA.FTZ R87, R148, UR20, R154.reuse ;  /* 0x0000001494577c23 */ /* 0x100fe2000801009a */
[----:B------:R-:W-:Y:S01]  /*2dc0*/  FFMA.FTZ R99, R144, UR20, R154 ;  /* 0x0000001490637c23 */ /* 0x000fe2000801009a */
[----:B------:R-:W-:Y:S01]  /*2dd0*/  FFMA.FTZ R97, R96, UR11, R97 ;  /* 0x0000000b60617c23 */ /* 0x000fe20008010061 */
        /* <DEDUP_REMOVED lines=24> */
.L_x_1712:
        /* <DEDUP_REMOVED lines=14> */
.L_x_1708:
[----:B------:R-:W-:Y:S05]  /*3040*/  BSYNC.RECONVERGENT B0 ;  /* 0x0000000000007941 */ /* 0x000fea0003800200 */
.L_x_1707:
[----:B------:R-:W-:Y:S04]  /*3050*/  BSSY.RECONVERGENT B0, `(.L_x_1717) ;  /* 0x000014e000007945 */ /* 0x000fe80003800200 */
[----:B------:R-:W-:Y:S05]  /*3060*/  @!P1 BRA `(.L_x_1718) ;  /* 0x0000001400309947 */ /* 0x000fea0003800000 */
[----:B------:R-:W-:-:S04]  /*3070*/  UISETP.NE.U32.AND UP0, UPT, UR28, URZ, UPT ;  /* 0x000000ff1c00728c */ /* 0x000fc8000bf05070 */
[----:B------:R-:W-:-:S09]  /*3080*/  UISETP.NE.AND.EX UP0, UPT, UR29, URZ, UPT, UP0 ;  /* 0x000000ff1d00728c */ /* 0x000fd2000bf05300 */
[----:B------:R-:W-:Y:S05]  /*3090*/  BRA.U !UP0, `(.L_x_1719) ;  /* 0x0000000908b47547 */ /* 0x000fea000b800000 */
        /* <DEDUP_REMOVED lines=51> */
.L_x_1721:
[--C-:B0-----:R-:W-:Y:S01]  /*33d0*/  FFMA.FTZ R84, R135, UR20, R154.reuse ;  /* 0x0000001487547c23 */ /* 0x101fe2000801009a */
[----:B------:R-:W-:Y:S02]  /*33e0*/  HADD2.F32 R85, -RZ, R92.H0_H0 ;  /* 0x2000005cff557230 */ /* 0x000fe40000004100 */
[----:B------:R-:W-:Y:S01]  /*33f0*/  FFMA.FTZ R87, R7, UR20, R154 ;  /* 0x0000001407577c23 */ /* 0x000fe2000801009a */
[----:B------:R-:W-:Y:S02]  /*3400*/  HADD2.F32 R86, -RZ, R93.H0_H0 ;  /* 0x2000005dff567230 */ /* 0x000fe40000004100 */
[----:B------:R-:W-:Y:S01]  /*3410*/  FADD.FTZ R84, R5, -R84 ;  /* 0x8000005405547221 */ /* 0x000fe20000010000 */
[--C-:B------:R-:W-:Y:S01]  /*3420*/  FFMA.FTZ R111, R117, UR20, R154.reuse ;  /* 0x00000014756f7c23 */ /* 0x100fe2000801009a */
[----:B------:R-:W-:Y:S01]  /*3430*/  FADD.FTZ R87, R10, -R87 ;  /* 0x800000570a577221 */ /* 0x000fe20000010000 */
[----:B------:R-:W-:Y:S02]  /*3440*/  HADD2.F32 R112, -RZ, R95.H0_H0 ;  /* 0x2000005fff707230 */ /* 0x000fe40000004100 */
[----:B------:R-:W-:Y:S01]  /*3450*/  FFMA.FTZ R108, R84, UR11, R85 ;  /* 0x0000000b546c7c23 */ /* 0x000fe20008010055 */
[----:B------:R-:W-:Y:S01]  /*3460*/  FFMA.FTZ R85, R13, UR20, R154 ;  /* 0x000000140d557c23 */ /* 0x000fe2000801009a */
[----:B------:R-:W-:-:S02]  /*3470*/  HADD2.F32 R84, -RZ, R94.H0_H0 ;  /* 0x2000005eff547230 */ /* 0x000fc40000004100 */
[----:B------:R-:W-:Y:S01]  /*3480*/  FFMA.FTZ R109, R87, UR11, R86 ;  /* 0x0000000b576d7c23 */ /* 0x000fe20008010056 */
[----:B------:R-:W-:Y:S01]  /*3490*/  FFMA.FTZ R86, R14, UR20, R154 ;  /* 0x000000140e567c23 */ /* 0x000fe2000801009a */
[----:B------:R-:W-:Y:S01]  /*34a0*/  FADD.FTZ R85, R12, -R85 ;  /* 0x800000550c557221 */ /* 0x000fe20000010000 */
[----:B------:R-:W-:Y:S01]  /*34b0*/  FADD.FTZ R111, R116, -R111 ;  /* 0x8000006f746f7221 */ /* 0x000fe20000010000 */
[----:B------:R-:W-:Y:S02]  /*34c0*/  HADD2.F32 R87, -RZ, R94.H1_H1 ;  /* 0x3000005eff577230 */ /* 0x000fe40000004100 */
[----:B------:R-:W-:Y:S01]  /*34d0*/  FADD.FTZ R86, R15, -R86 ;  /* 0x800000560f567221 */ /* 0x000fe20000010000 */
[----:B------:R-:W-:Y:S01]  /*34e0*/  FFMA.FTZ R110, R85, UR11, R84 ;  /* 0x0000000b556e7c23 */ /* 0x000fe20008010054 */
[----:B------:R-:W-:Y:S01]  /*34f0*/  FFMA.FTZ R85, R120, UR20, R154 ;  /* 0x0000001478557c23 */ /* 0x000fe2000801009a */
[----:B------:R-:W-:Y:S01]  /*3500*/  FFMA.FTZ R111, R111, UR11, R112 ;  /* 0x0000000b6f6f7c23 */ /* 0x000fe20008010070 */
[----:B------:R-:W-:-:S02]  /*3510*/  HADD2.F32 R112, -RZ, R95.H1_H1 ;  /* 0x3000005fff707230 */ /* 0x000fc40000004100 */
[----:B------:R-:W-:Y:S01]  /*3520*/  FFMA.FTZ R113, R86, UR11, R87 ;  /* 0x0000000b56717c23 */ /* 0x000fe20008010057 */
[----:B------:R-:W-:Y:S01]  /*3530*/  FADD.FTZ R85, R118, -R85 ;  /* 0x8000005576557221 */ /* 0x000fe20000010000 */
[--C-:B------:R-:W-:Y:S01]  /*3540*/  FFMA.FTZ R84, R6, UR20, R154.reuse ;  /* 0x0000001406547c23 */ /* 0x100fe2000801009a */
        /* <DEDUP_REMOVED lines=17> */
.L_x_1720:
[----:B------:R-:W-:-:S04]  /*3660*/  UISETP.NE.U32.AND UP4, UPT, UR14, URZ, UPT ;  /* 0x000000ff0e00728c */ /* 0x000fc8000bf85070 */
[----:B------:R-:W-:-:S09]  /*3670*/  UISETP.NE.AND.EX UP4, UPT, UR15, URZ, UPT, UP4 ;  /* 0x000000ff0f00728c */ /* 0x000fd2000bf85340 */
[----:B------:R-:W-:Y:S05]  /*3680*/  BRA.U !UP4, `(.L_x_1723) ;  /* 0x000000010ca47547 */ /* 0x000fea000b800000 */
        /* <DEDUP_REMOVED lines=41> */
.L_x_1723:
[--C-:B0-----:R-:W-:Y:S01]  /*3920*/  FFMA.FTZ R109, R117, UR20, R154.reuse ;  /* 0x00000014756d7c23 */ /* 0x101fe2000801009a */
[--C-:B------:R-:W-:Y:S01]  /*3930*/  FFMA.FTZ R111, R120, UR20, R154.reuse ;  /* 0x00000014786f7c23 */ /* 0x100fe2000801009a */
[--C-:B------:R-:W-:Y:S02]  /*3940*/  HADD2.F32 R108, -RZ, R95.reuse.H0_H0 ;  /* 0x2000005fff6c7230 */ /* 0x100fe40000004100 */
[----:B------:R-:W-:Y:S01]  /*3950*/  FFMA.FTZ R110, R14, UR20, R154 ;  /* 0x000000140e6e7c23 */ /* 0x000fe2000801009a */
[----:B------:R-:W-:Y:S01]  /*3960*/  FADD.FTZ R109, R116, -R109 ;  /* 0x8000006d746d7221 */ /* 0x000fe20000010000 */
[----:B------:R-:W-:Y:S02]  /*3970*/  HADD2.F32 R113, -RZ, R95.H1_H1 ;  /* 0x3000005fff717230 */ /* 0x000fe40000004100 */
[----:B------:R-:W-:Y:S01]  /*3980*/  FADD.FTZ R112, R118, -R111 ;  /* 0x8000006f76707221 */ /* 0x000fe20000010000 */
[----:B------:R-:W-:Y:S02]  /*3990*/  HADD2.F32 R115, -RZ, R93.H1_H1 ;  /* 0x3000005dff737230 */ /* 0x000fe40000004100 */
[----:B------:R-:W-:Y:S01]  /*39a0*/  FFMA.FTZ R111, R109, UR11, R108 ;  /* 0x0000000b6d6f7c23 */ /* 0x000fe2000801006c */
[----:B------:R-:W-:Y:S01]  /*39b0*/  FFMA.FTZ R109, R13, UR20, R154 ;  /* 0x000000140d6d7c23 */ /* 0x000fe2000801009a */
[----:B------:R-:W-:Y:S01]  /*39c0*/  FFMA.FTZ R108, R112, UR11, R113 ;  /* 0x0000000b706c7c23 */ /* 0x000fe20008010071 */
[----:B------:R-:W-:Y:S01]  /*39d0*/  FADD.FTZ R112, R15, -R110 ;  /* 0x8000006e0f707221 */ /* 0x000fe20000010000 */
[----:B------:R-:W-:-:S02]  /*39e0*/  HADD2.F32 R110, -RZ, R94.H0_H0 ;  /* 0x2000005eff6e7230 */ /* 0x000fc40000004100 */
[----:B------:R-:W-:Y:S01]  /*39f0*/  FADD.FTZ R109, R12, -R109 ;  /* 0x8000006d0c6d7221 */ /* 0x000fe20000010000 */
[----:B------:R-:W-:Y:S01]  /*3a00*/  HADD2.F32 R113, -RZ, R94.H1_H1 ;  /* 0x3000005eff717230 */ /* 0x000fe20000004100 */
[----:B------:R-:W-:Y:S02]  /*3a10*/  F2FP.F16.F32.PACK_AB R111, R108, R111 ;  /* 0x0000006f6c6f723e */ /* 0x000fe400000000ff */
[----:B------:R-:W-:Y:S02]  /*3a20*/  FFMA.FTZ R109, R109, UR11, R110 ;  /* 0x0000000b6d6d7c23 */ /* 0x000fe4000801006e */
[----:B------:R-:W-:Y:S01]  /*3a30*/  FFMA.FTZ R110, R112, UR11, R113 ;  /* 0x0000000b706e7c23 */ /* 0x000fe20008010071 */
[--C-:B------:R-:W-:Y:S01]  /*3a40*/  FFMA.FTZ R112, R8, UR20, R154.reuse ;  /* 0x0000001408707c23 */ /* 0x100fe2000801009a */
[----:B------:R-:W-:-:S03]  /*3a50*/  FFMA.FTZ R113, R7, UR20, R154 ;  /* 0x0000001407717c23 */ /* 0x000fc6000801009a */
[----:B------:R-:W-:Y:S01]  /*3a60*/  FADD.FTZ R114, R11, -R112 ;  /* 0x800000700b727221 */ /* 0x000fe20000010000 */
[----:B------:R-:W-:Y:S02]  /*3a70*/  HADD2.F32 R112, -RZ, R93.H0_H0 ;  /* 0x2000005dff707230 */ /* 0x000fe40000004100 */
[----:B------:R-:W-:Y:S01]  /*3a80*/  FADD.FTZ R113, R10, -R113 ;  /* 0x800000710a717221 */ /* 0x000fe20000010000 */
[----:B------:R-:W-:Y:S01]  /*3a90*/  F2FP.F16.F32.PACK_AB R110, R110, R109 ;  /* 0x0000006d6e6e723e */ /* 0x000fe200000000ff */
[----:B------:R-:W-:Y:S01]  /*3aa0*/  FFMA.FTZ R139, R114, UR11, R115 ;  /* 0x0000000b728b7c23 */ /* 0x000fe20008010073 */
[----:B------:R-:W-:Y:S01]  /*3ab0*/  FFMA.FTZ R114, R6, UR20, R154 ;  /* 0x0000001406727c23 */ /* 0x000fe2000801009a */
[----:B------:R-:W-:Y:S01]  /*3ac0*/  FFMA.FTZ R138, R113, UR11, R112 ;  /* 0x0000000b718a7c23 */ /* 0x000fe20008010070 */
[----:B------:R-:W-:Y:S01]  /*3ad0*/  FFMA.FTZ R112, R135, UR20, R154 ;  /* 0x0000001487707c23 */ /* 0x000fe2000801009a */
[--C-:B------:R-:W-:Y:S02]  /*3ae0*/  HADD2.F32 R113, -RZ, R92.reuse.H0_H0 ;  /* 0x2000005cff717230 */ /* 0x100fe40000004100 */
[----:B------:R-:W-:Y:S01]  /*3af0*/  FADD.FTZ R114, R9, -R114 ;  /* 0x8000007209727221 */ /* 0x000fe20000010000 */
[----:B------:R-:W-:-:S02]  /*3b00*/  HADD2.F32 R115, -RZ, R92.H1_H1 ;  /* 0x3000005cff737230 */ /* 0x000fc40000004100 */
[----:B------:R-:W-:Y:S01]  /*3b10*/  FADD.FTZ R112, R5, -R112 ;  /* 0x8000007005707221 */ /* 0x000fe20000010000 */
[----:B------:R-:W-:-:S03]  /*3b20*/  F2FP.F16.F32.PACK_AB R109, R139, R138 ;  /* 0x0000008a8b6d723e */ /* 0x000fc600000000ff */
[----:B------:R-:W-:Y:S01]  /*3b30*/  FFMA.FTZ R112, R112, UR11, R113 ;  /* 0x0000000b70707c23 */ /* 0x000fe20008010071 */
[----:B------:R-:W-:-:S05]  /*3b40*/  FFMA.FTZ R115, R114, UR11, R115 ;  /* 0x0000000b72737c23 */ /* 0x000fca0008010073 */
[----:B------:R-:W-:Y:S01]  /*3b50*/  F2FP.F16.F32.PACK_AB R108, R115, R112 ;  /* 0x00000070736c723e */ /* 0x000fe200000000ff */
[----:B------:R-:W-:Y:S06]  /*3b60*/  BRA `(.L_x_1722) ;  /* 0x0000000800307947 */ /* 0x000fec0003800000 */
.L_x_1719:
        /* <DEDUP_REMOVED lines=43> */
.L_x_1725:
        /* <DEDUP_REMOVED lines=33> */
.L_x_1724:
        /* <DEDUP_REMOVED lines=36> */
.L_x_1726:
[--C-:B0-----:R-:W-:Y:S01]  /*4270*/  FFMA.FTZ R108, R135, UR20, R154.reuse ;  /* 0x00000014876c7c23 */ /* 0x101fe2000801009a */
[--C-:B------:R-:W-:Y:S01]  /*4280*/  FFMA.FTZ R110, R6, UR20, R154.reuse ;  /* 0x00000014066e7c23 */ /* 0x100fe2000801009a */
[--C-:B------:R-:W-:Y:S01]  /*4290*/  FFMA.FTZ R111, R7, UR20, R154.reuse ;  /* 0x00000014076f7c23 */ /* 0x100fe2000801009a */
[----:B------:R-:W-:Y:S01]  /*42a0*/  FFMA.FTZ R114, R14, UR20, R154 ;  /* 0x000000140e727c23 */ /* 0x000fe2000801009a */
[----:B------:R-:W-:Y:S01]  /*42b0*/  FADD.FTZ R108, R5, -R108 ;  /* 0x8000006c056c7221 */ /* 0x000fe20000010000 */
[----:B------:R-:W-:Y:S01]  /*42c0*/  FADD.FTZ R110, R9, -R110 ;  /* 0x8000006e096e7221 */ /* 0x000fe20000010000 */
[--C-:B------:R-:W-:Y:S01]  /*42d0*/  FFMA.FTZ R115, R120, UR20, R154.reuse ;  /* 0x0000001478737c23 */ /* 0x100fe2000801009a */
[----:B------:R-:W-:Y:S01]  /*42e0*/  FADD.FTZ R111, R10, -R111 ;  /* 0x8000006f0a6f7221 */ /* 0x000fe20000010000 */
[----:B------:R-:W-:Y:S01]  /*42f0*/  FMUL.FTZ R108, R108, UR11 ;  /* 0x0000000b6c6c7c20 */ /* 0x000fe20008410000 */
[----:B------:R-:W-:Y:S01]  /*4300*/  FMUL.FTZ R109, R110, UR11 ;  /* 0x0000000b6e6d7c20 */ /* 0x000fe20008410000 */
[----:B------:R-:W-:Y:S01]  /*4310*/  FFMA.FTZ R110, R8, UR20, R154 ;  /* 0x00000014086e7c23 */ /* 0x000fe2000801009a */
[----:B------:R-:W-:Y:S01]  /*4320*/  FADD.FTZ R114, R15, -R114 ;  /* 0x800000720f727221 */ /* 0x000fe20000010000 */
[----:B------:R-:W-:-:S02]  /*4330*/  FADD.FTZ R115, R118, -R115 ;  /* 0x8000007376737221 */ /* 0x000fc40000010000 */
[----:B------:R-:W-:Y:S01]  /*4340*/  F2FP.F16.F32.PACK_AB R108, R109, R108 ;  /* 0x0000006c6d6c723e */ /* 0x000fe200000000ff */
[----:B------:R-:W-:Y:S01]  /*4350*/  FFMA.FTZ R109, R13, UR20, R154 ;  /* 0x000000140d6d7c23 */ /* 0x000fe2000801009a */
[----:B------:R-:W-:-:S03]  /*4360*/  FADD.FTZ R110, R11, -R110 ;  /* 0x8000006e0b6e7221 */ /* 0x000fc60000010000 */
[----:B------:R-:W-:Y:S01]  /*4370*/  FADD.FTZ R112, R12, -R109 ;  /* 0x8000006d0c707221 */ /* 0x000fe20000010000 */
[----:B------:R-:W-:Y:S01]  /*4380*/  FFMA.FTZ R109, R117, UR20, R154 ;  /* 0x00000014756d7c23 */ /* 0x000fe2000801009a */
[----:B------:R-:W-:Y:S02]  /*4390*/  FMUL.FTZ R110, R110, UR11 ;  /* 0x0000000b6e6e7c20 */ /* 0x000fe40008410000 */
[----:B------:R-:W-:Y:S01]  /*43a0*/  FMUL.FTZ R112, R112, UR11 ;  /* 0x0000000b70707c20 */ /* 0x000fe20008410000 */
[----:B------:R-:W-:Y:S01]  /*43b0*/  FADD.FTZ R113, R116, -R109 ;  /* 0x8000006d74717221 */ /* 0x000fe20000010000 */
[----:B------:R-:W-:Y:S01]  /*43c0*/  FMUL.FTZ R109, R111, UR11 ;  /* 0x0000000b6f6d7c20 */ /* 0x000fe20008410000 */
[----:B------:R-:W-:Y:S01]  /*43d0*/  FMUL.FTZ R111, R114, UR11 ;  /* 0x0000000b726f7c20 */ /* 0x000fe20008410000 */
[----:B------:R-:W-:Y:S01]  /*43e0*/  FMUL.FTZ R114, R115, UR11 ;  /* 0x0000000b73727c20 */ /* 0x000fe20008410000 */
[----:B------:R-:W-:Y:S02]  /*43f0*/  FMUL.FTZ R113, R113, UR11 ;  /* 0x0000000b71717c20 */ /* 0x000fe40008410000 */
[----:B------:R-:W-:-:S02]  /*4400*/  F2FP.F16.F32.PACK_AB R109, R110, R109 ;  /* 0x0000006d6e6d723e */ /* 0x000fc400000000ff */
[----:B------:R-:W-:Y:S02]  /*4410*/  F2FP.F16.F32.PACK_AB R110, R111, R112 ;  /* 0x000000706f6e723e */ /* 0x000fe400000000ff */
[----:B------:R-:W-:-:S07]  /*4420*/  F2FP.F16.F32.PACK_AB R111, R114, R113 ;  /* 0x00000071726f723e */ /* 0x000fce00000000ff */
.L_x_1722:
[----:B------:R-:W0:Y:S01]  /*4430*/  @UP0 LDCU.64 UR30, c[0x0][0x478] ;  /* 0x00008f00ff1e07ac */ /* 0x000e220008000a00 */
[----:B------:R-:W-:Y:S01]  /*4440*/  PLOP3.LUT P0, PT, PT, PT, UP0, 0x80, 0x8 ;  /* 0x000000000008781c */ /* 0x000fe20003f0f008 */
[----:B------:R-:W-:Y:S01]  /*4450*/  HFMA2 R115, -RZ, RZ, 0, 9.5367431640625e-07 ;  /* 0x00000010ff737431 */ /* 0x000fe200000001ff */
[----:B------:R-:W1:Y:S01]  /*4460*/  LDC.64 R112, c[0x0][0x468] ;  /* 0x00011a00ff707b82 */ /* 0x000e620000000a00 */
[----:B------:R-:W-:Y:S02]  /*4470*/  PLOP3.LUT P3, PT, PT, PT, UP0, 0x80, 0x8 ;  /* 0x000000000008781c */ /* 0x000fe40003f6f008 */
[----:B------:R-:W-:-:S08]  /*4480*/  MOV R139, 0x10 ;  /* 0x00000010008b7802 */ /* 0x000fd00000000f00 */
[----:B0-----:R-:W-:Y:S01]  /*4490*/  @P0 IMAD.WIDE.U32 R114, R4, R115, UR30 ;  /* 0x0000001e04720e25 */ /* 0x001fe2000f8e0073 */
[----:B------:R-:W0:Y:S01]  /*44a0*/  @UP4 LDCU.64 UR30, c[0x0][0x470] ;  /* 0x00008e00ff1e47ac */ /* 0x000e220008000a00 */
[----:B------:R-:W-:-:S03]  /*44b0*/  PLOP3.LUT P0, PT, PT, PT, UP4, 0x80, 0x8 ;  /* 0x000000000008781c */ /* 0x000fc60003f0f048 */
[----:B------:R2:W-:Y:S01]  /*44c0*/  @P3 STG.E.128 desc[UR22][R114.64], R84 ;  /* 0x0000005472003986 */ /* 0x0005e2000c101d16 */
[----:B------:R-:W-:Y:S01]  /*44d0*/  PLOP3.LUT P3, PT, PT, PT, UP4, 0x80, 0x8 ;  /* 0x000000000008781c */ /* 0x000fe20003f6f048 */
[----:B-1----:R-:W-:-:S05]  /*44e0*/  IMAD.WIDE.U32 R112, R4, 0x10, R112 ;  /* 0x0000001004707825 */ /* 0x002fca00078e0070 */
[----:B------:R2:W-:Y:S03]  /*44f0*/  STG.E.128 desc[UR22][R112.64], R108 ;  /* 0x0000006c70007986 */ /* 0x0005e6000c101d16 */
[C---:B0-----:R-:W-:Y:S01]  /*4500*/  @P0 IMAD.WIDE.U32 R138, R4.reuse, R139, UR30 ;  /* 0x0000001e048a0e25 */ /* 0x041fe2000f8e008b */
[----:B------:R-:W-:-:S04]  /*4510*/  IADD3 R4, PT, PT, R4, 0x80, RZ ;  /* 0x0000008004047810 */ /* 0x000fc80007ffe0ff */
[----:B------:R2:W-:Y:S03]  /*4520*/  @P3 STG.E.128 desc[UR22][R138.64], R96 ;  /* 0x000000608a003986 */ /* 0x0005e6000c101d16 */
.L_x_1718:
[----:B------:R-:W-:Y:S05]  /*4530*/  BSYNC.RECONVERGENT B0 ;  /* 0x0000000000007941 */ /* 0x000fea0003800200 */
.L_x_1717:
        /* <DEDUP_REMOVED lines=11> */
[--C-:B0-2---:R-:W-:Y:S01]  /*45f0*/  FFMA.FTZ R87, R121, UR20, R154.reuse ;  /* 0x0000001479577c23 */ /* 0x105fe2000801009a */
        /* <DEDUP_REMOVED lines=44> */
.L_x_1731:
[--C-:B0-2---:R-:W-:Y:S01]  /*48c0*/  FFMA.FTZ R85, R119, UR20, R154.reuse ;  /* 0x0000001477557c23 */ /* 0x105fe2000801009a */
[----:B------:R-:W-:Y:S02]  /*48d0*/  HADD2.F32 R108, -RZ, R16.H0_H0 ;  /* 0x20000010ff6c7230 */ /* 0x000fe40000004100 */
[--C-:B------:R-:W-:Y:S01]  /*48e0*/  FFMA.FTZ R87, R121, UR20, R154.reuse ;  /* 0x0000001479577c23 */ /* 0x100fe2000801009a */
[----:B------:R-:W-:Y:S02]  /*48f0*/  HADD2.F32 R84, -RZ, R17.H0_H0 ;  /* 0x20000011ff547230 */ /* 0x000fe40000004100 */
[----:B------:R-:W-:Y:S01]  /*4900*/  FADD.FTZ R85, R124, -R85 ;  /* 0x800000557c557221 */ /* 0x000fe20000010000 */
[----:B------:R-:W-:Y:S02]  /*4910*/  HADD2.F32 R86, -RZ, R18.H0_H0 ;  /* 0x20000012ff567230 */ /* 0x000fe40000004100 */
[--C-:B------:R-:W-:Y:S01]  /*4920*/  FFMA.FTZ R110, R136, UR20, R154.reuse ;  /* 0x00000014886e7c23 */ /* 0x100fe2000801009a */
[----:B------:R-:W-:Y:S01]  /*4930*/  FFMA.FTZ R109, R131, UR20, R154 ;  /* 0x00000014836d7c23 */ /* 0x000fe2000801009a */
[----:B------:R-:W-:Y:S01]  /*4940*/  FFMA.FTZ R108, R85, UR11, R108 ;  /* 0x0000000b556c7c23 */ /* 0x000fe2000801006c */
[----:B------:R-:W-:Y:S01]  /*4950*/  FFMA.FTZ R85, R127, UR20, R154 ;  /* 0x000000147f557c23 */ /* 0x000fe2000801009a */
[----:B------:R-:W-:Y:S01]  /*4960*/  FADD.FTZ R87, R128, -R87 ;  /* 0x8000005780577221 */ /* 0x000fe20000010000 */
[----:B------:R-:W-:-:S02]  /*4970*/  HADD2.F32 R112, -RZ, R19.H0_H0 ;  /* 0x20000013ff707230 */ /* 0x000fc40000004100 */
[----:B------:R-:W-:Y:S01]  /*4980*/  FADD.FTZ R111, R134, -R109 ;  /* 0x8000006d866f7221 */ /* 0x000fe20000010000 */
[----:B------:R-:W-:Y:S01]  /*4990*/  FADD.FTZ R85, R130, -R85 ;  /* 0x8000005582557221 */ /* 0x000fe20000010000 */
[----:B------:R-:W-:Y:S01]  /*49a0*/  FADD.FTZ R113, R133, -R110 ;  /* 0x8000006e85717221 */ /* 0x000fe20000010000 */
[----:B------:R-:W-:Y:S01]  /*49b0*/  FFMA.FTZ R109, R87, UR11, R84 ;  /* 0x0000000b576d7c23 */ /* 0x000fe20008010054 */
[----:B------:R-:W-:Y:S01]  /*49c0*/  FFMA.FTZ R84, R122, UR20, R154 ;  /* 0x000000147a547c23 */ /* 0x000fe2000801009a */
[----:B------:R-:W-:Y:S01]  /*49d0*/  FFMA.FTZ R110, R85, UR11, R86 ;  /* 0x0000000b556e7c23 */ /* 0x000fe20008010056 */
[--C-:B------:R-:W-:Y:S01]  /*49e0*/  FFMA.FTZ R86, R126, UR20, R154.reuse ;  /* 0x000000147e567c23 */ /* 0x100fe2000801009a */
[----:B------:R-:W-:Y:S01]  /*49f0*/  FFMA.FTZ R154, R132, UR20, R154 ;  /* 0x00000014849a7c23 */ /* 0x000fe2000801009a */
[----:B------:R-:W-:Y:S02]  /*4a00*/  HADD2.F32 R114, -RZ, R19.H1_H1 ;  /* 0x30000013ff727230 */ /* 0x000fe40000004100 */
[----:B------:R-:W-:Y:S01]  /*4a10*/  FFMA.FTZ R112, R111, UR11, R112 ;  /* 0x0000000b6f707c23 */ /* 0x000fe20008010070 */
[----:B------:R-:W-:-:S02]  /*4a20*/  HADD2.F32 R111, -RZ, R18.H1_H1 ;  /* 0x30000012ff6f7230 */ /* 0x000fc40000004100 */
[----:B------:R-:W-:Y:S01]  /*4a30*/  FADD.FTZ R84, R123, -R84 ;  /* 0x800000547b547221 */ /* 0x000fe20000010000 */
[----:B------:R-:W-:Y:S02]  /*4a40*/  HADD2.F32 R87, -RZ, R17.H1_H1 ;  /* 0x30000011ff577230 */ /* 0x000fe40000004100 */
[----:B------:R-:W-:Y:S01]  /*4a50*/  FADD.FTZ R86, R125, -R86 ;  /* 0x800000567d567221 */ /* 0x000fe20000010000 */
[----:B------:R-:W-:Y:S02]  /*4a60*/  HADD2.F32 R85, -RZ, R16.H1_H1 ;  /* 0x30000010ff557230 */ /* 0x000fe40000004100 */
[----:B------:R-:W-:Y:S01]  /*4a70*/  FADD.FTZ R154, R129, -R154 ;  /* 0x8000009a819a7221 */ /* 0x000fe20000010000 */
[----:B------:R-:W-:Y:S01]  /*4a80*/  FFMA.FTZ R115, R113, UR11, R114 ;  /* 0x0000000b71737c23 */ /* 0x000fe20008010072 */
[----:B------:R-:W-:Y:S02]  /*4a90*/  FFMA.FTZ R86, R86, UR11, R87 ;  /* 0x0000000b56567c23 */ /* 0x000fe40008010057 */
        /* <DEDUP_REMOVED lines=11> */
.L_x_1730:
[----:B------:R-:W-:-:S04]  /*4b50*/  UISETP.NE.U32.AND UP4, UPT, UR14, URZ, UPT ;  /* 0x000000ff0e00728c */ /* 0x000fc8000bf85070 */
[----:B------:R-:W-:-:S09]  /*4b60*/  UISETP.NE.AND.EX UP4, UPT, UR15, URZ, UPT, UP4 ;  /* 0x000000ff0f00728c */ /* 0x000fd2000bf85340 */
[----:B------:R-:W-:Y:S05]  /*4b70*/  BRA.U !UP4, `(.L_x_1733) ;  /* 0x000000010ca47547 */ /* 0x000fea000b800000 */
        /* <DEDUP_REMOVED lines=41> */
.L_x_1733:
[--C-:B0-2---:R-:W-:Y:S01]  /*4e10*/  FFMA.FTZ R111, R131, UR20, R154.reuse ;  /* 0x00000014836f7c23 */ /* 0x105fe2000801009a */
[--C-:B------:R-:W-:Y:S01]  /*4e20*/  FFMA.FTZ R110, R136, UR20, R154.reuse ;  /* 0x00000014886e7c23 */ /* 0x100fe2000801009a */
[----:B------:R-:W-:Y:S01]  /*4e30*/  FFMA.FTZ R109, R127, UR20, R154 ;  /* 0x000000147f6d7c23 */ /* 0x000fe2000801009a */
[--C-:B------:R-:W-:Y:S02]  /*4e40*/  HADD2.F32 R108, -RZ, R19.reuse.H0_H0 ;  /* 0x20000013ff6c7230 */ /* 0x100fe40000004100 */
[----:B------:R-:W-:Y:S01]  /*4e50*/  FADD.FTZ R111, R134, -R111 ;  /* 0x8000006f866f7221 */ /* 0x000fe20000010000 */
[----:B------:R-:W-:Y:S02]  /*4e60*/  HADD2.F32 R113, -RZ, R19.H1_H1 ;  /* 0x30000013ff717230 */ /* 0x000fe40000004100 */
[----:B------:R-:W-:Y:S01]  /*4e70*/  FADD.FTZ R112, R133, -R110 ;  /* 0x8000006e85707221 */ /* 0x000fe20000010000 */
[--C-:B------:R-:W-:Y:S02]  /*4e80*/  HADD2.F32 R110, -RZ, R18.reuse.H0_H0 ;  /* 0x20000012ff6e7230 */ /* 0x100fe40000004100 */
[----:B------:R-:W-:Y:S01]  /*4e90*/  FADD.FTZ R109, R130, -R109 ;  /* 0x8000006d826d7221 */ /* 0x000fe20000010000 */
[----:B------:R-:W-:Y:S01]  /*4ea0*/  FFMA.FTZ R111, R111, UR11, R108 ;  /* 0x0000000b6f6f7c23 */ /* 0x000fe2000801006c */
        /* <DEDUP_REMOVED lines=8> */
[----:B------:R-:W-:Y:S01]  /*4f30*/  F2FP.F16.F32.PACK_AB R111, R108, R111 ;  /* 0x0000006f6c6f723e */ /* 0x000fe200000000ff */
[----:B------:R-:W-:Y:S01]  /*4f40*/  FFMA.FTZ R139, R113, UR11, R114 ;  /* 0x0000000b718b7c23 */ /* 0x000fe20008010072 */
[----:B------:R-:W-:Y:S02]  /*4f50*/  HADD2.F32 R113, -RZ, R17.H1_H1 ;  /* 0x30000011ff717230 */ /* 0x000fe40000004100 */
[----:B------:R-:W-:Y:S01]  /*4f60*/  FFMA.FTZ R114, R109, UR11, R112 ;  /* 0x0000000b6d727c23 */ /* 0x000fe20008010070 */
[--C-:B------:R-:W-:Y:S01]  /*4f70*/  FFMA.FTZ R112, R126, UR20, R154.reuse ;  /* 0x000000147e707c23 */ /* 0x100fe2000801009a */
[--C-:B------:R-:W-:Y:S01]  /*4f80*/  FFMA.FTZ R109, R119, UR20, R154.reuse ;  /* 0x00000014776d7c23 */ /* 0x100fe2000801009a */
[----:B------:R-:W-:Y:S01]  /*4f90*/  FFMA.FTZ R154, R122, UR20, R154 ;  /* 0x000000147a9a7c23 */ /* 0x000fe2000801009a */
[----:B------:R-:W-:Y:S01]  /*4fa0*/  F2FP.F16.F32.PACK_AB R110, R139, R110 ;  /* 0x0000006e8b6e723e */ /* 0x000fe200000000ff */
[----:B------:R-:W-:Y:S01]  /*4fb0*/  FADD.FTZ R112, R125, -R112 ;  /* 0x800000707d707221 */ /* 0x000fe20000010000 */
[----:B------:R-:W-:Y:S01]  /*4fc0*/  FADD.FTZ R109, R124, -R109 ;  /* 0x8000006d7c6d7221 */ /* 0x000fe20000010000 */
[----:B------:R-:W-:-:S02]  /*4fd0*/  FADD.FTZ R154, R123, -R154 ;  /* 0x8000009a7b9a7221 */ /* 0x000fc40000010000 */
[----:B------:R-:W-:Y:S01]  /*4fe0*/  FFMA.FTZ R115, R112, UR11, R113 ;  /* 0x0000000b70737c23 */ /* 0x000fe20008010071 */
[--C-:B------:R-:W-:Y:S02]  /*4ff0*/  HADD2.F32 R112, -RZ, R16.reuse.H0_H0 ;  /* 0x20000010ff707230 */ /* 0x100fe40000004100 */
[----:B------:R-:W-:-:S03]  /*5000*/  HADD2.F32 R113, -RZ, R16.H1_H1 ;  /* 0x30000010ff717230 */ /* 0x000fc60000004100 */
[----:B------:R-:W-:Y:S01]  /*5010*/  FFMA.FTZ R112, R109, UR11, R112 ;  /* 0x0000000b6d707c23 */ /* 0x000fe20008010070 */
[----:B------:R-:W-:Y:S01]  /*5020*/  F2FP.F16.F32.PACK_AB R109, R115, R114 ;  /* 0x00000072736d723e */ /* 0x000fe200000000ff */
[----:B------:R-:W-:-:S05]  /*5030*/  FFMA.FTZ R113, R154, UR11, R113 ;  /* 0x0000000b9a717c23 */ /* 0x000fca0008010071 */
[----:B------:R-:W-:Y:S01]  /*5040*/  F2FP.F16.F32.PACK_AB R108, R113, R112 ;  /* 0x00000070716c723e */ /* 0x000fe200000000ff */
[----:B------:R-:W-:Y:S06]  /*5050*/  BRA `(.L_x_1732) ;  /* 0x0000000800307947 */ /* 0x000fec0003800000 */
.L_x_1729:
        /* <DEDUP_REMOVED lines=43> */
.L_x_1735:
        /* <DEDUP_REMOVED lines=33> */
.L_x_1734:
        /* <DEDUP_REMOVED lines=36> */
.L_x_1736:
[--C-:B0-2---:R-:W-:Y:S01]  /*5760*/  FFMA.FTZ R109, R119, UR20, R154.reuse ;  /* 0x00000014776d7c23 */ /* 0x105fe2000801009a */
        /* <DEDUP_REMOVED lines=26> */
[----:B------:R-:W-:-:S07]  /*5910*/  F2FP.F16.F32.PACK_AB R111, R138, R113 ;  /* 0x000000718a6f723e */ /* 0x000fce00000000ff */
.L_x_1732:
        /* <DEDUP_REMOVED lines=13> */
[----:B0-----:R-:W-:-:S05]  /*59f0*/  @P0 IMAD.WIDE.U32 R138, R4, R139, UR30 ;  /* 0x0000001e048a0e25 */ /* 0x001fca000f8e008b */
[----:B------:R3:W-:Y:S02]  /*5a00*/  @P3 STG.E.128 desc[UR22][R138.64], R96 ;  /* 0x000000608a003986 */ /* 0x0007e4000c101d16 */
.L_x_1728:
[----:B------:R-:W-:Y:S05]  /*5a10*/  BSYNC.RECONVERGENT B0 ;  /* 0x0000000000007941 */ /* 0x000fea0003800200 */
.L_x_1727:
[----:B------:R-:W-:Y:S01]  /*5a20*/  UPLOP3.LUT UP1, UPT, UPT, UPT, UP1, 0x40, 0x4 ;  /* 0x000000000004789c */ /* 0x000fe20003f2e810 */
[----:B------:R-:W-:Y:S10]  /*5a30*/  BRA.U !UP3, `(.L_x_1737) ;  /* 0xffffffa90bdc7547 */ /* 0x000ff4000b83ffff */
.L_x_1700:
[----:B------:R-:W1:Y:S01]  /*5a40*/  LDC.64 R2, c[0x0][0x440] ;  /* 0x00011000ff027b82 */ /* 0x000e620000000a00 */
[----:B------:R-:W-:-:S06]  /*5a50*/  UIMAD UR5, UR7, UR8, URZ ;  /* 0x00000008070572a4 */ /* 0x000fcc000f8e02ff */
[----:B------:R-:W-:Y:S01]  /*5a60*/  MOV R11, UR5 ;  /* 0x00000005000b7c02 */ /* 0x000fe20008000f00 */
[----:B------:R-:W4:Y:S03]  /*5a70*/  LDC.64 R4, c[0x0][0x448] ;  /* 0x00011200ff047b82 */ /* 0x000f260000000a00 */
[----:B------:R-:W-:-:S05]  /*5a80*/  LEA.HI R11, R11, R0, RZ, 0x1d ;  /* 0x000000000b0b7211 */ /* 0x000fca00078fe8ff */
        /* <DEDUP_REMOVED lines=26> */
.L_x_1738:
        /* <DEDUP_REMOVED lines=13> */
.L_x_3834:


//--------------------- .text._ZN10layer_norm31ln_parallel_residual_bwd_kernelINS_13Kernel_traitsIf6__halfS2_S2_fjLj3072ELj1ELj1ELj4ELj16ENS_18Kernel_traits_baseILj3072EfS2_S2_S2_fjLj128EEEEELb0ELb1ELb1EEEvNS_9BwdParamsE --------------------------
	.section	.text._ZN10layer_norm31ln_parallel_residual_bwd_kernelINS_13Kernel_traitsIf6__halfS2_S2_fjLj3072ELj1ELj1ELj4ELj16ENS_18Kernel_traits_baseILj3072EfS2_S2_S2_fjLj128EEEEELb0ELb1ELb1EEEvNS_9BwdParamsE,"ax",@progbits
	.align	128
        .global         _ZN10layer_norm31ln_parallel_residual_bwd_kernelINS_13Kernel_traitsIf6__halfS2_S2_fjLj3072ELj1ELj1ELj4ELj16ENS_18Kernel_traits_baseILj3072EfS2_S2_S2_fjLj128EEEEELb0ELb1ELb1EEEvNS_9BwdParamsE
        .type           _ZN10layer_norm31ln_parallel_residual_bwd_kernelINS_13Kernel_traitsIf6__halfS2_S2_fjLj3072ELj1ELj1ELj4ELj16ENS_18Kernel_traits_baseILj3072EfS2_S2_S2_fjLj128EEEEELb0ELb1ELb1EEEvNS_9BwdParamsE,@function
        .size           _ZN10layer_norm31ln_parallel_residual_bwd_kernelINS_13Kernel_traitsIf6__halfS2_S2_fjLj3072ELj1ELj1ELj4ELj16ENS_18Kernel_traits_baseILj3072EfS2_S2_S2_fjLj128EEEEELb0ELb1ELb1EEEvNS_9BwdParamsE,(.L_x_3835 - _ZN10layer_norm31ln_parallel_residual_bwd_kernelINS_13Kernel_traitsIf6__halfS2_S2_fjLj3072ELj1ELj1ELj4ELj16ENS_18Kernel_traits_baseILj3072EfS2_S2_S2_fjLj128EEEEELb0ELb1ELb1EEEvNS_9BwdParamsE)
        .other          _ZN10layer_norm31ln_parallel_residual_bwd_kernelINS_13Kernel_traitsIf6__halfS2_S2_fjLj3072ELj1ELj1ELj4ELj16ENS_18Kernel_traits_baseILj3072EfS2_S2_S2_fjLj128EEEEELb0ELb1ELb1EEEvNS_9BwdParamsE,@"STO_CUDA_ENTRY STV_DEFAULT"
_ZN10layer_norm31ln_parallel_residual_bwd_kernelINS_13Kernel_traitsIf6__halfS2_S2_fjLj3072ELj1ELj1ELj4ELj16ENS_18Kernel_traits_baseILj3072EfS2_S2_S2_fjLj128EEEEELb0ELb1ELb1EEEvNS_9BwdParamsE:
.text._ZN10layer_norm31ln_parallel_residual_bwd_kernelINS_13Kernel_traitsIf6__halfS2_S2_fjLj3072ELj1ELj1ELj4ELj16ENS_18Kernel_traits_baseILj3072EfS2_S2_S2_fjLj128EEEEELb0ELb1ELb1EEEvNS_9BwdParamsE:
        /* <DEDUP_REMOVED lines=47> */
[----:B--2---:R-:W-:Y:S01]  /*02f0*/  UISETP.NE.U32.AND UP0, UPT, UR4, URZ, UPT ;  /* 0x000000ff0400728c */ /* 0x004fe2000bf05070 */
[----:B------:R-:W-:Y:S02]  /*0300*/  CS2R R108, SRZ ;  /* 0x00000000006c7805 */ /* 0x000fe4000001ff00 */
[----:B------:R-:W-:Y:S02]  /*0310*/  CS2R R110, SRZ ;  /* 0x00000000006e7805 */ /* 0x000fe4000001ff00 */
[----:B------:R-:W-:Y:S01]  /*0320*/  CS2R R112, SRZ ;  /* 0x0000000000707805 */ /* 0x000fe2000001ff00 */
[----:B------:R-:W-:Y:S01]  /*0330*/  UISETP.NE.AND.EX UP0, UPT, UR5, URZ, UPT, UP0 ;  /* 0x000000ff0500728c */ /* 0x000fe2000bf05300 */
[----:B-1----:R-:W-:Y:S01]  /*0340*/  IMAD.WIDE.U32 R2, R102, 0x20, R2 ;  /* 0x0000002066027825 */ /* 0x002fe200078e0002 */
[----:B---3--:R-:W-:Y:S01]  /*0350*/  UISETP.NE.AND UP1, UPT, UR20, URZ, UPT ;  /* 0x000000ff1400728c */ /* 0x008fe2000bf25270 */
[----:B------:R-:W-:-:S02]  /*0360*/  CS2R R114, SRZ ;  /* 0x0000000000727805 */ /* 0x000fc4000001ff00 */
[----:B------:R-:W-:Y:S02]  /*0370*/  CS2R R116, SRZ ;  /* 0x0000000000747805 */ /* 0x000fe4000001ff00 */
[----:B------:R-:W-:Y:S01]  /*0380*/  CS2R R16, SRZ ;  /* 0x0000000000107805 */ /* 0x000fe2000001ff00 */
[----:B0-----:R-:W5:Y:S01]  /*0390*/  LDG.E.128 R28, desc[UR18][R2.64] ;  /* 0x00000012021c7981 */ /* 0x001f62000c1e1d00 */
        /* <DEDUP_REMOVED lines=8> */
[----:B------:R-:W-:Y:S01]  /*0420*/  PLOP3.LUT P4, PT, PT, PT, UP1, 0x80, 0x8 ;  /* 0x000000000008781c */ /* 0x000fe20003f8f018 */
[----:B------:R-:W0:Y:S01]  /*0430*/  LDCU UR21, c[0x0][0x388] ;  /* 0x00007100ff1577ac */ /* 0x000e220008000800 */
[----:B------:R-:W-:Y:S01]  /*0440*/  PLOP3.LUT P1, PT, PT, PT, UP0, 0x80, 0x8 ;  /* 0x000000000008781c */ /* 0x000fe20003f2f008 */
[----:B------:R-:W5:Y:S01]  /*0450*/  LDG.E.128 R40, desc[UR18][R2.64+0x1010] ;  /* 0x0010101202287981 */ /* 0x000f62000c1e1d00 */
[----:B------:R-:W-:Y:S01]  /*0460*/  MOV R119, RZ ;  /* 0x000000ff00777202 */ /* 0x000fe20000000f00 */
[----:B------:R-:W1:Y:S02]  /*0470*/  LDCU UR24, c[0x0][0x400] ;  /* 0x00008000ff1877ac */ /* 0x000e640008000800 */
[----:B------:R-:W5:Y:S01]  /*0480*/  LDG.E.128 R44, desc[UR18][R2.64+0x2000] ;  /* 0x00200012022c7981 */ /* 0x000f62000c1e1d00 */
[----:B------:R-:W2:Y:S03]  /*0490*/  LDCU.64 UR8, c[0x0][0x470] ;  /* 0x00008e00ff0877ac */ /* 0x000ea60008000a00 */
[----:B------:R3:W5:Y:S01]  /*04a0*/  LDG.E.128 R48, desc[UR18][R2.64+0x2010] ;  /* 0x0020101202307981 */ /* 0x000762000c1e1d00 */
[----:B------:R-:W4:Y:S01]  /*04b0*/  LDCU.64 UR26, c[0x0][0x438] ;  /* 0x00008700ff1a77ac */ /* 0x000f220008000a00 */
[----:B------:R-:W0:Y:S01]  /*04c0*/  LDCU.64 UR10, c[0x0][0x478] ;  /* 0x00008f00ff0a77ac */ /* 0x000e220008000a00 */
[----:B---3--:R-:W-:Y:S01]  /*04d0*/  CS2R R2, SRZ ;  /* 0x0000000000027805 */ /* 0x008fe2000001ff00 */
[----:B------:R-:W3:Y:S01]  /*04e0*/  LDCU.128 UR12, c[0x0][0x3c0] ;  /* 0x00007800ff0c77ac */ /* 0x000ee20008000c00 */
[----:B------:R-:W0:Y:S01]  /*04f0*/  LDCU.64 UR22, c[0x0][0x380] ;  /* 0x00007000ff1677ac */ /* 0x000e220008000a00 */
[----:B-1----:R-:W-:-:S05]  /*0500*/  UMOV UR4, UR7 ;  /* 0x0000000700047c82 */ /* 0x002fca0008000000 */
.L_x_1764:
[----:B0-----:R-:W1:Y:S01]  /*0510*/  LDC.64 R72, c[0x0][0x428] ;  /* 0x00010a00ff487b82 */ /* 0x001e620000000a00 */
[----:B0-----:R-:W-:Y:S02]  /*0520*/  UIMAD UR5, UR4, UR21, URZ ;  /* 0x00000015040572a4 */ /* 0x001fe4000f8e02ff */
[----:B---3--:R-:W-:Y:S02]  /*0530*/  UIMAD.WIDE UR16, UR4, 0x4, UR14 ;  /* 0x00000004041078a5 */ /* 0x008fe4000f8e020e */
[----:B------:R-:W-:-:S03]  /*0540*/  USHF.R.S32.HI UR6, URZ, 0x1f, UR5 ;  /* 0x0000001fff067899 */ /* 0x000fc60008011405 */
[----:B------:R-:W0:Y:S01]  /*0550*/  LDC.64 R74, c[0x0][0x3a8] ;  /* 0x0000ea00ff4a7b82 */ /* 0x000e220000000a00 */
[----:B------:R-:W-:Y:S01]  /*0560*/  ULEA.HI UR6, UR6, UR5, URZ, 0x3 ;  /* 0x0000000506067291 */ /* 0x000fe2000f8f18ff */
[----:B------:R-:W-:Y:S02]  /*0570*/  MOV R92, UR16 ;  /* 0x00000010005c7c02 */ /* 0x000fe40008000f00 */
[----:B------:R-:W-:-:S03]  /*0580*/  MOV R93, UR17 ;  /* 0x00000011005d7c02 */ /* 0x000fc60008000f00 */
[----:B------:R-:W-:Y:S01]  /*0590*/  MOV R77, UR6 ;  /* 0x00000006004d7c02 */ /* 0x000fe20008000f00 */
[----:B------:R-:W-:Y:S01]  /*05a0*/  UIMAD.WIDE UR16, UR4, 0x4, UR12 ;  /* 0x00000004041078a5 */ /* 0x000fe2000f8e020c */
[----:B------:R3:W2:Y:S02]  /*05b0*/  LDG.E R0, desc[UR18][R92.64] ;  /* 0x000000125c007981 */ /* 0x0006a4000c1e1900 */
[----:B------:R-:W-:-:S03]  /*05c0*/  LEA.HI.SX32 R122, R77, R102, 0x1d ;  /* 0x000000664d7a7211 */ /* 0x000fc600078feaff */
[----:B------:R-:W-:Y:S02]  /*05d0*/  MOV R124, UR16 ;  /* 0x00000010007c7c02 */ /* 0x000fe40008000f00 */
[C---:B-1----:R-:W-:Y:S01]  /*05e0*/  IMAD.WIDE.U32 R80, R122.reuse, 0x10, R72 ;  /* 0x000000107a507825 */ /* 0x042fe200078e0048 */
[----:B------:R-:W-:Y:S02]  /*05f0*/  MOV R125, UR17 ;  /* 0x00000011007d7c02 */ /* 0x000fe40008000f00 */
[----:B------:R-:W-:-:S03]  /*0600*/  IADD3 R121, PT, PT, R122, 0x80, RZ ;  /* 0x000000807a797810 */ /* 0x000fc60007ffe0ff */
[----:B------:R-:W4:Y:S01]  /*0610*/  LDG.E.128 R80, desc[UR18][R80.64] ;  /* 0x0000001250507981 */ /* 0x000f22000c1e1d00 */
[C-C-:B0-----:R-:W-:Y:S01]  /*0620*/  IMAD.WIDE.U32 R76, R122.reuse, 0x10, R74.reuse ;  /* 0x000000107a4c7825 */ /* 0x141fe200078e004a */
[----:B------:R-:W-:Y:S02]  /*0630*/  IADD3 R118, PT, PT, R122, 0x100, RZ ;  /* 0x000001007a767810 */ /* 0x000fe40007ffe0ff */
[----:B------:R-:W4:Y:S04]  /*0640*/  LDG.E R124, desc[UR18][R124.64] ;  /* 0x000000127c7c7981 */ /* 0x000f28000c1e1900 */
[----:B------:R-:W4:Y:S01]  /*0650*/  LDG.E.128 R76, desc[UR18][R76.64] ;  /* 0x000000124c4c7981 */ /* 0x000f22000c1e1d00 */
[----:B------:R-:W-:-:S04]  /*0660*/  IMAD.WIDE.U32 R84, R121, 0x10, R74 ;  /* 0x0000001079547825 */ /* 0x000fc800078e004a */
[----:B------:R-:W-:Y:S02]  /*0670*/  IMAD.WIDE.U32 R88, R121, 0x10, R72 ;  /* 0x0000001079587825 */ /* 0x000fe400078e0048 */
[----:B------:R-:W4:Y:S02]  /*0680*/  LDG.E.128 R84, desc[UR18][R84.64] ;  /* 0x0000001254547981 */ /* 0x000f24000c1e1d00 */
[C---:B---3--:R-:W-:Y:S02]  /*0690*/  IMAD.WIDE.U32 R92, R118.reuse, 0x10, R74 ;  /* 0x00000010765c7825 */ /* 0x048fe400078e004a */
[----:B------:R-:W3:Y:S04]  /*06a0*/  LDG.E.128 R88, desc[UR18][R88.64] ;  /* 0x0000001258587981 */ /* 0x000ee8000c1e1d00 */
[----:B------:R-:W3:Y:S01]  /*06b0*/  LDG.E.128 R92, desc[UR18][R92.64] ;  /* 0x000000125c5c7981 */ /* 0x000ee2000c1e1d00 */
[----:B------:R-:W-:-:S06]  /*06c0*/  IMAD.WIDE.U32 R72, R118, 0x10, R72 ;  /* 0x0000001076487825 */ /* 0x000fcc00078e0048 */
[----:B------:R-:W3:Y:S01]  /*06d0*/  LDG.E.128 R72, desc[UR18][R72.64] ;  /* 0x0000001248487981 */ /* 0x000ee2000c1e1d00 */
[----:B--2---:R-:W-:Y:S01]  /*06e0*/  R2UR UR16, R0 ;  /* 0x00000000001072ca */ /* 0x004fe200000e0000 */
        /* <DEDUP_REMOVED lines=14> */
[--C-:B---3--:R-:W-:Y:S02]  /*07d0*/  HADD2.F32 R77, -RZ, R91.reuse.H0_H0 ;  /* 0x2000005bff4d7230 */ /* 0x108fe40000004100 */
[----:B------:R-:W-:Y:S02]  /*07e0*/  HADD2.F32 R76, -RZ, R91.H1_H1 ;  /* 0x3000005bff4c7230 */ /* 0x000fe40000004100 */
[----:B------:R-:W-:Y:S01]  /*07f0*/  FADD.FTZ R143, -R82, R143 ;  /* 0x0000008f528f7221 */ /* 0x000fe20000010100 */
[----:B------:R-:W-:Y:S02]  /*0800*/  HADD2.F32 R140, -RZ, R80.H1_H1 ;  /* 0x30000050ff8c7230 */ /* 0x000fe40000004100 */
[----:B------:R-:W-:Y:S01]  /*0810*/  FADD.FTZ R117, R141, R117 ;  /* 0x000000758d757221 */ /* 0x000fe20000010000 */
[----:B------:R-:W-:-:S02]  /*0820*/  HADD2.F32 R91, -RZ, R95.H0_H0 ;  /* 0x2000005fff5b7230 */ /* 0x000fc40000004100 */
[----:B------:R-:W-:Y:S01]  /*0830*/  FMUL.FTZ R139, R139, UR16 ;  /* 0x000000108b8b7c20 */ /* 0x000fe20008410000 */
[-C--:B------:R-:W-:Y:S01]  /*0840*/  FFMA.FTZ R119, R0, R141.reuse, R119 ;  /* 0x0000008d00777223 */ /* 0x080fe20000010077 */
[----:B-----5:R-:W-:Y:S01]  /*0850*/  FMUL.FTZ R141, R28, R141 ;  /* 0x0000008d1c8d7220 */ /* 0x020fe20000410000 */
        /* <DEDUP_REMOVED lines=208> */
[----:B------:R1:W5:Y:S01]  /*1560*/  @P1 LDG.E.128 R60, desc[UR18][R162.64] ;  /* 0x00000012a23c1981 */ /* 0x000362000c1e1d00 */
        /* <DEDUP_REMOVED lines=86> */
.L_x_1742:
        /* <DEDUP_REMOVED lines=33> */
.L_x_1741:
        /* <DEDUP_REMOVED lines=36> */
.L_x_1744:
        /* <DEDUP_REMOVED lines=37> */
.L_x_1740:
        /* <DEDUP_REMOVED lines=45> */
.L_x_1746:
        /* <DEDUP_REMOVED lines=41> */
.L_x_1745:
        /* <DEDUP_REMOVED lines=44> */
.L_x_1747:
        /* <DEDUP_REMOVED lines=44> */
.L_x_1743:
        /* <DEDUP_REMOVED lines=63> */
.L_x_1750:
        /* <DEDUP_REMOVED lines=41> */
.L_x_1749:
        /* <DEDUP_REMOVED lines=42> */
.L_x_1752:
        /* <DEDUP_REMOVED lines=37> */
.L_x_1748:
        /* <DEDUP_REMOVED lines=39> */
.L_x_1754:
        /* <DEDUP_REMOVED lines=33> */
.L_x_1753:
        /* <DEDUP_REMOVED lines=34> */
.L_x_1755:
        /* <DEDUP_REMOVED lines=28> */
.L_x_1751:
        /* <DEDUP_REMOVED lines=56> */
.L_x_1758:
        /* <DEDUP_REMOVED lines=41> */
.L_x_1757:
        /* <DEDUP_REMOVED lines=42> */
.L_x_1760:
        /* <DEDUP_REMOVED lines=37> */
.L_x_1756:
        /* <DEDUP_REMOVED lines=39> */
.L_x_1762:
        /* <DEDUP_REMOVED lines=33> */
.L_x_1761:
        /* <DEDUP_REMOVED lines=34> */
.L_x_1763:
        /* <DEDUP_REMOVED lines=28> */
.L_x_1759:
        /* <DEDUP_REMOVED lines=58> */
.L_x_1739:
        /* <DEDUP_REMOVED lines=20> */
.L_x_1765:
        /* <DEDUP_REMOVED lines=10> */
.L_x_3835:


//--------------------- .text._ZN10layer_norm31ln_parallel_residual_bwd_kernelINS_13Kernel_traitsIf6__halfS2_S2_fjLj3072ELj1ELj1ELj4ELj16ENS_18Kernel_traits_baseILj3072EfS2_S2_S2_fjLj128EEEEELb1ELb0ELb0EEEvNS_9BwdParamsE --------------------------
	.section	.text._ZN10layer_norm31ln_parallel_residual_bwd_kernelINS_13Kernel_traitsIf6__halfS2_S2_fjLj3072ELj1ELj1ELj4ELj16ENS_18Kernel_traits_baseILj3072EfS2_S2_S2_fjLj128EEEEELb1ELb0ELb0EEEvNS_9BwdParamsE,"ax",@progbits
	.align	128
        .global         _ZN10layer_norm31ln_parallel_residual_bwd_kernelINS_13Kernel_traitsIf6__halfS2_S2_fjLj3072ELj1ELj1ELj4ELj16ENS_18Kernel_traits_baseILj3072EfS2_S2_S2_fjLj128EEEEELb1ELb0ELb0EEEvNS_9BwdParamsE
        .type           _ZN10layer_norm31ln_parallel_residual_bwd_kernelINS_13Kernel_traitsIf6__halfS2_S2_fjLj3072ELj1ELj1ELj4ELj16ENS_18Kernel_traits_baseILj3072EfS2_S2_S2_fjLj128EEEEELb1ELb0ELb0EEEvNS_9BwdParamsE,@function
        .size           _ZN10layer_norm31ln_parallel_residual_bwd_kernelINS_13Kernel_traitsIf6__halfS2_S2_fjLj3072ELj1ELj1ELj4ELj16ENS_18Kernel_traits_baseILj3072EfS2_S2_S2_fjLj128EEEEELb1ELb0ELb0EEEvNS_9BwdParamsE,(.L_x_3836 - _ZN10layer_norm31ln_parallel_residual_bwd_kernelINS_13Kernel_traitsIf6__halfS2_S2_fjLj3072ELj1ELj1ELj4ELj16ENS_18Kernel_traits_baseILj3072EfS2_S2_S2_fjLj128EEEEELb1ELb0ELb0EEEvNS_9BwdParamsE)
        .other          _ZN10layer_norm31ln_parallel_residual_bwd_kernelINS_13Kernel_traitsIf6__halfS2_S2_fjLj3072ELj1ELj1ELj4ELj16ENS_18Kernel_traits_baseILj3072EfS2_S2_S2_fjLj128EEEEELb1ELb0ELb0EEEvNS_9BwdParamsE,@"STO_CUDA_ENTRY STV_DEFAULT"
_ZN10layer_norm31ln_parallel_residual_bwd_kernelINS_13Kernel_traitsIf6__halfS2_S2_fjLj3072ELj1ELj1ELj4ELj16ENS_18Kernel_traits_baseILj3072EfS2_S2_S2_fjLj128EEEEELb1ELb0ELb0EEEvNS_9BwdParamsE:
.text._ZN10layer_norm31ln_parallel_residual_bwd_kernelINS_13Kernel_traitsIf6__halfS2_S2_fjLj3072ELj1ELj1ELj4ELj16ENS_18Kernel_traits_baseILj3072EfS2_S2_S2_fjLj128EEEEELb1ELb0ELb0EEEvNS_9BwdParamsE:
        /* <DEDUP_REMOVED lines=13> */
[----:B------:R-:W0:Y:S01]  /*00d0*/  LDCU UR4, c[0x0][0x384] ;  /* 0x00007080ff0477ac */ /* 0x000e220008000800 */
[----:B------:R-:W-:Y:S02]  /*00e0*/  LEA.HI.SX32 R4, R5, R4, 0x1d ;  /* 0x0000000405047211 */ /* 0x000fe400078feaff */
[----:B------:R-:W-:Y:S02]  /*00f0*/  MOV R5, R192 ;  /* 0x000000c000057202 */ /* 0x000fe40000000f00 */
[C---:B------:R-:W-:Y:S02]  /*0100*/  ISETP.GE.U32.AND P2, PT, R4.reuse, 0x80, PT ;  /* 0x000000800400780c */ /* 0x040fe40003f46070 */
[----:B------:R-:W0:Y:S01]  /*0110*/  LDC.64 R18, c[0x0][0x3d8] ;  /* 0x0000f600ff127b82 */ /* 0x000e220000000a00 */
        /* <DEDUP_REMOVED lines=133> */
.L_x_1805:
        /* <DEDUP_REMOVED lines=40> */
[----:B-1----:R-:W-:-:S05]  /*0bf0*/  @P1 IMAD.WIDE.U32 R8, R2, 0x8, R8 ;  /* 0x0000000802081825 */ /* 0x002fca00078e0008 */
[----:B------:R-:W5:Y:S01]  /*0c00*/  @P1 LDG.E.64 R242, desc[UR16][R8.64] ;  /* 0x0000001008f21981 */ /* 0x000f62000c1e1b00 */
[----:B------:R-:W-:-:S03]  /*0c10*/  @P0 IMAD.WIDE.U32 R238, R2, 0x10, R232 ;  /* 0x0000001002ee0825 */ /* 0x000fc600078e00e8 */
[----:B------:R-:W5:Y:S04]  /*0c20*/  LDG.E.64 R232, desc[UR16][R200.64] ;  /* 0x00000010c8e87981 */ /* 0x000f68000c1e1b00 */
[----:B------:R0:W5:Y:S02]  /*0c30*/  @P0 LDG.E.128 R160, desc[UR16][R238.64] ;  /* 0x00000010eea00981 */ /* 0x000164000c1e1d00 */
[----:B0-----:R-:W-:Y:S01]  /*0c40*/  IADD3 R238, PT, PT, R2, 0x80, RZ ;  /* 0x0000008002ee7810 */ /* 0x001fe20007ffe0ff */
[--C-:B---3--:R-:W-:Y:S02]  /*0c50*/  HADD2.F32 R0, -RZ, R184.reuse.H0_H0 ;  /* 0x200000b8ff007230 */ /* 0x108fe40000004100 */
[----:B------:R-:W-:Y:S02]  /*0c60*/  HADD2.F32 R184, -RZ, R184.H1_H1 ;  /* 0x300000b8ffb87230 */ /* 0x000fe40000004100 */
[----:B------:R-:W-:-:S02]  /*0c70*/  HADD2.F32 R8, -RZ, R185.H0_H0 ;  /* 0x200000b9ff087230 */ /* 0x000fc40000004100 */
[--C-:B----4-:R-:W-:Y:S02]  /*0c80*/  HADD2.F32 R209, -RZ, R188.reuse.H0_H0 ;  /* 0x200000bcffd17230 */ /* 0x110fe40000004100 */
[C---:B------:R-:W-:Y:S01]  /*0c90*/  FADD.FTZ R10, -R227.reuse, R184 ;  /* 0x000000b8e30a7221 */ /* 0x040fe20000010100 */
[----:B------:R-:W-:Y:S02]  /*0ca0*/  HADD2.F32 R188, -RZ, R188.H1_H1 ;  /* 0x300000bcffbc7230 */ /* 0x000fe40000004100 */
[C---:B------:R-:W-:Y:S01]  /*0cb0*/  FADD.FTZ R0, -R227.reuse, R0 ;  /* 0x00000000e3007221 */ /* 0x040fe20000010100 */
[----:B------:R-:W-:Y:S01]  /*0cc0*/  FADD.FTZ R9, -R227, R8 ;  /* 0x00000008e3097221 */ /* 0x000fe20000010100 */
[----:B------:R-:W-:Y:S01]  /*0cd0*/  FMUL.FTZ R10, R10, UR11 ;  /* 0x0000000b0a0a7c20 */ /* 0x000fe20008410000 */
[--C-:B--2---:R-:W-:Y:S02]  /*0ce0*/  HADD2.F32 R7, -RZ, R192.reuse.H0_H0 ;  /* 0x200000c0ff077230 */ /* 0x104fe40000004100 */
[----:B-----5:R-:W-:Y:S01]  /*0cf0*/  FMUL.FTZ R8, R33, R188 ;  /* 0x000000bc21087220 */ /* 0x020fe20000410000 */
[----:B------:R-:W-:-:S02]  /*0d00*/  HADD2.F32 R192, -RZ, R192.H1_H1 ;  /* 0x300000c0ffc07230 */ /* 0x000fc40000004100 */
[----:B------:R-:W-:Y:S01]  /*0d10*/  FMUL.FTZ R211, R32, R209 ;  /* 0x000000d120d37220 */ /* 0x000fe20000410000 */
[----:B------:R-:W-:Y:S01]  /*0d20*/  FMUL.FTZ R3, R0, UR11 ;  /* 0x0000000b00037c20 */ /* 0x000fe20008410000 */
[----:B------:R-:W-:Y:S02]  /*0d30*/  HADD2.F32 R239, -RZ, R189.H0_H0 ;  /* 0x200000bdffef7230 */ /* 0x000fe40000004100 */
[----:B------:R-:W-:Y:S01]  /*0d40*/  FADD.FTZ R89, R89, R192 ;  /* 0x000000c059597221 */ /* 0x000fe20000010000 */
[-C--:B------:R-:W-:Y:S01]  /*0d50*/  FFMA.FTZ R8, R25, R192.reuse, R8 ;  /* 0x000000c019087223 */ /* 0x080fe20000010008 */
[----:B------:R-:W-:Y:S01]  /*0d60*/  FFMA.FTZ R73, R10, R192, R73 ;  /* 0x000000c00a497223 */ /* 0x000fe20000010049 */
[----:B------:R-:W-:Y:S02]  /*0d70*/  HADD2.F32 R192, -RZ, R185.H1_H1 ;  /* 0x300000b9ffc07230 */ /* 0x000fe40000004100 */
[----:B------:R-:W-:Y:S01]  /*0d80*/  FADD.FTZ R88, R88, R7 ;  /* 0x0000000758587221 */ /* 0x000fe20000010000 */
[----:B------:R-:W-:-:S02]  /*0d90*/  HADD2.F32 R198, -RZ, R186.H0_H0 ;  /* 0x200000baffc67230 */ /* 0x000fc40000004100 */
[-C--:B------:R-:W-:Y:S01]  /*0da0*/  FFMA.FTZ R0, R24, R7.reuse, R211 ;  /* 0x0000000718007223 */ /* 0x080fe200000100d3 */
[----:B------:R-:W-:Y:S01]  /*0db0*/  FFMA.FTZ R72, R3, R7, R72 ;  /* 0x0000000703487223 */ /* 0x000fe20000010048 */
[----:B------:R-:W-:Y:S02]  /*0dc0*/  HADD2.F32 R201, -RZ, R193.H0_H0 ;  /* 0x200000c1ffc97230 */ /* 0x000fe40000004100 */
[----:B------:R-:W-:Y:S01]  /*0dd0*/  FMUL.FTZ R7, R34, R239 ;  /* 0x000000ef22077220 */ /* 0x000fe20000410000 */
[----:B------:R-:W-:Y:S02]  /*0de0*/  HADD2.F32 R186, -RZ, R186.H1_H1 ;  /* 0x300000baffba7230 */ /* 0x000fe40000004100 */
[----:B------:R-:W-:Y:S01]  /*0df0*/  FMUL.FTZ R9, R9, UR11 ;  /* 0x0000000b09097c20 */ /* 0x000fe20008410000 */
[----:B------:R-:W-:Y:S02]  /*0e00*/  HADD2.F32 R184, -RZ, R189.H1_H1 ;  /* 0x300000bdffb87230 */ /* 0x000fe40000004100 */
[----:B------:R-:W-:Y:S01]  /*0e10*/  FADD.FTZ R192, -R227, R192 ;  /* 0x000000c0e3c07221 */ /* 0x000fe20000010100 */
[----:B------:R-:W-:Y:S01]  /*0e20*/  FADD.FTZ R137, R137, R188 ;  /* 0x000000bc89897221 */ /* 0x000fe20000010000 */
[----:B------:R-:W-:Y:S01]  /*0e30*/  FFMA.FTZ R117, R10, R188, R117 ;  /* 0x000000bc0a757223 */ /* 0x000fe20000010075 */
[----:B------:R-:W-:Y:S01]  /*0e40*/  FADD.FTZ R90, R90, R201 ;  /* 0x000000c95a5a7221 */ /* 0x000fe20000010000 */
[-C--:B------:R-:W-:Y:S01]  /*0e50*/  FFMA.FTZ R7, R26, R201.reuse, R7 ;  /* 0x000000c91a077223 */ /* 0x080fe20000010007 */
[----:B------:R-:W-:Y:S01]  /*0e60*/  FFMA.FTZ R74, R9, R201, R74 ;  /* 0x000000c9094a7223 */ /* 0x000fe2000001004a */
[----:B------:R-:W-:-:S02]  /*0e70*/  HADD2.F32 R185, -RZ, R190.H0_H0 ;  /* 0x200000beffb97230 */ /* 0x000fc40000004100 */
[C---:B------:R-:W-:Y:S01]  /*0e80*/  FADD.FTZ R186, -R227.reuse, R186 ;  /* 0x000000bae3ba7221 */ /* 0x040fe20000010100 */
[----:B------:R-:W-:Y:S02]  /*0e90*/  HADD2.F32 R188, -RZ, R187.H0_H0 ;  /* 0x200000bbffbc7230 */ /* 0x000fe40000004100 */
[----:B------:R-:W-:Y:S01]  /*0ea0*/  FADD.FTZ R201, -R227, R198 ;  /* 0x000000c6e3c97221 */ /* 0x000fe20000010100 */
[----:B------:R-:W-:Y:S02]  /*0eb0*/  HADD2.F32 R200, -RZ, R193.H1_H1 ;  /* 0x300000c1ffc87230 */ /* 0x000fe40000004100 */
[----:B------:R-:W-:Y:S01]  /*0ec0*/  FMUL.FTZ R202, R192, UR11 ;  /* 0x0000000bc0ca7c20 */ /* 0x000fe20008410000 */
[----:B------:R-:W-:Y:S02]  /*0ed0*/  HADD2.F32 R189, -RZ, R194.H0_H0 ;  /* 0x200000c2ffbd7230 */ /* 0x000fe40000004100 */
[----:B------:R-:W-:Y:S01]  /*0ee0*/  FMUL.FTZ R198, R35, R184 ;  /* 0x000000b823c67220 */ /* 0x000fe20000410000 */
[----:B------:R-:W-:Y:S01]  /*0ef0*/  FMUL.FTZ R214, R186, UR11 ;  /* 0x0000000bbad67c20 */ /* 0x000fe20008410000 */
[----:B------:R-:W-:Y:S01]  /*0f00*/  FMUL.FTZ R201, R201, UR11 ;  /* 0x0000000bc9c97c20 */ /* 0x000fe20008410000 */
[----:B------:R-:W-:Y:S01]  /*0f10*/  FMUL.FTZ R193, R36, R185 ;  /* 0x000000b924c17220 */ /* 0x000fe20000410000 */
[----:B------:R-:W-:Y:S01]  /*0f20*/  FADD.FTZ R188, -R227, R188 ;  /* 0x000000bce3bc7221 */ /* 0x000fe20000010100 */
[----:B------:R-:W-:-:S02]  /*0f30*/  HADD2.F32 R186, -RZ, R187.H1_H1 ;  /* 0x300000bbffba7230 */ /* 0x000fc40000004100 */
[----:B------:R-:W-:Y:S01]  /*0f40*/  FADD.FTZ R91, R91, R200 ;  /* 0x000000c85b5b7221 */ /* 0x000fe20000010000 */
[-C--:B------:R-:W-:Y:S01]  /*0f50*/  FFMA.FTZ R75, R202, R200.reuse, R75 ;  /* 0x000000c8ca4b7223 */ /* 0x080fe2000001004b */
[----:B------:R-:W-:Y:S01]  /*0f60*/  FFMA.FTZ R200, R27, R200, R198 ;  /* 0x000000c81bc87223 */ /* 0x000fe200000100c6 */
[----:B------:R-:W-:Y:S01]  /*0f70*/  FADD.FTZ R92, R92, R189 ;  /* 0x000000bd5c5c7221 */ /* 0x000fe20000010000 */
[-C--:B------:R-:W-:Y:S01]  /*0f80*/  FFMA.FTZ R198, R28, R189.reuse, R193 ;  /* 0x000000bd1cc67223 */ /* 0x080fe200000100c1 */
[----:B------:R-:W-:Y:S01]  /*0f90*/  FFMA.FTZ R76, R201, R189, R76 ;  /* 0x000000bdc94c7223 */ /* 0x000fe2000001004c */
[----:B------:R-:W-:Y:S01]  /*0fa0*/  FMUL.FTZ R211, R188, UR11 ;  /* 0x0000000bbcd37c20 */ /* 0x000fe20008410000 */
[--C-:B------:R-:W-:Y:S02]  /*0fb0*/  HADD2.F32 R189, -RZ, R191.reuse.H0_H0 ;  /* 0x200000bfffbd7230 */ /* 0x100fe40000004100 */
[----:B------:R-:W-:Y:S01]  /*0fc0*/  FADD.FTZ R186, -R227, R186 ;  /* 0x000000bae3ba7221 */ /* 0x000fe20000010100 */
[----:B------:R-:W-:-:S02]  /*0fd0*/  HADD2.F32 R188, -RZ, R191.H1_H1 ;  /* 0x300000bfffbc7230 */ /* 0x000fc40000004100 */
[----:B------:R-:W-:Y:S01]  /*0fe0*/  FADD.FTZ R187, RZ, R0 ;  /* 0x00000000ffbb7221 */ /* 0x000fe20000010000 */
[----:B------:R-:W-:Y:S01]  /*0ff0*/  FFMA.FTZ R191, R3, R0, RZ ;  /* 0x0000000003bf7223 */ /* 0x000fe200000100ff */
[----:B------:R-:W-:Y:S01]  /*1000*/  FADD.FTZ R139, R139, R184 ;  /* 0x000000b88b8b7221 */ /* 0x000fe20000010000 */
[----:B------:R-:W-:Y:S01]  /*1010*/  FFMA.FTZ R119, R202, R184, R119 ;  /* 0x000000b8ca777223 */ /* 0x000fe20000010077 */
[----:B------:R-:W-:Y:S01]  /*1020*/  FMUL.FTZ R226, R186, UR11 ;  /* 0x0000000bbae27c20 */ /* 0x000fe20008410000 */
[----:B------:R-:W-:Y:S01]  /*1030*/  FADD.FTZ R184, R187, R8 ;  /* 0x00000008bbb87221 */ /* 0x000fe20000010000 */
[----:B------:R-:W-:Y:S01]  /*1040*/  FFMA.FTZ R186, R10, R8, R191 ;  /* 0x000000080aba7223 */ /* 0x000fe200000100bf */
[----:B------:R-:W-:Y:S02]  /*1050*/  HADD2.F32 R190, -RZ, R190.H1_H1 ;  /* 0x300000beffbe7230 */ /* 0x000fe40000004100 */
[----:B------:R-:W-:Y:S01]  /*1060*/  FADD.FTZ R187, R184, R7 ;  /* 0x00000007b8bb7221 */ /* 0x000fe20000010000 */
[----:B------:R-:W-:Y:S01]  /*1070*/  FFMA.FTZ R191, R9, R7, R186 ;  /* 0x0000000709bf7223 */ /* 0x000fe200000100ba */
[----:B------:R-:W-:-:S02]  /*1080*/  HADD2.F32 R194, -RZ, R194.H1_H1 ;  /* 0x300000c2ffc27230 */ /* 0x000fc40000004100 */
[----:B------:R-:W-:Y:S01]  /*1090*/  FMUL.FTZ R212, R37, R190 ;  /* 0x000000be25d47220 */ /* 0x000fe20000410000 */
[----:B------:R-:W-:Y:S01]  /*10a0*/  FADD.FTZ R187, R187, R200 ;  /* 0x000000c8bbbb7221 */ /* 0x000fe20000010000 */
[----:B------:R-:W-:Y:S01]  /*10b0*/  FFMA.FTZ R191, R202, R200, R191 ;  /* 0x000000c8cabf7223 */ /* 0x000fe200000100bf */
[----:B------:R-:W-:Y:S01]  /*10c0*/  FADD.FTZ R136, R136, R209 ;  /* 0x000000d188887221 */ /* 0x000fe20000010000 */
[----:B------:R-:W-:Y:S01]  /*10d0*/  FFMA.FTZ R116, R3, R209, R116 ;  /* 0x000000d103747223 */ /* 0x000fe20000010074 */
[--C-:B------:R-:W-:Y:S02]  /*10e0*/  HADD2.F32 R209, -RZ, R195.reuse.H0_H0 ;  /* 0x200000c3ffd17230 */ /* 0x100fe40000004100 */
[----:B------:R-:W-:Y:S01]  /*10f0*/  FFMA.FTZ R212, R29, R194, R212 ;  /* 0x000000c21dd47223 */ /* 0x000fe200000100d4 */
[----:B------:R-:W-:Y:S01]  /*1100*/  FMUL.FTZ R193, R38, R189 ;  /* 0x000000bd26c17220 */ /* 0x000fe20000410000 */
[----:B------:R-:W-:Y:S01]  /*1110*/  FADD.FTZ R187, R187, R198 ;  /* 0x000000c6bbbb7221 */ /* 0x000fe20000010000 */
[----:B------:R-:W-:Y:S01]  /*1120*/  FFMA.FTZ R191, R201, R198, R191 ;  /* 0x000000c6c9bf7223 */ /* 0x000fe200000100bf */
[----:B------:R-:W-:-:S02]  /*1130*/  HADD2.F32 R224, -RZ, R195.H1_H1 ;  /* 0x300000c3ffe07230 */ /* 0x000fc40000004100 */
[----:B------:R-:W-:Y:S01]  /*1140*/  FADD.FTZ R94, R94, R209 ;  /* 0x000000d15e5e7221 */ /* 0x000fe20000010000 */
[-C--:B------:R-:W-:Y:S01]  /*1150*/  FFMA.FTZ R78, R211, R209.reuse, R78 ;  /* 0x000000d1d34e7223 */ /* 0x080fe2000001004e */
[----:B------:R-:W-:Y:S01]  /*1160*/  FFMA.FTZ R209, R30, R209, R193 ;  /* 0x000000d11ed17223 */ /* 0x000fe200000100c1 */
[----:B------:R-:W-:Y:S01]  /*1170*/  FMUL.FTZ R192, R39, R188 ;  /* 0x000000bc27c07220 */ /* 0x000fe20000410000 */
        /* <DEDUP_REMOVED lines=21> */
.L_x_1768:
[----:B------:R-:W-:Y:S05]  /*12d0*/  BSYNC.RECONVERGENT B0 ;  /* 0x0000000000007941 */ /* 0x000fea0003800200 */
.L_x_1767:
        /* <DEDUP_REMOVED lines=15> */
[----:B-1----:R-:W-:-:S05]  /*13d0*/  @P0 IMAD.WIDE.U32 R244, R238, 0x10, R230 ;  /* 0x00000010eef40825 */ /* 0x002fca00078e00e6 */
[----:B------:R-:W5:Y:S01]  /*13e0*/  @P0 LDG.E.128 R20, desc[UR16][R244.64] ;  /* 0x00000010f4140981 */ /* 0x000f62000c1e1d00 */
[----:B------:R-:W-:-:S04]  /*13f0*/  ISETP.NE.U32.AND P1, PT, RZ, UR20, PT ;  /* 0x00000014ff007c0c */ /* 0x000fc8000bf25070 */
[----:B------:R-:W-:-:S13]  /*1400*/  ISETP.NE.AND.EX P1, PT, RZ, UR21, PT, P1 ;  /* 0x00000015ff007c0c */ /* 0x000fda000bf25310 */
[----:B------:R-:W1:Y:S02]  /*1410*/  @P1 LDC.64 R196, c[0x0][0x3b8] ;  /* 0x0000ee00ffc41b82 */ /* 0x000e640000000a00 */
[----:B-1----:R-:W-:-:S05]  /*1420*/  @P1 IMAD.WIDE.U32 R196, R238, 0x8, R196 ;  /* 0x00000008eec41825 */ /* 0x002fca00078e00c4 */
[----:B------:R1:W5:Y:S01]  /*1430*/  @P1 LDG.E.64 R236, desc[UR16][R196.64] ;  /* 0x00000010c4ec1981 */ /* 0x000362000c1e1b00 */
[----:B0-----:R-:W-:-:S05]  /*1440*/  IMAD.WIDE.U32 R222, R238, 0x8, R222 ;  /* 0x00000008eede7825 */ /* 0x001fca00078e00de */
[----:B------:R0:W5:Y:S01]  /*1450*/  LDG.E.64 R230, desc[UR16][R222.64] ;  /* 0x00000010dee67981 */ /* 0x000162000c1e1b00 */
[----:B------:R-:W-:Y:S01]  /*1460*/  IADD3 R238, PT, PT, R238, 0x80, RZ ;  /* 0x00000080eeee7810 */ /* 0x000fe20007ffe0ff */
[--C-:B---3--:R-:W-:Y:S02]  /*1470*/  HADD2.F32 R6, -RZ, R184.reuse.H0_H0 ;  /* 0x200000b8ff067230 */ /* 0x108fe40000004100 */
[----:B------:R-:W-:-:S03]  /*1480*/  HADD2.F32 R184, -RZ, R184.H1_H1 ;  /* 0x300000b8ffb87230 */ /* 0x000fc60000004100 */
[C---:B------:R-:W-:Y:S02]  /*1490*/  FADD.FTZ R5, -R227.reuse, R6 ;  /* 0x00000006e3057221 */ /* 0x040fe40000010100 */
[----:B------:R-:W-:Y:S01]  /*14a0*/  FADD.FTZ R12, -R227, R184 ;  /* 0x000000b8e30c7221 */ /* 0x000fe20000010100 */
[--C-:B----4-:R-:W-:Y:S02]  /*14b0*/  HADD2.F32 R19, -RZ, R188.reuse.H0_H0 ;  /* 0x200000bcff137230 */ /* 0x110fe40000004100 */
[----:B------:R-:W-:Y:S02]  /*14c0*/  HADD2.F32 R188, -RZ, R188.H1_H1 ;  /* 0x300000bcffbc7230 */ /* 0x000fe40000004100 */
[----:B------:R-:W-:Y:S01]  /*14d0*/  FMUL.FTZ R5, R5, UR11 ;  /* 0x0000000b05057c20 */ /* 0x000fe20008410000 */
[----:B------:R-:W-:Y:S01]  /*14e0*/  FMUL.FTZ R12, R12, UR11 ;  /* 0x0000000b0c0c7c20 */ /* 0x000fe20008410000 */
[----:B-----5:R-:W-:Y:S01]  /*14f0*/  FMUL.FTZ R199, R48, R19 ;  /* 0x0000001330c77220 */ /* 0x020fe20000410000 */
[----:B--2---:R-:W-:-:S02]  /*1500*/  HADD2.F32 R11, -RZ, R192.H0_H0 ;  /* 0x200000c0ff0b7230 */ /* 0x004fc40000004100 */
[-C--:B------:R-:W-:Y:S01]  /*1510*/  FMUL.FTZ R184, R49, R188.reuse ;  /* 0x000000bc31b87220 */ /* 0x080fe20000410000 */
[----:B------:R-:W-:Y:S02]  /*1520*/  HADD2.F32 R192, -RZ, R192.H1_H1 ;  /* 0x300000c0ffc07230 */ /* 0x000fe40000004100 */
[----:B------:R-:W-:Y:S01]  /*1530*/  FADD.FTZ R101, R101, R188 ;  /* 0x000000bc65657221 */ /* 0x000fe20000010000 */
[----:B------:R-:W-:Y:S01]  /*1540*/  FFMA.FTZ R173, R12, R188, R173 ;  /* 0x000000bc0cad7223 */ /* 0x000fe200000100ad */
[----:B------:R-:W-:Y:S01]  /*1550*/  FADD.FTZ R96, R96, R11 ;  /* 0x0000000b60607221 */ /* 0x000fe20000010000 */
[-C--:B------:R-:W-:Y:S01]  /*1560*/  FFMA.FTZ R6, R40, R11.reuse, R199 ;  /* 0x0000000b28067223 */ /* 0x080fe200000100c7 */
[----:B------:R-:W-:Y:S01]  /*1570*/  FFMA.FTZ R168, R5, R11, R168 ;  /* 0x0000000b05a87223 */ /* 0x000fe200000100a8 */
[----:B------:R-:W-:Y:S01]  /*1580*/  FFMA.FTZ R11, R41, R192, R184 ;  /* 0x000000c0290b7223 */ /* 0x000fe200000100b8 */
[--C-:B------:R-:W-:Y:S02]  /*1590*/  HADD2.F32 R188, -RZ, R185.reuse.H1_H1 ;  /* 0x300000b9ffbc7230 */ /* 0x100fe40000004100 */
[----:B------:R-:W-:-:S02]  /*15a0*/  HADD2.F32 R184, -RZ, R185.H0_H0 ;  /* 0x200000b9ffb87230 */ /* 0x000fc40000004100 */
[--C-:B------:R-:W-:Y:S02]  /*15b0*/  HADD2.F32 R203, -RZ, R189.reuse.H0_H0 ;  /* 0x200000bdffcb7230 */ /* 0x100fe40000004100 */
[----:B------:R-:W-:Y:S02]  /*15c0*/  HADD2.F32 R204, -RZ, R189.H1_H1 ;  /* 0x300000bdffcc7230 */ /* 0x000fe40000004100 */
[C---:B------:R-:W-:Y:S01]  /*15d0*/  FADD.FTZ R188, -R227.reuse, R188 ;  /* 0x000000bce3bc7221 */ /* 0x040fe20000010100 */
[--C-:B------:R-:W-:Y:S02]  /*15e0*/  HADD2.F32 R189, -RZ, R190.reuse.H0_H0 ;  /* 0x200000beffbd7230 */ /* 0x100fe40000004100 */
[----:B------:R-:W-:Y:S01]  /*15f0*/  FADD.FTZ R184, -R227, R184 ;  /* 0x000000b8e3b87221 */ /* 0x000fe20000010100 */
[----:B------:R-:W-:Y:S02]  /*1600*/  HADD2.F32 R190, -RZ, R190.H1_H1 ;  /* 0x300000beffbe7230 */ /* 0x000fe40000004100 */
[----:B-1----:R-:W-:Y:S01]  /*1610*/  FMUL.FTZ R196, R188, UR11 ;  /* 0x0000000bbcc47c20 */ /* 0x002fe20008410000 */
[----:B------:R-:W-:-:S02]  /*1620*/  HADD2.F32 R185, -RZ, R194.H0_H0 ;  /* 0x200000c2ffb97230 */ /* 0x000fc40000004100 */
[----:B------:R-:W-:Y:S01]  /*1630*/  FMUL.FTZ R199, R184, UR11 ;  /* 0x0000000bb8c77c20 */ /* 0x000fe20008410000 */
[----:B------:R-:W-:Y:S02]  /*1640*/  HADD2.F32 R194, -RZ, R194.H1_H1 ;  /* 0x300000c2ffc27230 */ /* 0x000fe40000004100 */
[----:B------:R-:W-:Y:S01]  /*1650*/  FMUL.FTZ R188, R53, R190 ;  /* 0x000000be35bc7220 */ /* 0x000fe20000410000 */
[--C-:B------:R-:W-:Y:S02]  /*1660*/  HADD2.F32 R184, -RZ, R186.reuse.H0_H0 ;  /* 0x200000baffb87230 */ /* 0x100fe40000004100 */
[----:B------:R-:W-:Y:S01]  /*1670*/  FADD.FTZ R100, R100, R19 ;  /* 0x0000001364647221 */ /* 0x000fe20000010000 */
[----:B------:R-:W-:Y:S02]  /*1680*/  HADD2.F32 R186, -RZ, R186.H1_H1 ;  /* 0x300000baffba7230 */ /* 0x000fe40000004100 */
[----:B------:R-:W-:Y:S01]  /*1690*/  FFMA.FTZ R172, R5, R19, R172 ;  /* 0x0000001305ac7223 */ /* 0x000fe200000100ac */
[----:B------:R-:W-:Y:S01]  /*16a0*/  FADD.FTZ R97, R97, R192 ;  /* 0x000000c061617221 */ /* 0x000fe20000010000 */
[----:B------:R-:W-:Y:S01]  /*16b0*/  FFMA.FTZ R169, R12, R192, R169 ;  /* 0x000000c00ca97223 */ /* 0x000fe200000100a9 */
[----:B------:R-:W-:-:S02]  /*16c0*/  HADD2.F32 R19, -RZ, R193.H0_H0 ;  /* 0x200000c1ff137230 */ /* 0x000fc40000004100 */
[----:B------:R-:W-:Y:S01]  /*16d0*/  FFMA.FTZ R217, R45, R194, R188 ;  /* 0x000000c22dd97223 */ /* 0x000fe200000100bc */
[----:B------:R-:W-:Y:S02]  /*16e0*/  HADD2.F32 R192, -RZ, R193.H1_H1 ;  /* 0x300000c1ffc07230 */ /* 0x000fe40000004100 */
[----:B------:R-:W-:Y:S01]  /*16f0*/  FMUL.FTZ R197, R50, R203 ;  /* 0x000000cb32c57220 */ /* 0x000fe20000410000 */
[--C-:B------:R-:W-:Y:S02]  /*1700*/  HADD2.F32 R188, -RZ, R187.reuse.H0_H0 ;  /* 0x200000bbffbc7230 */ /* 0x100fe40000004100 */
[----:B------:R-:W-:Y:S01]  /*1710*/  FMUL.FTZ R210, R51, R204 ;  /* 0x000000cc33d27220 */ /* 0x000fe20000410000 */
[----:B------:R-:W-:Y:S01]  /*1720*/  FADD.FTZ R186, -R227, R186 ;  /* 0x000000bae3ba7221 */ /* 0x000fe20000010100 */
[----:B------:R-:W-:Y:S01]  /*1730*/  FADD.FTZ R98, R98, R19 ;  /* 0x0000001362627221 */ /* 0x000fe20000010000 */
[-C--:B------:R-:W-:Y:S01]  /*1740*/  FFMA.FTZ R197, R42, R19.reuse, R197 ;  /* 0x000000132ac57223 */ /* 0x080fe200000100c5 */
[----:B------:R-:W-:Y:S01]  /*1750*/  FFMA.FTZ R170, R199, R19, R170 ;  /* 0x00000013c7aa7223 */ /* 0x000fe200000100aa */
[----:B------:R-:W-:Y:S01]  /*1760*/  FADD.FTZ R99, R99, R192 ;  /* 0x000000c063637221 */ /* 0x000fe20000010000 */
[-C--:B------:R-:W-:Y:S01]  /*1770*/  FFMA.FTZ R19, R43, R192.reuse, R210 ;  /* 0x000000c02b137223 */ /* 0x080fe200000100d2 */
[----:B------:R-:W-:Y:S01]  /*1780*/  FFMA.FTZ R171, R196, R192, R171 ;  /* 0x000000c0c4ab7223 */ /* 0x000fe200000100ab */
[----:B------:R-:W-:Y:S01]  /*1790*/  FADD.FTZ R225, -R227, R188 ;  /* 0x000000bce3e17221 */ /* 0x000fe20000010100 */
[----:B------:R-:W-:Y:S01]  /*17a0*/  FMUL.FTZ R210, R186, UR11 ;  /* 0x0000000bbad27c20 */ /* 0x000fe20008410000 */
[----:B------:R-:W-:-:S02]  /*17b0*/  HADD2.F32 R192, -RZ, R187.H1_H1 ;  /* 0x300000bbffc07230 */ /* 0x000fc40000004100 */
[----:B------:R-:W-:Y:S01]  /*17c0*/  FADD.FTZ R188, R239, R6 ;  /* 0x00000006efbc7221 */ /* 0x000fe20000010000 */
[----:B------:R-:W-:Y:S01]  /*17d0*/  FFMA.FTZ R187, R5, R6, R240 ;  /* 0x0000000605bb7223 */ /* 0x000fe200000100f0 */
[----:B------:R-:W-:Y:S01]  /*17e0*/  FADD.FTZ R184, -R227, R184 ;  /* 0x000000b8e3b87221 */ /* 0x000fe20000010100 */
[----:B------:R-:W-:Y:S01]  /*17f0*/  FADD.FTZ R105, R105, R190 ;  /* 0x000000be69697221 */ /* 0x000fe20000010000 */
[----:B------:R-:W-:Y:S01]  /*1800*/  FFMA.FTZ R145, R210, R190, R145 ;  /* 0x000000bed2917223 */ /* 0x000fe20000010091 */
[----:B------:R-:W-:Y:S01]  /*1810*/  FADD.FTZ R188, R188, R11 ;  /* 0x0000000bbcbc7221 */ /* 0x000fe20000010000 */
[----:B------:R-:W-:Y:S01]  /*1820*/  FFMA.FTZ R190, R12, R11, R187 ;  /* 0x0000000b0cbe7223 */ /* 0x000fe200000100bb */
[----:B------:R-:W-:Y:S01]  /*1830*/  FADD.FTZ R102, R102, R203 ;  /* 0x000000cb66667221 */ /* 0x000fe20000010000 */
[C---:B------:R-:W-:Y:S01]  /*1840*/  FFMA.FTZ R174, R199.reuse, R203, R174 ;  /* 0x000000cbc7ae7223 */ /* 0x040fe200000100ae */
[----:B------:R-:W-:Y:S01]  /*1850*/  FMUL.FTZ R193, R52, R189 ;  /* 0x000000bd34c17220 */ /* 0x000fe20000410000 */
[----:B------:R-:W-:Y:S01]  /*1860*/  FMUL.FTZ R203, R184, UR11 ;  /* 0x0000000bb8cb7c20 */ /* 0x000fe20008410000 */
[----:B------:R-:W-:Y:S01]  /*1870*/  FADD.FTZ R188, R188, R197 ;  /* 0x000000c5bcbc7221 */ /* 0x000fe20000010000 */
[----:B------:R-:W-:Y:S01]  /*1880*/  FFMA.FTZ R187, R199, R197, R190 ;  /* 0x000000c5c7bb7223 */ /* 0x000fe200000100be */
[----:B------:R-:W-:Y:S01]  /*1890*/  FADD.FTZ R103, R103, R204 ;  /* 0x000000cc67677221 */ /* 0x000fe20000010000 */
[----:B------:R-:W-:Y:S01]  /*18a0*/  FFMA.FTZ R175, R196, R204, R175 ;  /* 0x000000ccc4af7223 */ /* 0x000fe200000100af */
[----:B------:R-:W-:Y:S01]  /*18b0*/  FADD.FTZ R124, R124, R185 ;  /* 0x000000b97c7c7221 */ /* 0x000fe20000010000 */
[-C--:B------:R-:W-:Y:S01]  /*18c0*/  FFMA.FTZ R204, R44, R185.reuse, R193 ;  /* 0x000000b92ccc7223 */ /* 0x080fe200000100c1 */
[----:B------:R-:W-:Y:S01]  /*18d0*/  FFMA.FTZ R176, R203, R185, R176 ;  /* 0x000000b9cbb07223 */ /* 0x000fe200000100b0 */
[----:B------:R-:W-:-:S02]  /*18e0*/  HADD2.F32 R186, -RZ, R191.H1_H1 ;  /* 0x300000bfffba7230 */ /* 0x000fc40000004100 */
[----:B------:R-:W-:Y:S01]  /*18f0*/  FADD.FTZ R104, R104, R189 ;  /* 0x000000bd68687221 */ /* 0x000fe20000010000 */
[----:B------:R-:W-:Y:S01]  /*1900*/  FFMA.FTZ R144, R203, R189, R144 ;  /* 0x000000bdcb907223 */ /* 0x000fe20000010090 */
[----:B------:R-:W-:Y:S02]  /*1910*/  HADD2.F32 R185, -RZ, R191.H0_H0 ;  /* 0x200000bfffb97230 */ /* 0x000fe40000004100 */
[----:B------:R-:W-:Y:S01]  /*1920*/  FADD.FTZ R192, -R227, R192 ;  /* 0x000000c0e3c07221 */ /* 0x000fe20000010100 */
[----:B------:R-:W-:Y:S01]  /*1930*/  FADD.FTZ R189, R188, R19 ;  /* 0x00000013bcbd7221 */ /* 0x000fe20000010000 */
[----:B------:R-:W-:Y:S01]  /*1940*/  FFMA.FTZ R188, R196, R19, R187 ;  /* 0x00000013c4bc7223 */ /* 0x000fe200000100bb */
[--C-:B------:R-:W-:Y:S02]  /*1950*/  HADD2.F32 R184, -RZ, R195.reuse.H1_H1 ;  /* 0x300000c3ffb87230 */ /* 0x100fe40000004100 */
[----:B------:R-:W-:Y:S01]  /*1960*/  FADD.FTZ R125, R125, R194 ;  /* 0x000000c27d7d7221 */ /* 0x000fe20000010000 */
[----:B------:R-:W-:Y:S01]  /*1970*/  FFMA.FTZ R177, R210, R194, R177 ;  /* 0x000000c2d2b17223 */ /* 0x000fe200000100b1 */
[----:B------:R-:W-:-:S02]  /*1980*/  HADD2.F32 R193, -RZ, R195.H0_H0 ;  /* 0x200000c3ffc17230 */ /* 0x000fc40000004100 */
[----:B------:R-:W-:Y:S01]  /*1990*/  FMUL.FTZ R194, R55, R186 ;  /* 0x000000ba37c27220 */ /* 0x000fe20000410000 */
[----:B0-----:R-:W-:Y:S01]  /*19a0*/  FMUL.FTZ R222, R192, UR11 ;  /* 0x0000000bc0de7c20 */ /* 0x001fe20008410000 */
[----:B------:R-:W-:Y:S01]  /*19b0*/  FMUL.FTZ R223, R54, R185 ;  /* 0x000000b936df7220 */ /* 0x000fe20000410000 */
[----:B------:R-:W-:Y:S01]  /*19c0*/  FADD.FTZ R190, R189, R204 ;  /* 0x000000ccbdbe7221 */ /* 0x000fe20000010000 */
[----:B------:R-:W-:Y:S01]  /*19d0*/  FFMA.FTZ R187, R203, R204, R188 ;  /* 0x000000cccbbb7223 */ /* 0x000fe200000100bc */
[----:B------:R-:W-:Y:S01]  /*19e0*/  FADD.FTZ R127, R127, R184 ;  /* 0x000000b87f7f7221 */ /* 0x000fe20000010000 */
[-C--:B------:R-:W-:Y:S01]  /*19f0*/  FFMA.FTZ R221, R47, R184.reuse, R194 ;  /* 0x000000b82fdd7223 */ /* 0x080fe200000100c2 */
[----:B------:R-:W-:Y:S01]  /*1a00*/  FFMA.FTZ R179, R222, R184, R179 ;  /* 0x000000b8deb37223 */ /* 0x000fe200000100b3 */
[----:B------:R-:W-:Y:S01]  /*1a10*/  FMUL.FTZ R225, R225, UR11 ;  /* 0x0000000be1e17c20 */ /* 0x000fe20008410000 */
[----:B------:R-:W-:Y:S01]  /*1a20*/  FFMA.FTZ R223, R46, R193, R223 ;  /* 0x000000c12edf7223 */ /* 0x000fe200000100df */
[----:B------:R-:W-:Y:S01]  /*1a30*/  FADD.FTZ R190, R190, R217 ;  /* 0x000000d9bebe7221 */ /* 0x000fe20000010000 */
[----:B------:R-:W-:-:S03]  /*1a40*/  FFMA.FTZ R184, R210, R217, R187 ;  /* 0x000000d9d2b87223 */ /* 0x000fc600000100bb */
[----:B------:R-:W-:Y:S01]  /*1a50*/  FADD.FTZ R190, R190, R223 ;  /* 0x000000dfbebe7221 */ /* 0x000fe20000010000 */
[C---:B------:R-:W-:Y:S01]  /*1a60*/  FFMA.FTZ R184, R225.reuse, R223, R184 ;  /* 0x000000dfe1b87223 */ /* 0x040fe200000100b8 */
        /* <DEDUP_REMOVED lines=8> */
.L_x_1770:
[----:B------:R-:W-:Y:S05]  /*1af0*/  BSYNC.RECONVERGENT B0 ;  /* 0x0000000000007941 */ /* 0x000fea0003800200 */
.L_x_1769:
        /* <DEDUP_REMOVED lines=24> */
[--C-:B---3--:R-:W-:Y:S02]  /*1c80*/  HADD2.F32 R18, -RZ, R192.reuse.H0_H0 ;  /* 0x200000c0ff127230 */ /* 0x108fe40000004100 */
[----:B------:R-:W-:Y:S02]  /*1c90*/  HADD2.F32 R192, -RZ, R192.H1_H1 ;  /* 0x300000c0ffc07230 */ /* 0x000fe40000004100 */
[--C-:B------:R-:W-:Y:S02]  /*1ca0*/  HADD2.F32 R208, -RZ, R193.reuse.H0_H0 ;  /* 0x200000c1ffd07230 */ /* 0x100fe40000004100 */
[C---:B------:R-:W-:Y:S01]  /*1cb0*/  FADD.FTZ R13, -R227.reuse, R18 ;  /* 0x00000012e30d7221 */ /* 0x040fe20000010100 */
[----:B------:R-:W-:Y:S02]  /*1cc0*/  HADD2.F32 R216, -RZ, R193.H1_H1 ;  /* 0x300000c1ffd87230 */ /* 0x000fe40000004100 */
[----:B------:R-:W-:Y:S01]  /*1cd0*/  FADD.FTZ R18, -R227, R192 ;  /* 0x000000c0e3127221 */ /* 0x000fe20000010100 */
[----:B----4-:R-:W-:-:S02]  /*1ce0*/  HADD2.F32 R193, -RZ, R188.H0_H0 ;  /* 0x200000bcffc17230 */ /* 0x010fc40000004100 */
[----:B------:R-:W-:Y:S02]  /*1cf0*/  HADD2.F32 R188, -RZ, R188.H1_H1 ;  /* 0x300000bcffbc7230 */ /* 0x000fe40000004100 */
[----:B------:R-:W-:Y:S01]  /*1d00*/  FMUL.FTZ R18, R18, UR11 ;  /* 0x0000000b12127c20 */ /* 0x000fe20008410000 */
[--C-:B--2---:R-:W-:Y:S02]  /*1d10*/  HADD2.F32 R16, -RZ, R184.reuse.H1_H1 ;  /* 0x300000b8ff107230 */ /* 0x104fe40000004100 */
[----:B0-----:R-:W-:Y:S02]  /*1d20*/  HADD2.F32 R15, -RZ, R184.H0_H0 ;  /* 0x200000b8ff0f7230 */ /* 0x001fe40000004100 */
[----:B-----5:R-:W-:Y:S01]  /*1d30*/  FMUL.FTZ R184, R65, R188 ;  /* 0x000000bc41b87220 */ /* 0x020fe20000410000 */
[----:B------:R-:W-:Y:S02]  /*1d40*/  HADD2.F32 R218, -RZ, R194.H0_H0 ;  /* 0x200000c2ffda7230 */ /* 0x000fe40000004100 */
[----:B------:R-:W-:Y:S01]  /*1d50*/  FADD.FTZ R109, R109, R16 ;  /* 0x000000106d6d7221 */ /* 0x000fe20000010000 */
[----:B------:R-:W-:-:S02]  /*1d60*/  HADD2.F32 R220, -RZ, R195.H0_H0 ;  /* 0x200000c3ffdc7230 */ /* 0x000fc40000004100 */
[-C--:B------:R-:W-:Y:S01]  /*1d70*/  FFMA.FTZ R81, R18, R16.reuse, R81 ;  /* 0x0000001012517223 */ /* 0x080fe20000010051 */
[----:B------:R-:W-:Y:S02]  /*1d80*/  HADD2.F32 R238, -RZ, R195.H1_H1 ;  /* 0x300000c3ffee7230 */ /* 0x000fe40000004100 */
[----:B------:R-:W-:Y:S01]  /*1d90*/  FFMA.FTZ R16, R57, R16, R184 ;  /* 0x0000001039107223 */ /* 0x000fe200000100b8 */
[----:B------:R-:W-:Y:S02]  /*1da0*/  HADD2.F32 R194, -RZ, R194.H1_H1 ;  /* 0x300000c2ffc27230 */ /* 0x000fe40000004100 */
[----:B------:R-:W-:Y:S01]  /*1db0*/  FMUL.FTZ R13, R13, UR11 ;  /* 0x0000000b0d0d7c20 */ /* 0x000fe20008410000 */
[--C-:B------:R-:W-:Y:S02]  /*1dc0*/  HADD2.F32 R195, -RZ, R185.reuse.H0_H0 ;  /* 0x200000b9ffc37230 */ /* 0x100fe40000004100 */
[----:B------:R-:W-:Y:S02]  /*1dd0*/  HADD2.F32 R192, -RZ, R185.H1_H1 ;  /* 0x300000b9ffc07230 */ /* 0x000fe40000004100 */
[----:B-1----:R-:W-:Y:S01]  /*1de0*/  FADD.FTZ R206, -R227, R216 ;  /* 0x000000d8e3ce7221 */ /* 0x002fe20000010100 */
[----:B------:R-:W-:-:S02]  /*1df0*/  HADD2.F32 R184, -RZ, R189.H1_H1 ;  /* 0x300000bdffb87230 */ /* 0x000fc40000004100 */
[----:B------:R-:W-:Y:S02]  /*1e00*/  HADD2.F32 R185, -RZ, R190.H0_H0 ;  /* 0x200000beffb97230 */ /* 0x000fe40000004100 */
[-C--:B------:R-:W-:Y:S01]  /*1e10*/  FMUL.FTZ R17, R64, R193.reuse ;  /* 0x000000c140117220 */ /* 0x080fe20000410000 */
[----:B------:R-:W-:Y:S02]  /*1e20*/  HADD2.F32 R215, -RZ, R189.H0_H0 ;  /* 0x200000bdffd77230 */ /* 0x000fe40000004100 */
[C---:B------:R-:W-:Y:S01]  /*1e30*/  FADD.FTZ R208, -R227.reuse, R208 ;  /* 0x000000d0e3d07221 */ /* 0x040fe20000010100 */
[----:B------:R-:W-:Y:S01]  /*1e40*/  FADD.FTZ R216, -R227, R194 ;  /* 0x000000c2e3d87221 */ /* 0x000fe20000010100 */
[----:B------:R-:W-:Y:S01]  /*1e50*/  FADD.FTZ R148, R148, R193 ;  /* 0x000000c194947221 */ /* 0x000fe20000010000 */
[----:B------:R-:W-:Y:S01]  /*1e60*/  FFMA.FTZ R128, R13, R193, R128 ;  /* 0x000000c10d807223 */ /* 0x000fe20000010080 */
[----:B------:R-:W-:Y:S02]  /*1e70*/  HADD2.F32 R189, -RZ, R186.H0_H0 ;  /* 0x200000baffbd7230 */ /* 0x000fe40000004100 */
[----:B------:R-:W-:Y:S01]  /*1e80*/  FMUL.FTZ R206, R206, UR11 ;  /* 0x0000000bcece7c20 */ /* 0x000fe20008410000 */
[----:B------:R-:W-:Y:S01]  /*1e90*/  FMUL.FTZ R194, R67, R184 ;  /* 0x000000b843c27220 */ /* 0x000fe20000410000 */
[----:B------:R-:W-:Y:S01]  /*1ea0*/  FMUL.FTZ R193, R68, R185 ;  /* 0x000000b944c17220 */ /* 0x000fe20000410000 */
[----:B------:R-:W-:-:S02]  /*1eb0*/  HADD2.F32 R190, -RZ, R190.H1_H1 ;  /* 0x300000beffbe7230 */ /* 0x000fc40000004100 */
[----:B------:R-:W-:Y:S01]  /*1ec0*/  FFMA.FTZ R14, R56, R15, R17 ;  /* 0x0000000f380e7223 */ /* 0x000fe20000010011 */
[----:B------:R-:W-:Y:S01]  /*1ed0*/  FMUL.FTZ R17, R208, UR11 ;  /* 0x0000000bd0117c20 */ /* 0x000fe20008410000 */
[----:B------:R-:W-:Y:S01]  /*1ee0*/  FADD.FTZ R111, R111, R192 ;  /* 0x000000c06f6f7221 */ /* 0x000fe20000010000 */
[-C--:B------:R-:W-:Y:S01]  /*1ef0*/  FFMA.FTZ R83, R206, R192.reuse, R83 ;  /* 0x000000c0ce537223 */ /* 0x080fe20000010053 */
[----:B------:R-:W-:Y:S01]  /*1f00*/  FFMA.FTZ R205, R59, R192, R194 ;  /* 0x000000c03bcd7223 */ /* 0x000fe200000100c2 */
[----:B------:R-:W-:Y:S01]  /*1f10*/  FFMA.FTZ R208, R60, R189, R193 ;  /* 0x000000bd3cd07223 */ /* 0x000fe200000100c1 */
[----:B------:R-:W-:Y:S01]  /*1f20*/  FADD.FTZ R149, R149, R188 ;  /* 0x000000bc95957221 */ /* 0x000fe20000010000 */
[----:B------:R-:W-:Y:S01]  /*1f30*/  FFMA.FTZ R129, R18, R188, R129 ;  /* 0x000000bc12817223 */ /* 0x000fe20000010081 */
[----:B------:R-:W-:Y:S02]  /*1f40*/  HADD2.F32 R186, -RZ, R186.H1_H1 ;  /* 0x300000baffba7230 */ /* 0x000fe40000004100 */
[----:B------:R-:W-:Y:S01]  /*1f50*/  FADD.FTZ R108, R108, R15 ;  /* 0x0000000f6c6c7221 */ /* 0x000fe20000010000 */
[----:B------:R-:W-:Y:S01]  /*1f60*/  FFMA.FTZ R80, R13, R15, R80 ;  /* 0x0000000f0d507223 */ /* 0x000fe20000010050 */
[----:B------:R-:W-:Y:S01]  /*1f70*/  FMUL.FTZ R216, R216, UR11 ;  /* 0x0000000bd8d87c20 */ /* 0x000fe20008410000 */
[----:B------:R-:W-:Y:S01]  /*1f80*/  FMUL.FTZ R188, R69, R190 ;  /* 0x000000be45bc7220 */ /* 0x000fe20000410000 */
[----:B------:R-:W-:-:S02]  /*1f90*/  HADD2.F32 R193, -RZ, R187.H0_H0 ;  /* 0x200000bbffc17230 */ /* 0x000fc40000004100 */
[-C--:B------:R-:W-:Y:S01]  /*1fa0*/  FMUL.FTZ R15, R66, R215.reuse ;  /* 0x000000d7420f7220 */ /* 0x080fe20000410000 */
[----:B------:R-:W-:Y:S02]  /*1fb0*/  HADD2.F32 R192, -RZ, R187.H1_H1 ;  /* 0x300000bbffc07230 */ /* 0x000fe40000004100 */
[----:B------:R-:W-:Y:S01]  /*1fc0*/  FADD.FTZ R239, R239, R14 ;  /* 0x0000000eefef7221 */ /* 0x000fe20000010000 */
[----:B------:R-:W-:Y:S01]  /*1fd0*/  FFMA.FTZ R187, R13, R14, R240 ;  /* 0x0000000e0dbb7223 */ /* 0x000fe200000100f0 */
[----:B------:R-:W-:Y:S01]  /*1fe0*/  FADD.FTZ R207, -R227, R218 ;  /* 0x000000dae3cf7221 */ /* 0x000fe20000010100 */
[----:B------:R-:W-:Y:S01]  /*1ff0*/  FADD.FTZ R150, R150, R215 ;  /* 0x000000d796967221 */ /* 0x000fe20000010000 */
[----:B------:R-:W-:Y:S01]  /*2000*/  FFMA.FTZ R130, R17, R215, R130 ;  /* 0x000000d711827223 */ /* 0x000fe20000010082 */
[----:B------:R-:W-:Y:S01]  /*2010*/  FADD.FTZ R113, R113, R186 ;  /* 0x000000ba71717221 */ /* 0x000fe20000010000 */
[-C--:B------:R-:W-:Y:S01]  /*2020*/  FFMA.FTZ R85, R216, R186.reuse, R85 ;  /* 0x000000bad8557223 */ /* 0x080fe20000010055 */
[----:B------:R-:W-:Y:S01]  /*2030*/  FFMA.FTZ R215, R61, R186, R188 ;  /* 0x000000ba3dd77223 */ /* 0x000fe200000100bc */
[----:B------:R-:W-:Y:S01]  /*2040*/  FFMA.FTZ R15, R58, R195, R15 ;  /* 0x000000c33a0f7223 */ /* 0x000fe2000001000f */
[----:B------:R-:W-:Y:S01]  /*2050*/  FADD.FTZ R186, R239, R16 ;  /* 0x00000010efba7221 */ /* 0x000fe20000010000 */
[----:B------:R-:W-:Y:S01]  /*2060*/  FFMA.FTZ R188, R18, R16, R187 ;  /* 0x0000001012bc7223 */ /* 0x000fe200000100bb */
[----:B------:R-:W-:-:S02]  /*2070*/  FMUL.FTZ R207, R207, UR11 ;  /* 0x0000000bcfcf7c20 */ /* 0x000fc40008410000 */
[----:B------:R-:W-:Y:S01]  /*2080*/  FADD.FTZ R186, R186, R15 ;  /* 0x0000000fbaba7221 */ /* 0x000fe20000010000 */
[----:B------:R-:W-:Y:S01]  /*2090*/  FFMA.FTZ R188, R17, R15, R188 ;  /* 0x0000000f11bc7223 */ /* 0x000fe200000100bc */
[----:B------:R-:W-:Y:S01]  /*20a0*/  FADD.FTZ R112, R112, R189 ;  /* 0x000000bd70707221 */ /* 0x000fe20000010000 */
[----:B------:R-:W-:Y:S01]  /*20b0*/  FFMA.FTZ R84, R207, R189, R84 ;  /* 0x000000bdcf547223 */ /* 0x000fe20000010054 */
[--C-:B------:R-:W-:Y:S02]  /*20c0*/  HADD2.F32 R189, -RZ, R191.reuse.H0_H0 ;  /* 0x200000bfffbd7230 */ /* 0x100fe40000004100 */
[----:B------:R-:W-:Y:S01]  /*20d0*/  FADD.FTZ R187, R186, R205 ;  /* 0x000000cdbabb7221 */ /* 0x000fe20000010000 */
[----:B------:R-:W-:Y:S02]  /*20e0*/  HADD2.F32 R194, -RZ, R191.H1_H1 ;  /* 0x300000bfffc27230 */ /* 0x000fe40000004100 */
        /* <DEDUP_REMOVED lines=9> */
[----:B------:R-:W-:Y:S01]  /*2180*/  FADD.FTZ R220, -R227, R238 ;  /* 0x000000eee3dc7221 */ /* 0x000fe20000010100 */
[----:B------:R-:W-:Y:S01]  /*2190*/  FADD.FTZ R152, R152, R185 ;  /* 0x000000b998987221 */ /* 0x000fe20000010000 */
[----:B------:R-:W-:Y:S01]  /*21a0*/  FFMA.FTZ R132, R207, R185, R132 ;  /* 0x000000b9cf847223 */ /* 0x000fe20000010084 */
[----:B------:R-:W-:Y:S01]  /*21b0*/  FMUL.FTZ R213, R213, UR11 ;  /* 0x0000000bd5d57c20 */ /* 0x000fe20008410000 */
[----:B------:R-:W-:Y:S01]  /*21c0*/  FFMA.FTZ R218, R62, R193, R195 ;  /* 0x000000c13eda7223 */ /* 0x000fe200000100c3 */
[----:B------:R-:W-:Y:S01]  /*21d0*/  FMUL.FTZ R238, R71, R194 ;  /* 0x000000c247ee7220 */ /* 0x000fe20000410000 */
        /* <DEDUP_REMOVED lines=18> */
.L_x_1772:
[----:B------:R-:W-:Y:S05]  /*2300*/  BSYNC.RECONVERGENT B0 ;  /* 0x0000000000007941 */ /* 0x000fea0003800200 */
.L_x_1771:
        /* <DEDUP_REMOVED lines=32> */
.L_x_1774:
[----:B------:R-:W-:Y:S05]  /*2510*/  BSYNC.RECONVERGENT B0 ;  /* 0x0000000000007941 */ /* 0x000fea0003800200 */
.L_x_1773:
        /* <DEDUP_REMOVED lines=68> */
[----:B------:R-:W-:Y:S01]  /*2960*/  F2FP.F16.F32.PACK_AB R187, R189, R184 ;  /* 0x000000b8bdbb723e */ /* 0x000fe200000000ff */
[--C-:B------:R-:W-:Y:S01]  /*2970*/  FFMA.FTZ R184, R9, UR10, R193.reuse ;  /* 0x0000000a09b87c23 */ /* 0x100fe200080100c1 */
[----:B------:R-:W-:Y:S01]  /*2980*/  F2FP.F16.F32.PACK_AB R186, R186, R185 ;  /* 0x000000b9baba723e */ /* 0x000fe200000000ff */
        /* <DEDUP_REMOVED lines=11> */
[C---:B------:R-:W-:Y:S01]  /*2a40*/  LOP3.LUT P6, RZ, R232.reuse, 0xff000000, RZ, 0xc0, !PT ;  /* 0xff000000e8ff7812 */ /* 0x040fe200078cc0ff */
        /* <DEDUP_REMOVED lines=11> */
.L_x_1779:
        /* <DEDUP_REMOVED lines=56> */
[----:B------:R-:W-:Y:S01]  /*2e80*/  F2FP.F16.F32.PACK_AB R184, R189, R184 ;  /* 0x000000b8bdb8723e */ /* 0x000fe200000000ff */
[----:B------:R-:W-:Y:S06]  /*2e90*/  BRA `(.L_x_1780) ;  /* 0x0000001c00547947 */ /* 0x000fec0003800000 */
.L_x_1778:
[----:B------:R-:W-:Y:S01]  /*2ea0*/  UMOV UR4, UR8 ;  /* 0x0000000800047c82 */ /* 0x000fe20008000000 */
[----:B------:R-:W-:Y:S01]  /*2eb0*/  UMOV UR5, UR9 ;  /* 0x0000000900057c82 */ /* 0x000fe20008000000 */
[----:B------:R-:W-:-:S04]  /*2ec0*/  UISETP.NE.U32.AND UP0, UPT, UR4, URZ, UPT ;  /* 0x000000ff0400728c */ /* 0x000fc8000bf05070 */
[----:B------:R-:W-:-:S09]  /*2ed0*/  UISETP.NE.AND.EX UP0, UPT, UR5, URZ, UPT, UP0 ;  /* 0x000000ff0500728c */ /* 0x000fd2000bf05300 */
[----:B------:R-:W-:Y:S05]  /*2ee0*/  BRA.U UP0, `(.L_x_1781) ;  /* 0x0000000100f87547 */ /* 0x000fea000b800000 */
[--C-:B------:R-:W-:Y:S01]  /*2ef0*/  FFMA.FTZ R186, R211, UR10, R193.reuse ;  /* 0x0000000ad3ba7c23 */ /* 0x100fe200080100c1 */
[----:B------:R-:W-:Y:S01]  /*2f00*/  FFMA.FTZ R187, R226, UR10, R193 ;  /* 0x0000000ae2bb7c23 */ /* 0x000fe200080100c1 */
[--C-:B------:R-:W-:Y:S01]  /*2f10*/  HADD2.F32 R184, -RZ, R163.reuse.H0_H0 ;  /* 0x200000a3ffb87230 */ /* 0x100fe20000004100 */
[----:B------:R-:W-:Y:S01]  /*2f20*/  ISETP.GE.U32.AND P0, PT, R232, RZ, PT ;  /* 0x000000ffe800720c */ /* 0x000fe20003f06070 */
[----:B------:R-:W-:Y:S01]  /*2f30*/  FADD.FTZ R185, R209, -R186 ;  /* 0x800000bad1b97221 */ /* 0x000fe20000010000 */
[----:B------:R-:W-:Y:S02]  /*2f40*/  HADD2.F32 R186, -RZ, R163.H1_H1 ;  /* 0x300000a3ffba7230 */ /* 0x000fe40000004100 */
[----:B------:R-:W-:Y:S01]  /*2f50*/  FADD.FTZ R187, R224, -R187 ;  /* 0x800000bbe0bb7221 */ /* 0x000fe20000010000 */
[----:B------:R-:W-:Y:S01]  /*2f60*/  FFMA.FTZ R189, R201, UR10, R193 ;  /* 0x0000000ac9bd7c23 */ /* 0x000fe200080100c1 */
[----:B------:R-:W-:Y:S01]  /*2f70*/  FFMA.FTZ R185, R185, UR11, R184 ;  /* 0x0000000bb9b97c23 */ /* 0x000fe200080100b8 */
[----:B------:R-:W-:Y:S01]  /*2f80*/  LOP3.LUT P1, RZ, R233, 0xff0000, RZ, 0xc0, !PT ;  /* 0x00ff0000e9ff7812 */ /* 0x000fe2000782c0ff */
[----:B------:R-:W-:Y:S01]  /*2f90*/  FFMA.FTZ R187, R187, UR11, R186 ;  /* 0x0000000bbbbb7c23 */ /* 0x000fe200080100ba */
[----:B------:R-:W-:-:S02]  /*2fa0*/  HADD2.F32 R184, -RZ, R162.H0_H0 ;  /* 0x200000a2ffb87230 */ /* 0x000fc40000004100 */
[----:B------:R-:W-:Y:S01]  /*2fb0*/  FMUL.FTZ R186, R185, UR23 ;  /* 0x00000017b9ba7c20 */ /* 0x000fe20008410000 */
[----:B------:R-:W-:Y:S01]  /*2fc0*/  ISETP.GE.U32.AND.EX P0, PT, R233, 0x1000000, PT, P0 ;  /* 0x01000000e900780c */ /* 0x000fe20003f06100 */
[----:B------:R-:W-:Y:S01]  /*2fd0*/  FMUL.FTZ R187, R187, UR23 ;  /* 0x00000017bbbb7c20 */ /* 0x000fe20008410000 */
[----:B------:R-:W-:Y:S01]  /*2fe0*/  FADD.FTZ R189, R198, -R189 ;  /* 0x800000bdc6bd7221 */ /* 0x000fe20000010000 */
[----:B------:R-:W-:Y:S01]  /*2ff0*/  FFMA.FTZ R191, R214, UR10, R193 ;  /* 0x0000000ad6bf7c23 */ /* 0x000fe200080100c1 */
[----:B------:R-:W-:Y:S01]  /*3000*/  FSEL R186, R186, RZ, P1 ;  /* 0x000000ffbaba7208 */ /* 0x000fe20000800000 */
[----:B------:R-:W-:Y:S01]  /*3010*/  HADD2.F32 R185, -RZ, R162.H1_H1 ;  /* 0x300000a2ffb97230 */ /* 0x000fe20000004100 */
[----:B------:R-:W-:Y:S01]  /*3020*/  FSEL R187, R187, RZ, P0 ;  /* 0x000000ffbbbb7208 */ /* 0x000fe20000000000 */
[----:B------:R-:W-:Y:S01]  /*3030*/  FFMA.FTZ R184, R189, UR11, R184 ;  /* 0x0000000bbdb87c23 */ /* 0x000fe200080100b8 */
[----:B------:R-:W-:Y:S01]  /*3040*/  FADD.FTZ R188, R212, -R191 ;  /* 0x800000bfd4bc7221 */ /* 0x000fe20000010000 */
[----:B------:R-:W-:Y:S01]  /*3050*/  LOP3.LUT P0, RZ, R233, 0xff, RZ, 0xc0, !PT ;  /* 0x000000ffe9ff7812 */ /* 0x000fe2000780c0ff */
[--C-:B------:R-:W-:Y:S01]  /*3060*/  FFMA.FTZ R191, R202, UR10, R193.reuse ;  /* 0x0000000acabf7c23 */ /* 0x100fe200080100c1 */
[----:B------:R-:W-:Y:S01]  /*3070*/  F2FP.F16.F32.PACK_AB R187, R187, R186 ;  /* 0x000000babbbb723e */ /* 0x000fe200000000ff */
[----:B------:R-:W-:Y:S01]  /*3080*/  FFMA.FTZ R186, R9, UR10, R193 ;  /* 0x0000000a09ba7c23 */ /* 0x000fe200080100c1 */
[----:B------:R-:W-:Y:S01]  /*3090*/  FMUL.FTZ R184, R184, UR23 ;  /* 0x00000017b8b87c20 */ /* 0x000fe20008410000 */
[----:B------:R-:W-:Y:S01]  /*30a0*/  FFMA.FTZ R185, R188, UR11, R185 ;  /* 0x0000000bbcb97c23 */ /* 0x000fe200080100b9 */
[----:B------:R-:W-:Y:S01]  /*30b0*/  LOP3.LUT P1, RZ, R233, 0xff00, RZ, 0xc0, !PT ;  /* 0x0000ff00e9ff7812 */ /* 0x000fe2000782c0ff */
[----:B------:R-:W-:Y:S01]  /*30c0*/  FADD.FTZ R189, R7, -R186 ;  /* 0x800000ba07bd7221 */ /* 0x000fe20000010000 */
[----:B------:R-:W-:Y:S01]  /*30d0*/  FADD.FTZ R190, R200, -R191 ;  /* 0x800000bfc8be7221 */ /* 0x000fe20000010000 */
[----:B------:R-:W-:Y:S01]  /*30e0*/  FMUL.FTZ R188, R185, UR23 ;  /* 0x00000017b9bc7c20 */ /* 0x000fe20008410000 */
[----:B------:R-:W-:Y:S01]  /*30f0*/  FSEL R186, R184, RZ, P0 ;  /* 0x000000ffb8ba7208 */ /* 0x000fe20000000000 */
[----:B------:R-:W-:-:S02]  /*3100*/  HADD2.F32 R184, -RZ, R161.H0_H0 ;  /* 0x200000a1ffb87230 */ /* 0x000fc40000004100 */
[----:B------:R-:W-:Y:S01]  /*3110*/  FFMA.FTZ R195, R10, UR10, R193 ;  /* 0x0000000a0ac37c23 */ /* 0x000fe200080100c1 */
[----:B------:R-:W-:Y:S01]  /*3120*/  HADD2.F32 R185, -RZ, R161.H1_H1 ;  /* 0x300000a1ffb97230 */ /* 0x000fe20000004100 */
[----:B------:R-:W-:Y:S01]  /*3130*/  FSEL R191, R188, RZ, P1 ;  /* 0x000000ffbcbf7208 */ /* 0x000fe20000800000 */
[----:B------:R-:W-:Y:S01]  /*3140*/  FFMA.FTZ R188, R189, UR11, R184 ;  /* 0x0000000bbdbc7c23 */ /* 0x000fe200080100b8 */
[--C-:B------:R-:W-:Y:S02]  /*3150*/  HADD2.F32 R184, -RZ, R160.reuse.H0_H0 ;  /* 0x200000a0ffb87230 */ /* 0x100fe40000004100 */
[----:B------:R-:W-:Y:S01]  /*3160*/  FFMA.FTZ R189, R190, UR11, R185 ;  /* 0x0000000bbebd7c23 */ /* 0x000fe200080100b9 */
[----:B------:R-:W-:Y:S01]  /*3170*/  FFMA.FTZ R185, R3, UR10, R193 ;  /* 0x0000000a03b97c23 */ /* 0x000fe200080100c1 */
[----:B------:R-:W-:Y:S01]  /*3180*/  F2FP.F16.F32.PACK_AB R186, R191, R186 ;  /* 0x000000babfba723e */ /* 0x000fe200000000ff */
[----:B------:R-:W-:Y:S01]  /*3190*/  FADD.FTZ R190, R8, -R195 ;  /* 0x800000c308be7221 */ /* 0x000fe20000010000 */
[----:B------:R-:W-:Y:S01]  /*31a0*/  FMUL.FTZ R189, R189, UR23 ;  /* 0x00000017bdbd7c20 */ /* 0x000fe20008410000 */
[----:B------:R-:W-:Y:S01]  /*31b0*/  FADD.FTZ R191, R0, -R185 ;  /* 0x800000b900bf7221 */ /* 0x000fe20000010000 */
[----:B------:R-:W-:Y:S01]  /*31c0*/  HADD2.F32 R185, -RZ, R160.H1_H1 ;  /* 0x300000a0ffb97230 */ /* 0x000fe20000004100 */
[----:B------:R-:W-:Y:S01]  /*31d0*/  LOP3.LUT P6, RZ, R232, 0xff000000, RZ, 0xc0, !PT ;  /* 0xff000000e8ff7812 */ /* 0x000fe200078cc0ff */
[----:B------:R-:W-:Y:S01]  /*31e0*/  FMUL.FTZ R188, R188, UR23 ;  /* 0x00000017bcbc7c20 */ /* 0x000fe20008410000 */
[----:B------:R-:W-:Y:S01]  /*31f0*/  FFMA.FTZ R184, R191, UR11, R184 ;  /* 0x0000000bbfb87c23 */ /* 0x000fe200080100b8 */
[----:B------:R-:W-:Y:S01]  /*3200*/  LOP3.LUT P5, RZ, R232, 0xff0000, RZ, 0xc0, !PT ;  /* 0x00ff0000e8ff7812 */ /* 0x000fe200078ac0ff */
[----:B------:R-:W-:Y:S01]  /*3210*/  FFMA.FTZ R185, R190, UR11, R185 ;  /* 0x0000000bbeb97c23 */ /* 0x000fe200080100b9 */
[----:B------:R-:W-:Y:S01]  /*3220*/  LOP3.LUT P1, RZ, R232, 0xff00, RZ, 0xc0, !PT ;  /* 0x0000ff00e8ff7812 */ /* 0x000fe2000782c0ff */
[----:B------:R-:W-:Y:S01]  /*3230*/  FMUL.FTZ R184, R184, UR23 ;  /* 0x00000017b8b87c20 */ /* 0x000fe20008410000 */
[----:B------:R-:W-:Y:S01]  /*3240*/  LOP3.LUT P0, RZ, R232, 0xff, RZ, 0xc0, !PT ;  /* 0x000000ffe8ff7812 */ /* 0x000fe2000780c0ff */
        /* <DEDUP_REMOVED lines=8> */
.L_x_1781:
[--C-:B------:R-:W-:Y:S01]  /*32d0*/  FFMA.FTZ R184, R211, UR10, R193.reuse ;  /* 0x0000000ad3b87c23 */ /* 0x100fe200080100c1 */
[--C-:B------:R-:W-:Y:S01]  /*32e0*/  FFMA.FTZ R165, R201, UR10, R193.reuse ;  /* 0x0000000ac9a57c23 */ /* 0x100fe200080100c1 */
[--C-:B------:R-:W-:Y:S01]  /*32f0*/  FFMA.FTZ R187, R226, UR10, R193.reuse ;  /* 0x0000000ae2bb7c23 */ /* 0x100fe200080100c1 */
[--C-:B------:R-:W-:Y:S02]  /*3300*/  HADD2.F32 R185, -RZ, R163.reuse.H0_H0 ;  /* 0x200000a3ffb97230 */ /* 0x100fe40000004100 */
[----:B------:R-:W-:Y:S01]  /*3310*/  FFMA.FTZ R167, R214, UR10, R193 ;  /* 0x0000000ad6a77c23 */ /* 0x000fe200080100c1 */
[--C-:B------:R-:W-:Y:S02]  /*3320*/  HADD2.F32 R164, -RZ, R162.reuse.H0_H0 ;  /* 0x200000a2ffa47230 */ /* 0x100fe40000004100 */
[----:B------:R-:W-:Y:S01]  /*3330*/  FADD.FTZ R184, R209, -R184 ;  /* 0x800000b8d1b87221 */ /* 0x000fe20000010000 */
[----:B------:R-:W-:Y:S02]  /*3340*/  HADD2.F32 R186, -RZ, R163.H1_H1 ;  /* 0x300000a3ffba7230 */ /* 0x000fe40000004100 */
[----:B------:R-:W-:Y:S01]  /*3350*/  FADD.FTZ R165, R198, -R165 ;  /* 0x800000a5c6a57221 */ /* 0x000fe20000010000 */
[----:B------:R-:W-:-:S02]  /*3360*/  HADD2.F32 R166, -RZ, R162.H1_H1 ;  /* 0x300000a2ffa67230 */ /* 0x000fc40000004100 */
[----:B------:R-:W-:Y:S01]  /*3370*/  FADD.FTZ R187, R224, -R187 ;  /* 0x800000bbe0bb7221 */ /* 0x000fe20000010000 */
[----:B------:R-:W-:Y:S01]  /*3380*/  FADD.FTZ R167, R212, -R167 ;  /* 0x800000a7d4a77221 */ /* 0x000fe20000010000 */
[----:B------:R-:W-:Y:S01]  /*3390*/  FFMA.FTZ R185, R184, UR11, R185 ;  /* 0x0000000bb8b97c23 */ /* 0x000fe200080100b9 */
[----:B------:R-:W-:Y:S01]  /*33a0*/  FFMA.FTZ R184, R165, UR11, R164 ;  /* 0x0000000ba5b87c23 */ /* 0x000fe200080100a4 */
[----:B------:R-:W-:Y:S01]  /*33b0*/  FFMA.FTZ R190, R187, UR11, R186 ;  /* 0x0000000bbbbe7c23 */ /* 0x000fe200080100ba */
[--C-:B------:R-:W-:Y:S01]  /*33c0*/  FFMA.FTZ R164, R9, UR10, R193.reuse ;  /* 0x0000000a09a47c23 */ /* 0x100fe200080100c1 */
[----:B------:R-:W-:Y:S01]  /*33d0*/  FFMA.FTZ R189, R167, UR11, R166 ;  /* 0x0000000ba7bd7c23 */ /* 0x000fe200080100a6 */
[----:B------:R-:W-:Y:S01]  /*33e0*/  ISETP.GE.U32.AND P0, PT, R232, RZ, PT ;  /* 0x000000ffe800720c */ /* 0x000fe20003f06070 */
[----:B------:R-:W-:Y:S01]  /*33f0*/  FFMA.FTZ R167, R202, UR10, R193 ;  /* 0x0000000acaa77c23 */ /* 0x000fe200080100c1 */
[--C-:B------:R-:W-:Y:S02]  /*3400*/  HADD2.F32 R165, -RZ, R161.reuse.H0_H0 ;  /* 0x200000a1ffa57230 */ /* 0x100fe40000004100 */
[----:B------:R-:W-:Y:S01]  /*3410*/  FMUL.FTZ R187, R190, UR23 ;  /* 0x00000017bebb7c20 */ /* 0x000fe20008410000 */
[----:B------:R-:W-:Y:S01]  /*3420*/  FMUL.FTZ R186, R185, UR23 ;  /* 0x00000017b9ba7c20 */ /* 0x000fe20008410000 */
[----:B------:R-:W-:Y:S01]  /*3430*/  FADD.FTZ R164, R7, -R164 ;  /* 0x800000a407a47221 */ /* 0x000fe20000010000 */
[C---:B------:R-:W-:Y:S01]  /*3440*/  LOP3.LUT P1, RZ, R233.reuse, 0xff0000, RZ, 0xc0, !PT ;  /* 0x00ff0000e9ff7812 */ /* 0x040fe2000782c0ff */
[----:B------:R-:W-:Y:S01]  /*3450*/  HADD2.F32 R166, -RZ, R161.H1_H1 ;  /* 0x300000a1ffa67230 */ /* 0x000fe20000004100 */
[----:B------:R-:W-:Y:S01]  /*3460*/  ISETP.GE.U32.AND.EX P0, PT, R233, 0x1000000, PT, P0 ;  /* 0x01000000e900780c */ /* 0x000fe20003f06100 */
[----:B------:R-:W-:Y:S01]  /*3470*/  FADD.FTZ R167, R200, -R167 ;  /* 0x800000a7c8a77221 */ /* 0x000fe20000010000 */
[----:B------:R-:W-:Y:S01]  /*3480*/  FFMA.FTZ R188, R164, UR11, R165 ;  /* 0x0000000ba4bc7c23 */ /* 0x000fe200080100a5 */
[----:B------:R-:W-:Y:S01]  /*3490*/  FSEL R186, R186, RZ, P1 ;  /* 0x000000ffbaba7208 */ /* 0x000fe20000800000 */
[----:B------:R-:W-:Y:S01]  /*34a0*/  FMUL.FTZ R164, R184, UR23 ;  /* 0x00000017b8a47c20 */ /* 0x000fe20008410000 */
[----:B------:R-:W-:Y:S01]  /*34b0*/  FSEL R187, R187, RZ, P0 ;  /* 0x000000ffbbbb7208 */ /* 0x000fe20000000000 */
[----:B------:R-:W-:Y:S01]  /*34c0*/  FFMA.FTZ R191, R167, UR11, R166 ;  /* 0x0000000ba7bf7c23 */ /* 0x000fe200080100a6 */
[----:B------:R-:W-:Y:S01]  /*34d0*/  LOP3.LUT P0, RZ, R233, 0xff, RZ, 0xc0, !PT ;  /* 0x000000ffe9ff7812 */ /* 0x000fe2000780c0ff */
[--C-:B------:R-:W-:Y:S01]  /*34e0*/  FFMA.FTZ R165, R3, UR10, R193.reuse ;  /* 0x0000000a03a57c23 */ /* 0x100fe200080100c1 */
[----:B------:R-:W-:Y:S01]  /*34f0*/  F2FP.F16.F32.PACK_AB R167, R190, R185 ;  /* 0x000000b9bea7723e */ /* 0x000fe200000000ff */
[----:B------:R-:W-:Y:S01]  /*3500*/  FFMA.FTZ R185, R10, UR10, R193 ;  /* 0x0000000a0ab97c23 */ /* 0x000fe200080100c1 */
[----:B------:R-:W-:Y:S01]  /*3510*/  F2FP.F16.F32.PACK_AB R187, R187, R186 ;  /* 0x000000babbbb723e */ /* 0x000fe200000000ff */
[----:B------:R-:W-:Y:S01]  /*3520*/  FADD.FTZ R165, R0, -R165 ;  /* 0x800000a500a57221 */ /* 0x000fe20000010000 */
[C---:B------:R-:W-:Y:S01]  /*3530*/  F2FP.F16.F32.PACK_AB R166, R189.reuse, R184 ;  /* 0x000000b8bda6723e */ /* 0x040fe200000000ff */
[----:B------:R-:W-:Y:S01]  /*3540*/  FMUL.FTZ R189, R189, UR23 ;  /* 0x00000017bdbd7c20 */ /* 0x000fe20008410000 */
[----:B------:R-:W-:Y:S01]  /*3550*/  FSEL R186, R164, RZ, P0 ;  /* 0x000000ffa4ba7208 */ /* 0x000fe20000000000 */
[--C-:B------:R-:W-:Y:S01]  /*3560*/  HADD2.F32 R164, -RZ, R160.reuse.H0_H0 ;  /* 0x200000a0ffa47230 */ /* 0x100fe20000004100 */
[----:B------:R-:W-:Y:S01]  /*3570*/  LOP3.LUT P1, RZ, R233, 0xff00, RZ, 0xc0, !PT ;  /* 0x0000ff00e9ff7812 */ /* 0x000fe2000782c0ff */
[----:B------:R-:W-:-:S02]  /*3580*/  HADD2.F32 R184, -RZ, R160.H1_H1 ;  /* 0x300000a0ffb87230 */ /* 0x000fc40000004100 */
[----:B------:R-:W-:Y:S01]  /*3590*/  FADD.FTZ R185, R8, -R185 ;  /* 0x800000b908b97221 */ /* 0x000fe20000010000 */
[----:B------:R-:W-:Y:S01]  /*35a0*/  LOP3.LUT P5, RZ, R232, 0xff0000, RZ, 0xc0, !PT ;  /* 0x00ff0000e8ff7812 */ /* 0x000fe200078ac0ff */
[----:B------:R-:W-:Y:S01]  /*35b0*/  FFMA.FTZ R164, R165, UR11, R164 ;  /* 0x0000000ba5a47c23 */ /* 0x000fe200080100a4 */
[----:B------:R-:W-:Y:S01]  /*35c0*/  FSEL R189, R189, RZ, P1 ;  /* 0x000000ffbdbd7208 */ /* 0x000fe20000800000 */
[----:B------:R-:W-:Y:S01]  /*35d0*/  FFMA.FTZ R185, R185, UR11, R184 ;  /* 0x0000000bb9b97c23 */ /* 0x000fe200080100b8 */
[----:B------:R-:W-:Y:S01]  /*35e0*/  F2FP.F16.F32.PACK_AB R165, R191, R188 ;  /* 0x000000bcbfa5723e */ /* 0x000fe200000000ff */
[----:B------:R-:W-:Y:S01]  /*35f0*/  FMUL.FTZ R184, R164, UR23 ;  /* 0x00000017a4b87c20 */ /* 0x000fe20008410000 */
[----:B------:R-:W-:Y:S01]  /*3600*/  F2FP.F16.F32.PACK_AB R186, R189, R186 ;  /* 0x000000babdba723e */ /* 0x000fe200000000ff */
[----:B------:R-:W-:Y:S01]  /*3610*/  FMUL.FTZ R189, R188, UR23 ;  /* 0x00000017bcbd7c20 */ /* 0x000fe20008410000 */
[----:B------:R-:W-:Y:S01]  /*3620*/  F2FP.F16.F32.PACK_AB R164, R185, R164 ;  /* 0x000000a4b9a4723e */ /* 0x000fe200000000ff */
        /* <DEDUP_REMOVED lines=9> */
[----:B------:R-:W-:Y:S02]  /*36c0*/  F2FP.F16.F32.PACK_AB R185, R191, R188 ;  /* 0x000000bcbfb9723e */ /* 0x000fe400000000ff */
[----:B------:R-:W-:Y:S01]  /*36d0*/  F2FP.F16.F32.PACK_AB R184, R189, R184 ;  /* 0x000000b8bdb8723e */ /* 0x000fe200000000ff */
[----:B------:R-:W-:Y:S06]  /*36e0*/  BRA `(.L_x_1780) ;  /* 0x0000001400407947 */ /* 0x000fec0003800000 */
.L_x_1777:
        /* <DEDUP_REMOVED lines=31> */
[----:B------:R-:W-:Y:S01]  /*38e0*/  F2FP.F16.F32.PACK_AB R159, R156, R159 ;  /* 0x0000009f9c9f723e */ /* 0x000fe200000000ff */
[----:B------:R-:W-:Y:S01]  /*38f0*/  FFMA.FTZ R156, R9, UR10, R193 ;  /* 0x0000000a099c7c23 */ /* 0x000fe200080100c1 */
[----:B------:R-:W-:Y:S01]  /*3900*/  F2FP.F16.F32.PACK_AB R187, R158, R187 ;  /* 0x000000bb9ebb723e */ /* 0x000fe200000000ff */
        /* <DEDUP_REMOVED lines=9> */
[----:B------:R-:W-:Y:S01]  /*39a0*/  LOP3.LUT P5, RZ, R233, 0xff00, RZ, 0xc0, !PT ;  /* 0x0000ff00e9ff7812 */ /* 0x000fe200078ac0ff */
[----:B------:R-:W-:Y:S01]  /*39b0*/  FMUL.FTZ R157, R157, UR11 ;  /* 0x0000000b9d9d7c20 */ /* 0x000fe20008410000 */
[----:B------:R-:W-:Y:S01]  /*39c0*/  LOP3.LUT P1, RZ, R243, 0xff00, RZ, 0xc0, !PT ;  /* 0x0000ff00f3ff7812 */ /* 0x000fe2000782c0ff */
[----:B------:R-:W-:Y:S01]  /*39d0*/  FMUL.FTZ R184, R156, UR23 ;  /* 0x000000179cb87c20 */ /* 0x000fe20008410000 */
[C---:B------:R-:W-:Y:S01]  /*39e0*/  FSEL R186, R158.reuse, RZ, P0 ;  /* 0x000000ff9eba7208 */ /* 0x040fe20000000000 */
[----:B------:R-:W-:Y:S01]  /*39f0*/  FMUL.FTZ R188, R157, UR23 ;  /* 0x000000179dbc7c20 */ /* 0x000fe20008410000 */
[----:B------:R-:W-:-:S02]  /*3a00*/  FSEL R158, R158, RZ, P6 ;  /* 0x000000ff9e9e7208 */ /* 0x000fc40003000000 */
[C---:B------:R-:W-:Y:S02]  /*3a10*/  FSEL R189, R185.reuse, RZ, P5 ;  /* 0x000000ffb9bd7208 */ /* 0x040fe40002800000 */
[C---:B------:R-:W-:Y:S02]  /*3a20*/  LOP3.LUT P0, RZ, R242.reuse, 0xff0000, RZ, 0xc0, !PT ;  /* 0x00ff0000f2ff7812 */ /* 0x040fe4000780c0ff */
[----:B------:R-:W-:Y:S02]  /*3a30*/  LOP3.LUT P6, RZ, R242, 0xff000000, RZ, 0xc0, !PT ;  /* 0xff000000f2ff7812 */ /* 0x000fe400078cc0ff */
[----:B------:R-:W-:Y:S02]  /*3a40*/  FSEL R185, R185, RZ, P1 ;  /* 0x000000ffb9b97208 */ /* 0x000fe40000800000 */
[----:B------:R-:W-:Y:S02]  /*3a50*/  FSEL R157, R184, RZ, P0 ;  /* 0x000000ffb89d7208 */ /* 0x000fe40000000000 */
[----:B------:R-:W-:-:S02]  /*3a60*/  FSEL R156, R188, RZ, P6 ;  /* 0x000000ffbc9c7208 */ /* 0x000fc40003000000 */
[----:B------:R-:W-:Y:S01]  /*3a70*/  F2FP.F16.F32.PACK_AB R158, R185, R158 ;  /* 0x0000009eb99e723e */ /* 0x000fe200000000ff */
[--C-:B------:R-:W-:Y:S01]  /*3a80*/  FFMA.FTZ R185, R3, UR10, R193.reuse ;  /* 0x0000000a03b97c23 */ /* 0x100fe200080100c1 */
[----:B------:R-:W-:Y:S01]  /*3a90*/  F2FP.F16.F32.PACK_AB R186, R189, R186 ;  /* 0x000000babdba723e */ /* 0x000fe200000000ff */
[----:B------:R-:W-:Y:S01]  /*3aa0*/  FFMA.FTZ R189, R10, UR10, R193 ;  /* 0x0000000a0abd7c23 */ /* 0x000fe200080100c1 */
[----:B------:R-:W-:Y:S01]  /*3ab0*/  F2FP.F16.F32.PACK_AB R157, R156, R157 ;  /* 0x0000009d9c9d723e */ /* 0x000fe200000000ff */
[----:B------:R-:W-:Y:S01]  /*3ac0*/  FADD.FTZ R156, R0, -R185 ;  /* 0x800000b9009c7221 */ /* 0x000fe20000010000 */
[----:B------:R-:W-:Y:S01]  /*3ad0*/  LOP3.LUT P0, RZ, R232, 0xff0000, RZ, 0xc0, !PT ;  /* 0x00ff0000e8ff7812 */ /* 0x000fe2000780c0ff */
[----:B------:R-:W-:Y:S01]  /*3ae0*/  FADD.FTZ R189, R8, -R189 ;  /* 0x800000bd08bd7221 */ /* 0x000fe20000010000 */
[----:B------:R-:W-:Y:S01]  /*3af0*/  LOP3.LUT P1, RZ, R232, 0xff000000, RZ, 0xc0, !PT ;  /* 0xff000000e8ff7812 */ /* 0x000fe2000782c0ff */
[----:B------:R-:W-:Y:S01]  /*3b00*/  FMUL.FTZ R156, R156, UR11 ;  /* 0x0000000b9c9c7c20 */ /* 0x000fe20008410000 */
[----:B------:R-:W-:Y:S01]  /*3b10*/  FSEL R184, R184, RZ, P0 ;  /* 0x000000ffb8b87208 */ /* 0x000fe20000000000 */
[----:B------:R-:W-:Y:S01]  /*3b20*/  FMUL.FTZ R189, R189, UR11 ;  /* 0x0000000bbdbd7c20 */ /* 0x000fe20008410000 */
[----:B------:R-:W-:-:S02]  /*3b30*/  FSEL R191, R188, RZ, P1 ;  /* 0x000000ffbcbf7208 */ /* 0x000fc40000800000 */
[----:B------:R-:W-:Y:S01]  /*3b40*/  LOP3.LUT P6, RZ, R232, 0xff00, RZ, 0xc0, !PT ;  /* 0x0000ff00e8ff7812 */ /* 0x000fe200078cc0ff */
[----:B------:R-:W-:Y:S01]  /*3b50*/  FMUL.FTZ R189, R189, UR23 ;  /* 0x00000017bdbd7c20 */ /* 0x000fe20008410000 */
[----:B------:R-:W-:Y:S01]  /*3b60*/  F2FP.F16.F32.PACK_AB R185, R191, R184 ;  /* 0x000000b8bfb9723e */ /* 0x000fe200000000ff */
[----:B------:R-:W-:Y:S01]  /*3b70*/  FMUL.FTZ R184, R156, UR23 ;  /* 0x000000179cb87c20 */ /* 0x000fe20008410000 */
[C---:B------:R-:W-:Y:S02]  /*3b80*/  LOP3.LUT P0, RZ, R242.reuse, 0xff, RZ, 0xc0, !PT ;  /* 0x000000fff2ff7812 */ /* 0x040fe4000780c0ff */
[----:B------:R-:W-:Y:S02]  /*3b90*/  LOP3.LUT P1, RZ, R242, 0xff00, RZ, 0xc0, !PT ;  /* 0x0000ff00f2ff7812 */ /* 0x000fe4000782c0ff */
[----:B------:R-:W-:Y:S02]  /*3ba0*/  LOP3.LUT P5, RZ, R232, 0xff, RZ, 0xc0, !PT ;  /* 0x000000ffe8ff7812 */ /* 0x000fe400078ac0ff */
[----:B------:R-:W-:-:S02]  /*3bb0*/  FSEL R191, R189, RZ, P6 ;  /* 0x000000ffbdbf7208 */ /* 0x000fc40003000000 */
[C---:B------:R-:W-:Y:S02]  /*3bc0*/  FSEL R156, R184.reuse, RZ, P0 ;  /* 0x000000ffb89c7208 */ /* 0x040fe40000000000 */
[----:B------:R-:W-:Y:S02]  /*3bd0*/  FSEL R189, R189, RZ, P1 ;  /* 0x000000ffbdbd7208 */ /* 0x000fe40000800000 */
[----:B------:R-:W-:Y:S02]  /*3be0*/  FSEL R184, R184, RZ, P5 ;  /* 0x000000ffb8b87208 */ /* 0x000fe40002800000 */
[----:B------:R-:W-:Y:S02]  /*3bf0*/  F2FP.F16.F32.PACK_AB R156, R189, R156 ;  /* 0x0000009cbd9c723e */ /* 0x000fe400000000ff */
[----:B------:R-:W-:Y:S01]  /*3c00*/  F2FP.F16.F32.PACK_AB R184, R191, R184 ;  /* 0x000000b8bfb8723e */ /* 0x000fe200000000ff */
[----:B------:R-:W-:Y:S06]  /*3c10*/  BRA `(.L_x_1780) ;  /* 0x0000000c00f47947 */ /* 0x000fec0003800000 */
.L_x_1783:
[--C-:B------:R-:W-:Y:S01]  /*3c20*/  FFMA.FTZ R156, R211, UR10, R193.reuse ;  /* 0x0000000ad39c7c23 */ /* 0x100fe200080100c1 */
[--C-:B------:R-:W-:Y:S01]  /*3c30*/  FFMA.FTZ R157, R226, UR10, R193.reuse ;  /* 0x0000000ae29d7c23 */ /* 0x100fe200080100c1 */
[----:B------:R-:W-:Y:S01]  /*3c40*/  ISETP.GE.U32.AND P1, PT, R232, RZ, PT ;  /* 0x000000ffe800720c */ /* 0x000fe20003f26070 */
[----:B------:R-:W-:Y:S01]  /*3c50*/  FFMA.FTZ R159, R214, UR10, R193 ;  /* 0x0000000ad69f7c23 */ /* 0x000fe200080100c1 */
[----:B------:R-:W-:Y:S01]  /*3c60*/  FADD.FTZ R156, R209, -R156 ;  /* 0x8000009cd19c7221 */ /* 0x000fe20000010000 */
[----:B------:R-:W-:Y:S01]  /*3c70*/  FADD.FTZ R157, R224, -R157 ;  /* 0x8000009de09d7221 */ /* 0x000fe20000010000 */
[----:B------:R-:W-:Y:S02]  /*3c80*/  LOP3.LUT P5, RZ, R233, 0xff0000, RZ, 0xc0, !PT ;  /* 0x00ff0000e9ff7812 */ /* 0x000fe400078ac0ff */
[----:B------:R-:W-:Y:S01]  /*3c90*/  FMUL.FTZ R156, R156, UR11 ;  /* 0x0000000b9c9c7c20 */ /* 0x000fe20008410000 */
[----:B------:R-:W-:Y:S01]  /*3ca0*/  FMUL.FTZ R165, R157, UR11 ;  /* 0x0000000b9da57c20 */ /* 0x000fe20008410000 */
[----:B------:R-:W-:Y:S01]  /*3cb0*/  FFMA.FTZ R157, R201, UR10, R193 ;  /* 0x0000000ac99d7c23 */ /* 0x000fe200080100c1 */
[----:B------:R-:W-:Y:S01]  /*3cc0*/  LOP3.LUT P6, RZ, R243, 0xff0000, RZ, 0xc0, !PT ;  /* 0x00ff0000f3ff7812 */ /* 0x000fe200078cc0ff */
[----:B------:R-:W-:Y:S01]  /*3cd0*/  FMUL.FTZ R158, R156, UR23 ;  /* 0x000000179c9e7c20 */ /* 0x000fe20008410000 */
[----:B------:R-:W-:Y:S01]  /*3ce0*/  ISETP.GE.U32.AND P0, PT, R242, RZ, PT ;  /* 0x000000fff200720c */ /* 0x000fe20003f06070 */
[----:B------:R-:W-:Y:S01]  /*3cf0*/  FADD.FTZ R157, R198, -R157 ;  /* 0x8000009dc69d7221 */ /* 0x000fe20000010000 */
[C---:B------:R-:W-:Y:S01]  /*3d00*/  F2FP.F16.F32.PACK_AB R167, R165.reuse, R156 ;  /* 0x0000009ca5a7723e */ /* 0x040fe200000000ff */
[----:B------:R-:W-:Y:S01]  /*3d10*/  FMUL.FTZ R165, R165, UR23 ;  /* 0x00000017a5a57c20 */ /* 0x000fe20008410000 */
[----:B------:R-:W-:Y:S01]  /*3d20*/  ISETP.GE.U32.AND.EX P1, PT, R233, 0x1000000, PT, P1 ;  /* 0x01000000e900780c */ /* 0x000fe20003f26110 */
[----:B------:R-:W-:Y:S01]  /*3d30*/  FADD.FTZ R156, R212, -R159 ;  /* 0x8000009fd49c7221 */ /* 0x000fe20000010000 */
[C---:B------:R-:W-:Y:S01]  /*3d40*/  FSEL R164, R158.reuse, RZ, P6 ;  /* 0x000000ff9ea47208 */ /* 0x040fe20003000000 */
[----:B------:R-:W-:Y:S01]  /*3d50*/  FMUL.FTZ R157, R157, UR11 ;  /* 0x0000000b9d9d7c20 */ /* 0x000fe20008410000 */
[----:B------:R-:W-:Y:S01]  /*3d60*/  FSEL R187, R158, RZ, P5 ;  /* 0x000000ff9ebb7208 */ /* 0x000fe20002800000 */
[----:B------:R-:W-:Y:S01]  /*3d70*/  FMUL.FTZ R156, R156, UR11 ;  /* 0x0000000b9c9c7c20 */ /* 0x000fe20008410000 */
[----:B------:R-:W-:-:S02]  /*3d80*/  ISETP.GE.U32.AND.EX P0, PT, R243, 0x1000000, PT, P0 ;  /* 0x01000000f300780c */ /* 0x000fc40003f06100 */
[C---:B------:R-:W-:Y:S02]  /*3d90*/  FSEL R158, R165.reuse, RZ, P1 ;  /* 0x000000ffa59e7208 */ /* 0x040fe40000800000 */
[----:B------:R-:W-:Y:S01]  /*3da0*/  FSEL R185, R165, RZ, P0 ;  /* 0x000000ffa5b97208 */ /* 0x000fe20000000000 */
[----:B------:R-:W-:Y:S01]  /*3db0*/  FMUL.FTZ R165, R156, UR23 ;  /* 0x000000179ca57c20 */ /* 0x000fe20008410000 */
[----:B------:R-:W-:Y:S01]  /*3dc0*/  F2FP.F16.F32.PACK_AB R187, R158, R187 ;  /* 0x000000bb9ebb723e */ /* 0x000fe200000000ff */
[----:B------:R-:W-:Y:S01]  /*3dd0*/  FMUL.FTZ R158, R157, UR23 ;  /* 0x000000179d9e7c20 */ /* 0x000fe20008410000 */
[----:B------:R-:W-:Y:S01]  /*3de0*/  F2FP.F16.F32.PACK_AB R166, R156, R157 ;  /* 0x0000009d9ca6723e */ /* 0x000fe200000000ff */
[--C-:B------:R-:W-:Y:S01]  /*3df0*/  FFMA.FTZ R156, R9, UR10, R193.reuse ;  /* 0x0000000a099c7c23 */ /* 0x100fe200080100c1 */
[----:B------:R-:W-:Y:S01]  /*3e00*/  FFMA.FTZ R157, R202, UR10, R193 ;  /* 0x0000000aca9d7c23 */ /* 0x000fe200080100c1 */
[C---:B------:R-:W-:Y:S02]  /*3e10*/  LOP3.LUT P1, RZ, R243.reuse, 0xff, RZ, 0xc0, !PT ;  /* 0x000000fff3ff7812 */ /* 0x040fe4000782c0ff */
[----:B------:R-:W-:Y:S01]  /*3e20*/  LOP3.LUT P6, RZ, R243, 0xff00, RZ, 0xc0, !PT ;  /* 0x0000ff00f3ff7812 */ /* 0x000fe200078cc0ff */
[----:B------:R-:W-:Y:S01]  /*3e30*/  FADD.FTZ R156, R7, -R156 ;  /* 0x8000009c079c7221 */ /* 0x000fe20000010000 */
[C---:B------:R-:W-:Y:S01]  /*3e40*/  LOP3.LUT P0, RZ, R233.reuse, 0xff, RZ, 0xc0, !PT ;  /* 0x000000ffe9ff7812 */ /* 0x040fe2000780c0ff */
[----:B------:R-:W-:Y:S01]  /*3e50*/  FADD.FTZ R157, R200, -R157 ;  /* 0x8000009dc89d7221 */ /* 0x000fe20000010000 */
[----:B------:R-:W-:Y:S01]  /*3e60*/  LOP3.LUT P5, RZ, R233, 0xff00, RZ, 0xc0, !PT ;  /* 0x0000ff00e9ff7812 */ /* 0x000fe200078ac0ff */
[----:B------:R-:W-:Y:S01]  /*3e70*/  FMUL.FTZ R156, R156, UR11 ;  /* 0x0000000b9c9c7c20 */ /* 0x000fe20008410000 */
[----:B------:R-:W-:Y:S01]  /*3e80*/  F2FP.F16.F32.PACK_AB R159, R185, R164 ;  /* 0x000000a4b99f723e */ /* 0x000fe200000000ff */
[----:B------:R-:W-:Y:S01]  /*3e90*/  FMUL.FTZ R157, R157, UR11 ;  /* 0x0000000b9d9d7c20 */ /* 0x000fe20008410000 */
[----:B------:R-:W-:-:S02]  /*3ea0*/  FSEL R164, R158, RZ, P1 ;  /* 0x000000ff9ea47208 */ /* 0x000fc40000800000 */
[----:B------:R-:W-:Y:S01]  /*3eb0*/  FSEL R185, R165, RZ, P6 ;  /* 0x000000ffa5b97208 */ /* 0x000fe20003000000 */
[----:B------:R-:W-:Y:S01]  /*3ec0*/  FMUL.FTZ R188, R157, UR23 ;  /* 0x000000179dbc7c20 */ /* 0x000fe20008410000 */
[----:B------:R-:W-:Y:S02]  /*3ed0*/  FSEL R186, R158, RZ, P0 ;  /* 0x000000ff9eba7208 */ /* 0x000fe40000000000 */
[----:B------:R-:W-:Y:S02]  /*3ee0*/  FSEL R165, R165, RZ, P5 ;  /* 0x000000ffa5a57208 */ /* 0x000fe40002800000 */
[----:B------:R-:W-:Y:S01]  /*3ef0*/  F2FP.F16.F32.PACK_AB R158, R185, R164 ;  /* 0x000000a4b99e723e */ /* 0x000fe200000000ff */
[----:B------:R-:W-:Y:S01]  /*3f00*/  FMUL.FTZ R164, R156, UR23 ;  /* 0x000000179ca47c20 */ /* 0x000fe20008410000 */
[----:B------:R-:W-:Y:S01]  /*3f10*/  F2FP.F16.F32.PACK_AB R186, R165, R186 ;  /* 0x000000baa5ba723e */ /* 0x000fe200000000ff */
[----:B------:R-:W-:Y:S01]  /*3f20*/  FFMA.FTZ R185, R10, UR10, R193 ;  /* 0x0000000a0ab97c23 */ /* 0x000fe200080100c1 */
[----:B------:R-:W-:-:S02]  /*3f30*/  LOP3.LUT P1, RZ, R242, 0xff0000, RZ, 0xc0, !PT ;  /* 0x00ff0000f2ff7812 */ /* 0x000fc4000782c0ff */
[----:B------:R-:W-:Y:S01]  /*3f40*/  F2FP.F16.F32.PACK_AB R165, R157, R156 ;  /* 0x0000009c9da5723e */ /* 0x000fe200000000ff */
[----:B------:R-:W-:Y:S01]  /*3f50*/  FFMA.FTZ R157, R3, UR10, R193 ;  /* 0x0000000a039d7c23 */ /* 0x000fe200080100c1 */
[----:B------:R-:W-:Y:S01]  /*3f60*/  LOP3.LUT P6, RZ, R242, 0xff000000, RZ, 0xc0, !PT ;  /* 0xff000000f2ff7812 */ /* 0x000fe200078cc0ff */
[----:B------:R-:W-:Y:S01]  /*3f70*/  FADD.FTZ R185, R8, -R185 ;  /* 0x800000b908b97221 */ /* 0x000fe20000010000 */
[----:B------:R-:W-:Y:S01]  /*3f80*/  FSEL R184, R164, RZ, P1 ;  /* 0x000000ffa4b87208 */ /* 0x000fe20000800000 */
[----:B------:R-:W-:Y:S01]  /*3f90*/  FADD.FTZ R156, R0, -R157 ;  /* 0x8000009d009c7221 */ /* 0x000fe20000010000 */
[----:B------:R-:W-:Y:S02]  /*3fa0*/  FSEL R189, R188, RZ, P6 ;  /* 0x000000ffbcbd7208 */ /* 0x000fe40003000000 */
[----:B------:R-:W-:Y:S01]  /*3fb0*/  LOP3.LUT P0, RZ, R232, 0xff0000, RZ, 0xc0, !PT ;  /* 0x00ff0000e8ff7812 */ /* 0x000fe2000780c0ff */
[----:B------:R-:W-:Y:S01]  /*3fc0*/  FMUL.FTZ R156, R156, UR11 ;  /* 0x0000000b9c9c7c20 */ /* 0x000fe20008410000 */
[----:B------:R-:W-:-:S02]  /*3fd0*/  LOP3.LUT P5, RZ, R232, 0xff000000, RZ, 0xc0, !PT ;  /* 0xff000000e8ff7812 */ /* 0x000fc400078ac0ff */
[----:B------:R-:W-:Y:S01]  /*3fe0*/  F2FP.F16.F32.PACK_AB R157, R189, R184 ;  /* 0x000000b8bd9d723e */ /* 0x000fe200000000ff */
[----:B------:R-:W-:Y:S01]  /*3ff0*/  FMUL.FTZ R189, R185, UR11 ;  /* 0x0000000bb9bd7c20 */ /* 0x000fe20008410000 */
[----:B------:R-:W-:Y:S02]  /*4000*/  FSEL R164, R164, RZ, P0 ;  /* 0x000000ffa4a47208 */ /* 0x000fe40000000000 */
[----:B------:R-:W-:Y:S01]  /*4010*/  FSEL R191, R188, RZ, P5 ;  /* 0x000000ffbcbf7208 */ /* 0x000fe20002800000 */
[----:B------:R-:W-:Y:S01]  /*4020*/  FMUL.FTZ R184, R189, UR23 ;  /* 0x00000017bdb87c20 */ /* 0x000fe20008410000 */
[----:B------:R-:W-:Y:S02]  /*4030*/  LOP3.LUT P5, RZ, R232, 0xff00, RZ, 0xc0, !PT ;  /* 0x0000ff00e8ff7812 */ /* 0x000fe400078ac0ff */
[----:B------:R-:W-:Y:S02]  /*4040*/  F2FP.F16.F32.PACK_AB R185, R191, R164 ;  /* 0x000000a4bfb9723e */ /* 0x000fe400000000ff */
[----:B------:R-:W-:Y:S01]  /*4050*/  F2FP.F16.F32.PACK_AB R164, R189, R156 ;  /* 0x0000009cbda4723e */ /* 0x000fe200000000ff */
[----:B------:R-:W-:Y:S01]  /*4060*/  FMUL.FTZ R156, R156, UR23 ;  /* 0x000000179c9c7c20 */ /* 0x000fe20008410000 */
[----:B------:R-:W-:-:S02]  /*4070*/  LOP3.LUT P6, RZ, R242, 0xff00, RZ, 0xc0, !PT ;  /* 0x0000ff00f2ff7812 */ /* 0x000fc400078cc0ff */
[----:B------:R-:W-:Y:S02]  /*4080*/  LOP3.LUT P1, RZ, R242, 0xff, RZ, 0xc0, !PT ;  /* 0x000000fff2ff7812 */ /* 0x000fe4000782c0ff */
[----:B------:R-:W-:Y:S02]  /*4090*/  LOP3.LUT P0, RZ, R232, 0xff, RZ, 0xc0, !PT ;  /* 0x000000ffe8ff7812 */ /* 0x000fe4000780c0ff */
[C---:B------:R-:W-:Y:S02]  /*40a0*/  FSEL R189, R184.reuse, RZ, P5 ;  /* 0x000000ffb8bd7208 */ /* 0x040fe40002800000 */
[----:B------:R-:W-:Y:S02]  /*40b0*/  FSEL R191, R184, RZ, P6 ;  /* 0x000000ffb8bf7208 */ /* 0x000fe40003000000 */
[C---:B------:R-:W-:Y:S02]  /*40c0*/  FSEL R188, R156.reuse, RZ, P1 ;  /* 0x000000ff9cbc7208 */ /* 0x040fe40000800000 */
[----:B------:R-:W-:-:S02]  /*40d0*/  FSEL R184, R156, RZ, P0 ;  /* 0x000000ff9cb87208 */ /* 0x000fc40000000000 */
[----:B------:R-:W-:Y:S02]  /*40e0*/  F2FP.F16.F32.PACK_AB R156, R191, R188 ;  /* 0x000000bcbf9c723e */ /* 0x000fe400000000ff */
[----:B------:R-:W-:Y:S01]  /*40f0*/  F2FP.F16.F32.PACK_AB R184, R189, R184 ;  /* 0x000000b8bdb8723e */ /* 0x000fe200000000ff */
[----:B------:R-:W-:Y:S06]  /*4100*/  BRA `(.L_x_1780) ;  /* 0x0000000800b87947 */ /* 0x000fec0003800000 */
.L_x_1782:
        /* <DEDUP_REMOVED lines=8> */
[--C-:B------:R-:W-:Y:S02]  /*4190*/  HADD2.F32 R185, -RZ, R163.reuse.H0_H0 ;  /* 0x200000a3ffb97230 */ /* 0x100fe40000004100 */
[----:B------:R-:W-:Y:S01]  /*41a0*/  FFMA.FTZ R159, R214, UR10, R193 ;  /* 0x0000000ad69f7c23 */ /* 0x000fe200080100c1 */
[----:B------:R-:W-:Y:S02]  /*41b0*/  HADD2.F32 R186, -RZ, R163.H1_H1 ;  /* 0x300000a3ffba7230 */ /* 0x000fe40000004100 */
[----:B------:R-:W-:Y:S01]  /*41c0*/  FADD.FTZ R184, R209, -R184 ;  /* 0x800000b8d1b87221 */ /* 0x000fe20000010000 */
[--C-:B------:R-:W-:Y:S02]  /*41d0*/  HADD2.F32 R156, -RZ, R162.reuse.H0_H0 ;  /* 0x200000a2ff9c7230 */ /* 0x100fe40000004100 */
[----:B------:R-:W-:Y:S01]  /*41e0*/  FADD.FTZ R187, R224, -R187 ;  /* 0x800000bbe0bb7221 */ /* 0x000fe20000010000 */
[----:B------:R-:W-:-:S02]  /*41f0*/  HADD2.F32 R158, -RZ, R162.H1_H1 ;  /* 0x300000a2ff9e7230 */ /* 0x000fc40000004100 */
[----:B------:R-:W-:Y:S01]  /*4200*/  FADD.FTZ R157, R198, -R157 ;  /* 0x8000009dc69d7221 */ /* 0x000fe20000010000 */
[----:B------:R-:W-:Y:S01]  /*4210*/  FADD.FTZ R159, R212, -R159 ;  /* 0x8000009fd49f7221 */ /* 0x000fe20000010000 */
[----:B------:R-:W-:Y:S01]  /*4220*/  FFMA.FTZ R184, R184, UR11, R185 ;  /* 0x0000000bb8b87c23 */ /* 0x000fe200080100b9 */
[----:B------:R-:W-:Y:S01]  /*4230*/  FFMA.FTZ R188, R187, UR11, R186 ;  /* 0x0000000bbbbc7c23 */ /* 0x000fe200080100ba */
[----:B------:R-:W-:Y:S01]  /*4240*/  FFMA.FTZ R186, R157, UR11, R156 ;  /* 0x0000000b9dba7c23 */ /* 0x000fe2000801009c */
[----:B------:R-:W-:Y:S01]  /*4250*/  ISETP.GE.U32.AND P1, PT, R232, RZ, PT ;  /* 0x000000ffe800720c */ /* 0x000fe20003f26070 */
[----:B------:R-:W-:Y:S01]  /*4260*/  FFMA.FTZ R189, R159, UR11, R158 ;  /* 0x0000000b9fbd7c23 */ /* 0x000fe2000801009e */
[----:B------:R-:W-:Y:S01]  /*4270*/  ISETP.GE.U32.AND P0, PT, R242, RZ, PT ;  /* 0x000000fff200720c */ /* 0x000fe20003f06070 */
[--C-:B------:R-:W-:Y:S01]  /*4280*/  FFMA.FTZ R156, R9, UR10, R193.reuse ;  /* 0x0000000a099c7c23 */ /* 0x100fe200080100c1 */
[----:B------:R-:W-:Y:S01]  /*4290*/  FFMA.FTZ R159, R202, UR10, R193 ;  /* 0x0000000aca9f7c23 */ /* 0x000fe200080100c1 */
[----:B------:R-:W-:Y:S01]  /*42a0*/  FMUL.FTZ R187, R184, UR23 ;  /* 0x00000017b8bb7c20 */ /* 0x000fe20008410000 */
[----:B------:R-:W-:Y:S01]  /*42b0*/  LOP3.LUT P5, RZ, R233, 0xff0000, RZ, 0xc0, !PT ;  /* 0x00ff0000e9ff7812 */ /* 0x000fe200078ac0ff */
[----:B------:R-:W-:Y:S01]  /*42c0*/  FMUL.FTZ R190, R188, UR23 ;  /* 0x00000017bcbe7c20 */ /* 0x000fe20008410000 */
[----:B------:R-:W-:Y:S01]  /*42d0*/  LOP3.LUT P6, RZ, R243, 0xff0000, RZ, 0xc0, !PT ;  /* 0x00ff0000f3ff7812 */ /* 0x000fe200078cc0ff */
[--C-:B------:R-:W-:Y:S01]  /*42e0*/  HADD2.F32 R158, -RZ, R161.reuse.H0_H0 ;  /* 0x200000a1ff9e7230 */ /* 0x100fe20000004100 */
[----:B------:R-:W-:Y:S01]  /*42f0*/  ISETP.GE.U32.AND.EX P1, PT, R233, 0x1000000, PT, P1 ;  /* 0x01000000e900780c */ /* 0x000fe20003f26110 */
[----:B------:R-:W-:Y:S01]  /*4300*/  FADD.FTZ R157, R7, -R156 ;  /* 0x8000009c079d7221 */ /* 0x000fe20000010000 */
[----:B------:R-:W-:Y:S01]  /*4310*/  ISETP.GE.U32.AND.EX P0, PT, R243, 0x1000000, PT, P0 ;  /* 0x01000000f300780c */ /* 0x000fe20003f06100 */
[----:B------:R-:W-:-:S02]  /*4320*/  HADD2.F32 R185, -RZ, R161.H1_H1 ;  /* 0x300000a1ffb97230 */ /* 0x000fc40000004100 */
[----:B------:R-:W-:Y:S01]  /*4330*/  FADD.FTZ R184, R200, -R159 ;  /* 0x8000009fc8b87221 */ /* 0x000fe20000010000 */
[C---:B------:R-:W-:Y:S01]  /*4340*/  FSEL R188, R187.reuse, RZ, P5 ;  /* 0x000000ffbbbc7208 */ /* 0x040fe20002800000 */
[----:B------:R-:W-:Y:S01]  /*4350*/  FMUL.FTZ R186, R186, UR23 ;  /* 0x00000017baba7c20 */ /* 0x000fe20008410000 */
[----:B------:R-:W-:Y:S01]  /*4360*/  FSEL R159, R187, RZ, P6 ;  /* 0x000000ffbb9f7208 */ /* 0x000fe20003000000 */
[----:B------:R-:W-:Y:S01]  /*4370*/  FFMA.FTZ R157, R157, UR11, R158 ;  /* 0x0000000b9d9d7c23 */ /* 0x000fe2000801009e */
[----:B------:R-:W-:Y:S01]  /*4380*/  FSEL R156, R190, RZ, P0 ;  /* 0x000000ffbe9c7208 */ /* 0x000fe20000000000 */
[----:B------:R-:W-:Y:S01]  /*4390*/  FFMA.FTZ R185, R184, UR11, R185 ;  /* 0x0000000bb8b97c23 */ /* 0x000fe200080100b9 */
[----:B------:R-:W-:Y:S01]  /*43a0*/  FSEL R187, R190, RZ, P1 ;  /* 0x000000ffbebb7208 */ /* 0x000fe20000800000 */
[----:B------:R-:W-:Y:S01]  /*43b0*/  FMUL.FTZ R189, R189, UR23 ;  /* 0x00000017bdbd7c20 */ /* 0x000fe20008410000 */
[----:B------:R-:W-:Y:S01]  /*43c0*/  LOP3.LUT P0, RZ, R233, 0xff, RZ, 0xc0, !PT ;  /* 0x000000ffe9ff7812 */ /* 0x000fe2000780c0ff */
[----:B------:R-:W-:Y:S01]  /*43d0*/  FMUL.FTZ R184, R157, UR23 ;  /* 0x000000179db87c20 */ /* 0x000fe20008410000 */
[----:B------:R-:W-:Y:S01]  /*43e0*/  LOP3.LUT P6, RZ, R243, 0xff, RZ, 0xc0, !PT ;  /* 0x000000fff3ff7812 */ /* 0x000fe200078cc0ff */
[----:B------:R-:W-:Y:S01]  /*43f0*/  FMUL.FTZ R190, R185, UR23 ;  /* 0x00000017b9be7c20 */ /* 0x000fe20008410000 */
[----:B------:R-:W-:-:S02]  /*4400*/  F2FP.F16.F32.PACK_AB R187, R187, R188 ;  /* 0x000000bcbbbb723e */ /* 0x000fc400000000ff */
[----:B------:R-:W-:Y:S02]  /*4410*/  LOP3.LUT P1, RZ, R243, 0xff00, RZ, 0xc0, !PT ;  /* 0x0000ff00f3ff7812 */ /* 0x000fe4000782c0ff */
[----:B------:R-:W-:Y:S02]  /*4420*/  FSEL R188, R186, RZ, P0 ;  /* 0x000000ffbabc7208 */ /* 0x000fe40000000000 */
[----:B------:R-:W-:Y:S02]  /*4430*/  LOP3.LUT P5, RZ, R233, 0xff00, RZ, 0xc0, !PT ;  /* 0x0000ff00e9ff7812 */ /* 0x000fe400078ac0ff */
[----:B------:R-:W-:Y:S02]  /*4440*/  LOP3.LUT P0, RZ, R242, 0xff0000, RZ, 0xc0, !PT ;  /* 0x00ff0000f2ff7812 */ /* 0x000fe4000780c0ff */
[----:B------:R-:W-:Y:S02]  /*4450*/  FSEL R158, R186, RZ, P6 ;  /* 0x000000ffba9e7208 */ /* 0x000fe40003000000 */
[----:B------:R-:W-:-:S02]  /*4460*/  LOP3.LUT P6, RZ, R242, 0xff000000, RZ, 0xc0, !PT ;  /* 0xff000000f2ff7812 */ /* 0x000fc400078cc0ff */
[C---:B------:R-:W-:Y:S02]  /*4470*/  FSEL R185, R189.reuse, RZ, P1 ;  /* 0x000000ffbdb97208 */ /* 0x040fe40000800000 */
[----:B------:R-:W-:Y:S01]  /*4480*/  FSEL R191, R189, RZ, P5 ;  /* 0x000000ffbdbf7208 */ /* 0x000fe20002800000 */
[----:B------:R-:W-:Y:S01]  /*4490*/  FFMA.FTZ R189, R10, UR10, R193 ;  /* 0x0000000a0abd7c23 */ /* 0x000fe200080100c1 */
[----:B------:R-:W-:Y:S02]  /*44a0*/  FSEL R157, R184, RZ, P0 ;  /* 0x000000ffb89d7208 */ /* 0x000fe40000000000 */
[----:B------:R-:W-:Y:S01]  /*44b0*/  F2FP.F16.F32.PACK_AB R159, R156, R159 ;  /* 0x0000009f9c9f723e */ /* 0x000fe200000000ff */
[----:B------:R-:W-:Y:S01]  /*44c0*/  FADD.FTZ R189, R8, -R189 ;  /* 0x800000bd08bd7221 */ /* 0x000fe20000010000 */
[----:B------:R-:W-:Y:S02]  /*44d0*/  LOP3.LUT P0, RZ, R232, 0xff0000, RZ, 0xc0, !PT ;  /* 0x00ff0000e8ff7812 */ /* 0x000fe4000780c0ff */
[----:B------:R-:W-:-:S02]  /*44e0*/  FSEL R156, R190, RZ, P6 ;  /* 0x000000ffbe9c7208 */ /* 0x000fc40003000000 */
[----:B------:R-:W-:Y:S01]  /*44f0*/  F2FP.F16.F32.PACK_AB R158, R185, R158 ;  /* 0x0000009eb99e723e */ /* 0x000fe200000000ff */
[----:B------:R-:W-:Y:S01]  /*4500*/  FFMA.FTZ R185, R3, UR10, R193 ;  /* 0x0000000a03b97c23 */ /* 0x000fe200080100c1 */
[----:B------:R-:W-:Y:S02]  /*4510*/  F2FP.F16.F32.PACK_AB R186, R191, R188 ;  /* 0x000000bcbfba723e */ /* 0x000fe400000000ff */
[----:B------:R-:W-:Y:S01]  /*4520*/  FSEL R188, R184, RZ, P0 ;  /* 0x000000ffb8bc7208 */ /* 0x000fe20000000000 */
[--C-:B------:R-:W-:Y:S01]  /*4530*/  HADD2.F32 R184, -RZ, R160.reuse.H1_H1 ;  /* 0x300000a0ffb87230 */ /* 0x100fe20000004100 */
[----:B------:R-:W-:Y:S01]  /*4540*/  F2FP.F16.F32.PACK_AB R157, R156, R157 ;  /* 0x0000009d9c9d723e */ /* 0x000fe200000000ff */
[----:B------:R-:W-:Y:S02]  /*4550*/  HADD2.F32 R156, -RZ, R160.H0_H0 ;  /* 0x200000a0ff9c7230 */ /* 0x000fe40000004100 */
[----:B------:R-:W-:Y:S01]  /*4560*/  FADD.FTZ R185, R0, -R185 ;  /* 0x800000b900b97221 */ /* 0x000fe20000010000 */
[C---:B------:R-:W-:Y:S01]  /*4570*/  LOP3.LUT P1, RZ, R232.reuse, 0xff000000, RZ, 0xc0, !PT ;  /* 0xff000000e8ff7812 */ /* 0x040fe2000782c0ff */
[----:B------:R-:W-:Y:S01]  /*4580*/  FFMA.FTZ R184, R189, UR11, R184 ;  /* 0x0000000bbdb87c23 */ /* 0x000fe200080100b8 */
[----:B------:R-:W-:Y:S01]  /*4590*/  LOP3.LUT P5, RZ, R232, 0xff00, RZ, 0xc0, !PT ;  /* 0x0000ff00e8ff7812 */ /* 0x000fe200078ac0ff */
[----:B------:R-:W-:Y:S01]  /*45a0*/  FFMA.FTZ R156, R185, UR11, R156 ;  /* 0x0000000bb99c7c23 */ /* 0x000fe2000801009c */
[----:B------:R-:W-:Y:S01]  /*45b0*/  FSEL R191, R190, RZ, P1 ;  /* 0x000000ffbebf7208 */ /* 0x000fe20000800000 */
[----:B------:R-:W-:Y:S01]  /*45c0*/  FMUL.FTZ R189, R184, UR23 ;  /* 0x00000017b8bd7c20 */ /* 0x000fe20008410000 */
[----:B------:R-:W-:Y:S01]  /*45d0*/  LOP3.LUT P1, RZ, R242, 0xff, RZ, 0xc0, !PT ;  /* 0x000000fff2ff7812 */ /* 0x000fe2000782c0ff */
[----:B------:R-:W-:Y:S01]  /*45e0*/  FMUL.FTZ R184, R156, UR23 ;  /* 0x000000179cb87c20 */ /* 0x000fe20008410000 */
[----:B------:R-:W-:-:S02]  /*45f0*/  LOP3.LUT P6, RZ, R242, 0xff00, RZ, 0xc0, !PT ;  /* 0x0000ff00f2ff7812 */ /* 0x000fc400078cc0ff */
[----:B------:R-:W-:Y:S02]  /*4600*/  LOP3.LUT P0, RZ, R232, 0xff, RZ, 0xc0, !PT ;  /* 0x000000ffe8ff7812 */ /* 0x000fe4000780c0ff */
[----:B------:R-:W-:Y:S02]  /*4610*/  F2FP.F16.F32.PACK_AB R185, R191, R188 ;  /* 0x000000bcbfb9723e */ /* 0x000fe400000000ff */
[C---:B------:R-:W-:Y:S02]  /*4620*/  FSEL R191, R189.reuse, RZ, P5 ;  /* 0x000000ffbdbf7208 */ /* 0x040fe40002800000 */
[C---:B------:R-:W-:Y:S02]  /*4630*/  FSEL R156, R184.reuse, RZ, P1 ;  /* 0x000000ffb89c7208 */ /* 0x040fe40000800000 */
[----:B------:R-:W-:Y:S02]  /*4640*/  FSEL R189, R189, RZ, P6 ;  /* 0x000000ffbdbd7208 */ /* 0x000fe40003000000 */
[----:B------:R-:W-:-:S02]  /*4650*/  FSEL R184, R184, RZ, P0 ;  /* 0x000000ffb8b87208 */ /* 0x000fc40000000000 */
[----:B------:R-:W-:Y:S02]  /*4660*/  F2FP.F16.F32.PACK_AB R156, R189, R156 ;  /* 0x0000009cbd9c723e */ /* 0x000fe400000000ff */
[----:B------:R-:W-:Y:S01]  /*4670*/  F2FP.F16.F32.PACK_AB R184, R191, R184 ;  /* 0x000000b8bfb8723e */ /* 0x000fe200000000ff */
[----:B------:R-:W-:Y:S06]  /*4680*/  BRA `(.L_x_1780) ;  /* 0x0000000400587947 */ /* 0x000fec0003800000 */
.L_x_1784:
[--C-:B------:R-:W-:Y:S01]  /*4690*/  FFMA.FTZ R157, R201, UR10, R193.reuse ;  /* 0x0000000ac99d7c23 */ /* 0x100fe200080100c1 */
[--C-:B------:R-:W-:Y:S01]  /*46a0*/  FFMA.FTZ R158, R211, UR10, R193.reuse ;  /* 0x0000000ad39e7c23 */ /* 0x100fe200080100c1 */
[----:B------:R-:W-:Y:S01]  /*46b0*/  FFMA.FTZ R165, R226, UR10, R193 ;  /* 0x0000000ae2a57c23 */ /* 0x000fe200080100c1 */
[--C-:B------:R-:W-:Y:S02]  /*46c0*/  HADD2.F32 R156, -RZ, R162.reuse.H0_H0 ;  /* 0x200000a2ff9c7230 */ /* 0x100fe40000004100 */
[----:B------:R-:W-:Y:S01]  /*46d0*/  FADD.FTZ R157, R198, -R157 ;  /* 0x8000009dc69d7221 */ /* 0x000fe20000010000 */
[--C-:B------:R-:W-:Y:S02]  /*46e0*/  HADD2.F32 R159, -RZ, R163.reuse.H0_H0 ;  /* 0x200000a3ff9f7230 */ /* 0x100fe40000004100 */
[----:B------:R-:W-:Y:S01]  /*46f0*/  FADD.FTZ R158, R209, -R158 ;  /* 0x8000009ed19e7221 */ /* 0x000fe20000010000 */
[----:B------:R-:W-:Y:S02]  /*4700*/  HADD2.F32 R164, -RZ, R163.H1_H1 ;  /* 0x300000a3ffa47230 */ /* 0x000fe40000004100 */
[----:B------:R-:W-:Y:S01]  /*4710*/  FADD.FTZ R165, R224, -R165 ;  /* 0x800000a5e0a57221 */ /* 0x000fe20000010000 */
[----:B------:R-:W-:Y:S01]  /*4720*/  FFMA.FTZ R166, R157, UR11, R156 ;  /* 0x0000000b9da67c23 */ /* 0x000fe2000801009c */
[--C-:B------:R-:W-:Y:S01]  /*4730*/  FFMA.FTZ R185, R214, UR10, R193.reuse ;  /* 0x0000000ad6b97c23 */ /* 0x100fe200080100c1 */
[--C-:B------:R-:W-:Y:S01]  /*4740*/  FFMA.FTZ R156, R9, UR10, R193.reuse ;  /* 0x0000000a099c7c23 */ /* 0x100fe200080100c1 */
[--C-:B------:R-:W-:Y:S01]  /*4750*/  FFMA.FTZ R167, R202, UR10, R193.reuse ;  /* 0x0000000acaa77c23 */ /* 0x100fe200080100c1 */
        /* <DEDUP_REMOVED lines=9> */
[----:B------:R-:W-:Y:S02]  /*47f0*/  HADD2.F32 R159, -RZ, R160.H0_H0 ;  /* 0x200000a0ff9f7230 */ /* 0x000fe40000004100 */
[----:B------:R-:W-:Y:S01]  /*4800*/  FADD.FTZ R156, R0, -R157 ;  /* 0x8000009d009c7221 */ /* 0x000fe20000010000 */
[----:B------:R-:W-:Y:S01]  /*4810*/  ISETP.GE.U32.AND P1, PT, R232, RZ, PT ;  /* 0x000000ffe800720c */ /* 0x000fe20003f26070 */
[----:B------:R-:W-:Y:S01]  /*4820*/  FMUL.FTZ R157, R186, UR23 ;  /* 0x00000017ba9d7c20 */ /* 0x000fe20008410000 */
[----:B------:R-:W-:Y:S01]  /*4830*/  LOP3.LUT P5, RZ, R233, 0xff0000, RZ, 0xc0, !PT ;  /* 0x00ff0000e9ff7812 */ /* 0x000fe200078ac0ff */
[----:B------:R-:W-:Y:S01]  /*4840*/  FFMA.FTZ R185, R185, UR11, R184 ;  /* 0x0000000bb9b97c23 */ /* 0x000fe200080100b8 */
[----:B------:R-:W-:Y:S01]  /*4850*/  LOP3.LUT P6, RZ, R243, 0xff0000, RZ, 0xc0, !PT ;  /* 0x00ff0000f3ff7812 */ /* 0x000fe200078cc0ff */
[----:B------:R-:W-:Y:S01]  /*4860*/  FFMA.FTZ R165, R158, UR11, R165 ;  /* 0x0000000b9ea57c23 */ /* 0x000fe200080100a5 */
[----:B------:R-:W-:Y:S01]  /*4870*/  FFMA.FTZ R164, R167, UR11, R164 ;  /* 0x0000000ba7a47c23 */ /* 0x000fe200080100a4 */
[----:B------:R-:W-:Y:S01]  /*4880*/  ISETP.GE.U32.AND P0, PT, R242, RZ, PT ;  /* 0x000000fff200720c */ /* 0x000fe20003f06070 */
[----:B------:R-:W-:Y:S01]  /*4890*/  FMUL.FTZ R158, R187, UR23 ;  /* 0x00000017bb9e7c20 */ /* 0x000fe20008410000 */
[----:B------:R-:W-:Y:S01]  /*48a0*/  FFMA.FTZ R156, R156, UR11, R159 ;  /* 0x0000000b9c9c7c23 */ /* 0x000fe2000801009f */
[----:B------:R-:W-:-:S02]  /*48b0*/  ISETP.GE.U32.AND.EX P1, PT, R233, 0x1000000, PT, P1 ;  /* 0x01000000e900780c */ /* 0x000fc40003f26110 */
[----:B------:R-:W-:Y:S02]  /*48c0*/  F2FP.F16.F32.PACK_AB R167, R187, R186 ;  /* 0x000000babba7723e */ /* 0x000fe400000000ff */
[C---:B------:R-:W-:Y:S02]  /*48d0*/  FSEL R187, R157.reuse, RZ, P5 ;  /* 0x000000ff9dbb7208 */ /* 0x040fe40002800000 */
[----:B------:R-:W-:Y:S01]  /*48e0*/  FSEL R159, R157, RZ, P6 ;  /* 0x000000ff9d9f7208 */ /* 0x000fe20003000000 */
[----:B------:R-:W-:Y:S01]  /*48f0*/  FMUL.FTZ R157, R166, UR23 ;  /* 0x00000017a69d7c20 */ /* 0x000fe20008410000 */
[----:B------:R-:W-:Y:S02]  /*4900*/  ISETP.GE.U32.AND.EX P0, PT, R243, 0x1000000, PT, P0 ;  /* 0x01000000f300780c */ /* 0x000fe40003f06100 */
[C---:B------:R-:W-:Y:S01]  /*4910*/  F2FP.F16.F32.PACK_AB R166, R185.reuse, R166 ;  /* 0x000000a6b9a6723e */ /* 0x040fe200000000ff */
[----:B------:R-:W-:Y:S01]  /*4920*/  FMUL.FTZ R185, R185, UR23 ;  /* 0x00000017b9b97c20 */ /* 0x000fe20008410000 */
[----:B------:R-:W-:-:S02]  /*4930*/  LOP3.LUT P5, RZ, R233, 0xff, RZ, 0xc0, !PT ;  /* 0x000000ffe9ff7812 */ /* 0x000fc400078ac0ff */
[C---:B------:R-:W-:Y:S02]  /*4940*/  LOP3.LUT P6, RZ, R243.reuse, 0xff, RZ, 0xc0, !PT ;  /* 0x000000fff3ff7812 */ /* 0x040fe400078cc0ff */
[C---:B------:R-:W-:Y:S02]  /*4950*/  FSEL R184, R158.reuse, RZ, P1 ;  /* 0x000000ff9eb87208 */ /* 0x040fe40000800000 */
[----:B------:R-:W-:Y:S02]  /*4960*/  LOP3.LUT P1, RZ, R243, 0xff00, RZ, 0xc0, !PT ;  /* 0x0000ff00f3ff7812 */ /* 0x000fe4000782c0ff */
[----:B------:R-:W-:Y:S02]  /*4970*/  FSEL R188, R158, RZ, P0 ;  /* 0x000000ff9ebc7208 */ /* 0x000fe40000000000 */
[C---:B------:R-:W-:Y:S02]  /*4980*/  FSEL R186, R157.reuse, RZ, P5 ;  /* 0x000000ff9dba7208 */ /* 0x040fe40002800000 */
[----:B------:R-:W-:-:S02]  /*4990*/  FSEL R158, R157, RZ, P6 ;  /* 0x000000ff9d9e7208 */ /* 0x000fc40003000000 */
[----:B------:R-:W-:Y:S02]  /*49a0*/  FSEL R157, R185, RZ, P1 ;  /* 0x000000ffb99d7208 */ /* 0x000fe40000800000 */
[----:B------:R-:W-:Y:S02]  /*49b0*/  LOP3.LUT P0, RZ, R233, 0xff00, RZ, 0xc0, !PT ;  /* 0x0000ff00e9ff7812 */ /* 0x000fe4000780c0ff */
[----:B------:R-:W-:Y:S01]  /*49c0*/  F2FP.F16.F32.PACK_AB R158, R157, R158 ;  /* 0x0000009e9d9e723e */ /* 0x000fe200000000ff */
[----:B------:R-:W-:Y:S01]  /*49d0*/  FFMA.FTZ R157, R10, UR10, R193 ;  /* 0x0000000a0a9d7c23 */ /* 0x000fe200080100c1 */
[----:B------:R-:W-:Y:S01]  /*49e0*/  F2FP.F16.F32.PACK_AB R187, R184, R187 ;  /* 0x000000bbb8bb723e */ /* 0x000fe200000000ff */
[----:B------:R-:W-:Y:S01]  /*49f0*/  FMUL.FTZ R184, R165, UR23 ;  /* 0x00000017a5b87c20 */ /* 0x000fe20008410000 */
[----:B------:R-:W-:Y:S01]  /*4a00*/  F2FP.F16.F32.PACK_AB R159, R188, R159 ;  /* 0x0000009fbc9f723e */ /* 0x000fe200000000ff */
[----:B------:R-:W-:Y:S01]  /*4a10*/  FMUL.FTZ R188, R164, UR23 ;  /* 0x00000017a4bc7c20 */ /* 0x000fe20008410000 */
[----:B------:R-:W-:Y:S01]  /*4a20*/  FSEL R185, R185, RZ, P0 ;  /* 0x000000ffb9b97208 */ /* 0x000fe20000000000 */
[----:B------:R-:W-:Y:S01]  /*4a30*/  FADD.FTZ R157, R8, -R157 ;  /* 0x8000009d089d7221 */ /* 0x000fe20000010000 */
[----:B------:R-:W-:Y:S01]  /*4a40*/  F2FP.F16.F32.PACK_AB R165, R164, R165 ;  /* 0x000000a5a4a5723e */ /* 0x000fe200000000ff */
[----:B------:R-:W-:Y:S01]  /*4a50*/  HADD2.F32 R164, -RZ, R160.H1_H1 ;  /* 0x300000a0ffa47230 */ /* 0x000fe20000004100 */
[----:B------:R-:W-:-:S02]  /*4a60*/  LOP3.LUT P0, RZ, R232, 0xff0000, RZ, 0xc0, !PT ;  /* 0x00ff0000e8ff7812 */ /* 0x000fc4000780c0ff */
[C---:B------:R-:W-:Y:S02]  /*4a70*/  LOP3.LUT P1, RZ, R242.reuse, 0xff0000, RZ, 0xc0, !PT ;  /* 0x00ff0000f2ff7812 */ /* 0x040fe4000782c0ff */
[----:B------:R-:W-:Y:S01]  /*4a80*/  LOP3.LUT P6, RZ, R242, 0xff000000, RZ, 0xc0, !PT ;  /* 0xff000000f2ff7812 */ /* 0x000fe200078cc0ff */
[----:B------:R-:W-:Y:S01]  /*4a90*/  FFMA.FTZ R189, R157, UR11, R164 ;  /* 0x0000000b9dbd7c23 */ /* 0x000fe200080100a4 */
[----:B------:R-:W-:Y:S02]  /*4aa0*/  F2FP.F16.F32.PACK_AB R186, R185, R186 ;  /* 0x000000bab9ba723e */ /* 0x000fe400000000ff */
[C---:B------:R-:W-:Y:S02]  /*4ab0*/  FSEL R185, R184.reuse, RZ, P0 ;  /* 0x000000ffb8b97208 */ /* 0x040fe40000000000 */
[----:B------:R-:W-:Y:S02]  /*4ac0*/  FSEL R184, R184, RZ, P1 ;  /* 0x000000ffb8b87208 */ /* 0x000fe40000800000 */
[----:B------:R-:W-:-:S02]  /*4ad0*/  FSEL R191, R188, RZ, P6 ;  /* 0x000000ffbcbf7208 */ /* 0x000fc40003000000 */
[----:B------:R-:W-:Y:S02]  /*4ae0*/  LOP3.LUT P5, RZ, R232, 0xff000000, RZ, 0xc0, !PT ;  /* 0xff000000e8ff7812 */ /* 0x000fe400078ac0ff */
[----:B------:R-:W-:Y:S01]  /*4af0*/  F2FP.F16.F32.PACK_AB R157, R191, R184 ;  /* 0x000000b8bf9d723e */ /* 0x000fe200000000ff */
[C---:B------:R-:W-:Y:S01]  /*4b00*/  FMUL.FTZ R184, R189.reuse, UR23 ;  /* 0x00000017bdb87c20 */ /* 0x040fe20008410000 */
[----:B------:R-:W-:Y:S02]  /*4b10*/  FSEL R188, R188, RZ, P5 ;  /* 0x000000ffbcbc7208 */ /* 0x000fe40002800000 */
[----:B------:R-:W-:Y:S01]  /*4b20*/  F2FP.F16.F32.PACK_AB R164, R189, R156 ;  /* 0x0000009cbda4723e */ /* 0x000fe200000000ff */
[----:B------:R-:W-:Y:S01]  /*4b30*/  FMUL.FTZ R156, R156, UR23 ;  /* 0x000000179c9c7c20 */ /* 0x000fe20008410000 */
[----:B------:R-:W-:Y:S02]  /*4b40*/  LOP3.LUT P5, RZ, R232, 0xff00, RZ, 0xc0, !PT ;  /* 0x0000ff00e8ff7812 */ /* 0x000fe400078ac0ff */
[----:B------:R-:W-:-:S02]  /*4b50*/  LOP3.LUT P6, RZ, R242, 0xff00, RZ, 0xc0, !PT ;  /* 0x0000ff00f2ff7812 */ /* 0x000fc400078cc0ff */
[----:B------:R-:W-:Y:S02]  /*4b60*/  LOP3.LUT P1, RZ, R242, 0xff, RZ, 0xc0, !PT ;  /* 0x000000fff2ff7812 */ /* 0x000fe4000782c0ff */
[----:B------:R-:W-:Y:S02]  /*4b70*/  LOP3.LUT P0, RZ, R232, 0xff, RZ, 0xc0, !PT ;  /* 0x000000ffe8ff7812 */ /* 0x000fe4000780c0ff */
[----:B------:R-:W-:Y:S02]  /*4b80*/  F2FP.F16.F32.PACK_AB R185, R188, R185 ;  /* 0x000000b9bcb9723e */ /* 0x000fe400000000ff */
[C---:B------:R-:W-:Y:S02]  /*4b90*/  FSEL R189, R184.reuse, RZ, P5 ;  /* 0x000000ffb8bd7208 */ /* 0x040fe40002800000 */
[----:B------:R-:W-:Y:S02]  /*4ba0*/  FSEL R191, R184, RZ, P6 ;  /* 0x000000ffb8bf7208 */ /* 0x000fe40003000000 */
[----:B------:R-:W-:-:S02]  /*4bb0*/  FSEL R188, R156, RZ, P1 ;  /* 0x000000ff9cbc7208 */ /* 0x000fc40000800000 */
[----:B------:R-:W-:Y:S02]  /*4bc0*/  FSEL R184, R156, RZ, P0 ;  /* 0x000000ff9cb87208 */ /* 0x000fe40000000000 */
[----:B------:R-:W-:Y:S02]  /*4bd0*/  F2FP.F16.F32.PACK_AB R156, R191, R188 ;  /* 0x000000bcbf9c723e */ /* 0x000fe400000000ff */
[----:B------:R-:W-:-:S07]  /*4be0*/  F2FP.F16.F32.PACK_AB R184, R189, R184 ;  /* 0x000000b8bdb8723e */ /* 0x000fce00000000ff */
.L_x_1780:
        /* <DEDUP_REMOVED lines=14> */
.L_x_1776:
[----:B------:R-:W-:Y:S05]  /*4cd0*/  BSYNC.RECONVERGENT B0 ;  /* 0x0000000000007941 */ /* 0x000fea0003800200 */
.L_x_1775:
        /* <DEDUP_REMOVED lines=12> */
[--C-:B------:R-:W-:Y:S02]  /*4da0*/  HADD2.F32 R157, -RZ, R23.reuse.H0_H0 ;  /* 0x20000017ff9d7230 */ /* 0x100fe40000004100 */
[--C-:B------:R-:W-:Y:S01]  /*4db0*/  FFMA.FTZ R166, R222, UR10, R193.reuse ;  /* 0x0000000adea67c23 */ /* 0x100fe200080100c1 */
[----:B------:R-:W-:Y:S02]  /*4dc0*/  HADD2.F32 R165, -RZ, R23.H1_H1 ;  /* 0x30000017ffa57230 */ /* 0x000fe40000004100 */
[----:B------:R-:W-:Y:S01]  /*4dd0*/  FADD.FTZ R156, R223, -R156 ;  /* 0x8000009cdf9c7221 */ /* 0x000fe20000010000 */
[----:B------:R-:W-:Y:S01]  /*4de0*/  FFMA.FTZ R158, R210, UR10, R193 ;  /* 0x0000000ad29e7c23 */ /* 0x000fe200080100c1 */
[----:B------:R-:W-:Y:S01]  /*4df0*/  FADD.FTZ R166, R221, -R166 ;  /* 0x800000a6dda67221 */ /* 0x000fe20000010000 */
[--C-:B------:R-:W-:Y:S02]  /*4e00*/  HADD2.F32 R159, -RZ, R22.reuse.H1_H1 ;  /* 0x30000016ff9f7230 */ /* 0x100fe40000004100 */
[----:B------:R-:W-:Y:S01]  /*4e10*/  FFMA.FTZ R164, R156, UR11, R157 ;  /* 0x0000000b9ca47c23 */ /* 0x000fe2000801009d */
[----:B------:R-:W-:Y:S01]  /*4e20*/  FFMA.FTZ R157, R203, UR10, R193 ;  /* 0x0000000acb9d7c23 */ /* 0x000fe200080100c1 */
[----:B------:R-:W-:-:S02]  /*4e30*/  HADD2.F32 R156, -RZ, R22.H0_H0 ;  /* 0x20000016ff9c7230 */ /* 0x000fc40000004100 */
[----:B------:R-:W-:Y:S01]  /*4e40*/  FADD.FTZ R158, R217, -R158 ;  /* 0x8000009ed99e7221 */ /* 0x000fe20000010000 */
[----:B------:R-:W-:Y:S01]  /*4e50*/  FFMA.FTZ R189, R166, UR11, R165 ;  /* 0x0000000ba6bd7c23 */ /* 0x000fe200080100a5 */
[----:B------:R-:W-:Y:S01]  /*4e60*/  FADD.FTZ R157, R204, -R157 ;  /* 0x8000009dcc9d7221 */ /* 0x000fe20000010000 */
[--C-:B------:R-:W-:Y:S02]  /*4e70*/  HADD2.F32 R167, -RZ, R21.reuse.H1_H1 ;  /* 0x30000015ffa77230 */ /* 0x100fe40000004100 */
[----:B------:R-:W-:Y:S01]  /*4e80*/  FFMA.FTZ R185, R158, UR11, R159 ;  /* 0x0000000b9eb97c23 */ /* 0x000fe2000801009f */
[----:B------:R-:W-:Y:S02]  /*4e90*/  HADD2.F32 R159, -RZ, R21.H0_H0 ;  /* 0x20000015ff9f7230 */ /* 0x000fe40000004100 */
[----:B------:R-:W-:Y:S01]  /*4ea0*/  FFMA.FTZ R166, R157, UR11, R156 ;  /* 0x0000000b9da67c23 */ /* 0x000fe2000801009c */
[--C-:B------:R-:W-:Y:S01]  /*4eb0*/  FFMA.FTZ R156, R199, UR10, R193.reuse ;  /* 0x0000000ac79c7c23 */ /* 0x100fe200080100c1 */
[--C-:B------:R-:W-:Y:S01]  /*4ec0*/  FFMA.FTZ R157, R5, UR10, R193.reuse ;  /* 0x0000000a059d7c23 */ /* 0x100fe200080100c1 */
[----:B------:R-:W-:Y:S01]  /*4ed0*/  FFMA.FTZ R158, R196, UR10, R193 ;  /* 0x0000000ac49e7c23 */ /* 0x000fe200080100c1 */
[----:B------:R-:W-:Y:S01]  /*4ee0*/  LOP3.LUT P5, RZ, R231, 0xff0000, RZ, 0xc0, !PT ;  /* 0x00ff0000e7ff7812 */ /* 0x000fe200078ac0ff */
[----:B------:R-:W-:Y:S01]  /*4ef0*/  FADD.FTZ R156, R197, -R156 ;  /* 0x8000009cc59c7221 */ /* 0x000fe20000010000 */
[----:B------:R-:W-:Y:S01]  /*4f00*/  LOP3.LUT P6, RZ, R237, 0xff0000, RZ, 0xc0, !PT ;  /* 0x00ff0000edff7812 */ /* 0x000fe200078cc0ff */
[----:B------:R-:W-:Y:S01]  /*4f10*/  FADD.FTZ R158, R19, -R158 ;  /* 0x8000009e139e7221 */ /* 0x000fe20000010000 */
[----:B------:R-:W-:Y:S01]  /*4f20*/  ISETP.GE.U32.AND P1, PT, R230, RZ, PT ;  /* 0x000000ffe600720c */ /* 0x000fe20003f26070 */
[----:B------:R-:W-:Y:S01]  /*4f30*/  FFMA.FTZ R165, R156, UR11, R159 ;  /* 0x0000000b9ca57c23 */ /* 0x000fe2000801009f */
[----:B------:R-:W-:Y:S01]  /*4f40*/  FADD.FTZ R156, R6, -R157 ;  /* 0x8000009d069c7221 */ /* 0x000fe20000010000 */
[----:B------:R-:W-:Y:S01]  /*4f50*/  FMUL.FTZ R157, R164, UR23 ;  /* 0x00000017a49d7c20 */ /* 0x000fe20008410000 */
[----:B------:R-:W-:Y:S01]  /*4f60*/  FFMA.FTZ R188, R158, UR11, R167 ;  /* 0x0000000b9ebc7c23 */ /* 0x000fe200080100a7 */
[----:B------:R-:W-:Y:S01]  /*4f70*/  F2FP.F16.F32.PACK_AB R167, R189, R164 ;  /* 0x000000a4bda7723e */ /* 0x000fe200000000ff */
[----:B------:R-:W-:-:S02]  /*4f80*/  HADD2.F32 R159, -RZ, R20.H0_H0 ;  /* 0x20000014ff9f7230 */ /* 0x000fc40000004100 */
[----:B------:R-:W-:Y:S01]  /*4f90*/  FMUL.FTZ R189, R189, UR23 ;  /* 0x00000017bdbd7c20 */ /* 0x000fe20008410000 */
[C---:B------:R-:W-:Y:S02]  /*4fa0*/  FSEL R187, R157.reuse, RZ, P5 ;  /* 0x000000ff9dbb7208 */ /* 0x040fe40002800000 */
[----:B------:R-:W-:Y:S01]  /*4fb0*/  ISETP.GE.U32.AND P5, PT, R236, RZ, PT ;  /* 0x000000ffec00720c */ /* 0x000fe20003fa6070 */
[----:B------:R-:W-:Y:S01]  /*4fc0*/  FFMA.FTZ R156, R156, UR11, R159 ;  /* 0x0000000b9c9c7c23 */ /* 0x000fe2000801009f */
[----:B------:R-:W-:Y:S01]  /*4fd0*/  FSEL R164, R157, RZ, P6 ;  /* 0x000000ff9da47208 */ /* 0x000fe20003000000 */
[----:B------:R-:W-:Y:S01]  /*4fe0*/  FMUL.FTZ R157, R166, UR23 ;  /* 0x00000017a69d7c20 */ /* 0x000fe20008410000 */
[----:B------:R-:W-:Y:S01]  /*4ff0*/  ISETP.GE.U32.AND.EX P1, PT, R231, 0x1000000, PT, P1 ;  /* 0x01000000e700780c */ /* 0x000fe20003f26110 */
[----:B------:R-:W-:Y:S01]  /*5000*/  FMUL.FTZ R159, R185, UR23 ;  /* 0x00000017b99f7c20 */ /* 0x000fe20008410000 */
[----:B------:R-:W-:Y:S02]  /*5010*/  LOP3.LUT P6, RZ, R231, 0xff, RZ, 0xc0, !PT ;  /* 0x000000ffe7ff7812 */ /* 0x000fe400078cc0ff */
[----:B------:R-:W-:-:S02]  /*5020*/  ISETP.GE.U32.AND.EX P5, PT, R237, 0x1000000, PT, P5 ;  /* 0x01000000ed00780c */ /* 0x000fc40003fa6150 */
[----:B------:R-:W-:Y:S02]  /*5030*/  FSEL R184, R189, RZ, P1 ;  /* 0x000000ffbdb87208 */ /* 0x000fe40000800000 */
[----:B------:R-:W-:Y:S02]  /*5040*/  LOP3.LUT P1, RZ, R237, 0xff, RZ, 0xc0, !PT ;  /* 0x000000ffedff7812 */ /* 0x000fe4000782c0ff */
[----:B------:R-:W-:Y:S02]  /*5050*/  FSEL R189, R189, RZ, P5 ;  /* 0x000000ffbdbd7208 */ /* 0x000fe40002800000 */
[----:B------:R-:W-:Y:S02]  /*5060*/  FSEL R186, R157, RZ, P6 ;  /* 0x000000ff9dba7208 */ /* 0x000fe40003000000 */
[----:B------:R-:W-:Y:S02]  /*5070*/  LOP3.LUT P5, RZ, R237, 0xff00, RZ, 0xc0, !PT ;  /* 0x0000ff00edff7812 */ /* 0x000fe400078ac0ff */
[----:B------:R-:W-:-:S02]  /*5080*/  LOP3.LUT P6, RZ, R231, 0xff00, RZ, 0xc0, !PT ;  /* 0x0000ff00e7ff7812 */ /* 0x000fc400078cc0ff */
[----:B------:R-:W-:Y:S02]  /*5090*/  F2FP.F16.F32.PACK_AB R166, R185, R166 ;  /* 0x000000a6b9a6723e */ /* 0x000fe400000000ff */
[----:B------:R-:W-:Y:S02]  /*50a0*/  FSEL R158, R157, RZ, P1 ;  /* 0x000000ff9d9e7208 */ /* 0x000fe40000800000 */
[----:B------:R-:W-:Y:S01]  /*50b0*/  F2FP.F16.F32.PACK_AB R187, R184, R187 ;  /* 0x000000bbb8bb723e */ /* 0x000fe200000000ff */
[----:B------:R-:W-:Y:S01]  /*50c0*/  FMUL.FTZ R184, R165, UR23 ;  /* 0x00000017a5b87c20 */ /* 0x000fe20008410000 */
[C---:B------:R-:W-:Y:S02]  /*50d0*/  FSEL R185, R159.reuse, RZ, P5 ;  /* 0x000000ff9fb97208 */ /* 0x040fe40002800000 */
[----:B------:R-:W-:Y:S02]  /*50e0*/  FSEL R157, R159, RZ, P6 ;  /* 0x000000ff9f9d7208 */ /* 0x000fe40003000000 */
[----:B------:R-:W-:-:S02]  /*50f0*/  LOP3.LUT P6, RZ, R230, 0xff0000, RZ, 0xc0, !PT ;  /* 0x00ff0000e6ff7812 */ /* 0x000fc400078cc0ff */
[----:B------:R-:W-:Y:S01]  /*5100*/  F2FP.F16.F32.PACK_AB R159, R189, R164 ;  /* 0x000000a4bd9f723e */ /* 0x000fe200000000ff */
[----:B------:R-:W-:Y:S01]  /*5110*/  FFMA.FTZ R164, R12, UR10, R193 ;  /* 0x0000000a0ca47c23 */ /* 0x000fe200080100c1 */
[----:B------:R-:W-:Y:S02]  /*5120*/  F2FP.F16.F32.PACK_AB R158, R185, R158 ;  /* 0x0000009eb99e723e */ /* 0x000fe400000000ff */
[C---:B------:R-:W-:Y:S01]  /*5130*/  F2FP.F16.F32.PACK_AB R165, R188.reuse, R165 ;  /* 0x000000a5bca5723e */ /* 0x040fe200000000ff */
[----:B------:R-:W-:Y:S01]  /*5140*/  FMUL.FTZ R188, R188, UR23 ;  /* 0x00000017bcbc7c20 */ /* 0x000fe20008410000 */
[----:B------:R-:W-:Y:S01]  /*5150*/  F2FP.F16.F32.PACK_AB R186, R157, R186 ;  /* 0x000000ba9dba723e */ /* 0x000fe200000000ff */
[----:B------:R-:W-:Y:S01]  /*5160*/  HADD2.F32 R157, -RZ, R20.H1_H1 ;  /* 0x30000014ff9d7230 */ /* 0x000fe20000004100 */
[----:B------:R-:W-:Y:S01]  /*5170*/  FSEL R185, R184, RZ, P6 ;  /* 0x000000ffb8b97208 */ /* 0x000fe20003000000 */
[----:B------:R-:W-:Y:S01]  /*5180*/  FADD.FTZ R164, R11, -R164 ;  /* 0x800000a40ba47221 */ /* 0x000fe20000010000 */
[----:B------:R-:W-:-:S02]  /*5190*/  LOP3.LUT P5, RZ, R236, 0xff0000, RZ, 0xc0, !PT ;  /* 0x00ff0000ecff7812 */ /* 0x000fc400078ac0ff */
[----:B------:R-:W-:Y:S01]  /*51a0*/  LOP3.LUT P6, RZ, R236, 0xff000000, RZ, 0xc0, !PT ;  /* 0xff000000ecff7812 */ /* 0x000fe200078cc0ff */
[----:B------:R-:W-:Y:S01]  /*51b0*/  FFMA.FTZ R189, R164, UR11, R157 ;  /* 0x0000000ba4bd7c23 */ /* 0x000fe2000801009d */
[----:B------:R-:W-:Y:S02]  /*51c0*/  FSEL R184, R184, RZ, P5 ;  /* 0x000000ffb8b87208 */ /* 0x000fe40002800000 */
[----:B------:R-:W-:Y:S02]  /*51d0*/  FSEL R191, R188, RZ, P6 ;  /* 0x000000ffbcbf7208 */ /* 0x000fe40003000000 */
[C---:B------:R-:W-:Y:S02]  /*51e0*/  LOP3.LUT P1, RZ, R230.reuse, 0xff000000, RZ, 0xc0, !PT ;  /* 0xff000000e6ff7812 */ /* 0x040fe4000782c0ff */
[----:B------:R-:W-:Y:S01]  /*51f0*/  F2FP.F16.F32.PACK_AB R157, R191, R184 ;  /* 0x000000b8bf9d723e */ /* 0x000fe200000000ff */
[----:B------:R-:W-:Y:S01]  /*5200*/  FMUL.FTZ R184, R189, UR23 ;  /* 0x00000017bdb87c20 */ /* 0x000fe20008410000 */
[----:B------:R-:W-:-:S02]  /*5210*/  LOP3.LUT P6, RZ, R230, 0xff00, RZ, 0xc0, !PT ;  /* 0x0000ff00e6ff7812 */ /* 0x000fc400078cc0ff */
        /* <DEDUP_REMOVED lines=14> */
.L_x_1789:
[--C-:B0-----:R-:W-:Y:S01]  /*5300*/  FFMA.FTZ R184, R222, UR10, R193.reuse ;  /* 0x0000000adeb87c23 */ /* 0x101fe200080100c1 */
[--C-:B------:R-:W-:Y:S01]  /*5310*/  FFMA.FTZ R158, R225, UR10, R193.reuse ;  /* 0x0000000ae19e7c23 */ /* 0x100fe200080100c1 */
[--C-:B------:R-:W-:Y:S02]  /*5320*/  HADD2.F32 R187, -RZ, R23.reuse.H1_H1 ;  /* 0x30000017ffbb7230 */ /* 0x100fe40000004100 */
[----:B------:R-:W-:Y:S01]  /*5330*/  FFMA.FTZ R157, R203, UR10, R193 ;  /* 0x0000000acb9d7c23 */ /* 0x000fe200080100c1 */
[----:B------:R-:W-:Y:S02]  /*5340*/  HADD2.F32 R159, -RZ, R23.H0_H0 ;  /* 0x20000017ff9f7230 */ /* 0x000fe40000004100 */
[----:B------:R-:W-:Y:S01]  /*5350*/  FADD.FTZ R184, R221, -R184 ;  /* 0x800000b8ddb87221 */ /* 0x000fe20000010000 */
[----:B------:R-:W-:Y:S01]  /*5360*/  FADD.FTZ R158, R223, -R158 ;  /* 0x8000009edf9e7221 */ /* 0x000fe20000010000 */
[--C-:B------:R-:W-:Y:S02]  /*5370*/  HADD2.F32 R156, -RZ, R22.reuse.H0_H0 ;  /* 0x20000016ff9c7230 */ /* 0x100fe40000004100 */
[----:B------:R-:W-:Y:S01]  /*5380*/  FADD.FTZ R157, R204, -R157 ;  /* 0x8000009dcc9d7221 */ /* 0x000fe20000010000 */
[----:B------:R-:W-:Y:S01]  /*5390*/  FFMA.FTZ R187, R184, UR11, R187 ;  /* 0x0000000bb8bb7c23 */ /* 0x000fe200080100bb */
[----:B------:R-:W-:Y:S01]  /*53a0*/  FFMA.FTZ R185, R158, UR11, R159 ;  /* 0x0000000b9eb97c23 */ /* 0x000fe2000801009f */
[----:B------:R-:W-:Y:S01]  /*53b0*/  FFMA.FTZ R184, R210, UR10, R193 ;  /* 0x0000000ad2b87c23 */ /* 0x000fe200080100c1 */
[----:B------:R-:W-:Y:S01]  /*53c0*/  ISETP.GE.U32.AND P1, PT, R236, RZ, PT ;  /* 0x000000ffec00720c */ /* 0x000fe20003f26070 */
[----:B------:R-:W-:Y:S01]  /*53d0*/  FFMA.FTZ R158, R157, UR11, R156 ;  /* 0x0000000b9d9e7c23 */ /* 0x000fe2000801009c */
[----:B------:R-:W-:-:S02]  /*53e0*/  HADD2.F32 R159, -RZ, R22.H1_H1 ;  /* 0x30000016ff9f7230 */ /* 0x000fc40000004100 */
[----:B------:R-:W-:Y:S01]  /*53f0*/  FFMA.FTZ R156, R199, UR10, R193 ;  /* 0x0000000ac79c7c23 */ /* 0x000fe200080100c1 */
[----:B------:R-:W-:Y:S01]  /*5400*/  FADD.FTZ R184, R217, -R184 ;  /* 0x800000b8d9b87221 */ /* 0x000fe20000010000 */
[----:B------:R-:W-:Y:S01]  /*5410*/  FMUL.FTZ R185, R185, UR23 ;  /* 0x00000017b9b97c20 */ /* 0x000fe20008410000 */
[----:B------:R-:W-:Y:S01]  /*5420*/  FMUL.FTZ R186, R187, UR23 ;  /* 0x00000017bbba7c20 */ /* 0x000fe20008410000 */
[C---:B------:R-:W-:Y:S01]  /*5430*/  LOP3.LUT P5, RZ, R237.reuse, 0xff0000, RZ, 0xc0, !PT ;  /* 0x00ff0000edff7812 */ /* 0x040fe200078ac0ff */
[--C-:B------:R-:W-:Y:S01]  /*5440*/  HADD2.F32 R157, -RZ, R21.reuse.H0_H0 ;  /* 0x20000015ff9d7230 */ /* 0x100fe20000004100 */
[----:B------:R-:W-:Y:S01]  /*5450*/  ISETP.GE.U32.AND.EX P1, PT, R237, 0x1000000, PT, P1 ;  /* 0x01000000ed00780c */ /* 0x000fe20003f26110 */
[----:B------:R-:W-:Y:S01]  /*5460*/  FADD.FTZ R156, R197, -R156 ;  /* 0x8000009cc59c7221 */ /* 0x000fe20000010000 */
[----:B------:R-:W-:Y:S01]  /*5470*/  FFMA.FTZ R184, R184, UR11, R159 ;  /* 0x0000000bb8b87c23 */ /* 0x000fe2000801009f */
[----:B------:R-:W-:Y:S01]  /*5480*/  FSEL R159, R185, RZ, P5 ;  /* 0x000000ffb99f7208 */ /* 0x000fe20002800000 */
[----:B------:R-:W-:Y:S01]  /*5490*/  FMUL.FTZ R158, R158, UR23 ;  /* 0x000000179e9e7c20 */ /* 0x000fe20008410000 */
[----:B------:R-:W-:Y:S01]  /*54a0*/  FSEL R188, R186, RZ, P1 ;  /* 0x000000ffbabc7208 */ /* 0x000fe20000800000 */
[----:B------:R-:W-:Y:S01]  /*54b0*/  FFMA.FTZ R157, R156, UR11, R157 ;  /* 0x0000000b9c9d7c23 */ /* 0x000fe2000801009d */
[----:B------:R-:W-:Y:S01]  /*54c0*/  ISETP.GE.U32.AND P1, PT, R230, RZ, PT ;  /* 0x000000ffe600720c */ /* 0x000fe20003f26070 */
[----:B------:R-:W-:Y:S01]  /*54d0*/  FFMA.FTZ R156, R196, UR10, R193 ;  /* 0x0000000ac49c7c23 */ /* 0x000fe200080100c1 */
[C---:B------:R-:W-:Y:S01]  /*54e0*/  LOP3.LUT P5, RZ, R231.reuse, 0xff0000, RZ, 0xc0, !PT ;  /* 0x00ff0000e7ff7812 */ /* 0x040fe200078ac0ff */
[----:B------:R-:W-:Y:S01]  /*54f0*/  FMUL.FTZ R184, R184, UR23 ;  /* 0x00000017b8b87c20 */ /* 0x000fe20008410000 */
[----:B------:R-:W-:Y:S01]  /*5500*/  ISETP.GE.U32.AND.EX P1, PT, R231, 0x1000000, PT, P1 ;  /* 0x01000000e700780c */ /* 0x000fe20003f26110 */
[----:B------:R-:W-:Y:S01]  /*5510*/  FADD.FTZ R156, R19, -R156 ;  /* 0x8000009c139c7221 */ /* 0x000fe20000010000 */
[----:B------:R-:W-:Y:S01]  /*5520*/  FSEL R187, R185, RZ, P5 ;  /* 0x000000ffb9bb7208 */ /* 0x000fe20002800000 */
[----:B------:R-:W-:Y:S01]  /*5530*/  HADD2.F32 R185, -RZ, R21.H1_H1 ;  /* 0x30000015ffb97230 */ /* 0x000fe20000004100 */
[----:B------:R-:W-:-:S02]  /*5540*/  F2FP.F16.F32.PACK_AB R159, R188, R159 ;  /* 0x0000009fbc9f723e */ /* 0x000fc400000000ff */
[----:B------:R-:W-:Y:S02]  /*5550*/  FSEL R188, R186, RZ, P1 ;  /* 0x000000ffbabc7208 */ /* 0x000fe40000800000 */
[----:B------:R-:W-:Y:S01]  /*5560*/  LOP3.LUT P6, RZ, R231, 0xff, RZ, 0xc0, !PT ;  /* 0x000000ffe7ff7812 */ /* 0x000fe200078cc0ff */
[----:B------:R-:W-:Y:S01]  /*5570*/  FFMA.FTZ R185, R156, UR11, R185 ;  /* 0x0000000b9cb97c23 */ /* 0x000fe200080100b9 */
[----:B------:R-:W-:Y:S01]  /*5580*/  LOP3.LUT P5, RZ, R237, 0xff, RZ, 0xc0, !PT ;  /* 0x000000ffedff7812 */ /* 0x000fe200078ac0ff */
[--C-:B------:R-:W-:Y:S01]  /*5590*/  FFMA.FTZ R156, R12, UR10, R193.reuse ;  /* 0x0000000a0c9c7c23 */ /* 0x100fe200080100c1 */
[----:B------:R-:W-:Y:S01]  /*55a0*/  LOP3.LUT P1, RZ, R231, 0xff00, RZ, 0xc0, !PT ;  /* 0x0000ff00e7ff7812 */ /* 0x000fe2000782c0ff */
[----:B------:R-:W-:Y:S01]  /*55b0*/  FMUL.FTZ R190, R185, UR23 ;  /* 0x00000017b9be7c20 */ /* 0x000fe20008410000 */
[----:B------:R-:W-:Y:S01]  /*55c0*/  F2FP.F16.F32.PACK_AB R187, R188, R187 ;  /* 0x000000bbbcbb723e */ /* 0x000fe200000000ff */
[----:B------:R-:W-:Y:S01]  /*55d0*/  FMUL.FTZ R188, R157, UR23 ;  /* 0x000000179dbc7c20 */ /* 0x000fe20008410000 */
[C---:B------:R-:W-:Y:S01]  /*55e0*/  FSEL R186, R158.reuse, RZ, P6 ;  /* 0x000000ff9eba7208 */ /* 0x040fe20003000000 */
[----:B------:R-:W-:Y:S01]  /*55f0*/  HADD2.F32 R157, -RZ, R20.H1_H1 ;  /* 0x30000014ff9d7230 */ /* 0x000fe20000004100 */
[----:B------:R-:W-:Y:S01]  /*5600*/  LOP3.LUT P6, RZ, R237, 0xff00, RZ, 0xc0, !PT ;  /* 0x0000ff00edff7812 */ /* 0x000fe200078cc0ff */
[----:B------:R-:W-:Y:S01]  /*5610*/  FADD.FTZ R156, R11, -R156 ;  /* 0x8000009c0b9c7221 */ /* 0x000fe20000010000 */
[----:B------:R-:W-:Y:S01]  /*5620*/  FSEL R158, R158, RZ, P5 ;  /* 0x000000ff9e9e7208 */ /* 0x000fe20002800000 */
[----:B------:R-:W-:Y:S01]  /*5630*/  FFMA.FTZ R185, R5, UR10, R193 ;  /* 0x0000000a05b97c23 */ /* 0x000fe200080100c1 */
[----:B------:R-:W-:-:S02]  /*5640*/  FSEL R189, R184, RZ, P1 ;  /* 0x000000ffb8bd7208 */ /* 0x000fc40000800000 */
[----:B------:R-:W-:Y:S01]  /*5650*/  LOP3.LUT P1, RZ, R236, 0xff0000, RZ, 0xc0, !PT ;  /* 0x00ff0000ecff7812 */ /* 0x000fe2000782c0ff */
[----:B------:R-:W-:Y:S01]  /*5660*/  FADD.FTZ R185, R6, -R185 ;  /* 0x800000b906b97221 */ /* 0x000fe20000010000 */
[----:B------:R-:W-:Y:S02]  /*5670*/  LOP3.LUT P5, RZ, R236, 0xff000000, RZ, 0xc0, !PT ;  /* 0xff000000ecff7812 */ /* 0x000fe400078ac0ff */
[----:B------:R-:W-:Y:S01]  /*5680*/  FSEL R191, R184, RZ, P6 ;  /* 0x000000ffb8bf7208 */ /* 0x000fe20003000000 */
[----:B------:R-:W-:Y:S01]  /*5690*/  FFMA.FTZ R184, R156, UR11, R157 ;  /* 0x0000000b9cb87c23 */ /* 0x000fe2000801009d */
[----:B------:R-:W-:Y:S01]  /*56a0*/  F2FP.F16.F32.PACK_AB R186, R189, R186 ;  /* 0x000000babdba723e */ /* 0x000fe200000000ff */
[----:B------:R-:W-:Y:S01]  /*56b0*/  HADD2.F32 R156, -RZ, R20.H0_H0 ;  /* 0x20000014ff9c7230 */ /* 0x000fe20000004100 */
[----:B------:R-:W-:Y:S01]  /*56c0*/  FSEL R189, R188, RZ, P1 ;  /* 0x000000ffbcbd7208 */ /* 0x000fe20000800000 */
[----:B------:R-:W-:Y:S01]  /*56d0*/  FMUL.FTZ R184, R184, UR23 ;  /* 0x00000017b8b87c20 */ /* 0x000fe20008410000 */
[----:B------:R-:W-:-:S02]  /*56e0*/  FSEL R194, R190, RZ, P5 ;  /* 0x000000ffbec27208 */ /* 0x000fc40002800000 */
[C---:B------:R-:W-:Y:S01]  /*56f0*/  LOP3.LUT P1, RZ, R230.reuse, 0xff0000, RZ, 0xc0, !PT ;  /* 0x00ff0000e6ff7812 */ /* 0x040fe2000782c0ff */
[----:B------:R-:W-:Y:S01]  /*5700*/  FFMA.FTZ R156, R185, UR11, R156 ;  /* 0x0000000bb99c7c23 */ /* 0x000fe2000801009c */
[----:B------:R-:W-:Y:S02]  /*5710*/  LOP3.LUT P5, RZ, R230, 0xff000000, RZ, 0xc0, !PT ;  /* 0xff000000e6ff7812 */ /* 0x000fe400078ac0ff */
[----:B------:R-:W-:Y:S01]  /*5720*/  F2FP.F16.F32.PACK_AB R157, R194, R189 ;  /* 0x000000bdc29d723e */ /* 0x000fe200000000ff */
[----:B------:R-:W-:Y:S01]  /*5730*/  FMUL.FTZ R156, R156, UR23 ;  /* 0x000000179c9c7c20 */ /* 0x000fe20008410000 */
[----:B------:R-:W-:Y:S02]  /*5740*/  FSEL R188, R188, RZ, P1 ;  /* 0x000000ffbcbc7208 */ /* 0x000fe40000800000 */
[----:B------:R-:W-:Y:S02]  /*5750*/  FSEL R189, R190, RZ, P5 ;  /* 0x000000ffbebd7208 */ /* 0x000fe40002800000 */
[----:B------:R-:W-:-:S02]  /*5760*/  LOP3.LUT P6, RZ, R230, 0xff00, RZ, 0xc0, !PT ;  /* 0x0000ff00e6ff7812 */ /* 0x000fc400078cc0ff */
[----:B------:R-:W-:Y:S02]  /*5770*/  F2FP.F16.F32.PACK_AB R185, R189, R188 ;  /* 0x000000bcbdb9723e */ /* 0x000fe400000000ff */
[----:B------:R-:W-:Y:S02]  /*5780*/  LOP3.LUT P1, RZ, R236, 0xff00, RZ, 0xc0, !PT ;  /* 0x0000ff00ecff7812 */ /* 0x000fe4000782c0ff */
[----:B------:R-:W-:Y:S02]  /*5790*/  FSEL R189, R184, RZ, P6 ;  /* 0x000000ffb8bd7208 */ /* 0x000fe40003000000 */
[----:B------:R-:W-:Y:S02]  /*57a0*/  LOP3.LUT P5, RZ, R236, 0xff, RZ, 0xc0, !PT ;  /* 0x000000ffecff7812 */ /* 0x000fe400078ac0ff */
[----:B------:R-:W-:Y:S02]  /*57b0*/  LOP3.LUT P6, RZ, R230, 0xff, RZ, 0xc0, !PT ;  /* 0x000000ffe6ff7812 */ /* 0x000fe400078cc0ff */
[----:B------:R-:W-:-:S02]  /*57c0*/  F2FP.F16.F32.PACK_AB R158, R191, R158 ;  /* 0x0000009ebf9e723e */ /* 0x000fc400000000ff */
[----:B------:R-:W-:Y:S02]  /*57d0*/  FSEL R191, R184, RZ, P1 ;  /* 0x000000ffb8bf7208 */ /* 0x000fe40000800000 */
[C---:B------:R-:W-:Y:S02]  /*57e0*/  FSEL R188, R156.reuse, RZ, P5 ;  /* 0x000000ff9cbc7208 */ /* 0x040fe40002800000 */
[----:B------:R-:W-:Y:S02]  /*57f0*/  FSEL R184, R156, RZ, P6 ;  /* 0x000000ff9cb87208 */ /* 0x000fe40003000000 */
[----:B------:R-:W-:Y:S02]  /*5800*/  F2FP.F16.F32.PACK_AB R156, R191, R188 ;  /* 0x000000bcbf9c723e */ /* 0x000fe400000000ff */
[----:B------:R-:W-:Y:S01]  /*5810*/  F2FP.F16.F32.PACK_AB R184, R189, R184 ;  /* 0x000000b8bdb8723e */ /* 0x000fe200000000ff */
[----:B------:R-:W-:Y:S06]  /*5820*/  BRA `(.L_x_1790) ;  /* 0x0000001800547947 */ /* 0x000fec0003800000 */
.L_x_1788:
[----:B------:R-:W-:-:S04]  /*5830*/  UISETP.NE.U32.AND UP0, UPT, UR8, URZ, UPT ;  /* 0x000000ff0800728c */ /* 0x000fc8000bf05070 */
[----:B------:R-:W-:-:S09]  /*5840*/  UISETP.NE.AND.EX UP0, UPT, UR9, URZ, UPT, UP0 ;  /* 0x000000ff0900728c */ /* 0x000fd2000bf05300 */
[----:B------:R-:W-:Y:S05]  /*5850*/  BRA.U !UP0, `(.L_x_1791) ;  /* 0x00000005083c7547 */ /* 0x000fea000b800000 */
[--C-:B0-----:R-:W-:Y:S01]  /*5860*/  FFMA.FTZ R156, R225, UR10, R193.reuse ;  /* 0x0000000ae19c7c23 */ /* 0x101fe200080100c1 */
[--C-:B------:R-:W-:Y:S01]  /*5870*/  FFMA.FTZ R158, R222, UR10, R193.reuse ;  /* 0x0000000ade9e7c23 */ /* 0x100fe200080100c1 */
[----:B------:R-:W-:Y:S01]  /*5880*/  LOP3.LUT P1, RZ, R237, 0xff0000, RZ, 0xc0, !PT ;  /* 0x00ff0000edff7812 */ /* 0x000fe2000782c0ff */
[--C-:B------:R-:W-:Y:S01]  /*5890*/  FFMA.FTZ R157, R203, UR10, R193.reuse ;  /* 0x0000000acb9d7c23 */ /* 0x100fe200080100c1 */
[----:B------:R-:W-:Y:S01]  /*58a0*/  FADD.FTZ R156, R223, -R156 ;  /* 0x8000009cdf9c7221 */ /* 0x000fe20000010000 */
[----:B------:R-:W-:Y:S01]  /*58b0*/  FADD.FTZ R158, R221, -R158 ;  /* 0x8000009edd9e7221 */ /* 0x000fe20000010000 */
[----:B------:R-:W-:Y:S01]  /*58c0*/  LOP3.LUT P6, RZ, R231, 0xff0000, RZ, 0xc0, !PT ;  /* 0x00ff0000e7ff7812 */ /* 0x000fe200078cc0ff */
[----:B------:R-:W-:Y:S01]  /*58d0*/  FFMA.FTZ R166, R210, UR10, R193 ;  /* 0x0000000ad2a67c23 */ /* 0x000fe200080100c1 */
[----:B------:R-:W-:Y:S01]  /*58e0*/  FMUL.FTZ R167, R156, UR11 ;  /* 0x0000000b9ca77c20 */ /* 0x000fe20008410000 */
[----:B------:R-:W-:Y:S01]  /*58f0*/  FMUL.FTZ R158, R158, UR11 ;  /* 0x0000000b9e9e7c20 */ /* 0x000fe20008410000 */
[----:B------:R-:W-:Y:S01]  /*5900*/  FADD.FTZ R157, R204, -R157 ;  /* 0x8000009dcc9d7221 */ /* 0x000fe20000010000 */
[----:B------:R-:W-:Y:S01]  /*5910*/  ISETP.GE.U32.AND P5, PT, R230, RZ, PT ;  /* 0x000000ffe600720c */ /* 0x000fe20003fa6070 */
[----:B------:R-:W-:Y:S01]  /*5920*/  FMUL.FTZ R156, R167, UR23 ;  /* 0x00000017a79c7c20 */ /* 0x000fe20008410000 */
[--C-:B------:R-:W-:Y:S01]  /*5930*/  FFMA.FTZ R184, R196, UR10, R193.reuse ;  /* 0x0000000ac4b87c23 */ /* 0x100fe200080100c1 */
[C---:B------:R-:W-:Y:S01]  /*5940*/  F2FP.F16.F32.PACK_AB R167, R158.reuse, R167 ;  /* 0x000000a79ea7723e */ /* 0x040fe200000000ff */
[----:B------:R-:W-:Y:S01]  /*5950*/  FMUL.FTZ R158, R158, UR23 ;  /* 0x000000179e9e7c20 */ /* 0x000fe20008410000 */
[----:B------:R-:W-:Y:S01]  /*5960*/  ISETP.GE.U32.AND.EX P5, PT, R231, 0x1000000, PT, P5 ;  /* 0x01000000e700780c */ /* 0x000fe20003fa6150 */
[----:B------:R-:W-:Y:S01]  /*5970*/  FADD.FTZ R184, R19, -R184 ;  /* 0x800000b813b87221 */ /* 0x000fe20000010000 */
[----:B------:R-:W-:Y:S01]  /*5980*/  FSEL R159, R156, RZ, P1 ;  /* 0x000000ff9c9f7208 */ /* 0x000fe20000800000 */
[----:B------:R-:W-:Y:S01]  /*5990*/  FFMA.FTZ R189, R5, UR10, R193 ;  /* 0x0000000a05bd7c23 */ /* 0x000fe200080100c1 */
[----:B------:R-:W-:-:S02]  /*59a0*/  ISETP.GE.U32.AND P1, PT, R236, RZ, PT ;  /* 0x000000ffec00720c */ /* 0x000fc40003f26070 */
[----:B------:R-:W-:Y:S01]  /*59b0*/  FSEL R187, R156, RZ, P6 ;  /* 0x000000ff9cbb7208 */ /* 0x000fe20003000000 */
[----:B------:R-:W-:Y:S01]  /*59c0*/  FADD.FTZ R156, R217, -R166 ;  /* 0x800000a6d99c7221 */ /* 0x000fe20000010000 */
[----:B------:R-:W-:Y:S01]  /*59d0*/  ISETP.GE.U32.AND.EX P1, PT, R237, 0x1000000, PT, P1 ;  /* 0x01000000ed00780c */ /* 0x000fe20003f26110 */
[----:B------:R-:W-:Y:S01]  /*59e0*/  FMUL.FTZ R166, R157, UR11 ;  /* 0x0000000b9da67c20 */ /* 0x000fe20008410000 */
[----:B------:R-:W-:Y:S01]  /*59f0*/  LOP3.LUT P6, RZ, R237, 0xff, RZ, 0xc0, !PT ;  /* 0x000000ffedff7812 */ /* 0x000fe200078cc0ff */
[----:B------:R-:W-:Y:S01]  /*5a00*/  FMUL.FTZ R157, R156, UR11 ;  /* 0x0000000b9c9d7c20 */ /* 0x000fe20008410000 */
[----:B------:R-:W-:Y:S01]  /*5a10*/  FSEL R164, R158, RZ, P1 ;  /* 0x000000ff9ea47208 */ /* 0x000fe20000800000 */
[----:B------:R-:W-:Y:S01]  /*5a20*/  FMUL.FTZ R156, R166, UR23 ;  /* 0x00000017a69c7c20 */ /* 0x000fe20008410000 */
[----:B------:R-:W-:Y:S02]  /*5a30*/  FSEL R158, R158, RZ, P5 ;  /* 0x000000ff9e9e7208 */ /* 0x000fe40002800000 */
[C---:B------:R-:W-:Y:S01]  /*5a40*/  F2FP.F16.F32.PACK_AB R166, R157.reuse, R166 ;  /* 0x000000a69da6723e */ /* 0x040fe200000000ff */
[----:B------:R-:W-:Y:S01]  /*5a50*/  FMUL.FTZ R157, R157, UR23 ;  /* 0x000000179d9d7c20 */ /* 0x000fe20008410000 */
[----:B------:R-:W-:Y:S01]  /*5a60*/  F2FP.F16.F32.PACK_AB R159, R164, R159 ;  /* 0x0000009fa49f723e */ /* 0x000fe200000000ff */
[----:B------:R-:W-:Y:S01]  /*5a70*/  FFMA.FTZ R164, R199, UR10, R193 ;  /* 0x0000000ac7a47c23 */ /* 0x000fe200080100c1 */
[----:B------:R-:W-:-:S02]  /*5a80*/  LOP3.LUT P5, RZ, R237, 0xff00, RZ, 0xc0, !PT ;  /* 0x0000ff00edff7812 */ /* 0x000fc400078ac0ff */
[----:B------:R-:W-:Y:S01]  /*5a90*/  F2FP.F16.F32.PACK_AB R187, R158, R187 ;  /* 0x000000bb9ebb723e */ /* 0x000fe200000000ff */
[----:B------:R-:W-:Y:S01]  /*5aa0*/  FADD.FTZ R164, R197, -R164 ;  /* 0x800000a4c5a47221 */ /* 0x000fe20000010000 */
[----:B------:R-:W-:Y:S02]  /*5ab0*/  FSEL R158, R156, RZ, P6 ;  /* 0x000000ff9c9e7208 */ /* 0x000fe40003000000 */
[----:B------:R-:W-:Y:S02]  /*5ac0*/  FSEL R165, R157, RZ, P5 ;  /* 0x000000ff9da57208 */ /* 0x000fe40002800000 */
[----:B------:R-:W-:Y:S02]  /*5ad0*/  LOP3.LUT P1, RZ, R231, 0xff, RZ, 0xc0, !PT ;  /* 0x000000ffe7ff7812 */ /* 0x000fe4000782c0ff */
[----:B------:R-:W-:Y:S01]  /*5ae0*/  F2FP.F16.F32.PACK_AB R158, R165, R158 ;  /* 0x0000009ea59e723e */ /* 0x000fe200000000ff */
[----:B------:R-:W-:Y:S01]  /*5af0*/  FMUL.FTZ R165, R164, UR11 ;  /* 0x0000000ba4a57c20 */ /* 0x000fe20008410000 */
[----:B------:R-:W-:Y:S01]  /*5b00*/  FMUL.FTZ R164, R184, UR11 ;  /* 0x0000000bb8a47c20 */ /* 0x000fe20008410000 */
[----:B------:R-:W-:Y:S01]  /*5b10*/  LOP3.LUT P6, RZ, R231, 0xff00, RZ, 0xc0, !PT ;  /* 0x0000ff00e7ff7812 */ /* 0x000fe200078cc0ff */
[----:B------:R-:W-:Y:S01]  /*5b20*/  FFMA.FTZ R184, R12, UR10, R193 ;  /* 0x0000000a0cb87c23 */ /* 0x000fe200080100c1 */
[----:B------:R-:W-:Y:S01]  /*5b30*/  FSEL R186, R156, RZ, P1 ;  /* 0x000000ff9cba7208 */ /* 0x000fe20000800000 */
[----:B------:R-:W-:Y:S01]  /*5b40*/  FMUL.FTZ R156, R165, UR23 ;  /* 0x00000017a59c7c20 */ /* 0x000fe20008410000 */
[----:B------:R-:W-:Y:S01]  /*5b50*/  FSEL R157, R157, RZ, P6 ;  /* 0x000000ff9d9d7208 */ /* 0x000fe20003000000 */
[----:B------:R-:W-:Y:S01]  /*5b60*/  FADD.FTZ R188, R11, -R184 ;  /* 0x800000b80bbc7221 */ /* 0x000fe20000010000 */
        /* <DEDUP_REMOVED lines=30> */
.L_x_1791:
[--C-:B0-----:R-:W-:Y:S01]  /*5d50*/  FFMA.FTZ R156, R225, UR10, R193.reuse ;  /* 0x0000000ae19c7c23 */ /* 0x101fe200080100c1 */
[--C-:B------:R-:W-:Y:S01]  /*5d60*/  FFMA.FTZ R158, R222, UR10, R193.reuse ;  /* 0x0000000ade9e7c23 */ /* 0x100fe200080100c1 */
[----:B------:R-:W-:Y:S01]  /*5d70*/  ISETP.GE.U32.AND P1, PT, R236, RZ, PT ;  /* 0x000000ffec00720c */ /* 0x000fe20003f26070 */
[--C-:B------:R-:W-:Y:S01]  /*5d80*/  FFMA.FTZ R157, R203, UR10, R193.reuse ;  /* 0x0000000acb9d7c23 */ /* 0x100fe200080100c1 */
[----:B------:R-:W-:Y:S01]  /*5d90*/  FADD.FTZ R156, R223, -R156 ;  /* 0x8000009cdf9c7221 */ /* 0x000fe20000010000 */
[----:B------:R-:W-:Y:S01]  /*5da0*/  FADD.FTZ R158, R221, -R158 ;  /* 0x8000009edd9e7221 */ /* 0x000fe20000010000 */
[C---:B------:R-:W-:Y:S01]  /*5db0*/  LOP3.LUT P5, RZ, R237.reuse, 0xff0000, RZ, 0xc0, !PT ;  /* 0x00ff0000edff7812 */ /* 0x040fe200078ac0ff */
        /* <DEDUP_REMOVED lines=15> */
[----:B------:R-:W-:Y:S02]  /*5eb0*/  ISETP.GE.U32.AND P1, PT, R230, RZ, PT ;  /* 0x000000ffe600720c */ /* 0x000fe40003f26070 */
[----:B------:R-:W-:Y:S01]  /*5ec0*/  F2FP.F16.F32.PACK_AB R159, R158, R159 ;  /* 0x0000009f9e9f723e */ /* 0x000fe200000000ff */
[--C-:B------:R-:W-:Y:S01]  /*5ed0*/  FFMA.FTZ R158, R196, UR10, R193.reuse ;  /* 0x0000000ac49e7c23 */ /* 0x100fe200080100c1 */
[----:B------:R-:W-:Y:S01]  /*5ee0*/  FSEL R187, R156, RZ, P5 ;  /* 0x000000ff9cbb7208 */ /* 0x000fe20002800000 */
[----:B------:R-:W-:Y:S01]  /*5ef0*/  FFMA.FTZ R156, R199, UR10, R193 ;  /* 0x0000000ac79c7c23 */ /* 0x000fe200080100c1 */
[----:B------:R-:W-:Y:S01]  /*5f00*/  ISETP.GE.U32.AND.EX P1, PT, R231, 0x1000000, PT, P1 ;  /* 0x01000000e700780c */ /* 0x000fe20003f26110 */
[----:B------:R-:W-:Y:S01]  /*5f10*/  FADD.FTZ R158, R19, -R158 ;  /* 0x8000009e139e7221 */ /* 0x000fe20000010000 */
[----:B------:R-:W-:Y:S01]  /*5f20*/  LOP3.LUT P5, RZ, R237, 0xff, RZ, 0xc0, !PT ;  /* 0x000000ffedff7812 */ /* 0x000fe200078ac0ff */
[----:B------:R-:W-:Y:S01]  /*5f30*/  FADD.FTZ R156, R197, -R156 ;  /* 0x8000009cc59c7221 */ /* 0x000fe20000010000 */
[----:B------:R-:W-:Y:S01]  /*5f40*/  FSEL R190, R185, RZ, P1 ;  /* 0x000000ffb9be7208 */ /* 0x000fe20000800000 */
[----:B------:R-:W-:Y:S01]  /*5f50*/  FMUL.FTZ R185, R184, UR23 ;  /* 0x00000017b8b97c20 */ /* 0x000fe20008410000 */
[----:B------:R-:W-:Y:S01]  /*5f60*/  LOP3.LUT P1, RZ, R231, 0xff00, RZ, 0xc0, !PT ;  /* 0x0000ff00e7ff7812 */ /* 0x000fe2000782c0ff */
[----:B------:R-:W-:Y:S01]  /*5f70*/  FMUL.FTZ R156, R156, UR11 ;  /* 0x0000000b9c9c7c20 */ /* 0x000fe20008410000 */
[----:B------:R-:W-:Y:S01]  /*5f80*/  FMUL.FTZ R158, R158, UR11 ;  /* 0x0000000b9e9e7c20 */ /* 0x000fe20008410000 */
[----:B------:R-:W-:-:S02]  /*5f90*/  FSEL R184, R157, RZ, P5 ;  /* 0x000000ff9db87208 */ /* 0x000fc40002800000 */
[----:B------:R-:W-:Y:S01]  /*5fa0*/  FMUL.FTZ R188, R156, UR23 ;  /* 0x000000179cbc7c20 */ /* 0x000fe20008410000 */
        /* <DEDUP_REMOVED lines=8> */
[----:B------:R-:W-:Y:S02]  /*6030*/  FSEL R185, R185, RZ, P6 ;  /* 0x000000ffb9b97208 */ /* 0x000fe40003000000 */
[----:B------:R-:W-:Y:S01]  /*6040*/  F2FP.F16.F32.PACK_AB R157, R156, R157 ;  /* 0x0000009d9c9d723e */ /* 0x000fe200000000ff */
[--C-:B------:R-:W-:Y:S01]  /*6050*/  FFMA.FTZ R156, R12, UR10, R193.reuse ;  /* 0x0000000a0c9c7c23 */ /* 0x100fe200080100c1 */
[----:B------:R-:W-:Y:S01]  /*6060*/  F2FP.F16.F32.PACK_AB R158, R185, R184 ;  /* 0x000000b8b99e723e */ /* 0x000fe200000000ff */
        /* <DEDUP_REMOVED lines=22> */
[----:B------:R-:W-:Y:S02]  /*61d0*/  F2FP.F16.F32.PACK_AB R156, R191, R188 ;  /* 0x000000bcbf9c723e */ /* 0x000fe400000000ff */
[----:B------:R-:W-:Y:S01]  /*61e0*/  F2FP.F16.F32.PACK_AB R184, R189, R184 ;  /* 0x000000b8bdb8723e */ /* 0x000fe200000000ff */
[----:B------:R-:W-:Y:S06]  /*61f0*/  BRA `(.L_x_1790) ;  /* 0x0000000c00e07947 */ /* 0x000fec0003800000 */
.L_x_1787:
        /* <DEDUP_REMOVED lines=9> */
[--C-:B------:R-:W-:Y:S02]  /*6290*/  HADD2.F32 R185, -RZ, R23.reuse.H0_H0 ;  /* 0x20000017ffb97230 */ /* 0x100fe40000004100 */
[----:B------:R-:W-:Y:S01]  /*62a0*/  FFMA.FTZ R165, R203, UR10, R193 ;  /* 0x0000000acba57c23 */ /* 0x000fe200080100c1 */
[----:B------:R-:W-:Y:S02]  /*62b0*/  HADD2.F32 R187, -RZ, R23.H1_H1 ;  /* 0x30000017ffbb7230 */ /* 0x000fe40000004100 */
[----:B------:R-:W-:Y:S01]  /*62c0*/  FADD.FTZ R184, R223, -R184 ;  /* 0x800000b8dfb87221 */ /* 0x000fe20000010000 */
[----:B------:R-:W-:Y:S01]  /*62d0*/  FADD.FTZ R186, R221, -R186 ;  /* 0x800000baddba7221 */ /* 0x000fe20000010000 */
[----:B------:R-:W-:-:S02]  /*62e0*/  HADD2.F32 R167, -RZ, R22.H1_H1 ;  /* 0x30000016ffa77230 */ /* 0x000fc40000004100 */
[----:B------:R-:W-:Y:S01]  /*62f0*/  FADD.FTZ R166, R217, -R166 ;  /* 0x800000a6d9a67221 */ /* 0x000fe20000010000 */
[----:B------:R-:W-:Y:S02]  /*6300*/  HADD2.F32 R164, -RZ, R22.H0_H0 ;  /* 0x20000016ffa47230 */ /* 0x000fe40000004100 */
[----:B------:R-:W-:Y:S01]  /*6310*/  FADD.FTZ R165, R204, -R165 ;  /* 0x800000a5cca57221 */ /* 0x000fe20000010000 */
[----:B------:R-:W-:Y:S01]  /*6320*/  FFMA.FTZ R184, R184, UR11, R185 ;  /* 0x0000000bb8b87c23 */ /* 0x000fe200080100b9 */
[----:B------:R-:W-:Y:S01]  /*6330*/  FFMA.FTZ R187, R186, UR11, R187 ;  /* 0x0000000bbabb7c23 */ /* 0x000fe200080100bb */
[----:B------:R-:W-:Y:S01]  /*6340*/  ISETP.GE.U32.AND P1, PT, R230, RZ, PT ;  /* 0x000000ffe600720c */ /* 0x000fe20003f26070 */
[----:B------:R-:W-:Y:S01]  /*6350*/  FFMA.FTZ R190, R166, UR11, R167 ;  /* 0x0000000ba6be7c23 */ /* 0x000fe200080100a7 */
[----:B------:R-:W-:Y:S01]  /*6360*/  FFMA.FTZ R185, R165, UR11, R164 ;  /* 0x0000000ba5b97c23 */ /* 0x000fe200080100a4 */
[--C-:B------:R-:W-:Y:S01]  /*6370*/  FFMA.FTZ R166, R196, UR10, R193.reuse ;  /* 0x0000000ac4a67c23 */ /* 0x100fe200080100c1 */
[----:B------:R-:W-:Y:S01]  /*6380*/  FFMA.FTZ R164, R199, UR10, R193 ;  /* 0x0000000ac7a47c23 */ /* 0x000fe200080100c1 */
[----:B------:R-:W-:Y:S01]  /*6390*/  FMUL.FTZ R188, R187, UR23 ;  /* 0x00000017bbbc7c20 */ /* 0x000fe20008410000 */
[----:B------:R-:W-:Y:S01]  /*63a0*/  FMUL.FTZ R186, R184, UR23 ;  /* 0x00000017b8ba7c20 */ /* 0x000fe20008410000 */
[C---:B------:R-:W-:Y:S01]  /*63b0*/  LOP3.LUT P5, RZ, R231.reuse, 0xff0000, RZ, 0xc0, !PT ;  /* 0x00ff0000e7ff7812 */ /* 0x040fe200078ac0ff */
[--C-:B------:R-:W-:Y:S01]  /*63c0*/  HADD2.F32 R167, -RZ, R21.reuse.H1_H1 ;  /* 0x30000015ffa77230 */ /* 0x100fe20000004100 */
[----:B------:R-:W-:Y:S01]  /*63d0*/  ISETP.GE.U32.AND.EX P1, PT, R231, 0x1000000, PT, P1 ;  /* 0x01000000e700780c */ /* 0x000fe20003f26110 */
[----:B------:R-:W-:-:S02]  /*63e0*/  HADD2.F32 R165, -RZ, R21.H0_H0 ;  /* 0x20000015ffa57230 */ /* 0x000fc40000004100 */
[----:B------:R-:W-:Y:S01]  /*63f0*/  FADD.FTZ R166, R19, -R166 ;  /* 0x800000a613a67221 */ /* 0x000fe20000010000 */
[----:B------:R-:W-:Y:S01]  /*6400*/  FADD.FTZ R164, R197, -R164 ;  /* 0x800000a4c5a47221 */ /* 0x000fe20000010000 */
[----:B------:R-:W-:Y:S02]  /*6410*/  FSEL R189, R188, RZ, P1 ;  /* 0x000000ffbcbd7208 */ /* 0x000fe40000800000 */
[----:B------:R-:W-:Y:S01]  /*6420*/  FSEL R186, R186, RZ, P5 ;  /* 0x000000ffbaba7208 */ /* 0x000fe20002800000 */
[----:B------:R-:W-:Y:S01]  /*6430*/  FFMA.FTZ R191, R166, UR11, R167 ;  /* 0x0000000ba6bf7c23 */ /* 0x000fe200080100a7 */
[----:B------:R-:W-:Y:S01]  /*6440*/  FFMA.FTZ R188, R164, UR11, R165 ;  /* 0x0000000ba4bc7c23 */ /* 0x000fe200080100a5 */
[----:B------:R-:W-:Y:S01]  /*6450*/  F2FP.F16.F32.PACK_AB R167, R187, R184 ;  /* 0x000000b8bba7723e */ /* 0x000fe200000000ff */
[--C-:B------:R-:W-:Y:S01]  /*6460*/  FFMA.FTZ R164, R12, UR10, R193.reuse ;  /* 0x0000000a0ca47c23 */ /* 0x100fe200080100c1 */
[----:B------:R-:W-:Y:S01]  /*6470*/  F2FP.F16.F32.PACK_AB R187, R189, R186 ;  /* 0x000000babdbb723e */ /* 0x000fe200000000ff */
[----:B------:R-:W-:Y:S01]  /*6480*/  FMUL.FTZ R186, R185, UR23 ;  /* 0x00000017b9ba7c20 */ /* 0x000fe20008410000 */
[C---:B------:R-:W-:Y:S01]  /*6490*/  F2FP.F16.F32.PACK_AB R166, R190.reuse, R185 ;  /* 0x000000b9bea6723e */ /* 0x040fe200000000ff */
[----:B------:R-:W-:Y:S01]  /*64a0*/  FMUL.FTZ R190, R190, UR23 ;  /* 0x00000017bebe7c20 */ /* 0x000fe20008410000 */
[----:B------:R-:W-:Y:S01]  /*64b0*/  LOP3.LUT P1, RZ, R231, 0xff, RZ, 0xc0, !PT ;  /* 0x000000ffe7ff7812 */ /* 0x000fe2000782c0ff */
[----:B------:R-:W-:Y:S01]  /*64c0*/  FFMA.FTZ R165, R5, UR10, R193 ;  /* 0x0000000a05a57c23 */ /* 0x000fe200080100c1 */
[----:B------:R-:W-:Y:S01]  /*64d0*/  LOP3.LUT P5, RZ, R231, 0xff00, RZ, 0xc0, !PT ;  /* 0x0000ff00e7ff7812 */ /* 0x000fe200078ac0ff */
[----:B------:R-:W-:Y:S01]  /*64e0*/  FADD.FTZ R184, R11, -R164 ;  /* 0x800000a40bb87221 */ /* 0x000fe20000010000 */
[----:B------:R-:W-:-:S02]  /*64f0*/  HADD2.F32 R164, -RZ, R20.H0_H0 ;  /* 0x20000014ffa47230 */ /* 0x000fc40000004100 */
[----:B------:R-:W-:Y:S01]  /*6500*/  FADD.FTZ R165, R6, -R165 ;  /* 0x800000a506a57221 */ /* 0x000fe20000010000 */
[----:B------:R-:W-:Y:S01]  /*6510*/  HADD2.F32 R185, -RZ, R20.H1_H1 ;  /* 0x30000014ffb97230 */ /* 0x000fe20000004100 */
[----:B------:R-:W-:Y:S02]  /*6520*/  FSEL R186, R186, RZ, P1 ;  /* 0x000000ffbaba7208 */ /* 0x000fe40000800000 */
[----:B------:R-:W-:Y:S01]  /*6530*/  FSEL R189, R190, RZ, P5 ;  /* 0x000000ffbebd7208 */ /* 0x000fe20002800000 */
[----:B------:R-:W-:Y:S01]  /*6540*/  FFMA.FTZ R164, R165, UR11, R164 ;  /* 0x0000000ba5a47c23 */ /* 0x000fe200080100a4 */
[----:B------:R-:W-:Y:S01]  /*6550*/  FFMA.FTZ R185, R184, UR11, R185 ;  /* 0x0000000bb8b97c23 */ /* 0x000fe200080100b9 */
[----:B------:R-:W-:Y:S02]  /*6560*/  LOP3.LUT P6, RZ, R230, 0xff0000, RZ, 0xc0, !PT ;  /* 0x00ff0000e6ff7812 */ /* 0x000fe400078cc0ff */
[----:B------:R-:W-:Y:S01]  /*6570*/  F2FP.F16.F32.PACK_AB R186, R189, R186 ;  /* 0x000000babdba723e */ /* 0x000fe200000000ff */
[----:B------:R-:W-:Y:S01]  /*6580*/  FMUL.FTZ R189, R188, UR23 ;  /* 0x00000017bcbd7c20 */ /* 0x000fe20008410000 */
[----:B------:R-:W-:Y:S01]  /*6590*/  FMUL.FTZ R184, R164, UR23 ;  /* 0x00000017a4b87c20 */ /* 0x000fe20008410000 */
[C---:B------:R-:W-:Y:S01]  /*65a0*/  F2FP.F16.F32.PACK_AB R165, R191.reuse, R188 ;  /* 0x000000bcbfa5723e */ /* 0x040fe200000000ff */
[----:B------:R-:W-:Y:S01]  /*65b0*/  FMUL.FTZ R191, R191, UR23 ;  /* 0x00000017bfbf7c20 */ /* 0x000fe20008410000 */
[C---:B------:R-:W-:Y:S01]  /*65c0*/  F2FP.F16.F32.PACK_AB R164, R185.reuse, R164 ;  /* 0x000000a4b9a4723e */ /* 0x040fe200000000ff */
        /* <DEDUP_REMOVED lines=9> */
[----:B------:R-:W-:Y:S01]  /*6660*/  F2FP.F16.F32.PACK_AB R184, R189, R184 ;  /* 0x000000b8bdb8723e */ /* 0x000fe200000000ff */
[----:B------:R-:W-:Y:S06]  /*6670*/  BRA `(.L_x_1790) ;  /* 0x0000000800c07947 */ /* 0x000fec0003800000 */
.L_x_1793:
[--C-:B0-----:R-:W-:Y:S01]  /*6680*/  FFMA.FTZ R184, R225, UR10, R193.reuse ;  /* 0x0000000ae1b87c23 */ /* 0x101fe200080100c1 */
[----:B------:R-:W-:Y:S01]  /*6690*/  FFMA.FTZ R186, R222, UR10, R193 ;  /* 0x0000000adeba7c23 */ /* 0x000fe200080100c1 */
[--C-:B------:R-:W-:Y:S01]  /*66a0*/  HADD2.F32 R185, -RZ, R23.reuse.H0_H0 ;  /* 0x20000017ffb97230 */ /* 0x100fe20000004100 */
[----:B------:R-:W-:Y:S01]  /*66b0*/  ISETP.GE.U32.AND P1, PT, R230, RZ, PT ;  /* 0x000000ffe600720c */ /* 0x000fe20003f26070 */
[----:B------:R-:W-:Y:S01]  /*66c0*/  FADD.FTZ R184, R223, -R184 ;  /* 0x800000b8dfb87221 */ /* 0x000fe20000010000 */
[----:B------:R-:W-:Y:S02]  /*66d0*/  HADD2.F32 R189, -RZ, R23.H1_H1 ;  /* 0x30000017ffbd7230 */ /* 0x000fe40000004100 */
[----:B------:R-:W-:Y:S01]  /*66e0*/  FADD.FTZ R186, R221, -R186 ;  /* 0x800000baddba7221 */ /* 0x000fe20000010000 */
[----:B------:R-:W-:Y:S01]  /*66f0*/  LOP3.LUT P5, RZ, R231, 0xff0000, RZ, 0xc0, !PT ;  /* 0x00ff0000e7ff7812 */ /* 0x000fe200078ac0ff */
[----:B------:R-:W-:Y:S01]  /*6700*/  FFMA.FTZ R187, R184, UR11, R185 ;  /* 0x0000000bb8bb7c23 */ /* 0x000fe200080100b9 */
[----:B------:R-:W-:Y:S01]  /*6710*/  FFMA.FTZ R185, R203, UR10, R193 ;  /* 0x0000000acbb97c23 */ /* 0x000fe200080100c1 */
[----:B------:R-:W-:Y:S01]  /*6720*/  FFMA.FTZ R189, R186, UR11, R189 ;  /* 0x0000000bbabd7c23 */ /* 0x000fe200080100bd */
[----:B------:R-:W-:-:S02]  /*6730*/  HADD2.F32 R184, -RZ, R22.H0_H0 ;  /* 0x20000016ffb87230 */ /* 0x000fc40000004100 */
[----:B------:R-:W-:Y:S01]  /*6740*/  FFMA.FTZ R186, R210, UR10, R193 ;  /* 0x0000000ad2ba7c23 */ /* 0x000fe200080100c1 */
[----:B------:R-:W-:Y:S01]  /*6750*/  FADD.FTZ R185, R204, -R185 ;  /* 0x800000b9ccb97221 */ /* 0x000fe20000010000 */
[----:B------:R-:W-:Y:S01]  /*6760*/  FMUL.FTZ R188, R187, UR23 ;  /* 0x00000017bbbc7c20 */ /* 0x000fe20008410000 */
[----:B------:R-:W-:Y:S01]  /*6770*/  FMUL.FTZ R190, R189, UR23 ;  /* 0x00000017bdbe7c20 */ /* 0x000fe20008410000 */
[----:B------:R-:W-:Y:S01]  /*6780*/  ISETP.GE.U32.AND.EX P1, PT, R231, 0x1000000, PT, P1 ;  /* 0x01000000e700780c */ /* 0x000fe20003f26110 */
[----:B------:R-:W-:Y:S02]  /*6790*/  HADD2.F32 R187, -RZ, R22.H1_H1 ;  /* 0x30000016ffbb7230 */ /* 0x000fe40000004100 */
[----:B------:R-:W-:Y:S01]  /*67a0*/  FADD.FTZ R186, R217, -R186 ;  /* 0x800000bad9ba7221 */ /* 0x000fe20000010000 */
[----:B------:R-:W-:Y:S01]  /*67b0*/  FFMA.FTZ R185, R185, UR11, R184 ;  /* 0x0000000bb9b97c23 */ /* 0x000fe200080100b8 */
[----:B------:R-:W-:Y:S01]  /*67c0*/  FSEL R189, R188, RZ, P5 ;  /* 0x000000ffbcbd7208 */ /* 0x000fe20002800000 */
[----:B------:R-:W-:Y:S01]  /*67d0*/  FFMA.FTZ R184, R199, UR10, R193 ;  /* 0x0000000ac7b87c23 */ /* 0x000fe200080100c1 */
[----:B------:R-:W-:Y:S01]  /*67e0*/  FSEL R190, R190, RZ, P1 ;  /* 0x000000ffbebe7208 */ /* 0x000fe20000800000 */
[----:B------:R-:W-:Y:S01]  /*67f0*/  FFMA.FTZ R188, R186, UR11, R187 ;  /* 0x0000000bbabc7c23 */ /* 0x000fe200080100bb */
[----:B------:R-:W-:Y:S01]  /*6800*/  FMUL.FTZ R185, R185, UR23 ;  /* 0x00000017b9b97c20 */ /* 0x000fe20008410000 */
[----:B------:R-:W-:Y:S01]  /*6810*/  LOP3.LUT P1, RZ, R231, 0xff, RZ, 0xc0, !PT ;  /* 0x000000ffe7ff7812 */ /* 0x000fe2000782c0ff */
[----:B------:R-:W-:Y:S01]  /*6820*/  FFMA.FTZ R186, R196, UR10, R193 ;  /* 0x0000000ac4ba7c23 */ /* 0x000fe200080100c1 */
[----:B------:R-:W-:Y:S01]  /*6830*/  F2FP.F16.F32.PACK_AB R187, R190, R189 ;  /* 0x000000bdbebb723e */ /* 0x000fe200000000ff */
[----:B------:R-:W-:Y:S01]  /*6840*/  FMUL.FTZ R190, R188, UR23 ;  /* 0x00000017bcbe7c20 */ /* 0x000fe20008410000 */
[----:B------:R-:W-:Y:S01]  /*6850*/  FSEL R188, R185, RZ, P1 ;  /* 0x000000ffb9bc7208 */ /* 0x000fe20000800000 */
[--C-:B------:R-:W-:Y:S01]  /*6860*/  HADD2.F32 R185, -RZ, R21.reuse.H0_H0 ;  /* 0x20000015ffb97230 */ /* 0x100fe20000004100 */
[----:B------:R-:W-:Y:S01]  /*6870*/  LOP3.LUT P5, RZ, R231, 0xff00, RZ, 0xc0, !PT ;  /* 0x0000ff00e7ff7812 */ /* 0x000fe200078ac0ff */
[----:B------:R-:W-:Y:S01]  /*6880*/  FADD.FTZ R184, R197, -R184 ;  /* 0x800000b8c5b87221 */ /* 0x000fe20000010000 */
[----:B------:R-:W-:-:S02]  /*6890*/  HADD2.F32 R189, -RZ, R21.H1_H1 ;  /* 0x30000015ffbd7230 */ /* 0x000fc40000004100 */
[----:B------:R-:W-:Y:S01]  /*68a0*/  FADD.FTZ R186, R19, -R186 ;  /* 0x800000ba13ba7221 */ /* 0x000fe20000010000 */
[----:B------:R-:W-:Y:S01]  /*68b0*/  FSEL R195, R190, RZ, P5 ;  /* 0x000000ffbec37208 */ /* 0x000fe20002800000 */
[----:B------:R-:W-:Y:S01]  /*68c0*/  FFMA.FTZ R190, R184, UR11, R185 ;  /* 0x0000000bb8be7c23 */ /* 0x000fe200080100b9 */
[----:B------:R-:W-:Y:S01]  /*68d0*/  FFMA.FTZ R184, R12, UR10, R193 ;  /* 0x0000000a0cb87c23 */ /* 0x000fe200080100c1 */
[----:B------:R-:W-:Y:S01]  /*68e0*/  FFMA.FTZ R191, R186, UR11, R189 ;  /* 0x0000000bbabf7c23 */ /* 0x000fe200080100bd */
[----:B------:R-:W-:Y:S01]  /*68f0*/  FFMA.FTZ R185, R5, UR10, R193 ;  /* 0x0000000a05b97c23 */ /* 0x000fe200080100c1 */
[----:B------:R-:W-:Y:S01]  /*6900*/  F2FP.F16.F32.PACK_AB R186, R195, R188 ;  /* 0x000000bcc3ba723e */ /* 0x000fe200000000ff */
[----:B------:R-:W-:Y:S01]  /*6910*/  FADD.FTZ R188, R11, -R184 ;  /* 0x800000b80bbc7221 */ /* 0x000fe20000010000 */
[--C-:B------:R-:W-:Y:S02]  /*6920*/  HADD2.F32 R184, -RZ, R20.reuse.H0_H0 ;  /* 0x20000014ffb87230 */ /* 0x100fe40000004100 */
[----:B------:R-:W-:Y:S01]  /*6930*/  FADD.FTZ R185, R6, -R185 ;  /* 0x800000b906b97221 */ /* 0x000fe20000010000 */
[----:B------:R-:W-:-:S02]  /*6940*/  HADD2.F32 R189, -RZ, R20.H1_H1 ;  /* 0x30000014ffbd7230 */ /* 0x000fc40000004100 */
[----:B------:R-:W-:Y:S01]  /*6950*/  FMUL.FTZ R190, R190, UR23 ;  /* 0x00000017bebe7c20 */ /* 0x000fe20008410000 */
[----:B------:R-:W-:Y:S01]  /*6960*/  LOP3.LUT P6, RZ, R230, 0xff0000, RZ, 0xc0, !PT ;  /* 0x00ff0000e6ff7812 */ /* 0x000fe200078cc0ff */
[----:B------:R-:W-:Y:S01]  /*6970*/  FFMA.FTZ R184, R185, UR11, R184 ;  /* 0x0000000bb9b87c23 */ /* 0x000fe200080100b8 */
[----:B------:R-:W-:Y:S01]  /*6980*/  FMUL.FTZ R191, R191, UR23 ;  /* 0x00000017bfbf7c20 */ /* 0x000fe20008410000 */
[----:B------:R-:W-:Y:S01]  /*6990*/  FFMA.FTZ R188, R188, UR11, R189 ;  /* 0x0000000bbcbc7c23 */ /* 0x000fe200080100bd */
[----:B------:R-:W-:Y:S01]  /*69a0*/  FSEL R185, R190, RZ, P6 ;  /* 0x000000ffbeb97208 */ /* 0x000fe20003000000 */
[----:B------:R-:W-:Y:S01]  /*69b0*/  FMUL.FTZ R184, R184, UR23 ;  /* 0x00000017b8b87c20 */ /* 0x000fe20008410000 */
[----:B------:R-:W-:Y:S01]  /*69c0*/  LOP3.LUT P1, RZ, R230, 0xff000000, RZ, 0xc0, !PT ;  /* 0xff000000e6ff7812 */ /* 0x000fe2000782c0ff */
        /* <DEDUP_REMOVED lines=9> */
.L_x_1792:
        /* <DEDUP_REMOVED lines=23> */
[----:B------:R-:W-:Y:S01]  /*6bd0*/  FFMA.FTZ R188, R196, UR10, R193 ;  /* 0x0000000ac4bc7c23 */ /* 0x000fe200080100c1 */
[----:B------:R-:W-:-:S02]  /*6be0*/  LOP3.LUT P6, RZ, R231, 0xff, RZ, 0xc0, !PT ;  /* 0x000000ffe7ff7812 */ /* 0x000fc400078cc0ff */
[----:B------:R-:W-:Y:S02]  /*6bf0*/  LOP3.LUT P5, RZ, R231, 0xff00, RZ, 0xc0, !PT ;  /* 0x0000ff00e7ff7812 */ /* 0x000fe400078ac0ff */
[----:B------:R-:W-:Y:S02]  /*6c00*/  FSEL R186, R186, RZ, P1 ;  /* 0x000000ffbaba7208 */ /* 0x000fe40000800000 */
[----:B------:R-:W-:Y:S02]  /*6c10*/  FSEL R164, R164, RZ, P6 ;  /* 0x000000ffa4a47208 */ /* 0x000fe40003000000 */
[----:B------:R-:W-:Y:S02]  /*6c20*/  FSEL R185, R167, RZ, P5 ;  /* 0x000000ffa7b97208 */ /* 0x000fe40002800000 */
[----:B------:R-:W-:Y:S01]  /*6c30*/  F2FP.F16.F32.PACK_AB R167, R189, R184 ;  /* 0x000000b8bda7723e */ /* 0x000fe200000000ff */
[--C-:B------:R-:W-:Y:S01]  /*6c40*/  FFMA.FTZ R184, R199, UR10, R193.reuse ;  /* 0x0000000ac7b87c23 */ /* 0x100fe200080100c1 */
[----:B------:R-:W-:Y:S01]  /*6c50*/  F2FP.F16.F32.PACK_AB R187, R186, R187 ;  /* 0x000000bbbabb723e */ /* 0x000fe200000000ff */
[----:B------:R-:W-:Y:S01]  /*6c60*/  FADD.FTZ R189, R19, -R188 ;  /* 0x800000bc13bd7221 */ /* 0x000fe20000010000 */
[----:B------:R-:W-:Y:S01]  /*6c70*/  F2FP.F16.F32.PACK_AB R166, R166, R165 ;  /* 0x000000a5a6a6723e */ /* 0x000fe200000000ff */
[--C-:B------:R-:W-:Y:S01]  /*6c80*/  FFMA.FTZ R165, R5, UR10, R193.reuse ;  /* 0x0000000a05a57c23 */ /* 0x100fe200080100c1 */
        /* <DEDUP_REMOVED lines=8> */
[----:B------:R-:W-:Y:S01]  /*6d10*/  LOP3.LUT P6, RZ, R230, 0xff0000, RZ, 0xc0, !PT ;  /* 0x00ff0000e6ff7812 */ /* 0x000fe200078cc0ff */
[----:B------:R-:W-:Y:S01]  /*6d20*/  FMUL.FTZ R185, R184, UR11 ;  /* 0x0000000bb8b97c20 */ /* 0x000fe20008410000 */
        /* <DEDUP_REMOVED lines=16> */
.L_x_1794:
        /* <DEDUP_REMOVED lines=17> */
[C---:B------:R-:W-:Y:S01]  /*6f40*/  ISETP.GE.U32.AND.EX P1, PT, R231.reuse, 0x1000000, PT, P1 ;  /* 0x01000000e700780c */ /* 0x040fe20003f26110 */
[----:B------:R-:W-:Y:S01]  /*6f50*/  FMUL.FTZ R184, R184, UR23 ;  /* 0x00000017b8b87c20 */ /* 0x000fe20008410000 */
[----:B------:R-:W-:Y:S01]  /*6f60*/  FSEL R186, R186, RZ, P5 ;  /* 0x000000ffbaba7208 */ /* 0x000fe20002800000 */
[----:B------:R-:W-:Y:S01]  /*6f70*/  FFMA.FTZ R190, R196, UR10, R193 ;  /* 0x0000000ac4be7c23 */ /* 0x000fe200080100c1 */
[----:B------:R-:W-:-:S02]  /*6f80*/  LOP3.LUT P6, RZ, R231, 0xff, RZ, 0xc0, !PT ;  /* 0x000000ffe7ff7812 */ /* 0x000fc400078cc0ff */
[----:B------:R-:W-:Y:S01]  /*6f90*/  LOP3.LUT P5, RZ, R231, 0xff00, RZ, 0xc0, !PT ;  /* 0x0000ff00e7ff7812 */ /* 0x000fe200078ac0ff */
[----:B------:R-:W-:Y:S01]  /*6fa0*/  FADD.FTZ R190, R19, -R190 ;  /* 0x800000be13be7221 */ /* 0x000fe20000010000 */
[----:B------:R-:W-:Y:S01]  /*6fb0*/  FSEL R187, R188, RZ, P1 ;  /* 0x000000ffbcbb7208 */ /* 0x000fe20000800000 */
[--C-:B------:R-:W-:Y:S01]  /*6fc0*/  FFMA.FTZ R188, R199, UR10, R193.reuse ;  /* 0x0000000ac7bc7c23 */ /* 0x100fe200080100c1 */
[----:B------:R-:W-:Y:S01]  /*6fd0*/  FSEL R185, R185, RZ, P6 ;  /* 0x000000ffb9b97208 */ /* 0x000fe20003000000 */
[----:B------:R-:W-:Y:S01]  /*6fe0*/  FMUL.FTZ R190, R190, UR11 ;  /* 0x0000000bbebe7c20 */ /* 0x000fe20008410000 */
[----:B------:R-:W-:Y:S01]  /*6ff0*/  FSEL R184, R184, RZ, P5 ;  /* 0x000000ffb8b87208 */ /* 0x000fe20002800000 */
[----:B------:R-:W-:Y:S01]  /*7000*/  FADD.FTZ R188, R197, -R188 ;  /* 0x800000bcc5bc7221 */ /* 0x000fe20000010000 */
[----:B------:R-:W-:Y:S01]  /*7010*/  F2FP.F16.F32.PACK_AB R187, R187, R186 ;  /* 0x000000babbbb723e */ /* 0x000fe200000000ff */
[----:B------:R-:W-:Y:S01]  /*7020*/  FMUL.FTZ R190, R190, UR23 ;  /* 0x00000017bebe7c20 */ /* 0x000fe20008410000 */
[----:B------:R-:W-:Y:S01]  /*7030*/  F2FP.F16.F32.PACK_AB R186, R184, R185 ;  /* 0x000000b9b8ba723e */ /* 0x000fe200000000ff */
[--C-:B------:R-:W-:Y:S01]  /*7040*/  FFMA.FTZ R184, R12, UR10, R193.reuse ;  /* 0x0000000a0cb87c23 */ /* 0x100fe200080100c1 */
[----:B------:R-:W-:Y:S01]  /*7050*/  FFMA.FTZ R185, R5, UR10, R193 ;  /* 0x0000000a05b97c23 */ /* 0x000fe200080100c1 */
[----:B------:R-:W-:Y:S01]  /*7060*/  FMUL.FTZ R188, R188, UR11 ;  /* 0x0000000bbcbc7c20 */ /* 0x000fe20008410000 */
[----:B------:R-:W-:Y:S01]  /*7070*/  LOP3.LUT P6, RZ, R230, 0xff0000, RZ, 0xc0, !PT ;  /* 0x00ff0000e6ff7812 */ /* 0x000fe200078cc0ff */
[----:B------:R-:W-:Y:S01]  /*7080*/  FADD.FTZ R184, R11, -R184 ;  /* 0x800000b80bb87221 */ /* 0x000fe20000010000 */
[----:B------:R-:W-:Y:S01]  /*7090*/  FADD.FTZ R185, R6, -R185 ;  /* 0x800000b906b97221 */ /* 0x000fe20000010000 */
[----:B------:R-:W-:Y:S01]  /*70a0*/  FMUL.FTZ R188, R188, UR23 ;  /* 0x00000017bcbc7c20 */ /* 0x000fe20008410000 */
[----:B------:R-:W-:Y:S01]  /*70b0*/  LOP3.LUT P5, RZ, R230, 0xff00, RZ, 0xc0, !PT ;  /* 0x0000ff00e6ff7812 */ /* 0x000fe200078ac0ff */
[----:B------:R-:W-:Y:S01]  /*70c0*/  FMUL.FTZ R184, R184, UR11 ;  /* 0x0000000bb8b87c20 */ /* 0x000fe20008410000 */
[----:B------:R-:W-:Y:S01]  /*70d0*/  FMUL.FTZ R185, R185, UR11 ;  /* 0x0000000bb9b97c20 */ /* 0x000fe20008410000 */
[----:B------:R-:W-:-:S02]  /*70e0*/  LOP3.LUT P1, RZ, R230, 0xff000000, RZ, 0xc0, !PT ;  /* 0xff000000e6ff7812 */ /* 0x000fc4000782c0ff */
[----:B------:R-:W-:Y:S01]  /*70f0*/  FMUL.FTZ R184, R184, UR23 ;  /* 0x00000017b8b87c20 */ /* 0x000fe20008410000 */
[----:B------:R-:W-:Y:S01]  /*7100*/  FMUL.FTZ R185, R185, UR23 ;  /* 0x00000017b9b97c20 */ /* 0x000fe20008410000 */
[----:B------:R-:W-:Y:S02]  /*7110*/  FSEL R188, R188, RZ, P6 ;  /* 0x000000ffbcbc7208 */ /* 0x000fe40003000000 */
[----:B------:R-:W-:Y:S02]  /*7120*/  LOP3.LUT P6, RZ, R230, 0xff, RZ, 0xc0, !PT ;  /* 0x000000ffe6ff7812 */ /* 0x000fe400078cc0ff */
[----:B------:R-:W-:Y:S02]  /*7130*/  FSEL R189, R184, RZ, P5 ;  /* 0x000000ffb8bd7208 */ /* 0x000fe40002800000 */
[----:B------:R-:W-:Y:S02]  /*7140*/  FSEL R191, R190, RZ, P1 ;  /* 0x000000ffbebf7208 */ /* 0x000fe40000800000 */
[----:B------:R-:W-:-:S02]  /*7150*/  FSEL R184, R185, RZ, P6 ;  /* 0x000000ffb9b87208 */ /* 0x000fc40003000000 */
[----:B------:R-:W-:Y:S02]  /*7160*/  F2FP.F16.F32.PACK_AB R185, R191, R188 ;  /* 0x000000bcbfb9723e */ /* 0x000fe400000000ff */
[----:B------:R-:W-:-:S07]  /*7170*/  F2FP.F16.F32.PACK_AB R184, R189, R184 ;  /* 0x000000b8bdb8723e */ /* 0x000fce00000000ff */
.L_x_1790:
        /* <DEDUP_REMOVED lines=13> */
.L_x_1786:
[----:B------:R-:W-:Y:S05]  /*7250*/  BSYNC.RECONVERGENT B0 ;  /* 0x0000000000007941 */ /* 0x000fea0003800200 */
.L_x_1785:
        /* <DEDUP_REMOVED lines=12> */
[--C-:B------:R-:W-:Y:S02]  /*7320*/  HADD2.F32 R156, -RZ, R183.reuse.H0_H0 ;  /* 0x200000b7ff9c7230 */ /* 0x100fe40000004100 */
[----:B------:R-:W-:Y:S01]  /*7330*/  FFMA.FTZ R158, R216, UR10, R193 ;  /* 0x0000000ad89e7c23 */ /* 0x000fe200080100c1 */
[--C-:B------:R-:W-:Y:S02]  /*7340*/  HADD2.F32 R159, -RZ, R182.reuse.H1_H1 ;  /* 0x300000b6ff9f7230 */ /* 0x100fe40000004100 */
[----:B------:R-:W-:Y:S01]  /*7350*/  FADD.FTZ R157, R218, -R157 ;  /* 0x8000009dda9d7221 */ /* 0x000fe20000010000 */
[--C-:B------:R-:W-:Y:S01]  /*7360*/  FFMA.FTZ R164, R220, UR10, R193.reuse ;  /* 0x0000000adca47c23 */ /* 0x100fe200080100c1 */
[----:B------:R-:W-:Y:S01]  /*7370*/  FADD.FTZ R158, R215, -R158 ;  /* 0x8000009ed79e7221 */ /* 0x000fe20000010000 */
[----:B------:R-:W-:Y:S02]  /*7380*/  HADD2.F32 R165, -RZ, R183.H1_H1 ;  /* 0x300000b7ffa57230 */ /* 0x000fe40000004100 */
[----:B------:R-:W-:Y:S01]  /*7390*/  FFMA.FTZ R184, R157, UR11, R156 ;  /* 0x0000000b9db87c23 */ /* 0x000fe2000801009c */
[----:B------:R-:W-:Y:S01]  /*73a0*/  FFMA.FTZ R157, R207, UR10, R193 ;  /* 0x0000000acf9d7c23 */ /* 0x000fe200080100c1 */
[----:B------:R-:W-:-:S02]  /*73b0*/  HADD2.F32 R156, -RZ, R182.H0_H0 ;  /* 0x200000b6ff9c7230 */ /* 0x000fc40000004100 */
[----:B------:R-:W-:Y:S01]  /*73c0*/  FFMA.FTZ R185, R158, UR11, R159 ;  /* 0x0000000b9eb97c23 */ /* 0x000fe2000801009f */
[----:B------:R-:W-:Y:S01]  /*73d0*/  FADD.FTZ R164, R219, -R164 ;  /* 0x800000a4dba47221 */ /* 0x000fe20000010000 */
[----:B------:R-:W-:Y:S01]  /*73e0*/  FADD.FTZ R157, R208, -R157 ;  /* 0x8000009dd09d7221 */ /* 0x000fe20000010000 */
[--C-:B------:R-:W-:Y:S02]  /*73f0*/  HADD2.F32 R159, -RZ, R181.reuse.H0_H0 ;  /* 0x200000b5ff9f7230 */ /* 0x100fe40000004100 */
[----:B------:R-:W-:Y:S01]  /*7400*/  FFMA.FTZ R158, R206, UR10, R193 ;  /* 0x0000000ace9e7c23 */ /* 0x000fe200080100c1 */
[----:B------:R-:W-:Y:S01]  /*7410*/  FFMA.FTZ R189, R164, UR11, R165 ;  /* 0x0000000ba4bd7c23 */ /* 0x000fe200080100a5 */
[----:B------:R-:W-:Y:S01]  /*7420*/  FFMA.FTZ R166, R157, UR11, R156 ;  /* 0x0000000b9da67c23 */ /* 0x000fe2000801009c */
[--C-:B------:R-:W-:Y:S01]  /*7430*/  FFMA.FTZ R156, R17, UR10, R193.reuse ;  /* 0x0000000a119c7c23 */ /* 0x100fe200080100c1 */
[----:B------:R-:W-:Y:S01]  /*7440*/  FFMA.FTZ R157, R13, UR10, R193 ;  /* 0x0000000a0d9d7c23 */ /* 0x000fe200080100c1 */
[----:B------:R-:W-:-:S02]  /*7450*/  HADD2.F32 R167, -RZ, R181.H1_H1 ;  /* 0x300000b5ffa77230 */ /* 0x000fc40000004100 */
[----:B------:R-:W-:Y:S01]  /*7460*/  FADD.FTZ R158, R205, -R158 ;  /* 0x8000009ecd9e7221 */ /* 0x000fe20000010000 */
[----:B------:R-:W-:Y:S01]  /*7470*/  FADD.FTZ R156, R15, -R156 ;  /* 0x8000009c0f9c7221 */ /* 0x000fe20000010000 */
[----:B------:R-:W-:Y:S01]  /*7480*/  LOP3.LUT P1, RZ, R229, 0xff0000, RZ, 0xc0, !PT ;  /* 0x00ff0000e5ff7812 */ /* 0x000fe2000782c0ff */
[----:B------:R-:W-:Y:S01]  /*7490*/  FFMA.FTZ R193, R18, UR10, R193 ;  /* 0x0000000a12c17c23 */ /* 0x000fe200080100c1 */
[----:B------:R-:W-:Y:S01]  /*74a0*/  ISETP.GE.U32.AND P5, PT, R228, RZ, PT ;  /* 0x000000ffe400720c */ /* 0x000fe20003fa6070 */
[----:B------:R-:W-:Y:S01]  /*74b0*/  FFMA.FTZ R165, R156, UR11, R159 ;  /* 0x0000000b9ca57c23 */ /* 0x000fe2000801009f */
[----:B------:R-:W-:Y:S01]  /*74c0*/  FADD.FTZ R156, R14, -R157 ;  /* 0x8000009d0e9c7221 */ /* 0x000fe20000010000 */
[----:B------:R-:W-:Y:S01]  /*74d0*/  FMUL.FTZ R157, R184, UR23 ;  /* 0x00000017b89d7c20 */ /* 0x000fe20008410000 */
[----:B------:R-:W-:Y:S02]  /*74e0*/  HADD2.F32 R159, -RZ, R180.H0_H0 ;  /* 0x200000b4ff9f7230 */ /* 0x000fe40000004100 */
[----:B------:R-:W-:Y:S01]  /*74f0*/  FFMA.FTZ R164, R158, UR11, R167 ;  /* 0x0000000b9ea47c23 */ /* 0x000fe200080100a7 */
[----:B------:R-:W-:Y:S01]  /*7500*/  LOP3.LUT P6, RZ, R235, 0xff0000, RZ, 0xc0, !PT ;  /* 0x00ff0000ebff7812 */ /* 0x000fe200078cc0ff */
[----:B------:R-:W-:Y:S01]  /*7510*/  FMUL.FTZ R158, R189, UR23 ;  /* 0x00000017bd9e7c20 */ /* 0x000fe20008410000 */
[----:B------:R-:W-:Y:S01]  /*7520*/  FSEL R187, R157, RZ, P1 ;  /* 0x000000ff9dbb7208 */ /* 0x000fe20000800000 */
[----:B------:R-:W-:Y:S01]  /*7530*/  FFMA.FTZ R156, R156, UR11, R159 ;  /* 0x0000000b9c9c7c23 */ /* 0x000fe2000801009f */
[----:B------:R-:W-:Y:S01]  /*7540*/  ISETP.GE.U32.AND P1, PT, R234, RZ, PT ;  /* 0x000000ffea00720c */ /* 0x000fe20003f26070 */
[----:B------:R-:W-:Y:S01]  /*7550*/  FMUL.FTZ R188, R164, UR23 ;  /* 0x00000017a4bc7c20 */ /* 0x000fe20008410000 */
[----:B------:R-:W-:Y:S01]  /*7560*/  ISETP.GE.U32.AND.EX P5, PT, R229, 0x1000000, PT, P5 ;  /* 0x01000000e500780c */ /* 0x000fe20003fa6150 */
[----:B------:R-:W-:Y:S01]  /*7570*/  FADD.FTZ R193, R16, -R193 ;  /* 0x800000c110c17221 */ /* 0x000fe20000010000 */
[----:B------:R-:W-:Y:S01]  /*7580*/  FSEL R159, R157, RZ, P6 ;  /* 0x000000ff9d9f7208 */ /* 0x000fe20003000000 */
[----:B------:R-:W-:Y:S01]  /*7590*/  FMUL.FTZ R157, R166, UR23 ;  /* 0x00000017a69d7c20 */ /* 0x000fe20008410000 */
[----:B------:R-:W-:Y:S01]  /*75a0*/  F2FP.F16.F32.PACK_AB R167, R189, R184 ;  /* 0x000000b8bda7723e */ /* 0x000fe200000000ff */
[----:B------:R-:W-:Y:S01]  /*75b0*/  FMUL.FTZ R189, R185, UR23 ;  /* 0x00000017b9bd7c20 */ /* 0x000fe20008410000 */
[----:B------:R-:W-:-:S02]  /*75c0*/  ISETP.GE.U32.AND.EX P1, PT, R235, 0x1000000, PT, P1 ;  /* 0x01000000eb00780c */ /* 0x000fc40003f26110 */
[C---:B------:R-:W-:Y:S02]  /*75d0*/  LOP3.LUT P6, RZ, R235.reuse, 0xff, RZ, 0xc0, !PT ;  /* 0x000000ffebff7812 */ /* 0x040fe400078cc0ff */
[C---:B------:R-:W-:Y:S02]  /*75e0*/  FSEL R184, R158.reuse, RZ, P5 ;  /* 0x000000ff9eb87208 */ /* 0x040fe40002800000 */
[----:B------:R-:W-:Y:S02]  /*75f0*/  LOP3.LUT P5, RZ, R235, 0xff00, RZ, 0xc0, !PT ;  /* 0x0000ff00ebff7812 */ /* 0x000fe400078ac0ff */
[----:B------:R-:W-:Y:S02]  /*7600*/  FSEL R186, R158, RZ, P1 ;  /* 0x000000ff9eba7208 */ /* 0x000fe40000800000 */
[----:B------:R-:W-:Y:S02]  /*7610*/  F2FP.F16.F32.PACK_AB R166, R185, R166 ;  /* 0x000000a6b9a6723e */ /* 0x000fe400000000ff */
[----:B------:R-:W-:-:S02]  /*7620*/  FSEL R158, R157, RZ, P6 ;  /* 0x000000ff9d9e7208 */ /* 0x000fc40003000000 */
[----:B------:R-:W-:Y:S01]  /*7630*/  F2FP.F16.F32.PACK_AB R187, R184, R187 ;  /* 0x000000bbb8bb723e */ /* 0x000fe200000000ff */
[----:B------:R-:W-:Y:S01]  /*7640*/  FMUL.FTZ R184, R165, UR23 ;  /* 0x00000017a5b87c20 */ /* 0x000fe20008410000 */
[----:B------:R-:W-:Y:S02]  /*7650*/  FSEL R185, R189, RZ, P5 ;  /* 0x000000ffbdb97208 */ /* 0x000fe40002800000 */
[----:B------:R-:W-:Y:S02]  /*7660*/  LOP3.LUT P6, RZ, R229, 0xff, RZ, 0xc0, !PT ;  /* 0x000000ffe5ff7812 */ /* 0x000fe400078cc0ff */
[----:B------:R-:W-:Y:S02]  /*7670*/  LOP3.LUT P5, RZ, R234, 0xff0000, RZ, 0xc0, !PT ;  /* 0x00ff0000eaff7812 */ /* 0x000fe400078ac0ff */
[----:B------:R-:W-:Y:S01]  /*7680*/  F2FP.F16.F32.PACK_AB R165, R164, R165 ;  /* 0x000000a5a4a5723e */ /* 0x000fe200000000ff */
[----:B------:R-:W-:Y:S01]  /*7690*/  HADD2.F32 R164, -RZ, R180.H1_H1 ;  /* 0x300000b4ffa47230 */ /* 0x000fe20000004100 */
[----:B------:R-:W-:-:S02]  /*76a0*/  F2FP.F16.F32.PACK_AB R159, R186, R159 ;  /* 0x0000009fba9f723e */ /* 0x000fc400000000ff */
[----:B------:R-:W-:Y:S02]  /*76b0*/  FSEL R186, R157, RZ, P6 ;  /* 0x000000ff9dba7208 */ /* 0x000fe40003000000 */
[----:B------:R-:W-:Y:S01]  /*76c0*/  FSEL R157, R184, RZ, P5 ;  /* 0x000000ffb89d7208 */ /* 0x000fe20002800000 */
[----:B------:R-:W-:Y:S01]  /*76d0*/  FFMA.FTZ R193, R193, UR11, R164 ;  /* 0x0000000bc1c17c23 */ /* 0x000fe200080100a4 */
[----:B------:R-:W-:Y:S02]  /*76e0*/  LOP3.LUT P5, RZ, R228, 0xff0000, RZ, 0xc0, !PT ;  /* 0x00ff0000e4ff7812 */ /* 0x000fe400078ac0ff */
[----:B------:R-:W-:Y:S02]  /*76f0*/  LOP3.LUT P1, RZ, R229, 0xff00, RZ, 0xc0, !PT ;  /* 0x0000ff00e5ff7812 */ /* 0x000fe4000782c0ff */
[----:B------:R-:W-:Y:S02]  /*7700*/  LOP3.LUT P6, RZ, R234, 0xff000000, RZ, 0xc0, !PT ;  /* 0xff000000eaff7812 */ /* 0x000fe400078cc0ff */
[----:B------:R-:W-:-:S02]  /*7710*/  F2FP.F16.F32.PACK_AB R158, R185, R158 ;  /* 0x0000009eb99e723e */ /* 0x000fc400000000ff */
[----:B------:R-:W-:Y:S01]  /*7720*/  FSEL R185, R184, RZ, P5 ;  /* 0x000000ffb8b97208 */ /* 0x000fe20002800000 */
[----:B------:R-:W-:Y:S01]  /*7730*/  FMUL.FTZ R184, R193, UR23 ;  /* 0x00000017c1b87c20 */ /* 0x000fe20008410000 */
[----:B------:R-:W-:Y:S02]  /*7740*/  FSEL R189, R189, RZ, P1 ;  /* 0x000000ffbdbd7208 */ /* 0x000fe40000800000 */
[----:B------:R-:W-:Y:S02]  /*7750*/  FSEL R190, R188, RZ, P6 ;  /* 0x000000ffbcbe7208 */ /* 0x000fe40003000000 */
[C---:B------:R-:W-:Y:S02]  /*7760*/  LOP3.LUT P6, RZ, R228.reuse, 0xff000000, RZ, 0xc0, !PT ;  /* 0xff000000e4ff7812 */ /* 0x040fe400078cc0ff */
[----:B------:R-:W-:Y:S02]  /*7770*/  LOP3.LUT P1, RZ, R228, 0xff00, RZ, 0xc0, !PT ;  /* 0x0000ff00e4ff7812 */ /* 0x000fe4000782c0ff */
[----:B------:R-:W-:-:S02]  /*7780*/  F2FP.F16.F32.PACK_AB R186, R189, R186 ;  /* 0x000000babdba723e */ /* 0x000fc400000000ff */
[----:B------:R-:W-:Y:S02]  /*7790*/  F2FP.F16.F32.PACK_AB R157, R190, R157 ;  /* 0x0000009dbe9d723e */ /* 0x000fe400000000ff */
[----:B------:R-:W-:Y:S01]  /*77a0*/  F2FP.F16.F32.PACK_AB R164, R193, R156 ;  /* 0x0000009cc1a4723e */ /* 0x000fe200000000ff */
        /* <DEDUP_REMOVED lines=9> */
[----:B------:R-:W-:Y:S02]  /*7840*/  F2FP.F16.F32.PACK_AB R185, R190, R185 ;  /* 0x000000b9beb9723e */ /* 0x000fe400000000ff */
[----:B------:R-:W-:-:S02]  /*7850*/  F2FP.F16.F32.PACK_AB R156, R191, R188 ;  /* 0x000000bcbf9c723e */ /* 0x000fc400000000ff */
[----:B------:R-:W-:Y:S01]  /*7860*/  F2FP.F16.F32.PACK_AB R184, R189, R184 ;  /* 0x000000b8bdb8723e */ /* 0x000fe200000000ff */
[----:B------:R-:W-:Y:S06]  /*7870*/  BRA `(.L_x_1800) ;  /* 0x0000001c00a07947 */ /* 0x000fec0003800000 */
.L_x_1799:
[--C-:B01----:R-:W-:Y:S01]  /*7880*/  FFMA.FTZ R157, R213, UR10, R193.reuse ;  /* 0x0000000ad59d7c23 */ /* 0x103fe200080100c1 */
[--C-:B------:R-:W-:Y:S02]  /*7890*/  HADD2.F32 R156, -RZ, R183.reuse.H0_H0 ;  /* 0x200000b7ff9c7230 */ /* 0x100fe40000004100 */
[----:B------:R-:W-:Y:S01]  /*78a0*/  FFMA.FTZ R158, R220, UR10, R193 ;  /* 0x0000000adc9e7c23 */ /* 0x000fe200080100c1 */
[----:B------:R-:W-:Y:S02]  /*78b0*/  HADD2.F32 R186, -RZ, R183.H1_H1 ;  /* 0x300000b7ffba7230 */ /* 0x000fe40000004100 */
[----:B------:R-:W-:Y:S01]  /*78c0*/  FADD.FTZ R157, R218, -R157 ;  /* 0x8000009dda9d7221 */ /* 0x000fe20000010000 */
[----:B------:R-:W-:Y:S01]  /*78d0*/  LOP3.LUT P1, RZ, R229, 0xff0000, RZ, 0xc0, !PT ;  /* 0x00ff0000e5ff7812 */ /* 0x000fe2000782c0ff */
[----:B------:R-:W-:Y:S01]  /*78e0*/  FADD.FTZ R159, R219, -R158 ;  /* 0x8000009edb9f7221 */ /* 0x000fe20000010000 */
[--C-:B------:R-:W-:Y:S01]  /*78f0*/  FFMA.FTZ R158, R216, UR10, R193.reuse ;  /* 0x0000000ad89e7c23 */ /* 0x100fe200080100c1 */
[----:B------:R-:W-:Y:S01]  /*7900*/  FFMA.FTZ R184, R157, UR11, R156 ;  /* 0x0000000b9db87c23 */ /* 0x000fe2000801009c */
[----:B------:R-:W-:Y:S01]  /*7910*/  FFMA.FTZ R157, R207, UR10, R193 ;  /* 0x0000000acf9d7c23 */ /* 0x000fe200080100c1 */
[----:B------:R-:W-:Y:S01]  /*7920*/  FFMA.FTZ R188, R159, UR11, R186 ;  /* 0x0000000b9fbc7c23 */ /* 0x000fe200080100ba */
[----:B------:R-:W-:-:S02]  /*7930*/  HADD2.F32 R159, -RZ, R182.H1_H1 ;  /* 0x300000b6ff9f7230 */ /* 0x000fc40000004100 */
[----:B------:R-:W-:Y:S01]  /*7940*/  FMUL.FTZ R184, R184, UR23 ;  /* 0x00000017b8b87c20 */ /* 0x000fe20008410000 */
[----:B------:R-:W-:Y:S01]  /*7950*/  FADD.FTZ R158, R215, -R158 ;  /* 0x8000009ed79e7221 */ /* 0x000fe20000010000 */
[----:B------:R-:W-:Y:S02]  /*7960*/  HADD2.F32 R156, -RZ, R182.H0_H0 ;  /* 0x200000b6ff9c7230 */ /* 0x000fe40000004100 */
[----:B------:R-:W-:Y:S01]  /*7970*/  FADD.FTZ R157, R208, -R157 ;  /* 0x8000009dd09d7221 */ /* 0x000fe20000010000 */
[----:B------:R-:W-:Y:S01]  /*7980*/  ISETP.GE.U32.AND P5, PT, R228, RZ, PT ;  /* 0x000000ffe400720c */ /* 0x000fe20003fa6070 */
[----:B------:R-:W-:Y:S01]  /*7990*/  FFMA.FTZ R186, R158, UR11, R159 ;  /* 0x0000000b9eba7c23 */ /* 0x000fe2000801009f */
[----:B------:R-:W-:Y:S01]  /*79a0*/  FSEL R187, R184, RZ, P1 ;  /* 0x000000ffb8bb7208 */ /* 0x000fe20000800000 */
[--C-:B------:R-:W-:Y:S01]  /*79b0*/  FFMA.FTZ R158, R206, UR10, R193.reuse ;  /* 0x0000000ace9e7c23 */ /* 0x100fe200080100c1 */
[----:B------:R-:W-:Y:S01]  /*79c0*/  ISETP.GE.U32.AND P1, PT, R234, RZ, PT ;  /* 0x000000ffea00720c */ /* 0x000fe20003f26070 */
[----:B------:R-:W-:Y:S01]  /*79d0*/  FMUL.FTZ R188, R188, UR23 ;  /* 0x00000017bcbc7c20 */ /* 0x000fe20008410000 */
[----:B------:R-:W-:Y:S01]  /*79e0*/  LOP3.LUT P6, RZ, R235, 0xff0000, RZ, 0xc0, !PT ;  /* 0x00ff0000ebff7812 */ /* 0x000fe200078cc0ff */
[----:B------:R-:W-:Y:S01]  /*79f0*/  FFMA.FTZ R185, R157, UR11, R156 ;  /* 0x0000000b9db97c23 */ /* 0x000fe2000801009c */
[----:B------:R-:W-:Y:S01]  /*7a00*/  ISETP.GE.U32.AND.EX P1, PT, R235, 0x1000000, PT, P1 ;  /* 0x01000000eb00780c */ /* 0x000fe20003f26110 */
[--C-:B------:R-:W-:Y:S01]  /*7a10*/  HADD2.F32 R159, -RZ, R181.reuse.H1_H1 ;  /* 0x300000b5ff9f7230 */ /* 0x100fe20000004100 */
[----:B------:R-:W-:Y:S01]  /*7a20*/  ISETP.GE.U32.AND.EX P5, PT, R229, 0x1000000, PT, P5 ;  /* 0x01000000e500780c */ /* 0x000fe20003fa6150 */
[----:B------:R-:W-:Y:S01]  /*7a30*/  FADD.FTZ R158, R205, -R158 ;  /* 0x8000009ecd9e7221 */ /* 0x000fe20000010000 */
[----:B------:R-:W-:Y:S01]  /*7a40*/  FSEL R189, R184, RZ, P6 ;  /* 0x000000ffb8bd7208 */ /* 0x000fe20003000000 */
[----:B------:R-:W-:Y:S01]  /*7a50*/  FMUL.FTZ R185, R185, UR23 ;  /* 0x00000017b9b97c20 */ /* 0x000fe20008410000 */
[C---:B------:R-:W-:Y:S01]  /*7a60*/  FSEL R194, R188.reuse, RZ, P1 ;  /* 0x000000ffbcc27208 */ /* 0x040fe20000800000 */
[----:B------:R-:W-:Y:S01]  /*7a70*/  FFMA.FTZ R156, R17, UR10, R193 ;  /* 0x0000000a119c7c23 */ /* 0x000fe200080100c1 */
[----:B------:R-:W-:Y:S01]  /*7a80*/  FSEL R190, R188, RZ, P5 ;  /* 0x000000ffbcbe7208 */ /* 0x000fe20002800000 */
[----:B------:R-:W-:Y:S01]  /*7a90*/  FFMA.FTZ R188, R158, UR11, R159 ;  /* 0x0000000b9ebc7c23 */ /* 0x000fe2000801009f */
[----:B------:R-:W-:Y:S01]  /*7aa0*/  LOP3.LUT P6, RZ, R229, 0xff, RZ, 0xc0, !PT ;  /* 0x000000ffe5ff7812 */ /* 0x000fe200078cc0ff */
[----:B------:R-:W-:Y:S01]  /*7ab0*/  HADD2.F32 R157, -RZ, R181.H0_H0 ;  /* 0x200000b5ff9d7230 */ /* 0x000fe20000004100 */
[----:B------:R-:W-:Y:S01]  /*7ac0*/  F2FP.F16.F32.PACK_AB R159, R194, R189 ;  /* 0x000000bdc29f723e */ /* 0x000fe200000000ff */
[----:B------:R-:W-:Y:S01]  /*7ad0*/  FMUL.FTZ R189, R186, UR23 ;  /* 0x00000017babd7c20 */ /* 0x000fe20008410000 */
[----:B------:R-:W-:Y:S01]  /*7ae0*/  LOP3.LUT P5, RZ, R235, 0xff, RZ, 0xc0, !PT ;  /* 0x000000ffebff7812 */ /* 0x000fe200078ac0ff */
[----:B------:R-:W-:Y:S01]  /*7af0*/  FADD.FTZ R156, R15, -R156 ;  /* 0x8000009c0f9c7221 */ /* 0x000fe20000010000 */
[----:B------:R-:W-:Y:S01]  /*7b00*/  FSEL R186, R185, RZ, P6 ;  /* 0x000000ffb9ba7208 */ /* 0x000fe20003000000 */
[----:B------:R-:W-:Y:S01]  /*7b10*/  FMUL.FTZ R188, R188, UR23 ;  /* 0x00000017bcbc7c20 */ /* 0x000fe20008410000 */
[----:B------:R-:W-:Y:S01]  /*7b20*/  LOP3.LUT P6, RZ, R235, 0xff00, RZ, 0xc0, !PT ;  /* 0x0000ff00ebff7812 */ /* 0x000fe200078cc0ff */
[----:B------:R-:W-:Y:S01]  /*7b30*/  FFMA.FTZ R184, R156, UR11, R157 ;  /* 0x0000000b9cb87c23 */ /* 0x000fe2000801009d */
[----:B------:R-:W-:Y:S01]  /*7b40*/  FSEL R158, R185, RZ, P5 ;  /* 0x000000ffb99e7208 */ /* 0x000fe20002800000 */
[--C-:B------:R-:W-:Y:S01]  /*7b50*/  FFMA.FTZ R157, R13, UR10, R193.reuse ;  /* 0x0000000a0d9d7c23 */ /* 0x100fe200080100c1 */
[----:B------:R-:W-:Y:S01]  /*7b60*/  FSEL R185, R189, RZ, P6 ;  /* 0x000000ffbdb97208 */ /* 0x000fe20003000000 */
[----:B------:R-:W-:Y:S01]  /*7b70*/  FFMA.FTZ R193, R18, UR10, R193 ;  /* 0x0000000a12c17c23 */ /* 0x000fe200080100c1 */
[----:B------:R-:W-:Y:S01]  /*7b80*/  LOP3.LUT P1, RZ, R229, 0xff00, RZ, 0xc0, !PT ;  /* 0x0000ff00e5ff7812 */ /* 0x000fe2000782c0ff */
[--C-:B------:R-:W-:Y:S01]  /*7b90*/  HADD2.F32 R156, -RZ, R180.reuse.H0_H0 ;  /* 0x200000b4ff9c7230 */ /* 0x100fe20000004100 */
[----:B------:R-:W-:Y:S01]  /*7ba0*/  F2FP.F16.F32.PACK_AB R158, R185, R158 ;  /* 0x0000009eb99e723e */ /* 0x000fe200000000ff */
[----:B------:R-:W-:Y:S01]  /*7bb0*/  FMUL.FTZ R185, R184, UR23 ;  /* 0x00000017b8b97c20 */ /* 0x000fe20008410000 */
[----:B------:R-:W-:-:S02]  /*7bc0*/  HADD2.F32 R184, -RZ, R180.H1_H1 ;  /* 0x300000b4ffb87230 */ /* 0x000fc40000004100 */
[----:B------:R-:W-:Y:S01]  /*7bd0*/  FADD.FTZ R193, R16, -R193 ;  /* 0x800000c110c17221 */ /* 0x000fe20000010000 */
[----:B------:R-:W-:Y:S01]  /*7be0*/  FADD.FTZ R157, R14, -R157 ;  /* 0x8000009d0e9d7221 */ /* 0x000fe20000010000 */
[----:B------:R-:W-:Y:S02]  /*7bf0*/  FSEL R189, R189, RZ, P1 ;  /* 0x000000ffbdbd7208 */ /* 0x000fe40000800000 */
[C---:B------:R-:W-:Y:S01]  /*7c00*/  LOP3.LUT P5, RZ, R234.reuse, 0xff000000, RZ, 0xc0, !PT ;  /* 0xff000000eaff7812 */ /* 0x040fe200078ac0ff */
[----:B------:R-:W-:Y:S01]  /*7c10*/  FFMA.FTZ R184, R193, UR11, R184 ;  /* 0x0000000bc1b87c23 */ /* 0x000fe200080100b8 */
[----:B------:R-:W-:Y:S01]  /*7c20*/  LOP3.LUT P1, RZ, R234, 0xff0000, RZ, 0xc0, !PT ;  /* 0x00ff0000eaff7812 */ /* 0x000fe2000782c0ff */
[----:B------:R-:W-:Y:S01]  /*7c30*/  FFMA.FTZ R156, R157, UR11, R156 ;  /* 0x0000000b9d9c7c23 */ /* 0x000fe2000801009c */
[----:B------:R-:W-:Y:S01]  /*7c40*/  F2FP.F16.F32.PACK_AB R187, R190, R187 ;  /* 0x000000bbbebb723e */ /* 0x000fe200000000ff */
[----:B------:R-:W-:Y:S01]  /*7c50*/  FMUL.FTZ R184, R184, UR23 ;  /* 0x00000017b8b87c20 */ /* 0x000fe20008410000 */
[----:B------:R-:W-:Y:S01]  /*7c60*/  FSEL R190, R188, RZ, P5 ;  /* 0x000000ffbcbe7208 */ /* 0x000fe20002800000 */
[----:B------:R-:W-:Y:S01]  /*7c70*/  FMUL.FTZ R156, R156, UR23 ;  /* 0x000000179c9c7c20 */ /* 0x000fe20008410000 */
[----:B------:R-:W-:-:S02]  /*7c80*/  FSEL R157, R185, RZ, P1 ;  /* 0x000000ffb99d7208 */ /* 0x000fc40000800000 */
[C---:B------:R-:W-:Y:S02]  /*7c90*/  LOP3.LUT P5, RZ, R228.reuse, 0xff0000, RZ, 0xc0, !PT ;  /* 0x00ff0000e4ff7812 */ /* 0x040fe400078ac0ff */
[C---:B------:R-:W-:Y:S02]  /*7ca0*/  LOP3.LUT P6, RZ, R228.reuse, 0xff000000, RZ, 0xc0, !PT ;  /* 0xff000000e4ff7812 */ /* 0x040fe400078cc0ff */
[----:B------:R-:W-:Y:S02]  /*7cb0*/  LOP3.LUT P1, RZ, R228, 0xff00, RZ, 0xc0, !PT ;  /* 0x0000ff00e4ff7812 */ /* 0x000fe4000782c0ff */
[----:B------:R-:W-:Y:S02]  /*7cc0*/  F2FP.F16.F32.PACK_AB R186, R189, R186 ;  /* 0x000000babdba723e */ /* 0x000fe400000000ff */
[----:B------:R-:W-:Y:S02]  /*7cd0*/  F2FP.F16.F32.PACK_AB R157, R190, R157 ;  /* 0x0000009dbe9d723e */ /* 0x000fe400000000ff */
        /* <DEDUP_REMOVED lines=9> */
[----:B------:R-:W-:Y:S02]  /*7d70*/  F2FP.F16.F32.PACK_AB R185, R190, R185 ;  /* 0x000000b9beb9723e */ /* 0x000fe400000000ff */
[----:B------:R-:W-:Y:S02]  /*7d80*/  F2FP.F16.F32.PACK_AB R156, R191, R188 ;  /* 0x000000bcbf9c723e */ /* 0x000fe400000000ff */
[----:B------:R-:W-:Y:S01]  /*7d90*/  F2FP.F16.F32.PACK_AB R184, R189, R184 ;  /* 0x000000b8bdb8723e */ /* 0x000fe200000000ff */
[----:B------:R-:W-:Y:S06]  /*7da0*/  BRA `(.L_x_1800) ;  /* 0x0000001800547947 */ /* 0x000fec0003800000 */
.L_x_1798:
        /* <DEDUP_REMOVED lines=10> */
[----:B------:R-:W-:Y:S01]  /*7e50*/  FFMA.FTZ R186, R216, UR10, R193 ;  /* 0x0000000ad8ba7c23 */ /* 0x000fe200080100c1 */
[----:B------:R-:W-:Y:S01]  /*7e60*/  FMUL.FTZ R158, R156, UR11 ;  /* 0x0000000b9c9e7c20 */ /* 0x000fe20008410000 */
[----:B------:R-:W-:Y:S01]  /*7e70*/  FMUL.FTZ R167, R157, UR11 ;  /* 0x0000000b9da77c20 */ /* 0x000fe20008410000 */
[----:B------:R-:W-:Y:S01]  /*7e80*/  LOP3.LUT P5, RZ, R235, 0xff0000, RZ, 0xc0, !PT ;  /* 0x00ff0000ebff7812 */ /* 0x000fe200078ac0ff */
[----:B------:R-:W-:Y:S01]  /*7e90*/  FADD.FTZ R165, R208, -R165 ;  /* 0x800000a5d0a57221 */ /* 0x000fe20000010000 */
[C---:B------:R-:W-:Y:S01]  /*7ea0*/  FMUL.FTZ R157, R158.reuse, UR23 ;  /* 0x000000179e9d7c20 */ /* 0x040fe20008410000 */
[----:B------:R-:W-:Y:S01]  /*7eb0*/  FMUL.FTZ R156, R167, UR23 ;  /* 0x00000017a79c7c20 */ /* 0x000fe20008410000 */
[----:B------:R-:W-:Y:S01]  /*7ec0*/  FADD.FTZ R185, R215, -R186 ;  /* 0x800000bad7b97221 */ /* 0x000fe20000010000 */
[----:B------:R-:W-:Y:S01]  /*7ed0*/  FMUL.FTZ R166, R165, UR11 ;  /* 0x0000000ba5a67c20 */ /* 0x000fe20008410000 */
[----:B------:R-:W-:Y:S01]  /*7ee0*/  F2FP.F16.F32.PACK_AB R167, R158, R167 ;  /* 0x000000a79ea7723e */ /* 0x000fe200000000ff */
[----:B------:R-:W-:Y:S01]  /*7ef0*/  FFMA.FTZ R158, R17, UR10, R193 ;  /* 0x0000000a119e7c23 */ /* 0x000fe200080100c1 */
[----:B------:R-:W-:Y:S01]  /*7f00*/  FSEL R164, R157, RZ, P1 ;  /* 0x000000ff9da47208 */ /* 0x000fe20000800000 */
[----:B------:R-:W-:Y:S01]  /*7f10*/  FMUL.FTZ R185, R185, UR11 ;  /* 0x0000000bb9b97c20 */ /* 0x000fe20008410000 */
[----:B------:R-:W-:Y:S01]  /*7f20*/  ISETP.GE.U32.AND P1, PT, R228, RZ, PT ;  /* 0x000000ffe400720c */ /* 0x000fe20003f26070 */
[----:B------:R-:W-:Y:S01]  /*7f30*/  FADD.FTZ R158, R15, -R158 ;  /* 0x8000009e0f9e7221 */ /* 0x000fe20000010000 */
[----:B------:R-:W-:-:S02]  /*7f40*/  FSEL R159, R156, RZ, P5 ;  /* 0x000000ff9c9f7208 */ /* 0x000fc40002800000 */
[----:B------:R-:W-:Y:S01]  /*7f50*/  ISETP.GE.U32.AND.EX P1, PT, R229, 0x1000000, PT, P1 ;  /* 0x01000000e500780c */ /* 0x000fe20003f26110 */
[----:B------:R-:W-:Y:S01]  /*7f60*/  FMUL.FTZ R165, R158, UR11 ;  /* 0x0000000b9ea57c20 */ /* 0x000fe20008410000 */
[----:B------:R-:W-:Y:S01]  /*7f70*/  F2FP.F16.F32.PACK_AB R159, R164, R159 ;  /* 0x0000009fa49f723e */ /* 0x000fe200000000ff */
[----:B------:R-:W-:Y:S01]  /*7f80*/  FFMA.FTZ R164, R206, UR10, R193 ;  /* 0x0000000acea47c23 */ /* 0x000fe200080100c1 */
[----:B------:R-:W-:Y:S01]  /*7f90*/  FSEL R184, R157, RZ, P1 ;  /* 0x000000ff9db87208 */ /* 0x000fe20000800000 */
[----:B------:R-:W-:Y:S01]  /*7fa0*/  FMUL.FTZ R157, R166, UR23 ;  /* 0x00000017a69d7c20 */ /* 0x000fe20008410000 */
[C---:B------:R-:W-:Y:S02]  /*7fb0*/  LOP3.LUT P6, RZ, R229.reuse, 0xff0000, RZ, 0xc0, !PT ;  /* 0x00ff0000e5ff7812 */ /* 0x040fe400078cc0ff */
[----:B------:R-:W-:Y:S02]  /*7fc0*/  LOP3.LUT P5, RZ, R229, 0xff, RZ, 0xc0, !PT ;  /* 0x000000ffe5ff7812 */ /* 0x000fe400078ac0ff */
[----:B------:R-:W-:Y:S01]  /*7fd0*/  FSEL R187, R156, RZ, P6 ;  /* 0x000000ff9cbb7208 */ /* 0x000fe20003000000 */
[----:B------:R-:W-:Y:S01]  /*7fe0*/  FADD.FTZ R156, R205, -R164 ;  /* 0x800000a4cd9c7221 */ /* 0x000fe20000010000 */
[C---:B------:R-:W-:Y:S01]  /*7ff0*/  F2FP.F16.F32.PACK_AB R166, R185.reuse, R166 ;  /* 0x000000a6b9a6723e */ /* 0x040fe200000000ff */
[----:B------:R-:W-:Y:S01]  /*8000*/  FMUL.FTZ R185, R185, UR23 ;  /* 0x00000017b9b97c20 */ /* 0x000fe20008410000 */
[----:B------:R-:W-:Y:S01]  /*8010*/  LOP3.LUT P1, RZ, R235, 0xff, RZ, 0xc0, !PT ;  /* 0x000000ffebff7812 */ /* 0x000fe2000782c0ff */
[----:B------:R-:W-:Y:S01]  /*8020*/  FMUL.FTZ R156, R156, UR11 ;  /* 0x0000000b9c9c7c20 */ /* 0x000fe20008410000 */
[----:B------:R-:W-:Y:S01]  /*8030*/  FSEL R186, R157, RZ, P5 ;  /* 0x000000ff9dba7208 */ /* 0x000fe20002800000 */
[----:B------:R-:W-:Y:S01]  /*8040*/  FMUL.FTZ R164, R165, UR23 ;  /* 0x00000017a5a47c20 */ /* 0x000fe20008410000 */
[----:B------:R-:W-:Y:S01]  /*8050*/  LOP3.LUT P5, RZ, R235, 0xff00, RZ, 0xc0, !PT ;  /* 0x0000ff00ebff7812 */ /* 0x000fe200078ac0ff */
[----:B------:R-:W-:Y:S01]  /*8060*/  FMUL.FTZ R188, R156, UR23 ;  /* 0x000000179cbc7c20 */ /* 0x000fe20008410000 */
[----:B------:R-:W-:-:S02]  /*8070*/  LOP3.LUT P6, RZ, R229, 0xff00, RZ, 0xc0, !PT ;  /* 0x0000ff00e5ff7812 */ /* 0x000fc400078cc0ff */
[----:B------:R-:W-:Y:S02]  /*8080*/  FSEL R158, R157, RZ, P1 ;  /* 0x000000ff9d9e7208 */ /* 0x000fe40000800000 */
[C---:B------:R-:W-:Y:S02]  /*8090*/  FSEL R157, R185.reuse, RZ, P5 ;  /* 0x000000ffb99d7208 */ /* 0x040fe40002800000 */
[----:B------:R-:W-:Y:S02]  /*80a0*/  FSEL R185, R185, RZ, P6 ;  /* 0x000000ffb9b97208 */ /* 0x000fe40003000000 */
[C---:B------:R-:W-:Y:S02]  /*80b0*/  LOP3.LUT P1, RZ, R234.reuse, 0xff0000, RZ, 0xc0, !PT ;  /* 0x00ff0000eaff7812 */ /* 0x040fe4000782c0ff */
[----:B------:R-:W-:Y:S02]  /*80c0*/  LOP3.LUT P5, RZ, R234, 0xff000000, RZ, 0xc0, !PT ;  /* 0xff000000eaff7812 */ /* 0x000fe400078ac0ff */
[----:B------:R-:W-:Y:S01]  /*80d0*/  F2FP.F16.F32.PACK_AB R186, R185, R186 ;  /* 0x000000bab9ba723e */ /* 0x000fe200000000ff */
[--C-:B------:R-:W-:Y:S01]  /*80e0*/  FFMA.FTZ R185, R18, UR10, R193.reuse ;  /* 0x0000000a12b97c23 */ /* 0x100fe200080100c1 */
[----:B------:R-:W-:Y:S01]  /*80f0*/  F2FP.F16.F32.PACK_AB R165, R156, R165 ;  /* 0x000000a59ca5723e */ /* 0x000fe200000000ff */
[----:B------:R-:W-:Y:S01]  /*8100*/  FFMA.FTZ R193, R13, UR10, R193 ;  /* 0x0000000a0dc17c23 */ /* 0x000fe200080100c1 */
[----:B------:R-:W-:Y:S01]  /*8110*/  F2FP.F16.F32.PACK_AB R158, R157, R158 ;  /* 0x0000009e9d9e723e */ /* 0x000fe200000000ff */
[----:B------:R-:W-:Y:S01]  /*8120*/  FADD.FTZ R185, R16, -R185 ;  /* 0x800000b910b97221 */ /* 0x000fe20000010000 */
[----:B------:R-:W-:-:S02]  /*8130*/  FSEL R157, R164, RZ, P1 ;  /* 0x000000ffa49d7208 */ /* 0x000fc40000800000 */
[----:B------:R-:W-:Y:S01]  /*8140*/  FSEL R156, R188, RZ, P5 ;  /* 0x000000ffbc9c7208 */ /* 0x000fe20002800000 */
[----:B------:R-:W-:Y:S01]  /*8150*/  FMUL.FTZ R185, R185, UR11 ;  /* 0x0000000bb9b97c20 */ /* 0x000fe20008410000 */
[----:B------:R-:W-:Y:S02]  /*8160*/  F2FP.F16.F32.PACK_AB R187, R184, R187 ;  /* 0x000000bbb8bb723e */ /* 0x000fe400000000ff */
[----:B------:R-:W-:Y:S01]  /*8170*/  F2FP.F16.F32.PACK_AB R157, R156, R157 ;  /* 0x0000009d9c9d723e */ /* 0x000fe200000000ff */
[----:B------:R-:W-:Y:S01]  /*8180*/  FADD.FTZ R156, R14, -R193 ;  /* 0x800000c10e9c7221 */ /* 0x000fe20000010000 */
[C---:B------:R-:W-:Y:S01]  /*8190*/  LOP3.LUT P5, RZ, R228.reuse, 0xff0000, RZ, 0xc0, !PT ;  /* 0x00ff0000e4ff7812 */ /* 0x040fe200078ac0ff */
[----:B------:R-:W-:Y:S01]  /*81a0*/  FMUL.FTZ R184, R185, UR23 ;  /* 0x00000017b9b87c20 */ /* 0x000fe20008410000 */
[----:B------:R-:W-:Y:S01]  /*81b0*/  LOP3.LUT P6, RZ, R228, 0xff000000, RZ, 0xc0, !PT ;  /* 0xff000000e4ff7812 */ /* 0x000fe200078cc0ff */
[----:B------:R-:W-:Y:S01]  /*81c0*/  FMUL.FTZ R156, R156, UR11 ;  /* 0x0000000b9c9c7c20 */ /* 0x000fe20008410000 */
[----:B------:R-:W-:-:S02]  /*81d0*/  LOP3.LUT P1, RZ, R228, 0xff00, RZ, 0xc0, !PT ;  /* 0x0000ff00e4ff7812 */ /* 0x000fc4000782c0ff */
[----:B------:R-:W-:Y:S02]  /*81e0*/  FSEL R190, R164, RZ, P5 ;  /* 0x000000ffa4be7208 */ /* 0x000fe40002800000 */
        /* <DEDUP_REMOVED lines=14> */
.L_x_1801:
        /* <DEDUP_REMOVED lines=13> */
[----:B------:R-:W-:Y:S01]  /*83a0*/  FFMA.FTZ R157, R207, UR10, R193 ;  /* 0x0000000acf9d7c23 */ /* 0x000fe200080100c1 */
[----:B------:R-:W-:Y:S01]  /*83b0*/  FMUL.FTZ R184, R184, UR23 ;  /* 0x00000017b8b87c20 */ /* 0x000fe20008410000 */
[----:B------:R-:W-:Y:S01]  /*83c0*/  FMUL.FTZ R188, R156, UR23 ;  /* 0x000000179cbc7c20 */ /* 0x000fe20008410000 */
[----:B------:R-:W-:Y:S01]  /*83d0*/  LOP3.LUT P6, RZ, R235, 0xff0000, RZ, 0xc0, !PT ;  /* 0x00ff0000ebff7812 */ /* 0x000fe200078cc0ff */
[----:B------:R-:W-:Y:S01]  /*83e0*/  FADD.FTZ R157, R208, -R157 ;  /* 0x8000009dd09d7221 */ /* 0x000fe20000010000 */
[----:B------:R-:W-:-:S02]  /*83f0*/  FSEL R187, R158, RZ, P5 ;  /* 0x000000ff9ebb7208 */ /* 0x000fc40002800000 */
[----:B------:R-:W-:Y:S01]  /*8400*/  ISETP.GE.U32.AND P5, PT, R234, RZ, PT ;  /* 0x000000ffea00720c */ /* 0x000fe20003fa6070 */
[----:B------:R-:W-:Y:S01]  /*8410*/  FMUL.FTZ R157, R157, UR11 ;  /* 0x0000000b9d9d7c20 */ /* 0x000fe20008410000 */
[----:B------:R-:W-:Y:S02]  /*8420*/  FSEL R159, R158, RZ, P6 ;  /* 0x000000ff9e9f7208 */ /* 0x000fe40003000000 */
[----:B------:R-:W-:Y:S01]  /*8430*/  ISETP.GE.U32.AND.EX P5, PT, R235, 0x1000000, PT, P5 ;  /* 0x01000000eb00780c */ /* 0x000fe20003fa6150 */
[----:B------:R-:W-:Y:S01]  /*8440*/  FMUL.FTZ R185, R157, UR23 ;  /* 0x000000179db97c20 */ /* 0x000fe20008410000 */
[----:B------:R-:W-:Y:S02]  /*8450*/  LOP3.LUT P6, RZ, R235, 0xff, RZ, 0xc0, !PT ;  /* 0x000000ffebff7812 */ /* 0x000fe400078cc0ff */
[C---:B------:R-:W-:Y:S02]  /*8460*/  FSEL R156, R184.reuse, RZ, P5 ;  /* 0x000000ffb89c7208 */ /* 0x040fe40002800000 */
[----:B------:R-:W-:-:S02]  /*8470*/  FSEL R184, R184, RZ, P1 ;  /* 0x000000ffb8b87208 */ /* 0x000fc40000800000 */
[----:B------:R-:W-:Y:S02]  /*8480*/  LOP3.LUT P1, RZ, R235, 0xff00, RZ, 0xc0, !PT ;  /* 0x0000ff00ebff7812 */ /* 0x000fe4000782c0ff */
[----:B------:R-:W-:Y:S01]  /*8490*/  F2FP.F16.F32.PACK_AB R187, R184, R187 ;  /* 0x000000bbb8bb723e */ /* 0x000fe200000000ff */
[--C-:B------:R-:W-:Y:S01]  /*84a0*/  FFMA.FTZ R184, R206, UR10, R193.reuse ;  /* 0x0000000aceb87c23 */ /* 0x100fe200080100c1 */
[----:B------:R-:W-:Y:S01]  /*84b0*/  F2FP.F16.F32.PACK_AB R159, R156, R159 ;  /* 0x0000009f9c9f723e */ /* 0x000fe200000000ff */
[----:B------:R-:W-:Y:S01]  /*84c0*/  FFMA.FTZ R156, R17, UR10, R193 ;  /* 0x0000000a119c7c23 */ /* 0x000fe200080100c1 */
[----:B------:R-:W-:Y:S01]  /*84d0*/  FSEL R158, R185, RZ, P6 ;  /* 0x000000ffb99e7208 */ /* 0x000fe20003000000 */
[----:B------:R-:W-:Y:S01]  /*84e0*/  FADD.FTZ R184, R205, -R184 ;  /* 0x800000b8cdb87221 */ /* 0x000fe20000010000 */
[----:B------:R-:W-:Y:S01]  /*84f0*/  FSEL R157, R188, RZ, P1 ;  /* 0x000000ffbc9d7208 */ /* 0x000fe20000800000 */
[----:B------:R-:W-:Y:S01]  /*8500*/  FADD.FTZ R156, R15, -R156 ;  /* 0x8000009c0f9c7221 */ /* 0x000fe20000010000 */
[----:B------:R-:W-:-:S02]  /*8510*/  LOP3.LUT P5, RZ, R229, 0xff, RZ, 0xc0, !PT ;  /* 0x000000ffe5ff7812 */ /* 0x000fc400078ac0ff */
[----:B------:R-:W-:Y:S01]  /*8520*/  F2FP.F16.F32.PACK_AB R158, R157, R158 ;  /* 0x0000009e9d9e723e */ /* 0x000fe200000000ff */
[----:B------:R-:W-:Y:S01]  /*8530*/  FMUL.FTZ R157, R184, UR11 ;  /* 0x0000000bb89d7c20 */ /* 0x000fe20008410000 */
[----:B------:R-:W-:Y:S01]  /*8540*/  LOP3.LUT P6, RZ, R229, 0xff00, RZ, 0xc0, !PT ;  /* 0x0000ff00e5ff7812 */ /* 0x000fe200078cc0ff */
[----:B------:R-:W-:Y:S01]  /*8550*/  FMUL.FTZ R156, R156, UR11 ;  /* 0x0000000b9c9c7c20 */ /* 0x000fe20008410000 */
[----:B------:R-:W-:Y:S02]  /*8560*/  FSEL R186, R185, RZ, P5 ;  /* 0x000000ffb9ba7208 */ /* 0x000fe40002800000 */
[----:B------:R-:W-:Y:S01]  /*8570*/  FSEL R185, R188, RZ, P6 ;  /* 0x000000ffbcb97208 */ /* 0x000fe20003000000 */
[----:B------:R-:W-:Y:S01]  /*8580*/  FMUL.FTZ R188, R157, UR23 ;  /* 0x000000179dbc7c20 */ /* 0x000fe20008410000 */
[--C-:B------:R-:W-:Y:S01]  /*8590*/  FFMA.FTZ R157, R18, UR10, R193.reuse ;  /* 0x0000000a129d7c23 */ /* 0x100fe200080100c1 */
[----:B------:R-:W-:Y:S01]  /*85a0*/  FMUL.FTZ R184, R156, UR23 ;  /* 0x000000179cb87c20 */ /* 0x000fe20008410000 */
[----:B------:R-:W-:Y:S01]  /*85b0*/  FFMA.FTZ R193, R13, UR10, R193 ;  /* 0x0000000a0dc17c23 */ /* 0x000fe200080100c1 */
[----:B------:R-:W-:Y:S01]  /*85c0*/  LOP3.LUT P1, RZ, R234, 0xff0000, RZ, 0xc0, !PT ;  /* 0x00ff0000eaff7812 */ /* 0x000fe2000782c0ff */
[----:B------:R-:W-:Y:S01]  /*85d0*/  FADD.FTZ R156, R16, -R157 ;  /* 0x8000009d109c7221 */ /* 0x000fe20000010000 */
[----:B------:R-:W-:Y:S01]  /*85e0*/  LOP3.LUT P5, RZ, R234, 0xff000000, RZ, 0xc0, !PT ;  /* 0xff000000eaff7812 */ /* 0x000fe200078ac0ff */
[----:B------:R-:W-:Y:S01]  /*85f0*/  FADD.FTZ R193, R14, -R193 ;  /* 0x800000c10ec17221 */ /* 0x000fe20000010000 */
[----:B------:R-:W-:Y:S01]  /*8600*/  F2FP.F16.F32.PACK_AB R186, R185, R186 ;  /* 0x000000bab9ba723e */ /* 0x000fe200000000ff */
[----:B------:R-:W-:Y:S01]  /*8610*/  FMUL.FTZ R156, R156, UR11 ;  /* 0x0000000b9c9c7c20 */ /* 0x000fe20008410000 */
[----:B------:R-:W-:Y:S01]  /*8620*/  FSEL R185, R184, RZ, P1 ;  /* 0x000000ffb8b97208 */ /* 0x000fe20000800000 */
[----:B------:R-:W-:Y:S01]  /*8630*/  FMUL.FTZ R193, R193, UR11 ;  /* 0x0000000bc1c17c20 */ /* 0x000fe20008410000 */
[----:B------:R-:W-:Y:S01]  /*8640*/  FSEL R190, R188, RZ, P5 ;  /* 0x000000ffbcbe7208 */ /* 0x000fe20002800000 */
[----:B------:R-:W-:Y:S01]  /*8650*/  FMUL.FTZ R156, R156, UR23 ;  /* 0x000000179c9c7c20 */ /* 0x000fe20008410000 */
[C---:B------:R-:W-:Y:S01]  /*8660*/  LOP3.LUT P5, RZ, R228.reuse, 0xff0000, RZ, 0xc0, !PT ;  /* 0x00ff0000e4ff7812 */ /* 0x040fe200078ac0ff */
[----:B------:R-:W-:Y:S01]  /*8670*/  FMUL.FTZ R193, R193, UR23 ;  /* 0x00000017c1c17c20 */ /* 0x000fe20008410000 */
[----:B------:R-:W-:-:S02]  /*8680*/  LOP3.LUT P6, RZ, R228, 0xff000000, RZ, 0xc0, !PT ;  /* 0xff000000e4ff7812 */ /* 0x000fc400078cc0ff */
[----:B------:R-:W-:Y:S02]  /*8690*/  LOP3.LUT P1, RZ, R228, 0xff00, RZ, 0xc0, !PT ;  /* 0x0000ff00e4ff7812 */ /* 0x000fe4000782c0ff */
[----:B------:R-:W-:Y:S02]  /*86a0*/  F2FP.F16.F32.PACK_AB R157, R190, R185 ;  /* 0x000000b9be9d723e */ /* 0x000fe400000000ff */
        /* <DEDUP_REMOVED lines=13> */
.L_x_1797:
        /* <DEDUP_REMOVED lines=8> */
[--C-:B------:R-:W-:Y:S01]  /*8800*/  FFMA.FTZ R165, R207, UR10, R193.reuse ;  /* 0x0000000acfa57c23 */ /* 0x100fe200080100c1 */
[--C-:B------:R-:W-:Y:S02]  /*8810*/  HADD2.F32 R185, -RZ, R182.reuse.H1_H1 ;  /* 0x300000b6ffb97230 */ /* 0x100fe40000004100 */
[----:B------:R-:W-:Y:S01]  /*8820*/  FFMA.FTZ R167, R213, UR10, R193 ;  /* 0x0000000ad5a77c23 */ /* 0x000fe200080100c1 */
[----:B------:R-:W-:Y:S01]  /*8830*/  FADD.FTZ R164, R215, -R164 ;  /* 0x800000a4d7a47221 */ /* 0x000fe20000010000 */
[----:B------:R-:W-:Y:S02]  /*8840*/  HADD2.F32 R187, -RZ, R183.H1_H1 ;  /* 0x300000b7ffbb7230 */ /* 0x000fe40000004100 */
[----:B------:R-:W-:Y:S01]  /*8850*/  FADD.FTZ R186, R219, -R186 ;  /* 0x800000badbba7221 */ /* 0x000fe20000010000 */
[----:B------:R-:W-:-:S02]  /*8860*/  HADD2.F32 R166, -RZ, R182.H0_H0 ;  /* 0x200000b6ffa67230 */ /* 0x000fc40000004100 */
[----:B------:R-:W-:Y:S01]  /*8870*/  FADD.FTZ R165, R208, -R165 ;  /* 0x800000a5d0a57221 */ /* 0x000fe20000010000 */
[----:B------:R-:W-:Y:S02]  /*8880*/  HADD2.F32 R184, -RZ, R183.H0_H0 ;  /* 0x200000b7ffb87230 */ /* 0x000fe40000004100 */
[----:B------:R-:W-:Y:S01]  /*8890*/  FADD.FTZ R167, R218, -R167 ;  /* 0x800000a7daa77221 */ /* 0x000fe20000010000 */
[----:B------:R-:W-:Y:S01]  /*88a0*/  FFMA.FTZ R189, R164, UR11, R185 ;  /* 0x0000000ba4bd7c23 */ /* 0x000fe200080100b9 */
[----:B------:R-:W-:Y:S01]  /*88b0*/  FFMA.FTZ R164, R17, UR10, R193 ;  /* 0x0000000a11a47c23 */ /* 0x000fe200080100c1 */
[----:B------:R-:W-:Y:S01]  /*88c0*/  FFMA.FTZ R190, R186, UR11, R187 ;  /* 0x0000000bbabe7c23 */ /* 0x000fe200080100bb */
[----:B------:R-:W-:Y:S01]  /*88d0*/  FFMA.FTZ R166, R165, UR11, R166 ;  /* 0x0000000ba5a67c23 */ /* 0x000fe200080100a6 */
[--C-:B------:R-:W-:Y:S01]  /*88e0*/  FFMA.FTZ R186, R206, UR10, R193.reuse ;  /* 0x0000000aceba7c23 */ /* 0x100fe200080100c1 */
[----:B------:R-:W-:Y:S01]  /*88f0*/  FFMA.FTZ R165, R13, UR10, R193 ;  /* 0x0000000a0da57c23 */ /* 0x000fe200080100c1 */
[----:B------:R-:W-:Y:S01]  /*8900*/  FFMA.FTZ R167, R167, UR11, R184 ;  /* 0x0000000ba7a77c23 */ /* 0x000fe200080100b8 */
[----:B------:R-:W-:Y:S01]  /*8910*/  FADD.FTZ R184, R15, -R164 ;  /* 0x800000a40fb87221 */ /* 0x000fe20000010000 */
[----:B------:R-:W-:-:S02]  /*8920*/  HADD2.F32 R187, -RZ, R181.H1_H1 ;  /* 0x300000b5ffbb7230 */ /* 0x000fc40000004100 */
[----:B------:R-:W-:Y:S01]  /*8930*/  FADD.FTZ R186, R205, -R186 ;  /* 0x800000bacdba7221 */ /* 0x000fe20000010000 */
[--C-:B------:R-:W-:Y:S02]  /*8940*/  HADD2.F32 R164, -RZ, R180.reuse.H0_H0 ;  /* 0x200000b4ffa47230 */ /* 0x100fe40000004100 */
[----:B------:R-:W-:Y:S01]  /*8950*/  FADD.FTZ R165, R14, -R165 ;  /* 0x800000a50ea57221 */ /* 0x000fe20000010000 */
[----:B------:R-:W-:Y:S01]  /*8960*/  HADD2.F32 R185, -RZ, R181.H0_H0 ;  /* 0x200000b5ffb97230 */ /* 0x000fe20000004100 */
[----:B------:R-:W-:Y:S01]  /*8970*/  ISETP.GE.U32.AND P1, PT, R228, RZ, PT ;  /* 0x000000ffe400720c */ /* 0x000fe20003f26070 */
[----:B------:R-:W-:Y:S01]  /*8980*/  FFMA.FTZ R188, R186, UR11, R187 ;  /* 0x0000000bbabc7c23 */ /* 0x000fe200080100bb */
[----:B------:R-:W-:Y:S01]  /*8990*/  FFMA.FTZ R164, R165, UR11, R164 ;  /* 0x0000000ba5a47c23 */ /* 0x000fe200080100a4 */
[----:B------:R-:W-:Y:S01]  /*89a0*/  FFMA.FTZ R193, R18, UR10, R193 ;  /* 0x0000000a12c17c23 */ /* 0x000fe200080100c1 */
[----:B------:R-:W-:Y:S01]  /*89b0*/  FMUL.FTZ R186, R190, UR23 ;  /* 0x00000017beba7c20 */ /* 0x000fe20008410000 */
[----:B------:R-:W-:Y:S01]  /*89c0*/  FMUL.FTZ R165, R167, UR23 ;  /* 0x00000017a7a57c20 */ /* 0x000fe20008410000 */
[C---:B------:R-:W-:Y:S01]  /*89d0*/  ISETP.GE.U32.AND.EX P1, PT, R229.reuse, 0x1000000, PT, P1 ;  /* 0x01000000e500780c */ /* 0x040fe20003f26110 */
[----:B------:R-:W-:Y:S01]  /*89e0*/  FFMA.FTZ R185, R184, UR11, R185 ;  /* 0x0000000bb8b97c23 */ /* 0x000fe200080100b9 */
[----:B------:R-:W-:Y:S01]  /*89f0*/  LOP3.LUT P5, RZ, R229, 0xff0000, RZ, 0xc0, !PT ;  /* 0x00ff0000e5ff7812 */ /* 0x000fe200078ac0ff */
[----:B------:R-:W-:-:S02]  /*8a00*/  HADD2.F32 R184, -RZ, R180.H1_H1 ;  /* 0x300000b4ffb87230 */ /* 0x000fc40000004100 */
[----:B------:R-:W-:Y:S01]  /*8a10*/  FADD.FTZ R193, R16, -R193 ;  /* 0x800000c110c17221 */ /* 0x000fe20000010000 */
[----:B------:R-:W-:Y:S02]  /*8a20*/  FSEL R186, R186, RZ, P1 ;  /* 0x000000ffbaba7208 */ /* 0x000fe40000800000 */
[----:B------:R-:W-:Y:S01]  /*8a30*/  FSEL R165, R165, RZ, P5 ;  /* 0x000000ffa5a57208 */ /* 0x000fe20002800000 */
[----:B------:R-:W-:Y:S01]  /*8a40*/  FFMA.FTZ R193, R193, UR11, R184 ;  /* 0x0000000bc1c17c23 */ /* 0x000fe200080100b8 */
[----:B------:R-:W-:Y:S01]  /*8a50*/  FMUL.FTZ R184, R189, UR23 ;  /* 0x00000017bdb87c20 */ /* 0x000fe20008410000 */
[C---:B------:R-:W-:Y:S02]  /*8a60*/  LOP3.LUT P6, RZ, R229.reuse, 0xff00, RZ, 0xc0, !PT ;  /* 0x0000ff00e5ff7812 */ /* 0x040fe400078cc0ff */
[----:B------:R-:W-:Y:S01]  /*8a70*/  F2FP.F16.F32.PACK_AB R187, R186, R165 ;  /* 0x000000a5babb723e */ /* 0x000fe200000000ff */
[----:B------:R-:W-:Y:S01]  /*8a80*/  FMUL.FTZ R165, R166, UR23 ;  /* 0x00000017a6a57c20 */ /* 0x000fe20008410000 */
[----:B------:R-:W-:Y:S01]  /*8a90*/  LOP3.LUT P5, RZ, R229, 0xff, RZ, 0xc0, !PT ;  /* 0x000000ffe5ff7812 */ /* 0x000fe200078ac0ff */
[----:B------:R-:W-:Y:S01]  /*8aa0*/  FMUL.FTZ R186, R185, UR23 ;  /* 0x00000017b9ba7c20 */ /* 0x000fe20008410000 */
[----:B------:R-:W-:-:S02]  /*8ab0*/  F2FP.F16.F32.PACK_AB R167, R190, R167 ;  /* 0x000000a7bea7723e */ /* 0x000fc400000000ff */
[----:B------:R-:W-:Y:S02]  /*8ac0*/  LOP3.LUT P1, RZ, R228, 0xff0000, RZ, 0xc0, !PT ;  /* 0x00ff0000e4ff7812 */ /* 0x000fe4000782c0ff */
[----:B------:R-:W-:Y:S02]  /*8ad0*/  F2FP.F16.F32.PACK_AB R166, R189, R166 ;  /* 0x000000a6bda6723e */ /* 0x000fe400000000ff */
[----:B------:R-:W-:Y:S01]  /*8ae0*/  FSEL R190, R184, RZ, P6 ;  /* 0x000000ffb8be7208 */ /* 0x000fe20003000000 */
[----:B------:R-:W-:Y:S01]  /*8af0*/  FMUL.FTZ R184, R164, UR23 ;  /* 0x00000017a4b87c20 */ /* 0x000fe20008410000 */
[----:B------:R-:W-:Y:S02]  /*8b00*/  FSEL R189, R165, RZ, P5 ;  /* 0x000000ffa5bd7208 */ /* 0x000fe40002800000 */
        /* <DEDUP_REMOVED lines=13> */
[----:B------:R-:W-:Y:S01]  /*8be0*/  F2FP.F16.F32.PACK_AB R184, R193, R184 ;  /* 0x000000b8c1b8723e */ /* 0x000fe200000000ff */
[----:B------:R-:W-:Y:S06]  /*8bf0*/  BRA `(.L_x_1800) ;  /* 0x0000000800c07947 */ /* 0x000fec0003800000 */
.L_x_1803:
[--C-:B01----:R-:W-:Y:S01]  /*8c00*/  FFMA.FTZ R185, R213, UR10, R193.reuse ;  /* 0x0000000ad5b97c23 */ /* 0x103fe200080100c1 */
[----:B------:R-:W-:Y:S01]  /*8c10*/  FFMA.FTZ R186, R220, UR10, R193 ;  /* 0x0000000adcba7c23 */ /* 0x000fe200080100c1 */
[--C-:B------:R-:W-:Y:S01]  /*8c20*/  HADD2.F32 R184, -RZ, R183.reuse.H0_H0 ;  /* 0x200000b7ffb87230 */ /* 0x100fe20000004100 */
[----:B------:R-:W-:Y:S01]  /*8c30*/  ISETP.GE.U32.AND P1, PT, R228, RZ, PT ;  /* 0x000000ffe400720c */ /* 0x000fe20003f26070 */
[----:B------:R-:W-:Y:S02]  /*8c40*/  HADD2.F32 R187, -RZ, R183.H1_H1 ;  /* 0x300000b7ffbb7230 */ /* 0x000fe40000004100 */
[----:B------:R-:W-:Y:S01]  /*8c50*/  FADD.FTZ R185, R218, -R185 ;  /* 0x800000b9dab97221 */ /* 0x000fe20000010000 */
[----:B------:R-:W-:Y:S01]  /*8c60*/  FADD.FTZ R186, R219, -R186 ;  /* 0x800000badbba7221 */ /* 0x000fe20000010000 */
[----:B------:R-:W-:Y:S01]  /*8c70*/  LOP3.LUT P5, RZ, R229, 0xff0000, RZ, 0xc0, !PT ;  /* 0x00ff0000e5ff7812 */ /* 0x000fe200078ac0ff */
[----:B------:R-:W-:Y:S01]  /*8c80*/  FFMA.FTZ R188, R216, UR10, R193 ;  /* 0x0000000ad8bc7c23 */ /* 0x000fe200080100c1 */
[----:B------:R-:W-:Y:S01]  /*8c90*/  FFMA.FTZ R184, R185, UR11, R184 ;  /* 0x0000000bb9b87c23 */ /* 0x000fe200080100b8 */
[----:B------:R-:W-:Y:S01]  /*8ca0*/  FFMA.FTZ R186, R186, UR11, R187 ;  /* 0x0000000bbaba7c23 */ /* 0x000fe200080100bb */
[----:B------:R-:W-:Y:S01]  /*8cb0*/  ISETP.GE.U32.AND.EX P1, PT, R229, 0x1000000, PT, P1 ;  /* 0x01000000e500780c */ /* 0x000fe20003f26110 */
[----:B------:R-:W-:Y:S01]  /*8cc0*/  FFMA.FTZ R185, R207, UR10, R193 ;  /* 0x0000000acfb97c23 */ /* 0x000fe200080100c1 */
[----:B------:R-:W-:Y:S01]  /*8cd0*/  FMUL.FTZ R184, R184, UR23 ;  /* 0x00000017b8b87c20 */ /* 0x000fe20008410000 */
[----:B------:R-:W-:Y:S01]  /*8ce0*/  FMUL.FTZ R186, R186, UR23 ;  /* 0x00000017baba7c20 */ /* 0x000fe20008410000 */
[----:B------:R-:W-:-:S02]  /*8cf0*/  HADD2.F32 R189, -RZ, R182.H1_H1 ;  /* 0x300000b6ffbd7230 */ /* 0x000fc40000004100 */
[----:B------:R-:W-:Y:S01]  /*8d00*/  FADD.FTZ R185, R208, -R185 ;  /* 0x800000b9d0b97221 */ /* 0x000fe20000010000 */
[----:B------:R-:W-:Y:S01]  /*8d10*/  FADD.FTZ R188, R215, -R188 ;  /* 0x800000bcd7bc7221 */ /* 0x000fe20000010000 */
[----:B------:R-:W-:Y:S02]  /*8d20*/  FSEL R184, R184, RZ, P5 ;  /* 0x000000ffb8b87208 */ /* 0x000fe40002800000 */
[----:B------:R-:W-:Y:S01]  /*8d30*/  FSEL R187, R186, RZ, P1 ;  /* 0x000000ffbabb7208 */ /* 0x000fe20000800000 */
[----:B------:R-:W-:Y:S02]  /*8d40*/  HADD2.F32 R186, -RZ, R182.H0_H0 ;  /* 0x200000b6ffba7230 */ /* 0x000fe40000004100 */
[----:B------:R-:W-:Y:S01]  /*8d50*/  FFMA.FTZ R191, R188, UR11, R189 ;  /* 0x0000000bbcbf7c23 */ /* 0x000fe200080100bd */
[--C-:B------:R-:W-:Y:S01]  /*8d60*/  HADD2.F32 R189, -RZ, R181.reuse.H1_H1 ;  /* 0x300000b5ffbd7230 */ /* 0x100fe20000004100 */
[----:B------:R-:W-:Y:S01]  /*8d70*/  F2FP.F16.F32.PACK_AB R187, R187, R184 ;  /* 0x000000b8bbbb723e */ /* 0x000fe200000000ff */
[----:B------:R-:W-:Y:S01]  /*8d80*/  FFMA.FTZ R184, R17, UR10, R193 ;  /* 0x0000000a11b87c23 */ /* 0x000fe200080100c1 */
[----:B------:R-:W-:Y:S01]  /*8d90*/  FFMA.FTZ R190, R185, UR11, R186 ;  /* 0x0000000bb9be7c23 */ /* 0x000fe200080100ba */
[----:B------:R-:W-:-:S02]  /*8da0*/  HADD2.F32 R185, -RZ, R181.H0_H0 ;  /* 0x200000b5ffb97230 */ /* 0x000fc40000004100 */
[----:B------:R-:W-:Y:S01]  /*8db0*/  FFMA.FTZ R186, R206, UR10, R193 ;  /* 0x0000000aceba7c23 */ /* 0x000fe200080100c1 */
[----:B------:R-:W-:Y:S01]  /*8dc0*/  FADD.FTZ R184, R15, -R184 ;  /* 0x800000b80fb87221 */ /* 0x000fe20000010000 */
[----:B------:R-:W-:Y:S01]  /*8dd0*/  FMUL.FTZ R190, R190, UR23 ;  /* 0x00000017bebe7c20 */ /* 0x000fe20008410000 */
[----:B------:R-:W-:Y:S01]  /*8de0*/  LOP3.LUT P5, RZ, R229, 0xff, RZ, 0xc0, !PT ;  /* 0x000000ffe5ff7812 */ /* 0x000fe200078ac0ff */
[----:B------:R-:W-:Y:S01]  /*8df0*/  FADD.FTZ R186, R205, -R186 ;  /* 0x800000bacdba7221 */ /* 0x000fe20000010000 */
        /* <DEDUP_REMOVED lines=9> */
[----:B------:R-:W-:Y:S01]  /*8e90*/  FMUL.FTZ R188, R188, UR23 ;  /* 0x00000017bcbc7c20 */ /* 0x000fe20008410000 */
        /* <DEDUP_REMOVED lines=11> */
[C---:B------:R-:W-:Y:S02]  /*8f50*/  LOP3.LUT P6, RZ, R228.reuse, 0xff00, RZ, 0xc0, !PT ;  /* 0x0000ff00e4ff7812 */ /* 0x040fe400078cc0ff */
[----:B------:R-:W-:Y:S02]  /*8f60*/  LOP3.LUT P1, RZ, R228, 0xff, RZ, 0xc0, !PT ;  /* 0x000000ffe4ff7812 */ /* 0x000fe4000782c0ff */
[----:B------:R-:W-:Y:S02]  /*8f70*/  FSEL R188, R189, RZ, P5 ;  /* 0x000000ffbdbc7208 */ /* 0x000fe40002800000 */
[----:B------:R-:W-:-:S02]  /*8f80*/  FSEL R189, R186, RZ, P6 ;  /* 0x000000ffbabd7208 */ /* 0x000fc40003000000 */
[----:B------:R-:W-:Y:S02]  /*8f90*/  FSEL R184, R184, RZ, P1 ;  /* 0x000000ffb8b87208 */ /* 0x000fe40000800000 */
[----:B------:R-:W-:Y:S02]  /*8fa0*/  F2FP.F16.F32.PACK_AB R186, R191, R190 ;  /* 0x000000bebfba723e */ /* 0x000fe400000000ff */
[----:B------:R-:W-:Y:S02]  /*8fb0*/  F2FP.F16.F32.PACK_AB R185, R188, R185 ;  /* 0x000000b9bcb9723e */ /* 0x000fe400000000ff */
[----:B------:R-:W-:Y:S01]  /*8fc0*/  F2FP.F16.F32.PACK_AB R184, R189, R184 ;  /* 0x000000b8bdb8723e */ /* 0x000fe200000000ff */
[----:B------:R-:W-:Y:S06]  /*8fd0*/  BRA `(.L_x_1800) ;  /* 0x0000000400c87947 */ /* 0x000fec0003800000 */
.L_x_1802:
[----:B------:R-:W-:-:S04]  /*8fe0*/  UISETP.NE.U32.AND UP0, UPT, UR8, URZ, UPT ;  /* 0x000000ff0800728c */ /* 0x000fc8000bf05070 */
[----:B------:R-:W-:-:S09]  /*8ff0*/  UISETP.NE.AND.EX UP0, UPT, UR9, URZ, UPT, UP0 ;  /* 0x000000ff0900728c */ /* 0x000fd2000bf05300 */
[----:B------:R-:W-:Y:S05]  /*9000*/  BRA.U !UP0, `(.L_x_1804) ;  /* 0x0000000108e87547 */ /* 0x000fea000b800000 */
[--C-:B01----:R-:W-:Y:S01]  /*9010*/  FFMA.FTZ R164, R220, UR10, R193.reuse ;  /* 0x0000000adca47c23 */ /* 0x103fe200080100c1 */
[----:B------:R-:W-:Y:S01]  /*9020*/  FFMA.FTZ R165, R213, UR10, R193 ;  /* 0x0000000ad5a57c23 */ /* 0x000fe200080100c1 */
[----:B------:R-:W-:Y:S02]  /*9030*/  ISETP.GE.U32.AND P1, PT, R228, RZ, PT ;  /* 0x000000ffe400720c */ /* 0x000fe40003f26070 */
[----:B------:R-:W-:Y:S01]  /*9040*/  FADD.FTZ R164, R219, -R164 ;  /* 0x800000a4dba47221 */ /* 0x000fe20000010000 */
[----:B------:R-:W-:Y:S01]  /*9050*/  FADD.FTZ R165, R218, -R165 ;  /* 0x800000a5daa57221 */ /* 0x000fe20000010000 */
[----:B------:R-:W-:Y:S02]  /*9060*/  ISETP.GE.U32.AND.EX P1, PT, R229, 0x1000000, PT, P1 ;  /* 0x01000000e500780c */ /* 0x000fe40003f26110 */
[----:B------:R-:W-:Y:S01]  /*9070*/  FMUL.FTZ R166, R164, UR11 ;  /* 0x0000000ba4a67c20 */ /* 0x000fe20008410000 */
[----:B------:R-:W-:Y:S01]  /*9080*/  FMUL.FTZ R167, R165, UR11 ;  /* 0x0000000ba5a77c20 */ /* 0x000fe20008410000 */
[----:B------:R-:W-:Y:S01]  /*9090*/  LOP3.LUT P5, RZ, R229, 0xff0000, RZ, 0xc0, !PT ;  /* 0x00ff0000e5ff7812 */ /* 0x000fe200078ac0ff */
[----:B------:R-:W-:Y:S01]  /*90a0*/  FFMA.FTZ R165, R207, UR10, R193 ;  /* 0x0000000acfa57c23 */ /* 0x000fe200080100c1 */
[C---:B------:R-:W-:Y:S01]  /*90b0*/  FMUL.FTZ R184, R166.reuse, UR23 ;  /* 0x00000017a6b87c20 */ /* 0x040fe20008410000 */
[----:B------:R-:W-:Y:S01]  /*90c0*/  FMUL.FTZ R164, R167, UR23 ;  /* 0x00000017a7a47c20 */ /* 0x000fe20008410000 */
[----:B------:R-:W-:Y:S01]  /*90d0*/  F2FP.F16.F32.PACK_AB R167, R166, R167 ;  /* 0x000000a7a6a7723e */ /* 0x000fe200000000ff */
[----:B------:R-:W-:Y:S01]  /*90e0*/  FADD.FTZ R165, R208, -R165 ;  /* 0x800000a5d0a57221 */ /* 0x000fe20000010000 */
[----:B------:R-:W-:Y:S01]  /*90f0*/  FFMA.FTZ R166, R206, UR10, R193 ;  /* 0x0000000acea67c23 */ /* 0x000fe200080100c1 */
[----:B------:R-:W-:-:S02]  /*9100*/  FSEL R187, R184, RZ, P1 ;  /* 0x000000ffb8bb7208 */ /* 0x000fc40000800000 */
[----:B------:R-:W-:Y:S01]  /*9110*/  FSEL R164, R164, RZ, P5 ;  /* 0x000000ffa4a47208 */ /* 0x000fe20002800000 */
[----:B------:R-:W-:Y:S01]  /*9120*/  FMUL.FTZ R184, R165, UR11 ;  /* 0x0000000ba5b87c20 */ /* 0x000fe20008410000 */
[----:B------:R-:W-:Y:S01]  /*9130*/  FADD.FTZ R185, R205, -R166 ;  /* 0x800000a6cdb97221 */ /* 0x000fe20000010000 */
[----:B------:R-:W-:Y:S02]  /*9140*/  LOP3.LUT P5, RZ, R229, 0xff, RZ, 0xc0, !PT ;  /* 0x000000ffe5ff7812 */ /* 0x000fe400078ac0ff */
[----:B------:R-:W-:Y:S01]  /*9150*/  F2FP.F16.F32.PACK_AB R187, R187, R164 ;  /* 0x000000a4bbbb723e */ /* 0x000fe200000000ff */
[--C-:B------:R-:W-:Y:S01]  /*9160*/  FFMA.FTZ R164, R216, UR10, R193.reuse ;  /* 0x0000000ad8a47c23 */ /* 0x100fe200080100c1 */
[----:B------:R-:W-:Y:S01]  /*9170*/  FMUL.FTZ R186, R184, UR23 ;  /* 0x00000017b8ba7c20 */ /* 0x000fe20008410000 */
[----:B------:R-:W-:Y:S02]  /*9180*/  LOP3.LUT P6, RZ, R229, 0xff00, RZ, 0xc0, !PT ;  /* 0x0000ff00e5ff7812 */ /* 0x000fe400078cc0ff */
[----:B------:R-:W-:Y:S01]  /*9190*/  FADD.FTZ R165, R215, -R164 ;  /* 0x800000a4d7a57221 */ /* 0x000fe20000010000 */
[----:B------:R-:W-:Y:S01]  /*91a0*/  FFMA.FTZ R164, R17, UR10, R193 ;  /* 0x0000000a11a47c23 */ /* 0x000fe200080100c1 */
[----:B------:R-:W-:-:S02]  /*91b0*/  LOP3.LUT P1, RZ, R228, 0xff0000, RZ, 0xc0, !PT ;  /* 0x00ff0000e4ff7812 */ /* 0x000fc4000782c0ff */
[----:B------:R-:W-:Y:S01]  /*91c0*/  FMUL.FTZ R189, R165, UR11 ;  /* 0x0000000ba5bd7c20 */ /* 0x000fe20008410000 */
[--C-:B------:R-:W-:Y:S01]  /*91d0*/  FFMA.FTZ R165, R13, UR10, R193.reuse ;  /* 0x0000000a0da57c23 */ /* 0x100fe200080100c1 */
[----:B------:R-:W-:Y:S01]  /*91e0*/  FFMA.FTZ R193, R18, UR10, R193 ;  /* 0x0000000a12c17c23 */ /* 0x000fe200080100c1 */
[----:B------:R-:W-:Y:S01]  /*91f0*/  FADD.FTZ R164, R15, -R164 ;  /* 0x800000a40fa47221 */ /* 0x000fe20000010000 */
[C---:B------:R-:W-:Y:S01]  /*9200*/  FMUL.FTZ R188, R189.reuse, UR23 ;  /* 0x00000017bdbc7c20 */ /* 0x040fe20008410000 */
        /* <DEDUP_REMOVED lines=8> */
[----:B------:R-:W-:-:S02]  /*9290*/  FSEL R186, R186, RZ, P5 ;  /* 0x000000ffbaba7208 */ /* 0x000fc40002800000 */
[----:B------:R-:W-:Y:S01]  /*92a0*/  F2FP.F16.F32.PACK_AB R165, R189, R184 ;  /* 0x000000b8bda5723e */ /* 0x000fe200000000ff */
[----:B------:R-:W-:Y:S01]  /*92b0*/  FMUL.FTZ R184, R164, UR23 ;  /* 0x00000017a4b87c20 */ /* 0x000fe20008410000 */
[----:B------:R-:W-:Y:S01]  /*92c0*/  F2FP.F16.F32.PACK_AB R164, R193, R164 ;  /* 0x000000a4c1a4723e */ /* 0x000fe200000000ff */
[----:B------:R-:W-:Y:S01]  /*92d0*/  FMUL.FTZ R189, R189, UR23 ;  /* 0x00000017bdbd7c20 */ /* 0x000fe20008410000 */
[----:B------:R-:W-:Y:S01]  /*92e0*/  FSEL R191, R188, RZ, P6 ;  /* 0x000000ffbcbf7208 */ /* 0x000fe20003000000 */
[----:B------:R-:W-:Y:S01]  /*92f0*/  FMUL.FTZ R193, R193, UR23 ;  /* 0x00000017c1c17c20 */ /* 0x000fe20008410000 */
[----:B------:R-:W-:Y:S02]  /*9300*/  FSEL R185, R185, RZ, P1 ;  /* 0x000000ffb9b97208 */ /* 0x000fe40000800000 */
[C---:B------:R-:W-:Y:S02]  /*9310*/  LOP3.LUT P5, RZ, R228.reuse, 0xff000000, RZ, 0xc0, !PT ;  /* 0xff000000e4ff7812 */ /* 0x040fe400078ac0ff */
[----:B------:R-:W-:-:S02]  /*9320*/  LOP3.LUT P6, RZ, R228, 0xff, RZ, 0xc0, !PT ;  /* 0x000000ffe4ff7812 */ /* 0x000fc400078cc0ff */
[----:B------:R-:W-:Y:S02]  /*9330*/  LOP3.LUT P1, RZ, R228, 0xff00, RZ, 0xc0, !PT ;  /* 0x0000ff00e4ff7812 */ /* 0x000fe4000782c0ff */
[----:B------:R-:W-:Y:S02]  /*9340*/  FSEL R188, R189, RZ, P5 ;  /* 0x000000ffbdbc7208 */ /* 0x000fe40002800000 */
[----:B------:R-:W-:Y:S02]  /*9350*/  FSEL R184, R184, RZ, P6 ;  /* 0x000000ffb8b87208 */ /* 0x000fe40003000000 */
[----:B------:R-:W-:Y:S02]  /*9360*/  FSEL R193, R193, RZ, P1 ;  /* 0x000000ffc1c17208 */ /* 0x000fe40000800000 */
[----:B------:R-:W-:Y:S02]  /*9370*/  F2FP.F16.F32.PACK_AB R186, R191, R186 ;  /* 0x000000babfba723e */ /* 0x000fe400000000ff */
[----:B------:R-:W-:-:S02]  /*9380*/  F2FP.F16.F32.PACK_AB R185, R188, R185 ;  /* 0x000000b9bcb9723e */ /* 0x000fc400000000ff */
[----:B------:R-:W-:Y:S01]  /*9390*/  F2FP.F16.F32.PACK_AB R184, R193, R184 ;  /* 0x000000b8c1b8723e */ /* 0x000fe200000000ff */
[----:B------:R-:W-:Y:S06]  /*93a0*/  BRA `(.L_x_1800) ;  /* 0x0000000000d47947 */ /* 0x000fec0003800000 */
.L_x_1804:
        /* <DEDUP_REMOVED lines=15> */
[--C-:B------:R-:W-:Y:S01]  /*94a0*/  FFMA.FTZ R188, R206, UR10, R193.reuse ;  /* 0x0000000acebc7c23 */ /* 0x100fe200080100c1 */
[----:B------:R-:W-:Y:S01]  /*94b0*/  FADD.FTZ R190, R215, -R190 ;  /* 0x800000bed7be7221 */ /* 0x000fe20000010000 */
[----:B------:R-:W-:Y:S01]  /*94c0*/  FSEL R184, R184, RZ, P5 ;  /* 0x000000ffb8b87208 */ /* 0x000fe20002800000 */
[----:B------:R-:W-:Y:S01]  /*94d0*/  FMUL.FTZ R185, R185, UR23 ;  /* 0x00000017b9b97c20 */ /* 0x000fe20008410000 */
[----:B------:R-:W-:Y:S01]  /*94e0*/  FSEL R187, R186, RZ, P1 ;  /* 0x000000ffbabb7208 */ /* 0x000fe20000800000 */
[----:B------:R-:W-:Y:S01]  /*94f0*/  FADD.FTZ R188, R205, -R188 ;  /* 0x800000bccdbc7221 */ /* 0x000fe20000010000 */
[----:B------:R-:W-:Y:S01]  /*9500*/  LOP3.LUT P5, RZ, R229, 0xff, RZ, 0xc0, !PT ;  /* 0x000000ffe5ff7812 */ /* 0x000fe200078ac0ff */
[----:B------:R-:W-:Y:S01]  /*9510*/  FMUL.FTZ R190, R190, UR11 ;  /* 0x0000000bbebe7c20 */ /* 0x000fe20008410000 */
[----:B------:R-:W-:Y:S01]  /*9520*/  F2FP.F16.F32.PACK_AB R187, R187, R184 ;  /* 0x000000b8bbbb723e */ /* 0x000fe200000000ff */
[--C-:B------:R-:W-:Y:S01]  /*9530*/  FFMA.FTZ R184, R17, UR10, R193.reuse ;  /* 0x0000000a11b87c23 */ /* 0x100fe200080100c1 */
[----:B------:R-:W-:Y:S01]  /*9540*/  FSEL R186, R185, RZ, P5 ;  /* 0x000000ffb9ba7208 */ /* 0x000fe20002800000 */
        /* <DEDUP_REMOVED lines=25> */
[----:B------:R-:W-:Y:S02]  /*96e0*/  F2FP.F16.F32.PACK_AB R185, R191, R188 ;  /* 0x000000bcbfb9723e */ /* 0x000fe400000000ff */
[----:B------:R-:W-:-:S07]  /*96f0*/  F2FP.F16.F32.PACK_AB R184, R189, R184 ;  /* 0x000000b8bdb8723e */ /* 0x000fce00000000ff */
.L_x_1800:
        /* <DEDUP_REMOVED lines=12> */
.L_x_1796:
[----:B------:R-:W-:Y:S05]  /*97c0*/  BSYNC.RECONVERGENT B0 ;  /* 0x0000000000007941 */ /* 0x000fea0003800200 */
.L_x_1795:
[----:B------:R-:W-:Y:S01]  /*97d0*/  UPLOP3.LUT UP1, UPT, UPT, UPT, UP1, 0x40, 0x4 ;  /* 0x000000000004789c */ /* 0x000fe20003f2e810 */
[----:B------:R-:W-:Y:S10]  /*97e0*/  BRA.U !UP3, `(.L_x_1805) ;  /* 0xffffff710b607547 */ /* 0x000ff4000b83ffff */
.L_x_1766:
        /* <DEDUP_REMOVED lines=23> */
.L_x_1807:
[----:B------:R-:W-:Y:S05]  /*9960*/  BSYNC.RECONVERGENT B0 ;  /* 0x0000000000007941 */ /* 0x000fea0003800200 */
.L_x_1806:
        /* <DEDUP_REMOVED lines=19> */
.L_x_1809:
[----:B------:R-:W-:Y:S05]  /*9aa0*/  BSYNC.RECONVERGENT B0 ;  /* 0x0000000000007941 */ /* 0x000fea0003800200 */
.L_x_1808:
        /* <DEDUP_REMOVED lines=18> */
.L_x_1810:
        /* <DEDUP_REMOVED lines=11> */
.L_x_3836:


//--------------------- .text._ZN10layer_norm31ln_parallel_residual_bwd_kernelINS_13Kernel_traitsIf6__halfS2_S2_fjLj3072ELj1ELj1ELj4ELj16ENS_18Kernel_traits_baseILj3072EfS2_S2_S2_fjLj128EEEEELb1ELb0ELb1EEEvNS_9BwdParamsE --------------------------
	.section	.text._ZN10layer_norm31ln_parallel_residual_bwd_kernelINS_13Kernel_traitsIf6__halfS2_S2_fjLj3072ELj1ELj1ELj4ELj16ENS_18Kernel_traits_baseILj3072EfS2_S2_S2_fjLj128EEEEELb1ELb0ELb1EEEvNS_9BwdParamsE,"ax",@progbits
	.align	128
        .global         _ZN10layer_norm31ln_parallel_residual_bwd_kernelINS_13Kernel_traitsIf6__halfS2_S2_fjLj3072ELj1ELj1ELj4ELj16ENS_18Kernel_traits_baseILj3072EfS2_S2_S2_fjLj128EEEEELb1ELb0ELb1EEEvNS_9BwdParamsE
        .type           _ZN10layer_norm31ln_parallel_residual_bwd_kernelINS_13Kernel_traitsIf6__halfS2_S2_fjLj3072ELj1ELj1ELj4ELj16ENS_18Kernel_traits_baseILj3072EfS2_S2_S2_fjLj128EEEEELb1ELb0ELb1EEEvNS_9BwdParamsE,@function
        .size           _ZN10layer_norm31ln_parallel_residual_bwd_kernelINS_13Kernel_traitsIf6__halfS2_S2_fjLj3072ELj1ELj1ELj4ELj16ENS_18Kernel_traits_baseILj3072EfS2_S2_S2_fjLj128EEEEELb1ELb0ELb1EEEvNS_9BwdParamsE,(.L_x_3837 - _ZN10layer_norm31ln_parallel_residual_bwd_kernelINS_13Kernel_traitsIf6__halfS2_S2_fjLj3072ELj1ELj1ELj4ELj16ENS_18Kernel_traits_baseILj3072EfS2_S2_S2_fjLj128EEEEELb1ELb0ELb1EEEvNS_9BwdParamsE)
        .other          _ZN10layer_norm31ln_parallel_residual_bwd_kernelINS_13Kernel_traitsIf6__halfS2_S2_fjLj3072ELj1ELj1ELj4ELj16ENS_18Kernel_traits_baseILj3072EfS2_S2_S2_fjLj128EEEEELb1ELb0ELb1EEEvNS_9BwdParamsE,@"STO_CUDA_ENTRY STV_DEFAULT"
_ZN10layer_norm31ln_parallel_residual_bwd_kernelINS_13Kernel_traitsIf6__halfS2_S2_fjLj3072ELj1ELj1ELj4ELj16ENS_18Kernel_traits_baseILj3072EfS2_S2_S2_fjLj128EEEEELb1ELb0ELb1EEEvNS_9BwdParamsE:
.text._ZN10layer_norm31ln_parallel_residual_bwd_kernelINS_13Kernel_traitsIf6__halfS2_S2_fjLj3072ELj1ELj1ELj4ELj16ENS_18Kernel_traits_baseILj3072EfS2_S2_S2_fjLj128EEEEELb1ELb0ELb1EEEvNS_9BwdParamsE:
        /* <DEDUP_REMOVED lines=118> */
[----:B------:R-:W-:Y:S01]  /*0760*/  MOV R208, RZ ;  /* 0x000000ff00d07202 */ /* 0x000fe20000000f00 */
        /* <DEDUP_REMOVED lines=10> */
.L_x_1838:
        /* <DEDUP_REMOVED lines=19> */
[----:B------:R-:W-:-:S05]  /*0940*/  IADD3 R210, PT, PT, R212, 0x80, RZ ;  /* 0x00000080d4d27810 */ /* 0x000fca0007ffe0ff */
[----:B0-----:R-:W-:-:S04]  /*0950*/  IMAD.WIDE.U32 R108, R210, 0x10, R122 ;  /* 0x00000010d26c7825 */ /* 0x001fc800078e007a */
[C---:B------:R-:W-:Y:S02]  /*0960*/  IMAD.WIDE.U32 R112, R210.reuse, 0x10, R128 ;  /* 0x00000010d2707825 */ /* 0x040fe400078e0080 */
[----:B------:R-:W4:Y:S02]  /*0970*/  LDG.E.128 R108, desc[UR10][R108.64] ;  /* 0x0000000a6c6c7981 */ /* 0x000f24000c1e1d00 */
[----:B------:R-:W-:Y:S02]  /*0980*/  IMAD.WIDE.U32 R116, R210, 0x10, R124 ;  /* 0x00000010d2747825 */ /* 0x000fe400078e007c */
[----:B------:R-:W4:Y:S04]  /*0990*/  LDG.E.128 R112, desc[UR10][R112.64] ;  /* 0x0000000a70707981 */ /* 0x000f28000c1e1d00 */
        /* <DEDUP_REMOVED lines=12> */
[----:B------:R-:W-:-:S07]  /*0a60*/  ISETP.NE.AND.EX P2, PT, RZ, UR15, PT, P2 ;  /* 0x0000000fff007c0c */ /* 0x000fce000bf45320 */
[----:B------:R-:W0:Y:S01]  /*0a70*/  @P0 LDC.64 R238, c[0x0][0x3b8] ;  /* 0x0000ee00ffee0b82 */ /* 0x000e220000000a00 */
[----:B--2---:R-:W-:Y:S02]  /*0a80*/  HADD2.F32 R217, -RZ, R132.H1_H1 ;  /* 0x30000084ffd97230 */ /* 0x004fe40000004100 */
[--C-:B------:R-:W-:Y:S01]  /*0a90*/  HADD2.F32 R235, -RZ, R134.reuse.H0_H0 ;  /* 0x20000086ffeb7230 */ /* 0x100fe20000004100 */
[----:B------:R-:W-:Y:S01]  /*0aa0*/  FSEL R236, R236, RZ, !P3 ;  /* 0x000000ffecec7208 */ /* 0x000fe20005800000 */
[----:B------:R-:W-:-:S04]  /*0ab0*/  HADD2.F32 R213, -RZ, R134.H1_H1 ;  /* 0x30000086ffd57230 */ /* 0x000fc80000004100 */
[----:B------:R-:W-:Y:S01]  /*0ac0*/  FADD.FTZ R220, -R236, R217 ;  /* 0x000000d9ecdc7221 */ /* 0x000fe20000010100 */
[----:B---3--:R-:W-:Y:S02]  /*0ad0*/  HADD2.F32 R134, -RZ, R140.H1_H1 ;  /* 0x3000008cff867230 */ /* 0x008fe40000004100 */
[----:B------:R-:W-:Y:S02]  /*0ae0*/  HADD2.F32 R215, -RZ, R132.H0_H0 ;  /* 0x20000084ffd77230 */ /* 0x000fe40000004100 */
[--C-:B----4-:R-:W-:Y:S02]  /*0af0*/  HADD2.F32 R219, -RZ, R136.reuse.H1_H1 ;  /* 0x30000088ffdb7230 */ /* 0x110fe40000004100 */
[--C-:B------:R-:W-:Y:S02]  /*0b00*/  HADD2.F32 R231, -RZ, R137.reuse.H0_H0 ;  /* 0x20000089ffe77230 */ /* 0x100fe40000004100 */
[----:B------:R-:W-:Y:S02]  /*0b10*/  HADD2.F32 R214, -RZ, R137.H1_H1 ;  /* 0x30000089ffd67230 */ /* 0x000fe40000004100 */
[----:B------:R-:W-:-:S02]  /*0b20*/  HADD2.F32 R221, -RZ, R136.H0_H0 ;  /* 0x20000088ffdd7230 */ /* 0x000fc40000004100 */
[----:B------:R-:W-:Y:S01]  /*0b30*/  FMUL.FTZ R220, R211, R220 ;  /* 0x000000dcd3dc7220 */ /* 0x000fe20000410000 */
[----:B------:R-:W-:Y:S02]  /*0b40*/  HADD2.F32 R137, -RZ, R140.H0_H0 ;  /* 0x2000008cff897230 */ /* 0x000fe40000004100 */
[----:B-----5:R-:W-:Y:S01]  /*0b50*/  FMUL.FTZ R140, R65, R134 ;  /* 0x00000086418c7220 */ /* 0x020fe20000410000 */
[----:B------:R-:W-:Y:S02]  /*0b60*/  HADD2.F32 R136, -RZ, R141.H1_H1 ;  /* 0x3000008dff887230 */ /* 0x000fe40000004100 */
[----:B------:R-:W-:Y:S01]  /*0b70*/  FADD.FTZ R202, R219, R202 ;  /* 0x000000cadbca7221 */ /* 0x000fe20000010000 */
[-C--:B------:R-:W-:Y:S01]  /*0b80*/  FFMA.FTZ R203, R220, R219.reuse, R203 ;  /* 0x000000dbdccb7223 */ /* 0x080fe200000100cb */
[----:B------:R-:W-:Y:S01]  /*0b90*/  FADD.FTZ R0, -R236, R215 ;  /* 0x000000d7ec007221 */ /* 0x000fe20000010100 */
[----:B------:R-:W-:Y:S01]  /*0ba0*/  FFMA.FTZ R219, R41, R219, R140 ;  /* 0x000000db29db7223 */ /* 0x000fe2000001008c */
[----:B------:R-:W-:Y:S01]  /*0bb0*/  FMUL.FTZ R140, R67, R136 ;  /* 0x00000088438c7220 */ /* 0x000fe20000410000 */
[----:B------:R-:W-:-:S02]  /*0bc0*/  HADD2.F32 R237, -RZ, R138.H0_H0 ;  /* 0x2000008affed7230 */ /* 0x000fc40000004100 */
[----:B------:R-:W-:Y:S01]  /*0bd0*/  FMUL.FTZ R0, R211, R0 ;  /* 0x00000000d3007220 */ /* 0x000fe20000410000 */
[----:B------:R-:W-:Y:S02]  /*0be0*/  HADD2.F32 R222, -RZ, R138.H1_H1 ;  /* 0x3000008affde7230 */ /* 0x000fe40000004100 */
[----:B------:R-:W-:Y:S01]  /*0bf0*/  FFMA.FTZ R215, R43, R214, R140 ;  /* 0x000000d62bd77223 */ /* 0x000fe2000001008c */
[----:B------:R-:W-:Y:S02]  /*0c00*/  HADD2.F32 R233, -RZ, R133.H1_H1 ;  /* 0x30000085ffe97230 */ /* 0x000fe40000004100 */
[--C-:B------:R-:W-:Y:S02]  /*0c10*/  HADD2.F32 R132, -RZ, R139.reuse.H0_H0 ;  /* 0x2000008bff847230 */ /* 0x100fe40000004100 */
[----:B------:R-:W-:Y:S02]  /*0c20*/  HADD2.F32 R138, -RZ, R139.H1_H1 ;  /* 0x3000008bff8a7230 */ /* 0x000fe40000004100 */
[----:B------:R-:W-:Y:S01]  /*0c30*/  FMUL.FTZ R139, R64, R137 ;  /* 0x00000089408b7220 */ /* 0x000fe20000410000 */
[----:B------:R-:W-:-:S02]  /*0c40*/  HADD2.F32 R229, -RZ, R133.H0_H0 ;  /* 0x20000085ffe57230 */ /* 0x000fc40000004100 */
[----:B------:R-:W-:Y:S01]  /*0c50*/  FADD.FTZ R140, -R236, R213 ;  /* 0x000000d5ec8c7221 */ /* 0x000fe20000010100 */
[----:B------:R-:W-:Y:S02]  /*0c60*/  HADD2.F32 R225, -RZ, R142.H0_H0 ;  /* 0x2000008effe17230 */ /* 0x000fe40000004100 */
[----:B------:R-:W-:Y:S02]  /*0c70*/  HADD2.F32 R133, -RZ, R135.H0_H0 ;  /* 0x20000087ff857230 */ /* 0x000fe40000004100 */
[----:B------:R-:W-:Y:S01]  /*0c80*/  FADD.FTZ R206, R221, R206 ;  /* 0x000000ceddce7221 */ /* 0x000fe20000010000 */
[-C--:B------:R-:W-:Y:S01]  /*0c90*/  FFMA.FTZ R208, R0, R221.reuse, R208 ;  /* 0x000000dd00d07223 */ /* 0x080fe200000100d0 */
[--C-:B------:R-:W-:Y:S02]  /*0ca0*/  HADD2.F32 R227, -RZ, R143.reuse.H0_H0 ;  /* 0x2000008fffe37230 */ /* 0x100fe40000004100 */
[----:B------:R-:W-:Y:S01]  /*0cb0*/  FFMA.FTZ R221, R40, R221, R139 ;  /* 0x000000dd28dd7223 */ /* 0x000fe2000001008b */
[----:B------:R-:W-:-:S02]  /*0cc0*/  HADD2.F32 R224, -RZ, R143.H1_H1 ;  /* 0x3000008fffe07230 */ /* 0x000fc40000004100 */
[----:B------:R-:W-:Y:S01]  /*0cd0*/  FADD.FTZ R216, -R236, R233 ;  /* 0x000000e9ecd87221 */ /* 0x000fe20000010100 */
[----:B------:R-:W-:Y:S02]  /*0ce0*/  HADD2.F32 R223, -RZ, R141.H0_H0 ;  /* 0x2000008dffdf7230 */ /* 0x000fe40000004100 */
[----:B------:R-:W-:Y:S01]  /*0cf0*/  FMUL.FTZ R139, R68, R225 ;  /* 0x000000e1448b7220 */ /* 0x000fe20000410000 */
[C---:B------:R-:W-:Y:S01]  /*0d00*/  FMUL.FTZ R143, R211.reuse, R140 ;  /* 0x0000008cd38f7220 */ /* 0x040fe20000410000 */
[C---:B------:R-:W-:Y:S01]  /*0d10*/  FADD.FTZ R218, -R236.reuse, R229 ;  /* 0x000000e5ecda7221 */ /* 0x040fe20000010100 */
[C---:B------:R-:W-:Y:S01]  /*0d20*/  FADD.FTZ R140, -R236.reuse, R133 ;  /* 0x00000085ec8c7221 */ /* 0x040fe20000010100 */
[----:B------:R-:W-:Y:S02]  /*0d30*/  HADD2.F32 R226, -RZ, R142.H1_H1 ;  /* 0x3000008effe27230 */ /* 0x000fe40000004100 */
[C---:B------:R-:W-:Y:S01]  /*0d40*/  FMUL.FTZ R216, R211.reuse, R216 ;  /* 0x000000d8d3d87220 */ /* 0x040fe20000410000 */
[----:B------:R-:W-:Y:S01]  /*0d50*/  FADD.FTZ R142, -R236, R235 ;  /* 0x000000ebec8e7221 */ /* 0x000fe20000010100 */
[----:B------:R-:W-:Y:S01]  /*0d60*/  FFMA.FTZ R213, R44, R237, R139 ;  /* 0x000000ed2cd57223 */ /* 0x000fe2000001008b */
[C---:B------:R-:W-:Y:S01]  /*0d70*/  FMUL.FTZ R218, R211.reuse, R218 ;  /* 0x000000dad3da7220 */ /* 0x040fe20000410000 */
[----:B------:R-:W-:Y:S01]  /*0d80*/  FMUL.FTZ R217, R66, R223 ;  /* 0x000000df42d97220 */ /* 0x000fe20000410000 */
[----:B------:R-:W-:Y:S01]  /*0d90*/  FMUL.FTZ R141, R211, R140 ;  /* 0x0000008cd38d7220 */ /* 0x000fe20000410000 */
[----:B------:R-:W-:Y:S01]  /*0da0*/  FMUL.FTZ R139, R70, R227 ;  /* 0x000000e3468b7220 */ /* 0x000fe20000410000 */
[----:B------:R-:W-:-:S02]  /*0db0*/  HADD2.F32 R133, -RZ, R108.H0_H0 ;  /* 0x2000006cff857230 */ /* 0x000fc40000004100 */
[----:B------:R-:W-:Y:S01]  /*0dc0*/  FADD.FTZ R194, R214, R194 ;  /* 0x000000c2d6c27221 */ /* 0x000fe20000010000 */
[----:B------:R-:W-:Y:S01]  /*0dd0*/  FFMA.FTZ R195, R216, R214, R195 ;  /* 0x000000d6d8c37223 */ /* 0x000fe200000100c3 */
[----:B------:R-:W-:Y:S01]  /*0de0*/  FMUL.FTZ R214, R211, R142 ;  /* 0x0000008ed3d67220 */ /* 0x000fe20000410000 */
[----:B------:R-:W-:Y:S02]  /*0df0*/  HADD2.F32 R135, -RZ, R135.H1_H1 ;  /* 0x30000087ff877230 */ /* 0x000fe40000004100 */
[----:B------:R-:W-:Y:S01]  /*0e00*/  FADD.FTZ R198, R231, R198 ;  /* 0x000000c6e7c67221 */ /* 0x000fe20000010000 */
[-C--:B------:R-:W-:Y:S01]  /*0e10*/  FFMA.FTZ R199, R218, R231.reuse, R199 ;  /* 0x000000e7dac77223 */ /* 0x080fe200000100c7 */
[----:B------:R-:W-:Y:S01]  /*0e20*/  FFMA.FTZ R217, R42, R231, R217 ;  /* 0x000000e72ad97223 */ /* 0x000fe200000100d9 */
[----:B------:R-:W-:Y:S01]  /*0e30*/  FMUL.FTZ R142, R69, R226 ;  /* 0x000000e2458e7220 */ /* 0x000fe20000410000 */
[----:B------:R-:W-:Y:S01]  /*0e40*/  FADD.FTZ R182, R132, R182 ;  /* 0x000000b684b67221 */ /* 0x000fe20000010000 */
[-C--:B------:R-:W-:Y:S01]  /*0e50*/  FFMA.FTZ R183, R141, R132.reuse, R183 ;  /* 0x000000848db77223 */ /* 0x080fe200000100b7 */
[----:B------:R-:W-:Y:S01]  /*0e60*/  FFMA.FTZ R139, R46, R132, R139 ;  /* 0x000000842e8b7223 */ /* 0x000fe2000001008b */
[----:B------:R-:W-:-:S02]  /*0e70*/  HADD2.F32 R231, -RZ, R112.H0_H0 ;  /* 0x20000070ffe77230 */ /* 0x000fc40000004100 */
[----:B------:R-:W-:Y:S01]  /*0e80*/  FADD.FTZ R132, -R236, R133 ;  /* 0x00000085ec847221 */ /* 0x000fe20000010100 */
[----:B------:R-:W-:Y:S01]  /*0e90*/  FADD.FTZ R186, R222, R186 ;  /* 0x000000badeba7221 */ /* 0x000fe20000010000 */
[-C--:B------:R-:W-:Y:S01]  /*0ea0*/  FFMA.FTZ R187, R143, R222.reuse, R187 ;  /* 0x000000de8fbb7223 */ /* 0x080fe200000100bb */
[----:B------:R-:W-:Y:S01]  /*0eb0*/  FFMA.FTZ R142, R45, R222, R142 ;  /* 0x000000de2d8e7223 */ /* 0x000fe2000001008e */
[----:B------:R-:W-:Y:S02]  /*0ec0*/  HADD2.F32 R133, -RZ, R116.H0_H0 ;  /* 0x20000074ff857230 */ /* 0x000fe40000004100 */
[----:B------:R-:W-:Y:S01]  /*0ed0*/  FADD.FTZ R222, -R236, R135 ;  /* 0x00000087ecde7221 */ /* 0x000fe20000010100 */
[----:B------:R-:W-:Y:S01]  /*0ee0*/  FMUL.FTZ R132, R211, R132 ;  /* 0x00000084d3847220 */ /* 0x000fe20000410000 */
[----:B------:R-:W-:Y:S01]  /*0ef0*/  FMUL.FTZ R135, R72, R231 ;  /* 0x000000e748877220 */ /* 0x000fe20000410000 */
[----:B------:R-:W-:Y:S02]  /*0f00*/  FADD.FTZ R174, R133, R174 ;  /* 0x000000ae85ae7221 */ /* 0x000fe40000010000 */
[-C--:B------:R-:W-:Y:S01]  /*0f10*/  FFMA.FTZ R175, R132, R133.reuse, R175 ;  /* 0x0000008584af7223 */ /* 0x080fe200000100af */
[----:B------:R-:W-:Y:S01]  /*0f20*/  FFMA.FTZ R133, R48, R133, R135 ;  /* 0x0000008530857223 */ /* 0x000fe20000010087 */
[----:B------:R-:W-:-:S02]  /*0f30*/  HADD2.F32 R135, -RZ, R109.H0_H0 ;  /* 0x2000006dff877230 */ /* 0x000fc40000004100 */
[----:B------:R-:W-:Y:S01]  /*0f40*/  FADD.FTZ R192, R136, R192 ;  /* 0x000000c088c07221 */ /* 0x000fe20000010000 */
[----:B------:R-:W-:Y:S01]  /*0f50*/  FFMA.FTZ R193, R216, R136, R193 ;  /* 0x00000088d8c17223 */ /* 0x000fe200000100c1 */
[----:B------:R-:W-:Y:S02]  /*0f60*/  HADD2.F32 R136, -RZ, R116.H1_H1 ;  /* 0x30000074ff887230 */ /* 0x000fe40000004100 */
[----:B------:R-:W-:Y:S01]  /*0f70*/  FADD.FTZ R204, R137, R204 ;  /* 0x000000cc89cc7221 */ /* 0x000fe20000010000 */
[----:B------:R-:W-:Y:S01]  /*0f80*/  FFMA.FTZ R205, R0, R137, R205 ;  /* 0x0000008900cd7223 */ /* 0x000fe200000100cd */
[----:B------:R-:W-:Y:S02]  /*0f90*/  HADD2.F32 R116, -RZ, R112.H1_H1 ;  /* 0x30000070ff747230 */ /* 0x000fe40000004100 */
[----:B------:R-:W-:Y:S01]  /*0fa0*/  FADD.FTZ R112, -R236, R135 ;  /* 0x00000087ec707221 */ /* 0x000fe20000010100 */
[----:B------:R-:W-:Y:S02]  /*0fb0*/  HADD2.F32 R137, -RZ, R108.H1_H1 ;  /* 0x3000006cff897230 */ /* 0x000fe40000004100 */
[----:B------:R-:W-:Y:S01]  /*0fc0*/  FADD.FTZ R200, R134, R200 ;  /* 0x000000c886c87221 */ /* 0x000fe20000010000 */
[----:B------:R-:W-:Y:S01]  /*0fd0*/  FFMA.FTZ R201, R220, R134, R201 ;  /* 0x00000086dcc97223 */ /* 0x000fe200000100c9 */
[----:B------:R-:W-:Y:S01]  /*0fe0*/  FMUL.FTZ R135, R211, R112 ;  /* 0x00000070d3877220 */ /* 0x000fe20000410000 */
[----:B------:R-:W-:-:S02]  /*0ff0*/  HADD2.F32 R134, -RZ, R117.H0_H0 ;  /* 0x20000075ff867230 */ /* 0x000fc40000004100 */
[----:B------:R-:W-:Y:S01]  /*1000*/  FADD.FTZ R108, -R236, R137 ;  /* 0x00000089ec6c7221 */ /* 0x000fe20000010100 */
[----:B------:R-:W-:Y:S02]  /*1010*/  HADD2.F32 R112, -RZ, R117.H1_H1 ;  /* 0x30000075ff707230 */ /* 0x000fe40000004100 */
[C---:B------:R-:W-:Y:S01]  /*1020*/  FMUL.FTZ R140, R211.reuse, R222 ;  /* 0x000000ded38c7220 */ /* 0x040fe20000410000 */
[----:B------:R-:W-:Y:S02]  /*1030*/  HADD2.F32 R117, -RZ, R110.H0_H0 ;  /* 0x2000006eff757230 */ /* 0x000fe40000004100 */
[----:B------:R-:W-:Y:S01]  /*1040*/  FMUL.FTZ R137, R211, R108 ;  /* 0x0000006cd3897220 */ /* 0x000fe20000410000 */
[-C--:B------:R-:W-:Y:S01]  /*1050*/  FMUL.FTZ R228, R71, R224.reuse ;  /* 0x000000e047e47220 */ /* 0x080fe20000410000 */
[----:B------:R-:W-:Y:S01]  /*1060*/  FADD.FTZ R176, R224, R176 ;  /* 0x000000b0e0b07221 */ /* 0x000fe20000010000 */
[----:B------:R-:W-:Y:S01]  /*1070*/  FFMA.FTZ R177, R140, R224, R177 ;  /* 0x000000e08cb17223 */ /* 0x000fe200000100b1 */
[----:B------:R-:W-:Y:S01]  /*1080*/  FMUL.FTZ R108, R73, R116 ;  /* 0x00000074496c7220 */ /* 0x000fe20000410000 */
[----:B------:R-:W-:-:S02]  /*1090*/  HADD2.F32 R109, -RZ, R109.H1_H1 ;  /* 0x3000006dff6d7230 */ /* 0x000fc40000004100 */
[----:B------:R-:W-:Y:S01]  /*10a0*/  FADD.FTZ R224, -R236, R117 ;  /* 0x00000075ece07221 */ /* 0x000fe20000010100 */
[----:B------:R-:W-:Y:S02]  /*10b0*/  HADD2.F32 R117, -RZ, R110.H1_H1 ;  /* 0x3000006eff757230 */ /* 0x000fe40000004100 */
[----:B------:R-:W-:Y:S01]  /*10c0*/  FADD.FTZ R164, R136, R164 ;  /* 0x000000a488a47221 */ /* 0x000fe20000010000 */
[-C--:B------:R-:W-:Y:S01]  /*10d0*/  FFMA.FTZ R165, R137, R136.reuse, R165 ;  /* 0x0000008889a57223 */ /* 0x080fe200000100a5 */
[----:B------:R-:W-:Y:S01]  /*10e0*/  FFMA.FTZ R136, R49, R136, R108 ;  /* 0x0000008831887223 */ /* 0x000fe2000001006c */
[----:B------:R-:W-:Y:S01]  /*10f0*/  FADD.FTZ R178, R138, R178 ;  /* 0x000000b28ab27221 */ /* 0x000fe20000010000 */
[----:B------:R-:W-:Y:S01]  /*1100*/  FFMA.FTZ R179, R140, R138, R179 ;  /* 0x0000008a8cb37223 */ /* 0x000fe200000100b3 */
[--C-:B------:R-:W-:Y:S02]  /*1110*/  HADD2.F32 R230, -RZ, R113.reuse.H0_H0 ;  /* 0x20000071ffe67230 */ /* 0x100fe40000004100 */
[----:B------:R-:W-:Y:S01]  /*1120*/  FADD.FTZ R108, -R236, R109 ;  /* 0x0000006dec6c7221 */ /* 0x000fe20000010100 */
[----:B------:R-:W-:-:S02]  /*1130*/  HADD2.F32 R232, -RZ, R113.H1_H1 ;  /* 0x30000071ffe87230 */ /* 0x000fc40000004100 */
[----:B------:R-:W-:Y:S01]  /*1140*/  FFMA.FTZ R138, R47, R138, R228 ;  /* 0x0000008a2f8a7223 */ /* 0x000fe200000100e4 */
[----:B------:R-:W-:Y:S02]  /*1150*/  HADD2.F32 R235, -RZ, R114.H0_H0 ;  /* 0x20000072ffeb7230 */ /* 0x000fe40000004100 */
[----:B------:R-:W-:Y:S01]  /*1160*/  FADD.FTZ R228, -R236, R117 ;  /* 0x00000075ece47221 */ /* 0x000fe20000010100 */
[----:B------:R-:W-:Y:S01]  /*1170*/  FADD.FTZ R188, R225, R188 ;  /* 0x000000bce1bc7221 */ /* 0x000fe20000010000 */
[----:B------:R-:W-:Y:S01]  /*1180*/  FFMA.FTZ R189, R214, R225, R189 ;  /* 0x000000e1d6bd7223 */ /* 0x000fe200000100bd */
[----:B------:R-:W-:Y:S02]  /*1190*/  HADD2.F32 R117, -RZ, R111.H0_H0 ;  /* 0x2000006fff757230 */ /* 0x000fe40000004100 */
[----:B------:R-:W-:Y:S01]  /*11a0*/  FADD.FTZ R196, R223, R196 ;  /* 0x000000c4dfc47221 */ /* 0x000fe20000010000 */
[----:B------:R-:W-:Y:S01]  /*11b0*/  FFMA.FTZ R197, R218, R223, R197 ;  /* 0x000000dfdac57223 */ /* 0x000fe200000100c5 */
[----:B------:R-:W-:-:S02]  /*11c0*/  HADD2.F32 R222, -RZ, R118.H0_H0 ;  /* 0x20000076ffde7230 */ /* 0x000fc40000004100 */
[----:B------:R-:W-:Y:S01]  /*11d0*/  FMUL.FTZ R225, R211, R108 ;  /* 0x0000006cd3e17220 */ /* 0x000fe20000410000 */
[----:B------:R-:W-:Y:S01]  /*11e0*/  FMUL.FTZ R223, R74, R230 ;  /* 0x000000e64adf7220 */ /* 0x000fe20000410000 */
[----:B------:R-:W-:Y:S01]  /*11f0*/  FMUL.FTZ R108, R75, R232 ;  /* 0x000000e84b6c7220 */ /* 0x000fe20000410000 */
[----:B------:R-:W-:Y:S01]  /*1200*/  FMUL.FTZ R109, R76, R235 ;  /* 0x000000eb4c6d7220 */ /* 0x000fe20000410000 */
[----:B------:R-:W-:Y:S01]  /*1210*/  FMUL.FTZ R224, R211, R224 ;  /* 0x000000e0d3e07220 */ /* 0x000fe20000410000 */
[----:B------:R-:W-:Y:S01]  /*1220*/  FADD.FTZ R190, R237, R190 ;  /* 0x000000beedbe7221 */ /* 0x000fe20000010000 */
[----:B------:R-:W-:Y:S01]  /*1230*/  FFMA.FTZ R191, R214, R237, R191 ;  /* 0x000000edd6bf7223 */ /* 0x000fe200000100bf */
[----:B------:R-:W-:Y:S01]  /*1240*/  FADD.FTZ R184, R226, R184 ;  /* 0x000000b8e2b87221 */ /* 0x000fe20000010000 */
[----:B------:R-:W-:Y:S01]  /*1250*/  FFMA.FTZ R185, R143, R226, R185 ;  /* 0x000000e28fb97223 */ /* 0x000fe200000100b9 */
[----:B------:R-:W-:Y:S02]  /*1260*/  HADD2.F32 R237, -RZ, R115.H0_H0 ;  /* 0x20000073ffed7230 */ /* 0x000fe40000004100 */
[----:B------:R-:W-:Y:S01]  /*1270*/  FADD.FTZ R160, R134, R160 ;  /* 0x000000a086a07221 */ /* 0x000fe20000010000 */
[-C--:B------:R-:W-:Y:S01]  /*1280*/  FFMA.FTZ R161, R135, R134.reuse, R161 ;  /* 0x0000008687a17223 */ /* 0x080fe200000100a1 */
[----:B------:R-:W-:Y:S01]  /*1290*/  FADD.FTZ R226, -R236, R117 ;  /* 0x00000075ece27221 */ /* 0x000fe20000010100 */
[----:B------:R-:W-:Y:S01]  /*12a0*/  FFMA.FTZ R134, R50, R134, R223 ;  /* 0x0000008632867223 */ /* 0x000fe200000100df */
[----:B------:R-:W-:Y:S01]  /*12b0*/  FADD.FTZ R37, R222, R37 ;  /* 0x00000025de257221 */ /* 0x000fe20000010000 */
[----:B------:R-:W-:Y:S01]  /*12c0*/  FFMA.FTZ R153, R224, R222, R153 ;  /* 0x000000dee0997223 */ /* 0x000fe20000010099 */
[----:B------:R-:W-:Y:S01]  /*12d0*/  FFMA.FTZ R223, R51, R112, R108 ;  /* 0x0000007033df7223 */ /* 0x000fe2000001006c */
[----:B------:R-:W-:Y:S01]  /*12e0*/  FFMA.FTZ R222, R52, R222, R109 ;  /* 0x000000de34de7223 */ /* 0x000fe2000001006d */
[----:B------:R-:W-:Y:S01]  /*12f0*/  HADD2.F32 R229, -RZ, R119.H0_H0 ;  /* 0x20000077ffe57230 */ /* 0x000fe20000004100 */
[----:B------:R-:W1:Y:S01]  /*1300*/  @P0 LDC.64 R108, c[0x0][0x3b8] ;  /* 0x0000ee00ff6c0b82 */ /* 0x000e620000000a00 */
[----:B------:R-:W-:Y:S01]  /*1310*/  FMUL.FTZ R226, R211, R226 ;  /* 0x000000e2d3e27220 */ /* 0x000fe20000410000 */
[----:B------:R-:W-:Y:S01]  /*1320*/  FMUL.FTZ R117, R78, R237 ;  /* 0x000000ed4e757220 */ /* 0x000fe20000410000 */
[----:B------:R-:W-:Y:S01]  /*1330*/  FADD.FTZ R162, R116, R162 ;  /* 0x000000a274a27221 */ /* 0x000fe20000010000 */
[----:B------:R-:W-:Y:S01]  /*1340*/  FADD.FTZ R35, R229, R35 ;  /* 0x00000023e5237221 */ /* 0x000fe20000010000 */
[-C--:B------:R-:W-:Y:S01]  /*1350*/  FFMA.FTZ R151, R226, R229.reuse, R151 ;  /* 0x000000e5e2977223 */ /* 0x080fe20000010097 */
[----:B------:R-:W-:Y:S01]  /*1360*/  FFMA.FTZ R229, R54, R229, R117 ;  /* 0x000000e536e57223 */ /* 0x000fe20000010075 */
[----:B------:R-:W-:-:S02]  /*1370*/  FFMA.FTZ R163, R137, R116, R163 ;  /* 0x0000007489a37223 */ /* 0x000fc400000100a3 */
[----:B------:R-:W2:Y:S01]  /*1380*/  @P2 LDC.64 R116, c[0x0][0x438] ;  /* 0x00010e00ff742b82 */ /* 0x000ea20000000a00 */
[----:B------:R-:W-:Y:S02]  /*1390*/  HADD2.F32 R114, -RZ, R114.H1_H1 ;  /* 0x30000072ff727230 */ /* 0x000fe40000004100 */
[----:B------:R-:W-:Y:S01]  /*13a0*/  FMUL.FTZ R228, R211, R228 ;  /* 0x000000e4d3e47220 */ /* 0x000fe20000410000 */
[----:B------:R-:W-:Y:S02]  /*13b0*/  FADD.FTZ R180, R227, R180 ;  /* 0x000000b4e3b47221 */ /* 0x000fe40000010000 */
[-C--:B------:R-:W-:Y:S01]  /*13c0*/  FMUL.FTZ R110, R77, R114.reuse ;  /* 0x000000724d6e7220 */ /* 0x080fe20000410000 */
[----:B------:R-:W-:Y:S01]  /*13d0*/  FADD.FTZ R15, R114, R15 ;  /* 0x0000000f720f7221 */ /* 0x000fe20000010000 */
[----:B------:R-:W-:Y:S01]  /*13e0*/  FFMA.FTZ R3, R228, R114, R3 ;  /* 0x00000072e4037223 */ /* 0x000fe20000010003 */
[----:B------:R-:W-:Y:S01]  /*13f0*/  FADD.FTZ R114, RZ, R221 ;  /* 0x000000ddff727221 */ /* 0x000fe20000010000 */
[----:B------:R-:W-:Y:S01]  /*1400*/  FFMA.FTZ R181, R141, R227, R181 ;  /* 0x000000e38db57223 */ /* 0x000fe200000100b5 */
[----:B-1----:R-:W-:-:S04]  /*1410*/  @P0 IMAD.WIDE.U32 R108, R210, 0x8, R108 ;  /* 0x00000008d26c0825 */ /* 0x002fc800078e006c */
[----:B------:R-:W-:Y:S01]  /*1420*/  HADD2.F32 R227, -RZ, R118.H1_H1 ;  /* 0x30000076ffe37230 */ /* 0x000fe20000004100 */
[----:B------:R1:W5:Y:S01]  /*1430*/  @P0 LDG.E.64 R168, desc[UR10][R108.64] ;  /* 0x0000000a6ca80981 */ /* 0x000362000c1e1b00 */
[----:B------:R-:W-:Y:S01]  /*1440*/  FADD.FTZ R118, R219, R114 ;  /* 0x00000072db767221 */ /* 0x000fe20000010000 */
[----:B-1----:R-:W-:Y:S02]  /*1450*/  HADD2.F32 R108, -RZ, R115.H1_H1 ;  /* 0x30000073ff6c7230 */ /* 0x002fe40000004100 */
[----:B--2---:R-:W-:Y:S02]  /*1460*/  @P2 IMAD.WIDE.U32 R114, R212, 0x10, R116 ;  /* 0x00000010d4722825 */ /* 0x004fe400078e0074 */
[----:B------:R-:W1:Y:S02]  /*1470*/  LDC.64 R116, c[0x0][0x3b0] ;  /* 0x0000ec00ff747b82 */ /* 0x000e640000000a00 */
[----:B------:R-:W-:Y:S01]  /*1480*/  FADD.FTZ R156, R112, R156 ;  /* 0x0000009c709c7221 */ /* 0x000fe20000010000 */
[----:B------:R-:W-:Y:S01]  /*1490*/  FFMA.FTZ R157, R225, R112, R157 ;  /* 0x00000070e19d7223 */ /* 0x000fe2000001009d */
[----:B------:R-:W-:Y:S01]  /*14a0*/  FADD.FTZ R36, R227, R36 ;  /* 0x00000024e3247221 */ /* 0x000fe20000010000 */
[----:B------:R-:W-:Y:S01]  /*14b0*/  FFMA.FTZ R152, R228, R227, R152 ;  /* 0x000000e3e4987223 */ /* 0x000fe20000010098 */
[----:B------:R-:W-:-:S02]  /*14c0*/  HADD2.F32 R233, -RZ, R111.H1_H1 ;  /* 0x3000006fffe97230 */ /* 0x000fc40000004100 */
[----:B------:R-:W-:Y:S01]  /*14d0*/  FADD.FTZ R172, R231, R172 ;  /* 0x000000ace7ac7221 */ /* 0x000fe20000010000 */
[----:B------:R-:W-:Y:S01]  /*14e0*/  FFMA.FTZ R173, R132, R231, R173 ;  /* 0x000000e784ad7223 */ /* 0x000fe200000100ad */
[----:B------:R-:W2:Y:S01]  /*14f0*/  @P0 LDC.64 R112, c[0x0][0x3b8] ;  /* 0x0000ee00ff700b82 */ /* 0x000ea20000000a00 */
[----:B------:R-:W-:Y:S01]  /*1500*/  FADD.FTZ R14, R235, R14 ;  /* 0x0000000eeb0e7221 */ /* 0x000fe20000010000 */
[----:B------:R-:W-:Y:S01]  /*1510*/  FFMA.FTZ R2, R224, R235, R2 ;  /* 0x000000ebe0027223 */ /* 0x000fe20000010002 */
[----:B------:R-:W-:Y:S01]  /*1520*/  FADD.FTZ R16, R237, R16 ;  /* 0x00000010ed107221 */ /* 0x000fe20000010000 */
[----:B------:R-:W-:Y:S01]  /*1530*/  FFMA.FTZ R4, R226, R237, R4 ;  /* 0x000000ede2047223 */ /* 0x000fe20000010004 */
[----:B------:R-:W-:Y:S01]  /*1540*/  FADD.FTZ R118, R217, R118 ;  /* 0x00000076d9767221 */ /* 0x000fe20000010000 */
[--C-:B------:R-:W-:Y:S02]  /*1550*/  HADD2.F32 R241, -RZ, R122.reuse.H0_H0 ;  /* 0x2000007afff17230 */ /* 0x100fe40000004100 */
[----:B------:R-:W-:-:S02]  /*1560*/  HADD2.F32 R243, -RZ, R122.H1_H1 ;  /* 0x3000007afff37230 */ /* 0x000fc40000004100 */
[----:B------:R-:W-:Y:S02]  /*1570*/  HADD2.F32 R245, -RZ, R123.H0_H0 ;  /* 0x2000007bfff57230 */ /* 0x000fe40000004100 */
[----:B------:R-:W-:Y:S01]  /*1580*/  FADD.FTZ R158, R230, R158 ;  /* 0x0000009ee69e7221 */ /* 0x000fe20000010000 */
[----:B------:R-:W-:Y:S01]  /*1590*/  FFMA.FTZ R159, R135, R230, R159 ;  /* 0x000000e6879f7223 */ /* 0x000fe2000001009f */
[----:B------:R-:W-:Y:S01]  /*15a0*/  FADD.FTZ R154, R232, R154 ;  /* 0x0000009ae89a7221 */ /* 0x000fe20000010000 */
[----:B------:R-:W-:Y:S01]  /*15b0*/  FFMA.FTZ R155, R225, R232, R155 ;  /* 0x000000e8e19b7223 */ /* 0x000fe2000001009b */
[----:B------:R-:W-:Y:S01]  /*15c0*/  HADD2.F32 R119, -RZ, R119.H1_H1 ;  /* 0x30000077ff777230 */ /* 0x000fe20000004100 */
[----:B------:R-:W5:Y:S01]  /*15d0*/  @P2 LDG.E.128 R92, desc[UR10][R114.64] ;  /* 0x0000000a725c2981 */ /* 0x000f62000c1e1d00 */
[----:B-1----:R-:W-:-:S04]  /*15e0*/  IMAD.WIDE.U32 R248, R212, 0x8, R116 ;  /* 0x00000008d4f87825 */ /* 0x002fc800078e0074 */
[--C-:B------:R-:W-:Y:S02]  /*15f0*/  IMAD.WIDE.U32 R246, R210, 0x8, R116.reuse ;  /* 0x00000008d2f67825 */ /* 0x100fe400078e0074 */
[----:B------:R-:W5:Y:S02]  /*1600*/  LDG.E.64 R248, desc[UR10][R248.64] ;  /* 0x0000000af8f87981 */ /* 0x000f64000c1e1b00 */
[----:B------:R-:W-:Y:S02]  /*1610*/  IMAD.WIDE.U32 R116, R207, 0x8, R116 ;  /* 0x00000008cf747825 */ /* 0x000fe400078e0074 */
[----:B------:R-:W5:Y:S04]  /*1620*/  LDG.E.64 R246, desc[UR10][R246.64] ;  /* 0x0000000af6f67981 */ /* 0x000f68000c1e1b00 */
[----:B------:R-:W5:Y:S01]  /*1630*/  LDG.E.64 R116, desc[UR10][R116.64] ;  /* 0x0000000a74747981 */ /* 0x000f62000c1e1b00 */
[----:B------:R-:W-:Y:S01]  /*1640*/  FFMA.FTZ R227, R53, R227, R110 ;  /* 0x000000e335e37223 */ /* 0x000fe2000001006e */
[----:B--2---:R-:W-:Y:S01]  /*1650*/  @P0 IMAD.WIDE.U32 R112, R212, 0x8, R112 ;  /* 0x00000008d4700825 */ /* 0x004fe200078e0070 */
[----:B------:R-:W1:Y:S03]  /*1660*/  @P2 LDC.64 R110, c[0x0][0x438] ;  /* 0x00010e00ff6e2b82 */ /* 0x000e660000000a00 */
[--C-:B------:R-:W-:Y:S01]  /*1670*/  HADD2.F32 R231, -RZ, R120.reuse.H0_H0 ;  /* 0x20000078ffe77230 */ /* 0x100fe20000004100 */
[----:B------:R2:W5:Y:S01]  /*1680*/  @P0 LDG.E.64 R166, desc[UR10][R112.64] ;  /* 0x0000000a70a60981 */ /* 0x000562000c1e1b00 */
[----:B------:R-:W-:-:S02]  /*1690*/  HADD2.F32 R235, -RZ, R120.H1_H1 ;  /* 0x30000078ffeb7230 */ /* 0x000fc40000004100 */
[--C-:B------:R-:W-:Y:S02]  /*16a0*/  HADD2.F32 R237, -RZ, R121.reuse.H0_H0 ;  /* 0x20000079ffed7230 */ /* 0x100fe40000004100 */
[----:B------:R-:W-:Y:S02]  /*16b0*/  HADD2.F32 R121, -RZ, R121.H1_H1 ;  /* 0x30000079ff797230 */ /* 0x000fe40000004100 */
[----:B------:R-:W-:Y:S01]  /*16c0*/  HADD2.F32 R123, -RZ, R123.H1_H1 ;  /* 0x3000007bff7b7230 */ /* 0x000fe20000004100 */
[----:B--2---:R-:W2:Y:S01]  /*16d0*/  @P2 LDC.64 R112, c[0x0][0x438] ;  /* 0x00010e00ff702b82 */ /* 0x004ea20000000a00 */
[----:B------:R-:W-:Y:S01]  /*16e0*/  FADD.FTZ R230, R215, R118 ;  /* 0x00000076d7e67221 */ /* 0x000fe20000010000 */
        /* <DEDUP_REMOVED lines=10> */
[----:B------:R-:W-:Y:S01]  /*1790*/  FADD.FTZ R123, R213, R230 ;  /* 0x000000e6d57b7221 */ /* 0x000fe20000010000 */
[----:B------:R-:W-:-:S02]  /*17a0*/  FMUL.FTZ R122, R211, R122 ;  /* 0x0000007ad37a7220 */ /* 0x000fc40000410000 */
[-C--:B------:R-:W-:Y:S01]  /*17b0*/  FFMA.FTZ R121, R55, R119.reuse, R118 ;  /* 0x0000007737797223 */ /* 0x080fe20000010076 */
[----:B------:R-:W-:Y:S01]  /*17c0*/  FADD.FTZ R118, R142, R123 ;  /* 0x0000007b8e767221 */ /* 0x000fe20000010000 */
[----:B------:R-:W-:Y:S01]  /*17d0*/  FADD.FTZ R34, R119, R34 ;  /* 0x0000002277227221 */ /* 0x000fe20000010000 */
[----:B------:R-:W-:Y:S01]  /*17e0*/  FFMA.FTZ R150, R122, R119, R150 ;  /* 0x000000777a967223 */ /* 0x000fe20000010096 */
[----:B------:R-:W-:Y:S01]  /*17f0*/  FFMA.FTZ R119, R0, R221, RZ ;  /* 0x000000dd00777223 */ /* 0x000fe200000100ff */
[----:B------:R-:W-:Y:S01]  /*1800*/  FADD.FTZ R123, R139, R118 ;  /* 0x000000768b7b7221 */ /* 0x000fe20000010000 */
[----:B-1----:R-:W-:-:S04]  /*1810*/  @P2 IMAD.WIDE.U32 R110, R207, 0x10, R110 ;  /* 0x00000010cf6e2825 */ /* 0x002fc800078e006e */
[----:B------:R-:W-:Y:S01]  /*1820*/  FFMA.FTZ R119, R220, R219, R119 ;  /* 0x000000dbdc777223 */ /* 0x000fe20000010077 */
[----:B------:R-:W-:Y:S01]  /*1830*/  FADD.FTZ R118, R138, R123 ;  /* 0x0000007b8a767221 */ /* 0x000fe20000010000 */
[----:B------:R-:W-:Y:S01]  /*1840*/  HADD2.F32 R114, -RZ, R125.H1_H1 ;  /* 0x3000007dff727230 */ /* 0x000fe20000004100 */
[----:B------:R1:W5:Y:S01]  /*1850*/  @P2 LDG.E.128 R100, desc[UR10][R110.64] ;  /* 0x0000000a6e642981 */ /* 0x000362000c1e1d00 */
[----:B------:R-:W-:Y:S01]  /*1860*/  FFMA.FTZ R119, R218, R217, R119 ;  /* 0x000000d9da777223 */ /* 0x000fe20000010077 */
[----:B--2---:R-:W-:-:S04]  /*1870*/  @P2 IMAD.WIDE.U32 R112, R210, 0x10, R112 ;  /* 0x00000010d2702825 */ /* 0x004fc800078e0070 */
[----:B------:R-:W-:Y:S01]  /*1880*/  FFMA.FTZ R123, R216, R215, R119 ;  /* 0x000000d7d87b7223 */ /* 0x000fe20000010077 */
[----:B------:R2:W5:Y:S01]  /*1890*/  @P2 LDG.E.128 R96, desc[UR10][R112.64] ;  /* 0x0000000a70602981 */ /* 0x000562000c1e1d00 */
[----:B-1----:R-:W-:Y:S02]  /*18a0*/  HADD2.F32 R111, -RZ, R125.H0_H0 ;  /* 0x2000007dff6f7230 */ /* 0x002fe40000004100 */
[----:B------:R-:W-:Y:S01]  /*18b0*/  FADD.FTZ R125, R133, R118 ;  /* 0x00000076857d7221 */ /* 0x000fe20000010000 */
[----:B------:R-:W-:-:S03]  /*18c0*/  HADD2.F32 R110, -RZ, R124.H0_H0 ;  /* 0x2000007cff6e7230 */ /* 0x000fc60000004100 */
[----:B------:R-:W-:Y:S01]  /*18d0*/  FADD.FTZ R125, R136, R125 ;  /* 0x0000007d887d7221 */ /* 0x000fe20000010000 */
[----:B------:R-:W-:Y:S02]  /*18e0*/  HADD2.F32 R115, -RZ, R126.H1_H1 ;  /* 0x3000007eff737230 */ /* 0x000fe40000004100 */
[----:B--2---:R-:W-:Y:S02]  /*18f0*/  HADD2.F32 R112, -RZ, R124.H1_H1 ;  /* 0x3000007cff707230 */ /* 0x004fe40000004100 */
[----:B------:R-:W-:Y:S01]  /*1900*/  FFMA.FTZ R124, R214, R213, R123 ;  /* 0x000000d5d67c7223 */ /* 0x000fe2000001007b */
[----:B------:R-:W-:Y:S02]  /*1910*/  HADD2.F32 R113, -RZ, R126.H0_H0 ;  /* 0x2000007eff717230 */ /* 0x000fe40000004100 */
[----:B------:R-:W-:Y:S01]  /*1920*/  FADD.FTZ R126, R134, R125 ;  /* 0x0000007d867e7221 */ /* 0x000fe20000010000 */
[----:B------:R-:W-:-:S03]  /*1930*/  FFMA.FTZ R124, R143, R142, R124 ;  /* 0x0000008e8f7c7223 */ /* 0x000fc6000001007c */
[----:B------:R-:W-:Y:S01]  /*1940*/  FADD.FTZ R125, R223, R126 ;  /* 0x0000007edf7d7221 */ /* 0x000fe20000010000 */
[----:B------:R-:W-:Y:S01]  /*1950*/  FFMA.FTZ R123, R141, R139, R124 ;  /* 0x0000008b8d7b7223 */ /* 0x000fe2000001007c */
[----:B0-----:R-:W-:-:S04]  /*1960*/  @P0 IMAD.WIDE.U32 R238, R207, 0x8, R238 ;  /* 0x00000008cfee0825 */ /* 0x001fc800078e00ee */
[----:B------:R-:W-:Y:S01]  /*1970*/  FADD.FTZ R124, R222, R125 ;  /* 0x0000007dde7c7221 */ /* 0x000fe20000010000 */
[----:B------:R-:W-:Y:S01]  /*1980*/  FFMA.FTZ R123, R140, R138, R123 ;  /* 0x0000008a8c7b7223 */ /* 0x000fe2000001007b */
[--C-:B------:R-:W-:Y:S02]  /*1990*/  HADD2.F32 R237, -RZ, R128.reuse.H0_H0 ;  /* 0x20000080ffed7230 */ /* 0x100fe40000004100 */
[----:B------:R-:W-:Y:S01]  /*19a0*/  FADD.FTZ R126, R227, R124 ;  /* 0x0000007ce37e7221 */ /* 0x000fe20000010000 */
[----:B------:R0:W5:Y:S01]  /*19b0*/  @P0 LDG.E.64 R170, desc[UR10][R238.64] ;  /* 0x0000000aeeaa0981 */ /* 0x000162000c1e1b00 */
[----:B------:R-:W-:Y:S01]  /*19c0*/  FFMA.FTZ R124, R132, R133, R123 ;  /* 0x00000085847c7223 */ /* 0x000fe2000001007b */
[----:B------:R-:W-:Y:S01]  /*19d0*/  FMUL.FTZ R123, R80, R237 ;  /* 0x000000ed507b7220 */ /* 0x000fe20000410000 */
[----:B------:R-:W-:Y:S02]  /*19e0*/  HADD2.F32 R240, -RZ, R129.H1_H1 ;  /* 0x30000081fff07230 */ /* 0x000fe40000004100 */
[----:B0-----:R-:W-:-:S02]  /*19f0*/  HADD2.F32 R238, -RZ, R128.H1_H1 ;  /* 0x30000080ffee7230 */ /* 0x001fc40000004100 */
[----:B------:R-:W-:Y:S01]  /*1a00*/  FADD.FTZ R128, R229, R126 ;  /* 0x0000007ee5807221 */ /* 0x000fe20000010000 */
[----:B------:R-:W-:Y:S01]  /*1a10*/  FFMA.FTZ R123, R56, R110, R123 ;  /* 0x0000006e387b7223 */ /* 0x000fe2000001007b */
[----:B------:R-:W-:Y:S01]  /*1a20*/  FFMA.FTZ R126, R137, R136, R124 ;  /* 0x00000088897e7223 */ /* 0x000fe2000001007c */
[----:B------:R-:W-:Y:S02]  /*1a30*/  HADD2.F32 R239, -RZ, R129.H0_H0 ;  /* 0x20000081ffef7230 */ /* 0x000fe40000004100 */
[----:B------:R-:W-:Y:S01]  /*1a40*/  FADD.FTZ R128, R121, R128 ;  /* 0x0000008079807221 */ /* 0x000fe20000010000 */
[----:B------:R-:W-:Y:S01]  /*1a50*/  FMUL.FTZ R124, R81, R238 ;  /* 0x000000ee517c7220 */ /* 0x000fe20000410000 */
[----:B------:R-:W-:Y:S02]  /*1a60*/  FFMA.FTZ R126, R135, R134, R126 ;  /* 0x00000086877e7223 */ /* 0x000fe4000001007e */
        /* <DEDUP_REMOVED lines=13> */
[----:B------:R-:W-:-:S02]  /*1b40*/  HADD2.F32 R243, -RZ, R131.H0_H0 ;  /* 0x20000083fff37230 */ /* 0x000fc40000004100 */
[----:B------:R-:W-:Y:S01]  /*1b50*/  FMUL.FTZ R245, R84, R241 ;  /* 0x000000f154f57220 */ /* 0x000fe20000410000 */
[----:B------:R-:W-:Y:S02]  /*1b60*/  HADD2.F32 R244, -RZ, R131.H1_H1 ;  /* 0x30000083fff47230 */ /* 0x000fe40000004100 */
[----:B------:R-:W-:Y:S01]  /*1b70*/  FADD.FTZ R131, R128, R125 ;  /* 0x0000007d80837221 */ /* 0x000fe20000010000 */
[----:B------:R-:W-:Y:S01]  /*1b80*/  FMUL.FTZ R127, R211, R120 ;  /* 0x00000078d37f7220 */ /* 0x000fe20000410000 */
[----:B------:R-:W-:Y:S01]  /*1b90*/  FFMA.FTZ R129, R228, R227, R129 ;  /* 0x000000e3e4817223 */ /* 0x000fe20000010081 */
[----:B------:R-:W-:Y:S01]  /*1ba0*/  FFMA.FTZ R128, R60, R113, R245 ;  /* 0x000000713c807223 */ /* 0x000fe200000100f5 */
[----:B------:R-:W-:Y:S01]  /*1bb0*/  FMUL.FTZ R120, R85, R242 ;  /* 0x000000f255787220 */ /* 0x000fe20000410000 */
[----:B------:R-:W-:Y:S01]  /*1bc0*/  FADD.FTZ R245, R131, R126 ;  /* 0x0000007e83f57221 */ /* 0x000fe20000010000 */
        /* <DEDUP_REMOVED lines=60> */
.L_x_1813:
[----:B------:R-:W-:Y:S05]  /*1f90*/  BSYNC.RECONVERGENT B0 ;  /* 0x0000000000007941 */ /* 0x000fea0003800200 */
.L_x_1812:
        /* <DEDUP_REMOVED lines=121> */
.L_x_1816:
        /* <DEDUP_REMOVED lines=47> */
[----:B------:R-:W-:Y:S02]  /*2a20*/  F2FP.F16.F32.PACK_AB R107, R107, R104 ;  /* 0x000000686b6b723e */ /* 0x000fe400000000ff */
[----:B------:R-:W-:Y:S02]  /*2a30*/  F2FP.F16.F32.PACK_AB R104, R113, R0 ;  /* 0x000000007168723e */ /* 0x000fe400000000ff */
        /* <DEDUP_REMOVED lines=9> */
.L_x_1815:
[----:B------:R-:W-:Y:S01]  /*2ad0*/  UMOV UR4, UR8 ;  /* 0x0000000800047c82 */ /* 0x000fe20008000000 */
[----:B------:R-:W-:Y:S01]  /*2ae0*/  UMOV UR5, UR9 ;  /* 0x0000000900057c82 */ /* 0x000fe20008000000 */
[----:B------:R-:W-:-:S04]  /*2af0*/  UISETP.NE.U32.AND UP0, UPT, UR4, URZ, UPT ;  /* 0x000000ff0400728c */ /* 0x000fc8000bf05070 */
[----:B------:R-:W-:-:S09]  /*2b00*/  UISETP.NE.AND.EX UP0, UPT, UR5, URZ, UPT, UP0 ;  /* 0x000000ff0500728c */ /* 0x000fd2000bf05300 */
[----:B------:R-:W-:Y:S05]  /*2b10*/  BRA.U UP0, `(.L_x_1818) ;  /* 0x0000000100f87547 */ /* 0x000fea000b800000 */
[-CC-:B------:R-:W-:Y:S01]  /*2b20*/  FFMA.FTZ R109, R140, R237.reuse, R238.reuse ;  /* 0x000000ed8c6d7223 */ /* 0x180fe200000100ee */
[-CC-:B------:R-:W-:Y:S01]  /*2b30*/  FFMA.FTZ R112, R141, R237.reuse, R238.reuse ;  /* 0x000000ed8d707223 */ /* 0x180fe200000100ee */
[--C-:B-----5:R-:W-:Y:S02]  /*2b40*/  HADD2.F32 R114, -RZ, R95.reuse.H1_H1 ;  /* 0x3000005fff727230 */ /* 0x120fe40000004100 */
[-CC-:B------:R-:W-:Y:S01]  /*2b50*/  FFMA.FTZ R214, R214, R237.reuse, R238.reuse ;  /* 0x000000edd6d67223 */ /* 0x180fe200000100ee */
[----:B------:R-:W-:Y:S01]  /*2b60*/  FADD.FTZ R109, R138, -R109 ;  /* 0x8000006d8a6d7221 */ /* 0x000fe20000010000 */
[-C--:B------:R-:W-:Y:S01]  /*2b70*/  FFMA.FTZ R143, R143, R237.reuse, R238 ;  /* 0x000000ed8f8f7223 */ /* 0x080fe200000100ee */
[----:B------:R-:W-:Y:S01]  /*2b80*/  FADD.FTZ R139, R139, -R112 ;  /* 0x800000708b8b7221 */ /* 0x000fe20000010000 */
[----:B------:R-:W-:Y:S01]  /*2b90*/  FFMA.FTZ R118, R0, R237, R238 ;  /* 0x000000ed00767223 */ /* 0x000fe200000100ee */
[----:B------:R-:W-:Y:S02]  /*2ba0*/  HADD2.F32 R112, -RZ, R95.H0_H0 ;  /* 0x2000005fff707230 */ /* 0x000fe40000004100 */
[----:B------:R-:W-:Y:S01]  /*2bb0*/  FFMA.FTZ R119, R211, R109, R114 ;  /* 0x0000006dd3777223 */ /* 0x000fe20000010072 */
[----:B------:R-:W-:-:S02]  /*2bc0*/  HADD2.F32 R0, -RZ, R94.H0_H0 ;  /* 0x2000005eff007230 */ /* 0x000fc40000004100 */
[----:B------:R-:W-:Y:S01]  /*2bd0*/  FADD.FTZ R113, R213, -R214 ;  /* 0x800000d6d5717221 */ /* 0x000fe20000010000 */
[----:B------:R-:W-:Y:S02]  /*2be0*/  HADD2.F32 R114, -RZ, R94.H1_H1 ;  /* 0x3000005eff727230 */ /* 0x000fe40000004100 */
[----:B------:R-:W-:Y:S01]  /*2bf0*/  FADD.FTZ R115, R142, -R143 ;  /* 0x8000008f8e737221 */ /* 0x000fe20000010000 */
[-CC-:B------:R-:W-:Y:S01]  /*2c00*/  FFMA.FTZ R108, R220, R237.reuse, R238.reuse ;  /* 0x000000eddc6c7223 */ /* 0x180fe200000100ee */
[-CC-:B------:R-:W-:Y:S01]  /*2c10*/  FFMA.FTZ R110, R218, R237.reuse, R238.reuse ;  /* 0x000000edda6e7223 */ /* 0x180fe200000100ee */
[----:B------:R-:W-:Y:S01]  /*2c20*/  FFMA.FTZ R216, R216, R237, R238 ;  /* 0x000000edd8d87223 */ /* 0x000fe200000100ee */
[----:B------:R-:W-:Y:S01]  /*2c30*/  FADD.FTZ R221, R221, -R118 ;  /* 0x80000076dddd7221 */ /* 0x000fe20000010000 */
[C---:B------:R-:W-:Y:S01]  /*2c40*/  FFMA.FTZ R118, R211.reuse, R139, R112 ;  /* 0x0000008bd3767223 */ /* 0x040fe20000010070 */
[----:B------:R-:W-:Y:S01]  /*2c50*/  FFMA.FTZ R113, R211, R113, R0 ;  /* 0x00000071d3717223 */ /* 0x000fe20000010000 */
[----:B------:R-:W-:-:S02]  /*2c60*/  HADD2.F32 R111, -RZ, R93.H0_H0 ;  /* 0x2000005dff6f7230 */ /* 0x000fc40000004100 */
[----:B------:R-:W-:Y:S01]  /*2c70*/  FFMA.FTZ R115, R211, R115, R114 ;  /* 0x00000073d3737223 */ /* 0x000fe20000010072 */
[----:B------:R-:W-:Y:S02]  /*2c80*/  HADD2.F32 R112, -RZ, R93.H1_H1 ;  /* 0x3000005dff707230 */ /* 0x000fe40000004100 */
[----:B------:R-:W-:Y:S01]  /*2c90*/  FADD.FTZ R108, R219, -R108 ;  /* 0x8000006cdb6c7221 */ /* 0x000fe20000010000 */
[--C-:B------:R-:W-:Y:S02]  /*2ca0*/  HADD2.F32 R0, -RZ, R92.reuse.H0_H0 ;  /* 0x2000005cff007230 */ /* 0x100fe40000004100 */
[----:B------:R-:W-:Y:S01]  /*2cb0*/  FADD.FTZ R110, R217, -R110 ;  /* 0x8000006ed96e7221 */ /* 0x000fe20000010000 */
[----:B------:R-:W-:Y:S02]  /*2cc0*/  HADD2.F32 R109, -RZ, R92.H1_H1 ;  /* 0x3000005cff6d7230 */ /* 0x000fe40000004100 */
        /* <DEDUP_REMOVED lines=33> */
[----:B------:R-:W-:Y:S01]  /*2ee0*/  F2FP.F16.F32.PACK_AB R108, R113, R0 ;  /* 0x00000000716c723e */ /* 0x000fe200000000ff */
[----:B------:R-:W-:Y:S06]  /*2ef0*/  BRA `(.L_x_1817) ;  /* 0x0000001800487947 */ /* 0x000fec0003800000 */
.L_x_1818:
[-CC-:B------:R-:W-:Y:S01]  /*2f00*/  FFMA.FTZ R104, R141, R237.reuse, R238.reuse ;  /* 0x000000ed8d687223 */ /* 0x180fe200000100ee */
[-CC-:B------:R-:W-:Y:S01]  /*2f10*/  FFMA.FTZ R105, R140, R237.reuse, R238.reuse ;  /* 0x000000ed8c697223 */ /* 0x180fe200000100ee */
[-CC-:B------:R-:W-:Y:S01]  /*2f20*/  FFMA.FTZ R214, R214, R237.reuse, R238.reuse ;  /* 0x000000edd6d67223 */ /* 0x180fe200000100ee */
[----:B------:R-:W-:Y:S01]  /*2f30*/  FFMA.FTZ R143, R143, R237, R238 ;  /* 0x000000ed8f8f7223 */ /* 0x000fe200000100ee */
[--C-:B-----5:R-:W-:Y:S02]  /*2f40*/  HADD2.F32 R106, -RZ, R95.reuse.H0_H0 ;  /* 0x2000005fff6a7230 */ /* 0x120fe40000004100 */
[----:B------:R-:W-:Y:S01]  /*2f50*/  FADD.FTZ R104, R139, -R104 ;  /* 0x800000688b687221 */ /* 0x000fe20000010000 */
[----:B------:R-:W-:Y:S01]  /*2f60*/  FADD.FTZ R138, R138, -R105 ;  /* 0x800000698a8a7221 */ /* 0x000fe20000010000 */
[----:B------:R-:W-:Y:S02]  /*2f70*/  HADD2.F32 R105, -RZ, R94.H0_H0 ;  /* 0x2000005eff697230 */ /* 0x000fe40000004100 */
[----:B------:R-:W-:Y:S01]  /*2f80*/  FADD.FTZ R214, R213, -R214 ;  /* 0x800000d6d5d67221 */ /* 0x000fe20000010000 */
[----:B------:R-:W-:-:S02]  /*2f90*/  HADD2.F32 R111, -RZ, R95.H1_H1 ;  /* 0x3000005fff6f7230 */ /* 0x000fc40000004100 */
[-CC-:B------:R-:W-:Y:S01]  /*2fa0*/  FFMA.FTZ R218, R218, R237.reuse, R238.reuse ;  /* 0x000000eddada7223 */ /* 0x180fe200000100ee */
[----:B------:R-:W-:Y:S02]  /*2fb0*/  HADD2.F32 R109, -RZ, R94.H1_H1 ;  /* 0x3000005eff6d7230 */ /* 0x000fe40000004100 */
[-C--:B------:R-:W-:Y:S01]  /*2fc0*/  FFMA.FTZ R216, R216, R237.reuse, R238 ;  /* 0x000000edd8d87223 */ /* 0x080fe200000100ee */
[----:B------:R-:W-:Y:S01]  /*2fd0*/  FADD.FTZ R142, R142, -R143 ;  /* 0x8000008f8e8e7221 */ /* 0x000fe20000010000 */
[C---:B------:R-:W-:Y:S01]  /*2fe0*/  FFMA.FTZ R107, R211.reuse, R104, R106 ;  /* 0x00000068d36b7223 */ /* 0x040fe2000001006a */
[-CC-:B------:R-:W-:Y:S01]  /*2ff0*/  FFMA.FTZ R0, R0, R237.reuse, R238.reuse ;  /* 0x000000ed00007223 */ /* 0x180fe200000100ee */
[----:B------:R-:W-:Y:S01]  /*3000*/  FFMA.FTZ R220, R220, R237, R238 ;  /* 0x000000eddcdc7223 */ /* 0x000fe200000100ee */
[--C-:B------:R-:W-:Y:S02]  /*3010*/  HADD2.F32 R104, -RZ, R93.reuse.H0_H0 ;  /* 0x2000005dff687230 */ /* 0x100fe40000004100 */
[----:B------:R-:W-:Y:S01]  /*3020*/  FFMA.FTZ R106, R211, R214, R105 ;  /* 0x000000d6d36a7223 */ /* 0x000fe20000010069 */
[----:B------:R-:W-:-:S02]  /*3030*/  HADD2.F32 R115, -RZ, R93.H1_H1 ;  /* 0x3000005dff737230 */ /* 0x000fc40000004100 */
[----:B------:R-:W-:Y:S01]  /*3040*/  FADD.FTZ R218, R217, -R218 ;  /* 0x800000dad9da7221 */ /* 0x000fe20000010000 */
[----:B------:R-:W-:Y:S01]  /*3050*/  FADD.FTZ R216, R215, -R216 ;  /* 0x800000d8d7d87221 */ /* 0x000fe20000010000 */
[C---:B------:R-:W-:Y:S01]  /*3060*/  FFMA.FTZ R138, R211.reuse, R138, R111 ;  /* 0x0000008ad38a7223 */ /* 0x040fe2000001006f */
[----:B------:R-:W-:Y:S01]  /*3070*/  FFMA.FTZ R139, R211, R142, R109 ;  /* 0x0000008ed38b7223 */ /* 0x000fe2000001006d */
[--C-:B------:R-:W-:Y:S01]  /*3080*/  HADD2.F32 R105, -RZ, R92.reuse.H0_H0 ;  /* 0x2000005cff697230 */ /* 0x100fe20000004100 */
[----:B------:R-:W-:Y:S01]  /*3090*/  ISETP.GE.U32.AND P1, PT, R248, RZ, PT ;  /* 0x000000fff800720c */ /* 0x000fe20003f26070 */
[----:B------:R-:W-:Y:S02]  /*30a0*/  HADD2.F32 R113, -RZ, R92.H1_H1 ;  /* 0x3000005cff717230 */ /* 0x000fe40000004100 */
[----:B------:R-:W-:Y:S01]  /*30b0*/  FADD.FTZ R0, R221, -R0 ;  /* 0x80000000dd007221 */ /* 0x000fe20000010000 */
        /* <DEDUP_REMOVED lines=13> */
[----:B------:R-:W-:Y:S01]  /*3190*/  LOP3.LUT P5, RZ, R249, 0xff00, RZ, 0xc0, !PT ;  /* 0x0000ff00f9ff7812 */ /* 0x000fe200078ac0ff */
[----:B------:R-:W-:Y:S01]  /*31a0*/  FMUL.FTZ R112, R0, UR6 ;  /* 0x0000000600707c20 */ /* 0x000fe20008410000 */
[C---:B------:R-:W-:Y:S01]  /*31b0*/  F2FP.F16.F32.PACK_AB R105, R119.reuse, R104 ;  /* 0x000000687769723e */ /* 0x040fe200000000ff */
[----:B------:R-:W-:Y:S01]  /*31c0*/  FMUL.FTZ R119, R119, UR6 ;  /* 0x0000000677777c20 */ /* 0x000fe20008410000 */
[----:B------:R-:W-:Y:S01]  /*31d0*/  FSEL R111, R111, RZ, P1 ;  /* 0x000000ff6f6f7208 */ /* 0x000fe20000800000 */
[----:B------:R-:W-:Y:S01]  /*31e0*/  FMUL.FTZ R114, R113, UR6 ;  /* 0x0000000671727c20 */ /* 0x000fe20008410000 */
[----:B------:R-:W-:-:S02]  /*31f0*/  FSEL R108, R108, RZ, P3 ;  /* 0x000000ff6c6c7208 */ /* 0x000fc40001800000 */
[----:B------:R-:W-:Y:S02]  /*3200*/  FSEL R110, R110, RZ, P6 ;  /* 0x000000ff6e6e7208 */ /* 0x000fe40003000000 */
[----:B------:R-:W-:Y:S02]  /*3210*/  FSEL R109, R109, RZ, P5 ;  /* 0x000000ff6d6d7208 */ /* 0x000fe40002800000 */
[C---:B------:R-:W-:Y:S02]  /*3220*/  LOP3.LUT P1, RZ, R248.reuse, 0xff0000, RZ, 0xc0, !PT ;  /* 0x00ff0000f8ff7812 */ /* 0x040fe4000782c0ff */
[C---:B------:R-:W-:Y:S02]  /*3230*/  LOP3.LUT P3, RZ, R248.reuse, 0xff000000, RZ, 0xc0, !PT ;  /* 0xff000000f8ff7812 */ /* 0x040fe4000786c0ff */
[C---:B------:R-:W-:Y:S02]  /*3240*/  LOP3.LUT P6, RZ, R248.reuse, 0xff, RZ, 0xc0, !PT ;  /* 0x000000fff8ff7812 */ /* 0x040fe400078cc0ff */
[----:B------:R-:W-:-:S02]  /*3250*/  LOP3.LUT P5, RZ, R248, 0xff00, RZ, 0xc0, !PT ;  /* 0x0000ff00f8ff7812 */ /* 0x000fc400078ac0ff */
[----:B------:R-:W-:Y:S02]  /*3260*/  F2FP.F16.F32.PACK_AB R104, R113, R0 ;  /* 0x000000007168723e */ /* 0x000fe400000000ff */
        /* <DEDUP_REMOVED lines=11> */
.L_x_1814:
        /* <DEDUP_REMOVED lines=16> */
[----:B------:R-:W-:Y:S01]  /*3420*/  FMUL.FTZ R138, R211, R138 ;  /* 0x0000008ad38a7220 */ /* 0x000fe20000410000 */
        /* <DEDUP_REMOVED lines=9> */
[----:B------:R-:W-:Y:S01]  /*34c0*/  LOP3.LUT P3, RZ, R249, 0xff0000, RZ, 0xc0, !PT ;  /* 0x00ff0000f9ff7812 */ /* 0x000fe2000786c0ff */
[----:B------:R-:W-:Y:S01]  /*34d0*/  FMUL.FTZ R214, R214, UR6 ;  /* 0x00000006d6d67c20 */ /* 0x000fe20008410000 */
[----:B------:R-:W-:Y:S01]  /*34e0*/  LOP3.LUT P6, RZ, R167, 0xff0000, RZ, 0xc0, !PT ;  /* 0x00ff0000a7ff7812 */ /* 0x000fe200078cc0ff */
[C---:B------:R-:W-:Y:S01]  /*34f0*/  FMUL.FTZ R142, R211.reuse, R142 ;  /* 0x0000008ed38e7220 */ /* 0x040fe20000410000 */
[----:B------:R-:W-:Y:S01]  /*3500*/  FSEL R108, R138, RZ, P5 ;  /* 0x000000ff8a6c7208 */ /* 0x000fe20002800000 */
[----:B------:R-:W-:Y:S01]  /*3510*/  FMUL.FTZ R218, R211, R218 ;  /* 0x000000dad3da7220 */ /* 0x000fe20000410000 */
[----:B------:R-:W-:Y:S01]  /*3520*/  LOP3.LUT P5, RZ, R249, 0xff, RZ, 0xc0, !PT ;  /* 0x000000fff9ff7812 */ /* 0x000fe200078ac0ff */
[-CC-:B------:R-:W-:Y:S01]  /*3530*/  FFMA.FTZ R216, R216, R237.reuse, R238.reuse ;  /* 0x000000edd8d87223 */ /* 0x180fe200000100ee */
[----:B------:R-:W-:Y:S01]  /*3540*/  ISETP.GE.U32.AND.EX P1, PT, R167, 0x1000000, PT, P1 ;  /* 0x01000000a700780c */ /* 0x000fe20003f26110 */
[----:B------:R-:W-:Y:S01]  /*3550*/  FMUL.FTZ R142, R142, UR6 ;  /* 0x000000068e8e7c20 */ /* 0x000fe20008410000 */
[----:B------:R-:W-:Y:S01]  /*3560*/  FSEL R111, R88, RZ, P3 ;  /* 0x000000ff586f7208 */ /* 0x000fe20001800000 */
[----:B------:R-:W-:Y:S01]  /*3570*/  FMUL.FTZ R218, R218, UR6 ;  /* 0x00000006dada7c20 */ /* 0x000fe20008410000 */
[----:B------:R-:W-:Y:S01]  /*3580*/  FSEL R91, R88, RZ, P6 ;  /* 0x000000ff585b7208 */ /* 0x000fe20003000000 */
[-C--:B------:R-:W-:Y:S01]  /*3590*/  FFMA.FTZ R0, R0, R237.reuse, R238 ;  /* 0x000000ed00007223 */ /* 0x080fe200000100ee */
[----:B------:R-:W-:Y:S01]  /*35a0*/  FSEL R88, R138, RZ, P1 ;  /* 0x000000ff8a587208 */ /* 0x000fe20000800000 */
[----:B------:R-:W-:Y:S01]  /*35b0*/  FADD.FTZ R216, R215, -R216 ;  /* 0x800000d8d7d87221 */ /* 0x000fe20000010000 */
[----:B------:R-:W-:Y:S01]  /*35c0*/  FSEL R110, R214, RZ, P5 ;  /* 0x000000ffd66e7208 */ /* 0x000fe20002800000 */
[----:B------:R-:W-:Y:S01]  /*35d0*/  FFMA.FTZ R220, R220, R237, R238 ;  /* 0x000000eddcdc7223 */ /* 0x000fe200000100ee */
[----:B------:R-:W-:Y:S01]  /*35e0*/  LOP3.LUT P3, RZ, R167, 0xff, RZ, 0xc0, !PT ;  /* 0x000000ffa7ff7812 */ /* 0x000fe2000786c0ff */
[----:B------:R-:W-:Y:S01]  /*35f0*/  FADD.FTZ R0, R221, -R0 ;  /* 0x80000000dd007221 */ /* 0x000fe20000010000 */
[----:B------:R-:W-:Y:S01]  /*3600*/  LOP3.LUT P1, RZ, R167, 0xff00, RZ, 0xc0, !PT ;  /* 0x0000ff00a7ff7812 */ /* 0x000fe2000782c0ff */
[----:B------:R-:W-:Y:S01]  /*3610*/  FMUL.FTZ R216, R211, R216 ;  /* 0x000000d8d3d87220 */ /* 0x000fe20000410000 */
[----:B------:R-:W-:Y:S01]  /*3620*/  LOP3.LUT P5, RZ, R248, 0xff0000, RZ, 0xc0, !PT ;  /* 0x00ff0000f8ff7812 */ /* 0x000fe200078ac0ff */
[----:B------:R-:W-:Y:S01]  /*3630*/  FADD.FTZ R220, R219, -R220 ;  /* 0x800000dcdbdc7221 */ /* 0x000fe20000010000 */
[----:B------:R-:W-:Y:S01]  /*3640*/  FSEL R90, R214, RZ, P3 ;  /* 0x000000ffd65a7208 */ /* 0x000fe20001800000 */
[----:B------:R-:W-:Y:S01]  /*3650*/  FMUL.FTZ R216, R216, UR6 ;  /* 0x00000006d8d87c20 */ /* 0x000fe20008410000 */
[----:B------:R-:W-:Y:S01]  /*3660*/  FSEL R89, R142, RZ, P1 ;  /* 0x000000ff8e597208 */ /* 0x000fe20000800000 */
[C---:B------:R-:W-:Y:S01]  /*3670*/  FMUL.FTZ R0, R211.reuse, R0 ;  /* 0x00000000d3007220 */ /* 0x040fe20000410000 */
[----:B------:R-:W-:Y:S01]  /*3680*/  FSEL R109, R218, RZ, P5 ;  /* 0x000000ffda6d7208 */ /* 0x000fe20002800000 */
[----:B------:R-:W-:Y:S01]  /*3690*/  FMUL.FTZ R220, R211, R220 ;  /* 0x000000dcd3dc7220 */ /* 0x000fe20000410000 */
[----:B------:R-:W-:-:S02]  /*36a0*/  LOP3.LUT P5, RZ, R166, 0xff0000, RZ, 0xc0, !PT ;  /* 0x00ff0000a6ff7812 */ /* 0x000fc400078ac0ff */
[----:B------:R-:W-:Y:S01]  /*36b0*/  F2FP.F16.F32.PACK_AB R90, R89, R90 ;  /* 0x0000005a595a723e */ /* 0x000fe200000000ff */
[----:B------:R-:W-:Y:S01]  /*36c0*/  FMUL.FTZ R220, R220, UR6 ;  /* 0x00000006dcdc7c20 */ /* 0x000fe20008410000 */
[----:B------:R-:W-:Y:S02]  /*36d0*/  FSEL R89, R218, RZ, P5 ;  /* 0x000000ffda597208 */ /* 0x000fe40002800000 */
[----:B------:R-:W-:Y:S02]  /*36e0*/  LOP3.LUT P5, RZ, R166, 0xff000000, RZ, 0xc0, !PT ;  /* 0xff000000a6ff7812 */ /* 0x000fe400078ac0ff */
[----:B------:R-:W-:Y:S02]  /*36f0*/  LOP3.LUT P6, RZ, R249, 0xff00, RZ, 0xc0, !PT ;  /* 0x0000ff00f9ff7812 */ /* 0x000fe400078cc0ff */
[----:B------:R-:W-:Y:S02]  /*3700*/  LOP3.LUT P3, RZ, R248, 0xff000000, RZ, 0xc0, !PT ;  /* 0xff000000f8ff7812 */ /* 0x000fe4000786c0ff */
[----:B------:R-:W-:Y:S01]  /*3710*/  F2FP.F16.F32.PACK_AB R111, R108, R111 ;  /* 0x0000006f6c6f723e */ /* 0x000fe200000000ff */
        /* <DEDUP_REMOVED lines=8> */
[----:B------:R-:W-:Y:S02]  /*37a0*/  F2FP.F16.F32.PACK_AB R91, R88, R91 ;  /* 0x0000005b585b723e */ /* 0x000fe400000000ff */
[----:B------:R-:W-:Y:S02]  /*37b0*/  F2FP.F16.F32.PACK_AB R110, R113, R110 ;  /* 0x0000006e716e723e */ /* 0x000fe400000000ff */
[----:B------:R-:W-:Y:S02]  /*37c0*/  FSEL R88, R108, RZ, P5 ;  /* 0x000000ff6c587208 */ /* 0x000fe40002800000 */
[C---:B------:R-:W-:Y:S02]  /*37d0*/  FSEL R115, R220.reuse, RZ, P6 ;  /* 0x000000ffdc737208 */ /* 0x040fe40003000000 */
[----:B------:R-:W-:Y:S02]  /*37e0*/  FSEL R113, R220, RZ, P3 ;  /* 0x000000ffdc717208 */ /* 0x000fe40001800000 */
[----:B------:R-:W-:-:S02]  /*37f0*/  FSEL R108, R108, RZ, P1 ;  /* 0x000000ff6c6c7208 */ /* 0x000fc40000800000 */
[----:B------:R-:W-:Y:S02]  /*3800*/  F2FP.F16.F32.PACK_AB R89, R0, R89 ;  /* 0x000000590059723e */ /* 0x000fe400000000ff */
[----:B------:R-:W-:Y:S02]  /*3810*/  F2FP.F16.F32.PACK_AB R109, R112, R109 ;  /* 0x0000006d706d723e */ /* 0x000fe400000000ff */
[----:B------:R-:W-:Y:S02]  /*3820*/  F2FP.F16.F32.PACK_AB R88, R113, R88 ;  /* 0x000000587158723e */ /* 0x000fe400000000ff */
[----:B------:R-:W-:Y:S01]  /*3830*/  F2FP.F16.F32.PACK_AB R108, R115, R108 ;  /* 0x0000006c736c723e */ /* 0x000fe200000000ff */
[----:B------:R-:W-:Y:S06]  /*3840*/  BRA `(.L_x_1817) ;  /* 0x0000000c00f47947 */ /* 0x000fec0003800000 */
.L_x_1820:
        /* <DEDUP_REMOVED lines=8> */
[----:B------:R-:W-:Y:S01]  /*38d0*/  FMUL.FTZ R107, R211, R88 ;  /* 0x00000058d36b7220 */ /* 0x000fe20000410000 */
[----:B-----5:R-:W-:Y:S01]  /*38e0*/  LOP3.LUT P6, RZ, R249, 0xff0000, RZ, 0xc0, !PT ;  /* 0x00ff0000f9ff7812 */ /* 0x020fe200078cc0ff */
[----:B------:R-:W-:Y:S01]  /*38f0*/  FMUL.FTZ R138, R211, R138 ;  /* 0x0000008ad38a7220 */ /* 0x000fe20000410000 */
[----:B------:R-:W-:Y:S01]  /*3900*/  LOP3.LUT P5, RZ, R167, 0xff0000, RZ, 0xc0, !PT ;  /* 0x00ff0000a7ff7812 */ /* 0x000fe200078ac0ff */
[----:B------:R-:W-:Y:S01]  /*3910*/  FMUL.FTZ R88, R107, UR6 ;  /* 0x000000066b587c20 */ /* 0x000fe20008410000 */
[----:B------:R-:W-:Y:S01]  /*3920*/  FMUL.FTZ R106, R211, R214 ;  /* 0x000000d6d36a7220 */ /* 0x000fe20000410000 */
[----:B------:R-:W-:Y:S01]  /*3930*/  FADD.FTZ R142, R142, -R143 ;  /* 0x8000008f8e8e7221 */ /* 0x000fe20000010000 */
[----:B------:R-:W-:Y:S01]  /*3940*/  ISETP.GE.U32.AND P3, PT, R166, RZ, PT ;  /* 0x000000ffa600720c */ /* 0x000fe20003f66070 */
[----:B------:R-:W-:Y:S01]  /*3950*/  FADD.FTZ R218, R217, -R218 ;  /* 0x800000dad9da7221 */ /* 0x000fe20000010000 */
[----:B------:R-:W-:Y:S01]  /*3960*/  ISETP.GE.U32.AND P1, PT, R248, RZ, PT ;  /* 0x000000fff800720c */ /* 0x000fe20003f26070 */
[----:B------:R-:W-:Y:S01]  /*3970*/  FMUL.FTZ R89, R138, UR6 ;  /* 0x000000068a597c20 */ /* 0x000fe20008410000 */
[C---:B------:R-:W-:Y:S01]  /*3980*/  FSEL R111, R88.reuse, RZ, P6 ;  /* 0x000000ff586f7208 */ /* 0x040fe20003000000 */
[----:B------:R-:W-:Y:S01]  /*3990*/  FMUL.FTZ R91, R211, R142 ;  /* 0x0000008ed35b7220 */ /* 0x000fe20000410000 */
[----:B------:R-:W-:Y:S01]  /*39a0*/  FSEL R108, R88, RZ, P5 ;  /* 0x000000ff586c7208 */ /* 0x000fe20002800000 */
[----:B------:R-:W-:Y:S01]  /*39b0*/  FMUL.FTZ R88, R106, UR6 ;  /* 0x000000066a587c20 */ /* 0x000fe20008410000 */
[----:B------:R-:W-:Y:S01]  /*39c0*/  LOP3.LUT P6, RZ, R249, 0xff, RZ, 0xc0, !PT ;  /* 0x000000fff9ff7812 */ /* 0x000fe200078cc0ff */
[-C--:B------:R-:W-:Y:S01]  /*39d0*/  FFMA.FTZ R216, R216, R237.reuse, R238 ;  /* 0x000000edd8d87223 */ /* 0x080fe200000100ee */
[----:B------:R-:W-:Y:S01]  /*39e0*/  LOP3.LUT P5, RZ, R167, 0xff, RZ, 0xc0, !PT ;  /* 0x000000ffa7ff7812 */ /* 0x000fe200078ac0ff */
[----:B------:R-:W-:Y:S01]  /*39f0*/  FMUL.FTZ R105, R211, R218 ;  /* 0x000000dad3697220 */ /* 0x000fe20000410000 */
[----:B------:R-:W-:Y:S01]  /*3a00*/  ISETP.GE.U32.AND.EX P3, PT, R167, 0x1000000, PT, P3 ;  /* 0x01000000a700780c */ /* 0x000fe20003f66130 */
[----:B------:R-:W-:Y:S01]  /*3a10*/  FMUL.FTZ R104, R91, UR6 ;  /* 0x000000065b687c20 */ /* 0x000fe20008410000 */
[----:B------:R-:W-:Y:S01]  /*3a20*/  ISETP.GE.U32.AND.EX P1, PT, R249, 0x1000000, PT, P1 ;  /* 0x01000000f900780c */ /* 0x000fe20003f26110 */
[----:B------:R-:W-:Y:S01]  /*3a30*/  FADD.FTZ R216, R215, -R216 ;  /* 0x800000d8d7d87221 */ /* 0x000fe20000010000 */
[----:B------:R-:W-:Y:S01]  /*3a40*/  FSEL R113, R89, RZ, P3 ;  /* 0x000000ff59717208 */ /* 0x000fe20001800000 */
[-CC-:B------:R-:W-:Y:S01]  /*3a50*/  FFMA.FTZ R220, R220, R237.reuse, R238.reuse ;  /* 0x000000eddcdc7223 */ /* 0x180fe200000100ee */
[----:B------:R-:W-:Y:S01]  /*3a60*/  FSEL R110, R88, RZ, P6 ;  /* 0x000000ff586e7208 */ /* 0x000fe20003000000 */
[----:B------:R-:W-:Y:S01]  /*3a70*/  FFMA.FTZ R0, R0, R237, R238 ;  /* 0x000000ed00007223 */ /* 0x000fe200000100ee */
[----:B------:R-:W-:Y:S01]  /*3a80*/  FSEL R90, R88, RZ, P5 ;  /* 0x000000ff585a7208 */ /* 0x000fe20002800000 */
[----:B------:R-:W-:Y:S01]  /*3a90*/  FMUL.FTZ R88, R105, UR6 ;  /* 0x0000000669587c20 */ /* 0x000fe20008410000 */
[----:B------:R-:W-:Y:S01]  /*3aa0*/  FSEL R112, R89, RZ, P1 ;  /* 0x000000ff59707208 */ /* 0x000fe20000800000 */
[----:B------:R-:W-:Y:S01]  /*3ab0*/  FMUL.FTZ R216, R211, R216 ;  /* 0x000000d8d3d87220 */ /* 0x000fe20000410000 */
[----:B------:R-:W-:Y:S01]  /*3ac0*/  LOP3.LUT P3, RZ, R167, 0xff00, RZ, 0xc0, !PT ;  /* 0x0000ff00a7ff7812 */ /* 0x000fe2000786c0ff */
[----:B------:R-:W-:Y:S01]  /*3ad0*/  FADD.FTZ R220, R219, -R220 ;  /* 0x800000dcdbdc7221 */ /* 0x000fe20000010000 */
[----:B------:R-:W-:Y:S01]  /*3ae0*/  LOP3.LUT P6, RZ, R248, 0xff0000, RZ, 0xc0, !PT ;  /* 0x00ff0000f8ff7812 */ /* 0x000fe200078cc0ff */
[----:B------:R-:W-:Y:S01]  /*3af0*/  FADD.FTZ R0, R221, -R0 ;  /* 0x80000000dd007221 */ /* 0x000fe20000010000 */
[----:B------:R-:W-:-:S02]  /*3b00*/  FSEL R109, R104, RZ, P3 ;  /* 0x000000ff686d7208 */ /* 0x000fc40001800000 */
[----:B------:R-:W-:Y:S01]  /*3b10*/  F2FP.F16.F32.PACK_AB R111, R112, R111 ;  /* 0x0000006f706f723e */ /* 0x000fe200000000ff */
[----:B------:R-:W-:Y:S01]  /*3b20*/  FMUL.FTZ R0, R211, R0 ;  /* 0x00000000d3007220 */ /* 0x000fe20000410000 */
[----:B------:R-:W-:Y:S02]  /*3b30*/  FSEL R112, R88, RZ, P6 ;  /* 0x000000ff58707208 */ /* 0x000fe40003000000 */
[----:B------:R-:W-:Y:S02]  /*3b40*/  LOP3.LUT P6, RZ, R166, 0xff0000, RZ, 0xc0, !PT ;  /* 0x00ff0000a6ff7812 */ /* 0x000fe400078cc0ff */
[----:B------:R-:W-:Y:S01]  /*3b50*/  F2FP.F16.F32.PACK_AB R90, R109, R90 ;  /* 0x0000005a6d5a723e */ /* 0x000fe200000000ff */
[----:B------:R-:W-:Y:S01]  /*3b60*/  FMUL.FTZ R109, R211, R220 ;  /* 0x000000dcd36d7220 */ /* 0x000fe20000410000 */
[C---:B------:R-:W-:Y:S01]  /*3b70*/  F2FP.F16.F32.PACK_AB R105, R216.reuse, R105 ;  /* 0x00000069d869723e */ /* 0x040fe200000000ff */
[----:B------:R-:W-:Y:S01]  /*3b80*/  FMUL.FTZ R216, R216, UR6 ;  /* 0x00000006d8d87c20 */ /* 0x000fe20008410000 */
[----:B------:R-:W-:-:S02]  /*3b90*/  LOP3.LUT P1, RZ, R249, 0xff00, RZ, 0xc0, !PT ;  /* 0x0000ff00f9ff7812 */ /* 0x000fc4000782c0ff */
[----:B------:R-:W-:Y:S02]  /*3ba0*/  LOP3.LUT P5, RZ, R248, 0xff000000, RZ, 0xc0, !PT ;  /* 0xff000000f8ff7812 */ /* 0x000fe400078ac0ff */
[----:B------:R-:W-:Y:S01]  /*3bb0*/  FSEL R114, R88, RZ, P6 ;  /* 0x000000ff58727208 */ /* 0x000fe20003000000 */
[C---:B------:R-:W-:Y:S01]  /*3bc0*/  FMUL.FTZ R88, R109.reuse, UR6 ;  /* 0x000000066d587c20 */ /* 0x040fe20008410000 */
[----:B------:R-:W-:Y:S02]  /*3bd0*/  LOP3.LUT P6, RZ, R166, 0xff000000, RZ, 0xc0, !PT ;  /* 0xff000000a6ff7812 */ /* 0x000fe400078cc0ff */
[----:B------:R-:W-:Y:S02]  /*3be0*/  FSEL R89, R104, RZ, P1 ;  /* 0x000000ff68597208 */ /* 0x000fe40000800000 */
[----:B------:R-:W-:Y:S02]  /*3bf0*/  FSEL R119, R216, RZ, P5 ;  /* 0x000000ffd8777208 */ /* 0x000fe40002800000 */
[----:B------:R-:W-:Y:S01]  /*3c00*/  F2FP.F16.F32.PACK_AB R104, R109, R0 ;  /* 0x000000006d68723e */ /* 0x000fe200000000ff */
[----:B------:R-:W-:Y:S01]  /*3c10*/  FMUL.FTZ R0, R0, UR6 ;  /* 0x0000000600007c20 */ /* 0x000fe20008410000 */
[----:B------:R-:W-:-:S02]  /*3c20*/  LOP3.LUT P1, RZ, R248, 0xff00, RZ, 0xc0, !PT ;  /* 0x0000ff00f8ff7812 */ /* 0x000fc4000782c0ff */
[----:B------:R-:W-:Y:S02]  /*3c30*/  LOP3.LUT P5, RZ, R166, 0xff00, RZ, 0xc0, !PT ;  /* 0x0000ff00a6ff7812 */ /* 0x000fe400078ac0ff */
[----:B------:R-:W-:Y:S02]  /*3c40*/  FSEL R109, R216, RZ, P6 ;  /* 0x000000ffd86d7208 */ /* 0x000fe40003000000 */
[----:B------:R-:W-:Y:S02]  /*3c50*/  LOP3.LUT P3, RZ, R248, 0xff, RZ, 0xc0, !PT ;  /* 0x000000fff8ff7812 */ /* 0x000fe4000786c0ff */
        /* <DEDUP_REMOVED lines=14> */
.L_x_1819:
        /* <DEDUP_REMOVED lines=9> */
[----:B------:R-:W-:Y:S01]  /*3dd0*/  FADD.FTZ R90, R139, -R90 ;  /* 0x8000005a8b5a7221 */ /* 0x000fe20000010000 */
[----:B------:R-:W-:Y:S02]  /*3de0*/  HADD2.F32 R109, -RZ, R95.H1_H1 ;  /* 0x3000005fff6d7230 */ /* 0x000fe40000004100 */
[----:B------:R-:W-:Y:S01]  /*3df0*/  FADD.FTZ R138, R138, -R89 ;  /* 0x800000598a8a7221 */ /* 0x000fe20000010000 */
[--C-:B------:R-:W-:Y:S02]  /*3e00*/  HADD2.F32 R89, -RZ, R94.reuse.H0_H0 ;  /* 0x2000005eff597230 */ /* 0x100fe40000004100 */
[----:B------:R-:W-:Y:S01]  /*3e10*/  FFMA.FTZ R90, R211, R90, R108 ;  /* 0x0000005ad35a7223 */ /* 0x000fe2000001006c */
[----:B------:R-:W-:Y:S01]  /*3e20*/  FADD.FTZ R214, R213, -R214 ;  /* 0x800000d6d5d67221 */ /* 0x000fe20000010000 */
[-CC-:B------:R-:W-:Y:S01]  /*3e30*/  FFMA.FTZ R88, R218, R237.reuse, R238.reuse ;  /* 0x000000edda587223 */ /* 0x180fe200000100ee */
[----:B------:R-:W-:Y:S01]  /*3e40*/  FFMA.FTZ R143, R143, R237, R238 ;  /* 0x000000ed8f8f7223 */ /* 0x000fe200000100ee */
[C---:B------:R-:W-:Y:S01]  /*3e50*/  FFMA.FTZ R109, R211.reuse, R138, R109 ;  /* 0x0000008ad36d7223 */ /* 0x040fe2000001006d */
[----:B------:R-:W-:Y:S01]  /*3e60*/  FMUL.FTZ R90, R90, UR6 ;  /* 0x000000065a5a7c20 */ /* 0x000fe20008410000 */
[----:B------:R-:W-:Y:S01]  /*3e70*/  ISETP.GE.U32.AND P1, PT, R248, RZ, PT ;  /* 0x000000fff800720c */ /* 0x000fe20003f26070 */
[----:B------:R-:W-:Y:S01]  /*3e80*/  HADD2.F32 R91, -RZ, R94.H1_H1 ;  /* 0x3000005eff5b7230 */ /* 0x000fe20000004100 */
[----:B------:R-:W-:Y:S01]  /*3e90*/  ISETP.GE.U32.AND P3, PT, R166, RZ, PT ;  /* 0x000000ffa600720c */ /* 0x000fe20003f66070 */
[----:B------:R-:W-:Y:S01]  /*3ea0*/  FFMA.FTZ R89, R211, R214, R89 ;  /* 0x000000d6d3597223 */ /* 0x000fe20000010059 */
[----:B------:R-:W-:Y:S01]  /*3eb0*/  LOP3.LUT P6, RZ, R249, 0xff0000, RZ, 0xc0, !PT ;  /* 0x00ff0000f9ff7812 */ /* 0x000fe200078cc0ff */
[----:B------:R-:W-:-:S02]  /*3ec0*/  HADD2.F32 R112, -RZ, R93.H0_H0 ;  /* 0x2000005dff707230 */ /* 0x000fc40000004100 */
[----:B------:R-:W-:Y:S01]  /*3ed0*/  FADD.FTZ R88, R217, -R88 ;  /* 0x80000058d9587221 */ /* 0x000fe20000010000 */
[----:B------:R-:W-:Y:S01]  /*3ee0*/  FADD.FTZ R142, R142, -R143 ;  /* 0x8000008f8e8e7221 */ /* 0x000fe20000010000 */
[----:B------:R-:W-:Y:S01]  /*3ef0*/  FMUL.FTZ R109, R109, UR6 ;  /* 0x000000066d6d7c20 */ /* 0x000fe20008410000 */
[----:B------:R-:W-:Y:S01]  /*3f00*/  ISETP.GE.U32.AND.EX P1, PT, R249, 0x1000000, PT, P1 ;  /* 0x01000000f900780c */ /* 0x000fe20003f26110 */
[----:B------:R-:W-:Y:S01]  /*3f10*/  FMUL.FTZ R89, R89, UR6 ;  /* 0x0000000659597c20 */ /* 0x000fe20008410000 */
[----:B------:R-:W-:Y:S01]  /*3f20*/  ISETP.GE.U32.AND.EX P3, PT, R167, 0x1000000, PT, P3 ;  /* 0x01000000a700780c */ /* 0x000fe20003f66130 */
[----:B------:R-:W-:Y:S01]  /*3f30*/  FFMA.FTZ R142, R211, R142, R91 ;  /* 0x0000008ed38e7223 */ /* 0x000fe2000001005b */
[----:B------:R-:W-:Y:S01]  /*3f40*/  LOP3.LUT P5, RZ, R167, 0xff0000, RZ, 0xc0, !PT ;  /* 0x00ff0000a7ff7812 */ /* 0x000fe200078ac0ff */
[-C--:B------:R-:W-:Y:S01]  /*3f50*/  FFMA.FTZ R0, R0, R237.reuse, R238 ;  /* 0x000000ed00007223 */ /* 0x080fe200000100ee */
[----:B------:R-:W-:Y:S01]  /*3f60*/  FSEL R114, R90, RZ, P6 ;  /* 0x000000ff5a727208 */ /* 0x000fe20003000000 */
[----:B------:R-:W-:Y:S01]  /*3f70*/  FFMA.FTZ R88, R211, R88, R112 ;  /* 0x00000058d3587223 */ /* 0x000fe20000010070 */
[----:B------:R-:W-:Y:S01]  /*3f80*/  LOP3.LUT P6, RZ, R249, 0xff, RZ, 0xc0, !PT ;  /* 0x000000fff9ff7812 */ /* 0x000fe200078cc0ff */
[-C--:B------:R-:W-:Y:S01]  /*3f90*/  FFMA.FTZ R216, R216, R237.reuse, R238 ;  /* 0x000000edd8d87223 */ /* 0x080fe200000100ee */
[C---:B------:R-:W-:Y:S01]  /*3fa0*/  FSEL R115, R109.reuse, RZ, P1 ;  /* 0x000000ff6d737208 */ /* 0x040fe20000800000 */
[----:B------:R-:W-:Y:S01]  /*3fb0*/  FMUL.FTZ R142, R142, UR6 ;  /* 0x000000068e8e7c20 */ /* 0x000fe20008410000 */
[----:B------:R-:W-:Y:S01]  /*3fc0*/  FSEL R108, R109, RZ, P3 ;  /* 0x000000ff6d6c7208 */ /* 0x000fe20001800000 */
[--C-:B------:R-:W-:Y:S01]  /*3fd0*/  HADD2.F32 R109, -RZ, R92.reuse.H0_H0 ;  /* 0x2000005cff6d7230 */ /* 0x100fe20000004100 */
[----:B------:R-:W-:Y:S01]  /*3fe0*/  FSEL R91, R90, RZ, P5 ;  /* 0x000000ff5a5b7208 */ /* 0x000fe20002800000 */
[----:B------:R-:W-:Y:S01]  /*3ff0*/  FADD.FTZ R0, R221, -R0 ;  /* 0x80000000dd007221 */ /* 0x000fe20000010000 */
[----:B------:R-:W-:Y:S01]  /*4000*/  LOP3.LUT P5, RZ, R167, 0xff, RZ, 0xc0, !PT ;  /* 0x000000ffa7ff7812 */ /* 0x000fe200078ac0ff */
[----:B------:R-:W-:Y:S01]  /*4010*/  FMUL.FTZ R88, R88, UR6 ;  /* 0x0000000658587c20 */ /* 0x000fe20008410000 */
[----:B------:R-:W-:Y:S01]  /*4020*/  FSEL R110, R89, RZ, P6 ;  /* 0x000000ff596e7208 */ /* 0x000fe20003000000 */
[----:B------:R-:W-:Y:S01]  /*4030*/  HADD2.F32 R112, -RZ, R93.H1_H1 ;  /* 0x3000005dff707230 */ /* 0x000fe20000004100 */
[----:B------:R-:W-:Y:S01]  /*4040*/  LOP3.LUT P3, RZ, R167, 0xff00, RZ, 0xc0, !PT ;  /* 0x0000ff00a7ff7812 */ /* 0x000fe2000786c0ff */
[----:B------:R-:W-:Y:S01]  /*4050*/  FADD.FTZ R216, R215, -R216 ;  /* 0x800000d8d7d87221 */ /* 0x000fe20000010000 */
[----:B------:R-:W-:Y:S01]  /*4060*/  LOP3.LUT P6, RZ, R248, 0xff0000, RZ, 0xc0, !PT ;  /* 0x00ff0000f8ff7812 */ /* 0x000fe200078cc0ff */
[----:B------:R-:W-:Y:S01]  /*4070*/  FFMA.FTZ R220, R220, R237, R238 ;  /* 0x000000eddcdc7223 */ /* 0x000fe200000100ee */
[----:B------:R-:W-:Y:S01]  /*4080*/  FSEL R90, R89, RZ, P5 ;  /* 0x000000ff595a7208 */ /* 0x000fe20002800000 */
[C---:B------:R-:W-:Y:S01]  /*4090*/  FFMA.FTZ R0, R211.reuse, R0, R109 ;  /* 0x00000000d3007223 */ /* 0x040fe2000001006d */
[----:B------:R-:W-:Y:S01]  /*40a0*/  FSEL R89, R142, RZ, P3 ;  /* 0x000000ff8e597208 */ /* 0x000fe20001800000 */
[----:B------:R-:W-:Y:S01]  /*40b0*/  FFMA.FTZ R112, R211, R216, R112 ;  /* 0x000000d8d3707223 */ /* 0x000fe20000010070 */
[----:B------:R-:W-:Y:S01]  /*40c0*/  FSEL R109, R88, RZ, P6 ;  /* 0x000000ff586d7208 */ /* 0x000fe20003000000 */
[----:B------:R-:W-:Y:S01]  /*40d0*/  HADD2.F32 R111, -RZ, R92.H1_H1 ;  /* 0x3000005cff6f7230 */ /* 0x000fe20000004100 */
[----:B------:R-:W-:Y:S01]  /*40e0*/  LOP3.LUT P6, RZ, R166, 0xff0000, RZ, 0xc0, !PT ;  /* 0x00ff0000a6ff7812 */ /* 0x000fe200078cc0ff */
[----:B------:R-:W-:Y:S01]  /*40f0*/  FADD.FTZ R220, R219, -R220 ;  /* 0x800000dcdbdc7221 */ /* 0x000fe20000010000 */
[----:B------:R-:W-:Y:S01]  /*4100*/  F2FP.F16.F32.PACK_AB R90, R89, R90 ;  /* 0x0000005a595a723e */ /* 0x000fe200000000ff */
[----:B------:R-:W-:Y:S01]  /*4110*/  FMUL.FTZ R112, R112, UR6 ;  /* 0x0000000670707c20 */ /* 0x000fe20008410000 */
[----:B------:R-:W-:Y:S01]  /*4120*/  FSEL R89, R88, RZ, P6 ;  /* 0x000000ff58597208 */ /* 0x000fe20003000000 */
[----:B------:R-:W-:Y:S01]  /*4130*/  FFMA.FTZ R220, R211, R220, R111 ;  /* 0x000000dcd3dc7223 */ /* 0x000fe2000001006f */
[----:B------:R-:W-:-:S02]  /*4140*/  LOP3.LUT P6, RZ, R166, 0xff000000, RZ, 0xc0, !PT ;  /* 0xff000000a6ff7812 */ /* 0x000fc400078cc0ff */
[----:B------:R-:W-:Y:S01]  /*4150*/  LOP3.LUT P1, RZ, R249, 0xff00, RZ, 0xc0, !PT ;  /* 0x0000ff00f9ff7812 */ /* 0x000fe2000782c0ff */
[----:B------:R-:W-:Y:S01]  /*4160*/  FMUL.FTZ R220, R220, UR6 ;  /* 0x00000006dcdc7c20 */ /* 0x000fe20008410000 */
[----:B------:R-:W-:Y:S02]  /*4170*/  LOP3.LUT P5, RZ, R248, 0xff000000, RZ, 0xc0, !PT ;  /* 0xff000000f8ff7812 */ /* 0x000fe400078ac0ff */
[----:B------:R-:W-:Y:S01]  /*4180*/  F2FP.F16.F32.PACK_AB R91, R108, R91 ;  /* 0x0000005b6c5b723e */ /* 0x000fe200000000ff */
[----:B------:R-:W-:Y:S01]  /*4190*/  FMUL.FTZ R108, R0, UR6 ;  /* 0x00000006006c7c20 */ /* 0x000fe20008410000 */
[----:B------:R-:W-:Y:S02]  /*41a0*/  F2FP.F16.F32.PACK_AB R111, R115, R114 ;  /* 0x00000072736f723e */ /* 0x000fe400000000ff */
[----:B------:R-:W-:Y:S02]  /*41b0*/  FSEL R0, R112, RZ, P6 ;  /* 0x000000ff70007208 */ /* 0x000fe40003000000 */
[----:B------:R-:W-:-:S02]  /*41c0*/  FSEL R113, R142, RZ, P1 ;  /* 0x000000ff8e717208 */ /* 0x000fc40000800000 */
[----:B------:R-:W-:Y:S02]  /*41d0*/  FSEL R114, R112, RZ, P5 ;  /* 0x000000ff70727208 */ /* 0x000fe40002800000 */
[----:B------:R-:W-:Y:S02]  /*41e0*/  LOP3.LUT P6, RZ, R166, 0xff, RZ, 0xc0, !PT ;  /* 0x000000ffa6ff7812 */ /* 0x000fe400078cc0ff */
[C---:B------:R-:W-:Y:S02]  /*41f0*/  LOP3.LUT P1, RZ, R248.reuse, 0xff00, RZ, 0xc0, !PT ;  /* 0x0000ff00f8ff7812 */ /* 0x040fe4000782c0ff */
[----:B------:R-:W-:Y:S02]  /*4200*/  LOP3.LUT P3, RZ, R248, 0xff, RZ, 0xc0, !PT ;  /* 0x000000fff8ff7812 */ /* 0x000fe4000786c0ff */
[----:B------:R-:W-:Y:S02]  /*4210*/  LOP3.LUT P5, RZ, R166, 0xff00, RZ, 0xc0, !PT ;  /* 0x0000ff00a6ff7812 */ /* 0x000fe400078ac0ff */
[----:B------:R-:W-:-:S02]  /*4220*/  F2FP.F16.F32.PACK_AB R110, R113, R110 ;  /* 0x0000006e716e723e */ /* 0x000fc400000000ff */
[----:B------:R-:W-:Y:S02]  /*4230*/  FSEL R88, R108, RZ, P6 ;  /* 0x000000ff6c587208 */ /* 0x000fe40003000000 */
[C---:B------:R-:W-:Y:S02]  /*4240*/  FSEL R115, R220.reuse, RZ, P1 ;  /* 0x000000ffdc737208 */ /* 0x040fe40000800000 */
[----:B------:R-:W-:Y:S02]  /*4250*/  FSEL R113, R220, RZ, P5 ;  /* 0x000000ffdc717208 */ /* 0x000fe40002800000 */
[----:B------:R-:W-:Y:S02]  /*4260*/  FSEL R108, R108, RZ, P3 ;  /* 0x000000ff6c6c7208 */ /* 0x000fe40001800000 */
[----:B------:R-:W-:Y:S02]  /*4270*/  F2FP.F16.F32.PACK_AB R89, R0, R89 ;  /* 0x000000590059723e */ /* 0x000fe400000000ff */
[----:B------:R-:W-:-:S02]  /*4280*/  F2FP.F16.F32.PACK_AB R109, R114, R109 ;  /* 0x0000006d726d723e */ /* 0x000fc400000000ff */
[----:B------:R-:W-:Y:S02]  /*4290*/  F2FP.F16.F32.PACK_AB R88, R113, R88 ;  /* 0x000000587158723e */ /* 0x000fe400000000ff */
[----:B------:R-:W-:Y:S01]  /*42a0*/  F2FP.F16.F32.PACK_AB R108, R115, R108 ;  /* 0x0000006c736c723e */ /* 0x000fe200000000ff */
[----:B------:R-:W-:Y:S06]  /*42b0*/  BRA `(.L_x_1817) ;  /* 0x0000000400587947 */ /* 0x000fec0003800000 */
.L_x_1821:
[-CC-:B------:R-:W-:Y:S01]  /*42c0*/  FFMA.FTZ R88, R141, R237.reuse, R238.reuse ;  /* 0x000000ed8d587223 */ /* 0x180fe200000100ee */
[-CC-:B------:R-:W-:Y:S01]  /*42d0*/  FFMA.FTZ R89, R140, R237.reuse, R238.reuse ;  /* 0x000000ed8c597223 */ /* 0x180fe200000100ee */
[-C--:B------:R-:W-:Y:S01]  /*42e0*/  FFMA.FTZ R214, R214, R237.reuse, R238 ;  /* 0x000000edd6d67223 */ /* 0x080fe200000100ee */
[--C-:B-----5:R-:W-:Y:S02]  /*42f0*/  HADD2.F32 R90, -RZ, R95.reuse.H0_H0 ;  /* 0x2000005fff5a7230 */ /* 0x120fe40000004100 */
[----:B------:R-:W-:Y:S01]  /*4300*/  FADD.FTZ R88, R139, -R88 ;  /* 0x800000588b587221 */ /* 0x000fe20000010000 */
[----:B------:R-:W-:Y:S02]  /*4310*/  HADD2.F32 R105, -RZ, R95.H1_H1 ;  /* 0x3000005fff697230 */ /* 0x000fe40000004100 */
[----:B------:R-:W-:Y:S01]  /*4320*/  FADD.FTZ R138, R138, -R89 ;  /* 0x800000598a8a7221 */ /* 0x000fe20000010000 */
[--C-:B------:R-:W-:Y:S02]  /*4330*/  HADD2.F32 R89, -RZ, R94.reuse.H0_H0 ;  /* 0x2000005eff597230 */ /* 0x100fe40000004100 */
[----:B------:R-:W-:Y:S01]  /*4340*/  FADD.FTZ R214, R213, -R214 ;  /* 0x800000d6d5d67221 */ /* 0x000fe20000010000 */
[-C--:B------:R-:W-:Y:S01]  /*4350*/  FFMA.FTZ R143, R143, R237.reuse, R238 ;  /* 0x000000ed8f8f7223 */ /* 0x080fe200000100ee */
[C---:B------:R-:W-:Y:S01]  /*4360*/  FFMA.FTZ R107, R211.reuse, R88, R90 ;  /* 0x00000058d36b7223 */ /* 0x040fe2000001005a */
[C---:B------:R-:W-:Y:S01]  /*4370*/  FFMA.FTZ R88, R211.reuse, R138, R105 ;  /* 0x0000008ad3587223 */ /* 0x040fe20000010069 */
[----:B------:R-:W-:Y:S01]  /*4380*/  HADD2.F32 R91, -RZ, R94.H1_H1 ;  /* 0x3000005eff5b7230 */ /* 0x000fe20000004100 */
[----:B------:R-:W-:Y:S01]  /*4390*/  ISETP.GE.U32.AND P1, PT, R248, RZ, PT ;  /* 0x000000fff800720c */ /* 0x000fe20003f26070 */
[----:B------:R-:W-:Y:S01]  /*43a0*/  FADD.FTZ R142, R142, -R143 ;  /* 0x8000008f8e8e7221 */ /* 0x000fe20000010000 */
[----:B------:R-:W-:Y:S01]  /*43b0*/  ISETP.GE.U32.AND P3, PT, R166, RZ, PT ;  /* 0x000000ffa600720c */ /* 0x000fe20003f66070 */
[----:B------:R-:W-:Y:S01]  /*43c0*/  FFMA.FTZ R106, R211, R214, R89 ;  /* 0x000000d6d36a7223 */ /* 0x000fe20000010059 */
[----:B------:R-:W-:Y:S01]  /*43d0*/  FMUL.FTZ R89, R107, UR6 ;  /* 0x000000066b597c20 */ /* 0x000fe20008410000 */
[----:B------:R-:W-:Y:S01]  /*43e0*/  LOP3.LUT P6, RZ, R249, 0xff0000, RZ, 0xc0, !PT ;  /* 0x00ff0000f9ff7812 */ /* 0x000fe200078cc0ff */
[----:B------:R-:W-:Y:S01]  /*43f0*/  FMUL.FTZ R90, R88, UR6 ;  /* 0x00000006585a7c20 */ /* 0x000fe20008410000 */
[----:B------:R-:W-:Y:S01]  /*4400*/  LOP3.LUT P5, RZ, R167, 0xff0000, RZ, 0xc0, !PT ;  /* 0x00ff0000a7ff7812 */ /* 0x000fe200078ac0ff */
[----:B------:R-:W-:Y:S01]  /*4410*/  FFMA.FTZ R115, R211, R142, R91 ;  /* 0x0000008ed3737223 */ /* 0x000fe2000001005b */
        /* <DEDUP_REMOVED lines=9> */
[-C--:B------:R-:W-:Y:S01]  /*44b0*/  FFMA.FTZ R0, R0, R237.reuse, R238 ;  /* 0x000000ed00007223 */ /* 0x080fe200000100ee */
[----:B------:R-:W-:Y:S01]  /*44c0*/  FSEL R139, R90, RZ, P3 ;  /* 0x000000ff5a8b7208 */ /* 0x000fe20001800000 */
[----:B------:R-:W-:Y:S01]  /*44d0*/  FMUL.FTZ R90, R115, UR6 ;  /* 0x00000006735a7c20 */ /* 0x000fe20008410000 */
[----:B------:R-:W-:Y:S01]  /*44e0*/  LOP3.LUT P6, RZ, R249, 0xff, RZ, 0xc0, !PT ;  /* 0x000000fff9ff7812 */ /* 0x000fe200078cc0ff */
[--C-:B------:R-:W-:Y:S01]  /*44f0*/  HADD2.F32 R109, -RZ, R93.reuse.H1_H1 ;  /* 0x3000005dff6d7230 */ /* 0x100fe20000004100 */
[----:B------:R-:W-:Y:S01]  /*4500*/  LOP3.LUT P5, RZ, R167, 0xff, RZ, 0xc0, !PT ;  /* 0x000000ffa7ff7812 */ /* 0x000fe200078ac0ff */
[--C-:B------:R-:W-:Y:S01]  /*4510*/  HADD2.F32 R91, -RZ, R92.reuse.H0_H0 ;  /* 0x2000005cff5b7230 */ /* 0x100fe20000004100 */
[----:B------:R-:W-:Y:S01]  /*4520*/  LOP3.LUT P1, RZ, R249, 0xff00, RZ, 0xc0, !PT ;  /* 0x0000ff00f9ff7812 */ /* 0x000fe2000782c0ff */
[----:B------:R-:W-:Y:S01]  /*4530*/  FADD.FTZ R216, R215, -R216 ;  /* 0x800000d8d7d87221 */ /* 0x000fe20000010000 */
[----:B------:R-:W-:Y:S01]  /*4540*/  LOP3.LUT P3, RZ, R167, 0xff00, RZ, 0xc0, !PT ;  /* 0x0000ff00a7ff7812 */ /* 0x000fe2000786c0ff */
[----:B------:R-:W-:Y:S01]  /*4550*/  FADD.FTZ R0, R221, -R0 ;  /* 0x80000000dd007221 */ /* 0x000fe20000010000 */
[C---:B------:R-:W-:Y:S01]  /*4560*/  FSEL R110, R89.reuse, RZ, P6 ;  /* 0x000000ff596e7208 */ /* 0x040fe20003000000 */
[----:B------:R-:W-:Y:S01]  /*4570*/  FFMA.FTZ R220, R220, R237, R238 ;  /* 0x000000eddcdc7223 */ /* 0x000fe200000100ee */
[----:B------:R-:W-:Y:S01]  /*4580*/  FSEL R108, R89, RZ, P5 ;  /* 0x000000ff596c7208 */ /* 0x000fe20002800000 */
[----:B------:R-:W-:Y:S01]  /*4590*/  HADD2.F32 R105, -RZ, R92.H1_H1 ;  /* 0x3000005cff697230 */ /* 0x000fe20000004100 */
[C---:B------:R-:W-:Y:S01]  /*45a0*/  FSEL R89, R90.reuse, RZ, P1 ;  /* 0x000000ff5a597208 */ /* 0x040fe20000800000 */
[----:B------:R-:W-:Y:S01]  /*45b0*/  FADD.FTZ R220, R219, -R220 ;  /* 0x800000dcdbdc7221 */ /* 0x000fe20000010000 */
[----:B------:R-:W-:Y:S01]  /*45c0*/  FSEL R119, R90, RZ, P3 ;  /* 0x000000ff5a777208 */ /* 0x000fe20001800000 */
[----:B------:R-:W-:Y:S01]  /*45d0*/  HADD2.F32 R90, -RZ, R93.H0_H0 ;  /* 0x2000005dff5a7230 */ /* 0x000fe20000004100 */
[----:B------:R-:W-:Y:S01]  /*45e0*/  LOP3.LUT P6, RZ, R248, 0xff0000, RZ, 0xc0, !PT ;  /* 0x00ff0000f8ff7812 */ /* 0x000fe200078cc0ff */
[C---:B------:R-:W-:Y:S01]  /*45f0*/  FFMA.FTZ R113, R211.reuse, R216, R109 ;  /* 0x000000d8d3717223 */ /* 0x040fe2000001006d */
[----:B------:R-:W-:Y:S01]  /*4600*/  FFMA.FTZ R0, R211, R0, R91 ;  /* 0x00000000d3007223 */ /* 0x000fe2000001005b */
[----:B------:R-:W-:Y:S01]  /*4610*/  F2FP.F16.F32.PACK_AB R91, R139, R112 ;  /* 0x000000708b5b723e */ /* 0x000fe200000000ff */
[C---:B------:R-:W-:Y:S01]  /*4620*/  FFMA.FTZ R90, R211.reuse, R218, R90 ;  /* 0x000000dad35a7223 */ /* 0x040fe2000001005a */
[----:B------:R-:W-:Y:S01]  /*4630*/  FFMA.FTZ R109, R211, R220, R105 ;  /* 0x000000dcd36d7223 */ /* 0x000fe20000010069 */
[----:B------:R-:W-:-:S02]  /*4640*/  F2FP.F16.F32.PACK_AB R111, R114, R111 ;  /* 0x0000006f726f723e */ /* 0x000fc400000000ff */
[----:B------:R-:W-:Y:S01]  /*4650*/  FMUL.FTZ R104, R90, UR6 ;  /* 0x000000065a687c20 */ /* 0x000fe20008410000 */
[C---:B------:R-:W-:Y:S01]  /*4660*/  F2FP.F16.F32.PACK_AB R105, R113.reuse, R90 ;  /* 0x0000005a7169723e */ /* 0x040fe200000000ff */
[----:B------:R-:W-:Y:S01]  /*4670*/  FMUL.FTZ R113, R113, UR6 ;  /* 0x0000000671717c20 */ /* 0x000fe20008410000 */
[----:B------:R-:W-:Y:S02]  /*4680*/  LOP3.LUT P5, RZ, R248, 0xff000000, RZ, 0xc0, !PT ;  /* 0xff000000f8ff7812 */ /* 0x000fe400078ac0ff */
[----:B------:R-:W-:Y:S02]  /*4690*/  FSEL R112, R104, RZ, P6 ;  /* 0x000000ff68707208 */ /* 0x000fe40003000000 */
[----:B------:R-:W-:Y:S02]  /*46a0*/  LOP3.LUT P6, RZ, R166, 0xff0000, RZ, 0xc0, !PT ;  /* 0x00ff0000a6ff7812 */ /* 0x000fe400078cc0ff */
[----:B------:R-:W-:Y:S01]  /*46b0*/  F2FP.F16.F32.PACK_AB R107, R88, R107 ;  /* 0x0000006b586b723e */ /* 0x000fe200000000ff */
[----:B------:R-:W-:Y:S01]  /*46c0*/  FMUL.FTZ R88, R109, UR6 ;  /* 0x000000066d587c20 */ /* 0x000fe20008410000 */
[----:B------:R-:W-:-:S02]  /*46d0*/  FSEL R114, R104, RZ, P6 ;  /* 0x000000ff68727208 */ /* 0x000fc40003000000 */
[----:B------:R-:W-:Y:S02]  /*46e0*/  LOP3.LUT P6, RZ, R166, 0xff000000, RZ, 0xc0, !PT ;  /* 0xff000000a6ff7812 */ /* 0x000fe400078cc0ff */
        /* <DEDUP_REMOVED lines=19> */
.L_x_1817:
        /* <DEDUP_REMOVED lines=15> */
[--C-:B0-----:R-:W-:Y:S02]  /*4910*/  HADD2.F32 R88, -RZ, R99.reuse.H0_H0 ;  /* 0x20000063ff587230 */ /* 0x101fe40000004100 */
[-CC-:B------:R-:W-:Y:S01]  /*4920*/  FFMA.FTZ R89, R224, R237.reuse, R238.reuse ;  /* 0x000000ede0597223 */ /* 0x180fe200000100ee */
[-C--:B------:R-:W-:Y:S01]  /*4930*/  FFMA.FTZ R122, R122, R237.reuse, R238 ;  /* 0x000000ed7a7a7223 */ /* 0x080fe200000100ee */
[----:B------:R-:W-:Y:S01]  /*4940*/  FADD.FTZ R226, R229, -R226 ;  /* 0x800000e2e5e27221 */ /* 0x000fe20000010000 */
[----:B------:R-:W-:Y:S02]  /*4950*/  HADD2.F32 R91, -RZ, R98.H0_H0 ;  /* 0x20000062ff5b7230 */ /* 0x000fe40000004100 */
[-C--:B------:R-:W-:Y:S01]  /*4960*/  FFMA.FTZ R228, R228, R237.reuse, R238 ;  /* 0x000000ede4e47223 */ /* 0x080fe200000100ee */
[----:B------:R-:W-:Y:S01]  /*4970*/  FADD.FTZ R222, R222, -R89 ;  /* 0x80000059dede7221 */ /* 0x000fe20000010000 */
[----:B------:R-:W-:Y:S01]  /*4980*/  FFMA.FTZ R107, R211, R226, R88 ;  /* 0x000000e2d36b7223 */ /* 0x000fe20000010058 */
[----:B------:R-:W-:Y:S01]  /*4990*/  FFMA.FTZ R135, R135, R237, R238 ;  /* 0x000000ed87877223 */ /* 0x000fe200000100ee */
[----:B------:R-:W-:-:S02]  /*49a0*/  HADD2.F32 R109, -RZ, R99.H1_H1 ;  /* 0x30000063ff6d7230 */ /* 0x000fc40000004100 */
[----:B------:R-:W-:Y:S01]  /*49b0*/  FFMA.FTZ R0, R225, R237, R238 ;  /* 0x000000ede1007223 */ /* 0x000fe200000100ee */
[----:B------:R-:W-:Y:S01]  /*49c0*/  FMUL.FTZ R88, R107, UR6 ;  /* 0x000000066b587c20 */ /* 0x000fe20008410000 */
[----:B------:R-:W-:Y:S01]  /*49d0*/  FADD.FTZ R122, R121, -R122 ;  /* 0x8000007a797a7221 */ /* 0x000fe20000010000 */
[----:B------:R-:W-:Y:S01]  /*49e0*/  LOP3.LUT P5, RZ, R247, 0xff0000, RZ, 0xc0, !PT ;  /* 0x00ff0000f7ff7812 */ /* 0x000fe200078ac0ff */
[----:B------:R-:W-:Y:S02]  /*49f0*/  HADD2.F32 R105, -RZ, R98.H1_H1 ;  /* 0x30000062ff697230 */ /* 0x000fe40000004100 */
[----:B------:R-:W-:Y:S01]  /*4a00*/  FADD.FTZ R228, R227, -R228 ;  /* 0x800000e4e3e47221 */ /* 0x000fe20000010000 */
[--C-:B------:R-:W-:Y:S02]  /*4a10*/  HADD2.F32 R89, -RZ, R97.reuse.H0_H0 ;  /* 0x20000061ff597230 */ /* 0x100fe40000004100 */
[----:B------:R-:W-:Y:S01]  /*4a20*/  FFMA.FTZ R106, R211, R222, R91 ;  /* 0x000000ded36a7223 */ /* 0x000fe2000001005b */
[----:B------:R-:W-:Y:S01]  /*4a30*/  FADD.FTZ R134, R134, -R135 ;  /* 0x8000008786867221 */ /* 0x000fe20000010000 */
[----:B------:R-:W-:-:S02]  /*4a40*/  HADD2.F32 R91, -RZ, R97.H1_H1 ;  /* 0x30000061ff5b7230 */ /* 0x000fc40000004100 */
[----:B------:R-:W-:Y:S01]  /*4a50*/  FADD.FTZ R0, R223, -R0 ;  /* 0x80000000df007221 */ /* 0x000fe20000010000 */
[C---:B------:R-:W-:Y:S01]  /*4a60*/  FFMA.FTZ R122, R211.reuse, R122, R109 ;  /* 0x0000007ad37a7223 */ /* 0x040fe2000001006d */
[----:B------:R-:W-:Y:S01]  /*4a70*/  FSEL R115, R88, RZ, P5 ;  /* 0x000000ff58737208 */ /* 0x000fe20002800000 */
[C---:B------:R-:W-:Y:S01]  /*4a80*/  FFMA.FTZ R111, R211.reuse, R228, R105 ;  /* 0x000000e4d36f7223 */ /* 0x040fe20000010069 */
[----:B------:R-:W-:Y:S01]  /*4a90*/  ISETP.GE.U32.AND P3, PT, R246, RZ, PT ;  /* 0x000000fff600720c */ /* 0x000fe20003f66070 */
[----:B------:R-:W-:Y:S01]  /*4aa0*/  FFMA.FTZ R105, R211, R134, R89 ;  /* 0x00000086d3697223 */ /* 0x000fe20000010059 */
[----:B------:R-:W-:Y:S01]  /*4ab0*/  LOP3.LUT P6, RZ, R169, 0xff0000, RZ, 0xc0, !PT ;  /* 0x00ff0000a9ff7812 */ /* 0x000fe200078cc0ff */
[----:B------:R-:W-:Y:S01]  /*4ac0*/  FFMA.FTZ R90, R211, R0, R91 ;  /* 0x00000000d35a7223 */ /* 0x000fe2000001005b */
[----:B------:R-:W-:Y:S01]  /*4ad0*/  ISETP.GE.U32.AND P5, PT, R168, RZ, PT ;  /* 0x000000ffa800720c */ /* 0x000fe20003fa6070 */
[----:B------:R-:W-:Y:S01]  /*4ae0*/  FMUL.FTZ R89, R122, UR6 ;  /* 0x000000067a597c20 */ /* 0x000fe20008410000 */
[----:B------:R-:W-:Y:S01]  /*4af0*/  ISETP.GE.U32.AND.EX P3, PT, R247, 0x1000000, PT, P3 ;  /* 0x01000000f700780c */ /* 0x000fe20003f66130 */
[----:B------:R-:W-:Y:S01]  /*4b00*/  FMUL.FTZ R0, R106, UR6 ;  /* 0x000000066a007c20 */ /* 0x000fe20008410000 */
[----:B------:R-:W-:Y:S01]  /*4b10*/  FSEL R91, R88, RZ, P6 ;  /* 0x000000ff585b7208 */ /* 0x000fe20003000000 */
[-CC-:B------:R-:W-:Y:S01]  /*4b20*/  FFMA.FTZ R132, R132, R237.reuse, R238.reuse ;  /* 0x000000ed84847223 */ /* 0x180fe200000100ee */
[----:B------:R-:W-:Y:S01]  /*4b30*/  ISETP.GE.U32.AND.EX P5, PT, R169, 0x1000000, PT, P5 ;  /* 0x01000000a900780c */ /* 0x000fe20003fa6150 */
[----:B------:R-:W-:Y:S01]  /*4b40*/  FFMA.FTZ R137, R137, R237, R238 ;  /* 0x000000ed89897223 */ /* 0x000fe200000100ee */
[----:B------:R-:W-:Y:S01]  /*4b50*/  LOP3.LUT P6, RZ, R247, 0xff, RZ, 0xc0, !PT ;  /* 0x000000fff7ff7812 */ /* 0x000fe200078cc0ff */
[----:B------:R-:W-:Y:S01]  /*4b60*/  FADD.FTZ R132, R133, -R132 ;  /* 0x8000008485847221 */ /* 0x000fe20000010000 */
[C---:B------:R-:W-:Y:S01]  /*4b70*/  FSEL R134, R89.reuse, RZ, P3 ;  /* 0x000000ff59867208 */ /* 0x040fe20001800000 */
        /* <DEDUP_REMOVED lines=8> */
[----:B------:R-:W-:Y:S02]  /*4c00*/  LOP3.LUT P3, RZ, R169, 0xff, RZ, 0xc0, !PT ;  /* 0x000000ffa9ff7812 */ /* 0x000fe4000786c0ff */
[C---:B------:R-:W-:Y:S02]  /*4c10*/  FSEL R119, R89.reuse, RZ, P5 ;  /* 0x000000ff59777208 */ /* 0x040fe40002800000 */
[----:B------:R-:W-:Y:S01]  /*4c20*/  FSEL R133, R89, RZ, P6 ;  /* 0x000000ff59857208 */ /* 0x000fe20003000000 */
[--C-:B------:R-:W-:Y:S01]  /*4c30*/  HADD2.F32 R89, -RZ, R96.reuse.H1_H1 ;  /* 0x30000060ff597230 */ /* 0x100fe20000004100 */
[----:B------:R-:W-:Y:S01]  /*4c40*/  FSEL R108, R0, RZ, P3 ;  /* 0x000000ff006c7208 */ /* 0x000fe20001800000 */
[----:B------:R-:W-:Y:S01]  /*4c50*/  HADD2.F32 R0, -RZ, R96.H0_H0 ;  /* 0x20000060ff007230 */ /* 0x000fe20000004100 */
[C---:B------:R-:W-:Y:S02]  /*4c60*/  LOP3.LUT P6, RZ, R246.reuse, 0xff000000, RZ, 0xc0, !PT ;  /* 0xff000000f6ff7812 */ /* 0x040fe400078cc0ff */
[----:B------:R-:W-:Y:S01]  /*4c70*/  LOP3.LUT P3, RZ, R246, 0xff0000, RZ, 0xc0, !PT ;  /* 0x00ff0000f6ff7812 */ /* 0x000fe2000786c0ff */
[C---:B------:R-:W-:Y:S01]  /*4c80*/  FFMA.FTZ R89, R211.reuse, R136, R89 ;  /* 0x00000088d3597223 */ /* 0x040fe20000010059 */
[----:B------:R-:W-:Y:S01]  /*4c90*/  LOP3.LUT P5, RZ, R168, 0xff0000, RZ, 0xc0, !PT ;  /* 0x00ff0000a8ff7812 */ /* 0x000fe200078ac0ff */
[----:B------:R-:W-:Y:S01]  /*4ca0*/  FFMA.FTZ R0, R211, R132, R0 ;  /* 0x00000084d3007223 */ /* 0x000fe20000010000 */
[----:B------:R-:W-:-:S02]  /*4cb0*/  FSEL R118, R104, RZ, P6 ;  /* 0x000000ff68767208 */ /* 0x000fc40003000000 */
[C---:B------:R-:W-:Y:S02]  /*4cc0*/  FSEL R109, R88.reuse, RZ, P3 ;  /* 0x000000ff586d7208 */ /* 0x040fe40001800000 */
[----:B------:R-:W-:Y:S01]  /*4cd0*/  FSEL R114, R88, RZ, P5 ;  /* 0x000000ff58727208 */ /* 0x000fe20002800000 */
[----:B------:R-:W-:Y:S01]  /*4ce0*/  FMUL.FTZ R88, R89, UR6 ;  /* 0x0000000659587c20 */ /* 0x000fe20008410000 */
[----:B------:R-:W-:Y:S02]  /*4cf0*/  LOP3.LUT P6, RZ, R168, 0xff000000, RZ, 0xc0, !PT ;  /* 0xff000000a8ff7812 */ /* 0x000fe400078cc0ff */
[----:B------:R-:W-:Y:S02]  /*4d00*/  LOP3.LUT P3, RZ, R246, 0xff00, RZ, 0xc0, !PT ;  /* 0x0000ff00f6ff7812 */ /* 0x000fe4000786c0ff */
[----:B------:R-:W-:Y:S02]  /*4d10*/  F2FP.F16.F32.PACK_AB R106, R111, R106 ;  /* 0x0000006a6f6a723e */ /* 0x000fe400000000ff */
[----:B------:R-:W-:-:S02]  /*4d20*/  FSEL R121, R104, RZ, P6 ;  /* 0x000000ff68797208 */ /* 0x000fc40003000000 */
        /* <DEDUP_REMOVED lines=9> */
[----:B------:R-:W-:Y:S02]  /*4dc0*/  F2FP.F16.F32.PACK_AB R90, R133, R108 ;  /* 0x0000006c855a723e */ /* 0x000fe400000000ff */
[----:B------:R-:W-:Y:S02]  /*4dd0*/  FSEL R119, R88, RZ, P6 ;  /* 0x000000ff58777208 */ /* 0x000fe40003000000 */
[C---:B------:R-:W-:Y:S02]  /*4de0*/  FSEL R88, R0.reuse, RZ, P3 ;  /* 0x000000ff00587208 */ /* 0x040fe40001800000 */
[----:B------:R-:W-:-:S02]  /*4df0*/  FSEL R108, R0, RZ, P5 ;  /* 0x000000ff006c7208 */ /* 0x000fc40002800000 */
[----:B------:R-:W-:Y:S02]  /*4e00*/  F2FP.F16.F32.PACK_AB R107, R122, R107 ;  /* 0x0000006b7a6b723e */ /* 0x000fe400000000ff */
[----:B------:R-:W-:Y:S02]  /*4e10*/  F2FP.F16.F32.PACK_AB R91, R138, R91 ;  /* 0x0000005b8a5b723e */ /* 0x000fe400000000ff */
[----:B------:R-:W-:Y:S02]  /*4e20*/  F2FP.F16.F32.PACK_AB R89, R121, R114 ;  /* 0x000000727959723e */ /* 0x000fe400000000ff */
[----:B------:R-:W-:Y:S02]  /*4e30*/  F2FP.F16.F32.PACK_AB R109, R118, R109 ;  /* 0x0000006d766d723e */ /* 0x000fe400000000ff */
[----:B------:R-:W-:Y:S02]  /*4e40*/  F2FP.F16.F32.PACK_AB R88, R119, R88 ;  /* 0x000000587758723e */ /* 0x000fe400000000ff */
[----:B------:R-:W-:Y:S01]  /*4e50*/  F2FP.F16.F32.PACK_AB R108, R115, R108 ;  /* 0x0000006c736c723e */ /* 0x000fe200000000ff */
[----:B------:R-:W-:Y:S06]  /*4e60*/  BRA `(.L_x_1825) ;  /* 0x0000001c00807947 */ /* 0x000fec0003800000 */
.L_x_1824:
[-CC-:B------:R-:W-:Y:S01]  /*4e70*/  FFMA.FTZ R226, R226, R237.reuse, R238.reuse ;  /* 0x000000ede2e27223 */ /* 0x180fe200000100ee */
[--C-:B0-----:R-:W-:Y:S02]  /*4e80*/  HADD2.F32 R88, -RZ, R99.reuse.H0_H0 ;  /* 0x20000063ff587230 */ /* 0x101fe40000004100 */
[-CC-:B------:R-:W-:Y:S01]  /*4e90*/  FFMA.FTZ R89, R224, R237.reuse, R238.reuse ;  /* 0x000000ede0597223 */ /* 0x180fe200000100ee */
        /* <DEDUP_REMOVED lines=9> */
[----:B------:R-:W-:Y:S01]  /*4f30*/  FMUL.FTZ R88, R88, UR6 ;  /* 0x0000000658587c20 */ /* 0x000fe20008410000 */
[----:B------:R-:W-:-:S02]  /*4f40*/  HADD2.F32 R109, -RZ, R98.H1_H1 ;  /* 0x30000062ff6d7230 */ /* 0x000fc40000004100 */
[C---:B------:R-:W-:Y:S01]  /*4f50*/  FFMA.FTZ R122, R211.reuse, R122, R111 ;  /* 0x0000007ad37a7223 */ /* 0x040fe2000001006f */
[--C-:B------:R-:W-:Y:S02]  /*4f60*/  HADD2.F32 R89, -RZ, R97.reuse.H0_H0 ;  /* 0x20000061ff597230 */ /* 0x100fe40000004100 */
[----:B------:R-:W-:Y:S01]  /*4f70*/  FFMA.FTZ R222, R211, R222, R91 ;  /* 0x000000ded3de7223 */ /* 0x000fe2000001005b */
[----:B------:R-:W-:Y:S01]  /*4f80*/  LOP3.LUT P5, RZ, R247, 0xff0000, RZ, 0xc0, !PT ;  /* 0x00ff0000f7ff7812 */ /* 0x000fe200078ac0ff */
        /* <DEDUP_REMOVED lines=8> */
[----:B------:R-:W-:Y:S01]  /*5010*/  FMUL.FTZ R222, R222, UR6 ;  /* 0x00000006dede7c20 */ /* 0x000fe20008410000 */
[----:B------:R-:W-:-:S02]  /*5020*/  HADD2.F32 R91, -RZ, R97.H1_H1 ;  /* 0x30000061ff5b7230 */ /* 0x000fc40000004100 */
[C---:B------:R-:W-:Y:S01]  /*5030*/  FFMA.FTZ R109, R211.reuse, R228, R109 ;  /* 0x000000e4d36d7223 */ /* 0x040fe2000001006d */
[----:B------:R-:W-:Y:S01]  /*5040*/  FFMA.FTZ R89, R211, R134, R89 ;  /* 0x00000086d3597223 */ /* 0x000fe20000010059 */
[----:B------:R-:W-:Y:S01]  /*5050*/  ISETP.GE.U32.AND P5, PT, R168, RZ, PT ;  /* 0x000000ffa800720c */ /* 0x000fe20003fa6070 */
[----:B------:R-:W-:Y:S01]  /*5060*/  FADD.FTZ R0, R223, -R0 ;  /* 0x80000000df007221 */ /* 0x000fe20000010000 */
[----:B------:R-:W-:Y:S01]  /*5070*/  ISETP.GE.U32.AND.EX P3, PT, R247, 0x1000000, PT, P3 ;  /* 0x01000000f700780c */ /* 0x000fe20003f66130 */
[-CC-:B------:R-:W-:Y:S01]  /*5080*/  FFMA.FTZ R137, R137, R237.reuse, R238.reuse ;  /* 0x000000ed89897223 */ /* 0x180fe200000100ee */
[----:B------:R-:W-:Y:S01]  /*5090*/  LOP3.LUT P6, RZ, R247, 0xff, RZ, 0xc0, !PT ;  /* 0x000000fff7ff7812 */ /* 0x000fe200078cc0ff */
[----:B------:R-:W-:Y:S01]  /*50a0*/  FFMA.FTZ R132, R132, R237, R238 ;  /* 0x000000ed84847223 */ /* 0x000fe200000100ee */
[----:B------:R-:W-:Y:S01]  /*50b0*/  ISETP.GE.U32.AND.EX P5, PT, R169, 0x1000000, PT, P5 ;  /* 0x01000000a900780c */ /* 0x000fe20003fa6150 */
[----:B------:R-:W-:Y:S01]  /*50c0*/  FMUL.FTZ R109, R109, UR6 ;  /* 0x000000066d6d7c20 */ /* 0x000fe20008410000 */
[----:B------:R-:W-:Y:S01]  /*50d0*/  FSEL R134, R122, RZ, P3 ;  /* 0x000000ff7a867208 */ /* 0x000fe20001800000 */
[----:B------:R-:W-:Y:S01]  /*50e0*/  FMUL.FTZ R88, R89, UR6 ;  /* 0x0000000659587c20 */ /* 0x000fe20008410000 */
[----:B------:R-:W-:Y:S01]  /*50f0*/  FSEL R110, R222, RZ, P6 ;  /* 0x000000ffde6e7208 */ /* 0x000fe20003000000 */
[----:B------:R-:W-:Y:S01]  /*5100*/  FFMA.FTZ R91, R211, R0, R91 ;  /* 0x00000000d35b7223 */ /* 0x000fe2000001005b */
[C---:B------:R-:W-:Y:S01]  /*5110*/  LOP3.LUT P3, RZ, R169.reuse, 0xff, RZ, 0xc0, !PT ;  /* 0x000000ffa9ff7812 */ /* 0x040fe2000786c0ff */
[--C-:B------:R-:W-:Y:S01]  /*5120*/  HADD2.F32 R89, -RZ, R96.reuse.H1_H1 ;  /* 0x30000060ff597230 */ /* 0x100fe20000004100 */
[----:B------:R-:W-:Y:S01]  /*5130*/  LOP3.LUT P6, RZ, R169, 0xff00, RZ, 0xc0, !PT ;  /* 0x0000ff00a9ff7812 */ /* 0x000fe200078cc0ff */
[----:B------:R-:W-:Y:S01]  /*5140*/  FADD.FTZ R136, R136, -R137 ;  /* 0x8000008988887221 */ /* 0x000fe20000010000 */
[----:B------:R-:W-:Y:S01]  /*5150*/  FADD.FTZ R132, R133, -R132 ;  /* 0x8000008485847221 */ /* 0x000fe20000010000 */
[----:B------:R-:W-:Y:S01]  /*5160*/  FSEL R115, R122, RZ, P5 ;  /* 0x000000ff7a737208 */ /* 0x000fe20002800000 */
[----:B------:R-:W-:Y:S01]  /*5170*/  FMUL.FTZ R90, R91, UR6 ;  /* 0x000000065b5a7c20 */ /* 0x000fe20008410000 */
[----:B------:R-:W-:Y:S01]  /*5180*/  LOP3.LUT P5, RZ, R247, 0xff00, RZ, 0xc0, !PT ;  /* 0x0000ff00f7ff7812 */ /* 0x000fe200078ac0ff */
[----:B------:R-:W-:Y:S01]  /*5190*/  HADD2.F32 R0, -RZ, R96.H0_H0 ;  /* 0x20000060ff007230 */ /* 0x000fe20000004100 */
[----:B------:R-:W-:Y:S01]  /*51a0*/  FSEL R222, R222, RZ, P3 ;  /* 0x000000ffdede7208 */ /* 0x000fe20001800000 */
[----:B------:R-:W-:Y:S01]  /*51b0*/  FFMA.FTZ R89, R211, R136, R89 ;  /* 0x00000088d3597223 */ /* 0x000fe20000010059 */
[----:B------:R-:W-:-:S02]  /*51c0*/  FSEL R133, R109, RZ, P6 ;  /* 0x000000ff6d857208 */ /* 0x000fc40003000000 */
[C---:B------:R-:W-:Y:S01]  /*51d0*/  LOP3.LUT P3, RZ, R246.reuse, 0xff0000, RZ, 0xc0, !PT ;  /* 0x00ff0000f6ff7812 */ /* 0x040fe2000786c0ff */
[----:B------:R-:W-:Y:S01]  /*51e0*/  FMUL.FTZ R89, R89, UR6 ;  /* 0x0000000659597c20 */ /* 0x000fe20008410000 */
[----:B------:R-:W-:Y:S01]  /*51f0*/  LOP3.LUT P6, RZ, R246, 0xff000000, RZ, 0xc0, !PT ;  /* 0xff000000f6ff7812 */ /* 0x000fe200078cc0ff */
[----:B------:R-:W-:Y:S01]  /*5200*/  FFMA.FTZ R0, R211, R132, R0 ;  /* 0x00000084d3007223 */ /* 0x000fe20000010000 */
[----:B------:R-:W-:Y:S02]  /*5210*/  FSEL R119, R109, RZ, P5 ;  /* 0x000000ff6d777208 */ /* 0x000fe40002800000 */
[----:B------:R-:W-:Y:S01]  /*5220*/  FSEL R109, R88, RZ, P3 ;  /* 0x000000ff586d7208 */ /* 0x000fe20001800000 */
[----:B------:R-:W-:Y:S01]  /*5230*/  FMUL.FTZ R0, R0, UR6 ;  /* 0x0000000600007c20 */ /* 0x000fe20008410000 */
[----:B------:R-:W-:Y:S02]  /*5240*/  FSEL R118, R90, RZ, P6 ;  /* 0x000000ff5a767208 */ /* 0x000fe40003000000 */
[----:B------:R-:W-:-:S02]  /*5250*/  LOP3.LUT P5, RZ, R168, 0xff0000, RZ, 0xc0, !PT ;  /* 0x00ff0000a8ff7812 */ /* 0x000fc400078ac0ff */
[----:B------:R-:W-:Y:S02]  /*5260*/  LOP3.LUT P3, RZ, R246, 0xff00, RZ, 0xc0, !PT ;  /* 0x0000ff00f6ff7812 */ /* 0x000fe4000786c0ff */
[----:B------:R-:W-:Y:S02]  /*5270*/  LOP3.LUT P6, RZ, R168, 0xff000000, RZ, 0xc0, !PT ;  /* 0xff000000a8ff7812 */ /* 0x000fe400078cc0ff */
[----:B------:R-:W-:Y:S02]  /*5280*/  F2FP.F16.F32.PACK_AB R91, R115, R108 ;  /* 0x0000006c735b723e */ /* 0x000fe400000000ff */
[----:B------:R-:W-:Y:S02]  /*5290*/  FSEL R114, R88, RZ, P5 ;  /* 0x000000ff58727208 */ /* 0x000fe40002800000 */
[----:B------:R-:W-:Y:S02]  /*52a0*/  FSEL R121, R90, RZ, P6 ;  /* 0x000000ff5a797208 */ /* 0x000fe40003000000 */
[----:B------:R-:W-:-:S02]  /*52b0*/  FSEL R115, R89, RZ, P3 ;  /* 0x000000ff59737208 */ /* 0x000fc40001800000 */
[----:B------:R-:W-:Y:S02]  /*52c0*/  LOP3.LUT P5, RZ, R246, 0xff, RZ, 0xc0, !PT ;  /* 0x000000fff6ff7812 */ /* 0x000fe400078ac0ff */
[C---:B------:R-:W-:Y:S02]  /*52d0*/  LOP3.LUT P6, RZ, R168.reuse, 0xff00, RZ, 0xc0, !PT ;  /* 0x0000ff00a8ff7812 */ /* 0x040fe400078cc0ff */
[----:B------:R-:W-:Y:S02]  /*52e0*/  LOP3.LUT P3, RZ, R168, 0xff, RZ, 0xc0, !PT ;  /* 0x000000ffa8ff7812 */ /* 0x000fe4000786c0ff */
        /* <DEDUP_REMOVED lines=11> */
.L_x_1823:
        /* <DEDUP_REMOVED lines=8> */
[-CC-:B------:R-:W-:Y:S01]  /*5420*/  FFMA.FTZ R89, R224, R237.reuse, R238.reuse ;  /* 0x000000ede0597223 */ /* 0x180fe200000100ee */
[C---:B------:R-:W-:Y:S01]  /*5430*/  FMUL.FTZ R107, R211.reuse, R226 ;  /* 0x000000e2d36b7220 */ /* 0x040fe20000410000 */
[-C--:B------:R-:W-:Y:S01]  /*5440*/  FFMA.FTZ R228, R228, R237.reuse, R238 ;  /* 0x000000ede4e47223 */ /* 0x080fe200000100ee */
[----:B------:R-:W-:Y:S01]  /*5450*/  FMUL.FTZ R90, R211, R90 ;  /* 0x0000005ad35a7220 */ /* 0x000fe20000410000 */
[----:B------:R-:W-:Y:S01]  /*5460*/  FADD.FTZ R106, R222, -R89 ;  /* 0x80000059de6a7221 */ /* 0x000fe20000010000 */
[----:B------:R-:W-:Y:S01]  /*5470*/  FMUL.FTZ R0, R107, UR6 ;  /* 0x000000066b007c20 */ /* 0x000fe20008410000 */
[----:B------:R-:W-:Y:S01]  /*5480*/  ISETP.GE.U32.AND P3, PT, R246, RZ, PT ;  /* 0x000000fff600720c */ /* 0x000fe20003f66070 */
[----:B------:R-:W-:Y:S01]  /*5490*/  FADD.FTZ R228, R227, -R228 ;  /* 0x800000e4e3e47221 */ /* 0x000fe20000010000 */
[-CC-:B------:R-:W-:Y:S01]  /*54a0*/  FFMA.FTZ R135, R135, R237.reuse, R238.reuse ;  /* 0x000000ed87877223 */ /* 0x180fe200000100ee */
[----:B------:R-:W-:Y:S01]  /*54b0*/  LOP3.LUT P6, RZ, R169, 0xff0000, RZ, 0xc0, !PT ;  /* 0x00ff0000a9ff7812 */ /* 0x000fe200078cc0ff */
[----:B------:R-:W-:Y:S01]  /*54c0*/  FMUL.FTZ R88, R90, UR6 ;  /* 0x000000065a587c20 */ /* 0x000fe20008410000 */
[----:B------:R-:W-:Y:S01]  /*54d0*/  FSEL R111, R0, RZ, P5 ;  /* 0x000000ff006f7208 */ /* 0x000fe20002800000 */
[C---:B------:R-:W-:Y:S01]  /*54e0*/  FMUL.FTZ R106, R211.reuse, R106 ;  /* 0x0000006ad36a7220 */ /* 0x040fe20000410000 */
[----:B------:R-:W-:Y:S01]  /*54f0*/  ISETP.GE.U32.AND P5, PT, R168, RZ, PT ;  /* 0x000000ffa800720c */ /* 0x000fe20003fa6070 */
[----:B------:R-:W-:Y:S01]  /*5500*/  FMUL.FTZ R89, R211, R228 ;  /* 0x000000e4d3597220 */ /* 0x000fe20000410000 */
[----:B------:R-:W-:Y:S01]  /*5510*/  ISETP.GE.U32.AND.EX P3, PT, R247, 0x1000000, PT, P3 ;  /* 0x01000000f700780c */ /* 0x000fe20003f66130 */
[----:B------:R-:W-:Y:S01]  /*5520*/  FADD.FTZ R134, R134, -R135 ;  /* 0x8000008786867221 */ /* 0x000fe20000010000 */
[----:B------:R-:W-:Y:S01]  /*5530*/  ISETP.GE.U32.AND.EX P5, PT, R169, 0x1000000, PT, P5 ;  /* 0x01000000a900780c */ /* 0x000fe20003fa6150 */
[-CC-:B------:R-:W-:Y:S01]  /*5540*/  FFMA.FTZ R137, R137, R237.reuse, R238.reuse ;  /* 0x000000ed89897223 */ /* 0x180fe200000100ee */
[----:B------:R-:W-:Y:S01]  /*5550*/  FSEL R91, R0, RZ, P6 ;  /* 0x000000ff005b7208 */ /* 0x000fe20003000000 */
[----:B------:R-:W-:Y:S01]  /*5560*/  FMUL.FTZ R0, R106, UR6 ;  /* 0x000000066a007c20 */ /* 0x000fe20008410000 */
[C---:B------:R-:W-:Y:S01]  /*5570*/  FSEL R104, R88.reuse, RZ, P3 ;  /* 0x000000ff58687208 */ /* 0x040fe20001800000 */
[----:B------:R-:W-:Y:S01]  /*5580*/  FMUL.FTZ R105, R211, R134 ;  /* 0x00000086d3697220 */ /* 0x000fe20000410000 */
        /* <DEDUP_REMOVED lines=12> */
[----:B------:R-:W-:Y:S02]  /*5650*/  LOP3.LUT P3, RZ, R246, 0xff0000, RZ, 0xc0, !PT ;  /* 0x00ff0000f6ff7812 */ /* 0x000fe4000786c0ff */
[----:B------:R-:W-:Y:S02]  /*5660*/  LOP3.LUT P5, RZ, R168, 0xff0000, RZ, 0xc0, !PT ;  /* 0x00ff0000a8ff7812 */ /* 0x000fe400078ac0ff */
[C---:B------:R-:W-:Y:S02]  /*5670*/  FSEL R109, R0.reuse, RZ, P3 ;  /* 0x000000ff006d7208 */ /* 0x040fe40001800000 */
[----:B------:R-:W-:Y:S01]  /*5680*/  FSEL R114, R0, RZ, P5 ;  /* 0x000000ff00727208 */ /* 0x000fe20002800000 */
[----:B------:R-:W-:Y:S01]  /*5690*/  FMUL.FTZ R0, R211, R138 ;  /* 0x0000008ad3007220 */ /* 0x000fe20000410000 */
[----:B------:R-:W-:-:S02]  /*56a0*/  LOP3.LUT P6, RZ, R169, 0xff00, RZ, 0xc0, !PT ;  /* 0x0000ff00a9ff7812 */ /* 0x000fc400078cc0ff */
[----:B------:R-:W-:Y:S01]  /*56b0*/  F2FP.F16.F32.PACK_AB R107, R90, R107 ;  /* 0x0000006b5a6b723e */ /* 0x000fe200000000ff */
[----:B------:R-:W-:Y:S01]  /*56c0*/  FMUL.FTZ R90, R0, UR6 ;  /* 0x00000006005a7c20 */ /* 0x000fe20008410000 */
[----:B------:R-:W-:Y:S02]  /*56d0*/  FSEL R135, R88, RZ, P6 ;  /* 0x000000ff58877208 */ /* 0x000fe40003000000 */
[----:B------:R-:W-:Y:S02]  /*56e0*/  LOP3.LUT P6, RZ, R246, 0xff000000, RZ, 0xc0, !PT ;  /* 0xff000000f6ff7812 */ /* 0x000fe400078cc0ff */
[----:B------:R-:W-:Y:S01]  /*56f0*/  F2FP.F16.F32.PACK_AB R106, R89, R106 ;  /* 0x0000006a596a723e */ /* 0x000fe200000000ff */
[C---:B------:R-:W-:Y:S01]  /*5700*/  FMUL.FTZ R89, R211.reuse, R136 ;  /* 0x00000088d3597220 */ /* 0x040fe20000410000 */
[----:B------:R-:W-:Y:S01]  /*5710*/  F2FP.F16.F32.PACK_AB R105, R0, R105 ;  /* 0x000000690069723e */ /* 0x000fe200000000ff */
[----:B------:R-:W-:Y:S01]  /*5720*/  FMUL.FTZ R0, R211, R132 ;  /* 0x00000084d3007220 */ /* 0x000fe20000410000 */
[----:B------:R-:W-:Y:S01]  /*5730*/  F2FP.F16.F32.PACK_AB R91, R118, R91 ;  /* 0x0000005b765b723e */ /* 0x000fe200000000ff */
[----:B------:R-:W-:Y:S01]  /*5740*/  FMUL.FTZ R88, R89, UR6 ;  /* 0x0000000659587c20 */ /* 0x000fe20008410000 */
[----:B------:R-:W-:-:S02]  /*5750*/  FSEL R118, R90, RZ, P6 ;  /* 0x000000ff5a767208 */ /* 0x000fc40003000000 */
[----:B------:R-:W-:Y:S02]  /*5760*/  LOP3.LUT P6, RZ, R168, 0xff000000, RZ, 0xc0, !PT ;  /* 0xff000000a8ff7812 */ /* 0x000fe400078cc0ff */
[----:B------:R-:W-:Y:S02]  /*5770*/  LOP3.LUT P3, RZ, R246, 0xff00, RZ, 0xc0, !PT ;  /* 0x0000ff00f6ff7812 */ /* 0x000fe4000786c0ff */
[----:B------:R-:W-:Y:S02]  /*5780*/  F2FP.F16.F32.PACK_AB R111, R104, R111 ;  /* 0x0000006f686f723e */ /* 0x000fe400000000ff */
[----:B------:R-:W-:Y:S02]  /*5790*/  FSEL R121, R90, RZ, P6 ;  /* 0x000000ff5a797208 */ /* 0x000fe40003000000 */
[----:B------:R-:W-:Y:S01]  /*57a0*/  F2FP.F16.F32.PACK_AB R104, R89, R0 ;  /* 0x000000005968723e */ /* 0x000fe200000000ff */
[----:B------:R-:W-:Y:S01]  /*57b0*/  FMUL.FTZ R0, R0, UR6 ;  /* 0x0000000600007c20 */ /* 0x000fe20008410000 */
[----:B------:R-:W-:-:S02]  /*57c0*/  LOP3.LUT P6, RZ, R168, 0xff00, RZ, 0xc0, !PT ;  /* 0x0000ff00a8ff7812 */ /* 0x000fc400078cc0ff */
[----:B------:R-:W-:Y:S02]  /*57d0*/  FSEL R115, R88, RZ, P3 ;  /* 0x000000ff58737208 */ /* 0x000fe40001800000 */
[----:B------:R-:W-:Y:S02]  /*57e0*/  LOP3.LUT P5, RZ, R246, 0xff, RZ, 0xc0, !PT ;  /* 0x000000fff6ff7812 */ /* 0x000fe400078ac0ff */
[----:B------:R-:W-:Y:S02]  /*57f0*/  LOP3.LUT P3, RZ, R168, 0xff, RZ, 0xc0, !PT ;  /* 0x000000ffa8ff7812 */ /* 0x000fe4000786c0ff */
[----:B------:R-:W-:Y:S02]  /*5800*/  F2FP.F16.F32.PACK_AB R110, R119, R110 ;  /* 0x0000006e776e723e */ /* 0x000fe400000000ff */
[----:B------:R-:W-:Y:S02]  /*5810*/  F2FP.F16.F32.PACK_AB R90, R135, R108 ;  /* 0x0000006c875a723e */ /* 0x000fe400000000ff */
[----:B------:R-:W-:-:S02]  /*5820*/  FSEL R119, R88, RZ, P6 ;  /* 0x000000ff58777208 */ /* 0x000fc40003000000 */
[C---:B------:R-:W-:Y:S02]  /*5830*/  FSEL R88, R0.reuse, RZ, P3 ;  /* 0x000000ff00587208 */ /* 0x040fe40001800000 */
[----:B------:R-:W-:Y:S02]  /*5840*/  FSEL R108, R0, RZ, P5 ;  /* 0x000000ff006c7208 */ /* 0x000fe40002800000 */
[----:B------:R-:W-:Y:S02]  /*5850*/  F2FP.F16.F32.PACK_AB R89, R121, R114 ;  /* 0x000000727959723e */ /* 0x000fe400000000ff */
[----:B------:R-:W-:Y:S02]  /*5860*/  F2FP.F16.F32.PACK_AB R109, R118, R109 ;  /* 0x0000006d766d723e */ /* 0x000fe400000000ff */
[----:B------:R-:W-:Y:S02]  /*5870*/  F2FP.F16.F32.PACK_AB R88, R119, R88 ;  /* 0x000000587758723e */ /* 0x000fe400000000ff */
[----:B------:R-:W-:Y:S01]  /*5880*/  F2FP.F16.F32.PACK_AB R108, R115, R108 ;  /* 0x0000006c736c723e */ /* 0x000fe200000000ff */
[----:B------:R-:W-:Y:S06]  /*5890*/  BRA `(.L_x_1825) ;  /* 0x0000001000f47947 */ /* 0x000fec0003800000 */
.L_x_1826:
[-CC-:B------:R-:W-:Y:S01]  /*58a0*/  FFMA.FTZ R226, R226, R237.reuse, R238.reuse ;  /* 0x000000ede2e27223 */ /* 0x180fe200000100ee */
[-CC-:B------:R-:W-:Y:S01]  /*58b0*/  FFMA.FTZ R122, R122, R237.reuse, R238.reuse ;  /* 0x000000ed7a7a7223 */ /* 0x180fe200000100ee */
[-CC-:B0-----:R-:W-:Y:S01]  /*58c0*/  FFMA.FTZ R89, R224, R237.reuse, R238.reuse ;  /* 0x000000ede0597223 */ /* 0x181fe200000100ee */
[-C--:B------:R-:W-:Y:S01]  /*58d0*/  FFMA.FTZ R228, R228, R237.reuse, R238 ;  /* 0x000000ede4e47223 */ /* 0x080fe200000100ee */
        /* <DEDUP_REMOVED lines=71> */
.L_x_1822:
[----:B------:R-:W-:Y:S05]  /*5d50*/  @!P2 BRA `(.L_x_1827) ;  /* 0x000000080004a947 */ /* 0x000fea0003800000 */
[----:B------:R-:W-:Y:S05]  /*5d60*/  @!P1 BRA `(.L_x_1828) ;  /* 0x0000000400089947 */ /* 0x000fea0003800000 */
[-CC-:B------:R-:W-:Y:S01]  /*5d70*/  FFMA.FTZ R122, R122, R237.reuse, R238.reuse ;  /* 0x000000ed7a7a7223 */ /* 0x180fe200000100ee */
[-CC-:B0-----:R-:W-:Y:S01]  /*5d80*/  FFMA.FTZ R105, R224, R237.reuse, R238.reuse ;  /* 0x000000ede0697223 */ /* 0x181fe200000100ee */
[-CC-:B------:R-:W-:Y:S01]  /*5d90*/  FFMA.FTZ R135, R135, R237.reuse, R238.reuse ;  /* 0x000000ed87877223 */ /* 0x180fe200000100ee */
[-CC-:B------:R-:W-:Y:S01]  /*5da0*/  FFMA.FTZ R0, R225, R237.reuse, R238.reuse ;  /* 0x000000ede1007223 */ /* 0x180fe200000100ee */
[-C--:B------:R-:W-:Y:S01]  /*5db0*/  FFMA.FTZ R132, R132, R237.reuse, R238 ;  /* 0x000000ed84847223 */ /* 0x080fe200000100ee */
[----:B------:R-:W-:Y:S02]  /*5dc0*/  HADD2.F32 R111, -RZ, R99.H1_H1 ;  /* 0x30000063ff6f7230 */ /* 0x000fe40000004100 */
[----:B------:R-:W-:Y:S01]  /*5dd0*/  FADD.FTZ R122, R121, -R122 ;  /* 0x8000007a797a7221 */ /* 0x000fe20000010000 */
[----:B------:R-:W-:Y:S01]  /*5de0*/  FADD.FTZ R222, R222, -R105 ;  /* 0x80000069dede7221 */ /* 0x000fe20000010000 */
[-CC-:B------:R-:W-:Y:S01]  /*5df0*/  FFMA.FTZ R226, R226, R237.reuse, R238.reuse ;  /* 0x000000ede2e27223 */ /* 0x180fe200000100ee */
[----:B------:R-:W-:Y:S01]  /*5e00*/  FFMA.FTZ R228, R228, R237, R238 ;  /* 0x000000ede4e47223 */ /* 0x000fe200000100ee */
[----:B------:R-:W-:-:S02]  /*5e10*/  HADD2.F32 R105, -RZ, R97.H0_H0 ;  /* 0x20000061ff697230 */ /* 0x000fc40000004100 */
[----:B------:R-:W-:Y:S01]  /*5e20*/  FADD.FTZ R134, R134, -R135 ;  /* 0x8000008786867221 */ /* 0x000fe20000010000 */
[----:B------:R-:W-:Y:S01]  /*5e30*/  FADD.FTZ R104, R223, -R0 ;  /* 0x80000000df687221 */ /* 0x000fe20000010000 */
[----:B------:R-:W-:Y:S01]  /*5e40*/  FADD.FTZ R132, R133, -R132 ;  /* 0x8000008485847221 */ /* 0x000fe20000010000 */
[----:B------:R-:W-:Y:S02]  /*5e50*/  HADD2.F32 R0, -RZ, R99.H0_H0 ;  /* 0x20000063ff007230 */ /* 0x000fe40000004100 */
[----:B------:R-:W-:Y:S01]  /*5e60*/  FFMA.FTZ R133, R211, R122, R111 ;  /* 0x0000007ad3857223 */ /* 0x000fe2000001006f */
[----:B------:R-:W-:Y:S01]  /*5e70*/  FADD.FTZ R226, R229, -R226 ;  /* 0x800000e2e5e27221 */ /* 0x000fe20000010000 */
[--C-:B------:R-:W-:Y:S01]  /*5e80*/  HADD2.F32 R109, -RZ, R98.reuse.H1_H1 ;  /* 0x30000062ff6d7230 */ /* 0x100fe20000004100 */
[----:B------:R-:W-:Y:S01]  /*5e90*/  ISETP.GE.U32.AND P3, PT, R246, RZ, PT ;  /* 0x000000fff600720c */ /* 0x000fe20003f66070 */
[----:B------:R-:W-:Y:S01]  /*5ea0*/  FADD.FTZ R228, R227, -R228 ;  /* 0x800000e4e3e47221 */ /* 0x000fe20000010000 */
[----:B------:R-:W-:Y:S01]  /*5eb0*/  FFMA.FTZ R134, R211, R134, R105 ;  /* 0x00000086d3867223 */ /* 0x000fe20000010069 */
[----:B------:R-:W-:-:S02]  /*5ec0*/  HADD2.F32 R107, -RZ, R98.H0_H0 ;  /* 0x20000062ff6b7230 */ /* 0x000fc40000004100 */
[----:B------:R-:W-:Y:S01]  /*5ed0*/  FMUL.FTZ R105, R133, UR6 ;  /* 0x0000000685697c20 */ /* 0x000fe20008410000 */
[----:B------:R-:W-:Y:S01]  /*5ee0*/  FFMA.FTZ R226, R211, R226, R0 ;  /* 0x000000e2d3e27223 */ /* 0x000fe20000010000 */
[----:B------:R-:W-:Y:S01]  /*5ef0*/  ISETP.GE.U32.AND.EX P3, PT, R247, 0x1000000, PT, P3 ;  /* 0x01000000f700780c */ /* 0x000fe20003f66130 */
[C---:B------:R-:W-:Y:S01]  /*5f00*/  FFMA.FTZ R115, R211.reuse, R228, R109 ;  /* 0x000000e4d3737223 */ /* 0x040fe2000001006d */
[----:B------:R-:W-:Y:S01]  /*5f10*/  FFMA.FTZ R222, R211, R222, R107 ;  /* 0x000000ded3de7223 */ /* 0x000fe2000001006b */
[----:B------:R-:W-:Y:S01]  /*5f20*/  FMUL.FTZ R106, R226, UR6 ;  /* 0x00000006e26a7c20 */ /* 0x000fe20008410000 */
[----:B------:R-:W-:Y:S01]  /*5f30*/  FSEL R122, R105, RZ, P3 ;  /* 0x000000ff697a7208 */ /* 0x000fe20001800000 */
[----:B------:R-:W-:Y:S01]  /*5f40*/  FMUL.FTZ R105, R115, UR6 ;  /* 0x0000000673697c20 */ /* 0x000fe20008410000 */
[----:B------:R-:W-:Y:S01]  /*5f50*/  LOP3.LUT P5, RZ, R247, 0xff0000, RZ, 0xc0, !PT ;  /* 0x00ff0000f7ff7812 */ /* 0x000fe200078ac0ff */
        /* <DEDUP_REMOVED lines=35> */
.L_x_1828:
[-CC-:B------:R-:W-:Y:S01]  /*6190*/  FFMA.FTZ R122, R122, R237.reuse, R238.reuse ;  /* 0x000000ed7a7a7223 */ /* 0x180fe200000100ee */
[-CC-:B------:R-:W-:Y:S01]  /*61a0*/  FFMA.FTZ R226, R226, R237.reuse, R238.reuse ;  /* 0x000000ede2e27223 */ /* 0x180fe200000100ee */
[--C-:B0-----:R-:W-:Y:S02]  /*61b0*/  HADD2.F32 R108, -RZ, R99.reuse.H1_H1 ;  /* 0x30000063ff6c7230 */ /* 0x101fe40000004100 */
[-C--:B------:R-:W-:Y:S01]  /*61c0*/  FFMA.FTZ R109, R224, R237.reuse, R238 ;  /* 0x000000ede06d7223 */ /* 0x080fe200000100ee */
[----:B------:R-:W-:Y:S01]  /*61d0*/  FADD.FTZ R122, R121, -R122 ;  /* 0x8000007a797a7221 */ /* 0x000fe20000010000 */
[-C--:B------:R-:W-:Y:S01]  /*61e0*/  FFMA.FTZ R228, R228, R237.reuse, R238 ;  /* 0x000000ede4e47223 */ /* 0x080fe200000100ee */
[----:B------:R-:W-:Y:S02]  /*61f0*/  HADD2.F32 R111, -RZ, R99.H0_H0 ;  /* 0x20000063ff6f7230 */ /* 0x000fe40000004100 */
[----:B------:R-:W-:Y:S01]  /*6200*/  FADD.FTZ R226, R229, -R226 ;  /* 0x800000e2e5e27221 */ /* 0x000fe20000010000 */
[----:B------:R-:W-:Y:S01]  /*6210*/  FFMA.FTZ R135, R135, R237, R238 ;  /* 0x000000ed87877223 */ /* 0x000fe200000100ee */
[----:B------:R-:W-:Y:S01]  /*6220*/  FFMA.FTZ R122, R211, R122, R108 ;  /* 0x0000007ad37a7223 */ /* 0x000fe2000001006c */
[----:B------:R-:W-:Y:S01]  /*6230*/  FADD.FTZ R222, R222, -R109 ;  /* 0x8000006ddede7221 */ /* 0x000fe20000010000 */
[----:B------:R-:W-:-:S02]  /*6240*/  HADD2.F32 R108, -RZ, R98.H1_H1 ;  /* 0x30000062ff6c7230 */ /* 0x000fc40000004100 */
[----:B------:R-:W-:Y:S01]  /*6250*/  FADD.FTZ R228, R227, -R228 ;  /* 0x800000e4e3e47221 */ /* 0x000fe20000010000 */
[----:B------:R-:W-:Y:S01]  /*6260*/  HADD2.F32 R109, -RZ, R98.H0_H0 ;  /* 0x20000062ff6d7230 */ /* 0x000fe20000004100 */
[----:B------:R-:W-:Y:S01]  /*6270*/  ISETP.GE.U32.AND P3, PT, R246, RZ, PT ;  /* 0x000000fff600720c */ /* 0x000fe20003f66070 */
[----:B------:R-:W-:Y:S01]  /*6280*/  FFMA.FTZ R226, R211, R226, R111 ;  /* 0x000000e2d3e27223 */ /* 0x000fe2000001006f */
[--C-:B------:R-:W-:Y:S02]  /*6290*/  HADD2.F32 R115, -RZ, R97.reuse.H0_H0 ;  /* 0x20000061ff737230 */ /* 0x100fe40000004100 */
[-CC-:B------:R-:W-:Y:S01]  /*62a0*/  FFMA.FTZ R0, R225, R237.reuse, R238.reuse ;  /* 0x000000ede1007223 */ /* 0x180fe200000100ee */
[----:B------:R-:W-:Y:S01]  /*62b0*/  FADD.FTZ R134, R134, -R135 ;  /* 0x8000008786867221 */ /* 0x000fe20000010000 */
[-CC-:B------:R-:W-:Y:S01]  /*62c0*/  FFMA.FTZ R137, R137, R237.reuse, R238.reuse ;  /* 0x000000ed89897223 */ /* 0x180fe200000100ee */
[----:B------:R-:W-:Y:S01]  /*62d0*/  FFMA.FTZ R132, R132, R237, R238 ;  /* 0x000000ed84847223 */ /* 0x000fe200000100ee */
[----:B------:R-:W-:Y:S01]  /*62e0*/  FMUL.FTZ R122, R122, UR6 ;  /* 0x000000067a7a7c20 */ /* 0x000fe20008410000 */
[----:B------:R-:W-:Y:S01]  /*62f0*/  FFMA.FTZ R108, R211, R228, R108 ;  /* 0x000000e4d36c7223 */ /* 0x000fe2000001006c */
[----:B------:R-:W-:Y:S01]  /*6300*/  ISETP.GE.U32.AND.EX P3, PT, R247, 0x1000000, PT, P3 ;  /* 0x01000000f700780c */ /* 0x000fe20003f66130 */
[----:B------:R-:W-:Y:S01]  /*6310*/  FFMA.FTZ R222, R211, R222, R109 ;  /* 0x000000ded3de7223 */ /* 0x000fe2000001006d */
[----:B------:R-:W-:-:S02]  /*6320*/  HADD2.F32 R119, -RZ, R97.H1_H1 ;  /* 0x30000061ff777230 */ /* 0x000fc40000004100 */
[----:B------:R-:W-:Y:S01]  /*6330*/  FMUL.FTZ R226, R226, UR6 ;  /* 0x00000006e2e27c20 */ /* 0x000fe20008410000 */
[----:B------:R-:W-:Y:S01]  /*6340*/  FADD.FTZ R0, R223, -R0 ;  /* 0x80000000df007221 */ /* 0x000fe20000010000 */
[--C-:B------:R-:W-:Y:S02]  /*6350*/  HADD2.F32 R111, -RZ, R96.reuse.H1_H1 ;  /* 0x30000060ff6f7230 */ /* 0x100fe40000004100 */
[----:B------:R-:W-:Y:S01]  /*6360*/  FFMA.FTZ R115, R211, R134, R115 ;  /* 0x00000086d3737223 */ /* 0x000fe20000010073 */
[----:B------:R-:W-:Y:S01]  /*6370*/  HADD2.F32 R109, -RZ, R96.H0_H0 ;  /* 0x20000060ff6d7230 */ /* 0x000fe20000004100 */
[----:B------:R-:W-:Y:S01]  /*6380*/  LOP3.LUT P5, RZ, R247, 0xff0000, RZ, 0xc0, !PT ;  /* 0x00ff0000f7ff7812 */ /* 0x000fe200078ac0ff */
[----:B------:R-:W-:Y:S01]  /*6390*/  FADD.FTZ R136, R136, -R137 ;  /* 0x8000008988887221 */ /* 0x000fe20000010000 */
[----:B------:R-:W-:Y:S01]  /*63a0*/  FADD.FTZ R132, R133, -R132 ;  /* 0x8000008485847221 */ /* 0x000fe20000010000 */
[----:B------:R-:W-:Y:S01]  /*63b0*/  FSEL R133, R122, RZ, P3 ;  /* 0x000000ff7a857208 */ /* 0x000fe20001800000 */
[----:B------:R-:W-:Y:S01]  /*63c0*/  FMUL.FTZ R108, R108, UR6 ;  /* 0x000000066c6c7c20 */ /* 0x000fe20008410000 */
[----:B------:R-:W-:Y:S01]  /*63d0*/  FMUL.FTZ R222, R222, UR6 ;  /* 0x00000006dede7c20 */ /* 0x000fe20008410000 */
[----:B------:R-:W-:Y:S01]  /*63e0*/  LOP3.LUT P3, RZ, R247, 0xff00, RZ, 0xc0, !PT ;  /* 0x0000ff00f7ff7812 */ /* 0x000fe2000786c0ff */
[----:B------:R-:W-:Y:S01]  /*63f0*/  FFMA.FTZ R0, R211, R0, R119 ;  /* 0x00000000d3007223 */ /* 0x000fe20000010077 */
[----:B------:R-:W-:Y:S01]  /*6400*/  LOP3.LUT P6, RZ, R247, 0xff, RZ, 0xc0, !PT ;  /* 0x000000fff7ff7812 */ /* 0x000fe200078cc0ff */
[----:B------:R-:W-:Y:S01]  /*6410*/  FMUL.FTZ R115, R115, UR6 ;  /* 0x0000000673737c20 */ /* 0x000fe20008410000 */
[----:B------:R-:W-:Y:S01]  /*6420*/  FSEL R226, R226, RZ, P5 ;  /* 0x000000ffe2e27208 */ /* 0x000fe20002800000 */
[C---:B------:R-:W-:Y:S01]  /*6430*/  FFMA.FTZ R111, R211.reuse, R136, R111 ;  /* 0x00000088d36f7223 */ /* 0x040fe2000001006f */
[----:B------:R-:W-:Y:S01]  /*6440*/  FFMA.FTZ R109, R211, R132, R109 ;  /* 0x00000084d36d7223 */ /* 0x000fe2000001006d */
[----:B------:R-:W-:-:S02]  /*6450*/  LOP3.LUT P5, RZ, R246, 0xff0000, RZ, 0xc0, !PT ;  /* 0x00ff0000f6ff7812 */ /* 0x000fc400078ac0ff */
[----:B------:R-:W-:Y:S01]  /*6460*/  FSEL R121, R108, RZ, P3 ;  /* 0x000000ff6c797208 */ /* 0x000fe20001800000 */
[----:B------:R-:W-:Y:S01]  /*6470*/  FMUL.FTZ R108, R0, UR6 ;  /* 0x00000006006c7c20 */ /* 0x000fe20008410000 */
[----:B------:R-:W-:Y:S01]  /*6480*/  FSEL R110, R222, RZ, P6 ;  /* 0x000000ffde6e7208 */ /* 0x000fe20003000000 */
[----:B------:R-:W-:Y:S01]  /*6490*/  FMUL.FTZ R111, R111, UR6 ;  /* 0x000000066f6f7c20 */ /* 0x000fe20008410000 */
[C---:B------:R-:W-:Y:S01]  /*64a0*/  LOP3.LUT P6, RZ, R246.reuse, 0xff000000, RZ, 0xc0, !PT ;  /* 0xff000000f6ff7812 */ /* 0x040fe200078cc0ff */
[----:B------:R-:W-:Y:S01]  /*64b0*/  FMUL.FTZ R109, R109, UR6 ;  /* 0x000000066d6d7c20 */ /* 0x000fe20008410000 */
[----:B------:R-:W-:Y:S02]  /*64c0*/  FSEL R0, R115, RZ, P5 ;  /* 0x000000ff73007208 */ /* 0x000fe40002800000 */
[C---:B------:R-:W-:Y:S02]  /*64d0*/  LOP3.LUT P3, RZ, R246.reuse, 0xff00, RZ, 0xc0, !PT ;  /* 0x0000ff00f6ff7812 */ /* 0x040fe4000786c0ff */
[----:B------:R-:W-:-:S02]  /*64e0*/  LOP3.LUT P5, RZ, R246, 0xff, RZ, 0xc0, !PT ;  /* 0x000000fff6ff7812 */ /* 0x000fc400078ac0ff */
        /* <DEDUP_REMOVED lines=8> */
.L_x_1827:
[----:B------:R-:W-:Y:S05]  /*6570*/  @!P1 BRA `(.L_x_1829) ;  /* 0x0000000000e89947 */ /* 0x000fea0003800000 */
[-CC-:B------:R-:W-:Y:S01]  /*6580*/  FFMA.FTZ R122, R122, R237.reuse, R238.reuse ;  /* 0x000000ed7a7a7223 */ /* 0x180fe200000100ee */
[-CC-:B------:R-:W-:Y:S01]  /*6590*/  FFMA.FTZ R226, R226, R237.reuse, R238.reuse ;  /* 0x000000ede2e27223 */ /* 0x180fe200000100ee */
[-C--:B0-----:R-:W-:Y:S01]  /*65a0*/  FFMA.FTZ R105, R224, R237.reuse, R238 ;  /* 0x000000ede0697223 */ /* 0x081fe200000100ee */
        /* <DEDUP_REMOVED lines=21> */
[----:B------:R-:W-:Y:S01]  /*6700*/  LOP3.LUT P6, RZ, R247, 0xff, RZ, 0xc0, !PT ;  /* 0x000000fff7ff7812 */ /* 0x000fe200078cc0ff */
[----:B------:R-:W-:Y:S01]  /*6710*/  FMUL.FTZ R111, R211, R228 ;  /* 0x000000e4d36f7220 */ /* 0x000fe20000410000 */
[----:B------:R-:W-:Y:S01]  /*6720*/  FADD.FTZ R104, R223, -R104 ;  /* 0x80000068df687221 */ /* 0x000fe20000010000 */
[----:B------:R-:W-:Y:S01]  /*6730*/  FADD.FTZ R132, R133, -R132 ;  /* 0x8000008485847221 */ /* 0x000fe20000010000 */
[----:B------:R-:W-:Y:S01]  /*6740*/  FADD.FTZ R136, R136, -R137 ;  /* 0x8000008988887221 */ /* 0x000fe20000010000 */
[----:B------:R-:W-:Y:S01]  /*6750*/  FSEL R121, R0, RZ, P5 ;  /* 0x000000ff00797208 */ /* 0x000fe20002800000 */
[----:B------:R-:W-:Y:S01]  /*6760*/  FMUL.FTZ R108, R111, UR6 ;  /* 0x000000066f6c7c20 */ /* 0x000fe20008410000 */
[----:B------:R-:W-:Y:S01]  /*6770*/  FMUL.FTZ R0, R105, UR6 ;  /* 0x0000000669007c20 */ /* 0x000fe20008410000 */
[----:B------:R-:W-:Y:S01]  /*6780*/  FSEL R118, R107, RZ, P6 ;  /* 0x000000ff6b767208 */ /* 0x000fe20003000000 */
[----:B------:R-:W-:Y:S01]  /*6790*/  FMUL.FTZ R110, R211, R104 ;  /* 0x00000068d36e7220 */ /* 0x000fe20000410000 */
[----:B------:R-:W-:Y:S01]  /*67a0*/  LOP3.LUT P3, RZ, R247, 0xff00, RZ, 0xc0, !PT ;  /* 0x0000ff00f7ff7812 */ /* 0x000fe2000786c0ff */
[----:B------:R-:W-:Y:S01]  /*67b0*/  FMUL.FTZ R104, R211, R132 ;  /* 0x00000084d3687220 */ /* 0x000fe20000410000 */
[----:B------:R-:W-:-:S02]  /*67c0*/  LOP3.LUT P5, RZ, R246, 0xff0000, RZ, 0xc0, !PT ;  /* 0x00ff0000f6ff7812 */ /* 0x000fc400078ac0ff */
[----:B------:R-:W-:Y:S01]  /*67d0*/  F2FP.F16.F32.PACK_AB R107, R109, R226 ;  /* 0x000000e26d6b723e */ /* 0x000fe200000000ff */
[----:B------:R-:W-:Y:S01]  /*67e0*/  FMUL.FTZ R109, R211, R136 ;  /* 0x00000088d36d7220 */ /* 0x000fe20000410000 */
[----:B------:R-:W-:Y:S02]  /*67f0*/  FSEL R119, R108, RZ, P3 ;  /* 0x000000ff6c777208 */ /* 0x000fe40001800000 */
[----:B------:R-:W-:Y:S01]  /*6800*/  FSEL R114, R0, RZ, P5 ;  /* 0x000000ff00727208 */ /* 0x000fe20002800000 */
[----:B------:R-:W-:Y:S01]  /*6810*/  FMUL.FTZ R0, R104, UR6 ;  /* 0x0000000668007c20 */ /* 0x000fe20008410000 */
[----:B------:R-:W-:Y:S01]  /*6820*/  F2FP.F16.F32.PACK_AB R106, R111, R106 ;  /* 0x0000006a6f6a723e */ /* 0x000fe200000000ff */
        /* <DEDUP_REMOVED lines=15> */
.L_x_1829:
[-CC-:B------:R-:W-:Y:S01]  /*6920*/  FFMA.FTZ R122, R122, R237.reuse, R238.reuse ;  /* 0x000000ed7a7a7223 */ /* 0x180fe200000100ee */
[-CC-:B------:R-:W-:Y:S01]  /*6930*/  FFMA.FTZ R226, R226, R237.reuse, R238.reuse ;  /* 0x000000ede2e27223 */ /* 0x180fe200000100ee */
[-CC-:B------:R-:W-:Y:S01]  /*6940*/  FFMA.FTZ R135, R135, R237.reuse, R238.reuse ;  /* 0x000000ed87877223 */ /* 0x180fe200000100ee */
[-C--:B0-----:R-:W-:Y:S01]  /*6950*/  FFMA.FTZ R109, R224, R237.reuse, R238 ;  /* 0x000000ede06d7223 */ /* 0x081fe200000100ee */
        /* <DEDUP_REMOVED lines=49> */
.L_x_1825:
        /* <DEDUP_REMOVED lines=19> */
[C---:B------:R-:W-:Y:S01]  /*6da0*/  FFMA.FTZ R107, R211.reuse, R130, R88 ;  /* 0x00000082d36b7223 */ /* 0x040fe20000010058 */
[----:B------:R-:W-:Y:S01]  /*6db0*/  FADD.FTZ R128, R128, -R233 ;  /* 0x800000e980807221 */ /* 0x000fe20000010000 */
[----:B------:R-:W-:Y:S01]  /*6dc0*/  FFMA.FTZ R230, R211, R230, R109 ;  /* 0x000000e6d3e67223 */ /* 0x000fe2000001006d */
[----:B------:R-:W-:Y:S01]  /*6dd0*/  LOP3.LUT P6, RZ, R117, 0xff0000, RZ, 0xc0, !PT ;  /* 0x00ff000075ff7812 */ /* 0x000fe200078cc0ff */
[----:B------:R-:W-:Y:S01]  /*6de0*/  FMUL.FTZ R88, R107, UR6 ;  /* 0x000000066b587c20 */ /* 0x000fe20008410000 */
[----:B------:R-:W-:Y:S01]  /*6df0*/  LOP3.LUT P5, RZ, R171, 0xff0000, RZ, 0xc0, !PT ;  /* 0x00ff0000abff7812 */ /* 0x000fe200078ac0ff */
[----:B------:R-:W-:Y:S01]  /*6e00*/  FFMA.FTZ R106, R211, R128, R91 ;  /* 0x00000080d36a7223 */ /* 0x000fe2000001005b */
[----:B------:R-:W-:Y:S01]  /*6e10*/  ISETP.GE.U32.AND P2, PT, R116, RZ, PT ;  /* 0x000000ff7400720c */ /* 0x000fe20003f46070 */
[-C--:B------:R-:W-:Y:S01]  /*6e20*/  FFMA.FTZ R234, R234, R237.reuse, R238 ;  /* 0x000000edeaea7223 */ /* 0x080fe200000100ee */
[----:B------:R-:W-:Y:S01]  /*6e30*/  ISETP.GE.U32.AND P3, PT, R170, RZ, PT ;  /* 0x000000ffaa00720c */ /* 0x000fe20003f66070 */
[----:B------:R-:W-:Y:S01]  /*6e40*/  FMUL.FTZ R90, R230, UR6 ;  /* 0x00000006e65a7c20 */ /* 0x000fe20008410000 */
[C---:B------:R-:W-:Y:S01]  /*6e50*/  FSEL R114, R88.reuse, RZ, P6 ;  /* 0x000000ff58727208 */ /* 0x040fe20003000000 */
[----:B------:R-:W-:Y:S01]  /*6e60*/  HADD2.F32 R105, -RZ, R102.H1_H1 ;  /* 0x30000066ff697230 */ /* 0x000fe20000004100 */
[----:B------:R-:W-:Y:S01]  /*6e70*/  FSEL R108, R88, RZ, P5 ;  /* 0x000000ff586c7208 */ /* 0x000fe20002800000 */
[----:B------:R-:W-:Y:S01]  /*6e80*/  FMUL.FTZ R88, R106, UR6 ;  /* 0x000000066a587c20 */ /* 0x000fe20008410000 */
[----:B------:R-:W-:Y:S01]  /*6e90*/  ISETP.GE.U32.AND.EX P2, PT, R117, 0x1000000, PT, P2 ;  /* 0x010000007500780c */ /* 0x000fe20003f46120 */
[----:B------:R-:W-:Y:S01]  /*6ea0*/  FADD.FTZ R234, R129, -R234 ;  /* 0x800000ea81ea7221 */ /* 0x000fe20000010000 */
[----:B------:R-:W-:Y:S01]  /*6eb0*/  ISETP.GE.U32.AND.EX P3, PT, R171, 0x1000000, PT, P3 ;  /* 0x01000000ab00780c */ /* 0x000fe20003f66130 */
[-C--:B------:R-:W-:Y:S01]  /*6ec0*/  FFMA.FTZ R0, R231, R237.reuse, R238 ;  /* 0x000000ede7007223 */ /* 0x080fe200000100ee */
[----:B------:R-:W-:Y:S01]  /*6ed0*/  LOP3.LUT P6, RZ, R117, 0xff, RZ, 0xc0, !PT ;  /* 0x000000ff75ff7812 */ /* 0x000fe200078cc0ff */
[----:B------:R-:W-:Y:S01]  /*6ee0*/  FFMA.FTZ R109, R211, R234, R105 ;  /* 0x000000ead36d7223 */ /* 0x000fe20000010069 */
[----:B------:R-:W-:Y:S01]  /*6ef0*/  LOP3.LUT P5, RZ, R171, 0xff, RZ, 0xc0, !PT ;  /* 0x000000ffabff7812 */ /* 0x000fe200078ac0ff */
[----:B------:R-:W-:Y:S01]  /*6f00*/  FADD.FTZ R0, R125, -R0 ;  /* 0x800000007d007221 */ /* 0x000fe20000010000 */
[----:B------:R-:W-:Y:S01]  /*6f10*/  FSEL R119, R90, RZ, P2 ;  /* 0x000000ff5a777208 */ /* 0x000fe20001000000 */
[-CC-:B------:R-:W-:Y:S01]  /*6f20*/  FFMA.FTZ R89, R232, R237.reuse, R238.reuse ;  /* 0x000000ede8597223 */ /* 0x180fe200000100ee */
[----:B------:R-:W-:Y:S01]  /*6f30*/  FSEL R121, R90, RZ, P3 ;  /* 0x000000ff5a797208 */ /* 0x000fe20001800000 */
[----:B------:R-:W-:Y:S01]  /*6f40*/  FMUL.FTZ R91, R109, UR6 ;  /* 0x000000066d5b7c20 */ /* 0x000fe20008410000 */
[C---:B------:R-:W-:Y:S01]  /*6f50*/  FSEL R110, R88.reuse, RZ, P6 ;  /* 0x000000ff586e7208 */ /* 0x040fe20003000000 */
[-C--:B------:R-:W-:Y:S01]  /*6f60*/  FFMA.FTZ R131, R131, R237.reuse, R238 ;  /* 0x000000ed83837223 */ /* 0x080fe200000100ee */
[----:B------:R-:W-:Y:S01]  /*6f70*/  FSEL R90, R88, RZ, P5 ;  /* 0x000000ff585a7208 */ /* 0x000fe20002800000 */
[--C-:B------:R-:W-:Y:S01]  /*6f80*/  HADD2.F32 R88, -RZ, R101.reuse.H0_H0 ;  /* 0x20000065ff587230 */ /* 0x100fe20000004100 */
[----:B------:R-:W-:Y:S01]  /*6f90*/  LOP3.LUT P2, RZ, R117, 0xff00, RZ, 0xc0, !PT ;  /* 0x0000ff0075ff7812 */ /* 0x000fe2000784c0ff */
[----:B------:R-:W-:Y:S01]  /*6fa0*/  HADD2.F32 R105, -RZ, R101.H1_H1 ;  /* 0x30000065ff697230 */ /* 0x000fe20000004100 */
[----:B------:R-:W-:Y:S01]  /*6fb0*/  LOP3.LUT P3, RZ, R171, 0xff00, RZ, 0xc0, !PT ;  /* 0x0000ff00abff7812 */ /* 0x000fe2000786c0ff */
[----:B------:R-:W-:Y:S01]  /*6fc0*/  FADD.FTZ R126, R126, -R89 ;  /* 0x800000597e7e7221 */ /* 0x000fe20000010000 */
[----:B------:R-:W-:Y:S01]  /*6fd0*/  FFMA.FTZ R0, R211, R0, R88 ;  /* 0x00000000d3007223 */ /* 0x000fe20000010058 */
[----:B------:R-:W-:Y:S01]  /*6fe0*/  FSEL R115, R91, RZ, P2 ;  /* 0x000000ff5b737208 */ /* 0x000fe20001000000 */
[----:B------:R-:W-:Y:S01]  /*6ff0*/  FFMA.FTZ R238, R127, R237, R238 ;  /* 0x000000ed7fee7223 */ /* 0x000fe200000100ee */
[----:B------:R-:W-:Y:S01]  /*7000*/  FSEL R117, R91, RZ, P3 ;  /* 0x000000ff5b757208 */ /* 0x000fe20001800000 */
[----:B------:R-:W-:Y:S01]  /*7010*/  FMUL.FTZ R88, R0, UR6 ;  /* 0x0000000600587c20 */ /* 0x000fe20008410000 */
[----:B------:R-:W-:Y:S01]  /*7020*/  LOP3.LUT P6, RZ, R116, 0xff0000, RZ, 0xc0, !PT ;  /* 0x00ff000074ff7812 */ /* 0x000fe200078cc0ff */
[----:B------:R-:W-:-:S02]  /*7030*/  HADD2.F32 R91, -RZ, R100.H1_H1 ;  /* 0x30000064ff5b7230 */ /* 0x000fc40000004100 */
        /* <DEDUP_REMOVED lines=37> */
.L_x_1832:
[-CC-:B0-----:R-:W-:Y:S01]  /*7290*/  FFMA.FTZ R91, R236, R237.reuse, R238.reuse ;  /* 0x000000edec5b7223 */ /* 0x181fe200000100ee */
[--C-:B------:R-:W-:Y:S01]  /*72a0*/  HADD2.F32 R88, -RZ, R103.reuse.H1_H1 ;  /* 0x30000067ff587230 */ /* 0x100fe20000004100 */
[----:B------:R-:W-:Y:S01]  /*72b0*/  ISETP.GE.U32.AND P2, PT, R116, RZ, PT ;  /* 0x000000ff7400720c */ /* 0x000fe20003f46070 */
[-CC-:B------:R-:W-:Y:S01]  /*72c0*/  FFMA.FTZ R235, R235, R237.reuse, R238.reuse ;  /* 0x000000edebeb7223 */ /* 0x180fe200000100ee */
[----:B------:R-:W-:Y:S01]  /*72d0*/  FADD.FTZ R230, R230, -R91 ;  /* 0x8000005be6e67221 */ /* 0x000fe20000010000 */
[----:B------:R-:W-:Y:S01]  /*72e0*/  FFMA.FTZ R233, R233, R237, R238 ;  /* 0x000000ede9e97223 */ /* 0x000fe200000100ee */
[----:B------:R-:W-:Y:S01]  /*72f0*/  ISETP.GE.U32.AND.EX P5, PT, R117, 0x1000000, PT, P2 ;  /* 0x010000007500780c */ /* 0x000fe20003fa6120 */
[----:B------:R-:W-:Y:S02]  /*7300*/  HADD2.F32 R111, -RZ, R103.H0_H0 ;  /* 0x20000067ff6f7230 */ /* 0x000fe40000004100 */
[----:B------:R-:W-:Y:S01]  /*7310*/  FFMA.FTZ R88, R211, R230, R88 ;  /* 0x000000e6d3587223 */ /* 0x000fe20000010058 */
[----:B------:R-:W-:Y:S01]  /*7320*/  ISETP.GE.U32.AND P2, PT, R170, RZ, PT ;  /* 0x000000ffaa00720c */ /* 0x000fe20003f46070 */
[----:B------:R-:W-:Y:S01]  /*7330*/  FADD.FTZ R130, R130, -R235 ;  /* 0x800000eb82827221 */ /* 0x000fe20000010000 */
[----:B------:R-:W-:-:S02]  /*7340*/  HADD2.F32 R91, -RZ, R102.H0_H0 ;  /* 0x20000066ff5b7230 */ /* 0x000fc40000004100 */
[----:B------:R-:W-:Y:S01]  /*7350*/  FMUL.FTZ R88, R88, UR6 ;  /* 0x0000000658587c20 */ /* 0x000fe20008410000 */
[----:B------:R-:W-:Y:S01]  /*7360*/  ISETP.GE.U32.AND.EX P2, PT, R171, 0x1000000, PT, P2 ;  /* 0x01000000ab00780c */ /* 0x000fe20003f46120 */
[-CC-:B------:R-:W-:Y:S01]  /*7370*/  FFMA.FTZ R234, R234, R237.reuse, R238.reuse ;  /* 0x000000edeaea7223 */ /* 0x180fe200000100ee */
[----:B------:R-:W-:Y:S01]  /*7380*/  FADD.FTZ R128, R128, -R233 ;  /* 0x800000e980807221 */ /* 0x000fe20000010000 */
[----:B------:R-:W-:Y:S01]  /*7390*/  FFMA.FTZ R0, R231, R237, R238 ;  /* 0x000000ede7007223 */ /* 0x000fe200000100ee */
[----:B------:R-:W-:Y:S01]  /*73a0*/  FFMA.FTZ R111, R211, R130, R111 ;  /* 0x00000082d36f7223 */ /* 0x000fe2000001006f */
[----:B------:R-:W-:Y:S01]  /*73b0*/  HADD2.F32 R109, -RZ, R102.H1_H1 ;  /* 0x30000066ff6d7230 */ /* 0x000fe20000004100 */
[C---:B------:R-:W-:Y:S01]  /*73c0*/  FSEL R119, R88.reuse, RZ, P5 ;  /* 0x000000ff58777208 */ /* 0x040fe20002800000 */
[----:B------:R-:W-:Y:S01]  /*73d0*/  FADD.FTZ R234, R129, -R234 ;  /* 0x800000ea81ea7221 */ /* 0x000fe20000010000 */
[----:B------:R-:W-:Y:S01]  /*73e0*/  FSEL R114, R88, RZ, P2 ;  /* 0x000000ff58727208 */ /* 0x000fe20001000000 */
[----:B------:R-:W-:Y:S01]  /*73f0*/  FFMA.FTZ R91, R211, R128, R91 ;  /* 0x00000080d35b7223 */ /* 0x000fe2000001005b */
[----:B------:R-:W-:-:S02]  /*7400*/  HADD2.F32 R88, -RZ, R101.H0_H0 ;  /* 0x20000065ff587230 */ /* 0x000fc40000004100 */
[----:B------:R-:W-:Y:S01]  /*7410*/  FADD.FTZ R0, R125, -R0 ;  /* 0x800000007d007221 */ /* 0x000fe20000010000 */
[----:B------:R-:W-:Y:S01]  /*7420*/  FMUL.FTZ R111, R111, UR6 ;  /* 0x000000066f6f7c20 */ /* 0x000fe20008410000 */
[----:B------:R-:W-:Y:S01]  /*7430*/  LOP3.LUT P3, RZ, R117, 0xff0000, RZ, 0xc0, !PT ;  /* 0x00ff000075ff7812 */ /* 0x000fe2000786c0ff */
[----:B------:R-:W-:Y:S01]  /*7440*/  FFMA.FTZ R109, R211, R234, R109 ;  /* 0x000000ead36d7223 */ /* 0x000fe2000001006d */
[----:B------:R-:W-:Y:S01]  /*7450*/  LOP3.LUT P6, RZ, R171, 0xff0000, RZ, 0xc0, !PT ;  /* 0x00ff0000abff7812 */ /* 0x000fe200078cc0ff */
[----:B------:R-:W-:Y:S01]  /*7460*/  FMUL.FTZ R91, R91, UR6 ;  /* 0x000000065b5b7c20 */ /* 0x000fe20008410000 */
[----:B------:R-:W-:Y:S01]  /*7470*/  LOP3.LUT P5, RZ, R117, 0xff, RZ, 0xc0, !PT ;  /* 0x000000ff75ff7812 */ /* 0x000fe200078ac0ff */
[----:B------:R-:W-:Y:S01]  /*7480*/  FFMA.FTZ R0, R211, R0, R88 ;  /* 0x00000000d3007223 */ /* 0x000fe20000010058 */
[-CC-:B------:R-:W-:Y:S01]  /*7490*/  FFMA.FTZ R89, R232, R237.reuse, R238.reuse ;  /* 0x000000ede8597223 */ /* 0x180fe200000100ee */
[----:B------:R-:W-:Y:S01]  /*74a0*/  FSEL R108, R111, RZ, P3 ;  /* 0x000000ff6f6c7208 */ /* 0x000fe20001800000 */
[----:B------:R-:W-:Y:S01]  /*74b0*/  FMUL.FTZ R109, R109, UR6 ;  /* 0x000000066d6d7c20 */ /* 0x000fe20008410000 */
[----:B------:R-:W-:Y:S01]  /*74c0*/  FSEL R111, R111, RZ, P6 ;  /* 0x000000ff6f6f7208 */ /* 0x000fe20003000000 */
[----:B------:R-:W-:Y:S01]  /*74d0*/  FMUL.FTZ R0, R0, UR6 ;  /* 0x0000000600007c20 */ /* 0x000fe20008410000 */
[----:B------:R-:W-:Y:S01]  /*74e0*/  LOP3.LUT P6, RZ, R117, 0xff00, RZ, 0xc0, !PT ;  /* 0x0000ff0075ff7812 */ /* 0x000fe200078cc0ff */
[----:B------:R-:W-:Y:S01]  /*74f0*/  HADD2.F32 R88, -RZ, R101.H1_H1 ;  /* 0x30000065ff587230 */ /* 0x000fe20000004100 */
[----:B------:R-:W-:Y:S01]  /*7500*/  LOP3.LUT P2, RZ, R171, 0xff00, RZ, 0xc0, !PT ;  /* 0x0000ff00abff7812 */ /* 0x000fe2000784c0ff */
[-CC-:B------:R-:W-:Y:S01]  /*7510*/  FFMA.FTZ R131, R131, R237.reuse, R238.reuse ;  /* 0x000000ed83837223 */ /* 0x180fe200000100ee */
[----:B------:R-:W-:Y:S01]  /*7520*/  FSEL R110, R91, RZ, P5 ;  /* 0x000000ff5b6e7208 */ /* 0x000fe20002800000 */
[----:B------:R-:W-:Y:S01]  /*7530*/  FADD.FTZ R126, R126, -R89 ;  /* 0x800000597e7e7221 */ /* 0x000fe20000010000 */
[----:B------:R-:W-:Y:S01]  /*7540*/  LOP3.LUT P3, RZ, R171, 0xff, RZ, 0xc0, !PT ;  /* 0x000000ffabff7812 */ /* 0x000fe2000786c0ff */
[----:B------:R-:W-:Y:S01]  /*7550*/  FFMA.FTZ R238, R127, R237, R238 ;  /* 0x000000ed7fee7223 */ /* 0x000fe200000100ee */
[----:B------:R-:W-:Y:S01]  /*7560*/  LOP3.LUT P5, RZ, R116, 0xff0000, RZ, 0xc0, !PT ;  /* 0x00ff000074ff7812 */ /* 0x000fe200078ac0ff */
[--C-:B------:R-:W-:Y:S01]  /*7570*/  HADD2.F32 R89, -RZ, R100.reuse.H0_H0 ;  /* 0x20000064ff597230 */ /* 0x100fe20000004100 */
[----:B------:R-:W-:Y:S01]  /*7580*/  FSEL R115, R109, RZ, P6 ;  /* 0x000000ff6d737208 */ /* 0x000fe20003000000 */
[----:B------:R-:W-:Y:S01]  /*7590*/  FFMA.FTZ R88, R211, R126, R88 ;  /* 0x0000007ed3587223 */ /* 0x000fe20000010058 */
[----:B------:R-:W-:Y:S01]  /*75a0*/  FSEL R117, R109, RZ, P2 ;  /* 0x000000ff6d757208 */ /* 0x000fe20001000000 */
[----:B------:R-:W-:Y:S01]  /*75b0*/  FADD.FTZ R238, R123, -R238 ;  /* 0x800000ee7bee7221 */ /* 0x000fe20000010000 */
[----:B------:R-:W-:Y:S01]  /*75c0*/  FSEL R90, R91, RZ, P3 ;  /* 0x000000ff5b5a7208 */ /* 0x000fe20001800000 */
[----:B------:R-:W-:Y:S01]  /*75d0*/  HADD2.F32 R91, -RZ, R100.H1_H1 ;  /* 0x30000064ff5b7230 */ /* 0x000fe20000004100 */
[----:B------:R-:W-:Y:S01]  /*75e0*/  FSEL R109, R0, RZ, P5 ;  /* 0x000000ff006d7208 */ /* 0x000fe20002800000 */
[----:B------:R-:W-:Y:S01]  /*75f0*/  FADD.FTZ R124, R124, -R131 ;  /* 0x800000837c7c7221 */ /* 0x000fe20000010000 */
        /* <DEDUP_REMOVED lines=8> */
[----:B------:R-:W-:Y:S01]  /*7680*/  F2FP.F16.F32.PACK_AB R91, R114, R111 ;  /* 0x0000006f725b723e */ /* 0x000fe200000000ff */
[----:B------:R-:W-:Y:S01]  /*7690*/  FMUL.FTZ R124, R124, UR6 ;  /* 0x000000067c7c7c20 */ /* 0x000fe20008410000 */
[----:B------:R-:W-:-:S02]  /*76a0*/  F2FP.F16.F32.PACK_AB R111, R119, R108 ;  /* 0x0000006c776f723e */ /* 0x000fc400000000ff */
        /* <DEDUP_REMOVED lines=15> */
[----:B------:R-:W-:Y:S01]  /*77a0*/  F2FP.F16.F32.PACK_AB R108, R115, R108 ;  /* 0x0000006c736c723e */ /* 0x000fe200000000ff */
[----:B------:R-:W-:Y:S06]  /*77b0*/  BRA `(.L_x_1833) ;  /* 0x0000001800347947 */ /* 0x000fec0003800000 */
.L_x_1831:
[----:B------:R-:W-:Y:S05]  /*77c0*/  @!P1 BRA `(.L_x_1834) ;  /* 0x00000004003c9947 */ /* 0x000fea0003800000 */
[-CC-:B0-----:R-:W-:Y:S01]  /*77d0*/  FFMA.FTZ R89, R236, R237.reuse, R238.reuse ;  /* 0x000000edec597223 */ /* 0x181fe200000100ee */
[-CC-:B------:R-:W-:Y:S01]  /*77e0*/  FFMA.FTZ R235, R235, R237.reuse, R238.reuse ;  /* 0x000000edebeb7223 */ /* 0x180fe200000100ee */
[-C--:B------:R-:W-:Y:S01]  /*77f0*/  FFMA.FTZ R234, R234, R237.reuse, R238 ;  /* 0x000000edeaea7223 */ /* 0x080fe200000100ee */
[----:B------:R-:W-:Y:S01]  /*7800*/  ISETP.GE.U32.AND P2, PT, R116, RZ, PT ;  /* 0x000000ff7400720c */ /* 0x000fe20003f46070 */
[----:B------:R-:W-:Y:S01]  /*7810*/  FADD.FTZ R108, R230, -R89 ;  /* 0x80000059e66c7221 */ /* 0x000fe20000010000 */
[----:B------:R-:W-:Y:S01]  /*7820*/  FADD.FTZ R130, R130, -R235 ;  /* 0x800000eb82827221 */ /* 0x000fe20000010000 */
[----:B------:R-:W-:Y:S01]  /*7830*/  ISETP.GE.U32.AND P3, PT, R170, RZ, PT ;  /* 0x000000ffaa00720c */ /* 0x000fe20003f66070 */
[----:B------:R-:W-:Y:S01]  /*7840*/  FADD.FTZ R234, R129, -R234 ;  /* 0x800000ea81ea7221 */ /* 0x000fe20000010000 */
[----:B------:R-:W-:Y:S01]  /*7850*/  FMUL.FTZ R108, R211, R108 ;  /* 0x0000006cd36c7220 */ /* 0x000fe20000410000 */
[-CC-:B------:R-:W-:Y:S01]  /*7860*/  FFMA.FTZ R0, R231, R237.reuse, R238.reuse ;  /* 0x000000ede7007223 */ /* 0x180fe200000100ee */
[-C--:B------:R-:W-:Y:S01]  /*7870*/  FFMA.FTZ R233, R233, R237.reuse, R238 ;  /* 0x000000ede9e97223 */ /* 0x080fe200000100ee */
[----:B------:R-:W-:Y:S01]  /*7880*/  FMUL.FTZ R107, R211, R130 ;  /* 0x00000082d36b7220 */ /* 0x000fe20000410000 */
[----:B------:R-:W-:Y:S01]  /*7890*/  FMUL.FTZ R88, R108, UR6 ;  /* 0x000000066c587c20 */ /* 0x000fe20008410000 */
[----:B------:R-:W-:Y:S01]  /*78a0*/  ISETP.GE.U32.AND.EX P2, PT, R117, 0x1000000, PT, P2 ;  /* 0x010000007500780c */ /* 0x000fe20003f46120 */
[----:B------:R-:W-:Y:S01]  /*78b0*/  FMUL.FTZ R89, R211, R234 ;  /* 0x000000ead3597220 */ /* 0x000fe20000410000 */
[----:B------:R-:W-:Y:S01]  /*78c0*/  ISETP.GE.U32.AND.EX P3, PT, R171, 0x1000000, PT, P3 ;  /* 0x01000000ab00780c */ /* 0x000fe20003f66130 */
[----:B------:R-:W-:Y:S01]  /*78d0*/  FADD.FTZ R122, R125, -R0 ;  /* 0x800000007d7a7221 */ /* 0x000fe20000010000 */
[----:B------:R-:W-:Y:S01]  /*78e0*/  FADD.FTZ R106, R128, -R233 ;  /* 0x800000e9806a7221 */ /* 0x000fe20000010000 */
[----:B------:R-:W-:Y:S01]  /*78f0*/  FMUL.FTZ R0, R107, UR6 ;  /* 0x000000066b007c20 */ /* 0x000fe20008410000 */
[----:B------:R-:W-:Y:S01]  /*7900*/  LOP3.LUT P6, RZ, R117, 0xff0000, RZ, 0xc0, !PT ;  /* 0x00ff000075ff7812 */ /* 0x000fe200078cc0ff */
[-CC-:B------:R-:W-:Y:S01]  /*7910*/  FFMA.FTZ R105, R232, R237.reuse, R238.reuse ;  /* 0x000000ede8697223 */ /* 0x180fe200000100ee */
        /* <DEDUP_REMOVED lines=12> */
[----:B------:R-:W-:Y:S01]  /*79e0*/  LOP3.LUT P6, RZ, R117, 0xff, RZ, 0xc0, !PT ;  /* 0x000000ff75ff7812 */ /* 0x000fe200078cc0ff */
[----:B------:R-:W-:Y:S01]  /*79f0*/  FMUL.FTZ R104, R211, R104 ;  /* 0x00000068d3687220 */ /* 0x000fe20000410000 */
[----:B------:R-:W-:Y:S01]  /*7a00*/  FSEL R91, R0, RZ, P5 ;  /* 0x000000ff005b7208 */ /* 0x000fe20002800000 */
[----:B------:R-:W-:Y:S01]  /*7a10*/  FMUL.FTZ R0, R106, UR6 ;  /* 0x000000066a007c20 */ /* 0x000fe20008410000 */
[----:B------:R-:W-:-:S02]  /*7a20*/  FSEL R115, R88, RZ, P2 ;  /* 0x000000ff58737208 */ /* 0x000fc40001000000 */
[----:B------:R-:W-:Y:S01]  /*7a30*/  FSEL R117, R88, RZ, P3 ;  /* 0x000000ff58757208 */ /* 0x000fe20001800000 */
[----:B------:R-:W-:Y:S01]  /*7a40*/  FADD.FTZ R88, R126, -R105 ;  /* 0x800000697e587221 */ /* 0x000fe20000010000 */
[----:B------:R-:W-:Y:S01]  /*7a50*/  LOP3.LUT P5, RZ, R171, 0xff, RZ, 0xc0, !PT ;  /* 0x000000ffabff7812 */ /* 0x000fe200078ac0ff */
[C---:B------:R-:W-:Y:S01]  /*7a60*/  FMUL.FTZ R105, R211.reuse, R122 ;  /* 0x0000007ad3697220 */ /* 0x040fe20000410000 */
[C---:B------:R-:W-:Y:S01]  /*7a70*/  FSEL R110, R0.reuse, RZ, P6 ;  /* 0x000000ff006e7208 */ /* 0x040fe20003000000 */
[----:B------:R-:W-:Y:S01]  /*7a80*/  FMUL.FTZ R88, R211, R88 ;  /* 0x00000058d3587220 */ /* 0x000fe20000410000 */
[----:B------:R-:W-:Y:S01]  /*7a90*/  FSEL R90, R0, RZ, P5 ;  /* 0x000000ff005a7208 */ /* 0x000fe20002800000 */
[----:B------:R-:W-:Y:S01]  /*7aa0*/  FMUL.FTZ R0, R105, UR6 ;  /* 0x0000000669007c20 */ /* 0x000fe20008410000 */
[----:B------:R-:W-:Y:S01]  /*7ab0*/  LOP3.LUT P6, RZ, R116, 0xff0000, RZ, 0xc0, !PT ;  /* 0x00ff000074ff7812 */ /* 0x000fe200078cc0ff */
[----:B------:R-:W-:Y:S01]  /*7ac0*/  FMUL.FTZ R211, R211, R238 ;  /* 0x000000eed3d37220 */ /* 0x000fe20000410000 */
[----:B------:R-:W-:-:S02]  /*7ad0*/  F2FP.F16.F32.PACK_AB R106, R89, R106 ;  /* 0x0000006a596a723e */ /* 0x000fc400000000ff */
[----:B------:R-:W-:Y:S02]  /*7ae0*/  FSEL R109, R0, RZ, P6 ;  /* 0x000000ff006d7208 */ /* 0x000fe40003000000 */
[----:B------:R-:W-:Y:S02]  /*7af0*/  LOP3.LUT P6, RZ, R170, 0xff0000, RZ, 0xc0, !PT ;  /* 0x00ff0000aaff7812 */ /* 0x000fe400078cc0ff */
[C---:B------:R-:W-:Y:S01]  /*7b00*/  F2FP.F16.F32.PACK_AB R105, R88.reuse, R105 ;  /* 0x000000695869723e */ /* 0x040fe200000000ff */
[----:B------:R-:W-:Y:S01]  /*7b10*/  FMUL.FTZ R88, R88, UR6 ;  /* 0x0000000658587c20 */ /* 0x000fe20008410000 */
[----:B------:R-:W-:Y:S01]  /*7b20*/  FSEL R89, R0, RZ, P6 ;  /* 0x000000ff00597208 */ /* 0x000fe20003000000 */
[----:B------:R-:W-:Y:S01]  /*7b30*/  FMUL.FTZ R0, R104, UR6 ;  /* 0x0000000668007c20 */ /* 0x000fe20008410000 */
[----:B------:R-:W-:Y:S02]  /*7b40*/  LOP3.LUT P5, RZ, R116, 0xff000000, RZ, 0xc0, !PT ;  /* 0xff00000074ff7812 */ /* 0x000fe400078ac0ff */
[----:B------:R-:W-:-:S02]  /*7b50*/  LOP3.LUT P6, RZ, R170, 0xff000000, RZ, 0xc0, !PT ;  /* 0xff000000aaff7812 */ /* 0x000fc400078cc0ff */
[C---:B------:R-:W-:Y:S02]  /*7b60*/  LOP3.LUT P2, RZ, R116.reuse, 0xff00, RZ, 0xc0, !PT ;  /* 0x0000ff0074ff7812 */ /* 0x040fe4000784c0ff */
[----:B------:R-:W-:Y:S02]  /*7b70*/  LOP3.LUT P3, RZ, R116, 0xff, RZ, 0xc0, !PT ;  /* 0x000000ff74ff7812 */ /* 0x000fe4000786c0ff */
[----:B------:R-:W-:Y:S02]  /*7b80*/  F2FP.F16.F32.PACK_AB R111, R114, R111 ;  /* 0x0000006f726f723e */ /* 0x000fe400000000ff */
[----:B------:R-:W-:Y:S01]  /*7b90*/  F2FP.F16.F32.PACK_AB R104, R104, R211 ;  /* 0x000000d36868723e */ /* 0x000fe200000000ff */
[----:B------:R-:W-:Y:S01]  /*7ba0*/  FMUL.FTZ R211, R211, UR6 ;  /* 0x00000006d3d37c20 */ /* 0x000fe20008410000 */
[C---:B------:R-:W-:Y:S02]  /*7bb0*/  FSEL R114, R88.reuse, RZ, P5 ;  /* 0x000000ff58727208 */ /* 0x040fe40002800000 */
[----:B------:R-:W-:-:S02]  /*7bc0*/  FSEL R116, R88, RZ, P6 ;  /* 0x000000ff58747208 */ /* 0x000fc40003000000 */
        /* <DEDUP_REMOVED lines=15> */
.L_x_1834:
[-CC-:B0-----:R-:W-:Y:S01]  /*7cc0*/  FFMA.FTZ R91, R236, R237.reuse, R238.reuse ;  /* 0x000000edec5b7223 */ /* 0x181fe200000100ee */
[-CC-:B------:R-:W-:Y:S01]  /*7cd0*/  FFMA.FTZ R233, R233, R237.reuse, R238.reuse ;  /* 0x000000ede9e97223 */ /* 0x180fe200000100ee */
[-CC-:B------:R-:W-:Y:S01]  /*7ce0*/  FFMA.FTZ R235, R235, R237.reuse, R238.reuse ;  /* 0x000000edebeb7223 */ /* 0x180fe200000100ee */
[----:B------:R-:W-:Y:S01]  /*7cf0*/  ISETP.GE.U32.AND P2, PT, R116, RZ, PT ;  /* 0x000000ff7400720c */ /* 0x000fe20003f46070 */
[----:B------:R-:W-:Y:S01]  /*7d00*/  FADD.FTZ R230, R230, -R91 ;  /* 0x8000005be6e67221 */ /* 0x000fe20000010000 */
[----:B------:R-:W-:Y:S01]  /*7d10*/  FADD.FTZ R128, R128, -R233 ;  /* 0x800000e980807221 */ /* 0x000fe20000010000 */
[-C--:B------:R-:W-:Y:S01]  /*7d20*/  FFMA.FTZ R0, R231, R237.reuse, R238 ;  /* 0x000000ede7007223 */ /* 0x080fe200000100ee */
        /* <DEDUP_REMOVED lines=19> */
[-C--:B------:R-:W-:Y:S01]  /*7e60*/  FFMA.FTZ R131, R131, R237.reuse, R238 ;  /* 0x000000ed83837223 */ /* 0x080fe200000100ee */
        /* <DEDUP_REMOVED lines=48> */
.L_x_1830:
[----:B------:R-:W-:Y:S05]  /*8170*/  @!P2 BRA `(.L_x_1835) ;  /* 0x000000080004a947 */ /* 0x000fea0003800000 */
[----:B------:R-:W-:Y:S05]  /*8180*/  @!P1 BRA `(.L_x_1836) ;  /* 0x0000000400089947 */ /* 0x000fea0003800000 */
[-CC-:B0-----:R-:W-:Y:S01]  /*8190*/  FFMA.FTZ R107, R236, R237.reuse, R238.reuse ;  /* 0x000000edec6b7223 */ /* 0x181fe200000100ee */
[-CC-:B------:R-:W-:Y:S01]  /*81a0*/  FFMA.FTZ R233, R233, R237.reuse, R238.reuse ;  /* 0x000000ede9e97223 */ /* 0x180fe200000100ee */
[--C-:B------:R-:W-:Y:S02]  /*81b0*/  HADD2.F32 R104, -RZ, R103.reuse.H1_H1 ;  /* 0x30000067ff687230 */ /* 0x100fe40000004100 */
[-C--:B------:R-:W-:Y:S01]  /*81c0*/  FFMA.FTZ R234, R234, R237.reuse, R238 ;  /* 0x000000edeaea7223 */ /* 0x080fe200000100ee */
[----:B------:R-:W-:Y:S01]  /*81d0*/  FADD.FTZ R230, R230, -R107 ;  /* 0x8000006be6e67221 */ /* 0x000fe20000010000 */
[--C-:B------:R-:W-:Y:S02]  /*81e0*/  HADD2.F32 R107, -RZ, R102.reuse.H0_H0 ;  /* 0x20000066ff6b7230 */ /* 0x100fe40000004100 */
[----:B------:R-:W-:Y:S01]  /*81f0*/  FADD.FTZ R128, R128, -R233 ;  /* 0x800000e980807221 */ /* 0x000fe20000010000 */
[----:B------:R-:W-:Y:S02]  /*8200*/  HADD2.F32 R109, -RZ, R102.H1_H1 ;  /* 0x30000066ff6d7230 */ /* 0x000fe40000004100 */
[----:B------:R-:W-:Y:S01]  /*8210*/  FFMA.FTZ R119, R211, R230, R104 ;  /* 0x000000e6d3777223 */ /* 0x000fe20000010068 */
[----:B------:R-:W-:Y:S01]  /*8220*/  ISETP.GE.U32.AND P2, PT, R116, RZ, PT ;  /* 0x000000ff7400720c */ /* 0x000fe20003f46070 */
[----:B------:R-:W-:Y:S01]  /*8230*/  FADD.FTZ R234, R129, -R234 ;  /* 0x800000ea81ea7221 */ /* 0x000fe20000010000 */
[----:B------:R-:W-:Y:S01]  /*8240*/  FFMA.FTZ R106, R211, R128, R107 ;  /* 0x00000080d36a7223 */ /* 0x000fe2000001006b */
[----:B------:R-:W-:Y:S01]  /*8250*/  FMUL.FTZ R107, R119, UR6 ;  /* 0x00000006776b7c20 */ /* 0x000fe20008410000 */
[----:B------:R-:W-:Y:S01]  /*8260*/  ISETP.GE.U32.AND.EX P2, PT, R117, 0x1000000, PT, P2 ;  /* 0x010000007500780c */ /* 0x000fe20003f46120 */
[----:B------:R-:W-:Y:S01]  /*8270*/  FFMA.FTZ R115, R211, R234, R109 ;  /* 0x000000ead3737223 */ /* 0x000fe2000001006d */
[-CC-:B------:R-:W-:Y:S01]  /*8280*/  FFMA.FTZ R235, R235, R237.reuse, R238.reuse ;  /* 0x000000edebeb7223 */ /* 0x180fe200000100ee */
[----:B------:R-:W-:Y:S01]  /*8290*/  FMUL.FTZ R104, R106, UR6 ;  /* 0x000000066a687c20 */ /* 0x000fe20008410000 */
[----:B------:R-:W-:Y:S01]  /*82a0*/  LOP3.LUT P5, RZ, R117, 0xff, RZ, 0xc0, !PT ;  /* 0x000000ff75ff7812 */ /* 0x000fe200078ac0ff */
[----:B------:R-:W-:Y:S01]  /*82b0*/  FFMA.FTZ R105, R232, R237, R238 ;  /* 0x000000ede8697223 */ /* 0x000fe200000100ee */
[----:B------:R-:W-:Y:S01]  /*82c0*/  FSEL R121, R107, RZ, P2 ;  /* 0x000000ff6b797208 */ /* 0x000fe20001000000 */
[----:B------:R-:W-:-:S02]  /*82d0*/  HADD2.F32 R111, -RZ, R103.H0_H0 ;  /* 0x20000067ff6f7230 */ /* 0x000fc40000004100 */
[----:B------:R-:W-:Y:S01]  /*82e0*/  FMUL.FTZ R107, R115, UR6 ;  /* 0x00000006736b7c20 */ /* 0x000fe20008410000 */
[-CC-:B------:R-:W-:Y:S01]  /*82f0*/  FFMA.FTZ R131, R131, R237.reuse, R238.reuse ;  /* 0x000000ed83837223 */ /* 0x180fe200000100ee */
[-CC-:B------:R-:W-:Y:S01]  /*8300*/  FFMA.FTZ R0, R231, R237.reuse, R238.reuse ;  /* 0x000000ede7007223 */ /* 0x180fe200000100ee */
[----:B------:R-:W-:Y:S01]  /*8310*/  FADD.FTZ R130, R130, -R235 ;  /* 0x800000eb82827221 */ /* 0x000fe20000010000 */
[----:B------:R-:W-:Y:S01]  /*8320*/  LOP3.LUT P6, RZ, R117, 0xff00, RZ, 0xc0, !PT ;  /* 0x0000ff0075ff7812 */ /* 0x000fe200078cc0ff */
[----:B------:R-:W-:Y:S01]  /*8330*/  FFMA.FTZ R238, R127, R237, R238 ;  /* 0x000000ed7fee7223 */ /* 0x000fe200000100ee */
[----:B------:R-:W-:Y:S01]  /*8340*/  FSEL R110, R104, RZ, P5 ;  /* 0x000000ff686e7208 */ /* 0x000fe20002800000 */
[----:B------:R-:W-:Y:S01]  /*8350*/  FADD.FTZ R126, R126, -R105 ;  /* 0x800000697e7e7221 */ /* 0x000fe20000010000 */
[----:B------:R-:W-:Y:S01]  /*8360*/  LOP3.LUT P3, RZ, R117, 0xff0000, RZ, 0xc0, !PT ;  /* 0x00ff000075ff7812 */ /* 0x000fe2000786c0ff */
[--C-:B------:R-:W-:Y:S02]  /*8370*/  HADD2.F32 R104, -RZ, R101.reuse.H0_H0 ;  /* 0x20000065ff687230 */ /* 0x100fe40000004100 */
[----:B------:R-:W-:Y:S01]  /*8380*/  FFMA.FTZ R130, R211, R130, R111 ;  /* 0x00000082d3827223 */ /* 0x000fe2000001006f */
[----:B------:R-:W-:Y:S01]  /*8390*/  HADD2.F32 R109, -RZ, R101.H1_H1 ;  /* 0x30000065ff6d7230 */ /* 0x000fe20000004100 */
[----:B------:R-:W-:Y:S01]  /*83a0*/  FSEL R117, R107, RZ, P6 ;  /* 0x000000ff6b757208 */ /* 0x000fe20003000000 */
[----:B------:R-:W-:Y:S01]  /*83b0*/  FADD.FTZ R0, R125, -R0 ;  /* 0x800000007d007221 */ /* 0x000fe20000010000 */
[----:B------:R-:W-:-:S02]  /*83c0*/  HADD2.F32 R105, -RZ, R100.H0_H0 ;  /* 0x20000064ff697230 */ /* 0x000fc40000004100 */
[----:B------:R-:W-:Y:S01]  /*83d0*/  FADD.FTZ R238, R123, -R238 ;  /* 0x800000ee7bee7221 */ /* 0x000fe20000010000 */
[----:B------:R-:W-:Y:S02]  /*83e0*/  HADD2.F32 R107, -RZ, R100.H1_H1 ;  /* 0x30000064ff6b7230 */ /* 0x000fe40000004100 */
[----:B------:R-:W-:Y:S01]  /*83f0*/  FADD.FTZ R124, R124, -R131 ;  /* 0x800000837c7c7221 */ /* 0x000fe20000010000 */
[----:B------:R-:W-:Y:S01]  /*8400*/  FMUL.FTZ R108, R130, UR6 ;  /* 0x00000006826c7c20 */ /* 0x000fe20008410000 */
[C---:B------:R-:W-:Y:S01]  /*8410*/  FFMA.FTZ R0, R211.reuse, R0, R104 ;  /* 0x00000000d3007223 */ /* 0x040fe20000010068 */
[C---:B------:R-:W-:Y:S01]  /*8420*/  FFMA.FTZ R111, R211.reuse, R126, R109 ;  /* 0x0000007ed36f7223 */ /* 0x040fe2000001006d */
[C---:B------:R-:W-:Y:S01]  /*8430*/  FFMA.FTZ R104, R211.reuse, R238, R105 ;  /* 0x000000eed3687223 */ /* 0x040fe20000010069 */
[----:B------:R-:W-:Y:S01]  /*8440*/  FFMA.FTZ R211, R211, R124, R107 ;  /* 0x0000007cd3d37223 */ /* 0x000fe2000001006b */
[----:B------:R-:W-:Y:S01]  /*8450*/  FSEL R118, R108, RZ, P3 ;  /* 0x000000ff6c767208 */ /* 0x000fe20001800000 */
        /* <DEDUP_REMOVED lines=19> */
[----:B------:R-:W-:Y:S01]  /*8590*/  F2FP.F16.F32.PACK_AB R108, R115, R0 ;  /* 0x00000000736c723e */ /* 0x000fe200000000ff */
[----:B------:R-:W-:Y:S06]  /*85a0*/  BRA `(.L_x_1833) ;  /* 0x0000000800b87947 */ /* 0x000fec0003800000 */
.L_x_1836:
[-CC-:B0-----:R-:W-:Y:S01]  /*85b0*/  FFMA.FTZ R111, R236, R237.reuse, R238.reuse ;  /* 0x000000edec6f7223 */ /* 0x181fe200000100ee */
[-CC-:B------:R-:W-:Y:S01]  /*85c0*/  FFMA.FTZ R109, R232, R237.reuse, R238.reuse ;  /* 0x000000ede86d7223 */ /* 0x180fe200000100ee */
[--C-:B------:R-:W-:Y:S02]  /*85d0*/  HADD2.F32 R108, -RZ, R103.reuse.H1_H1 ;  /* 0x30000067ff6c7230 */ /* 0x100fe40000004100 */
[-CC-:B------:R-:W-:Y:S01]  /*85e0*/  FFMA.FTZ R233, R233, R237.reuse, R238.reuse ;  /* 0x000000ede9e97223 */ /* 0x180fe200000100ee */
[----:B------:R-:W-:Y:S01]  /*85f0*/  FADD.FTZ R230, R230, -R111 ;  /* 0x8000006fe6e67221 */ /* 0x000fe20000010000 */
[-CC-:B------:R-:W-:Y:S01]  /*8600*/  FFMA.FTZ R235, R235, R237.reuse, R238.reuse ;  /* 0x000000edebeb7223 */ /* 0x180fe200000100ee */
[----:B------:R-:W-:Y:S01]  /*8610*/  FFMA.FTZ R234, R234, R237, R238 ;  /* 0x000000edeaea7223 */ /* 0x000fe200000100ee */
[----:B------:R-:W-:Y:S01]  /*8620*/  FADD.FTZ R126, R126, -R109 ;  /* 0x8000006d7e7e7221 */ /* 0x000fe20000010000 */
[----:B------:R-:W-:Y:S02]  /*8630*/  HADD2.F32 R111, -RZ, R103.H0_H0 ;  /* 0x20000067ff6f7230 */ /* 0x000fe40000004100 */
[----:B------:R-:W-:Y:S01]  /*8640*/  FFMA.FTZ R230, R211, R230, R108 ;  /* 0x000000e6d3e67223 */ /* 0x000fe2000001006c */
[----:B------:R-:W-:-:S02]  /*8650*/  HADD2.F32 R109, -RZ, R102.H0_H0 ;  /* 0x20000066ff6d7230 */ /* 0x000fc40000004100 */
[----:B------:R-:W-:Y:S01]  /*8660*/  FADD.FTZ R128, R128, -R233 ;  /* 0x800000e980807221 */ /* 0x000fe20000010000 */
[----:B------:R-:W-:Y:S01]  /*8670*/  FADD.FTZ R130, R130, -R235 ;  /* 0x800000eb82827221 */ /* 0x000fe20000010000 */
[----:B------:R-:W-:Y:S02]  /*8680*/  HADD2.F32 R108, -RZ, R102.H1_H1 ;  /* 0x30000066ff6c7230 */ /* 0x000fe40000004100 */
[-CC-:B------:R-:W-:Y:S01]  /*8690*/  FFMA.FTZ R131, R131, R237.reuse, R238.reuse ;  /* 0x000000ed83837223 */ /* 0x180fe200000100ee */
[-C--:B------:R-:W-:Y:S01]  /*86a0*/  FFMA.FTZ R0, R231, R237.reuse, R238 ;  /* 0x000000ede7007223 */ /* 0x080fe200000100ee */
[----:B------:R-:W-:Y:S01]  /*86b0*/  FADD.FTZ R234, R129, -R234 ;  /* 0x800000ea81ea7221 */ /* 0x000fe20000010000 */
[----:B------:R-:W-:Y:S01]  /*86c0*/  FFMA.FTZ R238, R127, R237, R238 ;  /* 0x000000ed7fee7223 */ /* 0x000fe200000100ee */
        /* <DEDUP_REMOVED lines=44> */
.L_x_1835:
[----:B------:R-:W-:Y:S05]  /*8990*/  @!P1 BRA `(.L_x_1837) ;  /* 0x0000000000e89947 */ /* 0x000fea0003800000 */
[-CC-:B0-----:R-:W-:Y:S01]  /*89a0*/  FFMA.FTZ R107, R236, R237.reuse, R238.reuse ;  /* 0x000000edec6b7223 */ /* 0x181fe200000100ee */
[-CC-:B------:R-:W-:Y:S01]  /*89b0*/  FFMA.FTZ R233, R233, R237.reuse, R238.reuse ;  /* 0x000000ede9e97223 */ /* 0x180fe200000100ee */
[-CC-:B------:R-:W-:Y:S01]  /*89c0*/  FFMA.FTZ R235, R235, R237.reuse, R238.reuse ;  /* 0x000000edebeb7223 */ /* 0x180fe200000100ee */
[-CC-:B------:R-:W-:Y:S01]  /*89d0*/  FFMA.FTZ R234, R234, R237.reuse, R238.reuse ;  /* 0x000000edeaea7223 */ /* 0x180fe200000100ee */
[----:B------:R-:W-:Y:S01]  /*89e0*/  FADD.FTZ R230, R230, -R107 ;  /* 0x8000006be6e67221 */ /* 0x000fe20000010000 */
[----:B------:R-:W-:Y:S01]  /*89f0*/  FADD.FTZ R128, R128, -R233 ;  /* 0x800000e980807221 */ /* 0x000fe20000010000 */
[-CC-:B------:R-:W-:Y:S01]  /*8a00*/  FFMA.FTZ R0, R231, R237.reuse, R238.reuse ;  /* 0x000000ede7007223 */ /* 0x180fe200000100ee */
[-CC-:B------:R-:W-:Y:S01]  /*8a10*/  FFMA.FTZ R105, R232, R237.reuse, R238.reuse ;  /* 0x000000ede8697223 */ /* 0x180fe200000100ee */
[C---:B------:R-:W-:Y:S01]  /*8a20*/  FMUL.FTZ R121, R211.reuse, R230 ;  /* 0x000000e6d3797220 */ /* 0x040fe20000410000 */
[----:B------:R-:W-:Y:S01]  /*8a30*/  FADD.FTZ R130, R130, -R235 ;  /* 0x800000eb82827221 */ /* 0x000fe20000010000 */
[----:B------:R-:W-:Y:S01]  /*8a40*/  ISETP.GE.U32.AND P2, PT, R116, RZ, PT ;  /* 0x000000ff7400720c */ /* 0x000fe20003f46070 */
[----:B------:R-:W-:Y:S01]  /*8a50*/  FMUL.FTZ R106, R211, R128 ;  /* 0x00000080d36a7220 */ /* 0x000fe20000410000 */
[-C--:B------:R-:W-:Y:S01]  /*8a60*/  FFMA.FTZ R131, R131, R237.reuse, R238 ;  /* 0x000000ed83837223 */ /* 0x080fe200000100ee */
[----:B------:R-:W-:Y:S01]  /*8a70*/  FADD.FTZ R234, R129, -R234 ;  /* 0x800000ea81ea7221 */ /* 0x000fe20000010000 */
[----:B------:R-:W-:Y:S01]  /*8a80*/  FFMA.FTZ R238, R127, R237, R238 ;  /* 0x000000ed7fee7223 */ /* 0x000fe200000100ee */
[----:B------:R-:W-:Y:S01]  /*8a90*/  FMUL.FTZ R107, R121, UR6 ;  /* 0x00000006796b7c20 */ /* 0x000fe20008410000 */
[----:B------:R-:W-:Y:S01]  /*8aa0*/  FMUL.FTZ R130, R211, R130 ;  /* 0x00000082d3827220 */ /* 0x000fe20000410000 */
[----:B------:R-:W-:Y:S01]  /*8ab0*/  ISETP.GE.U32.AND.EX P2, PT, R117, 0x1000000, PT, P2 ;  /* 0x010000007500780c */ /* 0x000fe20003f46120 */
[----:B------:R-:W-:Y:S01]  /*8ac0*/  FMUL.FTZ R104, R106, UR6 ;  /* 0x000000066a687c20 */ /* 0x000fe20008410000 */
[----:B------:R-:W-:Y:S01]  /*8ad0*/  FADD.FTZ R0, R125, -R0 ;  /* 0x800000007d007221 */ /* 0x000fe20000010000 */
[----:B------:R-:W-:Y:S01]  /*8ae0*/  FADD.FTZ R126, R126, -R105 ;  /* 0x800000697e7e7221 */ /* 0x000fe20000010000 */
[----:B------:R-:W-:Y:S01]  /*8af0*/  LOP3.LUT P6, RZ, R117, 0xff, RZ, 0xc0, !PT ;  /* 0x000000ff75ff7812 */ /* 0x000fe200078cc0ff */
[----:B------:R-:W-:Y:S01]  /*8b00*/  FMUL.FTZ R115, R211, R234 ;  /* 0x000000ead3737220 */ /* 0x000fe20000410000 */
[----:B------:R-:W-:Y:S01]  /*8b10*/  FADD.FTZ R124, R124, -R131 ;  /* 0x800000837c7c7221 */ /* 0x000fe20000010000 */
[----:B------:R-:W-:Y:S01]  /*8b20*/  FADD.FTZ R238, R123, -R238 ;  /* 0x800000ee7bee7221 */ /* 0x000fe20000010000 */
[C---:B------:R-:W-:Y:S01]  /*8b30*/  LOP3.LUT P3, RZ, R117.reuse, 0xff0000, RZ, 0xc0, !PT ;  /* 0x00ff000075ff7812 */ /* 0x040fe2000786c0ff */
[----:B------:R-:W-:Y:S01]  /*8b40*/  FMUL.FTZ R108, R130, UR6 ;  /* 0x00000006826c7c20 */ /* 0x000fe20008410000 */
[----:B------:R-:W-:Y:S01]  /*8b50*/  LOP3.LUT P5, RZ, R117, 0xff00, RZ, 0xc0, !PT ;  /* 0x0000ff0075ff7812 */ /* 0x000fe200078ac0ff */
[----:B------:R-:W-:Y:S01]  /*8b60*/  FMUL.FTZ R0, R211, R0 ;  /* 0x00000000d3007220 */ /* 0x000fe20000410000 */
[----:B------:R-:W-:Y:S01]  /*8b70*/  FSEL R122, R107, RZ, P2 ;  /* 0x000000ff6b7a7208 */ /* 0x000fe20001000000 */
[----:B------:R-:W-:Y:S01]  /*8b80*/  FMUL.FTZ R111, R211, R126 ;  /* 0x0000007ed36f7220 */ /* 0x000fe20000410000 */
[----:B------:R-:W-:Y:S01]  /*8b90*/  FMUL.FTZ R107, R115, UR6 ;  /* 0x00000006736b7c20 */ /* 0x000fe20008410000 */
[----:B------:R-:W-:Y:S01]  /*8ba0*/  FSEL R117, R104, RZ, P6 ;  /* 0x000000ff68757208 */ /* 0x000fe20003000000 */
[C---:B------:R-:W-:Y:S01]  /*8bb0*/  FMUL.FTZ R109, R211.reuse, R124 ;  /* 0x0000007cd36d7220 */ /* 0x040fe20000410000 */
[----:B------:R-:W-:Y:S01]  /*8bc0*/  FMUL.FTZ R104, R211, R238 ;  /* 0x000000eed3687220 */ /* 0x000fe20000410000 */
[----:B------:R-:W-:Y:S01]  /*8bd0*/  FSEL R119, R108, RZ, P3 ;  /* 0x000000ff6c777208 */ /* 0x000fe20001800000 */
[----:B------:R-:W-:Y:S01]  /*8be0*/  FMUL.FTZ R110, R0, UR6 ;  /* 0x00000006006e7c20 */ /* 0x000fe20008410000 */
[C---:B------:R-:W-:Y:S01]  /*8bf0*/  F2FP.F16.F32.PACK_AB R105, R111.reuse, R0 ;  /* 0x000000006f69723e */ /* 0x040fe200000000ff */
        /* <DEDUP_REMOVED lines=8> */
[----:B------:R-:W-:Y:S02]  /*8c80*/  F2FP.F16.F32.PACK_AB R106, R115, R106 ;  /* 0x0000006a736a723e */ /* 0x000fe400000000ff */
        /* <DEDUP_REMOVED lines=11> */
.L_x_1837:
[-CC-:B------:R-:W-:Y:S01]  /*8d40*/  FFMA.FTZ R233, R233, R237.reuse, R238.reuse ;  /* 0x000000ede9e97223 */ /* 0x180fe200000100ee */
[-CC-:B------:R-:W-:Y:S01]  /*8d50*/  FFMA.FTZ R234, R234, R237.reuse, R238.reuse ;  /* 0x000000edeaea7223 */ /* 0x180fe200000100ee */
[-CC-:B------:R-:W-:Y:S01]  /*8d60*/  FFMA.FTZ R235, R235, R237.reuse, R238.reuse ;  /* 0x000000edebeb7223 */ /* 0x180fe200000100ee */
[-CC-:B0-----:R-:W-:Y:S01]  /*8d70*/  FFMA.FTZ R111, R236, R237.reuse, R238.reuse ;  /* 0x000000edec6f7223 */ /* 0x181fe200000100ee */
        /* <DEDUP_REMOVED lines=49> */
.L_x_1833:
        /* <DEDUP_REMOVED lines=106> */
.L_x_1811:
        /* <DEDUP_REMOVED lines=37> */
.L_x_1839:
        /* <DEDUP_REMOVED lines=16> */
.L_x_3837:


//--------------------- .text._ZN10layer_norm22ln_bwd_finalize_kernelINS_22Kernel_traits_finalizeILj3072Ef6__halfS2_S2_fjLb0ELj1024ELj4ENS_18Kernel_traits_baseILj3072EfS2_S2_S2_fjLj1024EEEEELb0ELb0EEEvNS_9BwdParamsE --------------------------
	.section	.text._ZN10layer_norm22ln_bwd_finalize_kernelINS_22Kernel_traits_finalizeILj3072Ef6__halfS2_S2_fjLb0ELj1024ELj4ENS_18Kernel_traits_baseILj3072EfS2_S2_S2_fjLj1024EEEEELb0ELb0EEEvNS_9BwdParamsE,"ax",@progbits
	.align	128
        .global         _ZN10layer_norm22ln_bwd_finalize_kernelINS_22Kernel_traits_finalizeILj3072Ef6__halfS2_S2_fjLb0ELj1024ELj4ENS_18Kernel_traits_baseILj3072EfS2_S2_S2_fjLj1024EEEEELb0ELb0EEEvNS_9BwdParamsE
        .type           _ZN10layer_norm22ln_bwd_finalize_kernelINS_22Kernel_traits_finalizeILj3072Ef6__halfS2_S2_fjLb0ELj1024ELj4ENS_18Kernel_traits_baseILj3072EfS2_S2_S2_fjLj1024EEEEELb0ELb0EEEvNS_9BwdParamsE,@function
        .size           _ZN10layer_norm22ln_bwd_finalize_kernelINS_22Kernel_traits_finalizeILj3072Ef6__halfS2_S2_fjLb0ELj1024ELj4ENS_18Kernel_traits_baseILj3072EfS2_S2_S2_fjLj1024EEEEELb0ELb0EEEvNS_9BwdParamsE,(.L_x_3838 - _ZN10layer_norm22ln_bwd_finalize_kernelINS_22Kernel_traits_finalizeILj3072Ef6__halfS2_S2_fjLb0ELj1024ELj4ENS_18Kernel_traits_baseILj3072EfS2_S2_S2_fjLj1024EEEEELb0ELb0EEEvNS_9BwdParamsE)
        .other          _ZN10layer_norm22ln_bwd_finalize_kernelINS_22Kernel_traits_finalizeILj3072Ef6__halfS2_S2_fjLb0ELj1024ELj4ENS_18Kernel_traits_baseILj3072EfS2_S2_S2_fjLj1024EEEEELb0ELb0EEEvNS_9BwdParamsE,@"STO_CUDA_ENTRY STV_DEFAULT"
_ZN10layer_norm22ln_bwd_finalize_kernelINS_22Kernel_traits_finalizeILj3072Ef6__halfS2_S2_fjLb0ELj1024ELj4ENS_18Kernel_traits_baseILj3072EfS2_S2_S2_fjLj1024EEEEELb0ELb0EEEvNS_9BwdParamsE:
.text._ZN10layer_norm22ln_bwd_finalize_kernelINS_22Kernel_traits_finalizeILj3072Ef6__halfS2_S2_fjLb0ELj1024ELj4ENS_18Kernel_traits_baseILj3072EfS2_S2_S2_fjLj1024EEEEELb0ELb0EEEvNS_9BwdParamsE:
        /* <DEDUP_REMOVED lines=78> */
.L_x_1844:
        /* <DEDUP_REMOVED lines=118> */
.L_x_1843:
[----:B------:R-:W-:Y:S05]  /*0c40*/  BSYNC.RECONVERGENT B1 ;  /* 0x0000000000017941 */ /* 0x000fea0003800200 */
.L_x_1842:
        /* <DEDUP_REMOVED lines=68> */
.L_x_1846:
[----:B------:R-:W-:Y:S05]  /*1090*/  BSYNC.RECONVERGENT B1 ;  /* 0x0000000000017941 */ /* 0x000fea0003800200 */
.L_x_1845:
        /* <DEDUP_REMOVED lines=37> */
.L_x_1848:
[----:B------:R-:W-:Y:S05]  /*12f0*/  BSYNC.RECONVERGENT B1 ;  /* 0x0000000000017941 */ /* 0x000fea0003800200 */
.L_x_1847:
[----:B------:R-:W-:Y:S05]  /*1300*/  @!P1 BRA `(.L_x_1841) ;  /* 0x00000000003c9947 */ /* 0x000fea0003800000 */
[----:B------:R-:W0:Y:S01]  /*1310*/  LDC.64 R8, c[0x0][0x440] ;  /* 0x00011000ff087b82 */ /* 0x000e220000000a00 */
[----:B------:R-:W-:Y:S01]  /*1320*/  IMAD R0, R3, R54, R0 ;  /* 0x0000003603007224 */ /* 0x000fe200078e0200 */
[----:B------:R-:W-:-:S04]  /*1330*/  IADD3 R12, PT, PT, -R55, RZ, RZ ;  /* 0x000000ff370c7210 */ /* 0x000fc80007ffe1ff */
[----:B------:R-:W-:Y:S02]  /*1340*/  IADD3 R3, PT, PT, R57, R0, RZ ;  /* 0x0000000039037210 */ /* 0x000fe40007ffe0ff */
[----:B------:R-:W1:Y:S05]  /*1350*/  LDC.64 R10, c[0x0][0x448] ;  /* 0x00011200ff0a7b82 */ /* 0x000e6a0000000a00 */
.L_x_1849:
        /* <DEDUP_REMOVED lines=10> */
.L_x_1841:
[----:B------:R-:W-:Y:S05]  /*1400*/  BSYNC.RECONVERGENT B0 ;  /* 0x0000000000007941 */ /* 0x000fea0003800200 */
.L_x_1840:
        /* <DEDUP_REMOVED lines=60> */
.L_x_1850:
        /* <DEDUP_REMOVED lines=11> */
.L_x_3838:


//--------------------- .text._ZN10layer_norm40ln_parallel_residual_bwd_finalize_kernelINS_22Kernel_traits_finalizeILj3072Ef6__halfS2_S2_fjLb0ELj1024ELj4ENS_18Kernel_traits_baseILj3072EfS2_S2_S2_fjLj1024EEEEELb0EEEvNS_9BwdParamsE --------------------------
	.section	.text._ZN10layer_norm40ln_parallel_residual_bwd_finalize_kernelINS_22Kernel_traits_finalizeILj3072Ef6__halfS2_S2_fjLb0ELj1024ELj4ENS_18Kernel_traits_baseILj3072EfS2_S2_S2_fjLj1024EEEEELb0EEEvNS_9BwdParamsE,"ax",@progbits
	.align	128
        .global         _ZN10layer_norm40ln_parallel_residual_bwd_finalize_kernelINS_22Kernel_traits_finalizeILj3072Ef6__halfS2_S2_fjLb0ELj1024ELj4ENS_18Kernel_traits_baseILj3072EfS2_S2_S2_fjLj1024EEEEELb0EEEvNS_9BwdParamsE
        .type           _ZN10layer_norm40ln_parallel_residual_bwd_finalize_kernelINS_22Kernel_traits_finalizeILj3072Ef6__halfS2_S2_fjLb0ELj1024ELj4ENS_18Kernel_traits_baseILj3072EfS2_S2_S2_fjLj1024EEEEELb0EEEvNS_9BwdParamsE,@function
        .size           _ZN10layer_norm40ln_parallel_residual_bwd_finalize_kernelINS_22Kernel_traits_finalizeILj3072Ef6__halfS2_S2_fjLb0ELj1024ELj4ENS_18Kernel_traits_baseILj3072EfS2_S2_S2_fjLj1024EEEEELb0EEEvNS_9BwdParamsE,(.L_x_3839 - _ZN10layer_norm40ln_parallel_residual_bwd_finalize_kernelINS_22Kernel_traits_finalizeILj3072Ef6__halfS2_S2_fjLb0ELj1024ELj4ENS_18Kernel_traits_baseILj3072EfS2_S2_S2_fjLj1024EEEEELb0EEEvNS_9BwdParamsE)
        .other          _ZN10layer_norm40ln_parallel_residual_bwd_finalize_kernelINS_22Kernel_traits_finalizeILj3072Ef6__halfS2_S2_fjLb0ELj1024ELj4ENS_18Kernel_traits_baseILj3072EfS2_S2_S2_fjLj1024EEEEELb0EEEvNS_9BwdParamsE,@"STO_CUDA_ENTRY STV_DEFAULT"
_ZN10layer_norm40ln_parallel_residual_bwd_finalize_kernelINS_22Kernel_traits_finalizeILj3072Ef6__halfS2_S2_fjLb0ELj1024ELj4ENS_18Kernel_traits_baseILj3072EfS2_S2_S2_fjLj1024EEEEELb0EEEvNS_9BwdParamsE:
.text._ZN10layer_norm40ln_parallel_residual_bwd_finalize_kernelINS_22Kernel_traits_finalizeILj3072Ef6__halfS2_S2_fjLb0ELj1024ELj4ENS_18Kernel_traits_baseILj3072EfS2_S2_S2_fjLj1024EEEEELb0EEEvNS_9BwdParamsE:
        /* <DEDUP_REMOVED lines=58> */
.L_x_1855:
        /* <DEDUP_REMOVED lines=112> */
.L_x_1854:
[----:B------:R-:W-:Y:S05]  /*0aa0*/  BSYNC.RECONVERGENT B1 ;  /* 0x0000000000017941 */ /* 0x000fea0003800200 */
.L_x_1853:
        /* <DEDUP_REMOVED lines=66> */
.L_x_1857:
[----:B------:R-:W-:Y:S05]  /*0ed0*/  BSYNC.RECONVERGENT B1 ;  /* 0x0000000000017941 */ /* 0x000fea0003800200 */
.L_x_1856:
        /* <DEDUP_REMOVED lines=36> */
.L_x_1859:
[----:B------:R-:W-:Y:S05]  /*1120*/  BSYNC.RECONVERGENT B1 ;  /* 0x0000000000017941 */ /* 0x000fea0003800200 */
.L_x_1858:
        /* <DEDUP_REMOVED lines=18> */
.L_x_1852:
[----:B------:R-:W-:Y:S05]  /*1250*/  BSYNC.RECONVERGENT B0 ;  /* 0x0000000000007941 */ /* 0x000fea0003800200 */
.L_x_1851:
        /* <DEDUP_REMOVED lines=92> */
.L_x_1860:
        /* <DEDUP_REMOVED lines=14> */
.L_x_3839:


//--------------------- .text._ZN10layer_norm31ln_parallel_residual_bwd_kernelINS_13Kernel_traitsIf6__halfS2_S2_fjLj3072ELj1ELj1ELj4ELj16ENS_18Kernel_traits_baseILj3072EfS2_S2_S2_fjLj128EEEEELb1ELb1ELb0EEEvNS_9BwdParamsE --------------------------
	.section	.text._ZN10layer_norm31ln_parallel_residual_bwd_kernelINS_13Kernel_traitsIf6__halfS2_S2_fjLj3072ELj1ELj1ELj4ELj16ENS_18Kernel_traits_baseILj3072EfS2_S2_S2_fjLj128EEEEELb1ELb1ELb0EEEvNS_9BwdParamsE,"ax",@progbits
	.align	128
        .global         _ZN10layer_norm31ln_parallel_residual_bwd_kernelINS_13Kernel_traitsIf6__halfS2_S2_fjLj3072ELj1ELj1ELj4ELj16ENS_18Kernel_traits_baseILj3072EfS2_S2_S2_fjLj128EEEEELb1ELb1ELb0EEEvNS_9BwdParamsE
        .type           _ZN10layer_norm31ln_parallel_residual_bwd_kernelINS_13Kernel_traitsIf6__halfS2_S2_fjLj3072ELj1ELj1ELj4ELj16ENS_18Kernel_traits_baseILj3072EfS2_S2_S2_fjLj128EEEEELb1ELb1ELb0EEEvNS_9BwdParamsE,@function
        .size           _ZN10layer_norm31ln_parallel_residual_bwd_kernelINS_13Kernel_traitsIf6__halfS2_S2_fjLj3072ELj1ELj1ELj4ELj16ENS_18Kernel_traits_baseILj3072EfS2_S2_S2_fjLj128EEEEELb1ELb1ELb0EEEvNS_9BwdParamsE,(.L_x_3840 - _ZN10layer_norm31ln_parallel_residual_bwd_kernelINS_13Kernel_traitsIf6__halfS2_S2_fjLj3072ELj1ELj1ELj4ELj16ENS_18Kernel_traits_baseILj3072EfS2_S2_S2_fjLj128EEEEELb1ELb1ELb0EEEvNS_9BwdParamsE)
        .other          _ZN10layer_norm31ln_parallel_residual_bwd_kernelINS_13Kernel_traitsIf6__halfS2_S2_fjLj3072ELj1ELj1ELj4ELj16ENS_18Kernel_traits_baseILj3072EfS2_S2_S2_fjLj128EEEEELb1ELb1ELb0EEEvNS_9BwdParamsE,@"STO_CUDA_ENTRY STV_DEFAULT"
_ZN10layer_norm31ln_parallel_residual_bwd_kernelINS_13Kernel_traitsIf6__halfS2_S2_fjLj3072ELj1ELj1ELj4ELj16ENS_18Kernel_traits_baseILj3072EfS2_S2_S2_fjLj128EEEEELb1ELb1ELb0EEEvNS_9BwdParamsE:
.text._ZN10layer_norm31ln_parallel_residual_bwd_kernelINS_13Kernel_traitsIf6__halfS2_S2_fjLj3072ELj1ELj1ELj4ELj16ENS_18Kernel_traits_baseILj3072EfS2_S2_S2_fjLj128EEEEELb1ELb1ELb0EEEvNS_9BwdParamsE:
        /* <DEDUP_REMOVED lines=91> */
.L_x_1898:
        /* <DEDUP_REMOVED lines=26> */
[----:B----4-:R-:W-:Y:S01]  /*0750*/  ISETP.NE.U32.AND P4, PT, RZ, UR10, PT ;  /* 0x0000000aff007c0c */ /* 0x010fe2000bf85070 */
        /* <DEDUP_REMOVED lines=11> */
[--C-:B---3--:R-:W-:Y:S02]  /*0810*/  HADD2.F32 R152, -RZ, R96.reuse.H0_H0 ;  /* 0x20000060ff987230 */ /* 0x108fe40000004100 */
[--C-:B------:R-:W-:Y:S02]  /*0820*/  HADD2.F32 R154, -RZ, R97.reuse.H0_H0 ;  /* 0x20000061ff9a7230 */ /* 0x100fe40000004100 */
[----:B------:R-:W-:Y:S02]  /*0830*/  HADD2.F32 R156, -RZ, R97.H1_H1 ;  /* 0x30000061ff9c7230 */ /* 0x000fe40000004100 */
[----:B------:R-:W-:Y:S01]  /*0840*/  FADD.FTZ R3, -R167, R152 ;  /* 0x00000098a7037221 */ /* 0x000fe20000010100 */
[----:B------:R-:W-:Y:S02]  /*0850*/  HADD2.F32 R96, -RZ, R96.H1_H1 ;  /* 0x30000060ff607230 */ /* 0x000fe40000004100 */
[----:B------:R-:W-:-:S02]  /*0860*/  HADD2.F32 R97, -RZ, R100.H0_H0 ;  /* 0x20000064ff617230 */ /* 0x000fc40000004100 */
[----:B-----5:R-:W-:Y:S01]  /*0870*/  FMUL.FTZ R3, R114, R3 ;  /* 0x0000000372037220 */ /* 0x020fe20000410000 */
[----:B------:R-:W-:Y:S02]  /*0880*/  HADD2.F32 R100, -RZ, R100.H1_H1 ;  /* 0x30000064ff647230 */ /* 0x000fe40000004100 */
[--C-:B------:R-:W-:Y:S02]  /*0890*/  HADD2.F32 R168, -RZ, R99.reuse.H0_H0 ;  /* 0x20000063ffa87230 */ /* 0x100fe40000004100 */
[----:B0-----:R-:W-:Y:S01]  /*08a0*/  FMUL.FTZ R150, R68, R97 ;  /* 0x0000006144967220 */ /* 0x001fe20000410000 */
[----:B------:R-:W-:Y:S02]  /*08b0*/  HADD2.F32 R170, -RZ, R99.H1_H1 ;  /* 0x30000063ffaa7230 */ /* 0x000fe40000004100 */
[C---:B------:R-:W-:Y:S01]  /*08c0*/  FADD.FTZ R99, -R167.reuse, R96 ;  /* 0x00000060a7637221 */ /* 0x040fe20000010100 */
[--C-:B------:R-:W-:Y:S02]  /*08d0*/  HADD2.F32 R158, -RZ, R98.reuse.H0_H0 ;  /* 0x20000062ff9e7230 */ /* 0x100fe40000004100 */
[----:B------:R-:W-:Y:S01]  /*08e0*/  FADD.FTZ R147, -R167, R154 ;  /* 0x0000009aa7937221 */ /* 0x000fe20000010100 */
[----:B------:R-:W-:-:S02]  /*08f0*/  HADD2.F32 R166, -RZ, R98.H1_H1 ;  /* 0x30000062ffa67230 */ /* 0x000fc40000004100 */
[----:B------:R-:W-:Y:S01]  /*0900*/  FADD.FTZ R36, R36, R97 ;  /* 0x0000006124247221 */ /* 0x000fe20000010000 */
[--C-:B------:R-:W-:Y:S02]  /*0910*/  HADD2.F32 R151, -RZ, R101.reuse.H0_H0 ;  /* 0x20000065ff977230 */ /* 0x100fe40000004100 */
[----:B------:R-:W-:Y:S01]  /*0920*/  FFMA.FTZ R60, R3, R97, R60 ;  /* 0x00000061033c7223 */ /* 0x000fe2000001003c */
[----:B------:R-:W-:Y:S02]  /*0930*/  HADD2.F32 R98, -RZ, R101.H1_H1 ;  /* 0x30000065ff627230 */ /* 0x000fe40000004100 */
[----:B------:R-:W-:Y:S01]  /*0940*/  FADD.FTZ R101, -R167, R156 ;  /* 0x0000009ca7657221 */ /* 0x000fe20000010100 */
[----:B-1----:R-:W-:Y:S01]  /*0950*/  FMUL.FTZ R149, R69, R100 ;  /* 0x0000006445957220 */ /* 0x002fe20000410000 */
[----:B------:R-:W-:Y:S01]  /*0960*/  FADD.FTZ R96, RZ, R150 ;  /* 0x00000096ff607221 */ /* 0x000fe20000010000 */
[C---:B------:R-:W-:Y:S01]  /*0970*/  FMUL.FTZ R148, R114.reuse, R99 ;  /* 0x0000006372947220 */ /* 0x040fe20000410000 */
[----:B------:R-:W-:Y:S01]  /*0980*/  FFMA.FTZ R97, R3, R150, RZ ;  /* 0x0000009603617223 */ /* 0x000fe200000100ff */
[C---:B------:R-:W-:Y:S01]  /*0990*/  FMUL.FTZ R147, R114.reuse, R147 ;  /* 0x0000009372937220 */ /* 0x040fe20000410000 */
[----:B------:R-:W-:Y:S01]  /*09a0*/  FMUL.FTZ R152, R114, R101 ;  /* 0x0000006572987220 */ /* 0x000fe20000410000 */
[----:B------:R-:W-:Y:S01]  /*09b0*/  FADD.FTZ R99, R96, R149 ;  /* 0x0000009560637221 */ /* 0x000fe20000010000 */
[----:B------:R-:W-:Y:S01]  /*09c0*/  FMUL.FTZ R154, R70, R151 ;  /* 0x00000097469a7220 */ /* 0x000fe20000410000 */
[----:B------:R-:W-:Y:S01]  /*09d0*/  FFMA.FTZ R96, R148, R149, R97 ;  /* 0x0000009594607223 */ /* 0x000fe20000010061 */
[----:B------:R-:W-:Y:S01]  /*09e0*/  FADD.FTZ R38, R38, R151 ;  /* 0x0000009726267221 */ /* 0x000fe20000010000 */
[----:B------:R-:W-:Y:S01]  /*09f0*/  FFMA.FTZ R62, R147, R151, R62 ;  /* 0x00000097933e7223 */ /* 0x000fe2000001003e */
[----:B------:R-:W-:-:S02]  /*0a00*/  HADD2.F32 R155, -RZ, R102.H0_H0 ;  /* 0x20000066ff9b7230 */ /* 0x000fc40000004100 */
[----:B------:R-:W-:Y:S01]  /*0a10*/  FADD.FTZ R153, -R167, R158 ;  /* 0x0000009ea7997221 */ /* 0x000fe20000010100 */
[----:B------:R-:W-:Y:S01]  /*0a20*/  FADD.FTZ R39, R39, R98 ;  /* 0x0000006227277221 */ /* 0x000fe20000010000 */
[-C--:B------:R-:W-:Y:S01]  /*0a30*/  FFMA.FTZ R63, R152, R98.reuse, R63 ;  /* 0x00000062983f7223 */ /* 0x080fe2000001003f */
[----:B------:R-:W-:Y:S01]  /*0a40*/  FMUL.FTZ R151, R71, R98 ;  /* 0x0000006247977220 */ /* 0x000fe20000410000 */
[----:B------:R-:W-:Y:S01]  /*0a50*/  FADD.FTZ R98, R99, R154 ;  /* 0x0000009a63627221 */ /* 0x000fe20000010000 */
[----:B------:R-:W-:Y:S01]  /*0a60*/  FFMA.FTZ R97, R147, R154, R96 ;  /* 0x0000009a93617223 */ /* 0x000fe20000010060 */
[----:B------:R-:W-:Y:S02]  /*0a70*/  HADD2.F32 R102, -RZ, R102.H1_H1 ;  /* 0x30000066ff667230 */ /* 0x000fe40000004100 */
[----:B------:R-:W-:Y:S01]  /*0a80*/  FMUL.FTZ R153, R114, R153 ;  /* 0x0000009972997220 */ /* 0x000fe20000410000 */
[--C-:B------:R-:W-:Y:S02]  /*0a90*/  HADD2.F32 R159, -RZ, R103.reuse.H0_H0 ;  /* 0x20000067ff9f7230 */ /* 0x100fe40000004100 */
[----:B------:R-:W-:Y:S01]  /*0aa0*/  FMUL.FTZ R156, R64, R155 ;  /* 0x0000009b409c7220 */ /* 0x000fe20000410000 */
[----:B------:R-:W-:-:S02]  /*0ab0*/  HADD2.F32 R172, -RZ, R103.H1_H1 ;  /* 0x30000067ffac7230 */ /* 0x000fc40000004100 */
[C---:B------:R-:W-:Y:S01]  /*0ac0*/  FADD.FTZ R103, -R167.reuse, R166 ;  /* 0x000000a6a7677221 */ /* 0x040fe20000010100 */
[----:B------:R-:W-:Y:S01]  /*0ad0*/  FADD.FTZ R99, R98, R151 ;  /* 0x0000009762637221 */ /* 0x000fe20000010000 */
[----:B------:R-:W-:Y:S01]  /*0ae0*/  FFMA.FTZ R96, R152, R151, R97 ;  /* 0x0000009798607223 */ /* 0x000fe20000010061 */
[----:B------:R-:W-:Y:S01]  /*0af0*/  FADD.FTZ R157, -R167, R168 ;  /* 0x000000a8a79d7221 */ /* 0x000fe20000010100 */
[----:B------:R-:W-:Y:S01]  /*0b00*/  FADD.FTZ R32, R32, R155 ;  /* 0x0000009b20207221 */ /* 0x000fe20000010000 */
[----:B------:R-:W-:Y:S01]  /*0b10*/  FFMA.FTZ R56, R153, R155, R56 ;  /* 0x0000009b99387223 */ /* 0x000fe20000010038 */
[C---:B------:R-:W-:Y:S01]  /*0b20*/  FMUL.FTZ R158, R114.reuse, R103 ;  /* 0x00000067729e7220 */ /* 0x040fe20000410000 */
        /* <DEDUP_REMOVED lines=23> */
.L_x_1863:
[----:B----4-:R-:W-:Y:S05]  /*0ca0*/  BSYNC.RECONVERGENT B0 ;  /* 0x0000000000007941 */ /* 0x010fea0003800200 */
.L_x_1862:
        /* <DEDUP_REMOVED lines=21> */
[----:B------:R-:W-:Y:S01]  /*0e00*/  IADD3 R169, PT, PT, R169, 0x80, RZ ;  /* 0x00000080a9a97810 */ /* 0x000fe20007ffe0ff */
[--C-:B---3--:R-:W-:Y:S02]  /*0e10*/  HADD2.F32 R120, -RZ, R96.reuse.H0_H0 ;  /* 0x20000060ff787230 */ /* 0x108fe40000004100 */
[--C-:B------:R-:W-:Y:S02]  /*0e20*/  HADD2.F32 R122, -RZ, R97.reuse.H0_H0 ;  /* 0x20000061ff7a7230 */ /* 0x100fe40000004100 */
[----:B------:R-:W-:Y:S02]  /*0e30*/  HADD2.F32 R124, -RZ, R97.H1_H1 ;  /* 0x30000061ff7c7230 */ /* 0x000fe40000004100 */
[----:B------:R-:W-:Y:S01]  /*0e40*/  FADD.FTZ R115, -R167, R120 ;  /* 0x00000078a7737221 */ /* 0x000fe20000010100 */
[----:B------:R-:W-:Y:S02]  /*0e50*/  HADD2.F32 R96, -RZ, R96.H1_H1 ;  /* 0x30000060ff607230 */ /* 0x000fe40000004100 */
[----:B----4-:R-:W-:-:S02]  /*0e60*/  HADD2.F32 R97, -RZ, R100.H0_H0 ;  /* 0x20000064ff617230 */ /* 0x010fc40000004100 */
[----:B-----5:R-:W-:Y:S01]  /*0e70*/  FMUL.FTZ R115, R114, R115 ;  /* 0x0000007372737220 */ /* 0x020fe20000410000 */
[----:B------:R-:W-:Y:S02]  /*0e80*/  HADD2.F32 R100, -RZ, R100.H1_H1 ;  /* 0x30000064ff647230 */ /* 0x000fe40000004100 */
[--C-:B------:R-:W-:Y:S02]  /*0e90*/  HADD2.F32 R130, -RZ, R99.reuse.H0_H0 ;  /* 0x20000063ff827230 */ /* 0x100fe40000004100 */
[----:B0-----:R-:W-:Y:S01]  /*0ea0*/  FMUL.FTZ R118, R84, R97 ;  /* 0x0000006154767220 */ /* 0x001fe20000410000 */
[----:B------:R-:W-:Y:S02]  /*0eb0*/  HADD2.F32 R172, -RZ, R99.H1_H1 ;  /* 0x30000063ffac7230 */ /* 0x000fe40000004100 */
[C---:B------:R-:W-:Y:S01]  /*0ec0*/  FADD.FTZ R99, -R167.reuse, R96 ;  /* 0x00000060a7637221 */ /* 0x040fe20000010100 */
[--C-:B------:R-:W-:Y:S02]  /*0ed0*/  HADD2.F32 R126, -RZ, R98.reuse.H0_H0 ;  /* 0x20000062ff7e7230 */ /* 0x100fe40000004100 */
[----:B-1----:R-:W-:Y:S01]  /*0ee0*/  FADD.FTZ R117, -R167, R122 ;  /* 0x0000007aa7757221 */ /* 0x002fe20000010100 */
[----:B------:R-:W-:-:S02]  /*0ef0*/  HADD2.F32 R128, -RZ, R98.H1_H1 ;  /* 0x30000062ff807230 */ /* 0x000fc40000004100 */
[----:B------:R-:W-:Y:S01]  /*0f00*/  FADD.FTZ R28, R28, R97 ;  /* 0x000000611c1c7221 */ /* 0x000fe20000010000 */
[--C-:B------:R-:W-:Y:S02]  /*0f10*/  HADD2.F32 R121, -RZ, R101.reuse.H0_H0 ;  /* 0x20000065ff797230 */ /* 0x100fe40000004100 */
[----:B------:R-:W-:Y:S01]  /*0f20*/  FFMA.FTZ R52, R115, R97, R52 ;  /* 0x0000006173347223 */ /* 0x000fe20000010034 */
[----:B------:R-:W-:Y:S02]  /*0f30*/  HADD2.F32 R98, -RZ, R101.H1_H1 ;  /* 0x30000065ff627230 */ /* 0x000fe40000004100 */
[----:B------:R-:W-:Y:S01]  /*0f40*/  FADD.FTZ R101, -R167, R124 ;  /* 0x0000007ca7657221 */ /* 0x000fe20000010100 */
[----:B------:R-:W-:Y:S01]  /*0f50*/  FMUL.FTZ R119, R85, R100 ;  /* 0x0000006455777220 */ /* 0x000fe20000410000 */
[----:B------:R-:W-:Y:S01]  /*0f60*/  FADD.FTZ R96, R171, R118 ;  /* 0x00000076ab607221 */ /* 0x000fe20000010000 */
[C---:B------:R-:W-:Y:S01]  /*0f70*/  FMUL.FTZ R116, R114.reuse, R99 ;  /* 0x0000006372747220 */ /* 0x040fe20000410000 */
[----:B------:R-:W-:Y:S01]  /*0f80*/  FFMA.FTZ R97, R115, R118, R170 ;  /* 0x0000007673617223 */ /* 0x000fe200000100aa */
        /* <DEDUP_REMOVED lines=48> */
.L_x_1865:
[----:B------:R-:W-:Y:S05]  /*1290*/  BSYNC.RECONVERGENT B0 ;  /* 0x0000000000007941 */ /* 0x000fea0003800200 */
.L_x_1864:
        /* <DEDUP_REMOVED lines=21> */
[--C-:B---3--:R-:W-:Y:S02]  /*13f0*/  HADD2.F32 R136, -RZ, R100.reuse.H0_H0 ;  /* 0x20000064ff887230 */ /* 0x108fe40000004100 */
[----:B------:R-:W-:Y:S02]  /*1400*/  HADD2.F32 R100, -RZ, R100.H1_H1 ;  /* 0x30000064ff647230 */ /* 0x000fe40000004100 */
[--C-:B------:R-:W-:Y:S02]  /*1410*/  HADD2.F32 R138, -RZ, R101.reuse.H0_H0 ;  /* 0x20000065ff8a7230 */ /* 0x100fe40000004100 */
[----:B------:R-:W-:Y:S02]  /*1420*/  HADD2.F32 R140, -RZ, R101.H1_H1 ;  /* 0x30000065ff8c7230 */ /* 0x000fe40000004100 */
[--C-:B------:R-:W-:Y:S02]  /*1430*/  HADD2.F32 R144, -RZ, R103.reuse.H0_H0 ;  /* 0x20000067ff907230 */ /* 0x100fe40000004100 */
[----:B------:R-:W-:-:S02]  /*1440*/  HADD2.F32 R146, -RZ, R103.H1_H1 ;  /* 0x30000067ff927230 */ /* 0x000fc40000004100 */
[C---:B------:R-:W-:Y:S01]  /*1450*/  FADD.FTZ R103, -R167.reuse, R100 ;  /* 0x00000064a7677221 */ /* 0x040fe20000010100 */
[--C-:B----4-:R-:W-:Y:S02]  /*1460*/  HADD2.F32 R101, -RZ, R96.reuse.H0_H0 ;  /* 0x20000060ff657230 */ /* 0x110fe40000004100 */
[----:B------:R-:W-:Y:S01]  /*1470*/  FADD.FTZ R131, -R167, R136 ;  /* 0x00000088a7837221 */ /* 0x000fe20000010100 */
[----:B------:R-:W-:Y:S02]  /*1480*/  HADD2.F32 R96, -RZ, R96.H1_H1 ;  /* 0x30000060ff607230 */ /* 0x000fe40000004100 */
[----:B0----5:R-:W-:Y:S01]  /*1490*/  FMUL.FTZ R132, R114, R103 ;  /* 0x0000006772847220 */ /* 0x021fe20000410000 */
[--C-:B------:R-:W-:Y:S02]  /*14a0*/  HADD2.F32 R142, -RZ, R102.reuse.H0_H0 ;  /* 0x20000066ff8e7230 */ /* 0x100fe40000004100 */
[----:B-1----:R-:W-:Y:S01]  /*14b0*/  FMUL.FTZ R134, R76, R101 ;  /* 0x000000654c867220 */ /* 0x002fe20000410000 */
[----:B------:R-:W-:-:S02]  /*14c0*/  HADD2.F32 R102, -RZ, R102.H1_H1 ;  /* 0x30000066ff667230 */ /* 0x000fc40000004100 */
[----:B------:R-:W-:Y:S01]  /*14d0*/  FMUL.FTZ R131, R114, R131 ;  /* 0x0000008372837220 */ /* 0x000fe20000410000 */
[----:B------:R-:W-:Y:S01]  /*14e0*/  FADD.FTZ R21, R21, R96 ;  /* 0x0000006015157221 */ /* 0x000fe20000010000 */
[-C--:B------:R-:W-:Y:S01]  /*14f0*/  FFMA.FTZ R45, R132, R96.reuse, R45 ;  /* 0x00000060842d7223 */ /* 0x080fe2000001002d */
[----:B------:R-:W-:Y:S01]  /*1500*/  FMUL.FTZ R135, R77, R96 ;  /* 0x000000604d877220 */ /* 0x000fe20000410000 */
[----:B------:R-:W-:Y:S01]  /*1510*/  FADD.FTZ R133, -R167, R138 ;  /* 0x0000008aa7857221 */ /* 0x000fe20000010100 */
[--C-:B------:R-:W-:Y:S02]  /*1520*/  HADD2.F32 R137, -RZ, R97.reuse.H0_H0 ;  /* 0x20000061ff897230 */ /* 0x100fe40000004100 */
[----:B------:R-:W-:Y:S01]  /*1530*/  FADD.FTZ R96, R171, R134 ;  /* 0x00000086ab607221 */ /* 0x000fe20000010000 */
[----:B------:R-:W-:Y:S02]  /*1540*/  HADD2.F32 R100, -RZ, R97.H1_H1 ;  /* 0x30000061ff647230 */ /* 0x000fe40000004100 */
[----:B------:R-:W-:Y:S01]  /*1550*/  FFMA.FTZ R97, R131, R134, R170 ;  /* 0x0000008683617223 */ /* 0x000fe200000100aa */
[C---:B------:R-:W-:Y:S01]  /*1560*/  FADD.FTZ R139, -R167.reuse, R140 ;  /* 0x0000008ca78b7221 */ /* 0x040fe20000010100 */
[C---:B------:R-:W-:Y:S01]  /*1570*/  FADD.FTZ R141, -R167.reuse, R142 ;  /* 0x0000008ea78d7221 */ /* 0x040fe20000010100 */
[C---:B------:R-:W-:Y:S01]  /*1580*/  FADD.FTZ R145, -R167.reuse, R102 ;  /* 0x00000066a7917221 */ /* 0x040fe20000010100 */
[C---:B------:R-:W-:Y:S01]  /*1590*/  FADD.FTZ R169, -R167.reuse, R144 ;  /* 0x00000090a7a97221 */ /* 0x040fe20000010100 */
[----:B------:R-:W-:Y:S01]  /*15a0*/  FADD.FTZ R173, -R167, R146 ;  /* 0x00000092a7ad7221 */ /* 0x000fe20000010100 */
[----:B------:R-:W-:-:S02]  /*15b0*/  HADD2.F32 R167, -RZ, R99.H0_H0 ;  /* 0x20000063ffa77230 */ /* 0x000fc40000004100 */
[----:B------:R-:W-:Y:S01]  /*15c0*/  FMUL.FTZ R133, R114, R133 ;  /* 0x0000008572857220 */ /* 0x000fe20000410000 */
[----:B------:R-:W-:Y:S02]  /*15d0*/  HADD2.F32 R172, -RZ, R99.H1_H1 ;  /* 0x30000063ffac7230 */ /* 0x000fe40000004100 */
[----:B------:R-:W-:Y:S01]  /*15e0*/  FADD.FTZ R99, R96, R135 ;  /* 0x0000008760637221 */ /* 0x000fe20000010000 */
[----:B------:R-:W-:Y:S01]  /*15f0*/  FMUL.FTZ R138, R78, R137 ;  /* 0x000000894e8a7220 */ /* 0x000fe20000410000 */
[----:B------:R-:W-:Y:S01]  /*1600*/  FFMA.FTZ R96, R132, R135, R97 ;  /* 0x0000008784607223 */ /* 0x000fe20000010061 */
[--C-:B------:R-:W-:Y:S02]  /*1610*/  HADD2.F32 R143, -RZ, R98.reuse.H0_H0 ;  /* 0x20000062ff8f7230 */ /* 0x100fe40000004100 */
[----:B------:R-:W-:Y:S01]  /*1620*/  FADD.FTZ R22, R22, R137 ;  /* 0x0000008916167221 */ /* 0x000fe20000010000 */
[----:B------:R-:W-:Y:S02]  /*1630*/  HADD2.F32 R102, -RZ, R98.H1_H1 ;  /* 0x30000062ff667230 */ /* 0x000fe40000004100 */
        /* <DEDUP_REMOVED lines=35> */
.L_x_1867:
[----:B------:R-:W-:Y:S05]  /*1870*/  BSYNC.RECONVERGENT B0 ;  /* 0x0000000000007941 */ /* 0x000fea0003800200 */
.L_x_1866:
        /* <DEDUP_REMOVED lines=26> */
[----:B------:R-:W-:Y:S01]  /*1a20*/  @!P4 LEA R169, R111, R98, 0x3 ;  /* 0x000000626fa9c211 */ /* 0x000fe200078e18ff */
[----:B0-----:R-:W-:Y:S01]  /*1a30*/  FADD.FTZ R103, R100, R103 ;  /* 0x0000006764677221 */ /* 0x001fe20000010000 */
[C---:B------:R-:W-:Y:S02]  /*1a40*/  IADD3 R100, PT, PT, R167.reuse, 0x3030, RZ ;  /* 0x00003030a7647810 */ /* 0x040fe40007ffe0ff */
[----:B------:R-:W-:Y:S01]  /*1a50*/  @!P3 IADD3 R100, PT, PT, R167, 0x3010, RZ ;  /* 0x00003010a764b810 */ /* 0x000fe20007ffe0ff */
[----:B--2---:R-:W-:Y:S01]  /*1a60*/  FADD.FTZ R102, R101, R102 ;  /* 0x0000006665667221 */ /* 0x004fe20000010000 */
[----:B------:R-:W0:Y:S01]  /*1a70*/  SHFL.DOWN PT, R96, R103, 0x1, 0x1f ;  /* 0x08201f0067607f89 */ /* 0x000e2200000e0000 */
[----:B-1----:R-:W-:-:S03]  /*1a80*/  IADD3 R113, PT, PT, R113, R170, RZ ;  /* 0x000000aa71717210 */ /* 0x002fc60007ffe0ff */
[----:B------:R-:W1:Y:S01]  /*1a90*/  SHFL.DOWN PT, R97, R102, 0x1, 0x1f ;  /* 0x08201f0066617f89 */ /* 0x000e6200000e0000 */
[----:B------:R-:W-:-:S04]  /*1aa0*/  ISETP.GE.AND P2, PT, R113, R171, PT ;  /* 0x000000ab7100720c */ /* 0x000fc80003f46270 */
        /* <DEDUP_REMOVED lines=74> */
[----:B------:R-:W-:Y:S02]  /*1f50*/  F2FP.F16.F32.PACK_AB R98, R170, R169 ;  /* 0x000000a9aa62723e */ /* 0x000fe400000000ff */
[----:B------:R-:W-:Y:S01]  /*1f60*/  FSEL R167, R103, RZ, P4 ;  /* 0x000000ff67a77208 */ /* 0x000fe20002000000 */
[----:B------:R-:W-:Y:S01]  /*1f70*/  FMUL.FTZ R97, R97, UR13 ;  /* 0x0000000d61617c20 */ /* 0x000fe20008410000 */
[----:B------:R-:W-:-:S04]  /*1f80*/  LOP3.LUT P4, RZ, R104, 0xff00, RZ, 0xc0, !PT ;  /* 0x0000ff0068ff7812 */ /* 0x000fc8000788c0ff */
[----:B------:R-:W-:Y:S02]  /*1f90*/  FSEL R103, R99, RZ, P4 ;  /* 0x000000ff63677208 */ /* 0x000fe40002000000 */
[----:B------:R-:W-:Y:S02]  /*1fa0*/  LOP3.LUT P4, RZ, R104, 0xff, RZ, 0xc0, !PT ;  /* 0x000000ff68ff7812 */ /* 0x000fe4000788c0ff */
[----:B------:R-:W-:Y:S02]  /*1fb0*/  F2FP.F16.F32.PACK_AB R99, R172, R171 ;  /* 0x000000abac63723e */ /* 0x000fe400000000ff */
[----:B------:R-:W-:Y:S02]  /*1fc0*/  FSEL R96, R97, RZ, P4 ;  /* 0x000000ff61607208 */ /* 0x000fe40002000000 */
[----:B------:R-:W-:Y:S02]  /*1fd0*/  F2FP.F16.F32.PACK_AB R97, R167, R102 ;  /* 0x00000066a761723e */ /* 0x000fe400000000ff */
[----:B------:R-:W-:Y:S01]  /*1fe0*/  F2FP.F16.F32.PACK_AB R96, R103, R96 ;  /* 0x000000606760723e */ /* 0x000fe200000000ff */
[----:B------:R-:W-:Y:S06]  /*1ff0*/  BRA `(.L_x_1873) ;  /* 0x0000002000247947 */ /* 0x000fec0003800000 */
.L_x_1872:
        /* <DEDUP_REMOVED lines=42> */
[----:B------:R-:W-:Y:S01]  /*22a0*/  F2FP.F16.F32.PACK_AB R91, R173, R98 ;  /* 0x00000062ad5b723e */ /* 0x000fe200000000ff */
[----:B------:R-:W-:Y:S01]  /*22b0*/  FMUL.FTZ R89, R88, UR13 ;  /* 0x0000000d58597c20 */ /* 0x000fe20008410000 */
[----:B------:R-:W-:Y:S01]  /*22c0*/  FSEL R167, R96, RZ, P4 ;  /* 0x000000ff60a77208 */ /* 0x000fe20002000000 */
[----:B------:R-:W-:Y:S01]  /*22d0*/  FMUL.FTZ R98, R97, UR13 ;  /* 0x0000000d61627c20 */ /* 0x000fe20008410000 */
[----:B------:R-:W-:-:S02]  /*22e0*/  LOP3.LUT P4, RZ, R104, 0xff, RZ, 0xc0, !PT ;  /* 0x000000ff68ff7812 */ /* 0x000fc4000788c0ff */
[----:B------:R-:W-:Y:S02]  /*22f0*/  F2FP.F16.F32.PACK_AB R90, R172, R103 ;  /* 0x00000067ac5a723e */ /* 0x000fe400000000ff */
[----:B------:R-:W-:Y:S02]  /*2300*/  FSEL R96, R89, RZ, P4 ;  /* 0x000000ff59607208 */ /* 0x000fe40002000000 */
[----:B------:R-:W-:Y:S02]  /*2310*/  LOP3.LUT P4, RZ, R104, 0xff00, RZ, 0xc0, !PT ;  /* 0x0000ff0068ff7812 */ /* 0x000fe4000788c0ff */
[----:B------:R-:W-:Y:S02]  /*2320*/  F2FP.F16.F32.PACK_AB R89, R170, R99 ;  /* 0x00000063aa59723e */ /* 0x000fe400000000ff */
[----:B------:R-:W-:Y:S02]  /*2330*/  FSEL R103, R98, RZ, P4 ;  /* 0x000000ff62677208 */ /* 0x000fe40002000000 */
[----:B------:R-:W-:-:S02]  /*2340*/  F2FP.F16.F32.PACK_AB R88, R97, R88 ;  /* 0x000000586158723e */ /* 0x000fc400000000ff */
[----:B------:R-:W-:Y:S02]  /*2350*/  F2FP.F16.F32.PACK_AB R99, R178, R171 ;  /* 0x000000abb263723e */ /* 0x000fe400000000ff */
[----:B------:R-:W-:Y:S02]  /*2360*/  F2FP.F16.F32.PACK_AB R98, R176, R169 ;  /* 0x000000a9b062723e */ /* 0x000fe400000000ff */
[----:B------:R-:W-:Y:S02]  /*2370*/  F2FP.F16.F32.PACK_AB R97, R167, R102 ;  /* 0x00000066a761723e */ /* 0x000fe400000000ff */
[----:B------:R-:W-:Y:S01]  /*2380*/  F2FP.F16.F32.PACK_AB R96, R103, R96 ;  /* 0x000000606760723e */ /* 0x000fe200000000ff */
[----:B------:R-:W-:Y:S06]  /*2390*/  BRA `(.L_x_1873) ;  /* 0x0000001c003c7947 */ /* 0x000fec0003800000 */
.L_x_1871:
[----:B------:R-:W-:-:S04]  /*23a0*/  UISETP.NE.U32.AND UP0, UPT, UR4, URZ, UPT ;  /* 0x000000ff0400728c */ /* 0x000fc8000bf05070 */
[----:B------:R-:W-:-:S09]  /*23b0*/  UISETP.NE.AND.EX UP0, UPT, UR5, URZ, UPT, UP0 ;  /* 0x000000ff0500728c */ /* 0x000fd2000bf05300 */
[----:B------:R-:W-:Y:S05]  /*23c0*/  BRA.U UP0, `(.L_x_1874) ;  /* 0x0000000100f87547 */ /* 0x000fea000b800000 */
[-CC-:B------:R-:W-:Y:S01]  /*23d0*/  FFMA.FTZ R171, R157, R100.reuse, R101.reuse ;  /* 0x000000649dab7223 */ /* 0x180fe20000010065 */
[--C-:B------:R-:W-:Y:S02]  /*23e0*/  HADD2.F32 R103, -RZ, R15.reuse.H0_H0 ;  /* 0x2000000fff677230 */ /* 0x100fe40000004100 */
[-CC-:B------:R-:W-:Y:S01]  /*23f0*/  FFMA.FTZ R96, R168, R100.reuse, R101.reuse ;  /* 0x00000064a8607223 */ /* 0x180fe20000010065 */
[-C--:B------:R-:W-:Y:S01]  /*2400*/  FFMA.FTZ R98, R158, R100.reuse, R101 ;  /* 0x000000649e627223 */ /* 0x080fe20000010065 */
[----:B------:R-:W-:Y:S01]  /*2410*/  FADD.FTZ R171, R166, -R171 ;  /* 0x800000aba6ab7221 */ /* 0x000fe20000010000 */
[----:B------:R-:W-:Y:S02]  /*2420*/  HADD2.F32 R167, -RZ, R15.H1_H1 ;  /* 0x3000000fffa77230 */ /* 0x000fe40000004100 */
[----:B------:R-:W-:Y:S01]  /*2430*/  FADD.FTZ R102, R159, -R96 ;  /* 0x800000609f667221 */ /* 0x000fe20000010000 */
[--C-:B------:R-:W-:Y:S02]  /*2440*/  HADD2.F32 R99, -RZ, R14.reuse.H1_H1 ;  /* 0x3000000eff637230 */ /* 0x100fe40000004100 */
[C---:B-----5:R-:W-:Y:S01]  /*2450*/  FFMA.FTZ R103, R114.reuse, R171, R103 ;  /* 0x000000ab72677223 */ /* 0x060fe20000010067 */
[----:B------:R-:W-:Y:S01]  /*2460*/  FADD.FTZ R98, R155, -R98 ;  /* 0x800000629b627221 */ /* 0x000fe20000010000 */
[----:B------:R-:W-:Y:S01]  /*2470*/  LOP3.LUT P4, RZ, R105, 0xff0000, RZ, 0xc0, !PT ;  /* 0x00ff000069ff7812 */ /* 0x000fe2000788c0ff */
[----:B------:R-:W-:Y:S01]  /*2480*/  FFMA.FTZ R169, R153, R100, R101 ;  /* 0x0000006499a97223 */ /* 0x000fe20000010065 */
[----:B------:R-:W-:Y:S01]  /*2490*/  FMUL.FTZ R103, R103, UR13 ;  /* 0x0000000d67677c20 */ /* 0x000fe20008410000 */
[C---:B------:R-:W-:Y:S01]  /*24a0*/  FFMA.FTZ R167, R114.reuse, R102, R167 ;  /* 0x0000006672a77223 */ /* 0x040fe200000100a7 */
[----:B------:R-:W-:Y:S01]  /*24b0*/  FFMA.FTZ R102, R114, R98, R99 ;  /* 0x0000006272667223 */ /* 0x000fe20000010063 */
[-C--:B------:R-:W-:Y:S01]  /*24c0*/  FFMA.FTZ R99, R147, R100.reuse, R101 ;  /* 0x0000006493637223 */ /* 0x080fe20000010065 */
[----:B------:R-:W-:Y:S01]  /*24d0*/  HADD2.F32 R97, -RZ, R14.H0_H0 ;  /* 0x2000000eff617230 */ /* 0x000fe20000004100 */
[----:B------:R-:W-:Y:S01]  /*24e0*/  FSEL R171, R103, RZ, P4 ;  /* 0x000000ff67ab7208 */ /* 0x000fe20002000000 */
[----:B------:R-:W-:Y:S01]  /*24f0*/  FADD.FTZ R96, R156, -R169 ;  /* 0x800000a99c607221 */ /* 0x000fe20000010000 */
[----:B------:R-:W-:Y:S01]  /*2500*/  FFMA.FTZ R170, R152, R100, R101 ;  /* 0x0000006498aa7223 */ /* 0x000fe20000010065 */
[----:B------:R-:W-:Y:S01]  /*2510*/  ISETP.GE.U32.AND P4, PT, R104, RZ, PT ;  /* 0x000000ff6800720c */ /* 0x000fe20003f86070 */
[----:B------:R-:W-:Y:S01]  /*2520*/  FADD.FTZ R98, R154, -R99 ;  /* 0x800000639a627221 */ /* 0x000fe20000010000 */
[----:B------:R-:W-:-:S02]  /*2530*/  HADD2.F32 R99, -RZ, R13.H1_H1 ;  /* 0x3000000dff637230 */ /* 0x000fc40000004100 */
[----:B------:R-:W-:Y:S01]  /*2540*/  FMUL.FTZ R167, R167, UR13 ;  /* 0x0000000da7a77c20 */ /* 0x000fe20008410000 */
[----:B------:R-:W-:Y:S01]  /*2550*/  FFMA.FTZ R96, R114, R96, R97 ;  /* 0x0000006072607223 */ /* 0x000fe20000010061 */
[----:B------:R-:W-:Y:S01]  /*2560*/  FADD.FTZ R170, R151, -R170 ;  /* 0x800000aa97aa7221 */ /* 0x000fe20000010000 */
[----:B------:R-:W-:Y:S01]  /*2570*/  ISETP.GE.U32.AND.EX P4, PT, R105, 0x1000000, PT, P4 ;  /* 0x010000006900780c */ /* 0x000fe20003f86140 */
[----:B------:R-:W-:Y:S02]  /*2580*/  HADD2.F32 R97, -RZ, R13.H0_H0 ;  /* 0x2000000dff617230 */ /* 0x000fe40000004100 */
[----:B------:R-:W-:Y:S01]  /*2590*/  FMUL.FTZ R96, R96, UR13 ;  /* 0x0000000d60607c20 */ /* 0x000fe20008410000 */
[----:B------:R-:W-:Y:S01]  /*25a0*/  FFMA.FTZ R99, R114, R170, R99 ;  /* 0x000000aa72637223 */ /* 0x000fe20000010063 */
[----:B------:R-:W-:Y:S01]  /*25b0*/  FSEL R172, R167, RZ, P4 ;  /* 0x000000ffa7ac7208 */ /* 0x000fe20002000000 */
[----:B------:R-:W-:Y:S01]  /*25c0*/  FFMA.FTZ R170, R148, R100, R101 ;  /* 0x0000006494aa7223 */ /* 0x000fe20000010065 */
[----:B------:R-:W-:Y:S01]  /*25d0*/  LOP3.LUT P4, RZ, R105, 0xff, RZ, 0xc0, !PT ;  /* 0x000000ff69ff7812 */ /* 0x000fe2000788c0ff */
[----:B------:R-:W-:Y:S01]  /*25e0*/  FFMA.FTZ R98, R114, R98, R97 ;  /* 0x0000006272627223 */ /* 0x000fe20000010061 */
[----:B------:R-:W-:-:S02]  /*25f0*/  HADD2.F32 R97, -RZ, R12.H1_H1 ;  /* 0x3000000cff617230 */ /* 0x000fc40000004100 */
[----:B------:R-:W-:Y:S01]  /*2600*/  FADD.FTZ R170, R149, -R170 ;  /* 0x800000aa95aa7221 */ /* 0x000fe20000010000 */
[----:B------:R-:W-:Y:S01]  /*2610*/  FMUL.FTZ R102, R102, UR13 ;  /* 0x0000000d66667c20 */ /* 0x000fe20008410000 */
[----:B------:R-:W-:Y:S01]  /*2620*/  FSEL R169, R96, RZ, P4 ;  /* 0x000000ff60a97208 */ /* 0x000fe20002000000 */
[----:B------:R-:W-:Y:S01]  /*2630*/  FMUL.FTZ R98, R98, UR13 ;  /* 0x0000000d62627c20 */ /* 0x000fe20008410000 */
[----:B------:R-:W-:Y:S01]  /*2640*/  LOP3.LUT P4, RZ, R105, 0xff00, RZ, 0xc0, !PT ;  /* 0x0000ff0069ff7812 */ /* 0x000fe2000788c0ff */
[----:B------:R-:W-:Y:S01]  /*2650*/  FFMA.FTZ R96, R114, R170, R97 ;  /* 0x000000aa72607223 */ /* 0x000fe20000010061 */
[----:B------:R-:W-:Y:S01]  /*2660*/  FFMA.FTZ R103, R3, R100, R101 ;  /* 0x0000006403677223 */ /* 0x000fe20000010065 */
[----:B------:R-:W-:Y:S01]  /*2670*/  FMUL.FTZ R99, R99, UR13 ;  /* 0x0000000d63637c20 */ /* 0x000fe20008410000 */
[----:B------:R-:W-:Y:S01]  /*2680*/  FSEL R170, R102, RZ, P4 ;  /* 0x000000ff66aa7208 */ /* 0x000fe20002000000 */
[----:B------:R-:W-:Y:S01]  /*2690*/  HADD2.F32 R97, -RZ, R12.H0_H0 ;  /* 0x2000000cff617230 */ /* 0x000fe20000004100 */
[----:B------:R-:W-:Y:S01]  /*26a0*/  LOP3.LUT P4, RZ, R104, 0xff0000, RZ, 0xc0, !PT ;  /* 0x00ff000068ff7812 */ /* 0x000fe2000788c0ff */
[----:B------:R-:W-:Y:S01]  /*26b0*/  FADD.FTZ R103, R150, -R103 ;  /* 0x8000006796677221 */ /* 0x000fe20000010000 */
[----:B------:R-:W-:-:S02]  /*26c0*/  FMUL.FTZ R96, R96, UR13 ;  /* 0x0000000d60607c20 */ /* 0x000fc40008410000 */
[----:B------:R-:W-:Y:S01]  /*26d0*/  FSEL R102, R98, RZ, P4 ;  /* 0x000000ff62667208 */ /* 0x000fe20002000000 */
[----:B------:R-:W-:Y:S01]  /*26e0*/  FFMA.FTZ R97, R114, R103, R97 ;  /* 0x0000006772617223 */ /* 0x000fe20000010061 */
[----:B------:R-:W-:Y:S02]  /*26f0*/  LOP3.LUT P4, RZ, R104, 0xff000000, RZ, 0xc0, !PT ;  /* 0xff00000068ff7812 */ /* 0x000fe4000788c0ff */
[----:B------:R-:W-:Y:S01]  /*2700*/  F2FP.F16.F32.PACK_AB R98, R170, R169 ;  /* 0x000000a9aa62723e */ /* 0x000fe200000000ff */
[----:B------:R-:W-:Y:S01]  /*2710*/  FMUL.FTZ R97, R97, UR13 ;  /* 0x0000000d61617c20 */ /* 0x000fe20008410000 */
[----:B------:R-:W-:Y:S02]  /*2720*/  FSEL R167, R99, RZ, P4 ;  /* 0x000000ff63a77208 */ /* 0x000fe40002000000 */
[----:B------:R-:W-:Y:S02]  /*2730*/  LOP3.LUT P4, RZ, R104, 0xff00, RZ, 0xc0, !PT ;  /* 0x0000ff0068ff7812 */ /* 0x000fe4000788c0ff */
[----:B------:R-:W-:-:S02]  /*2740*/  F2FP.F16.F32.PACK_AB R99, R172, R171 ;  /* 0x000000abac63723e */ /* 0x000fc400000000ff */
[----:B------:R-:W-:Y:S02]  /*2750*/  FSEL R103, R96, RZ, P4 ;  /* 0x000000ff60677208 */ /* 0x000fe40002000000 */
[----:B------:R-:W-:-:S04]  /*2760*/  LOP3.LUT P4, RZ, R104, 0xff, RZ, 0xc0, !PT ;  /* 0x000000ff68ff7812 */ /* 0x000fc8000788c0ff */
[----:B------:R-:W-:Y:S02]  /*2770*/  FSEL R96, R97, RZ, P4 ;  /* 0x000000ff61607208 */ /* 0x000fe40002000000 */
[----:B------:R-:W-:Y:S02]  /*2780*/  F2FP.F16.F32.PACK_AB R97, R167, R102 ;  /* 0x00000066a761723e */ /* 0x000fe400000000ff */
[----:B------:R-:W-:Y:S01]  /*2790*/  F2FP.F16.F32.PACK_AB R96, R103, R96 ;  /* 0x000000606760723e */ /* 0x000fe200000000ff */
[----:B------:R-:W-:Y:S06]  /*27a0*/  BRA `(.L_x_1873) ;  /* 0x0000001800387947 */ /* 0x000fec0003800000 */
.L_x_1874:
[-CC-:B------:R-:W-:Y:S01]  /*27b0*/  FFMA.FTZ R89, R157, R100.reuse, R101.reuse ;  /* 0x000000649d597223 */ /* 0x180fe20000010065 */
[-C--:B------:R-:W-:Y:S01]  /*27c0*/  FFMA.FTZ R88, R168, R100.reuse, R101 ;  /* 0x00000064a8587223 */ /* 0x080fe20000010065 */
[--C-:B------:R-:W-:Y:S01]  /*27d0*/  HADD2.F32 R91, -RZ, R15.reuse.H0_H0 ;  /* 0x2000000fff5b7230 */ /* 0x100fe20000004100 */
[----:B------:R-:W-:Y:S01]  /*27e0*/  ISETP.GE.U32.AND P4, PT, R104, RZ, PT ;  /* 0x000000ff6800720c */ /* 0x000fe20003f86070 */
[----:B------:R-:W-:Y:S01]  /*27f0*/  FADD.FTZ R89, R166, -R89 ;  /* 0x80000059a6597221 */ /* 0x000fe20000010000 */
[----:B------:R-:W-:Y:S02]  /*2800*/  HADD2.F32 R90, -RZ, R15.H1_H1 ;  /* 0x3000000fff5a7230 */ /* 0x000fe40000004100 */
[----:B------:R-:W-:Y:S01]  /*2810*/  FADD.FTZ R97, R159, -R88 ;  /* 0x800000589f617221 */ /* 0x000fe20000010000 */
[-C--:B------:R-:W-:Y:S01]  /*2820*/  FFMA.FTZ R88, R158, R100.reuse, R101 ;  /* 0x000000649e587223 */ /* 0x080fe20000010065 */
[C---:B-----5:R-:W-:Y:S01]  /*2830*/  FFMA.FTZ R98, R114.reuse, R89, R91 ;  /* 0x0000005972627223 */ /* 0x060fe2000001005b */
[-CC-:B------:R-:W-:Y:S01]  /*2840*/  FFMA.FTZ R89, R147, R100.reuse, R101.reuse ;  /* 0x0000006493597223 */ /* 0x180fe20000010065 */
[----:B------:R-:W-:Y:S01]  /*2850*/  FFMA.FTZ R173, R114, R97, R90 ;  /* 0x0000006172ad7223 */ /* 0x000fe2000001005a */
[----:B------:R-:W-:Y:S01]  /*2860*/  FFMA.FTZ R91, R153, R100, R101 ;  /* 0x00000064995b7223 */ /* 0x000fe20000010065 */
[----:B------:R-:W-:-:S02]  /*2870*/  HADD2.F32 R90, -RZ, R14.H1_H1 ;  /* 0x3000000eff5a7230 */ /* 0x000fc40000004100 */
[----:B------:R-:W-:Y:S01]  /*2880*/  FADD.FTZ R99, R155, -R88 ;  /* 0x800000589b637221 */ /* 0x000fe20000010000 */
[--C-:B------:R-:W-:Y:S02]  /*2890*/  HADD2.F32 R88, -RZ, R13.reuse.H0_H0 ;  /* 0x2000000dff587230 */ /* 0x100fe40000004100 */
[----:B------:R-:W-:Y:S01]  /*28a0*/  FADD.FTZ R89, R154, -R89 ;  /* 0x800000599a597221 */ /* 0x000fe20000010000 */
[----:B------:R-:W-:Y:S01]  /*28b0*/  FMUL.FTZ R96, R173, UR13 ;  /* 0x0000000dad607c20 */ /* 0x000fe20008410000 */
[----:B------:R-:W-:Y:S01]  /*28c0*/  HADD2.F32 R97, -RZ, R14.H0_H0 ;  /* 0x2000000eff617230 */ /* 0x000fe20000004100 */
[C---:B------:R-:W-:Y:S01]  /*28d0*/  ISETP.GE.U32.AND.EX P4, PT, R105.reuse, 0x1000000, PT, P4 ;  /* 0x010000006900780c */ /* 0x040fe20003f86140 */
[----:B------:R-:W-:Y:S01]  /*28e0*/  FADD.FTZ R91, R156, -R91 ;  /* 0x8000005b9c5b7221 */ /* 0x000fe20000010000 */
[C---:B------:R-:W-:Y:S01]  /*28f0*/  FFMA.FTZ R172, R114.reuse, R99, R90 ;  /* 0x0000006372ac7223 */ /* 0x040fe2000001005a */
[----:B------:R-:W-:Y:S01]  /*2900*/  FFMA.FTZ R99, R114, R89, R88 ;  /* 0x0000005972637223 */ /* 0x000fe20000010058 */
[----:B------:R-:W-:Y:S01]  /*2910*/  FFMA.FTZ R88, R152, R100, R101 ;  /* 0x0000006498587223 */ /* 0x000fe20000010065 */
[----:B------:R-:W-:Y:S01]  /*2920*/  FMUL.FTZ R90, R98, UR13 ;  /* 0x0000000d625a7c20 */ /* 0x000fe20008410000 */
[----:B------:R-:W-:Y:S01]  /*2930*/  FSEL R178, R96, RZ, P4 ;  /* 0x000000ff60b27208 */ /* 0x000fe20002000000 */
[----:B------:R-:W-:Y:S01]  /*2940*/  FFMA.FTZ R103, R114, R91, R97 ;  /* 0x0000005b72677223 */ /* 0x000fe20000010061 */
[----:B------:R-:W-:Y:S01]  /*2950*/  LOP3.LUT P4, RZ, R105, 0xff0000, RZ, 0xc0, !PT ;  /* 0x00ff000069ff7812 */ /* 0x000fe2000788c0ff */
[----:B------:R-:W-:-:S02]  /*2960*/  HADD2.F32 R91, -RZ, R13.H1_H1 ;  /* 0x3000000dff5b7230 */ /* 0x000fc40000004100 */
[----:B------:R-:W-:Y:S01]  /*2970*/  FADD.FTZ R89, R151, -R88 ;  /* 0x8000005897597221 */ /* 0x000fe20000010000 */
[----:B------:R-:W-:Y:S01]  /*2980*/  FMUL.FTZ R88, R103, UR13 ;  /* 0x0000000d67587c20 */ /* 0x000fe20008410000 */
[----:B------:R-:W-:Y:S01]  /*2990*/  FSEL R171, R90, RZ, P4 ;  /* 0x000000ff5aab7208 */ /* 0x000fe20002000000 */
[----:B------:R-:W-:Y:S01]  /*29a0*/  FMUL.FTZ R97, R172, UR13 ;  /* 0x0000000dac617c20 */ /* 0x000fe20008410000 */
[----:B------:R-:W-:Y:S01]  /*29b0*/  LOP3.LUT P4, RZ, R105, 0xff, RZ, 0xc0, !PT ;  /* 0x000000ff69ff7812 */ /* 0x000fe2000788c0ff */
[----:B------:R-:W-:Y:S01]  /*29c0*/  FFMA.FTZ R170, R114, R89, R91 ;  /* 0x0000005972aa7223 */ /* 0x000fe2000001005b */
[-CC-:B------:R-:W-:Y:S01]  /*29d0*/  FFMA.FTZ R89, R3, R100.reuse, R101.reuse ;  /* 0x0000006403597223 */ /* 0x180fe20000010065 */
[----:B------:R-:W-:Y:S01]  /*29e0*/  HADD2.F32 R91, -RZ, R12.H0_H0 ;  /* 0x2000000cff5b7230 */ /* 0x000fe20000004100 */
[----:B------:R-:W-:Y:S01]  /*29f0*/  FSEL R169, R88, RZ, P4 ;  /* 0x000000ff58a97208 */ /* 0x000fe20002000000 */
[----:B------:R-:W-:Y:S01]  /*2a00*/  FFMA.FTZ R90, R148, R100, R101 ;  /* 0x00000064945a7223 */ /* 0x000fe20000010065 */
[----:B------:R-:W-:Y:S01]  /*2a10*/  LOP3.LUT P4, RZ, R105, 0xff00, RZ, 0xc0, !PT ;  /* 0x0000ff0069ff7812 */ /* 0x000fe2000788c0ff */
[----:B------:R-:W-:Y:S01]  /*2a20*/  FADD.FTZ R89, R150, -R89 ;  /* 0x8000005996597221 */ /* 0x000fe20000010000 */
[----:B------:R-:W-:-:S02]  /*2a30*/  FMUL.FTZ R96, R99, UR13 ;  /* 0x0000000d63607c20 */ /* 0x000fc40008410000 */
[----:B------:R-:W-:Y:S01]  /*2a40*/  FSEL R176, R97, RZ, P4 ;  /* 0x000000ff61b07208 */ /* 0x000fe20002000000 */
[----:B------:R-:W-:Y:S01]  /*2a50*/  FFMA.FTZ R88, R114, R89, R91 ;  /* 0x0000005972587223 */ /* 0x000fe2000001005b */
[----:B------:R-:W-:Y:S01]  /*2a60*/  LOP3.LUT P4, RZ, R104, 0xff0000, RZ, 0xc0, !PT ;  /* 0x00ff000068ff7812 */ /* 0x000fe2000788c0ff */
[----:B------:R-:W-:Y:S02]  /*2a70*/  HADD2.F32 R91, -RZ, R12.H1_H1 ;  /* 0x3000000cff5b7230 */ /* 0x000fe40000004100 */
[----:B------:R-:W-:Y:S01]  /*2a80*/  FADD.FTZ R89, R149, -R90 ;  /* 0x8000005a95597221 */ /* 0x000fe20000010000 */
[----:B------:R-:W-:Y:S01]  /*2a90*/  FMUL.FTZ R90, R170, UR13 ;  /* 0x0000000daa5a7c20 */ /* 0x000fe20008410000 */
[----:B------:R-:W-:Y:S02]  /*2aa0*/  FSEL R102, R96, RZ, P4 ;  /* 0x000000ff60667208 */ /* 0x000fe40002000000 */
[----:B------:R-:W-:Y:S01]  /*2ab0*/  LOP3.LUT P4, RZ, R104, 0xff000000, RZ, 0xc0, !PT ;  /* 0xff00000068ff7812 */ /* 0x000fe2000788c0ff */
[----:B------:R-:W-:Y:S01]  /*2ac0*/  FFMA.FTZ R97, R114, R89, R91 ;  /* 0x0000005972617223 */ /* 0x000fe2000001005b */
[----:B------:R-:W-:Y:S01]  /*2ad0*/  FMUL.FTZ R89, R88, UR13 ;  /* 0x0000000d58597c20 */ /* 0x000fe20008410000 */
[----:B------:R-:W-:-:S02]  /*2ae0*/  F2FP.F16.F32.PACK_AB R91, R173, R98 ;  /* 0x00000062ad5b723e */ /* 0x000fc400000000ff */
[----:B------:R-:W-:Y:S01]  /*2af0*/  FSEL R167, R90, RZ, P4 ;  /* 0x000000ff5aa77208 */ /* 0x000fe20002000000 */
[----:B------:R-:W-:Y:S01]  /*2b00*/  FMUL.FTZ R98, R97, UR13 ;  /* 0x0000000d61627c20 */ /* 0x000fe20008410000 */
[----:B------:R-:W-:Y:S02]  /*2b10*/  LOP3.LUT P4, RZ, R104, 0xff, RZ, 0xc0, !PT ;  /* 0x000000ff68ff7812 */ /* 0x000fe4000788c0ff */
[----:B------:R-:W-:Y:S02]  /*2b20*/  F2FP.F16.F32.PACK_AB R90, R172, R103 ;  /* 0x00000067ac5a723e */ /* 0x000fe400000000ff */
[----:B------:R-:W-:Y:S02]  /*2b30*/  FSEL R96, R89, RZ, P4 ;  /* 0x000000ff59607208 */ /* 0x000fe40002000000 */
[----:B------:R-:W-:Y:S02]  /*2b40*/  LOP3.LUT P4, RZ, R104, 0xff00, RZ, 0xc0, !PT ;  /* 0x0000ff0068ff7812 */ /* 0x000fe4000788c0ff */
[----:B------:R-:W-:-:S02]  /*2b50*/  F2FP.F16.F32.PACK_AB R89, R170, R99 ;  /* 0x00000063aa59723e */ /* 0x000fc400000000ff */
[----:B------:R-:W-:Y:S02]  /*2b60*/  FSEL R103, R98, RZ, P4 ;  /* 0x000000ff62677208 */ /* 0x000fe40002000000 */
[----:B------:R-:W-:Y:S02]  /*2b70*/  F2FP.F16.F32.PACK_AB R88, R97, R88 ;  /* 0x000000586158723e */ /* 0x000fe400000000ff */
[----:B------:R-:W-:Y:S02]  /*2b80*/  F2FP.F16.F32.PACK_AB R99, R178, R171 ;  /* 0x000000abb263723e */ /* 0x000fe400000000ff */
[----:B------:R-:W-:Y:S02]  /*2b90*/  F2FP.F16.F32.PACK_AB R98, R176, R169 ;  /* 0x000000a9b062723e */ /* 0x000fe400000000ff */
[----:B------:R-:W-:Y:S02]  /*2ba0*/  F2FP.F16.F32.PACK_AB R97, R167, R102 ;  /* 0x00000066a761723e */ /* 0x000fe400000000ff */
[----:B------:R-:W-:Y:S01]  /*2bb0*/  F2FP.F16.F32.PACK_AB R96, R103, R96 ;  /* 0x000000606760723e */ /* 0x000fe200000000ff */
[----:B------:R-:W-:Y:S06]  /*2bc0*/  BRA `(.L_x_1873) ;  /* 0x0000001400307947 */ /* 0x000fec0003800000 */
.L_x_1870:
        /* <DEDUP_REMOVED lines=37> */
[----:B------:R-:W-:Y:S01]  /*2e20*/  F2FP.F16.F32.PACK_AB R95, R92, R95 ;  /* 0x0000005f5c5f723e */ /* 0x000fe200000000ff */
        /* <DEDUP_REMOVED lines=19> */
[----:B------:R-:W-:Y:S02]  /*2f60*/  F2FP.F16.F32.PACK_AB R94, R97, R94 ;  /* 0x0000005e615e723e */ /* 0x000fe400000000ff */
[----:B------:R-:W-:Y:S01]  /*2f70*/  FSEL R169, R93, RZ, P4 ;  /* 0x000000ff5da97208 */ /* 0x000fe20002000000 */
[----:B------:R-:W-:Y:S01]  /*2f80*/  FMUL.FTZ R98, R99, UR13 ;  /* 0x0000000d63627c20 */ /* 0x000fe20008410000 */
[----:B------:R-:W-:Y:S02]  /*2f90*/  LOP3.LUT P4, RZ, R160, 0xff0000, RZ, 0xc0, !PT ;  /* 0x00ff0000a0ff7812 */ /* 0x000fe4000788c0ff */
[----:B------:R-:W-:-:S02]  /*2fa0*/  F2FP.F16.F32.PACK_AB R99, R176, R173 ;  /* 0x000000adb063723e */ /* 0x000fc400000000ff */
[----:B------:R-:W-:Y:S02]  /*2fb0*/  FSEL R93, R93, RZ, P4 ;  /* 0x000000ff5d5d7208 */ /* 0x000fe40002000000 */
[----:B------:R-:W-:-:S04]  /*2fc0*/  LOP3.LUT P4, RZ, R104, 0xff000000, RZ, 0xc0, !PT ;  /* 0xff00000068ff7812 */ /* 0x000fc8000788c0ff */
[----:B------:R-:W-:Y:S02]  /*2fd0*/  FSEL R170, R96, RZ, P4 ;  /* 0x000000ff60aa7208 */ /* 0x000fe40002000000 */
[----:B------:R-:W-:Y:S02]  /*2fe0*/  LOP3.LUT P4, RZ, R160, 0xff000000, RZ, 0xc0, !PT ;  /* 0xff000000a0ff7812 */ /* 0x000fe4000788c0ff */
[----:B------:R-:W-:Y:S02]  /*2ff0*/  F2FP.F16.F32.PACK_AB R97, R170, R169 ;  /* 0x000000a9aa61723e */ /* 0x000fe400000000ff */
[----:B------:R-:W-:Y:S02]  /*3000*/  FSEL R96, R96, RZ, P4 ;  /* 0x000000ff60607208 */ /* 0x000fe40002000000 */
[----:B------:R-:W-:Y:S02]  /*3010*/  LOP3.LUT P4, RZ, R104, 0xff00, RZ, 0xc0, !PT ;  /* 0x0000ff0068ff7812 */ /* 0x000fe4000788c0ff */
[----:B------:R-:W-:-:S02]  /*3020*/  F2FP.F16.F32.PACK_AB R93, R96, R93 ;  /* 0x0000005d605d723e */ /* 0x000fc400000000ff */
[----:B------:R-:W-:Y:S02]  /*3030*/  FSEL R167, R103, RZ, P4 ;  /* 0x000000ff67a77208 */ /* 0x000fe40002000000 */
[----:B------:R-:W-:-:S04]  /*3040*/  LOP3.LUT P4, RZ, R160, 0xff00, RZ, 0xc0, !PT ;  /* 0x0000ff00a0ff7812 */ /* 0x000fc8000788c0ff */
[----:B------:R-:W-:Y:S02]  /*3050*/  FSEL R103, R103, RZ, P4 ;  /* 0x000000ff67677208 */ /* 0x000fe40002000000 */
        /* <DEDUP_REMOVED lines=8> */
.L_x_1876:
        /* <DEDUP_REMOVED lines=41> */
[----:B------:R-:W-:Y:S01]  /*3370*/  F2FP.F16.F32.PACK_AB R98, R173, R98 ;  /* 0x00000062ad62723e */ /* 0x000fe200000000ff */
[----:B------:R-:W-:Y:S01]  /*3380*/  FADD.FTZ R91, R149, -R88 ;  /* 0x80000058955b7221 */ /* 0x000fe20000010000 */
[----:B------:R-:W-:Y:S01]  /*3390*/  FSEL R172, R90, RZ, P4 ;  /* 0x000000ff5aac7208 */ /* 0x000fe20002000000 */
[----:B------:R-:W-:Y:S01]  /*33a0*/  FMUL.FTZ R88, R95, UR13 ;  /* 0x0000000d5f587c20 */ /* 0x000fe20008410000 */
[----:B------:R-:W-:Y:S01]  /*33b0*/  LOP3.LUT P4, RZ, R104, 0xff0000, RZ, 0xc0, !PT ;  /* 0x00ff000068ff7812 */ /* 0x000fe2000788c0ff */
[----:B------:R-:W-:Y:S01]  /*33c0*/  FMUL.FTZ R93, R114, R91 ;  /* 0x0000005b725d7220 */ /* 0x000fe20000410000 */
[----:B------:R-:W-:-:S02]  /*33d0*/  F2FP.F16.F32.PACK_AB R91, R167, R92 ;  /* 0x0000005ca75b723e */ /* 0x000fc400000000ff */
        /* <DEDUP_REMOVED lines=9> */
[----:B------:R-:W-:Y:S02]  /*3470*/  F2FP.F16.F32.PACK_AB R97, R170, R97 ;  /* 0x00000061aa61723e */ /* 0x000fe400000000ff */
[----:B------:R-:W-:Y:S01]  /*3480*/  FSEL R169, R88, RZ, P4 ;  /* 0x000000ff58a97208 */ /* 0x000fe20002000000 */
[----:B------:R-:W-:Y:S01]  /*3490*/  FMUL.FTZ R88, R114, R89 ;  /* 0x0000005972587220 */ /* 0x000fe20000410000 */
[----:B------:R-:W-:Y:S02]  /*34a0*/  LOP3.LUT P4, RZ, R104, 0xff00, RZ, 0xc0, !PT ;  /* 0x0000ff0068ff7812 */ /* 0x000fe4000788c0ff */
[----:B------:R-:W-:Y:S01]  /*34b0*/  F2FP.F16.F32.PACK_AB R89, R95, R94 ;  /* 0x0000005e5f59723e */ /* 0x000fe200000000ff */
[----:B------:R-:W-:Y:S01]  /*34c0*/  FMUL.FTZ R92, R88, UR13 ;  /* 0x0000000d585c7c20 */ /* 0x000fe20008410000 */
[----:B------:R-:W-:-:S02]  /*34d0*/  FSEL R103, R90, RZ, P4 ;  /* 0x000000ff5a677208 */ /* 0x000fc40002000000 */
[----:B------:R-:W-:Y:S02]  /*34e0*/  LOP3.LUT P4, RZ, R160, 0xff00, RZ, 0xc0, !PT ;  /* 0x0000ff00a0ff7812 */ /* 0x000fe4000788c0ff */
[----:B------:R-:W-:Y:S02]  /*34f0*/  F2FP.F16.F32.PACK_AB R88, R93, R88 ;  /* 0x000000585d58723e */ /* 0x000fe400000000ff */
[----:B------:R-:W-:Y:S02]  /*3500*/  FSEL R167, R90, RZ, P4 ;  /* 0x000000ff5aa77208 */ /* 0x000fe40002000000 */
[----:B------:R-:W-:Y:S02]  /*3510*/  LOP3.LUT P4, RZ, R104, 0xff, RZ, 0xc0, !PT ;  /* 0x000000ff68ff7812 */ /* 0x000fe4000788c0ff */
[----:B------:R-:W-:Y:S02]  /*3520*/  F2FP.F16.F32.PACK_AB R90, R99, R96 ;  /* 0x00000060635a723e */ /* 0x000fe400000000ff */
[----:B------:R-:W-:-:S02]  /*3530*/  FSEL R96, R92, RZ, P4 ;  /* 0x000000ff5c607208 */ /* 0x000fc40002000000 */
[----:B------:R-:W-:Y:S02]  /*3540*/  LOP3.LUT P4, RZ, R160, 0xff, RZ, 0xc0, !PT ;  /* 0x000000ffa0ff7812 */ /* 0x000fe4000788c0ff */
[----:B------:R-:W-:Y:S02]  /*3550*/  F2FP.F16.F32.PACK_AB R95, R178, R177 ;  /* 0x000000b1b25f723e */ /* 0x000fe400000000ff */
[----:B------:R-:W-:Y:S02]  /*3560*/  FSEL R92, R92, RZ, P4 ;  /* 0x000000ff5c5c7208 */ /* 0x000fe40002000000 */
[----:B------:R-:W-:Y:S02]  /*3570*/  F2FP.F16.F32.PACK_AB R99, R179, R176 ;  /* 0x000000b0b363723e */ /* 0x000fe400000000ff */
[----:B------:R-:W-:Y:S02]  /*3580*/  F2FP.F16.F32.PACK_AB R94, R172, R171 ;  /* 0x000000abac5e723e */ /* 0x000fe400000000ff */
[----:B------:R-:W-:-:S02]  /*3590*/  F2FP.F16.F32.PACK_AB R93, R169, R102 ;  /* 0x00000066a95d723e */ /* 0x000fc400000000ff */
[----:B------:R-:W-:Y:S02]  /*35a0*/  F2FP.F16.F32.PACK_AB R92, R167, R92 ;  /* 0x0000005ca75c723e */ /* 0x000fe400000000ff */
[----:B------:R-:W-:Y:S01]  /*35b0*/  F2FP.F16.F32.PACK_AB R96, R103, R96 ;  /* 0x000000606760723e */ /* 0x000fe200000000ff */
[----:B------:R-:W-:Y:S06]  /*35c0*/  BRA `(.L_x_1873) ;  /* 0x0000000800b07947 */ /* 0x000fec0003800000 */
.L_x_1875:
[----:B------:R-:W-:-:S04]  /*35d0*/  UISETP.NE.U32.AND UP0, UPT, UR4, URZ, UPT ;  /* 0x000000ff0400728c */ /* 0x000fc8000bf05070 */
[----:B------:R-:W-:-:S09]  /*35e0*/  UISETP.NE.AND.EX UP0, UPT, UR5, URZ, UPT, UP0 ;  /* 0x000000ff0500728c */ /* 0x000fd2000bf05300 */
[----:B------:R-:W-:Y:S05]  /*35f0*/  BRA.U UP0, `(.L_x_1877) ;  /* 0x00000005004c7547 */ /* 0x000fea000b800000 */
[-CC-:B------:R-:W-:Y:S01]  /*3600*/  FFMA.FTZ R93, R157, R100.reuse, R101.reuse ;  /* 0x000000649d5d7223 */ /* 0x180fe20000010065 */
[--C-:B------:R-:W-:Y:S02]  /*3610*/  HADD2.F32 R95, -RZ, R15.reuse.H0_H0 ;  /* 0x2000000fff5f7230 */ /* 0x100fe40000004100 */
[-C--:B------:R-:W-:Y:S01]  /*3620*/  FFMA.FTZ R92, R168, R100.reuse, R101 ;  /* 0x00000064a85c7223 */ /* 0x080fe20000010065 */
[----:B------:R-:W-:Y:S01]  /*3630*/  LOP3.LUT P4, RZ, R105, 0xff0000, RZ, 0xc0, !PT ;  /* 0x00ff000069ff7812 */ /* 0x000fe2000788c0ff */
[----:B------:R-:W-:Y:S01]  /*3640*/  FADD.FTZ R93, R166, -R93 ;  /* 0x8000005da65d7221 */ /* 0x000fe20000010000 */
[----:B------:R-:W-:Y:S02]  /*3650*/  HADD2.F32 R97, -RZ, R15.H1_H1 ;  /* 0x3000000fff617230 */ /* 0x000fe40000004100 */
[----:B------:R-:W-:Y:S02]  /*3660*/  HADD2.F32 R99, -RZ, R14.H1_H1 ;  /* 0x3000000eff637230 */ /* 0x000fe40000004100 */
[----:B-----5:R-:W-:Y:S01]  /*3670*/  FFMA.FTZ R93, R114, R93, R95 ;  /* 0x0000005d725d7223 */ /* 0x020fe2000001005f */
[----:B------:R-:W-:Y:S01]  /*3680*/  FADD.FTZ R95, R159, -R92 ;  /* 0x8000005c9f5f7221 */ /* 0x000fe20000010000 */
[----:B------:R-:W-:Y:S01]  /*3690*/  FFMA.FTZ R92, R158, R100, R101 ;  /* 0x000000649e5c7223 */ /* 0x000fe20000010065 */
[----:B------:R-:W-:-:S02]  /*36a0*/  HADD2.F32 R103, -RZ, R13.H1_H1 ;  /* 0x3000000dff677230 */ /* 0x000fc40000004100 */
[----:B------:R-:W-:Y:S01]  /*36b0*/  FMUL.FTZ R93, R93, UR13 ;  /* 0x0000000d5d5d7c20 */ /* 0x000fe20008410000 */
[----:B------:R-:W-:-:S04]  /*36c0*/  FFMA.FTZ R97, R114, R95, R97 ;  /* 0x0000005f72617223 */ /* 0x000fc80000010061 */
[----:B------:R-:W-:Y:S01]  /*36d0*/  FSEL R173, R93, RZ, P4 ;  /* 0x000000ff5dad7208 */ /* 0x000fe20002000000 */
[----:B------:R-:W-:Y:S01]  /*36e0*/  FMUL.FTZ R96, R97, UR13 ;  /* 0x0000000d61607c20 */ /* 0x000fe20008410000 */
[----:B------:R-:W-:Y:S01]  /*36f0*/  LOP3.LUT P4, RZ, R161, 0xff0000, RZ, 0xc0, !PT ;  /* 0x00ff0000a1ff7812 */ /* 0x000fe2000788c0ff */
[----:B------:R-:W-:-:S03]  /*3700*/  HADD2.F32 R97, -RZ, R14.H0_H0 ;  /* 0x2000000eff617230 */ /* 0x000fc60000004100 */
        /* <DEDUP_REMOVED lines=10> */
[-C--:B------:R-:W-:Y:S01]  /*37b0*/  FFMA.FTZ R93, R147, R100.reuse, R101 ;  /* 0x00000064935d7223 */ /* 0x080fe20000010065 */
[----:B------:R-:W-:Y:S01]  /*37c0*/  FFMA.FTZ R99, R114, R97, R99 ;  /* 0x0000006172637223 */ /* 0x000fe20000010063 */
[----:B------:R-:W-:Y:S01]  /*37d0*/  ISETP.GE.U32.AND.EX P4, PT, R161, 0x1000000, PT, P4 ;  /* 0x01000000a100780c */ /* 0x000fe20003f86140 */
[----:B------:R-:W-:Y:S02]  /*37e0*/  HADD2.F32 R97, -RZ, R13.H0_H0 ;  /* 0x2000000dff617230 */ /* 0x000fe40000004100 */
[----:B------:R-:W-:Y:S01]  /*37f0*/  FADD.FTZ R93, R154, -R93 ;  /* 0x8000005d9a5d7221 */ /* 0x000fe20000010000 */
[----:B------:R-:W-:Y:S01]  /*3800*/  FMUL.FTZ R98, R99, UR13 ;  /* 0x0000000d63627c20 */ /* 0x000fe20008410000 */
[----:B------:R-:W-:Y:S01]  /*3810*/  FSEL R92, R96, RZ, P4 ;  /* 0x000000ff605c7208 */ /* 0x000fe20002000000 */
[-C--:B------:R-:W-:Y:S01]  /*3820*/  FFMA.FTZ R96, R152, R100.reuse, R101 ;  /* 0x0000006498607223 */ /* 0x080fe20000010065 */
[----:B------:R-:W-:Y:S01]  /*3830*/  LOP3.LUT P4, RZ, R105, 0xff, RZ, 0xc0, !PT ;  /* 0x000000ff69ff7812 */ /* 0x000fe2000788c0ff */
[----:B------:R-:W-:Y:S01]  /*3840*/  FFMA.FTZ R93, R114, R93, R97 ;  /* 0x0000005d725d7223 */ /* 0x000fe20000010061 */
[----:B------:R-:W-:Y:S01]  /*3850*/  F2FP.F16.F32.PACK_AB R95, R92, R95 ;  /* 0x0000005f5c5f723e */ /* 0x000fe200000000ff */
[----:B------:R-:W-:Y:S01]  /*3860*/  FADD.FTZ R99, R151, -R96 ;  /* 0x8000006097637221 */ /* 0x000fe20000010000 */
[----:B------:R-:W-:Y:S01]  /*3870*/  FSEL R171, R94, RZ, P4 ;  /* 0x000000ff5eab7208 */ /* 0x000fe20002000000 */
[----:B------:R-:W-:Y:S01]  /*3880*/  FMUL.FTZ R93, R93, UR13 ;  /* 0x0000000d5d5d7c20 */ /* 0x000fe20008410000 */
[----:B------:R-:W-:Y:S01]  /*3890*/  LOP3.LUT P4, RZ, R161, 0xff, RZ, 0xc0, !PT ;  /* 0x000000ffa1ff7812 */ /* 0x000fe2000788c0ff */
[----:B------:R-:W-:-:S03]  /*38a0*/  FFMA.FTZ R96, R148, R100, R101 ;  /* 0x0000006494607223 */ /* 0x000fc60000010065 */
[----:B------:R-:W-:Y:S02]  /*38b0*/  FSEL R94, R94, RZ, P4 ;  /* 0x000000ff5e5e7208 */ /* 0x000fe40002000000 */
[----:B------:R-:W-:-:S04]  /*38c0*/  LOP3.LUT P4, RZ, R105, 0xff00, RZ, 0xc0, !PT ;  /* 0x0000ff0069ff7812 */ /* 0x000fc8000788c0ff */
[----:B------:R-:W-:Y:S02]  /*38d0*/  FSEL R172, R98, RZ, P4 ;  /* 0x000000ff62ac7208 */ /* 0x000fe40002000000 */
[----:B------:R-:W-:-:S04]  /*38e0*/  LOP3.LUT P4, RZ, R161, 0xff00, RZ, 0xc0, !PT ;  /* 0x0000ff00a1ff7812 */ /* 0x000fc8000788c0ff */
[----:B------:R-:W-:Y:S01]  /*38f0*/  FSEL R97, R98, RZ, P4 ;  /* 0x000000ff62617208 */ /* 0x000fe20002000000 */
[----:B------:R-:W-:Y:S01]  /*3900*/  FFMA.FTZ R98, R114, R99, R103 ;  /* 0x0000006372627223 */ /* 0x000fe20000010067 */
[----:B------:R-:W-:Y:S01]  /*3910*/  LOP3.LUT P4, RZ, R104, 0xff0000, RZ, 0xc0, !PT ;  /* 0x00ff000068ff7812 */ /* 0x000fe2000788c0ff */
[--C-:B------:R-:W-:Y:S02]  /*3920*/  HADD2.F32 R103, -RZ, R12.reuse.H1_H1 ;  /* 0x3000000cff677230 */ /* 0x100fe40000004100 */
[----:B------:R-:W-:Y:S01]  /*3930*/  FADD.FTZ R99, R149, -R96 ;  /* 0x8000006095637221 */ /* 0x000fe20000010000 */
[----:B------:R-:W-:Y:S01]  /*3940*/  FMUL.FTZ R98, R98, UR13 ;  /* 0x0000000d62627c20 */ /* 0x000fe20008410000 */
[----:B------:R-:W-:Y:S02]  /*3950*/  FSEL R169, R93, RZ, P4 ;  /* 0x000000ff5da97208 */ /* 0x000fe40002000000 */
[----:B------:R-:W-:Y:S01]  /*3960*/  LOP3.LUT P4, RZ, R160, 0xff0000, RZ, 0xc0, !PT ;  /* 0x00ff0000a0ff7812 */ /* 0x000fe2000788c0ff */
[----:B------:R-:W-:Y:S01]  /*3970*/  FFMA.FTZ R96, R114, R99, R103 ;  /* 0x0000006372607223 */ /* 0x000fe20000010067 */
[----:B------:R-:W-:Y:S01]  /*3980*/  FFMA.FTZ R99, R3, R100, R101 ;  /* 0x0000006403637223 */ /* 0x000fe20000010065 */
[----:B------:R-:W-:Y:S01]  /*3990*/  HADD2.F32 R103, -RZ, R12.H0_H0 ;  /* 0x2000000cff677230 */ /* 0x000fe20000004100 */
[----:B------:R-:W-:Y:S01]  /*39a0*/  FSEL R93, R93, RZ, P4 ;  /* 0x000000ff5d5d7208 */ /* 0x000fe20002000000 */
[----:B------:R-:W-:Y:S01]  /*39b0*/  FMUL.FTZ R102, R96, UR13 ;  /* 0x0000000d60667c20 */ /* 0x000fe20008410000 */
[----:B------:R-:W-:Y:S01]  /*39c0*/  LOP3.LUT P4, RZ, R104, 0xff000000, RZ, 0xc0, !PT ;  /* 0xff00000068ff7812 */ /* 0x000fe2000788c0ff */
[----:B------:R-:W-:Y:S01]  /*39d0*/  FADD.FTZ R99, R150, -R99 ;  /* 0x8000006396637221 */ /* 0x000fe20000010000 */
[----:B------:R-:W-:-:S02]  /*39e0*/  F2FP.F16.F32.PACK_AB R94, R97, R94 ;  /* 0x0000005e615e723e */ /* 0x000fc400000000ff */
[----:B------:R-:W-:Y:S01]  /*39f0*/  FSEL R170, R98, RZ, P4 ;  /* 0x000000ff62aa7208 */ /* 0x000fe20002000000 */
[----:B------:R-:W-:Y:S01]  /*3a00*/  FFMA.FTZ R99, R114, R99, R103 ;  /* 0x0000006372637223 */ /* 0x000fe20000010067 */
[----:B------:R-:W-:Y:S02]  /*3a10*/  LOP3.LUT P4, RZ, R160, 0xff000000, RZ, 0xc0, !PT ;  /* 0xff000000a0ff7812 */ /* 0x000fe4000788c0ff */
[----:B------:R-:W-:Y:S02]  /*3a20*/  F2FP.F16.F32.PACK_AB R97, R170, R169 ;  /* 0x000000a9aa61723e */ /* 0x000fe400000000ff */
[----:B------:R-:W-:Y:S01]  /*3a30*/  FSEL R96, R98, RZ, P4 ;  /* 0x000000ff62607208 */ /* 0x000fe20002000000 */
[----:B------:R-:W-:Y:S01]  /*3a40*/  FMUL.FTZ R98, R99, UR13 ;  /* 0x0000000d63627c20 */ /* 0x000fe20008410000 */
[----:B------:R-:W-:Y:S02]  /*3a50*/  LOP3.LUT P4, RZ, R104, 0xff00, RZ, 0xc0, !PT ;  /* 0x0000ff0068ff7812 */ /* 0x000fe4000788c0ff */
[----:B------:R-:W-:-:S02]  /*3a60*/  F2FP.F16.F32.PACK_AB R93, R96, R93 ;  /* 0x0000005d605d723e */ /* 0x000fc400000000ff */
[----:B------:R-:W-:Y:S02]  /*3a70*/  FSEL R167, R102, RZ, P4 ;  /* 0x000000ff66a77208 */ /* 0x000fe40002000000 */
[----:B------:R-:W-:Y:S02]  /*3a80*/  LOP3.LUT P4, RZ, R160, 0xff00, RZ, 0xc0, !PT ;  /* 0x0000ff00a0ff7812 */ /* 0x000fe4000788c0ff */
[----:B------:R-:W-:Y:S02]  /*3a90*/  F2FP.F16.F32.PACK_AB R99, R176, R173 ;  /* 0x000000adb063723e */ /* 0x000fe400000000ff */
        /* <DEDUP_REMOVED lines=9> */
.L_x_1877:
[-CC-:B------:R-:W-:Y:S01]  /*3b30*/  FFMA.FTZ R89, R157, R100.reuse, R101.reuse ;  /* 0x000000649d597223 */ /* 0x180fe20000010065 */
[----:B------:R-:W-:Y:S01]  /*3b40*/  HADD2.F32 R91, -RZ, R15.H0_H0 ;  /* 0x2000000fff5b7230 */ /* 0x000fe20000004100 */
[----:B------:R-:W-:Y:S01]  /*3b50*/  LOP3.LUT P4, RZ, R105, 0xff0000, RZ, 0xc0, !PT ;  /* 0x00ff000069ff7812 */ /* 0x000fe2000788c0ff */
[----:B------:R-:W-:Y:S01]  /*3b60*/  FFMA.FTZ R90, R168, R100, R101 ;  /* 0x00000064a85a7223 */ /* 0x000fe20000010065 */
[----:B------:R-:W-:-:S04]  /*3b70*/  FADD.FTZ R89, R166, -R89 ;  /* 0x80000059a6597221 */ /* 0x000fc80000010000 */
[----:B-----5:R-:W-:Y:S01]  /*3b80*/  FFMA.FTZ R167, R114, R89, R91 ;  /* 0x0000005972a77223 */ /* 0x020fe2000001005b */
[----:B------:R-:W-:Y:S02]  /*3b90*/  HADD2.F32 R91, -RZ, R15.H1_H1 ;  /* 0x3000000fff5b7230 */ /* 0x000fe40000004100 */
[----:B------:R-:W-:Y:S01]  /*3ba0*/  FADD.FTZ R89, R159, -R90 ;  /* 0x8000005a9f597221 */ /* 0x000fe20000010000 */
[----:B------:R-:W-:-:S03]  /*3bb0*/  FMUL.FTZ R88, R167, UR13 ;  /* 0x0000000da7587c20 */ /* 0x000fc60008410000 */
[----:B------:R-:W-:Y:S01]  /*3bc0*/  FFMA.FTZ R178, R114, R89, R91 ;  /* 0x0000005972b27223 */ /* 0x000fe2000001005b */
[----:B------:R-:W-:Y:S01]  /*3bd0*/  FFMA.FTZ R89, R153, R100, R101 ;  /* 0x0000006499597223 */ /* 0x000fe20000010065 */
[----:B------:R-:W-:Y:S01]  /*3be0*/  HADD2.F32 R91, -RZ, R14.H0_H0 ;  /* 0x2000000eff5b7230 */ /* 0x000fe20000004100 */
        /* <DEDUP_REMOVED lines=8> */
[----:B------:R-:W-:Y:S02]  /*3c70*/  HADD2.F32 R91, -RZ, R14.H1_H1 ;  /* 0x3000000eff5b7230 */ /* 0x000fe40000004100 */
        /* <DEDUP_REMOVED lines=8> */
[----:B------:R-:W-:-:S02]  /*3d00*/  HADD2.F32 R91, -RZ, R13.H0_H0 ;  /* 0x2000000dff5b7230 */ /* 0x000fc40000004100 */
[----:B------:R-:W-:Y:S01]  /*3d10*/  FADD.FTZ R89, R154, -R89 ;  /* 0x800000599a597221 */ /* 0x000fe20000010000 */
[----:B------:R-:W-:-:S03]  /*3d20*/  ISETP.GE.U32.AND.EX P4, PT, R161, 0x1000000, PT, P4 ;  /* 0x01000000a100780c */ /* 0x000fc60003f86140 */
[----:B------:R-:W-:Y:S01]  /*3d30*/  FFMA.FTZ R94, R114, R89, R91 ;  /* 0x00000059725e7223 */ /* 0x000fe2000001005b */
[----:B------:R-:W-:Y:S01]  /*3d40*/  FSEL R180, R90, RZ, P4 ;  /* 0x000000ff5ab47208 */ /* 0x000fe20002000000 */
[----:B------:R-:W-:Y:S01]  /*3d50*/  HADD2.F32 R91, -RZ, R13.H1_H1 ;  /* 0x3000000dff5b7230 */ /* 0x000fe20000004100 */
[----:B------:R-:W-:Y:S01]  /*3d60*/  LOP3.LUT P4, RZ, R105, 0xff, RZ, 0xc0, !PT ;  /* 0x000000ff69ff7812 */ /* 0x000fe2000788c0ff */
[----:B------:R-:W-:-:S03]  /*3d70*/  FMUL.FTZ R90, R94, UR13 ;  /* 0x0000000d5e5a7c20 */ /* 0x000fc60008410000 */
[----:B------:R-:W-:Y:S02]  /*3d80*/  FSEL R98, R88, RZ, P4 ;  /* 0x000000ff58627208 */ /* 0x000fe40002000000 */
[----:B------:R-:W-:-:S04]  /*3d90*/  LOP3.LUT P4, RZ, R161, 0xff, RZ, 0xc0, !PT ;  /* 0x000000ffa1ff7812 */ /* 0x000fc8000788c0ff */
[----:B------:R-:W-:Y:S01]  /*3da0*/  FSEL R171, R88, RZ, P4 ;  /* 0x000000ff58ab7208 */ /* 0x000fe20002000000 */
[----:B------:R-:W-:Y:S01]  /*3db0*/  FFMA.FTZ R88, R152, R100, R101 ;  /* 0x0000006498587223 */ /* 0x000fe20000010065 */
[----:B------:R-:W-:-:S03]  /*3dc0*/  LOP3.LUT P4, RZ, R105, 0xff00, RZ, 0xc0, !PT ;  /* 0x0000ff0069ff7812 */ /* 0x000fc6000788c0ff */
[----:B------:R-:W-:Y:S01]  /*3dd0*/  FADD.FTZ R89, R151, -R88 ;  /* 0x8000005897597221 */ /* 0x000fe20000010000 */
[----:B------:R-:W-:Y:S01]  /*3de0*/  FSEL R173, R92, RZ, P4 ;  /* 0x000000ff5cad7208 */ /* 0x000fe20002000000 */
[-C--:B------:R-:W-:Y:S01]  /*3df0*/  FFMA.FTZ R88, R148, R100.reuse, R101 ;  /* 0x0000006494587223 */ /* 0x080fe20000010065 */
[----:B------:R-:W-:Y:S01]  /*3e00*/  LOP3.LUT P4, RZ, R161, 0xff00, RZ, 0xc0, !PT ;  /* 0x0000ff00a1ff7812 */ /* 0x000fe2000788c0ff */
[----:B------:R-:W-:Y:S01]  /*3e10*/  FFMA.FTZ R95, R114, R89, R91 ;  /* 0x00000059725f7223 */ /* 0x000fe2000001005b */
[--C-:B------:R-:W-:Y:S02]  /*3e20*/  HADD2.F32 R91, -RZ, R12.reuse.H1_H1 ;  /* 0x3000000cff5b7230 */ /* 0x100fe40000004100 */
[----:B------:R-:W-:Y:S01]  /*3e30*/  FADD.FTZ R89, R149, -R88 ;  /* 0x8000005895597221 */ /* 0x000fe20000010000 */
[----:B------:R-:W-:Y:S01]  /*3e40*/  FSEL R172, R92, RZ, P4 ;  /* 0x000000ff5cac7208 */ /* 0x000fe20002000000 */
[----:B------:R-:W-:Y:S01]  /*3e50*/  FMUL.FTZ R88, R95, UR13 ;  /* 0x0000000d5f587c20 */ /* 0x000fe20008410000 */
[----:B------:R-:W-:Y:S01]  /*3e60*/  LOP3.LUT P4, RZ, R104, 0xff0000, RZ, 0xc0, !PT ;  /* 0x00ff000068ff7812 */ /* 0x000fe2000788c0ff */
[----:B------:R-:W-:Y:S01]  /*3e70*/  FFMA.FTZ R93, R114, R89, R91 ;  /* 0x00000059725d7223 */ /* 0x000fe2000001005b */
[----:B------:R-:W-:Y:S01]  /*3e80*/  FFMA.FTZ R89, R3, R100, R101 ;  /* 0x0000006403597223 */ /* 0x000fe20000010065 */
[----:B------:R-:W-:Y:S01]  /*3e90*/  HADD2.F32 R91, -RZ, R12.H0_H0 ;  /* 0x2000000cff5b7230 */ /* 0x000fe20000004100 */
[----:B------:R-:W-:-:S02]  /*3ea0*/  FSEL R97, R90, RZ, P4 ;  /* 0x000000ff5a617208 */ /* 0x000fc40002000000 */
[----:B------:R-:W-:Y:S01]  /*3eb0*/  LOP3.LUT P4, RZ, R160, 0xff0000, RZ, 0xc0, !PT ;  /* 0x00ff0000a0ff7812 */ /* 0x000fe2000788c0ff */
[----:B------:R-:W-:Y:S01]  /*3ec0*/  FADD.FTZ R89, R150, -R89 ;  /* 0x8000005996597221 */ /* 0x000fe20000010000 */
[----:B------:R-:W-:Y:S02]  /*3ed0*/  F2FP.F16.F32.PACK_AB R98, R173, R98 ;  /* 0x00000062ad62723e */ /* 0x000fe400000000ff */
[----:B------:R-:W-:Y:S01]  /*3ee0*/  FSEL R102, R90, RZ, P4 ;  /* 0x000000ff5a667208 */ /* 0x000fe20002000000 */
[----:B------:R-:W-:Y:S01]  /*3ef0*/  FMUL.FTZ R90, R93, UR13 ;  /* 0x0000000d5d5a7c20 */ /* 0x000fe20008410000 */
[----:B------:R-:W-:-:S04]  /*3f00*/  LOP3.LUT P4, RZ, R104, 0xff000000, RZ, 0xc0, !PT ;  /* 0xff00000068ff7812 */ /* 0x000fc8000788c0ff */
[----:B------:R-:W-:Y:S02]  /*3f10*/  FSEL R170, R88, RZ, P4 ;  /* 0x000000ff58aa7208 */ /* 0x000fe40002000000 */
[----:B------:R-:W-:Y:S02]  /*3f20*/  LOP3.LUT P4, RZ, R160, 0xff000000, RZ, 0xc0, !PT ;  /* 0xff000000a0ff7812 */ /* 0x000fe4000788c0ff */
[----:B------:R-:W-:Y:S02]  /*3f30*/  F2FP.F16.F32.PACK_AB R97, R170, R97 ;  /* 0x00000061aa61723e */ /* 0x000fe400000000ff */
[----:B------:R-:W-:Y:S01]  /*3f40*/  FSEL R169, R88, RZ, P4 ;  /* 0x000000ff58a97208 */ /* 0x000fe20002000000 */
[----:B------:R-:W-:Y:S01]  /*3f50*/  FFMA.FTZ R88, R114, R89, R91 ;  /* 0x0000005972587223 */ /* 0x000fe2000001005b */
        /* <DEDUP_REMOVED lines=17> */
[----:B------:R-:W-:Y:S02]  /*4070*/  F2FP.F16.F32.PACK_AB R92, R167, R92 ;  /* 0x0000005ca75c723e */ /* 0x000fe400000000ff */
[----:B------:R-:W-:-:S07]  /*4080*/  F2FP.F16.F32.PACK_AB R96, R103, R96 ;  /* 0x000000606760723e */ /* 0x000fce00000000ff */
.L_x_1873:
        /* <DEDUP_REMOVED lines=14> */
.L_x_1869:
[----:B------:R-:W-:Y:S05]  /*4170*/  BSYNC.RECONVERGENT B0 ;  /* 0x0000000000007941 */ /* 0x000fea0003800200 */
.L_x_1868:
        /* <DEDUP_REMOVED lines=12> */
[----:B0-----:R-:W-:Y:S01]  /*4240*/  FFMA.FTZ R89, R127, R100, R101 ;  /* 0x000000647f597223 */ /* 0x001fe20000010065 */
[----:B------:R-:W-:Y:S01]  /*4250*/  HADD2.F32 R91, -RZ, R11.H0_H0 ;  /* 0x2000000bff5b7230 */ /* 0x000fe20000004100 */
[----:B------:R-:W-:Y:S02]  /*4260*/  LOP3.LUT P6, RZ, R107, 0xff0000, RZ, 0xc0, !PT ;  /* 0x00ff00006bff7812 */ /* 0x000fe400078cc0ff */
        /* <DEDUP_REMOVED lines=12> */
[----:B------:R-:W-:Y:S01]  /*4330*/  FFMA.FTZ R89, R123, R100, R101 ;  /* 0x000000647b597223 */ /* 0x000fe20000010065 */
[----:B------:R-:W-:Y:S02]  /*4340*/  HADD2.F32 R91, -RZ, R10.H0_H0 ;  /* 0x2000000aff5b7230 */ /* 0x000fe40000004100 */
[----:B------:R-:W-:Y:S01]  /*4350*/  FMUL.FTZ R88, R179, UR13 ;  /* 0x0000000db3587c20 */ /* 0x000fe20008410000 */
[----:B------:R-:W-:-:S04]  /*4360*/  FADD.FTZ R89, R124, -R89 ;  /* 0x800000597c597221 */ /* 0x000fc80000010000 */
[----:B------:R-:W-:Y:S01]  /*4370*/  FSEL R180, R88, RZ, P6 ;  /* 0x000000ff58b47208 */ /* 0x000fe20003000000 */
[----:B------:R-:W-:Y:S01]  /*4380*/  FFMA.FTZ R90, R114, R89, R91 ;  /* 0x00000059725a7223 */ /* 0x000fe2000001005b */
[----:B------:R-:W-:Y:S01]  /*4390*/  ISETP.GE.U32.AND P6, PT, R162, RZ, PT ;  /* 0x000000ffa200720c */ /* 0x000fe20003fc6070 */
[----:B------:R-:W-:-:S03]  /*43a0*/  HADD2.F32 R91, -RZ, R10.H1_H1 ;  /* 0x3000000aff5b7230 */ /* 0x000fc60000004100 */
        /* <DEDUP_REMOVED lines=10> */
[----:B------:R-:W-:Y:S01]  /*4450*/  FFMA.FTZ R99, R114, R89, R91 ;  /* 0x0000005972637223 */ /* 0x000fe2000001005b */
[----:B------:R-:W-:Y:S01]  /*4460*/  FFMA.FTZ R89, R117, R100, R101 ;  /* 0x0000006475597223 */ /* 0x000fe20000010065 */
[--C-:B------:R-:W-:Y:S02]  /*4470*/  HADD2.F32 R91, -RZ, R9.reuse.H0_H0 ;  /* 0x20000009ff5b7230 */ /* 0x100fe40000004100 */
[C---:B------:R-:W-:Y:S01]  /*4480*/  FMUL.FTZ R88, R99.reuse, UR13 ;  /* 0x0000000d63587c20 */ /* 0x040fe20008410000 */
[----:B------:R-:W-:Y:S01]  /*4490*/  FADD.FTZ R89, R122, -R89 ;  /* 0x800000597a597221 */ /* 0x000fe20000010000 */
[----:B------:R-:W-:Y:S02]  /*44a0*/  F2FP.F16.F32.PACK_AB R90, R99, R90 ;  /* 0x0000005a635a723e */ /* 0x000fe400000000ff */
[----:B------:R-:W-:Y:S01]  /*44b0*/  F2FP.F16.F32.PACK_AB R99, R180, R177 ;  /* 0x000000b1b463723e */ /* 0x000fe200000000ff */
[----:B------:R-:W-:Y:S01]  /*44c0*/  FFMA.FTZ R94, R114, R89, R91 ;  /* 0x00000059725e7223 */ /* 0x000fe2000001005b */
[----:B------:R-:W-:Y:S01]  /*44d0*/  FSEL R173, R88, RZ, P6 ;  /* 0x000000ff58ad7208 */ /* 0x000fe20003000000 */
[----:B------:R-:W-:Y:S01]  /*44e0*/  HADD2.F32 R91, -RZ, R9.H1_H1 ;  /* 0x30000009ff5b7230 */ /* 0x000fe20000004100 */
[----:B------:R-:W-:-:S02]  /*44f0*/  LOP3.LUT P6, RZ, R163, 0xff00, RZ, 0xc0, !PT ;  /* 0x0000ff00a3ff7812 */ /* 0x000fc400078cc0ff */
        /* <DEDUP_REMOVED lines=21> */
[----:B------:R-:W-:Y:S01]  /*4650*/  FFMA.FTZ R89, R115, R100, R101 ;  /* 0x0000006473597223 */ /* 0x000fe20000010065 */
[----:B------:R-:W-:Y:S02]  /*4660*/  HADD2.F32 R91, -RZ, R8.H0_H0 ;  /* 0x20000008ff5b7230 */ /* 0x000fe40000004100 */
[----:B------:R-:W-:Y:S01]  /*4670*/  FMUL.FTZ R88, R93, UR13 ;  /* 0x0000000d5d587c20 */ /* 0x000fe20008410000 */
[----:B------:R-:W-:-:S04]  /*4680*/  FADD.FTZ R89, R118, -R89 ;  /* 0x8000005976597221 */ /* 0x000fc80000010000 */
[----:B------:R-:W-:Y:S02]  /*4690*/  FSEL R103, R88, RZ, P6 ;  /* 0x000000ff58677208 */ /* 0x000fe40003000000 */
[----:B------:R-:W-:-:S04]  /*46a0*/  LOP3.LUT P6, RZ, R162, 0xff00, RZ, 0xc0, !PT ;  /* 0x0000ff00a2ff7812 */ /* 0x000fc800078cc0ff */
[----:B------:R-:W-:Y:S01]  /*46b0*/  FSEL R167, R88, RZ, P6 ;  /* 0x000000ff58a77208 */ /* 0x000fe20003000000 */
[----:B------:R-:W-:Y:S01]  /*46c0*/  FFMA.FTZ R88, R114, R89, R91 ;  /* 0x0000005972587223 */ /* 0x000fe2000001005b */
[----:B------:R-:W-:Y:S02]  /*46d0*/  LOP3.LUT P6, RZ, R106, 0xff, RZ, 0xc0, !PT ;  /* 0x000000ff6aff7812 */ /* 0x000fe400078cc0ff */
[----:B------:R-:W-:Y:S01]  /*46e0*/  F2FP.F16.F32.PACK_AB R91, R179, R176 ;  /* 0x000000b0b35b723e */ /* 0x000fe200000000ff */
[----:B------:R-:W-:Y:S01]  /*46f0*/  FMUL.FTZ R89, R88, UR13 ;  /* 0x0000000d58597c20 */ /* 0x000fe20008410000 */
[----:B------:R-:W-:Y:S02]  /*4700*/  F2FP.F16.F32.PACK_AB R88, R93, R88 ;  /* 0x000000585d58723e */ /* 0x000fe400000000ff */
        /* <DEDUP_REMOVED lines=8> */
[----:B------:R-:W-:Y:S01]  /*4790*/  F2FP.F16.F32.PACK_AB R92, R167, R92 ;  /* 0x0000005ca75c723e */ /* 0x000fe200000000ff */
[----:B------:R-:W-:Y:S06]  /*47a0*/  BRA `(.L_x_1883) ;  /* 0x0000001c00ac7947 */ /* 0x000fec0003800000 */
.L_x_1882:
[-CC-:B0-----:R-:W-:Y:S01]  /*47b0*/  FFMA.FTZ R93, R127, R100.reuse, R101.reuse ;  /* 0x000000647f5d7223 */ /* 0x181fe20000010065 */
[----:B------:R-:W-:Y:S01]  /*47c0*/  HADD2.F32 R95, -RZ, R11.H0_H0 ;  /* 0x2000000bff5f7230 */ /* 0x000fe20000004100 */
[----:B------:R-:W-:Y:S01]  /*47d0*/  LOP3.LUT P6, RZ, R107, 0xff0000, RZ, 0xc0, !PT ;  /* 0x00ff00006bff7812 */ /* 0x000fe200078cc0ff */
[----:B------:R-:W-:Y:S01]  /*47e0*/  FFMA.FTZ R92, R130, R100, R101 ;  /* 0x00000064825c7223 */ /* 0x000fe20000010065 */
[----:B------:R-:W-:-:S04]  /*47f0*/  FADD.FTZ R93, R128, -R93 ;  /* 0x8000005d805d7221 */ /* 0x000fc80000010000 */
[----:B-----5:R-:W-:Y:S01]  /*4800*/  FFMA.FTZ R93, R114, R93, R95 ;  /* 0x0000005d725d7223 */ /* 0x020fe2000001005f */
[----:B------:R-:W-:-:S03]  /*4810*/  HADD2.F32 R95, -RZ, R11.H1_H1 ;  /* 0x3000000bff5f7230 */ /* 0x000fc60000004100 */
        /* <DEDUP_REMOVED lines=9> */
[----:B------:R-:W-:Y:S02]  /*48b0*/  HADD2.F32 R95, -RZ, R10.H0_H0 ;  /* 0x2000000aff5f7230 */ /* 0x000fe40000004100 */
[----:B------:R-:W-:-:S05]  /*48c0*/  FMUL.FTZ R93, R93, UR13 ;  /* 0x0000000d5d5d7c20 */ /* 0x000fca0008410000 */
[----:B------:R-:W-:Y:S02]  /*48d0*/  FSEL R176, R93, RZ, P6 ;  /* 0x000000ff5db07208 */ /* 0x000fe40003000000 */
[----:B------:R-:W-:Y:S02]  /*48e0*/  ISETP.GE.U32.AND P6, PT, R162, RZ, PT ;  /* 0x000000ffa200720c */ /* 0x000fe40003fc6070 */
[----:B------:R-:W-:Y:S02]  /*48f0*/  F2FP.F16.F32.PACK_AB R99, R176, R99 ;  /* 0x00000063b063723e */ /* 0x000fe400000000ff */
[----:B------:R-:W-:-:S04]  /*4900*/  ISETP.GE.U32.AND.EX P6, PT, R163, 0x1000000, PT, P6 ;  /* 0x01000000a300780c */ /* 0x000fc80003fc6160 */
        /* <DEDUP_REMOVED lines=14> */
[----:B------:R-:W-:-:S03]  /*49f0*/  HADD2.F32 R95, -RZ, R9.H0_H0 ;  /* 0x20000009ff5f7230 */ /* 0x000fc60000004100 */
[----:B------:R-:W-:-:S05]  /*4a00*/  FMUL.FTZ R93, R93, UR13 ;  /* 0x0000000d5d5d7c20 */ /* 0x000fca0008410000 */
[----:B------:R-:W-:Y:S02]  /*4a10*/  FSEL R171, R93, RZ, P6 ;  /* 0x000000ff5dab7208 */ /* 0x000fe40003000000 */
[----:B------:R-:W-:Y:S02]  /*4a20*/  LOP3.LUT P6, RZ, R163, 0xff00, RZ, 0xc0, !PT ;  /* 0x0000ff00a3ff7812 */ /* 0x000fe400078cc0ff */
[----:B------:R-:W-:Y:S02]  /*4a30*/  F2FP.F16.F32.PACK_AB R98, R171, R98 ;  /* 0x00000062ab62723e */ /* 0x000fe400000000ff */
[----:B------:R-:W-:Y:S01]  /*4a40*/  FSEL R173, R93, RZ, P6 ;  /* 0x000000ff5dad7208 */ /* 0x000fe20003000000 */
[----:B------:R-:W-:Y:S01]  /*4a50*/  FFMA.FTZ R93, R117, R100, R101 ;  /* 0x00000064755d7223 */ /* 0x000fe20000010065 */
[----:B------:R-:W-:Y:S02]  /*4a60*/  LOP3.LUT P6, RZ, R106, 0xff0000, RZ, 0xc0, !PT ;  /* 0x00ff00006aff7812 */ /* 0x000fe400078cc0ff */
[----:B------:R-:W-:Y:S01]  /*4a70*/  F2FP.F16.F32.PACK_AB R94, R173, R94 ;  /* 0x0000005ead5e723e */ /* 0x000fe200000000ff */
        /* <DEDUP_REMOVED lines=11> */
[----:B------:R-:W-:-:S03]  /*4b30*/  HADD2.F32 R95, -RZ, R8.H1_H1 ;  /* 0x30000008ff5f7230 */ /* 0x000fc60000004100 */
        /* <DEDUP_REMOVED lines=8> */
[----:B------:R-:W-:-:S03]  /*4bc0*/  HADD2.F32 R95, -RZ, R8.H0_H0 ;  /* 0x20000008ff5f7230 */ /* 0x000fc60000004100 */
        /* <DEDUP_REMOVED lines=8> */
[----:B------:R-:W-:-:S03]  /*4c50*/  F2FP.F16.F32.PACK_AB R95, R177, R172 ;  /* 0x000000acb15f723e */ /* 0x000fc600000000ff */
        /* <DEDUP_REMOVED lines=8> */
.L_x_1881:
        /* <DEDUP_REMOVED lines=20> */
[----:B------:R-:W-:-:S03]  /*4e20*/  F2FP.F16.F32.PACK_AB R91, R178, R91 ;  /* 0x0000005bb25b723e */ /* 0x000fc600000000ff */
        /* <DEDUP_REMOVED lines=62> */
.L_x_1884:
        /* <DEDUP_REMOVED lines=17> */
[----:B------:R-:W-:Y:S02]  /*5320*/  F2FP.F16.F32.PACK_AB R99, R172, R99 ;  /* 0x00000063ac63723e */ /* 0x000fe400000000ff */
[----:B------:R-:W-:-:S04]  /*5330*/  ISETP.GE.U32.AND.EX P6, PT, R163, 0x1000000, PT, P6 ;  /* 0x01000000a300780c */ /* 0x000fc80003fc6160 */
[----:B------:R-:W-:Y:S01]  /*5340*/  FSEL R176, R93, RZ, P6 ;  /* 0x000000ff5db07208 */ /* 0x000fe20003000000 */
[----:B------:R-:W-:Y:S01]  /*5350*/  FFMA.FTZ R93, R123, R100, R101 ;  /* 0x000000647b5d7223 */ /* 0x000fe20000010065 */
[----:B------:R-:W-:Y:S02]  /*5360*/  LOP3.LUT P6, RZ, R107, 0xff, RZ, 0xc0, !PT ;  /* 0x000000ff6bff7812 */ /* 0x000fe400078cc0ff */
        /* <DEDUP_REMOVED lines=32> */
[----:B------:R-:W-:Y:S02]  /*5570*/  F2FP.F16.F32.PACK_AB R97, R170, R97 ;  /* 0x00000061aa61723e */ /* 0x000fe400000000ff */
        /* <DEDUP_REMOVED lines=20> */
.L_x_1880:
        /* <DEDUP_REMOVED lines=8> */
[--C-:B------:R-:W-:Y:S01]  /*5740*/  HADD2.F32 R91, -RZ, R11.reuse.H1_H1 ;  /* 0x3000000bff5b7230 */ /* 0x100fe20000004100 */
[----:B------:R-:W-:Y:S01]  /*5750*/  ISETP.GE.U32.AND P6, PT, R106, RZ, PT ;  /* 0x000000ff6a00720c */ /* 0x000fe20003fc6070 */
[-C--:B------:R-:W-:Y:S01]  /*5760*/  FFMA.FTZ R90, R116, R100.reuse, R101 ;  /* 0x00000064745a7223 */ /* 0x080fe20000010065 */
[----:B------:R-:W-:Y:S02]  /*5770*/  FADD.FTZ R89, R129, -R88 ;  /* 0x8000005881597221 */ /* 0x000fe40000010000 */
[----:B------:R-:W-:Y:S02]  /*5780*/  ISETP.GE.U32.AND.EX P6, PT, R107, 0x1000000, PT, P6 ;  /* 0x010000006b00780c */ /* 0x000fe40003fc6160 */
[----:B-----5:R-:W-:Y:S01]  /*5790*/  FFMA.FTZ R178, R114, R89, R91 ;  /* 0x0000005972b27223 */ /* 0x020fe2000001005b */
[----:B------:R-:W-:Y:S01]  /*57a0*/  FFMA.FTZ R89, R127, R100, R101 ;  /* 0x000000647f597223 */ /* 0x000fe20000010065 */
[----:B------:R-:W-:-:S02]  /*57b0*/  HADD2.F32 R91, -RZ, R11.H0_H0 ;  /* 0x2000000bff5b7230 */ /* 0x000fc40000004100 */
[----:B------:R-:W-:Y:S01]  /*57c0*/  FMUL.FTZ R88, R178, UR13 ;  /* 0x0000000db2587c20 */ /* 0x000fe20008410000 */
[----:B------:R-:W-:-:S04]  /*57d0*/  FADD.FTZ R89, R128, -R89 ;  /* 0x8000005980597221 */ /* 0x000fc80000010000 */
[----:B------:R-:W-:Y:S01]  /*57e0*/  FFMA.FTZ R173, R114, R89, R91 ;  /* 0x0000005972ad7223 */ /* 0x000fe2000001005b */
[----:B------:R-:W-:Y:S01]  /*57f0*/  FFMA.FTZ R89, R123, R100, R101 ;  /* 0x000000647b597223 */ /* 0x000fe20000010065 */
[----:B------:R-:W-:Y:S01]  /*5800*/  HADD2.F32 R91, -RZ, R10.H0_H0 ;  /* 0x2000000aff5b7230 */ /* 0x000fe20000004100 */
[----:B------:R-:W-:Y:S01]  /*5810*/  FSEL R177, R88, RZ, P6 ;  /* 0x000000ff58b17208 */ /* 0x000fe20003000000 */
[----:B------:R-:W-:Y:S01]  /*5820*/  FMUL.FTZ R88, R173, UR13 ;  /* 0x0000000dad587c20 */ /* 0x000fe20008410000 */
[----:B------:R-:W-:Y:S01]  /*5830*/  FADD.FTZ R89, R124, -R89 ;  /* 0x800000597c597221 */ /* 0x000fe20000010000 */
[----:B------:R-:W-:-:S03]  /*5840*/  LOP3.LUT P6, RZ, R107, 0xff0000, RZ, 0xc0, !PT ;  /* 0x00ff00006bff7812 */ /* 0x000fc600078cc0ff */
[----:B------:R-:W-:Y:S01]  /*5850*/  FFMA.FTZ R169, R114, R89, R91 ;  /* 0x0000005972a97223 */ /* 0x000fe2000001005b */
[----:B------:R-:W-:Y:S01]  /*5860*/  FSEL R176, R88, RZ, P6 ;  /* 0x000000ff58b07208 */ /* 0x000fe20003000000 */
[----:B------:R-:W-:Y:S01]  /*5870*/  HADD2.F32 R91, -RZ, R10.H1_H1 ;  /* 0x3000000aff5b7230 */ /* 0x000fe20000004100 */
[----:B------:R-:W-:Y:S01]  /*5880*/  LOP3.LUT P6, RZ, R107, 0xff, RZ, 0xc0, !PT ;  /* 0x000000ff6bff7812 */ /* 0x000fe200078cc0ff */
[----:B------:R-:W-:-:S05]  /*5890*/  FMUL.FTZ R88, R169, UR13 ;  /* 0x0000000da9587c20 */ /* 0x000fca0008410000 */
        /* <DEDUP_REMOVED lines=23> */
[----:B------:R-:W-:Y:S01]  /*5a10*/  FSEL R167, R88, RZ, P6 ;  /* 0x000000ff58a77208 */ /* 0x000fe20003000000 */
[----:B------:R-:W-:Y:S01]  /*5a20*/  FFMA.FTZ R88, R114, R89, R91 ;  /* 0x0000005972587223 */ /* 0x000fe2000001005b */
[----:B------:R-:W-:Y:S01]  /*5a30*/  LOP3.LUT P6, RZ, R106, 0xff, RZ, 0xc0, !PT ;  /* 0x000000ff6aff7812 */ /* 0x000fe200078cc0ff */
[----:B------:R-:W-:Y:S02]  /*5a40*/  HADD2.F32 R91, -RZ, R8.H1_H1 ;  /* 0x30000008ff5b7230 */ /* 0x000fe40000004100 */
[----:B------:R-:W-:-:S05]  /*5a50*/  FMUL.FTZ R89, R88, UR13 ;  /* 0x0000000d58597c20 */ /* 0x000fca0008410000 */
[----:B------:R-:W-:Y:S01]  /*5a60*/  FSEL R96, R89, RZ, P6 ;  /* 0x000000ff59607208 */ /* 0x000fe20003000000 */
[----:B------:R-:W-:Y:S01]  /*5a70*/  FADD.FTZ R89, R119, -R90 ;  /* 0x8000005a77597221 */ /* 0x000fe20000010000 */
[----:B------:R-:W-:Y:S02]  /*5a80*/  LOP3.LUT P6, RZ, R106, 0xff00, RZ, 0xc0, !PT ;  /* 0x0000ff006aff7812 */ /* 0x000fe400078cc0ff */
[----:B------:R-:W-:Y:S01]  /*5a90*/  F2FP.F16.F32.PACK_AB R90, R172, R169 ;  /* 0x000000a9ac5a723e */ /* 0x000fe200000000ff */
[----:B------:R-:W-:Y:S01]  /*5aa0*/  FFMA.FTZ R97, R114, R89, R91 ;  /* 0x0000005972617223 */ /* 0x000fe2000001005b */
[----:B------:R-:W-:-:S03]  /*5ab0*/  F2FP.F16.F32.PACK_AB R91, R178, R173 ;  /* 0x000000adb25b723e */ /* 0x000fc600000000ff */
[C---:B------:R-:W-:Y:S01]  /*5ac0*/  FMUL.FTZ R89, R97.reuse, UR13 ;  /* 0x0000000d61597c20 */ /* 0x040fe20008410000 */
[----:B------:R-:W-:Y:S02]  /*5ad0*/  F2FP.F16.F32.PACK_AB R88, R97, R88 ;  /* 0x000000586158723e */ /* 0x000fe400000000ff */
[----:B------:R-:W-:Y:S02]  /*5ae0*/  F2FP.F16.F32.PACK_AB R97, R167, R102 ;  /* 0x00000066a761723e */ /* 0x000fe400000000ff */
[----:B------:R-:W-:Y:S02]  /*5af0*/  FSEL R103, R89, RZ, P6 ;  /* 0x000000ff59677208 */ /* 0x000fe40003000000 */
[----:B------:R-:W-:Y:S02]  /*5b00*/  F2FP.F16.F32.PACK_AB R89, R99, R98 ;  /* 0x000000626359723e */ /* 0x000fe400000000ff */
[----:B------:R-:W-:Y:S02]  /*5b10*/  F2FP.F16.F32.PACK_AB R99, R177, R176 ;  /* 0x000000b0b163723e */ /* 0x000fe400000000ff */
[----:B------:R-:W-:-:S02]  /*5b20*/  F2FP.F16.F32.PACK_AB R98, R171, R170 ;  /* 0x000000aaab62723e */ /* 0x000fc400000000ff */
[----:B------:R-:W-:Y:S01]  /*5b30*/  F2FP.F16.F32.PACK_AB R96, R103, R96 ;  /* 0x000000606760723e */ /* 0x000fe200000000ff */
[----:B------:R-:W-:Y:S06]  /*5b40*/  BRA `(.L_x_1883) ;  /* 0x0000000800c47947 */ /* 0x000fec0003800000 */
.L_x_1886:
[-CC-:B------:R-:W-:Y:S01]  /*5b50*/  FFMA.FTZ R97, R127, R100.reuse, R101.reuse ;  /* 0x000000647f617223 */ /* 0x180fe20000010065 */
[----:B------:R-:W-:Y:S01]  /*5b60*/  HADD2.F32 R99, -RZ, R11.H0_H0 ;  /* 0x2000000bff637230 */ /* 0x000fe20000004100 */
[----:B------:R-:W-:Y:S01]  /*5b70*/  LOP3.LUT P6, RZ, R107, 0xff0000, RZ, 0xc0, !PT ;  /* 0x00ff00006bff7812 */ /* 0x000fe200078cc0ff */
[----:B------:R-:W-:Y:S01]  /*5b80*/  FFMA.FTZ R96, R130, R100, R101 ;  /* 0x0000006482607223 */ /* 0x000fe20000010065 */
[----:B------:R-:W-:-:S04]  /*5b90*/  FADD.FTZ R97, R128, -R97 ;  /* 0x8000006180617221 */ /* 0x000fc80000010000 */
[----:B-----5:R-:W-:Y:S01]  /*5ba0*/  FFMA.FTZ R97, R114, R97, R99 ;  /* 0x0000006172617223 */ /* 0x020fe20000010063 */
[----:B------:R-:W-:-:S03]  /*5bb0*/  HADD2.F32 R99, -RZ, R11.H1_H1 ;  /* 0x3000000bff637230 */ /* 0x000fc60000004100 */
[----:B------:R-:W-:-:S05]  /*5bc0*/  FMUL.FTZ R97, R97, UR13 ;  /* 0x0000000d61617c20 */ /* 0x000fca0008410000 */
        /* <DEDUP_REMOVED lines=16> */
[----:B------:R-:W-:Y:S01]  /*5cd0*/  FADD.FTZ R97, R125, -R96 ;  /* 0x800000607d617221 */ /* 0x000fe20000010000 */
[----:B------:R-:W-:Y:S01]  /*5ce0*/  LOP3.LUT P6, RZ, R107, 0xff00, RZ, 0xc0, !PT ;  /* 0x0000ff006bff7812 */ /* 0x000fe200078cc0ff */
[----:B------:R-:W-:Y:S02]  /*5cf0*/  FFMA.FTZ R96, R120, R100, R101 ;  /* 0x0000006478607223 */ /* 0x000fe40000010065 */
[----:B------:R-:W-:Y:S01]  /*5d00*/  FFMA.FTZ R97, R114, R97, R99 ;  /* 0x0000006172617223 */ /* 0x000fe20000010063 */
[----:B------:R-:W-:-:S03]  /*5d10*/  HADD2.F32 R99, -RZ, R9.H0_H0 ;  /* 0x20000009ff637230 */ /* 0x000fc60000004100 */
[----:B------:R-:W-:-:S05]  /*5d20*/  FMUL.FTZ R97, R97, UR13 ;  /* 0x0000000d61617c20 */ /* 0x000fca0008410000 */
        /* <DEDUP_REMOVED lines=16> */
[----:B------:R-:W-:Y:S01]  /*5e30*/  FADD.FTZ R97, R119, -R96 ;  /* 0x8000006077617221 */ /* 0x000fe20000010000 */
[----:B------:R-:W-:-:S03]  /*5e40*/  LOP3.LUT P6, RZ, R106, 0xff00, RZ, 0xc0, !PT ;  /* 0x0000ff006aff7812 */ /* 0x000fc600078cc0ff */
[----:B------:R-:W-:Y:S01]  /*5e50*/  FFMA.FTZ R97, R114, R97, R99 ;  /* 0x0000006172617223 */ /* 0x000fe20000010063 */
[----:B------:R-:W-:-:S03]  /*5e60*/  HADD2.F32 R99, -RZ, R8.H0_H0 ;  /* 0x20000008ff637230 */ /* 0x000fc60000004100 */
[----:B------:R-:W-:-:S05]  /*5e70*/  FMUL.FTZ R97, R97, UR13 ;  /* 0x0000000d61617c20 */ /* 0x000fca0008410000 */
        /* <DEDUP_REMOVED lines=8> */
[----:B------:R-:W-:Y:S02]  /*5f00*/  F2FP.F16.F32.PACK_AB R97, R167, R102 ;  /* 0x00000066a761723e */ /* 0x000fe400000000ff */
[----:B------:R-:W-:Y:S01]  /*5f10*/  F2FP.F16.F32.PACK_AB R96, R103, R96 ;  /* 0x000000606760723e */ /* 0x000fe200000000ff */
[----:B------:R-:W-:Y:S06]  /*5f20*/  BRA `(.L_x_1883) ;  /* 0x0000000400cc7947 */ /* 0x000fec0003800000 */
.L_x_1885:
        /* <DEDUP_REMOVED lines=51> */
[----:B------:R-:W-:Y:S01]  /*6260*/  F2FP.F16.F32.PACK_AB R90, R172, R169 ;  /* 0x000000a9ac5a723e */ /* 0x000fe200000000ff */
[----:B------:R-:W-:-:S04]  /*6270*/  FMUL.FTZ R97, R114, R89 ;  /* 0x0000005972617220 */ /* 0x000fc80000410000 */
        /* <DEDUP_REMOVED lines=9> */
.L_x_1887:
        /* <DEDUP_REMOVED lines=16> */
[----:B------:R-:W-:Y:S01]  /*6410*/  F2FP.F16.F32.PACK_AB R99, R170, R99 ;  /* 0x00000063aa63723e */ /* 0x000fe200000000ff */
        /* <DEDUP_REMOVED lines=34> */
[----:B------:R-:W-:Y:S02]  /*6640*/  F2FP.F16.F32.PACK_AB R97, R167, R102 ;  /* 0x00000066a761723e */ /* 0x000fe400000000ff */
[----:B------:R-:W-:-:S07]  /*6650*/  F2FP.F16.F32.PACK_AB R96, R103, R96 ;  /* 0x000000606760723e */ /* 0x000fce00000000ff */
.L_x_1883:
        /* <DEDUP_REMOVED lines=10> */
.L_x_1879:
[----:B------:R-:W-:Y:S05]  /*6700*/  BSYNC.RECONVERGENT B0 ;  /* 0x0000000000007941 */ /* 0x000fea0003800200 */
.L_x_1878:
        /* <DEDUP_REMOVED lines=12> */
[----:B0--3--:R-:W-:Y:S01]  /*67d0*/  FFMA.FTZ R89, R143, R100, R101 ;  /* 0x000000648f597223 */ /* 0x009fe20000010065 */
        /* <DEDUP_REMOVED lines=63> */
[----:B------:R-:W-:-:S02]  /*6bd0*/  FADD.FTZ R89, R135, -R88 ;  /* 0x8000005887597221 */ /* 0x000fc40000010000 */
[----:B------:R-:W-:Y:S02]  /*6be0*/  FADD.FTZ R101, R134, -R101 ;  /* 0x8000006586657221 */ /* 0x000fe40000010000 */
[----:B------:R-:W-:Y:S01]  /*6bf0*/  FFMA.FTZ R93, R114, R89, R91 ;  /* 0x00000059725d7223 */ /* 0x000fe2000001005b */
[----:B------:R-:W-:Y:S01]  /*6c00*/  HADD2.F32 R89, -RZ, R4.H0_H0 ;  /* 0x20000004ff597230 */ /* 0x000fe20000004100 */
[----:B------:R-:W-:Y:S02]  /*6c10*/  F2FP.F16.F32.PACK_AB R91, R179, R176 ;  /* 0x000000b0b35b723e */ /* 0x000fe400000000ff */
[----:B------:R-:W-:-:S05]  /*6c20*/  FMUL.FTZ R88, R93, UR13 ;  /* 0x0000000d5d587c20 */ /* 0x000fca0008410000 */
[----:B------:R-:W-:Y:S02]  /*6c30*/  FSEL R103, R88, RZ, P6 ;  /* 0x000000ff58677208 */ /* 0x000fe40003000000 */
[----:B------:R-:W-:-:S04]  /*6c40*/  LOP3.LUT P6, RZ, R164, 0xff00, RZ, 0xc0, !PT ;  /* 0x0000ff00a4ff7812 */ /* 0x000fc800078cc0ff */
[----:B------:R-:W-:Y:S01]  /*6c50*/  FSEL R167, R88, RZ, P6 ;  /* 0x000000ff58a77208 */ /* 0x000fe20003000000 */
[----:B------:R-:W-:Y:S01]  /*6c60*/  FFMA.FTZ R88, R114, R101, R89 ;  /* 0x0000006572587223 */ /* 0x000fe20000010059 */
        /* <DEDUP_REMOVED lines=13> */
.L_x_1892:
[-CC-:B0--3--:R-:W-:Y:S01]  /*6d40*/  FFMA.FTZ R93, R143, R100.reuse, R101.reuse ;  /* 0x000000648f5d7223 */ /* 0x189fe20000010065 */
        /* <DEDUP_REMOVED lines=56> */
[----:B------:R-:W-:Y:S02]  /*70d0*/  HADD2.F32 R95, -RZ, R4.H1_H1 ;  /* 0x30000004ff5f7230 */ /* 0x000fe40000004100 */
[----:B------:R-:W-:Y:S01]  /*70e0*/  FADD.FTZ R101, R134, -R101 ;  /* 0x8000006586657221 */ /* 0x000fe20000010000 */
        /* <DEDUP_REMOVED lines=8> */
[----:B------:R-:W-:-:S03]  /*7170*/  F2FP.F16.F32.PACK_AB R95, R177, R172 ;  /* 0x000000acb15f723e */ /* 0x000fc600000000ff */
[----:B------:R-:W-:-:S05]  /*7180*/  FMUL.FTZ R93, R93, UR13 ;  /* 0x0000000d5d5d7c20 */ /* 0x000fca0008410000 */
[----:B------:R-:W-:Y:S02]  /*7190*/  FSEL R103, R93, RZ, P6 ;  /* 0x000000ff5d677208 */ /* 0x000fe40003000000 */
[----:B------:R-:W-:-:S04]  /*71a0*/  LOP3.LUT P6, RZ, R164, 0xff00, RZ, 0xc0, !PT ;  /* 0x0000ff00a4ff7812 */ /* 0x000fc800078cc0ff */
[----:B------:R-:W-:Y:S01]  /*71b0*/  FSEL R167, R93, RZ, P6 ;  /* 0x000000ff5da77208 */ /* 0x000fe20003000000 */
[----:B------:R-:W-:Y:S01]  /*71c0*/  HADD2.F32 R93, -RZ, R4.H0_H0 ;  /* 0x20000004ff5d7230 */ /* 0x000fe20000004100 */
[----:B------:R-:W-:-:S04]  /*71d0*/  LOP3.LUT P6, RZ, R108, 0xff, RZ, 0xc0, !PT ;  /* 0x000000ff6cff7812 */ /* 0x000fc800078cc0ff */
        /* <DEDUP_REMOVED lines=9> */
.L_x_1891:
        /* <DEDUP_REMOVED lines=23> */
[----:B------:R-:W-:Y:S02]  /*73e0*/  F2FP.F16.F32.PACK_AB R91, R178, R91 ;  /* 0x0000005bb25b723e */ /* 0x000fe400000000ff */
        /* <DEDUP_REMOVED lines=59> */
.L_x_1894:
        /* <DEDUP_REMOVED lines=72> */
[----:B------:R-:W-:-:S04]  /*7c20*/  FSEL R92, R101, RZ, P6 ;  /* 0x000000ff655c7208 */ /* 0x000fc80003000000 */
[----:B------:R-:W-:Y:S01]  /*7c30*/  F2FP.F16.F32.PACK_AB R92, R167, R92 ;  /* 0x0000005ca75c723e */ /* 0x000fe200000000ff */
[----:B------:R-:W-:Y:S06]  /*7c40*/  BRA `(.L_x_1893) ;  /* 0x0000000c00e87947 */ /* 0x000fec0003800000 */
.L_x_1890:
[----:B------:R-:W-:-:S04]  /*7c50*/  UISETP.NE.U32.AND UP0, UPT, UR14, URZ, UPT ;  /* 0x000000ff0e00728c */ /* 0x000fc8000bf05070 */
[----:B------:R-:W-:-:S09]  /*7c60*/  UISETP.NE.AND.EX UP0, UPT, UR15, URZ, UPT, UP0 ;  /* 0x000000ff0f00728c */ /* 0x000fd2000bf05300 */
[----:B------:R-:W-:Y:S05]  /*7c70*/  BRA.U !UP0, `(.L_x_1895) ;  /* 0x0000000908107547 */ /* 0x000fea000b800000 */
[----:B0--3--:R-:W0:Y:S02]  /*7c80*/  LDC.64 R96, c[0x0][0x478] ;  /* 0x00011e00ff607b82 */ /* 0x009e240000000a00 */
[----:B0-----:R-:W-:-:S04]  /*7c90*/  ISETP.NE.U32.AND P5, PT, R96, RZ, PT ;  /* 0x000000ff6000720c */ /* 0x001fc80003fa5070 */
[----:B------:R-:W-:-:S13]  /*7ca0*/  ISETP.NE.AND.EX P5, PT, R97, RZ, PT, P5 ;  /* 0x000000ff6100720c */ /* 0x000fda0003fa5350 */
[----:B------:R-:W-:Y:S05]  /*7cb0*/  @!P5 BRA `(.L_x_1896) ;  /* 0x000000040008d947 */ /* 0x000fea0003800000 */
[-C--:B------:R-:W-:Y:S01]  /*7cc0*/  FFMA.FTZ R88, R146, R100.reuse, R101 ;  /* 0x0000006492587223 */ /* 0x080fe20000010065 */
[--C-:B------:R-:W-:Y:S01]  /*7cd0*/  HADD2.F32 R91, -RZ, R7.reuse.H1_H1 ;  /* 0x30000007ff5b7230 */ /* 0x100fe20000004100 */
[----:B------:R-:W-:Y:S02]  /*7ce0*/  ISETP.GE.U32.AND P6, PT, R108, RZ, PT ;  /* 0x000000ff6c00720c */ /* 0x000fe40003fc6070 */
        /* <DEDUP_REMOVED lines=26> */
[C---:B------:R-:W-:Y:S01]  /*7e90*/  FMUL.FTZ R88, R169.reuse, UR13 ;  /* 0x0000000da9587c20 */ /* 0x040fe20008410000 */
[----:B------:R-:W-:Y:S01]  /*7ea0*/  FADD.FTZ R89, R138, -R89 ;  /* 0x800000598a597221 */ /* 0x000fe20000010000 */
[----:B------:R-:W-:-:S03]  /*7eb0*/  F2FP.F16.F32.PACK_AB R90, R169, R90 ;  /* 0x0000005aa95a723e */ /* 0x000fc600000000ff */
        /* <DEDUP_REMOVED lines=10> */
[-CC-:B------:R-:W-:Y:S01]  /*7f60*/  FFMA.FTZ R89, R131, R100.reuse, R101.reuse ;  /* 0x0000006483597223 */ /* 0x180fe20000010065 */
[----:B------:R-:W-:Y:S02]  /*7f70*/  HADD2.F32 R91, -RZ, R4.H0_H0 ;  /* 0x20000004ff5b7230 */ /* 0x000fe40000004100 */
[----:B------:R-:W-:Y:S01]  /*7f80*/  FFMA.FTZ R100, R132, R100, R101 ;  /* 0x0000006484647223 */ /* 0x000fe20000010065 */
        /* <DEDUP_REMOVED lines=9> */
[----:B------:R-:W-:-:S03]  /*8020*/  LOP3.LUT P6, RZ, R108, 0xff00, RZ, 0xc0, !PT ;  /* 0x0000ff006cff7812 */ /* 0x000fc600078cc0ff */
        /* <DEDUP_REMOVED lines=11> */
.L_x_1896:
        /* <DEDUP_REMOVED lines=47> */
[----:B------:R-:W-:Y:S01]  /*83d0*/  FSEL R167, R97, RZ, P6 ;  /* 0x000000ff61a77208 */ /* 0x000fe20003000000 */
[----:B------:R-:W-:Y:S01]  /*83e0*/  FADD.FTZ R97, R135, -R96 ;  /* 0x8000006087617221 */ /* 0x000fe20000010000 */
[----:B------:R-:W-:-:S03]  /*83f0*/  LOP3.LUT P6, RZ, R108, 0xff00, RZ, 0xc0, !PT ;  /* 0x0000ff006cff7812 */ /* 0x000fc600078cc0ff */
[----:B------:R-:W-:Y:S01]  /*8400*/  FFMA.FTZ R97, R114, R97, R99 ;  /* 0x0000006172617223 */ /* 0x000fe20000010063 */
[----:B------:R-:W-:-:S03]  /*8410*/  F2FP.F16.F32.PACK_AB R99, R171, R170 ;  /* 0x000000aaab63723e */ /* 0x000fc600000000ff */
[----:B------:R-:W-:-:S05]  /*8420*/  FMUL.FTZ R97, R97, UR13 ;  /* 0x0000000d61617c20 */ /* 0x000fca0008410000 */
[----:B------:R-:W-:Y:S01]  /*8430*/  FSEL R103, R97, RZ, P6 ;  /* 0x000000ff61677208 */ /* 0x000fe20003000000 */
[----:B------:R-:W-:Y:S01]  /*8440*/  HADD2.F32 R97, -RZ, R4.H0_H0 ;  /* 0x20000004ff617230 */ /* 0x000fe20000004100 */
[----:B------:R-:W-:-:S04]  /*8450*/  LOP3.LUT P6, RZ, R108, 0xff, RZ, 0xc0, !PT ;  /* 0x000000ff6cff7812 */ /* 0x000fc800078cc0ff */
[----:B------:R-:W-:-:S04]  /*8460*/  FFMA.FTZ R97, R114, R101, R97 ;  /* 0x0000006572617223 */ /* 0x000fc80000010061 */
[----:B------:R-:W-:-:S05]  /*8470*/  FMUL.FTZ R97, R97, UR13 ;  /* 0x0000000d61617c20 */ /* 0x000fca0008410000 */
[----:B------:R-:W-:Y:S02]  /*8480*/  FSEL R96, R97, RZ, P6 ;  /* 0x000000ff61607208 */ /* 0x000fe40003000000 */
[----:B------:R-:W-:Y:S02]  /*8490*/  F2FP.F16.F32.PACK_AB R97, R167, R102 ;  /* 0x00000066a761723e */ /* 0x000fe400000000ff */
[----:B------:R-:W-:Y:S01]  /*84a0*/  F2FP.F16.F32.PACK_AB R96, R103, R96 ;  /* 0x000000606760723e */ /* 0x000fe200000000ff */
[----:B------:R-:W-:Y:S06]  /*84b0*/  BRA `(.L_x_1893) ;  /* 0x0000000400cc7947 */ /* 0x000fec0003800000 */
.L_x_1895:
        /* <DEDUP_REMOVED lines=18> */
[----:B------:R-:W-:Y:S01]  /*85e0*/  F2FP.F16.F32.PACK_AB R91, R172, R91 ;  /* 0x0000005bac5b723e */ /* 0x000fe200000000ff */
        /* <DEDUP_REMOVED lines=43> */
.L_x_1897:
        /* <DEDUP_REMOVED lines=50> */
[----:B------:R-:W-:Y:S02]  /*8bc0*/  F2FP.F16.F32.PACK_AB R97, R167, R102 ;  /* 0x00000066a761723e */ /* 0x000fe400000000ff */
[----:B------:R-:W-:-:S04]  /*8bd0*/  FSEL R96, R101, RZ, P6 ;  /* 0x000000ff65607208 */ /* 0x000fc80003000000 */
[----:B------:R-:W-:-:S07]  /*8be0*/  F2FP.F16.F32.PACK_AB R96, R103, R96 ;  /* 0x000000606760723e */ /* 0x000fce00000000ff */
.L_x_1893:
        /* <DEDUP_REMOVED lines=9> */
.L_x_1889:
[----:B------:R-:W-:Y:S05]  /*8c80*/  BSYNC.RECONVERGENT B0 ;  /* 0x0000000000007941 */ /* 0x000fea0003800200 */
.L_x_1888:
[----:B------:R-:W-:Y:S02]  /*8c90*/  ISETP.NE.AND P4, PT, R174, RZ, PT ;  /* 0x000000ffae00720c */ /* 0x000fe40003f85270 */
[----:B------:R-:W-:-:S11]  /*8ca0*/  PLOP3.LUT P3, PT, P3, PT, PT, 0x8, 0x80 ;  /* 0x000000000080781c */ /* 0x000fd60001f6e170 */
[----:B------:R-:W-:Y:S05]  /*8cb0*/  @!P4 BRA `(.L_x_1898) ;  /* 0xffffff78003cc947 */ /* 0x000fea000383ffff */
.L_x_1861:
        /* <DEDUP_REMOVED lines=30> */
.L_x_1899:
        /* <DEDUP_REMOVED lines=14> */
.L_x_3840:


//--------------------- .text._ZN10layer_norm22ln_bwd_finalize_kernelINS_22Kernel_traits_finalizeILj3072Ef6__halfS2_S2_fjLb0ELj1024ELj4ENS_18Kernel_traits_baseILj3072EfS2_S2_S2_fjLj1024EEEEELb0ELb1EEEvNS_9BwdParamsE --------------------------
	.section	.text._ZN10layer_norm22ln_bwd_finalize_kernelINS_22Kernel_traits_finalizeILj3072Ef6__halfS2_S2_fjLb0ELj1024ELj4ENS_18Kernel_traits_baseILj3072EfS2_S2_S2_fjLj1024EEEEELb0ELb1EEEvNS_9BwdParamsE,"ax",@progbits
	.align	128
        .global         _ZN10layer_norm22ln_bwd_finalize_kernelINS_22Kernel_traits_finalizeILj3072Ef6__halfS2_S2_fjLb0ELj1024ELj4ENS_18Kernel_traits_baseILj3072EfS2_S2_S2_fjLj1024EEEEELb0ELb1EEEvNS_9BwdParamsE
        .type           _ZN10layer_norm22ln_bwd_finalize_kernelINS_22Kernel_traits_finalizeILj3072Ef6__halfS2_S2_fjLb0ELj1024ELj4ENS_18Kernel_traits_baseILj3072EfS2_S2_S2_fjLj1024EEEEELb0ELb1EEEvNS_9BwdParamsE,@function
        .size           _ZN10layer_norm22ln_bwd_finalize_kernelINS_22Kernel_traits_finalizeILj3072Ef6__halfS2_S2_fjLb0ELj1024ELj4ENS_18Kernel_traits_baseILj3072EfS2_S2_S2_fjLj1024EEEEELb0ELb1EEEvNS_9BwdParamsE,(.L_x_3841 - _ZN10layer_norm22ln_bwd_finalize_kernelINS_22Kernel_traits_finalizeILj3072Ef6__halfS2_S2_fjLb0ELj1024ELj4ENS_18Kernel_traits_baseILj3072EfS2_S2_S2_fjLj1024EEEEELb0ELb1EEEvNS_9BwdParamsE)
        .other          _ZN10layer_norm22ln_bwd_finalize_kernelINS_22Kernel_traits_finalizeILj3072Ef6__halfS2_S2_fjLb0ELj1024ELj4ENS_18Kernel_traits_baseILj3072EfS2_S2_S2_fjLj1024EEEEELb0ELb1EEEvNS_9BwdParamsE,@"STO_CUDA_ENTRY STV_DEFAULT"
_ZN10layer_norm22ln_bwd_finalize_kernelINS_22Kernel_traits_finalizeILj3072Ef6__halfS2_S2_fjLb0ELj1024ELj4ENS_18Kernel_traits_baseILj3072EfS2_S2_S2_fjLj1024EEEEELb0ELb1EEEvNS_9BwdParamsE:
.text._ZN10layer_norm22ln_bwd_finalize_kernelINS_22Kernel_traits_finalizeILj3072Ef6__halfS2_S2_fjLb0ELj1024ELj4ENS_18Kernel_traits_baseILj3072EfS2_S2_S2_fjLj1024EEEEELb0ELb1EEEvNS_9BwdParamsE:
        /* <DEDUP_REMOVED lines=77> */
.L_x_1904:
        /* <DEDUP_REMOVED lines=118> */
.L_x_1903:
[----:B------:R-:W-:Y:S05]  /*0c30*/  BSYNC.RECONVERGENT B1 ;  /* 0x0000000000017941 */ /* 0x000fea0003800200 */
.L_x_1902:
        /* <DEDUP_REMOVED lines=69> */
.L_x_1906:
[----:B------:R-:W-:Y:S05]  /*1090*/  BSYNC.RECONVERGENT B1 ;  /* 0x0000000000017941 */ /* 0x000fea0003800200 */
.L_x_1905:
        /* <DEDUP_REMOVED lines=38> */
.L_x_1908:
[----:B------:R-:W-:Y:S05]  /*1300*/  BSYNC.RECONVERGENT B1 ;  /* 0x0000000000017941 */ /* 0x000fea0003800200 */
.L_x_1907:
[----:B------:R-:W-:Y:S05]  /*1310*/  @!P1 BRA `(.L_x_1901) ;  /* 0x0000000000409947 */ /* 0x000fea0003800000 */
[----:B------:R-:W0:Y:S01]  /*1320*/  LDC R14, c[0x0][0x388] ;  /* 0x0000e200ff0e7b82 */ /* 0x000e220000000800 */
[----:B------:R-:W-:-:S07]  /*1330*/  IADD3 R12, PT, PT, -R54, RZ, RZ ;  /* 0x000000ff360c7210 */ /* 0x000fce0007ffe1ff */
[----:B------:R-:W1:Y:S08]  /*1340*/  LDC.64 R8, c[0x0][0x440] ;  /* 0x00011000ff087b82 */ /* 0x000e700000000a00 */
[----:B------:R-:W2:Y:S01]  /*1350*/  LDC.64 R10, c[0x0][0x448] ;  /* 0x00011200ff0a7b82 */ /* 0x000ea20000000a00 */
[----:B0-----:R-:W-:-:S05]  /*1360*/  IMAD R0, R3, R14, R0 ;  /* 0x0000000e03007224 */ /* 0x001fca00078e0200 */
[----:B------:R-:W-:-:S07]  /*1370*/  IADD3 R3, PT, PT, R57, R0, RZ ;  /* 0x0000000039037210 */ /* 0x000fce0007ffe0ff */
.L_x_1909:
        /* <DEDUP_REMOVED lines=10> */
.L_x_1901:
[----:B------:R-:W-:Y:S05]  /*1420*/  BSYNC.RECONVERGENT B0 ;  /* 0x0000000000007941 */ /* 0x000fea0003800200 */
.L_x_1900:
        /* <DEDUP_REMOVED lines=57> */
.L_x_1910:
        /* <DEDUP_REMOVED lines=12> */
.L_x_3841:


//--------------------- .text._ZN10layer_norm40ln_parallel_residual_bwd_finalize_kernelINS_22Kernel_traits_finalizeILj3072Ef6__halfS2_S2_fjLb0ELj1024ELj4ENS_18Kernel_traits_baseILj3072EfS2_S2_S2_fjLj1024EEEEELb1EEEvNS_9BwdParamsE --------------------------
	.section	.text._ZN10layer_norm40ln_parallel_residual_bwd_finalize_kernelINS_22Kernel_traits_finalizeILj3072Ef6__halfS2_S2_fjLb0ELj1024ELj4ENS_18Kernel_traits_baseILj3072EfS2_S2_S2_fjLj1024EEEEELb1EEEvNS_9BwdParamsE,"ax",@progbits
	.align	128
        .global         _ZN10layer_norm40ln_parallel_residual_bwd_finalize_kernelINS_22Kernel_traits_finalizeILj3072Ef6__halfS2_S2_fjLb0ELj1024ELj4ENS_18Kernel_traits_baseILj3072EfS2_S2_S2_fjLj1024EEEEELb1EEEvNS_9BwdParamsE
        .type           _ZN10layer_norm40ln_parallel_residual_bwd_finalize_kernelINS_22Kernel_traits_finalizeILj3072Ef6__halfS2_S2_fjLb0ELj1024ELj4ENS_18Kernel_traits_baseILj3072EfS2_S2_S2_fjLj1024EEEEELb1EEEvNS_9BwdParamsE,@function
        .size           _ZN10layer_norm40ln_parallel_residual_bwd_finalize_kernelINS_22Kernel_traits_finalizeILj3072Ef6__halfS2_S2_fjLb0ELj1024ELj4ENS_18Kernel_traits_baseILj3072EfS2_S2_S2_fjLj1024EEEEELb1EEEvNS_9BwdParamsE,(.L_x_3842 - _ZN10layer_norm40ln_parallel_residual_bwd_finalize_kernelINS_22Kernel_traits_finalizeILj3072Ef6__halfS2_S2_fjLb0ELj1024ELj4ENS_18Kernel_traits_baseILj3072EfS2_S2_S2_fjLj1024EEEEELb1EEEvNS_9BwdParamsE)
        .other          _ZN10layer_norm40ln_parallel_residual_bwd_finalize_kernelINS_22Kernel_traits_finalizeILj3072Ef6__halfS2_S2_fjLb0ELj1024ELj4ENS_18Kernel_traits_baseILj3072EfS2_S2_S2_fjLj1024EEEEELb1EEEvNS_9BwdParamsE,@"STO_CUDA_ENTRY STV_DEFAULT"
_ZN10layer_norm40ln_parallel_residual_bwd_finalize_kernelINS_22Kernel_traits_finalizeILj3072Ef6__halfS2_S2_fjLb0ELj1024ELj4ENS_18Kernel_traits_baseILj3072EfS2_S2_S2_fjLj1024EEEEELb1EEEvNS_9BwdParamsE:
.text._ZN10layer_norm40ln_parallel_residual_bwd_finalize_kernelINS_22Kernel_traits_finalizeILj3072Ef6__halfS2_S2_fjLb0ELj1024ELj4ENS_18Kernel_traits_baseILj3072EfS2_S2_S2_fjLj1024EEEEELb1EEEvNS_9BwdParamsE:
        /* <DEDUP_REMOVED lines=57> */
.L_x_1915:
        /* <DEDUP_REMOVED lines=112> */
.L_x_1914:
[----:B------:R-:W-:Y:S05]  /*0a90*/  BSYNC.RECONVERGENT B1 ;  /* 0x0000000000017941 */ /* 0x000fea0003800200 */
.L_x_1913:
        /* <DEDUP_REMOVED lines=67> */
.L_x_1917:
[----:B------:R-:W-:Y:S05]  /*0ed0*/  BSYNC.RECONVERGENT B1 ;  /* 0x0000000000017941 */ /* 0x000fea0003800200 */
.L_x_1916:
        /* <DEDUP_REMOVED lines=37> */
.L_x_1919:
[----:B------:R-:W-:Y:S05]  /*1130*/  BSYNC.RECONVERGENT B1 ;  /* 0x0000000000017941 */ /* 0x000fea0003800200 */
.L_x_1918:
        /* <DEDUP_REMOVED lines=19> */
.L_x_1912:
[----:B------:R-:W-:Y:S05]  /*1270*/  BSYNC.RECONVERGENT B0 ;  /* 0x0000000000007941 */ /* 0x000fea0003800200 */
.L_x_1911:
        /* <DEDUP_REMOVED lines=89> */
.L_x_1920:
        /* <DEDUP_REMOVED lines=15> */
.L_x_3842:


//--------------------- .text._ZN10layer_norm31ln_parallel_residual_bwd_kernelINS_13Kernel_traitsIf6__halfS2_S2_fjLj3072ELj1ELj1ELj4ELj16ENS_18Kernel_traits_baseILj3072EfS2_S2_S2_fjLj128EEEEELb1ELb1ELb1EEEvNS_9BwdParamsE --------------------------
	.section	.text._ZN10layer_norm31ln_parallel_residual_bwd_kernelINS_13Kernel_traitsIf6__halfS2_S2_fjLj3072ELj1ELj1ELj4ELj16ENS_18Kernel_traits_baseILj3072EfS2_S2_S2_fjLj128EEEEELb1ELb1ELb1EEEvNS_9BwdParamsE,"ax",@progbits
	.align	128
        .global         _ZN10layer_norm31ln_parallel_residual_bwd_kernelINS_13Kernel_traitsIf6__halfS2_S2_fjLj3072ELj1ELj1ELj4ELj16ENS_18Kernel_traits_baseILj3072EfS2_S2_S2_fjLj128EEEEELb1ELb1ELb1EEEvNS_9BwdParamsE
        .type           _ZN10layer_norm31ln_parallel_residual_bwd_kernelINS_13Kernel_traitsIf6__halfS2_S2_fjLj3072ELj1ELj1ELj4ELj16ENS_18Kernel_traits_baseILj3072EfS2_S2_S2_fjLj128EEEEELb1ELb1ELb1EEEvNS_9BwdParamsE,@function
        .size           _ZN10layer_norm31ln_parallel_residual_bwd_kernelINS_13Kernel_traitsIf6__halfS2_S2_fjLj3072ELj1ELj1ELj4ELj16ENS_18Kernel_traits_baseILj3072EfS2_S2_S2_fjLj128EEEEELb1ELb1ELb1EEEvNS_9BwdParamsE,(.L_x_3843 - _ZN10layer_norm31ln_parallel_residual_bwd_kernelINS_13Kernel_traitsIf6__halfS2_S2_fjLj3072ELj1ELj1ELj4ELj16ENS_18Kernel_traits_baseILj3072EfS2_S2_S2_fjLj128EEEEELb1ELb1ELb1EEEvNS_9BwdParamsE)
        .other          _ZN10layer_norm31ln_parallel_residual_bwd_kernelINS_13Kernel_traitsIf6__halfS2_S2_fjLj3072ELj1ELj1ELj4ELj16ENS_18Kernel_traits_baseILj3072EfS2_S2_S2_fjLj128EEEEELb1ELb1ELb1EEEvNS_9BwdParamsE,@"STO_CUDA_ENTRY STV_DEFAULT"
_ZN10layer_norm31ln_parallel_residual_bwd_kernelINS_13Kernel_traitsIf6__halfS2_S2_fjLj3072ELj1ELj1ELj4ELj16ENS_18Kernel_traits_baseILj3072EfS2_S2_S2_fjLj128EEEEELb1ELb1ELb1EEEvNS_9BwdParamsE:
.text._ZN10layer_norm31ln_parallel_residual_bwd_kernelINS_13Kernel_traitsIf6__halfS2_S2_fjLj3072ELj1ELj1ELj4ELj16ENS_18Kernel_traits_baseILj3072EfS2_S2_S2_fjLj128EEEEELb1ELb1ELb1EEEvNS_9BwdParamsE:
        /* <DEDUP_REMOVED lines=73> */
[----:B------:R-:W2:Y:S03]  /*0490*/  LDCU UR28, c[0x0][0x400] ;  /* 0x00008000ff1c77ac */ /* 0x000ea60008000800 */
[----:B------:R3:W5:Y:S01]  /*04a0*/  LDG.E.128 R48, desc[UR20][R2.64+0x2010] ;  /* 0x0020101402307981 */ /* 0x000762000c1e1d00 */
[----:B------:R-:W4:Y:S01]  /*04b0*/  LDCU.64 UR14, c[0x0][0x478] ;  /* 0x00008f00ff0e77ac */ /* 0x000f220008000a00 */
[----:B------:R-:W0:Y:S01]  /*04c0*/  LDCU.64 UR12, c[0x0][0x438] ;  /* 0x00008700ff0c77ac */ /* 0x000e220008000a00 */
[----:B---3--:R-:W-:Y:S01]  /*04d0*/  CS2R R2, SRZ ;  /* 0x0000000000027805 */ /* 0x008fe2000001ff00 */
[----:B------:R-:W3:Y:S01]  /*04e0*/  LDCU.128 UR16, c[0x0][0x3c0] ;  /* 0x00007800ff1077ac */ /* 0x000ee20008000c00 */
[----:B------:R-:W0:Y:S01]  /*04f0*/  LDCU.64 UR24, c[0x0][0x380] ;  /* 0x00007000ff1877ac */ /* 0x000e220008000a00 */
[----:B------:R-:W0:Y:S01]  /*0500*/  LDCU.64 UR26, c[0x0][0x470] ;  /* 0x00008e00ff1a77ac */ /* 0x000e220008000a00 */
[----:B-1----:R-:W-:-:S05]  /*0510*/  UMOV UR4, UR7 ;  /* 0x0000000700047c82 */ /* 0x002fca0008000000 */
.L_x_1946:
[----:B------:R-:W-:Y:S01]  /*0520*/  UIMAD UR5, UR4, UR23, URZ ;  /* 0x00000017040572a4 */ /* 0x000fe2000f8e02ff */
[----:B0-----:R-:W1:Y:S01]  /*0530*/  LDC.64 R72, c[0x0][0x428] ;  /* 0x00010a00ff487b82 */ /* 0x001e620000000a00 */
[----:B---3--:R-:W-:Y:S02]  /*0540*/  UIMAD.WIDE UR10, UR4, 0x4, UR18 ;  /* 0x00000004040a78a5 */ /* 0x008fe4000f8e0212 */
[----:B------:R-:W-:-:S04]  /*0550*/  USHF.R.S32.HI UR6, URZ, 0x1f, UR5 ;  /* 0x0000001fff067899 */ /* 0x000fc80008011405 */
[----:B------:R-:W-:Y:S01]  /*0560*/  ULEA.HI UR6, UR6, UR5, URZ, 0x3 ;  /* 0x0000000506067291 */ /* 0x000fe2000f8f18ff */
[----:B------:R-:W3:Y:S01]  /*0570*/  LDC.64 R92, c[0x0][0x3a8] ;  /* 0x0000ea00ff5c7b82 */ /* 0x000ee20000000a00 */
[----:B------:R-:W-:-:S04]  /*0580*/  MOV R74, UR10 ;  /* 0x0000000a004a7c02 */ /* 0x000fc80008000f00 */
[----:B------:R-:W-:-:S04]  /*0590*/  MOV R75, UR6 ;  /* 0x00000006004b7c02 */ /* 0x000fc80008000f00 */
[----:B------:R-:W-:Y:S02]  /*05a0*/  LEA.HI.SX32 R128, R75, R102, 0x1d ;  /* 0x000000664b807211 */ /* 0x000fe400078feaff */
[----:B------:R-:W-:Y:S01]  /*05b0*/  MOV R75, UR11 ;  /* 0x0000000b004b7c02 */ /* 0x000fe20008000f00 */
[----:B------:R-:W-:Y:S01]  /*05c0*/  UIMAD.WIDE UR10, UR4, 0x4, UR16 ;  /* 0x00000004040a78a5 */ /* 0x000fe2000f8e0210 */
[C---:B------:R-:W-:Y:S01]  /*05d0*/  IADD3 R127, PT, PT, R128.reuse, 0x80, RZ ;  /* 0x00000080807f7810 */ /* 0x040fe20007ffe0ff */
[C-C-:B-1----:R-:W-:Y:S02]  /*05e0*/  IMAD.WIDE.U32 R80, R128.reuse, 0x10, R72.reuse ;  /* 0x0000001080507825 */ /* 0x142fe400078e0048 */
[----:B------:R-:W2:Y:S02]  /*05f0*/  LDG.E R0, desc[UR20][R74.64] ;  /* 0x000000144a007981 */ /* 0x000ea4000c1e1900 */
[----:B------:R-:W-:Y:S01]  /*0600*/  MOV R132, UR10 ;  /* 0x0000000a00847c02 */ /* 0x000fe20008000f00 */
[----:B------:R-:W-:Y:S01]  /*0610*/  IMAD.WIDE.U32 R88, R127, 0x10, R72 ;  /* 0x000000107f587825 */ /* 0x000fe200078e0048 */
[----:B------:R-:W-:Y:S01]  /*0620*/  MOV R133, UR11 ;  /* 0x0000000b00857c02 */ /* 0x000fe20008000f00 */
[----:B------:R-:W4:Y:S02]  /*0630*/  LDG.E.128 R80, desc[UR20][R80.64] ;  /* 0x0000001450507981 */ /* 0x000f24000c1e1d00 */
[----:B---3--:R-:W-:-:S02]  /*0640*/  IMAD.WIDE.U32 R76, R128, 0x10, R92 ;  /* 0x00000010804c7825 */ /* 0x008fc400078e005c */
[----:B------:R-:W3:Y:S01]  /*0650*/  LDG.E.128 R88, desc[UR20][R88.64] ;  /* 0x0000001458587981 */ /* 0x000ee2000c1e1d00 */
[----:B------:R-:W-:-:S03]  /*0660*/  IADD3 R124, PT, PT, R128, 0x100, RZ ;  /* 0x00000100807c7810 */ /* 0x000fc60007ffe0ff */
[----:B------:R-:W3:Y:S04]  /*0670*/  LDG.E.128 R76, desc[UR20][R76.64] ;  /* 0x000000144c4c7981 */ /* 0x000ee8000c1e1d00 */
[----:B------:R-:W3:Y:S01]  /*0680*/  LDG.E R132, desc[UR20][R132.64] ;  /* 0x0000001484847981 */ /* 0x000ee2000c1e1900 */
[----:B------:R-:W-:-:S04]  /*0690*/  IMAD.WIDE.U32 R84, R127, 0x10, R92 ;  /* 0x000000107f547825 */ /* 0x000fc800078e005c */
[C---:B------:R-:W-:Y:S02]  /*06a0*/  IMAD.WIDE.U32 R92, R124.reuse, 0x10, R92 ;  /* 0x000000107c5c7825 */ /* 0x040fe400078e005c */
[----:B------:R-:W3:Y:S04]  /*06b0*/  LDG.E.128 R84, desc[UR20][R84.64] ;  /* 0x0000001454547981 */ /* 0x000ee8000c1e1d00 */
[----:B------:R-:W3:Y:S01]  /*06c0*/  LDG.E.128 R92, desc[UR20][R92.64] ;  /* 0x000000145c5c7981 */ /* 0x000ee2000c1e1d00 */
[----:B------:R-:W-:-:S06]  /*06d0*/  IMAD.WIDE.U32 R72, R124, 0x10, R72 ;  /* 0x000000107c487825 */ /* 0x000fcc00078e0048 */
[----:B------:R-:W3:Y:S01]  /*06e0*/  LDG.E.128 R72, desc[UR20][R72.64] ;  /* 0x0000001448487981 */ /* 0x000ee2000c1e1d00 */
[----:B--2---:R-:W-:Y:S01]  /*06f0*/  R2UR UR11, R0 ;  /* 0x00000000000b72ca */ /* 0x004fe200000e0000 */
[--C-:B----4-:R-:W-:Y:S02]  /*0700*/  HADD2.F32 R155, -RZ, R80.reuse.H0_H0 ;  /* 0x20000050ff9b7230 */ /* 0x110fe40000004100 */
[----:B------:R-:W-:Y:S02]  /*0710*/  HADD2.F32 R152, -RZ, R80.H1_H1 ;  /* 0x30000050ff987230 */ /* 0x000fe40000004100 */
[--C-:B------:R-:W-:Y:S02]  /*0720*/  HADD2.F32 R142, -RZ, R83.reuse.H0_H0 ;  /* 0x20000053ff8e7230 */ /* 0x100fe40000004100 */
[----:B------:R-:W-:Y:S02]  /*0730*/  HADD2.F32 R130, -RZ, R83.H1_H1 ;  /* 0x30000053ff827230 */ /* 0x000fe40000004100 */
[----:B---3--:R-:W-:-:S02]  /*0740*/  HADD2.F32 R83, -RZ, R90.H0_H0 ;  /* 0x2000005aff537230 */ /* 0x008fc40000004100 */
        /* <DEDUP_REMOVED lines=15> */
[----:B-----5:R-:W-:Y:S01]  /*0840*/  FMUL.FTZ R155, R28, R155 ;  /* 0x0000009b1c9b7220 */ /* 0x020fe20000410000 */
        /* <DEDUP_REMOVED lines=175> */
[----:B------:R-:W1:Y:S01]  /*1340*/  SHFL.DOWN PT, R154, R73, 0x10, 0x1f ;  /* 0x0a001f00499a7f89 */ /* 0x000e6200000e0000 */
        /* <DEDUP_REMOVED lines=9> */
[----:B-1----:R-:W-:-:S04]  /*13e0*/  FADD.FTZ R158, R73, R154 ;  /* 0x0000009a499e7221 */ /* 0x002fc80000010000 */
[----:B------:R-:W1:Y:S04]  /*13f0*/  SHFL.DOWN PT, R154, R75, 0x10, 0x1f ;  /* 0x0a001f004b9a7f89 */ /* 0x000e6800000e0000 */
[----:B------:R-:W2:Y:S01]  /*1400*/  SHFL.DOWN PT, R73, R158, 0x8, 0x1f ;  /* 0x09001f009e497f89 */ /* 0x000ea200000e0000 */
[----:B-1----:R-:W-:Y:S01]  /*1410*/  FADD.FTZ R154, R75, R154 ;  /* 0x0000009a4b9a7221 */ /* 0x002fe20000010000 */
[----:B--2---:R-:W-:-:S04]  /*1420*/  FADD.FTZ R160, R158, R73 ;  /* 0x000000499ea07221 */ /* 0x004fc80000010000 */
[----:B------:R-:W1:Y:S04]  /*1430*/  SHFL.DOWN PT, R73, R154, 0x8, 0x1f ;  /* 0x09001f009a497f89 */ /* 0x000e6800000e0000 */
[----:B------:R-:W2:Y:S01]  /*1440*/  SHFL.DOWN PT, R165, R160, 0x4, 0x1f ;  /* 0x08801f00a0a57f89 */ /* 0x000ea200000e0000 */
[----:B-1----:R-:W-:-:S05]  /*1450*/  FADD.FTZ R73, R154, R73 ;  /* 0x000000499a497221 */ /* 0x002fca0000010000 */
[----:B------:R-:W1:Y:S01]  /*1460*/  SHFL.DOWN PT, R162, R73, 0x4, 0x1f ;  /* 0x08801f0049a27f89 */ /* 0x000e6200000e0000 */
[----:B--2---:R-:W-:-:S05]  /*1470*/  FADD.FTZ R165, R160, R165 ;  /* 0x000000a5a0a57221 */ /* 0x004fca0000010000 */
[----:B------:R-:W2:Y:S01]  /*1480*/  SHFL.DOWN PT, R164, R165, 0x2, 0x1f ;  /* 0x08401f00a5a47f89 */ /* 0x000ea200000e0000 */
[----:B-1----:R-:W-:-:S05]  /*1490*/  FADD.FTZ R162, R73, R162 ;  /* 0x000000a249a27221 */ /* 0x002fca0000010000 */
[----:B------:R-:W1:Y:S01]  /*14a0*/  SHFL.DOWN PT, R75, R162, 0x2, 0x1f ;  /* 0x08401f00a24b7f89 */ /* 0x000e6200000e0000 */
[----:B------:R-:W3:Y:S01]  /*14b0*/  S2R R73, SR_CgaCtaId ;  /* 0x0000000000497919 */ /* 0x000ee20000008800 */
[----:B--2---:R-:W-:Y:S01]  /*14c0*/  FADD.FTZ R164, R165, R164 ;  /* 0x000000a4a5a47221 */ /* 0x004fe20000010000 */
[----:B------:R-:W-:Y:S01]  /*14d0*/  FADD.FTZ R96, R163, R96 ;  /* 0x00000060a3607221 */ /* 0x000fe20000010000 */
[----:B------:R-:W-:-:S03]  /*14e0*/  FFMA.FTZ R12, R87, R163, R12 ;  /* 0x000000a3570c7223 */ /* 0x000fc6000001000c */
[----:B------:R-:W2:Y:S01]  /*14f0*/  SHFL.DOWN PT, R163, R164, 0x1, 0x1f ;  /* 0x08201f00a4a37f89 */ /* 0x000ea200000e0000 */
[----:B------:R-:W-:Y:S01]  /*1500*/  LOP3.LUT P2, RZ, R102, 0x1f, RZ, 0xc0, !PT ;  /* 0x0000001f66ff7812 */ /* 0x000fe2000784c0ff */
[----:B-1----:R-:W-:-:S05]  /*1510*/  FADD.FTZ R75, R162, R75 ;  /* 0x0000004ba24b7221 */ /* 0x002fca0000010000 */
[----:B------:R-:W1:Y:S01]  /*1520*/  SHFL.DOWN PT, R158, R75, 0x1, 0x1f ;  /* 0x08201f004b9e7f89 */ /* 0x000e6200000e0000 */
[----:B------:R-:W-:Y:S02]  /*1530*/  PLOP3.LUT P0, PT, PT, PT, PT, 0x80, 0x8 ;  /* 0x000000000008781c */ /* 0x000fe40003f0f070 */
[----:B------:R-:W-:-:S04]  /*1540*/  MOV R154, 0x400 ;  /* 0x00000400009a7802 */ /* 0x000fc80000000f00 */
[----:B------:R-:W-:Y:S01]  /*1550*/  @!P2 PLOP3.LUT P0, PT, P4, PT, PT, 0x80, 0x8 ;  /* 0x000000000008a81c */ /* 0x000fe2000270f070 */
[----:B------:R-:W-:Y:S01]  /*1560*/  FADD.FTZ R97, R72, R97 ;  /* 0x0000006148617221 */ /* 0x000fe20000010000 */
[----:B------:R-:W-:Y:S01]  /*1570*/  FFMA.FTZ R13, R86, R72, R13 ;  /* 0x00000048560d7223 */ /* 0x000fe2000001000d */
[----:B---3--:R-:W-:Y:S01]  /*1580*/  LEA R154, R73, R154, 0x18 ;  /* 0x0000009a499a7211 */ /* 0x008fe200078ec0ff */
[----:B--2---:R-:W-:Y:S02]  /*1590*/  FADD.FTZ R72, R164, R163 ;  /* 0x000000a3a4487221 */ /* 0x004fe40000010000 */
[----:B------:R-:W2:Y:S01]  /*15a0*/  @P1 LDC.64 R162, c[0x0][0x438] ;  /* 0x00010e00ffa21b82 */ /* 0x000ea20000000a00 */
[----:B------:R-:W-:Y:S01]  /*15b0*/  IADD3 R164, PT, PT, R154, 0x3020, RZ ;  /* 0x000030209aa47810 */ /* 0x000fe20007ffe0ff */
[----:B-1----:R-:W-:-:S03]  /*15c0*/  FADD.FTZ R73, R75, R158 ;  /* 0x0000009e4b497221 */ /* 0x002fc60000010000 */
[----:B------:R-:W-:Y:S02]  /*15d0*/  @!P2 MOV R158, R164 ;  /* 0x000000a4009ea202 */ /* 0x000fe40000000f00 */
[----:B------:R-:W-:Y:S02]  /*15e0*/  @!P0 IADD3 R158, PT, PT, R154, 0x3000, RZ ;  /* 0x000030009a9e8810 */ /* 0x000fe40007ffe0ff */
[----:B0-----:R-:W-:-:S04]  /*15f0*/  ISETP.NE.U32.AND P0, PT, RZ, UR26, PT ;  /* 0x0000001aff007c0c */ /* 0x001fc8000bf05070 */
[----:B------:R-:W-:Y:S02]  /*1600*/  ISETP.NE.AND.EX P0, PT, RZ, UR27, PT, P0 ;  /* 0x0000001bff007c0c */ /* 0x000fe4000bf05300 */
[----:B------:R-:W-:-:S05]  /*1610*/  @!P2 LEA R75, R126, R158, 0x3 ;  /* 0x0000009e7e4ba211 */ /* 0x000fca00078e18ff */
[----:B------:R2:W-:Y:S02]  /*1620*/  @!P2 STS.64 [R75], R72 ;  /* 0x000000484b00a388 */ /* 0x0005e40000000a00 */
[----:B--2---:R-:W-:-:S04]  /*1630*/  @P1 IMAD.WIDE.U32 R72, R128, 0x10, R162 ;  /* 0x0000001080481825 */ /* 0x004fc800078e00a2 */
        /* <DEDUP_REMOVED lines=119> */
.L_x_1924:
        /* <DEDUP_REMOVED lines=58> */
.L_x_1923:
        /* <DEDUP_REMOVED lines=67> */
.L_x_1926:
        /* <DEDUP_REMOVED lines=66> */
.L_x_1922:
        /* <DEDUP_REMOVED lines=85> */
.L_x_1928:
        /* <DEDUP_REMOVED lines=79> */
.L_x_1927:
        /* <DEDUP_REMOVED lines=88> */
.L_x_1929:
        /* <DEDUP_REMOVED lines=86> */
.L_x_1925:
        /* <DEDUP_REMOVED lines=103> */
.L_x_1932:
        /* <DEDUP_REMOVED lines=83> */
.L_x_1931:
        /* <DEDUP_REMOVED lines=80> */
.L_x_1934:
        /* <DEDUP_REMOVED lines=75> */
.L_x_1930:
        /* <DEDUP_REMOVED lines=70> */
.L_x_1936:
        /* <DEDUP_REMOVED lines=62> */
.L_x_1935:
        /* <DEDUP_REMOVED lines=59> */
.L_x_1937:
        /* <DEDUP_REMOVED lines=53> */
.L_x_1933:
        /* <DEDUP_REMOVED lines=98> */
.L_x_1940:
        /* <DEDUP_REMOVED lines=83> */
.L_x_1939:
        /* <DEDUP_REMOVED lines=80> */
.L_x_1942:
        /* <DEDUP_REMOVED lines=75> */
.L_x_1938:
        /* <DEDUP_REMOVED lines=68> */
.L_x_1944:
        /* <DEDUP_REMOVED lines=62> */
.L_x_1943:
        /* <DEDUP_REMOVED lines=59> */
.L_x_1945:
        /* <DEDUP_REMOVED lines=53> */
.L_x_1941:
        /* <DEDUP_REMOVED lines=58> */
.L_x_1921:
        /* <DEDUP_REMOVED lines=20> */
.L_x_1947:
        /* <DEDUP_REMOVED lines=11> */
.L_x_3843:


//--------------------- .text._ZN10layer_norm31ln_parallel_residual_bwd_kernelINS_13Kernel_traitsI6__halfS2_fS2_fjLj3072ELj1ELj1ELj4ELj16ENS_18Kernel_traits_baseILj3072ES2_S2_fS2_fjLj128EEEEELb0ELb0ELb0EEEvNS_9BwdParamsE --------------------------
	.section	.text._ZN10layer_norm31ln_parallel_residual_bwd_kernelINS_13Kernel_traitsI6__halfS2_fS2_fjLj3072ELj1ELj1ELj4ELj16ENS_18Kernel_traits_baseILj3072ES2_S2_fS2_fjLj128EEEEELb0ELb0ELb0EEEvNS_9BwdParamsE,"ax",@progbits
	.align	128
        .global         _ZN10layer_norm31ln_parallel_residual_bwd_kernelINS_13Kernel_traitsI6__halfS2_fS2_fjLj3072ELj1ELj1ELj4ELj16ENS_18Kernel_traits_baseILj3072ES2_S2_fS2_fjLj128EEEEELb0ELb0ELb0EEEvNS_9BwdParamsE
        .type           _ZN10layer_norm31ln_parallel_residual_bwd_kernelINS_13Kernel_traitsI6__halfS2_fS2_fjLj3072ELj1ELj1ELj4ELj16ENS_18Kernel_traits_baseILj3072ES2_S2_fS2_fjLj128EEEEELb0ELb0ELb0EEEvNS_9BwdParamsE,@function
        .size           _ZN10layer_norm31ln_parallel_residual_bwd_kernelINS_13Kernel_traitsI6__halfS2_fS2_fjLj3072ELj1ELj1ELj4ELj16ENS_18Kernel_traits_baseILj3072ES2_S2_fS2_fjLj128EEEEELb0ELb0ELb0EEEvNS_9BwdParamsE,(.L_x_3844 - _ZN10layer_norm31ln_parallel_residual_bwd_kernelINS_13Kernel_traitsI6__halfS2_fS2_fjLj3072ELj1ELj1ELj4ELj16ENS_18Kernel_traits_baseILj3072ES2_S2_fS2_fjLj128EEEEELb0ELb0ELb0EEEvNS_9BwdParamsE)
        .other          _ZN10layer_norm31ln_parallel_residual_bwd_kernelINS_13Kernel_traitsI6__halfS2_fS2_fjLj3072ELj1ELj1ELj4ELj16ENS_18Kernel_traits_baseILj3072ES2_S2_fS2_fjLj128EEEEELb0ELb0ELb0EEEvNS_9BwdParamsE,@"STO_CUDA_ENTRY STV_DEFAULT"
_ZN10layer_norm31ln_parallel_residual_bwd_kernelINS_13Kernel_traitsI6__halfS2_fS2_fjLj3072ELj1ELj1ELj4ELj16ENS_18Kernel_traits_baseILj3072ES2_S2_fS2_fjLj128EEEEELb0ELb0ELb0EEEvNS_9BwdParamsE:
.text._ZN10layer_norm31ln_parallel_residual_bwd_kernelINS_13Kernel_traitsI6__halfS2_fS2_fjLj3072ELj1ELj1ELj4ELj16ENS_18Kernel_traits_baseILj3072ES2_S2_fS2_fjLj128EEEEELb0ELb0ELb0EEEvNS_9BwdParamsE:
        /* <DEDUP_REMOVED lines=31> */
[----:B------:R-:W5:Y:S01]  /*01f0*/  @P4 LDG.E.128 R44, desc[UR12][R14.64] ;  /* 0x0000000c0e2c4981 */ /* 0x000f62000c1e1d00 */
[----:B------:R-:W0:Y:S01]  /*0200*/  S2UR UR4, SR_CTAID.X ;  /* 0x00000000000479c3 */ /* 0x000e220000002500 */
[----:B------:R-:W-:-:S05]  /*0210*/  @P6 IMAD.WIDE.U32 R2, R194, 0x10, R2 ;  /* 0x00000010c2026825 */ /* 0x000fca00078e0002 */
        /* <DEDUP_REMOVED lines=108> */
.L_x_1987:
        /* <DEDUP_REMOVED lines=32> */
[----:B------:R-:W-:Y:S02]  /*0ae0*/  HADD2.F32 R23, -RZ, R52.H1_H1 ;  /* 0x30000034ff177230 */ /* 0x000fe40000004100 */
[----:B------:R-:W-:Y:S02]  /*0af0*/  HADD2.F32 R198, -RZ, R48.H0_H0 ;  /* 0x20000030ffc67230 */ /* 0x000fe40000004100 */
[----:B0-----:R-:W-:-:S05]  /*0b00*/  @P0 IMAD.WIDE.U32 R196, R0, 0x20, R196 ;  /* 0x0000002000c40825 */ /* 0x001fca00078e00c4 */
[----:B------:R-:W5:Y:S04]  /*0b10*/  @P0 LDG.E.128 R28, desc[UR12][R196.64] ;  /* 0x0000000cc41c0981 */ /* 0x000f68000c1e1d00 */
[----:B------:R0:W5:Y:S02]  /*0b20*/  @P0 LDG.E.128 R24, desc[UR12][R196.64+0x10] ;  /* 0x0000100cc4180981 */ /* 0x000164000c1e1d00 */
[----:B0-----:R-:W-:Y:S02]  /*0b30*/  HADD2.F32 R197, -RZ, R48.H1_H1 ;  /* 0x30000030ffc57230 */ /* 0x001fe40000004100 */
[----:B------:R-:W-:Y:S02]  /*0b40*/  HADD2.F32 R196, -RZ, R49.H0_H0 ;  /* 0x20000031ffc47230 */ /* 0x000fe40000004100 */
[----:B------:R-:W-:-:S02]  /*0b50*/  HADD2.F32 R230, -RZ, R55.H0_H0 ;  /* 0x20000037ffe67230 */ /* 0x000fc40000004100 */
[----:B------:R-:W-:Y:S02]  /*0b60*/  HADD2.F32 R222, -RZ, R51.H0_H0 ;  /* 0x20000033ffde7230 */ /* 0x000fe40000004100 */
[----:B------:R-:W-:Y:S02]  /*0b70*/  HADD2.F32 R231, -RZ, R55.H1_H1 ;  /* 0x30000037ffe77230 */ /* 0x000fe40000004100 */
[----:B------:R-:W-:Y:S02]  /*0b80*/  HADD2.F32 R229, -RZ, R51.H1_H1 ;  /* 0x30000033ffe57230 */ /* 0x000fe40000004100 */
[--C-:B---3--:R-:W-:Y:S02]  /*0b90*/  HADD2.F32 R227, -RZ, R188.reuse.H0_H0 ;  /* 0x200000bcffe37230 */ /* 0x108fe40000004100 */
[----:B------:R-:W-:Y:S02]  /*0ba0*/  HADD2.F32 R228, -RZ, R188.H1_H1 ;  /* 0x300000bcffe47230 */ /* 0x000fe40000004100 */
[----:B------:R-:W-:-:S02]  /*0bb0*/  HADD2.F32 R188, -RZ, R52.H0_H0 ;  /* 0x20000034ffbc7230 */ /* 0x000fc40000004100 */
[--C-:B------:R-:W-:Y:S02]  /*0bc0*/  HADD2.F32 R223, -RZ, R190.reuse.H0_H0 ;  /* 0x200000beffdf7230 */ /* 0x100fe40000004100 */
[----:B------:R-:W-:Y:S02]  /*0bd0*/  HADD2.F32 R224, -RZ, R190.H1_H1 ;  /* 0x300000beffe07230 */ /* 0x000fe40000004100 */
[----:B------:R-:W-:Y:S01]  /*0be0*/  FMUL.FTZ R3, R188, R227 ;  /* 0x000000e3bc037220 */ /* 0x000fe20000410000 */
[--C-:B------:R-:W-:Y:S02]  /*0bf0*/  HADD2.F32 R225, -RZ, R189.reuse.H0_H0 ;  /* 0x200000bdffe17230 */ /* 0x100fe40000004100 */
[----:B------:R-:W-:Y:S02]  /*0c00*/  HADD2.F32 R226, -RZ, R189.H1_H1 ;  /* 0x300000bdffe27230 */ /* 0x000fe40000004100 */
[----:B------:R-:W-:Y:S02]  /*0c10*/  HADD2.F32 R190, -RZ, R53.H0_H0 ;  /* 0x20000035ffbe7230 */ /* 0x000fe40000004100 */
[----:B------:R-:W-:Y:S01]  /*0c20*/  FMUL.FTZ R188, R23, R228 ;  /* 0x000000e417bc7220 */ /* 0x000fe20000410000 */
[----:B--2---:R-:W-:-:S02]  /*0c30*/  HADD2.F32 R220, -RZ, R184.H1_H1 ;  /* 0x300000b8ffdc7230 */ /* 0x004fc40000004100 */
[----:B------:R-:W-:Y:S02]  /*0c40*/  HADD2.F32 R189, -RZ, R53.H1_H1 ;  /* 0x30000035ffbd7230 */ /* 0x000fe40000004100 */
[----:B------:R-:W-:Y:S02]  /*0c50*/  HADD2.F32 R219, -RZ, R184.H0_H0 ;  /* 0x200000b8ffdb7230 */ /* 0x000fe40000004100 */
[--C-:B------:R-:W-:Y:S02]  /*0c60*/  HADD2.F32 R217, -RZ, R185.reuse.H0_H0 ;  /* 0x200000b9ffd97230 */ /* 0x100fe40000004100 */
[----:B------:R-:W-:Y:S02]  /*0c70*/  HADD2.F32 R218, -RZ, R185.H1_H1 ;  /* 0x300000b9ffda7230 */ /* 0x000fe40000004100 */
[--C-:B------:R-:W-:Y:S02]  /*0c80*/  HADD2.F32 R215, -RZ, R186.reuse.H0_H0 ;  /* 0x200000baffd77230 */ /* 0x100fe40000004100 */
[----:B------:R-:W-:-:S02]  /*0c90*/  HADD2.F32 R216, -RZ, R186.H1_H1 ;  /* 0x300000baffd87230 */ /* 0x000fc40000004100 */
[--C-:B------:R-:W-:Y:S02]  /*0ca0*/  HADD2.F32 R185, -RZ, R187.reuse.H0_H0 ;  /* 0x200000bbffb97230 */ /* 0x100fe40000004100 */
[----:B------:R-:W-:Y:S02]  /*0cb0*/  HADD2.F32 R184, -RZ, R187.H1_H1 ;  /* 0x300000bbffb87230 */ /* 0x000fe40000004100 */
[----:B------:R-:W-:Y:S01]  /*0cc0*/  FMUL.FTZ R23, R190, R225 ;  /* 0x000000e1be177220 */ /* 0x000fe20000410000 */
[--C-:B------:R-:W-:Y:S02]  /*0cd0*/  HADD2.F32 R187, -RZ, R191.reuse.H0_H0 ;  /* 0x200000bfffbb7230 */ /* 0x100fe40000004100 */
[----:B------:R-:W-:Y:S02]  /*0ce0*/  HADD2.F32 R186, -RZ, R191.H1_H1 ;  /* 0x300000bfffba7230 */ /* 0x000fe40000004100 */
[----:B------:R-:W-:Y:S01]  /*0cf0*/  FMUL.FTZ R190, R189, R226 ;  /* 0x000000e2bdbe7220 */ /* 0x000fe20000410000 */
[----:B------:R-:W-:-:S02]  /*0d00*/  HADD2.F32 R191, -RZ, R49.H1_H1 ;  /* 0x30000031ffbf7230 */ /* 0x000fc40000004100 */
[----:B------:R-:W-:Y:S01]  /*0d10*/  FFMA.FTZ R197, R197, R220, R188 ;  /* 0x000000dcc5c57223 */ /* 0x000fe200000100bc */
[----:B------:R-:W-:Y:S02]  /*0d20*/  HADD2.F32 R188, -RZ, R54.H0_H0 ;  /* 0x20000036ffbc7230 */ /* 0x000fe40000004100 */
[----:B------:R-:W-:Y:S01]  /*0d30*/  FFMA.FTZ R198, R198, R219, R3 ;  /* 0x000000dbc6c67223 */ /* 0x000fe20000010003 */
[----:B------:R-:W-:Y:S01]  /*0d40*/  FFMA.FTZ R191, R191, R218, R190 ;  /* 0x000000dabfbf7223 */ /* 0x000fe200000100be */
[----:B------:R-:W-:Y:S02]  /*0d50*/  HADD2.F32 R190, -RZ, R50.H0_H0 ;  /* 0x20000032ffbe7230 */ /* 0x000fe40000004100 */
[----:B------:R-:W-:Y:S01]  /*0d60*/  FMUL.FTZ R3, R188, R223 ;  /* 0x000000dfbc037220 */ /* 0x000fe20000410000 */
[----:B------:R-:W-:Y:S01]  /*0d70*/  FFMA.FTZ R196, R196, R217, R23 ;  /* 0x000000d9c4c47223 */ /* 0x000fe20000010017 */
[----:B----4-:R-:W-:Y:S01]  /*0d80*/  FADD.FTZ R192, -R221, R192 ;  /* 0x000000c0ddc07221 */ /* 0x010fe20000010100 */
[----:B------:R-:W-:-:S02]  /*0d90*/  HADD2.F32 R23, -RZ, R54.H1_H1 ;  /* 0x30000036ff177230 */ /* 0x000fc40000004100 */
[----:B------:R-:W-:Y:S01]  /*0da0*/  FFMA.FTZ R190, R190, R215, R3 ;  /* 0x000000d7bebe7223 */ /* 0x000fe20000010003 */
[----:B------:R-:W-:Y:S02]  /*0db0*/  HADD2.F32 R189, -RZ, R50.H1_H1 ;  /* 0x30000032ffbd7230 */ /* 0x000fe40000004100 */
[----:B-----5:R-:W-:Y:S01]  /*0dc0*/  FMUL.FTZ R3, R7, R192 ;  /* 0x000000c007037220 */ /* 0x020fe20000410000 */
[----:B------:R-:W-:Y:S01]  /*0dd0*/  FADD.FTZ R194, -R221, R194 ;  /* 0x000000c2ddc27221 */ /* 0x000fe20000010100 */
[----:B------:R-:W-:Y:S01]  /*0de0*/  FMUL.FTZ R188, R23, R224 ;  /* 0x000000e017bc7220 */ /* 0x000fe20000410000 */
[----:B------:R-:W-:Y:S01]  /*0df0*/  FMUL.FTZ R23, R230, R187 ;  /* 0x000000bbe6177220 */ /* 0x000fe20000410000 */
[----:B------:R-:W-:Y:S01]  /*0e00*/  FADD.FTZ R128, R128, R219 ;  /* 0x000000db80807221 */ /* 0x000fe20000010000 */
[----:B------:R-:W-:Y:S01]  /*0e10*/  FFMA.FTZ R76, R3, R219, R76 ;  /* 0x000000db034c7223 */ /* 0x000fe2000001004c */
[----:B------:R-:W-:Y:S01]  /*0e20*/  FMUL.FTZ R219, R7, R194 ;  /* 0x000000c207db7220 */ /* 0x000fe20000410000 */
[----:B------:R-:W-:Y:S01]  /*0e30*/  FFMA.FTZ R189, R189, R216, R188 ;  /* 0x000000d8bdbd7223 */ /* 0x000fe200000100bc */
[C---:B------:R-:W-:Y:S01]  /*0e40*/  FADD.FTZ R180, -R221.reuse, R180 ;  /* 0x000000b4ddb47221 */ /* 0x040fe20000010100 */
[----:B------:R-:W-:Y:S01]  /*0e50*/  FFMA.FTZ R188, R222, R185, R23 ;  /* 0x000000b9debc7223 */ /* 0x000fe20000010017 */
[----:B------:R-:W-:Y:S01]  /*0e60*/  FADD.FTZ R222, -R221, R193 ;  /* 0x000000c1ddde7221 */ /* 0x000fe20000010100 */
[----:B------:R-:W-:Y:S01]  /*0e70*/  FADD.FTZ R130, R130, R217 ;  /* 0x000000d982827221 */ /* 0x000fe20000010000 */
[----:B------:R-:W-:Y:S01]  /*0e80*/  FFMA.FTZ R78, R219, R217, R78 ;  /* 0x000000d9db4e7223 */ /* 0x000fe2000001004e */
[----:B------:R-:W-:Y:S01]  /*0e90*/  FMUL.FTZ R217, R7, R180 ;  /* 0x000000b407d97220 */ /* 0x000fe20000410000 */
[----:B------:R-:W-:Y:S01]  /*0ea0*/  FMUL.FTZ R230, R231, R186 ;  /* 0x000000bae7e67220 */ /* 0x000fe20000410000 */
[----:B------:R-:W-:Y:S01]  /*0eb0*/  FADD.FTZ R232, -R221, R181 ;  /* 0x000000b5dde87221 */ /* 0x000fe20000010100 */
[----:B------:R-:W-:Y:S01]  /*0ec0*/  FADD.FTZ R180, RZ, R198 ;  /* 0x000000c6ffb47221 */ /* 0x000fe20000010000 */
[----:B------:R-:W-:Y:S01]  /*0ed0*/  FMUL.FTZ R222, R7, R222 ;  /* 0x000000de07de7220 */ /* 0x000fe20000410000 */
[----:B------:R-:W-:Y:S01]  /*0ee0*/  FFMA.FTZ R181, R3, R198, RZ ;  /* 0x000000c603b57223 */ /* 0x000fe200000100ff */
[----:B------:R-:W-:Y:S01]  /*0ef0*/  FADD.FTZ R192, -R221, R183 ;  /* 0x000000b7ddc07221 */ /* 0x000fe20000010100 */
[----:B------:R-:W-:Y:S01]  /*0f00*/  FFMA.FTZ R23, R229, R184, R230 ;  /* 0x000000b8e5177223 */ /* 0x000fe200000100e6 */
[C---:B------:R-:W-:Y:S01]  /*0f10*/  FADD.FTZ R182, -R221.reuse, R182 ;  /* 0x000000b6ddb67221 */ /* 0x040fe20000010100 */
[----:B------:R-:W-:Y:S01]  /*0f20*/  FADD.FTZ R183, R180, R197 ;  /* 0x000000c5b4b77221 */ /* 0x000fe20000010000 */
[----:B------:R-:W-:Y:S01]  /*0f30*/  FADD.FTZ R230, -R221, R195 ;  /* 0x000000c3dde67221 */ /* 0x000fe20000010100 */
[----:B------:R-:W-:Y:S01]  /*0f40*/  FFMA.FTZ R180, R222, R197, R181 ;  /* 0x000000c5deb47223 */ /* 0x000fe200000100b5 */
[----:B------:R-:W-:Y:S01]  /*0f50*/  FADD.FTZ R100, R100, R215 ;  /* 0x000000d764647221 */ /* 0x000fe20000010000 */
[----:B------:R-:W-:Y:S01]  /*0f60*/  FFMA.FTZ R80, R217, R215, R80 ;  /* 0x000000d7d9507223 */ /* 0x000fe20000010050 */
[----:B------:R-:W-:Y:S01]  /*0f70*/  FADD.FTZ R129, R129, R220 ;  /* 0x000000dc81817221 */ /* 0x000fe20000010000 */
[----:B------:R-:W-:Y:S01]  /*0f80*/  FFMA.FTZ R77, R222, R220, R77 ;  /* 0x000000dcde4d7223 */ /* 0x000fe2000001004d */
[C---:B------:R-:W-:Y:S01]  /*0f90*/  FMUL.FTZ R215, R7.reuse, R182 ;  /* 0x000000b607d77220 */ /* 0x040fe20000410000 */
[----:B------:R-:W-:Y:S01]  /*0fa0*/  FMUL.FTZ R220, R7, R230 ;  /* 0x000000e607dc7220 */ /* 0x000fe20000410000 */
        /* <DEDUP_REMOVED lines=39> */
.L_x_1950:
[----:B-1-3--:R-:W-:Y:S05]  /*1220*/  BSYNC.RECONVERGENT B0 ;  /* 0x0000000000007941 */ /* 0x00afea0003800200 */
.L_x_1949:
        /* <DEDUP_REMOVED lines=9> */
[----:B--2---:R-:W-:-:S05]  /*12c0*/  IMAD.WIDE.U32 R202, R225, 0x20, R202 ;  /* 0x00000020e1ca7825 */ /* 0x004fca00078e00ca */
[----:B------:R-:W2:Y:S04]  /*12d0*/  LDG.E.128 R180, desc[UR12][R202.64] ;  /* 0x0000000ccab47981 */ /* 0x000ea8000c1e1d00 */
[----:B------:R-:W2:Y:S01]  /*12e0*/  LDG.E.128 R184, desc[UR12][R202.64+0x10] ;  /* 0x0000100ccab87981 */ /* 0x000ea2000c1e1d00 */
[----:B------:R-:W-:-:S04]  /*12f0*/  ISETP.NE.U32.AND P0, PT, RZ, UR14, PT ;  /* 0x0000000eff007c0c */ /* 0x000fc8000bf05070 */
[----:B------:R-:W-:-:S13]  /*1300*/  ISETP.NE.AND.EX P0, PT, RZ, UR15, PT, P0 ;  /* 0x0000000fff007c0c */ /* 0x000fda000bf05300 */
[----:B------:R-:W0:Y:S01]  /*1310*/  @P0 LDC.64 R20, c[0x0][0x438] ;  /* 0x00010e00ff140b82 */ /* 0x000e220000000a00 */
[----:B------:R-:W-:Y:S02]  /*1320*/  HADD2.F32 R22, -RZ, R32.H0_H0 ;  /* 0x20000020ff167230 */ /* 0x000fe40000004100 */
[--C-:B------:R-:W-:Y:S02]  /*1330*/  HADD2.F32 R232, -RZ, R39.reuse.H0_H0 ;  /* 0x20000027ffe87230 */ /* 0x100fe40000004100 */
[----:B------:R-:W-:Y:S02]  /*1340*/  HADD2.F32 R235, -RZ, R39.H1_H1 ;  /* 0x30000027ffeb7230 */ /* 0x000fe40000004100 */
[----:B0-----:R-:W-:-:S05]  /*1350*/  @P0 IMAD.WIDE.U32 R20, R225, 0x20, R20 ;  /* 0x00000020e1140825 */ /* 0x001fca00078e0014 */
[----:B------:R-:W5:Y:S04]  /*1360*/  @P0 LDG.E.128 R156, desc[UR12][R20.64] ;  /* 0x0000000c149c0981 */ /* 0x000f68000c1e1d00 */
[----:B------:R0:W5:Y:S01]  /*1370*/  @P0 LDG.E.128 R160, desc[UR12][R20.64+0x10] ;  /* 0x0000100c14a00981 */ /* 0x000162000c1e1d00 */
[--C-:B------:R-:W-:Y:S01]  /*1380*/  HADD2.F32 R214, -RZ, R35.reuse.H0_H0 ;  /* 0x20000023ffd67230 */ /* 0x100fe20000004100 */
[----:B------:R-:W-:Y:S01]  /*1390*/  IADD3 R225, PT, PT, R225, 0x80, RZ ;  /* 0x00000080e1e17810 */ /* 0x000fe20007ffe0ff */
[----:B------:R-:W-:Y:S02]  /*13a0*/  HADD2.F32 R199, -RZ, R35.H1_H1 ;  /* 0x30000023ffc77230 */ /* 0x000fe40000004100 */
[----:B0-----:R-:W-:Y:S02]  /*13b0*/  HADD2.F32 R21, -RZ, R32.H1_H1 ;  /* 0x30000020ff157230 */ /* 0x001fe40000004100 */
[----:B------:R-:W-:-:S02]  /*13c0*/  HADD2.F32 R20, -RZ, R33.H0_H0 ;  /* 0x20000021ff147230 */ /* 0x000fc40000004100 */
[--C-:B---3--:R-:W-:Y:S02]  /*13d0*/  HADD2.F32 R213, -RZ, R16.reuse.H0_H0 ;  /* 0x20000010ffd57230 */ /* 0x108fe40000004100 */
[----:B------:R-:W-:Y:S02]  /*13e0*/  HADD2.F32 R212, -RZ, R16.H1_H1 ;  /* 0x30000010ffd47230 */ /* 0x000fe40000004100 */
[--C-:B------:R-:W-:Y:S02]  /*13f0*/  HADD2.F32 R211, -RZ, R17.reuse.H0_H0 ;  /* 0x20000011ffd37230 */ /* 0x100fe40000004100 */
[----:B------:R-:W-:Y:S01]  /*1400*/  FADD.FTZ R84, R84, R213 ;  /* 0x000000d554547221 */ /* 0x000fe20000010000 */
[----:B------:R-:W-:Y:S02]  /*1410*/  HADD2.F32 R200, -RZ, R17.H1_H1 ;  /* 0x30000011ffc87230 */ /* 0x000fe40000004100 */
[----:B------:R-:W-:Y:S01]  /*1420*/  FADD.FTZ R85, R85, R212 ;  /* 0x000000d455557221 */ /* 0x000fe20000010000 */
[----:B----4-:R-:W-:-:S02]  /*1430*/  HADD2.F32 R233, -RZ, R192.H0_H0 ;  /* 0x200000c0ffe97230 */ /* 0x010fc40000004100 */
[----:B------:R-:W-:Y:S01]  /*1440*/  FADD.FTZ R86, R86, R211 ;  /* 0x000000d356567221 */ /* 0x000fe20000010000 */
[----:B------:R-:W-:Y:S02]  /*1450*/  HADD2.F32 R16, -RZ, R36.H0_H0 ;  /* 0x20000024ff107230 */ /* 0x000fe40000004100 */
[----:B------:R-:W-:Y:S01]  /*1460*/  FADD.FTZ R87, R87, R200 ;  /* 0x000000c857577221 */ /* 0x000fe20000010000 */
[----:B------:R-:W-:Y:S02]  /*1470*/  HADD2.F32 R230, -RZ, R192.H1_H1 ;  /* 0x300000c0ffe67230 */ /* 0x000fe40000004100 */
[----:B------:R-:W-:Y:S01]  /*1480*/  FADD.FTZ R132, R132, R233 ;  /* 0x000000e984847221 */ /* 0x000fe20000010000 */
[----:B------:R-:W-:Y:S02]  /*1490*/  HADD2.F32 R17, -RZ, R36.H1_H1 ;  /* 0x30000024ff117230 */ /* 0x000fe40000004100 */
[----:B------:R-:W-:Y:S01]  /*14a0*/  FMUL.FTZ R15, R16, R233 ;  /* 0x000000e9100f7220 */ /* 0x000fe20000410000 */
[----:B------:R-:W-:-:S02]  /*14b0*/  HADD2.F32 R203, -RZ, R18.H0_H0 ;  /* 0x20000012ffcb7230 */ /* 0x000fc40000004100 */
[----:B--2---:R-:W-:Y:S01]  /*14c0*/  FADD.FTZ R180, -R221, R180 ;  /* 0x000000b4ddb47221 */ /* 0x004fe20000010100 */
[----:B------:R-:W-:Y:S02]  /*14d0*/  HADD2.F32 R202, -RZ, R18.H1_H1 ;  /* 0x30000012ffca7230 */ /* 0x000fe40000004100 */
[----:B------:R-:W-:Y:S01]  /*14e0*/  FMUL.FTZ R16, R17, R230 ;  /* 0x000000e611107220 */ /* 0x000fe20000410000 */
[--C-:B------:R-:W-:Y:S02]  /*14f0*/  HADD2.F32 R231, -RZ, R193.reuse.H0_H0 ;  /* 0x200000c1ffe77230 */ /* 0x100fe40000004100 */
[----:B------:R-:W-:Y:S01]  /*1500*/  FFMA.FTZ R22, R22, R213, R15 ;  /* 0x000000d516167223 */ /* 0x000fe2000001000f */
[----:B------:R-:W-:Y:S02]  /*1510*/  HADD2.F32 R228, -RZ, R193.H1_H1 ;  /* 0x300000c1ffe47230 */ /* 0x000fe40000004100 */
[----:B------:R-:W-:Y:S01]  /*1520*/  FFMA.FTZ R21, R21, R212, R16 ;  /* 0x000000d415157223 */ /* 0x000fe20000010010 */
[----:B------:R-:W-:-:S02]  /*1530*/  HADD2.F32 R193, -RZ, R195.H0_H0 ;  /* 0x200000c3ffc17230 */ /* 0x000fc40000004100 */
[C---:B------:R-:W-:Y:S01]  /*1540*/  FADD.FTZ R182, -R221.reuse, R182 ;  /* 0x000000b6ddb67221 */ /* 0x040fe20000010100 */
[----:B------:R-:W-:Y:S02]  /*1550*/  HADD2.F32 R192, -RZ, R195.H1_H1 ;  /* 0x300000c3ffc07230 */ /* 0x000fe40000004100 */
[C---:B------:R-:W-:Y:S01]  /*1560*/  FADD.FTZ R184, -R221.reuse, R184 ;  /* 0x000000b8ddb87221 */ /* 0x040fe20000010100 */
[--C-:B------:R-:W-:Y:S02]  /*1570*/  HADD2.F32 R18, -RZ, R37.reuse.H0_H0 ;  /* 0x20000025ff127230 */ /* 0x100fe40000004100 */
[C---:B------:R-:W-:Y:S01]  /*1580*/  FADD.FTZ R234, -R221.reuse, R185 ;  /* 0x000000b9ddea7221 */ /* 0x040fe20000010100 */
[----:B------:R-:W-:Y:S02]  /*1590*/  HADD2.F32 R195, -RZ, R37.H1_H1 ;  /* 0x30000025ffc37230 */ /* 0x000fe40000004100 */
[----:B------:R-:W-:Y:S01]  /*15a0*/  FADD.FTZ R186, -R221, R186 ;  /* 0x000000baddba7221 */ /* 0x000fe20000010100 */
[----:B------:R-:W-:-:S02]  /*15b0*/  HADD2.F32 R227, -RZ, R19.H0_H0 ;  /* 0x20000013ffe37230 */ /* 0x000fc40000004100 */
[----:B------:R-:W-:Y:S01]  /*15c0*/  FMUL.FTZ R17, R18, R231 ;  /* 0x000000e712117220 */ /* 0x000fe20000410000 */
[----:B------:R-:W-:Y:S02]  /*15d0*/  HADD2.F32 R226, -RZ, R19.H1_H1 ;  /* 0x30000013ffe27230 */ /* 0x000fe40000004100 */
[----:B------:R-:W-:Y:S01]  /*15e0*/  FMUL.FTZ R18, R195, R228 ;  /* 0x000000e4c3127220 */ /* 0x000fe20000410000 */
[----:B------:R-:W-:Y:S02]  /*15f0*/  HADD2.F32 R229, -RZ, R194.H0_H0 ;  /* 0x200000c2ffe57230 */ /* 0x000fe40000004100 */
[----:B------:R-:W-:Y:S01]  /*1600*/  FFMA.FTZ R20, R20, R211, R17 ;  /* 0x000000d314147223 */ /* 0x000fe20000010011 */
[----:B------:R-:W-:Y:S02]  /*1610*/  HADD2.F32 R19, -RZ, R33.H1_H1 ;  /* 0x30000021ff137230 */ /* 0x000fe40000004100 */
[----:B------:R-:W-:Y:S01]  /*1620*/  FADD.FTZ R88, R88, R203 ;  /* 0x000000cb58587221 */ /* 0x000fe20000010000 */
[----:B------:R-:W-:-:S02]  /*1630*/  HADD2.F32 R16, -RZ, R38.H0_H0 ;  /* 0x20000026ff107230 */ /* 0x000fc40000004100 */
[----:B------:R-:W-:Y:S01]  /*1640*/  FADD.FTZ R236, -R221, R187 ;  /* 0x000000bbddec7221 */ /* 0x000fe20000010100 */
[----:B------:R-:W-:Y:S02]  /*1650*/  HADD2.F32 R194, -RZ, R194.H1_H1 ;  /* 0x300000c2ffc27230 */ /* 0x000fe40000004100 */
[----:B------:R-:W-:Y:S01]  /*1660*/  FFMA.FTZ R19, R19, R200, R18 ;  /* 0x000000c813137223 */ /* 0x000fe20000010012 */
[----:B------:R-:W-:Y:S02]  /*1670*/  HADD2.F32 R195, -RZ, R38.H1_H1 ;  /* 0x30000026ffc37230 */ /* 0x000fe40000004100 */
[----:B------:R-:W-:Y:S01]  /*1680*/  FMUL.FTZ R15, R16, R229 ;  /* 0x000000e5100f7220 */ /* 0x000fe20000410000 */
[--C-:B------:R-:W-:Y:S02]  /*1690*/  HADD2.F32 R18, -RZ, R34.reuse.H0_H0 ;  /* 0x20000022ff127230 */ /* 0x100fe40000004100 */
[----:B------:R-:W-:Y:S01]  /*16a0*/  FADD.FTZ R89, R89, R202 ;  /* 0x000000ca59597221 */ /* 0x000fe20000010000 */
[----:B------:R-:W-:-:S02]  /*16b0*/  HADD2.F32 R17, -RZ, R34.H1_H1 ;  /* 0x30000022ff117230 */ /* 0x000fc40000004100 */
[----:B------:R-:W-:Y:S01]  /*16c0*/  FMUL.FTZ R16, R195, R194 ;  /* 0x000000c2c3107220 */ /* 0x000fe20000410000 */
[----:B------:R-:W-:Y:S01]  /*16d0*/  FMUL.FTZ R195, R232, R193 ;  /* 0x000000c1e8c37220 */ /* 0x000fe20000410000 */
[----:B------:R-:W-:Y:S01]  /*16e0*/  FMUL.FTZ R232, R235, R192 ;  /* 0x000000c0ebe87220 */ /* 0x000fe20000410000 */
[----:B------:R-:W-:Y:S01]  /*16f0*/  FFMA.FTZ R18, R18, R203, R15 ;  /* 0x000000cb12127223 */ /* 0x000fe2000001000f */
[----:B------:R-:W-:Y:S01]  /*1700*/  FFMA.FTZ R17, R17, R202, R16 ;  /* 0x000000ca11117223 */ /* 0x000fe20000010010 */
[----:B------:R-:W-:Y:S01]  /*1710*/  FFMA.FTZ R16, R214, R227, R195 ;  /* 0x000000e3d6107223 */ /* 0x000fe200000100c3 */
[----:B------:R-:W-:Y:S01]  /*1720*/  FFMA.FTZ R15, R199, R226, R232 ;  /* 0x000000e2c70f7223 */ /* 0x000fe200000100e8 */
[----:B------:R-:W-:Y:S01]  /*1730*/  FADD.FTZ R214, -R221, R181 ;  /* 0x000000b5ddd67221 */ /* 0x000fe20000010100 */
[----:B-----5:R-:W-:Y:S01]  /*1740*/  FMUL.FTZ R199, R7, R180 ;  /* 0x000000b407c77220 */ /* 0x020fe20000410000 */
[----:B------:R-:W-:Y:S01]  /*1750*/  FADD.FTZ R180, R223, R22 ;  /* 0x00000016dfb47221 */ /* 0x000fe20000010000 */
[----:B------:R-:W-:Y:S01]  /*1760*/  FADD.FTZ R232, -R221, R183 ;  /* 0x000000b7dde87221 */ /* 0x000fe20000010100 */
[----:B------:R-:W-:Y:S01]  /*1770*/  FMUL.FTZ R214, R7, R214 ;  /* 0x000000d607d67220 */ /* 0x000fe20000410000 */
[C---:B------:R-:W-:Y:S01]  /*1780*/  FFMA.FTZ R181, R199.reuse, R22, R224 ;  /* 0x00000016c7b57223 */ /* 0x040fe200000100e0 */
[----:B------:R-:W-:Y:S01]  /*1790*/  FFMA.FTZ R60, R199, R213, R60 ;  /* 0x000000d5c73c7223 */ /* 0x000fe2000001003c */
[----:B------:R-:W-:Y:S01]  /*17a0*/  FADD.FTZ R183, R180, R21 ;  /* 0x00000015b4b77221 */ /* 0x000fe20000010000 */
[C---:B------:R-:W-:Y:S01]  /*17b0*/  FMUL.FTZ R213, R7.reuse, R182 ;  /* 0x000000b607d57220 */ /* 0x040fe20000410000 */
[C---:B------:R-:W-:Y:S01]  /*17c0*/  FFMA.FTZ R180, R214.reuse, R21, R181 ;  /* 0x00000015d6b47223 */ /* 0x040fe200000100b5 */
[----:B------:R-:W-:Y:S01]  /*17d0*/  FFMA.FTZ R61, R214, R212, R61 ;  /* 0x000000d4d63d7223 */ /* 0x000fe2000001003d */
[----:B------:R-:W-:Y:S01]  /*17e0*/  FMUL.FTZ R212, R7, R232 ;  /* 0x000000e807d47220 */ /* 0x000fe20000410000 */
[----:B------:R-:W-:Y:S01]  /*17f0*/  FADD.FTZ R182, R183, R20 ;  /* 0x00000014b7b67221 */ /* 0x000fe20000010000 */
[C---:B------:R-:W-:Y:S01]  /*1800*/  FFMA.FTZ R181, R213.reuse, R20, R180 ;  /* 0x00000014d5b57223 */ /* 0x040fe200000100b4 */
[----:B------:R-:W-:Y:S01]  /*1810*/  FFMA.FTZ R62, R213, R211, R62 ;  /* 0x000000d3d53e7223 */ /* 0x000fe2000001003e */
[C---:B------:R-:W-:Y:S01]  /*1820*/  FMUL.FTZ R211, R7.reuse, R184 ;  /* 0x000000b807d37220 */ /* 0x040fe20000410000 */
[----:B------:R-:W-:Y:S01]  /*1830*/  FADD.FTZ R183, R182, R19 ;  /* 0x00000013b6b77221 */ /* 0x000fe20000010000 */
        /* <DEDUP_REMOVED lines=34> */
.L_x_1952:
[----:B------:R-:W-:Y:S05]  /*1a60*/  BSYNC.RECONVERGENT B0 ;  /* 0x0000000000007941 */ /* 0x000fea0003800200 */
.L_x_1951:
        /* <DEDUP_REMOVED lines=11> */
[----:B------:R0:W2:Y:S01]  /*1b20*/  LDG.E.128 R184, desc[UR12][R204.64+0x10] ;  /* 0x0000100cccb87981 */ /* 0x0000a2000c1e1d00 */
[----:B------:R-:W-:-:S04]  /*1b30*/  ISETP.NE.U32.AND P0, PT, RZ, UR14, PT ;  /* 0x0000000eff007c0c */ /* 0x000fc8000bf05070 */
[----:B------:R-:W-:-:S13]  /*1b40*/  ISETP.NE.AND.EX P0, PT, RZ, UR15, PT, P0 ;  /* 0x0000000fff007c0c */ /* 0x000fda000bf05300 */
[----:B------:R-:W1:Y:S01]  /*1b50*/  @P0 LDC.64 R12, c[0x0][0x438] ;  /* 0x00010e00ff0c0b82 */ /* 0x000e620000000a00 */
[----:B------:R-:W-:Y:S02]  /*1b60*/  HADD2.F32 R6, -RZ, R44.H0_H0 ;  /* 0x2000002cff067230 */ /* 0x000fe40000004100 */
[----:B------:R-:W-:Y:S02]  /*1b70*/  HADD2.F32 R201, -RZ, R45.H1_H1 ;  /* 0x3000002dffc97230 */ /* 0x000fe40000004100 */
[----:B------:R-:W-:Y:S02]  /*1b80*/  HADD2.F32 R14, -RZ, R40.H0_H0 ;  /* 0x20000028ff0e7230 */ /* 0x000fe40000004100 */
[--C-:B0-----:R-:W-:Y:S02]  /*1b90*/  HADD2.F32 R204, -RZ, R47.reuse.H0_H0 ;  /* 0x2000002fffcc7230 */ /* 0x101fe40000004100 */
[----:B------:R-:W-:Y:S02]  /*1ba0*/  HADD2.F32 R235, -RZ, R47.H1_H1 ;  /* 0x3000002fffeb7230 */ /* 0x000fe40000004100 */
[----:B-1----:R-:W-:-:S05]  /*1bb0*/  @P0 IMAD.WIDE.U32 R12, R225, 0x20, R12 ;  /* 0x00000020e10c0825 */ /* 0x002fca00078e000c */
[----:B------:R-:W5:Y:S04]  /*1bc0*/  @P0 LDG.E.128 R164, desc[UR12][R12.64] ;  /* 0x0000000c0ca40981 */ /* 0x000f68000c1e1d00 */
[----:B------:R0:W5:Y:S01]  /*1bd0*/  @P0 LDG.E.128 R168, desc[UR12][R12.64+0x10] ;  /* 0x0000100c0ca80981 */ /* 0x000162000c1e1d00 */
[----:B------:R-:W-:Y:S02]  /*1be0*/  HADD2.F32 R233, -RZ, R43.H1_H1 ;  /* 0x3000002bffe97230 */ /* 0x000fe40000004100 */
[----:B0-----:R-:W-:Y:S02]  /*1bf0*/  HADD2.F32 R13, -RZ, R40.H1_H1 ;  /* 0x30000028ff0d7230 */ /* 0x001fe40000004100 */
[----:B------:R-:W-:Y:S02]  /*1c00*/  HADD2.F32 R12, -RZ, R41.H0_H0 ;  /* 0x20000029ff0c7230 */ /* 0x000fe40000004100 */
[----:B---3--:R-:W-:-:S02]  /*1c10*/  HADD2.F32 R225, -RZ, R11.H0_H0 ;  /* 0x2000000bffe17230 */ /* 0x008fc40000004100 */
[----:B------:R-:W-:Y:S02]  /*1c20*/  HADD2.F32 R226, -RZ, R11.H1_H1 ;  /* 0x3000000bffe27230 */ /* 0x000fe40000004100 */
[----:B------:R-:W-:Y:S02]  /*1c30*/  HADD2.F32 R11, -RZ, R44.H1_H1 ;  /* 0x3000002cff0b7230 */ /* 0x000fe40000004100 */
[----:B------:R-:W-:Y:S01]  /*1c40*/  FADD.FTZ R98, R98, R225 ;  /* 0x000000e162627221 */ /* 0x000fe20000010000 */
[----:B------:R-:W-:Y:S02]  /*1c50*/  HADD2.F32 R227, -RZ, R8.H0_H0 ;  /* 0x20000008ffe37230 */ /* 0x000fe40000004100 */
[----:B------:R-:W-:Y:S01]  /*1c60*/  FADD.FTZ R99, R99, R226 ;  /* 0x000000e263637221 */ /* 0x000fe20000010000 */
[--C-:B----4-:R-:W-:Y:S02]  /*1c70*/  HADD2.F32 R205, -RZ, R192.reuse.H0_H0 ;  /* 0x200000c0ffcd7230 */ /* 0x110fe40000004100 */
[----:B------:R-:W-:-:S02]  /*1c80*/  HADD2.F32 R230, -RZ, R192.H1_H1 ;  /* 0x300000c0ffe67230 */ /* 0x000fc40000004100 */
[----:B------:R-:W-:Y:S01]  /*1c90*/  FADD.FTZ R92, R92, R227 ;  /* 0x000000e35c5c7221 */ /* 0x000fe20000010000 */
[----:B------:R-:W-:Y:S02]  /*1ca0*/  HADD2.F32 R206, -RZ, R8.H1_H1 ;  /* 0x30000008ffce7230 */ /* 0x000fe40000004100 */
[----:B------:R-:W-:Y:S01]  /*1cb0*/  FADD.FTZ R140, R140, R205 ;  /* 0x000000cd8c8c7221 */ /* 0x000fe20000010000 */
[--C-:B------:R-:W-:Y:S02]  /*1cc0*/  HADD2.F32 R207, -RZ, R9.reuse.H0_H0 ;  /* 0x20000009ffcf7230 */ /* 0x100fe40000004100 */
[----:B--2---:R-:W-:Y:S01]  /*1cd0*/  FADD.FTZ R180, -R221, R180 ;  /* 0x000000b4ddb47221 */ /* 0x004fe20000010100 */
[----:B------:R-:W-:Y:S02]  /*1ce0*/  HADD2.F32 R208, -RZ, R9.H1_H1 ;  /* 0x30000009ffd07230 */ /* 0x000fe40000004100 */
[----:B------:R-:W-:Y:S01]  /*1cf0*/  FMUL.FTZ R9, R6, R205 ;  /* 0x000000cd06097220 */ /* 0x000fe20000410000 */
[----:B------:R-:W-:-:S02]  /*1d00*/  HADD2.F32 R231, -RZ, R193.H0_H0 ;  /* 0x200000c1ffe77230 */ /* 0x000fc40000004100 */
[----:B------:R-:W-:Y:S01]  /*1d10*/  FMUL.FTZ R6, R11, R230 ;  /* 0x000000e60b067220 */ /* 0x000fe20000410000 */
[----:B------:R-:W-:Y:S02]  /*1d20*/  HADD2.F32 R8, -RZ, R45.H0_H0 ;  /* 0x2000002dff087230 */ /* 0x000fe40000004100 */
[----:B------:R-:W-:Y:S01]  /*1d30*/  FFMA.FTZ R14, R14, R227, R9 ;  /* 0x000000e30e0e7223 */ /* 0x000fe20000010009 */
[----:B------:R-:W-:Y:S02]  /*1d40*/  HADD2.F32 R228, -RZ, R193.H1_H1 ;  /* 0x300000c1ffe47230 */ /* 0x000fe40000004100 */
[----:B------:R-:W-:Y:S01]  /*1d50*/  FFMA.FTZ R13, R13, R206, R6 ;  /* 0x000000ce0d0d7223 */ /* 0x000fe20000010006 */
[--C-:B------:R-:W-:Y:S02]  /*1d60*/  HADD2.F32 R193, -RZ, R195.reuse.H0_H0 ;  /* 0x200000c3ffc17230 */ /* 0x100fe40000004100 */
[----:B------:R-:W-:Y:S01]  /*1d70*/  FMUL.FTZ R11, R8, R231 ;  /* 0x000000e7080b7220 */ /* 0x000fe20000410000 */
[----:B------:R-:W-:-:S02]  /*1d80*/  HADD2.F32 R192, -RZ, R195.H1_H1 ;  /* 0x300000c3ffc07230 */ /* 0x000fc40000004100 */
[----:B------:R-:W-:Y:S01]  /*1d90*/  FMUL.FTZ R8, R201, R228 ;  /* 0x000000e4c9087220 */ /* 0x000fe20000410000 */
[----:B------:R-:W-:Y:S02]  /*1da0*/  HADD2.F32 R229, -RZ, R194.H0_H0 ;  /* 0x200000c2ffe57230 */ /* 0x000fe40000004100 */
[----:B------:R-:W-:Y:S01]  /*1db0*/  FFMA.FTZ R12, R12, R207, R11 ;  /* 0x000000cf0c0c7223 */ /* 0x000fe2000001000b */
[----:B------:R-:W-:Y:S02]  /*1dc0*/  HADD2.F32 R195, -RZ, R41.H1_H1 ;  /* 0x30000029ffc37230 */ /* 0x000fe40000004100 */
[C---:B------:R-:W-:Y:S01]  /*1dd0*/  FADD.FTZ R182, -R221.reuse, R182 ;  /* 0x000000b6ddb67221 */ /* 0x040fe20000010100 */
[----:B------:R-:W-:Y:S02]  /*1de0*/  HADD2.F32 R6, -RZ, R46.H0_H0 ;  /* 0x2000002eff067230 */ /* 0x000fe40000004100 */
[----:B------:R-:W-:Y:S01]  /*1df0*/  FADD.FTZ R232, -R221, R183 ;  /* 0x000000b7dde87221 */ /* 0x000fe20000010100 */
[----:B------:R-:W-:-:S02]  /*1e00*/  HADD2.F32 R194, -RZ, R194.H1_H1 ;  /* 0x300000c2ffc27230 */ /* 0x000fc40000004100 */
[----:B------:R-:W-:Y:S01]  /*1e10*/  FFMA.FTZ R11, R195, R208, R8 ;  /* 0x000000d0c30b7223 */ /* 0x000fe20000010008 */
[----:B------:R-:W-:Y:S02]  /*1e20*/  HADD2.F32 R201, -RZ, R46.H1_H1 ;  /* 0x3000002effc97230 */ /* 0x000fe40000004100 */
[----:B------:R-:W-:Y:S01]  /*1e30*/  FMUL.FTZ R9, R6, R229 ;  /* 0x000000e506097220 */ /* 0x000fe20000410000 */
[--C-:B------:R-:W-:Y:S02]  /*1e40*/  HADD2.F32 R209, -RZ, R10.reuse.H0_H0 ;  /* 0x2000000affd17230 */ /* 0x100fe40000004100 */
[----:B------:R-:W-:Y:S01]  /*1e50*/  FADD.FTZ R93, R93, R206 ;  /* 0x000000ce5d5d7221 */ /* 0x000fe20000010000 */
[----:B------:R-:W-:Y:S02]  /*1e60*/  HADD2.F32 R210, -RZ, R10.H1_H1 ;  /* 0x3000000affd27230 */ /* 0x000fe40000004100 */
[----:B------:R-:W-:Y:S01]  /*1e70*/  FMUL.FTZ R6, R201, R194 ;  /* 0x000000c2c9067220 */ /* 0x000fe20000410000 */
[----:B------:R-:W-:-:S02]  /*1e80*/  HADD2.F32 R10, -RZ, R42.H0_H0 ;  /* 0x2000002aff0a7230 */ /* 0x000fc40000004100 */
[----:B------:R-:W-:Y:S01]  /*1e90*/  FMUL.FTZ R201, R204, R193 ;  /* 0x000000c1ccc97220 */ /* 0x000fe20000410000 */
[----:B------:R-:W-:Y:S02]  /*1ea0*/  HADD2.F32 R195, -RZ, R42.H1_H1 ;  /* 0x3000002affc37230 */ /* 0x000fe40000004100 */
[----:B------:R-:W-:Y:S01]  /*1eb0*/  FMUL.FTZ R204, R235, R192 ;  /* 0x000000c0ebcc7220 */ /* 0x000fe20000410000 */
[----:B------:R-:W-:Y:S02]  /*1ec0*/  HADD2.F32 R8, -RZ, R43.H0_H0 ;  /* 0x2000002bff087230 */ /* 0x000fe40000004100 */
[----:B------:R-:W-:Y:S01]  /*1ed0*/  FFMA.FTZ R10, R10, R209, R9 ;  /* 0x000000d10a0a7223 */ /* 0x000fe20000010009 */
[----:B------:R-:W-:Y:S01]  /*1ee0*/  FADD.FTZ R184, -R221, R184 ;  /* 0x000000b8ddb87221 */ /* 0x000fe20000010100 */
[----:B------:R-:W-:Y:S01]  /*1ef0*/  FFMA.FTZ R9, R195, R210, R6 ;  /* 0x000000d2c3097223 */ /* 0x000fe20000010006 */
[----:B------:R-:W-:Y:S01]  /*1f00*/  FFMA.FTZ R6, R233, R226, R204 ;  /* 0x000000e2e9067223 */ /* 0x000fe200000100cc */
[----:B------:R-:W-:Y:S01]  /*1f10*/  FFMA.FTZ R8, R8, R225, R201 ;  /* 0x000000e108087223 */ /* 0x000fe200000100c9 */
[----:B------:R-:W-:Y:S01]  /*1f20*/  FADD.FTZ R204, -R221, R181 ;  /* 0x000000b5ddcc7221 */ /* 0x000fe20000010100 */
[----:B-----5:R-:W-:Y:S01]  /*1f30*/  FMUL.FTZ R201, R7, R180 ;  /* 0x000000b407c97220 */ /* 0x020fe20000410000 */
[----:B------:R-:W-:Y:S01]  /*1f40*/  FADD.FTZ R180, R223, R14 ;  /* 0x0000000edfb47221 */ /* 0x000fe20000010000 */
[----:B------:R-:W-:Y:S01]  /*1f50*/  FADD.FTZ R94, R94, R207 ;  /* 0x000000cf5e5e7221 */ /* 0x000fe20000010000 */
        /* <DEDUP_REMOVED lines=11> */
[----:B------:R-:W-:Y:S01]  /*2010*/  FADD.FTZ R234, -R221, R185 ;  /* 0x000000b9ddea7221 */ /* 0x000fe20000010100 */
[----:B------:R-:W-:Y:S01]  /*2020*/  FMUL.FTZ R207, R7, R184 ;  /* 0x000000b807cf7220 */ /* 0x000fe20000410000 */
[----:B------:R-:W-:Y:S01]  /*2030*/  FADD.FTZ R183, R182, R11 ;  /* 0x0000000bb6b77221 */ /* 0x000fe20000010000 */
[C---:B------:R-:W-:Y:S01]  /*2040*/  FFMA.FTZ R180, R206.reuse, R11, R181 ;  /* 0x0000000bceb47223 */ /* 0x040fe200000100b5 */
[----:B------:R-:W-:Y:S01]  /*2050*/  FADD.FTZ R95, R95, R208 ;  /* 0x000000d05f5f7221 */ /* 0x000fe20000010000 */
        /* <DEDUP_REMOVED lines=28> */
[----:B------:R-:W-:Y:S01]  /*2220*/  FADD.FTZ R146, R146, R193 ;  /* 0x000000c192927221 */ /* 0x000fe20000010000 */
[----:B------:R-:W-:Y:S01]  /*2230*/  FFMA.FTZ R118, R209, R193, R118 ;  /* 0x000000c1d1767223 */ /* 0x000fe20000010076 */
[C---:B------:R-:W-:Y:S01]  /*2240*/  FFMA.FTZ R75, R210.reuse, R226, R75 ;  /* 0x000000e2d24b7223 */ /* 0x040fe2000001004b */
[----:B------:R-:W-:Y:S01]  /*2250*/  FADD.FTZ R147, R147, R192 ;  /* 0x000000c093937221 */ /* 0x000fe20000010000 */
[C---:B------:R-:W-:Y:S01]  /*2260*/  FFMA.FTZ R119, R210.reuse, R192, R119 ;  /* 0x000000c0d2777223 */ /* 0x040fe20000010077 */
[----:B------:R-:W-:Y:S01]  /*2270*/  FADD.FTZ R223, R183, R6 ;  /* 0x00000006b7df7221 */ /* 0x000fe20000010000 */
[----:B------:R-:W-:-:S07]  /*2280*/  FFMA.FTZ R224, R210, R6, R181 ;  /* 0x00000006d2e07223 */ /* 0x000fce00000100b5 */
.L_x_1954:
[----:B------:R-:W-:Y:S05]  /*2290*/  BSYNC.RECONVERGENT B0 ;  /* 0x0000000000007941 */ /* 0x000fea0003800200 */
.L_x_1953:
        /* <DEDUP_REMOVED lines=32> */
.L_x_1956:
[----:B------:R-:W-:Y:S05]  /*24a0*/  BSYNC.RECONVERGENT B0 ;  /* 0x0000000000007941 */ /* 0x000fea0003800200 */
.L_x_1955:
        /* <DEDUP_REMOVED lines=69> */
.L_x_1961:
        /* <DEDUP_REMOVED lines=33> */
.L_x_1960:
        /* <DEDUP_REMOVED lines=32> */
.L_x_1963:
        /* <DEDUP_REMOVED lines=33> */
.L_x_1959:
        /* <DEDUP_REMOVED lines=13> */
[-C--:B------:R-:W-:Y:S01]  /*2ff0*/  FFMA.FTZ R186, R218, R195.reuse, R224 ;  /* 0x000000c3daba7223 */ /* 0x080fe200000100e0 */
[----:B------:R-:W-:Y:S01]  /*3000*/  FADD.FTZ R182, R197, -R182 ;  /* 0x800000b6c5b67221 */ /* 0x000fe20000010000 */
[-CC-:B------:R-:W-:Y:S01]  /*3010*/  FFMA.FTZ R187, R215, R195.reuse, R224.reuse ;  /* 0x000000c3d7bb7223 */ /* 0x180fe200000100e0 */
[----:B------:R-:W-:Y:S01]  /*3020*/  FADD.FTZ R183, R196, -R183 ;  /* 0x800000b7c4b77221 */ /* 0x000fe20000010000 */
[----:B------:R-:W-:Y:S01]  /*3030*/  FFMA.FTZ R192, R216, R195, R224 ;  /* 0x000000c3d8c07223 */ /* 0x000fe200000100e0 */
[----:B------:R-:W-:Y:S01]  /*3040*/  FADD.FTZ R184, R191, -R184 ;  /* 0x800000b8bfb87221 */ /* 0x000fe20000010000 */
[----:B------:R-:W-:Y:S01]  /*3050*/  FADD.FTZ R180, R198, -R181 ;  /* 0x800000b5c6b47221 */ /* 0x000fe20000010000 */
[----:B------:R-:W-:Y:S01]  /*3060*/  FADD.FTZ R185, R190, -R185 ;  /* 0x800000b9beb97221 */ /* 0x000fe20000010000 */
[----:B------:R-:W-:Y:S01]  /*3070*/  FADD.FTZ R186, R189, -R186 ;  /* 0x800000babdba7221 */ /* 0x000fe20000010000 */
[C---:B-----5:R-:W-:Y:S01]  /*3080*/  FFMA.FTZ R181, R7.reuse, R182, R29 ;  /* 0x000000b607b57223 */ /* 0x060fe2000001001d */
[----:B------:R-:W-:Y:S01]  /*3090*/  FADD.FTZ R187, R188, -R187 ;  /* 0x800000bbbcbb7221 */ /* 0x000fe20000010000 */
[----:B------:R-:W-:Y:S01]  /*30a0*/  FFMA.FTZ R182, R7, R183, R30 ;  /* 0x000000b707b67223 */ /* 0x000fe2000001001e */
[----:B------:R-:W-:Y:S01]  /*30b0*/  FADD.FTZ R192, R23, -R192 ;  /* 0x800000c017c07221 */ /* 0x000fe20000010000 */
        /* <DEDUP_REMOVED lines=9> */
[----:B------:R-:W-:Y:S01]  /*3150*/  F2FP.F16.F32.PACK_AB R183, R187, R186 ;  /* 0x000000babbb7723e */ /* 0x000fe200000000ff */
[----:B------:R-:W-:Y:S06]  /*3160*/  BRA `(.L_x_1962) ;  /* 0x0000000400847947 */ /* 0x000fec0003800000 */
.L_x_1965:
        /* <DEDUP_REMOVED lines=33> */
.L_x_1964:
        /* <DEDUP_REMOVED lines=32> */
.L_x_1966:
        /* <DEDUP_REMOVED lines=31> */
[----:B------:R-:W-:-:S07]  /*3770*/  MOV R172, R180 ;  /* 0x000000b400ac7202 */ /* 0x000fce0000000f00 */
.L_x_1962:
        /* <DEDUP_REMOVED lines=15> */
.L_x_1958:
[----:B------:R-:W-:Y:S05]  /*3870*/  BSYNC.RECONVERGENT B0 ;  /* 0x0000000000007941 */ /* 0x000fea0003800200 */
.L_x_1957:
        /* <DEDUP_REMOVED lines=46> */
.L_x_1971:
        /* <DEDUP_REMOVED lines=29> */
.L_x_1970:
        /* <DEDUP_REMOVED lines=37> */
.L_x_1973:
        /* <DEDUP_REMOVED lines=29> */
.L_x_1969:
        /* <DEDUP_REMOVED lines=41> */
.L_x_1975:
        /* <DEDUP_REMOVED lines=29> */
.L_x_1974:
        /* <DEDUP_REMOVED lines=37> */
.L_x_1976:
        /* <DEDUP_REMOVED lines=28> */
.L_x_1972:
        /* <DEDUP_REMOVED lines=11> */
.L_x_1968:
[----:B------:R-:W-:Y:S05]  /*4a70*/  BSYNC.RECONVERGENT B0 ;  /* 0x0000000000007941 */ /* 0x000fea0003800200 */
.L_x_1967:
        /* <DEDUP_REMOVED lines=46> */
.L_x_1981:
        /* <DEDUP_REMOVED lines=29> */
.L_x_1980:
        /* <DEDUP_REMOVED lines=37> */
.L_x_1983:
        /* <DEDUP_REMOVED lines=29> */
.L_x_1979:
        /* <DEDUP_REMOVED lines=41> */
.L_x_1985:
        /* <DEDUP_REMOVED lines=29> */
.L_x_1984:
        /* <DEDUP_REMOVED lines=37> */
.L_x_1986:
        /* <DEDUP_REMOVED lines=28> */
.L_x_1982:
        /* <DEDUP_REMOVED lines=10> */
.L_x_1978:
[----:B------:R-:W-:Y:S05]  /*5c60*/  BSYNC.RECONVERGENT B0 ;  /* 0x0000000000007941 */ /* 0x000fea0003800200 */
.L_x_1977:
[----:B------:R-:W-:Y:S01]  /*5c70*/  UPLOP3.LUT UP1, UPT, UPT, UPT, UP1, 0x40, 0x4 ;  /* 0x000000000004789c */ /* 0x000fe20003f2e810 */
[----:B------:R-:W-:Y:S10]  /*5c80*/  @!P2 BRA `(.L_x_1987) ;  /* 0xffffffac0014a947 */ /* 0x000ff4000383ffff */
.L_x_1948:
[----:B------:R-:W1:Y:S01]  /*5c90*/  S2UR UR4, SR_CTAID.X ;  /* 0x00000000000479c3 */ /* 0x000e620000002500 */
[----:B------:R-:W-:Y:S01]  /*5ca0*/  BSSY.RECONVERGENT B0, `(.L_x_1988) ;  /* 0x0000015000007945 */ /* 0x000fe20003800200 */
[----:B-1----:R-:W-:-:S05]  /*5cb0*/  IMAD R5, R5, UR4, RZ ;  /* 0x0000000405057c24 */ /* 0x002fca000f8e02ff */
[----:B------:R-:W-:Y:S01]  /*5cc0*/  LEA.HI R11, R5, R194, RZ, 0x1d ;  /* 0x000000c2050b7211 */ /* 0x000fe200078fe8ff */
[----:B------:R-:W-:Y:S06]  /*5cd0*/  @!P6 BRA `(.L_x_1989) ;  /* 0x000000000044e947 */ /* 0x000fec0003800000 */
[----:B------:R-:W1:Y:S08]  /*5ce0*/  LDC.64 R2, c[0x0][0x440] ;  /* 0x00011000ff027b82 */ /* 0x000e700000000a00 */
[----:B------:R-:W2:Y:S08]  /*5cf0*/  LDC.64 R4, c[0x0][0x448] ;  /* 0x00011200ff047b82 */ /* 0x000eb00000000a00 */
[----:B-----5:R-:W0:Y:S08]  /*5d00*/  LDC.64 R6, c[0x0][0x450] ;  /* 0x00011400ff067b82 */ /* 0x020e300000000a00 */
        /* <DEDUP_REMOVED lines=14> */
.L_x_1989:
[----:B------:R-:W-:Y:S05]  /*5df0*/  BSYNC.RECONVERGENT B0 ;  /* 0x0000000000007941 */ /* 0x000fea0003800200 */
.L_x_1988:
[----:B------:R-:W-:Y:S04]  /*5e00*/  BSSY.RECONVERGENT B0, `(.L_x_1990) ;  /* 0x0000013000007945 */ /* 0x000fe80003800200 */
[----:B------:R-:W-:Y:S05]  /*5e10*/  @!P5 BRA `(.L_x_1991) ;  /* 0x000000000044d947 */ /* 0x000fea0003800000 */
[----:B-1----:R-:W1:Y:S08]  /*5e20*/  LDC.64 R2, c[0x0][0x440] ;  /* 0x00011000ff027b82 */ /* 0x002e700000000a00 */
        /* <DEDUP_REMOVED lines=16> */
.L_x_1991:
[----:B------:R-:W-:Y:S05]  /*5f30*/  BSYNC.RECONVERGENT B0 ;  /* 0x0000000000007941 */ /* 0x000fea0003800200 */
.L_x_1990:
[----:B------:R-:W-:Y:S05]  /*5f40*/  @!P4 EXIT ;  /* 0x000000000000c94d */ /* 0x000fea0003800000 */
[----:B-1----:R-:W1:Y:S08]  /*5f50*/  LDC.64 R2, c[0x0][0x440] ;  /* 0x00011000ff027b82 */ /* 0x002e700000000a00 */
[----:B------:R-:W2:Y:S08]  /*5f60*/  LDC.64 R4, c[0x0][0x448] ;  /* 0x00011200ff047b82 */ /* 0x000eb00000000a00 */
[----:B-----5:R-:W0:Y:S08]  /*5f70*/  LDC.64 R6, c[0x0][0x450] ;  /* 0x00011400ff067b82 */ /* 0x020e300000000a00 */
        /* <DEDUP_REMOVED lines=14> */
.L_x_1992:
        /* <DEDUP_REMOVED lines=10> */
.L_x_3844:


//--------------------- .text._ZN10layer_norm31ln_parallel_residual_bwd_kernelINS_13Kernel_traitsI6__halfS2_fS2_fjLj3072ELj1ELj1ELj4ELj16ENS_18Kernel_traits_baseILj3072ES2_S2_fS2_fjLj128EEEEELb0ELb0ELb1EEEvNS_9BwdParamsE --------------------------
	.section	.text._ZN10layer_norm31ln_parallel_residual_bwd_kernelINS_13Kernel_traitsI6__halfS2_fS2_fjLj3072ELj1ELj1ELj4ELj16ENS_18Kernel_traits_baseILj3072ES2_S2_fS2_fjLj128EEEEELb0ELb0ELb1EEEvNS_9BwdParamsE,"ax",@progbits
	.align	128
        .global         _ZN10layer_norm31ln_parallel_residual_bwd_kernelINS_13Kernel_traitsI6__halfS2_fS2_fjLj3072ELj1ELj1ELj4ELj16ENS_18Kernel_traits_baseILj3072ES2_S2_fS2_fjLj128EEEEELb0ELb0ELb1EEEvNS_9BwdParamsE
        .type           _ZN10layer_norm31ln_parallel_residual_bwd_kernelINS_13Kernel_traitsI6__halfS2_fS2_fjLj3072ELj1ELj1ELj4ELj16ENS_18Kernel_traits_baseILj3072ES2_S2_fS2_fjLj128EEEEELb0ELb0ELb1EEEvNS_9BwdParamsE,@function
        .size           _ZN10layer_norm31ln_parallel_residual_bwd_kernelINS_13Kernel_traitsI6__halfS2_fS2_fjLj3072ELj1ELj1ELj4ELj16ENS_18Kernel_traits_baseILj3072ES2_S2_fS2_fjLj128EEEEELb0ELb0ELb1EEEvNS_9BwdParamsE,(.L_x_3845 - _ZN10layer_norm31ln_parallel_residual_bwd_kernelINS_13Kernel_traitsI6__halfS2_fS2_fjLj3072ELj1ELj1ELj4ELj16ENS_18Kernel_traits_baseILj3072ES2_S2_fS2_fjLj128EEEEELb0ELb0ELb1EEEvNS_9BwdParamsE)
        .other          _ZN10layer_norm31ln_parallel_residual_bwd_kernelINS_13Kernel_traitsI6__halfS2_fS2_fjLj3072ELj1ELj1ELj4ELj16ENS_18Kernel_traits_baseILj3072ES2_S2_fS2_fjLj128EEEEELb0ELb0ELb1EEEvNS_9BwdParamsE,@"STO_CUDA_ENTRY STV_DEFAULT"
_ZN10layer_norm31ln_parallel_residual_bwd_kernelINS_13Kernel_traitsI6__halfS2_fS2_fjLj3072ELj1ELj1ELj4ELj16ENS_18Kernel_traits_baseILj3072ES2_S2_fS2_fjLj128EEEEELb0ELb0ELb1EEEvNS_9BwdParamsE:
.text._ZN10layer_norm31ln_parallel_residual_bwd_kernelINS_13Kernel_traitsI6__halfS2_fS2_fjLj3072ELj1ELj1ELj4ELj16ENS_18Kernel_traits_baseILj3072ES2_S2_fS2_fjLj128EEEEELb0ELb0ELb1EEEvNS_9BwdParamsE:
[----:B------:R-:W0:Y:S08]  /*0000*/  LDC R1, c[0x0][0x37c] ;  /* 0x0000df00ff017b82 */ /* 0x000e300000000800 */
[----:B------:R-:W1:Y:S01]  /*0010*/  S2UR UR11, SR_CTAID.X ;  /* 0x00000000000b79c3 */ /* 0x000e620000002500 */
[----:B------:R-:W1:Y:S01]  /*0020*/  LDCU UR4, c[0x0][0x384] ;  /* 0x00007080ff0477ac */ /* 0x000e620008000800 */
        /* <DEDUP_REMOVED lines=22> */
[----:B-1----:R-:W-:Y:S01]  /*0190*/  UISETP.GE.AND UP0, UPT, UR11, UR4, UPT ;  /* 0x000000040b00728c */ /* 0x002fe2000bf06270 */
        /* <DEDUP_REMOVED lines=54> */
[----:B-1----:R-:W-:Y:S01]  /*0500*/  IMAD.WIDE.U32 R2, R45, 0x10, R2 ;  /* 0x000000102d027825 */ /* 0x002fe200078e0002 */
[----:B------:R-:W-:Y:S02]  /*0510*/  CS2R R154, SRZ ;  /* 0x00000000009a7805 */ /* 0x000fe4000001ff00 */
[----:B------:R-:W-:Y:S02]  /*0520*/  CS2R R158, SRZ ;  /* 0x00000000009e7805 */ /* 0x000fe4000001ff00 */
[----:B------:R-:W-:-:S02]  /*0530*/  CS2R R162, SRZ ;  /* 0x0000000000a27805 */ /* 0x000fc4000001ff00 */
[----:B------:R-:W-:Y:S01]  /*0540*/  CS2R R170, SRZ ;  /* 0x0000000000aa7805 */ /* 0x000fe2000001ff00 */
[----:B0-----:R-:W3:Y:S01]  /*0550*/  LDG.E.128 R24, desc[UR12][R2.64] ;  /* 0x0000000c02187981 */ /* 0x001ee2000c1e1d00 */
[----:B--2---:R-:W-:Y:S01]  /*0560*/  IMAD.WIDE.U32 R4, R45, 0x10, R4 ;  /* 0x000000102d047825 */ /* 0x004fe200078e0004 */
[----:B------:R-:W-:Y:S02]  /*0570*/  CS2R R174, SRZ ;  /* 0x0000000000ae7805 */ /* 0x000fe4000001ff00 */
[----:B------:R-:W-:Y:S01]  /*0580*/  CS2R R178, SRZ ;  /* 0x0000000000b27805 */ /* 0x000fe2000001ff00 */
[----:B------:R-:W2:Y:S01]  /*0590*/  LDG.E.128 R16, desc[UR12][R2.64+0x800] ;  /* 0x0008000c02107981 */ /* 0x000ea2000c1e1d00 */
        /* <DEDUP_REMOVED lines=8> */
[----:B------:R-:W-:Y:S01]  /*0620*/  CS2R R32, SRZ ;  /* 0x0000000000207805 */ /* 0x000fe2000001ff00 */
[----:B------:R-:W-:Y:S02]  /*0630*/  UPLOP3.LUT UP1, UPT, UPT, UPT, UPT, 0x40, 0x4 ;  /* 0x000000000004789c */ /* 0x000fe40003f2e870 */
[----:B------:R-:W2:Y:S01]  /*0640*/  LDG.E.128 R12, desc[UR12][R2.64+0x1000] ;  /* 0x0010000c020c7981 */ /* 0x000ea2000c1e1d00 */
[----:B------:R-:W0:Y:S03]  /*0650*/  LDCU UR15, c[0x0][0x388] ;  /* 0x00007100ff0f77ac */ /* 0x000e260008000800 */
[----:B------:R1:W2:Y:S01]  /*0660*/  LDG.E.128 R8, desc[UR12][R4.64+0x1000] ;  /* 0x0010000c04087981 */ /* 0x0002a2000c1e1d00 */
[----:B------:R-:W-:Y:S01]  /*0670*/  LOP3.LUT R189, R45, 0x60, RZ, 0xc0, !PT ;  /* 0x000000602dbd7812 */ /* 0x000fe200078ec0ff */
[----:B------:R-:W0:Y:S01]  /*0680*/  LDCU.U8 UR14, c[0x0][0x410] ;  /* 0x00008200ff0e77ac */ /* 0x000e220008000000 */
[----:B------:R-:W-:-:S02]  /*0690*/  MOV R187, RZ ;  /* 0x000000ff00bb7202 */ /* 0x000fc40000000f00 */
[----:B------:R-:W-:Y:S01]  /*06a0*/  MOV R188, UR11 ;  /* 0x0000000b00bc7c02 */ /* 0x000fe20008000f00 */
[----:B------:R-:W0:Y:S01]  /*06b0*/  LDCU UR18, c[0x0][0x400] ;  /* 0x00008000ff1277ac */ /* 0x000e220008000800 */
[----:B------:R-:W-:Y:S02]  /*06c0*/  LOP3.LUT R189, R189, 0x1f, R45, 0xf8, !PT ;  /* 0x0000001fbdbd7812 */ /* 0x000fe400078ef82d */
[----:B-1----:R-:W-:Y:S01]  /*06d0*/  CS2R R4, SRZ ;  /* 0x0000000000047805 */ /* 0x002fe2000001ff00 */
[----:B------:R-:W1:Y:S01]  /*06e0*/  LDCU.64 UR6, c[0x0][0x470] ;  /* 0x00008e00ff0677ac */ /* 0x000e620008000a00 */
[----:B------:R-:W0:Y:S01]  /*06f0*/  LDCU.64 UR8, c[0x0][0x478] ;  /* 0x00008f00ff0877ac */ /* 0x000e220008000a00 */
[----:B------:R-:W0:Y:S01]  /*0700*/  LDCU.64 UR16, c[0x0][0x438] ;  /* 0x00008700ff1077ac */ /* 0x000e220008000a00 */
[--C-:B---3--:R-:W-:Y:S02]  /*0710*/  HADD2.F32 R2, -RZ, R24.reuse.H0_H0 ;  /* 0x20000018ff027230 */ /* 0x108fe40000004100 */
[----:B------:R-:W-:-:S03]  /*0720*/  HADD2.F32 R0, -RZ, R24.H1_H1 ;  /* 0x30000018ff007230 */ /* 0x000fc60000004100 */
[----:B------:R-:W-:Y:S04]  /*0730*/  STL [R1+0x8], R2 ;  /* 0x0000080201007387 */ /* 0x000fe80000100800 */
[----:B------:R4:W-:Y:S01]  /*0740*/  STL [R1], R0 ;  /* 0x0000000001007387 */ /* 0x0009e20000100800 */
[----:B------:R-:W-:Y:S02]  /*0750*/  HADD2.F32 R251, -RZ, R25.H0_H0 ;  /* 0x20000019fffb7230 */ /* 0x000fe40000004100 */
[----:B-----5:R-:W-:Y:S02]  /*0760*/  HADD2.F32 R238, -RZ, R204.H0_H0 ;  /* 0x200000ccffee7230 */ /* 0x020fe40000004100 */
[----:B----4-:R-:W-:Y:S02]  /*0770*/  HADD2.F32 R0, -RZ, R20.H0_H0 ;  /* 0x20000014ff007230 */ /* 0x010fe40000004100 */
[----:B------:R-:W-:-:S02]  /*0780*/  HADD2.F32 R236, -RZ, R204.H1_H1 ;  /* 0x300000ccffec7230 */ /* 0x000fc40000004100 */
[--C-:B------:R-:W-:Y:S01]  /*0790*/  HADD2.F32 R234, -RZ, R205.reuse.H0_H0 ;  /* 0x200000cdffea7230 */ /* 0x100fe20000004100 */
[----:B------:R3:W-:Y:S01]  /*07a0*/  STL [R1+0x4], R0 ;  /* 0x0000040001007387 */ /* 0x0007e20000100800 */
[----:B------:R-:W-:Y:S02]  /*07b0*/  HADD2.F32 R215, -RZ, R205.H1_H1 ;  /* 0x300000cdffd77230 */ /* 0x000fe40000004100 */
[--C-:B------:R-:W-:Y:S02]  /*07c0*/  HADD2.F32 R213, -RZ, R206.reuse.H0_H0 ;  /* 0x200000ceffd57230 */ /* 0x100fe40000004100 */
[----:B------:R-:W-:Y:S01]  /*07d0*/  HADD2.F32 R211, -RZ, R206.H1_H1 ;  /* 0x300000ceffd37230 */ /* 0x000fe20000004100 */
[----:B------:R-:W-:Y:S01]  /*07e0*/  CS2R R2, SRZ ;  /* 0x0000000000027805 */ /* 0x000fe2000001ff00 */
[----:B------:R-:W-:Y:S01]  /*07f0*/  HADD2.F32 R249, -RZ, R25.H1_H1 ;  /* 0x30000019fff97230 */ /* 0x000fe20000004100 */
[----:B------:R-:W-:Y:S01]  /*0800*/  CS2R R24, SRZ ;  /* 0x0000000000187805 */ /* 0x000fe2000001ff00 */
[----:B------:R-:W-:-:S02]  /*0810*/  HADD2.F32 R247, -RZ, R26.H0_H0 ;  /* 0x2000001afff77230 */ /* 0x000fc40000004100 */
[----:B---3--:R-:W-:Y:S02]  /*0820*/  HFMA2 R0, -RZ, RZ, 0, 0 ;  /* 0x00000000ff007431 */ /* 0x008fe400000001ff */
[----:B------:R-:W-:Y:S02]  /*0830*/  HADD2.F32 R245, -RZ, R26.H1_H1 ;  /* 0x3000001afff57230 */ /* 0x000fe40000004100 */
[--C-:B------:R-:W-:Y:S02]  /*0840*/  HADD2.F32 R243, -RZ, R27.reuse.H0_H0 ;  /* 0x2000001bfff37230 */ /* 0x100fe40000004100 */
[----:B------:R-:W-:Y:S01]  /*0850*/  HADD2.F32 R241, -RZ, R27.H1_H1 ;  /* 0x3000001bfff17230 */ /* 0x000fe20000004100 */
[----:B------:R-:W-:Y:S01]  /*0860*/  CS2R R26, SRZ ;  /* 0x00000000001a7805 */ /* 0x000fe2000001ff00 */
        /* <DEDUP_REMOVED lines=9> */
[----:B--2---:R-:W-:-:S02]  /*0900*/  HADD2.F32 R239, -RZ, R16.H0_H0 ;  /* 0x20000010ffef7230 */ /* 0x004fc40000004100 */
        /* <DEDUP_REMOVED lines=9> */
[----:B------:R-:W-:Y:S02]  /*09a0*/  HADD2.F32 R209, -RZ, R207.H0_H0 ;  /* 0x200000cfffd17230 */ /* 0x000fe40000004100 */
        /* <DEDUP_REMOVED lines=20> */
[----:B01----:R-:W-:-:S07]  /*0af0*/  HADD2.F32 R207, -RZ, R207.H1_H1 ;  /* 0x300000cfffcf7230 */ /* 0x003fce0000004100 */
.L_x_2020:
[----:B0-----:R-:W0:Y:S01]  /*0b00*/  LDC.64 R80, c[0x0][0x3c0] ;  /* 0x0000f000ff507b82 */ /* 0x001e220000000a00 */
[----:B------:R-:W-:Y:S01]  /*0b10*/  IMAD R82, R188, UR15, RZ ;  /* 0x0000000fbc527c24 */ /* 0x000fe2000f8e02ff */
[----:B------:R-:W2:Y:S04]  /*0b20*/  LDL R220, [R1+0x4] ;  /* 0x0000040001dc7983 */ /* 0x000ea80000100800 */
[----:B------:R-:W3:Y:S02]  /*0b30*/  LDL R219, [R1+0x8] ;  /* 0x0000080001db7983 */ /* 0x000ee40000100800 */
[----:B------:R-:W1:Y:S02]  /*0b40*/  LDC.64 R124, c[0x0][0x3a8] ;  /* 0x0000ea00ff7c7b82 */ /* 0x000e640000000a00 */
[----:B------:R-:W4:Y:S01]  /*0b50*/  LDL R218, [R1] ;  /* 0x0000000001da7983 */ /* 0x000f220000100800 */
[----:B------:R-:W-:-:S04]  /*0b60*/  SHF.R.S32.HI R83, RZ, 0x1f, R82 ;  /* 0x0000001fff537819 */ /* 0x000fc80000011452 */
[----:B------:R-:W-:Y:S01]  /*0b70*/  LEA.HI R198, R83, R82, RZ, 0x3 ;  /* 0x0000005253c67211 */ /* 0x000fe200078f18ff */
[----:B------:R-:W1:Y:S03]  /*0b80*/  LDC.64 R116, c[0x0][0x430] ;  /* 0x00010c00ff747b82 */ /* 0x000e660000000a00 */
[----:B------:R-:W-:-:S05]  /*0b90*/  LEA.HI.SX32 R198, R198, R189, 0x1d ;  /* 0x000000bdc6c67211 */ /* 0x000fca00078feaff */
[----:B------:R-:W1:Y:S01]  /*0ba0*/  LDC.64 R88, c[0x0][0x3c8] ;  /* 0x0000f200ff587b82 */ /* 0x000e620000000a00 */
[----:B0-----:R-:W-:-:S05]  /*0bb0*/  IMAD.WIDE R80, R188, 0x4, R80 ;  /* 0x00000004bc507825 */ /* 0x001fca00078e0250 */
[----:B------:R-:W2:Y:S02]  /*0bc0*/  LDG.E R223, desc[UR12][R80.64] ;  /* 0x0000000c50df7981 */ /* 0x000ea4000c1e1900 */
[----:B------:R-:W0:Y:S01]  /*0bd0*/  LDC.64 R120, c[0x0][0x428] ;  /* 0x00010a00ff787b82 */ /* 0x000e220000000a00 */
[----:B-1----:R-:W-:-:S04]  /*0be0*/  IMAD.WIDE.U32 R92, R198, 0x20, R124 ;  /* 0x00000020c65c7825 */ /* 0x002fc800078e007c */
[----:B------:R-:W-:Y:S01]  /*0bf0*/  IMAD.WIDE.U32 R84, R198, 0x10, R116 ;  /* 0x00000010c6547825 */ /* 0x000fe200078e0074 */
[----:B------:R-:W3:Y:S05]  /*0c00*/  LDG.E.128 R80, desc[UR12][R92.64] ;  /* 0x0000000c5c507981 */ /* 0x000eea000c1e1d00 */
[----:B------:R-:W4:Y:S01]  /*0c10*/  LDG.E.128 R84, desc[UR12][R84.64] ;  /* 0x0000000c54547981 */ /* 0x000f22000c1e1d00 */
[----:B------:R-:W-:-:S03]  /*0c20*/  IMAD.WIDE R88, R188, 0x4, R88 ;  /* 0x00000004bc587825 */ /* 0x000fc600078e0258 */
[----:B------:R-:W4:Y:S04]  /*0c30*/  LDG.E.128 R92, desc[UR12][R92.64+0x10] ;  /* 0x0000100c5c5c7981 */ /* 0x000f28000c1e1d00 */
[----:B------:R-:W4:Y:S01]  /*0c40*/  LDG.E R191, desc[UR12][R88.64] ;  /* 0x0000000c58bf7981 */ /* 0x000f22000c1e1900 */
[----:B0-----:R-:W-:-:S06]  /*0c50*/  IMAD.WIDE.U32 R90, R198, 0x10, R120 ;  /* 0x00000010c65a7825 */ /* 0x001fcc00078e0078 */
[----:B------:R-:W4:Y:S01]  /*0c60*/  LDG.E.128 R88, desc[UR12][R90.64] ;  /* 0x0000000c5a587981 */ /* 0x000f22000c1e1d00 */
[----:B------:R-:W-:-:S05]  /*0c70*/  IADD3 R194, PT, PT, R198, 0x80, RZ ;  /* 0x00000080c6c27810 */ /* 0x000fca0007ffe0ff */
[----:B------:R-:W-:-:S04]  /*0c80*/  IMAD.WIDE.U32 R100, R194, 0x10, R116 ;  /* 0x00000010c2647825 */ /* 0x000fc800078e0074 */
[C---:B------:R-:W-:Y:S02]  /*0c90*/  IMAD.WIDE.U32 R108, R194.reuse, 0x20, R124 ;  /* 0x00000020c26c7825 */ /* 0x040fe400078e007c */
[----:B------:R-:W4:Y:S02]  /*0ca0*/  LDG.E.128 R100, desc[UR12][R100.64] ;  /* 0x0000000c64647981 */ /* 0x000f24000c1e1d00 */
[----:B------:R-:W-:Y:S02]  /*0cb0*/  IMAD.WIDE.U32 R104, R194, 0x10, R120 ;  /* 0x00000010c2687825 */ /* 0x000fe400078e0078 */
[----:B------:R-:W4:Y:S04]  /*0cc0*/  LDG.E.128 R96, desc[UR12][R108.64] ;  /* 0x0000000c6c607981 */ /* 0x000f28000c1e1d00 */
[----:B------:R-:W4:Y:S04]  /*0cd0*/  LDG.E.128 R104, desc[UR12][R104.64] ;  /* 0x0000000c68687981 */ /* 0x000f28000c1e1d00 */
[----:B------:R-:W4:Y:S01]  /*0ce0*/  LDG.E.128 R108, desc[UR12][R108.64+0x10] ;  /* 0x0000100c6c6c7981 */ /* 0x000f22000c1e1d00 */
[----:B------:R-:W-:-:S05]  /*0cf0*/  IADD3 R190, PT, PT, R198, 0x100, RZ ;  /* 0x00000100c6be7810 */ /* 0x000fca0007ffe0ff */
[----:B------:R-:W-:-:S04]  /*0d00*/  IMAD.WIDE.U32 R124, R190, 0x20, R124 ;  /* 0x00000020be7c7825 */ /* 0x000fc800078e007c */
[C---:B------:R-:W-:Y:S01]  /*0d10*/  IMAD.WIDE.U32 R116, R190.reuse, 0x10, R116 ;  /* 0x00000010be747825 */ /* 0x040fe200078e0074 */
[----:B------:R-:W4:Y:S05]  /*0d20*/  LDG.E.128 R112, desc[UR12][R124.64] ;  /* 0x0000000c7c707981 */ /* 0x000f2a000c1e1d00 */
[----:B------:R-:W4:Y:S01]  /*0d30*/  LDG.E.128 R116, desc[UR12][R116.64] ;  /* 0x0000000c74747981 */ /* 0x000f22000c1e1d00 */
[----:B------:R-:W-:-:S06]  /*0d40*/  IMAD.WIDE.U32 R120, R190, 0x10, R120 ;  /* 0x00000010be787825 */ /* 0x000fcc00078e0078 */
[----:B------:R-:W4:Y:S01]  /*0d50*/  LDG.E.128 R120, desc[UR12][R120.64] ;  /* 0x0000000c78787981 */ /* 0x000f22000c1e1d00 */
[----:B------:R-:W-:-:S04]  /*0d60*/  ISETP.NE.U32.AND P1, PT, RZ, UR16, PT ;  /* 0x00000010ff007c0c */ /* 0x000fc8000bf25070 */
[----:B------:R-:W-:-:S13]  /*0d70*/  ISETP.NE.AND.EX P1, PT, RZ, UR17, PT, P1 ;  /* 0x00000011ff007c0c */ /* 0x000fda000bf25310 */
[----:B------:R-:W0:Y:S01]  /*0d80*/  @P1 LDC.64 R166, c[0x0][0x438] ;  /* 0x00010e00ffa61b82 */ /* 0x000e220000000a00 */
[----:B------:R-:W-:-:S07]  /*0d90*/  ISETP.NE.AND P0, PT, RZ, UR14, PT ;  /* 0x0000000eff007c0c */ /* 0x000fce000bf05270 */
[----:B------:R-:W1:Y:S08]  /*0da0*/  @P1 LDC.64 R126, c[0x0][0x438] ;  /* 0x00010e00ff7e1b82 */ /* 0x000e700000000a00 */
[----:B------:R-:W1:Y:S01]  /*0db0*/  @P1 LDC.64 R168, c[0x0][0x438] ;  /* 0x00010e00ffa81b82 */ /* 0x000e620000000a00 */
[----:B0-----:R-:W-:-:S05]  /*0dc0*/  @P1 IMAD.WIDE.U32 R166, R194, 0x20, R166 ;  /* 0x00000020c2a61825 */ /* 0x001fca00078e00a6 */
[----:B-----5:R-:W5:Y:S04]  /*0dd0*/  @P1 LDG.E.128 R52, desc[UR12][R166.64] ;  /* 0x0000000ca6341981 */ /* 0x020f68000c1e1d00 */
[----:B------:R0:W5:Y:S01]  /*0de0*/  @P1 LDG.E.128 R56, desc[UR12][R166.64+0x10] ;  /* 0x0000100ca6381981 */ /* 0x000162000c1e1d00 */
[----:B-1----:R-:W-:-:S05]  /*0df0*/  @P1 IMAD.WIDE.U32 R126, R190, 0x20, R126 ;  /* 0x00000020be7e1825 */ /* 0x002fca00078e007e */
[----:B------:R-:W5:Y:S01]  /*0e00*/  @P1 LDG.E.128 R60, desc[UR12][R126.64] ;  /* 0x0000000c7e3c1981 */ /* 0x000f62000c1e1d00 */
[----:B------:R-:W-:-:S03]  /*0e10*/  @P1 IMAD.WIDE.U32 R168, R198, 0x20, R168 ;  /* 0x00000020c6a81825 */ /* 0x000fc600078e00a8 */
[----:B------:R1:W5:Y:S04]  /*0e20*/  @P1 LDG.E.128 R64, desc[UR12][R126.64+0x10] ;  /* 0x0000100c7e401981 */ /* 0x000368000c1e1d00 */
[----:B------:R-:W5:Y:S04]  /*0e30*/  @P1 LDG.E.128 R44, desc[UR12][R168.64] ;  /* 0x0000000ca82c1981 */ /* 0x000f68000c1e1d00 */
[----:B------:R1:W5:Y:S01]  /*0e40*/  @P1 LDG.E.128 R48, desc[UR12][R168.64+0x10] ;  /* 0x0000100ca8301981 */ /* 0x000362000c1e1d00 */
[----:B--2---:R-:W-:-:S05]  /*0e50*/  FSEL R223, R223, RZ, !P0 ;  /* 0x000000ffdfdf7208 */ /* 0x004fca0004000000 */
[----:B---3--:R-:W-:Y:S01]  /*0e60*/  FADD.FTZ R80, -R223, R80 ;  /* 0x00000050df507221 */ /* 0x008fe20000010100 */
[----:B----4-:R-:W-:-:S05]  /*0e70*/  HADD2.F32 R217, -RZ, R84.H0_H0 ;  /* 0x20000054ffd97230 */ /* 0x010fca0000004100 */
[----:B0-----:R-:W-:Y:S01]  /*0e80*/  FMUL.FTZ R167, R220, R217 ;  /* 0x000000d9dca77220 */ /* 0x001fe20000410000 */
[----:B------:R-:W-:Y:S01]  /*0e90*/  FMUL.FTZ R166, R191, R80 ;  /* 0x00000050bfa67220 */ /* 0x000fe20000410000 */
[----:B------:R-:W-:-:S05]  /*0ea0*/  HADD2.F32 R80, -RZ, R88.H0_H0 ;  /* 0x20000058ff507230 */ /* 0x000fca0000004100 */
[----:B------:R-:W-:Y:S01]  /*0eb0*/  FADD.FTZ R183, R80, R183 ;  /* 0x000000b750b77221 */ /* 0x000fe20000010000 */
[-C--:B------:R-:W-:Y:S01]  /*0ec0*/  FFMA.FTZ R187, R166, R80.reuse, R187 ;  /* 0x00000050a6bb7223 */ /* 0x080fe200000100bb */
[----:B------:R-:W-:Y:S01]  /*0ed0*/  FFMA.FTZ R167, R219, R80, R167 ;  /* 0x00000050dba77223 */ /* 0x000fe200000100a7 */
[----:B------:R-:W-:Y:S01]  /*0ee0*/  FADD.FTZ R80, -R223, R81 ;  /* 0x00000051df507221 */ /* 0x000fe20000010100 */
[----:B------:R-:W-:Y:S02]  /*0ef0*/  HADD2.F32 R81, -RZ, R84.H1_H1 ;  /* 0x30000054ff517230 */ /* 0x000fe40000004100 */
[----:B------:R-:W-:-:S03]  /*0f00*/  HADD2.F32 R88, -RZ, R88.H1_H1 ;  /* 0x30000058ff587230 */ /* 0x000fc60000004100 */
[----:B-1----:R-:W-:-:S04]  /*0f10*/  FMUL.FTZ R127, R252, R81 ;  /* 0x00000051fc7f7220 */ /* 0x002fc80000410000 */
[----:B------:R-:W-:Y:S02]  /*0f20*/  FFMA.FTZ R168, R218, R88, R127 ;  /* 0x00000058daa87223 */ /* 0x000fe4000001007f */
[----:B------:R-:W2:Y:S01]  /*0f30*/  LDG.E.128 R124, desc[UR12][R124.64+0x10] ;  /* 0x0000100c7c7c7981 */ /* 0x000ea2000c1e1d00 */
[----:B------:R-:W-:Y:S01]  /*0f40*/  FMUL.FTZ R169, R191, R80 ;  /* 0x00000050bfa97220 */ /* 0x000fe20000410000 */
[----:B------:R-:W-:Y:S01]  /*0f50*/  FADD.FTZ R177, R81, R177 ;  /* 0x000000b151b17221 */ /* 0x000fe20000010000 */
[----:B------:R-:W-:Y:S02]  /*0f60*/  FADD.FTZ R82, -R223, R82 ;  /* 0x00000052df527221 */ /* 0x000fe40000010100 */
[----:B------:R-:W-:Y:S01]  /*0f70*/  FFMA.FTZ R178, R169, R81, R178 ;  /* 0x00000051a9b27223 */ /* 0x000fe200000100b2 */
[----:B------:R-:W-:Y:S02]  /*0f80*/  HADD2.F32 R81, -RZ, R85.H0_H0 ;  /* 0x20000055ff517230 */ /* 0x000fe40000004100 */
[----:B------:R-:W-:Y:S01]  /*0f90*/  FADD.FTZ R181, R217, R181 ;  /* 0x000000b5d9b57221 */ /* 0x000fe20000010000 */
[----:B------:R-:W-:Y:S01]  /*0fa0*/  FFMA.FTZ R182, R166, R217, R182 ;  /* 0x000000d9a6b67223 */ /* 0x000fe200000100b6 */
[----:B------:R-:W-:-:S02]  /*0fb0*/  HADD2.F32 R217, -RZ, R89.H0_H0 ;  /* 0x20000059ffd97230 */ /* 0x000fc40000004100 */
[----:B------:R-:W-:Y:S01]  /*0fc0*/  FMUL.FTZ R218, R191, R82 ;  /* 0x00000052bfda7220 */ /* 0x000fe20000410000 */
[----:B------:R-:W-:Y:S01]  /*0fd0*/  FMUL.FTZ R80, R250, R81 ;  /* 0x00000051fa507220 */ /* 0x000fe20000410000 */
[----:B------:R-:W-:Y:S02]  /*0fe0*/  HADD2.F32 R85, -RZ, R85.H1_H1 ;  /* 0x30000055ff557230 */ /* 0x000fe40000004100 */
[----:B------:R-:W-:Y:S01]  /*0ff0*/  FADD.FTZ R173, R81, R173 ;  /* 0x000000ad51ad7221 */ /* 0x000fe20000010000 */
[----:B------:R-:W-:Y:S01]  /*1000*/  FADD.FTZ R175, R217, R175 ;  /* 0x000000afd9af7221 */ /* 0x000fe20000010000 */
[C---:B------:R-:W-:Y:S01]  /*1010*/  FFMA.FTZ R176, R218.reuse, R217, R176 ;  /* 0x000000d9dab07223 */ /* 0x040fe200000100b0 */
[----:B------:R-:W-:Y:S01]  /*1020*/  FFMA.FTZ R174, R218, R81, R174 ;  /* 0x00000051daae7223 */ /* 0x000fe200000100ae */
[----:B------:R-:W-:Y:S01]  /*1030*/  FFMA.FTZ R217, R251, R217, R80 ;  /* 0x000000d9fbd97223 */ /* 0x000fe20000010050 */
[----:B------:R-:W-:Y:S02]  /*1040*/  HADD2.F32 R89, -RZ, R89.H1_H1 ;  /* 0x30000059ff597230 */ /* 0x000fe40000004100 */
[----:B------:R-:W-:Y:S01]  /*1050*/  FMUL.FTZ R80, R248, R85 ;  /* 0x00000055f8507220 */ /* 0x000fe20000410000 */
[----:B------:R-:W-:Y:S01]  /*1060*/  FADD.FTZ R92, -R223, R92 ;  /* 0x0000005cdf5c7221 */ /* 0x000fe20000010100 */
[----:B------:R-:W-:-:S02]  /*1070*/  HADD2.F32 R81, -RZ, R86.H0_H0 ;  /* 0x20000056ff517230 */ /* 0x000fc40000004100 */
[----:B------:R-:W-:Y:S02]  /*1080*/  HADD2.F32 R221, -RZ, R90.H0_H0 ;  /* 0x2000005affdd7230 */ /* 0x000fe40000004100 */
[----:B------:R-:W-:Y:S01]  /*1090*/  FFMA.FTZ R219, R249, R89, R80 ;  /* 0x00000059f9db7223 */ /* 0x000fe20000010050 */
[----:B------:R-:W-:Y:S01]  /*10a0*/  FMUL.FTZ R222, R191, R92 ;  /* 0x0000005cbfde7220 */ /* 0x000fe20000410000 */
[----:B------:R-:W-:Y:S01]  /*10b0*/  FMUL.FTZ R80, R246, R81 ;  /* 0x00000051f6507220 */ /* 0x000fe20000410000 */
[----:B------:R-:W-:Y:S02]  /*10c0*/  FADD.FTZ R163, R221, R163 ;  /* 0x000000a3dda37221 */ /* 0x000fe40000010000 */
[CC--:B------:R-:W-:Y:S01]  /*10d0*/  FFMA.FTZ R164, R222.reuse, R221.reuse, R164 ;  /* 0x000000dddea47223 */ /* 0x0c0fe200000100a4 */
[----:B------:R-:W-:Y:S01]  /*10e0*/  FFMA.FTZ R221, R247, R221, R80 ;  /* 0x000000ddf7dd7223 */ /* 0x000fe20000010050 */
[----:B------:R-:W-:Y:S01]  /*10f0*/  FADD.FTZ R80, -R223, R93 ;  /* 0x0000005ddf507221 */ /* 0x000fe20000010100 */
[----:B------:R-:W-:Y:S01]  /*1100*/  FADD.FTZ R161, R81, R161 ;  /* 0x000000a151a17221 */ /* 0x000fe20000010000 */
[----:B------:R-:W-:Y:S01]  /*1110*/  FFMA.FTZ R162, R222, R81, R162 ;  /* 0x00000051dea27223 */ /* 0x000fe200000100a2 */
[----:B------:R-:W-:-:S02]  /*1120*/  HADD2.F32 R81, -RZ, R86.H1_H1 ;  /* 0x30000056ff517230 */ /* 0x000fc40000004100 */
[----:B------:R-:W-:Y:S01]  /*1130*/  FMUL.FTZ R225, R191, R80 ;  /* 0x00000050bfe17220 */ /* 0x000fe20000410000 */
[----:B------:R-:W-:Y:S02]  /*1140*/  FADD.FTZ R94, -R223, R94 ;  /* 0x0000005edf5e7221 */ /* 0x000fe40000010100 */
[-C--:B------:R-:W-:Y:S01]  /*1150*/  FMUL.FTZ R224, R244, R81.reuse ;  /* 0x00000051f4e07220 */ /* 0x080fe20000410000 */
[----:B------:R-:W-:Y:S01]  /*1160*/  FADD.FTZ R157, R81, R157 ;  /* 0x0000009d519d7221 */ /* 0x000fe20000010000 */
[----:B------:R-:W-:Y:S01]  /*1170*/  FFMA.FTZ R158, R225, R81, R158 ;  /* 0x00000051e19e7223 */ /* 0x000fe2000001009e */
[----:B------:R-:W-:Y:S02]  /*1180*/  HADD2.F32 R81, -RZ, R87.H0_H0 ;  /* 0x20000057ff517230 */ /* 0x000fe40000004100 */
[----:B------:R-:W-:Y:S01]  /*1190*/  FMUL.FTZ R227, R191, R94 ;  /* 0x0000005ebfe37220 */ /* 0x000fe20000410000 */
[----:B------:R-:W-:Y:S02]  /*11a0*/  HADD2.F32 R226, -RZ, R91.H0_H0 ;  /* 0x2000005bffe27230 */ /* 0x000fe40000004100 */
[----:B------:R-:W-:Y:S01]  /*11b0*/  FMUL.FTZ R80, R242, R81 ;  /* 0x00000051f2507220 */ /* 0x000fe20000410000 */
[----:B------:R-:W-:-:S02]  /*11c0*/  HADD2.F32 R90, -RZ, R90.H1_H1 ;  /* 0x3000005aff5a7230 */ /* 0x000fc40000004100 */
[----:B------:R-:W-:Y:S01]  /*11d0*/  FADD.FTZ R155, R226, R155 ;  /* 0x0000009be29b7221 */ /* 0x000fe20000010000 */
[-C--:B------:R-:W-:Y:S01]  /*11e0*/  FFMA.FTZ R156, R227, R226.reuse, R156 ;  /* 0x000000e2e39c7223 */ /* 0x080fe2000001009c */
[----:B------:R-:W-:Y:S01]  /*11f0*/  FFMA.FTZ R226, R243, R226, R80 ;  /* 0x000000e2f3e27223 */ /* 0x000fe20000010050 */
[----:B------:R-:W-:Y:S02]  /*1200*/  HADD2.F32 R87, -RZ, R87.H1_H1 ;  /* 0x30000057ff577230 */ /* 0x000fe40000004100 */
[----:B------:R-:W-:Y:S01]  /*1210*/  FADD.FTZ R80, -R223, R95 ;  /* 0x0000005fdf507221 */ /* 0x000fe20000010100 */
[----:B------:R-:W-:Y:S02]  /*1220*/  HADD2.F32 R230, -RZ, R91.H1_H1 ;  /* 0x3000005bffe67230 */ /* 0x000fe40000004100 */
[----:B------:R-:W-:Y:S01]  /*1230*/  FADD.FTZ R159, R90, R159 ;  /* 0x0000009f5a9f7221 */ /* 0x000fe20000010000 */
[-C--:B------:R-:W-:Y:S01]  /*1240*/  FFMA.FTZ R160, R225, R90.reuse, R160 ;  /* 0x0000005ae1a07223 */ /* 0x080fe200000100a0 */
[----:B------:R-:W-:Y:S01]  /*1250*/  FFMA.FTZ R224, R245, R90, R224 ;  /* 0x0000005af5e07223 */ /* 0x000fe200000100e0 */
[----:B------:R-:W-:Y:S01]  /*1260*/  FADD.FTZ R153, R81, R153 ;  /* 0x0000009951997221 */ /* 0x000fe20000010000 */
[----:B------:R-:W-:Y:S01]  /*1270*/  FFMA.FTZ R154, R227, R81, R154 ;  /* 0x00000051e39a7223 */ /* 0x000fe2000001009a */
[----:B------:R-:W-:Y:S01]  /*1280*/  FMUL.FTZ R231, R191, R80 ;  /* 0x00000050bfe77220 */ /* 0x000fe20000410000 */
[----:B------:R-:W-:Y:S01]  /*1290*/  FMUL.FTZ R80, R240, R87 ;  /* 0x00000057f0507220 */ /* 0x000fe20000410000 */
[----:B------:R-:W-:Y:S01]  /*12a0*/  FADD.FTZ R90, -R223, R96 ;  /* 0x00000060df5a7221 */ /* 0x000fe20000010100 */
[----:B------:R-:W-:-:S02]  /*12b0*/  HADD2.F32 R81, -RZ, R100.H0_H0 ;  /* 0x20000064ff517230 */ /* 0x000fc40000004100 */
[----:B------:R-:W-:Y:S01]  /*12c0*/  FADD.FTZ R151, R230, R151 ;  /* 0x00000097e6977221 */ /* 0x000fe20000010000 */
[-C--:B------:R-:W-:Y:S01]  /*12d0*/  FFMA.FTZ R152, R231, R230.reuse, R152 ;  /* 0x000000e6e7987223 */ /* 0x080fe20000010098 */
[----:B------:R-:W-:Y:S02]  /*12e0*/  HADD2.F32 R91, -RZ, R104.H0_H0 ;  /* 0x20000068ff5b7230 */ /* 0x000fe40000004100 */
[----:B------:R-:W-:Y:S01]  /*12f0*/  FFMA.FTZ R230, R241, R230, R80 ;  /* 0x000000e6f1e67223 */ /* 0x000fe20000010050 */
[----:B------:R-:W-:Y:S01]  /*1300*/  FMUL.FTZ R90, R191, R90 ;  /* 0x0000005abf5a7220 */ /* 0x000fe20000410000 */
[----:B------:R-:W-:Y:S01]  /*1310*/  FMUL.FTZ R80, R238, R81 ;  /* 0x00000051ee507220 */ /* 0x000fe20000410000 */
[----:B------:R-:W-:Y:S01]  /*1320*/  FADD.FTZ R145, R81, R145 ;  /* 0x0000009151917221 */ /* 0x000fe20000010000 */
[----:B------:R-:W-:Y:S01]  /*1330*/  FADD.FTZ R147, R91, R147 ;  /* 0x000000935b937221 */ /* 0x000fe20000010000 */
[C---:B------:R-:W-:Y:S01]  /*1340*/  FFMA.FTZ R148, R90.reuse, R91, R148 ;  /* 0x0000005b5a947223 */ /* 0x040fe20000010094 */
[----:B------:R-:W-:Y:S01]  /*1350*/  FFMA.FTZ R146, R90, R81, R146 ;  /* 0x000000515a927223 */ /* 0x000fe20000010092 */
[----:B------:R-:W-:Y:S01]  /*1360*/  FFMA.FTZ R91, R239, R91, R80 ;  /* 0x0000005bef5b7223 */ /* 0x000fe20000010050 */
[----:B------:R-:W-:Y:S01]  /*1370*/  FADD.FTZ R80, -R223, R97 ;  /* 0x00000061df507221 */ /* 0x000fe20000010100 */
[----:B------:R-:W-:-:S02]  /*1380*/  HADD2.F32 R81, -RZ, R100.H1_H1 ;  /* 0x30000064ff517230 */ /* 0x000fc40000004100 */
[----:B------:R-:W-:Y:S02]  /*1390*/  HADD2.F32 R94, -RZ, R104.H1_H1 ;  /* 0x30000068ff5e7230 */ /* 0x000fe40000004100 */
[----:B------:R-:W-:Y:S01]  /*13a0*/  FMUL.FTZ R95, R191, R80 ;  /* 0x00000050bf5f7220 */ /* 0x000fe20000410000 */
[----:B------:R-:W-:Y:S01]  /*13b0*/  FMUL.FTZ R80, R236, R81 ;  /* 0x00000051ec507220 */ /* 0x000fe20000410000 */
[----:B------:R-:W-:Y:S01]  /*13c0*/  FADD.FTZ R100, -R223, R99 ;  /* 0x00000063df647221 */ /* 0x000fe20000010100 */
[----:B------:R-:W-:Y:S01]  /*13d0*/  FADD.FTZ R143, R94, R143 ;  /* 0x0000008f5e8f7221 */ /* 0x000fe20000010000 */
[-C--:B------:R-:W-:Y:S01]  /*13e0*/  FFMA.FTZ R144, R95, R94.reuse, R144 ;  /* 0x0000005e5f907223 */ /* 0x080fe20000010090 */
[----:B------:R-:W-:Y:S01]  /*13f0*/  FFMA.FTZ R94, R237, R94, R80 ;  /* 0x0000005eed5e7223 */ /* 0x000fe20000010050 */
[--C-:B------:R-:W-:Y:S02]  /*1400*/  HADD2.F32 R80, -RZ, R101.reuse.H0_H0 ;  /* 0x20000065ff507230 */ /* 0x100fe40000004100 */
[----:B------:R-:W-:Y:S01]  /*1410*/  FMUL.FTZ R100, R191, R100 ;  /* 0x00000064bf647220 */ /* 0x000fe20000410000 */
[----:B------:R-:W-:-:S02]  /*1420*/  HADD2.F32 R101, -RZ, R101.H1_H1 ;  /* 0x30000065ff657230 */ /* 0x000fc40000004100 */
[C---:B------:R-:W-:Y:S01]  /*1430*/  FADD.FTZ R98, -R223.reuse, R98 ;  /* 0x00000062df627221 */ /* 0x040fe20000010100 */
[--C-:B------:R-:W-:Y:S02]  /*1440*/  HADD2.F32 R96, -RZ, R105.reuse.H0_H0 ;  /* 0x20000069ff607230 */ /* 0x100fe40000004100 */
[----:B------:R-:W-:Y:S01]  /*1450*/  FADD.FTZ R108, -R223, R108 ;  /* 0x0000006cdf6c7221 */ /* 0x000fe20000010100 */
[----:B------:R-:W-:Y:S02]  /*1460*/  HADD2.F32 R105, -RZ, R105.H1_H1 ;  /* 0x30000069ff697230 */ /* 0x000fe40000004100 */
[----:B------:R-:W-:Y:S01]  /*1470*/  FADD.FTZ R133, R101, R133 ;  /* 0x0000008565857221 */ /* 0x000fe20000010000 */
[----:B------:R-:W-:Y:S01]  /*1480*/  FFMA.FTZ R134, R100, R101, R134 ;  /* 0x0000006564867223 */ /* 0x000fe20000010086 */
[----:B------:R-:W-:Y:S01]  /*1490*/  FADD.FTZ R141, R81, R141 ;  /* 0x0000008d518d7221 */ /* 0x000fe20000010000 */
[----:B------:R-:W-:Y:S01]  /*14a0*/  FFMA.FTZ R142, R95, R81, R142 ;  /* 0x000000515f8e7223 */ /* 0x000fe2000001008e */
[----:B------:R-:W-:Y:S01]  /*14b0*/  FMUL.FTZ R101, R215, R101 ;  /* 0x00000065d7657220 */ /* 0x000fe20000410000 */
[----:B------:R-:W-:-:S02]  /*14c0*/  HADD2.F32 R81, -RZ, R102.H0_H0 ;  /* 0x20000066ff517230 */ /* 0x000fc40000004100 */
[C---:B------:R-:W-:Y:S01]  /*14d0*/  FMUL.FTZ R97, R191.reuse, R98 ;  /* 0x00000062bf617220 */ /* 0x040fe20000410000 */
[----:B------:R-:W-:Y:S01]  /*14e0*/  FMUL.FTZ R108, R191, R108 ;  /* 0x0000006cbf6c7220 */ /* 0x000fe20000410000 */
[----:B------:R-:W-:Y:S01]  /*14f0*/  FADD.FTZ R135, R105, R135 ;  /* 0x0000008769877221 */ /* 0x000fe20000010000 */
[-C--:B------:R-:W-:Y:S01]  /*1500*/  FFMA.FTZ R136, R100, R105.reuse, R136 ;  /* 0x0000006964887223 */ /* 0x080fe20000010088 */
[----:B------:R-:W-:Y:S01]  /*1510*/  FFMA.FTZ R104, R216, R105, R101 ;  /* 0x00000069d8687223 */ /* 0x000fe20000010065 */
[C---:B------:R-:W-:Y:S01]  /*1520*/  FADD.FTZ R228, -R223.reuse, R109 ;  /* 0x0000006ddfe47221 */ /* 0x040fe20000010100 */
[----:B------:R-:W-:Y:S01]  /*1530*/  FADD.FTZ R220, -R223, R83 ;  /* 0x00000053dfdc7221 */ /* 0x000fe20000010100 */
[----:B------:R-:W-:Y:S02]  /*1540*/  HADD2.F32 R105, -RZ, R106.H0_H0 ;  /* 0x2000006aff697230 */ /* 0x000fe40000004100 */
[----:B------:R-:W-:Y:S01]  /*1550*/  FADD.FTZ R137, R80, R137 ;  /* 0x0000008950897221 */ /* 0x000fe20000010000 */
[-C--:B------:R-:W-:Y:S01]  /*1560*/  FFMA.FTZ R138, R97, R80.reuse, R138 ;  /* 0x00000050618a7223 */ /* 0x080fe2000001008a */
[-C--:B------:R-:W-:Y:S01]  /*1570*/  FMUL.FTZ R83, R213, R81.reuse ;  /* 0x00000051d5537220 */ /* 0x080fe20000410000 */
[----:B------:R-:W-:Y:S01]  /*1580*/  FADD.FTZ R40, R81, R40 ;  /* 0x0000002851287221 */ /* 0x000fe20000010000 */
[----:B------:R-:W-:Y:S01]  /*1590*/  FFMA.FTZ R0, R108, R81, R0 ;  /* 0x000000516c007223 */ /* 0x000fe20000010000 */
[----:B------:R-:W-:Y:S01]  /*15a0*/  FMUL.FTZ R80, R234, R80 ;  /* 0x00000050ea507220 */ /* 0x000fe20000410000 */
[----:B------:R-:W-:-:S02]  /*15b0*/  HADD2.F32 R81, -RZ, R102.H1_H1 ;  /* 0x30000066ff517230 */ /* 0x000fc40000004100 */
[----:B------:R-:W-:Y:S01]  /*15c0*/  FMUL.FTZ R228, R191, R228 ;  /* 0x000000e4bfe47220 */ /* 0x000fe20000410000 */
[----:B------:R-:W-:Y:S02]  /*15d0*/  HADD2.F32 R82, -RZ, R103.H0_H0 ;  /* 0x20000067ff527230 */ /* 0x000fe40000004100 */
[----:B------:R-:W-:Y:S01]  /*15e0*/  FADD.FTZ R110, -R223, R110 ;  /* 0x0000006edf6e7221 */ /* 0x000fe20000010100 */
[----:B------:R-:W-:Y:S01]  /*15f0*/  FADD.FTZ R139, R96, R139 ;  /* 0x0000008b608b7221 */ /* 0x000fe20000010000 */
[-C--:B------:R-:W-:Y:S01]  /*1600*/  FFMA.FTZ R140, R97, R96.reuse, R140 ;  /* 0x00000060618c7223 */ /* 0x080fe2000001008c */
[----:B------:R-:W-:Y:S01]  /*1610*/  FADD.FTZ R39, R105, R39 ;  /* 0x0000002769277221 */ /* 0x000fe20000010000 */
[-C--:B------:R-:W-:Y:S01]  /*1620*/  FFMA.FTZ R28, R108, R105.reuse, R28 ;  /* 0x000000696c1c7223 */ /* 0x080fe2000001001c */
[----:B------:R-:W-:Y:S01]  /*1630*/  FFMA.FTZ R96, R235, R96, R80 ;  /* 0x00000060eb607223 */ /* 0x000fe20000010050 */
[----:B------:R-:W-:Y:S01]  /*1640*/  FFMA.FTZ R105, R214, R105, R83 ;  /* 0x00000069d6697223 */ /* 0x000fe20000010053 */
[-C--:B------:R-:W-:Y:S01]  /*1650*/  FMUL.FTZ R83, R211, R81.reuse ;  /* 0x00000051d3537220 */ /* 0x080fe20000410000 */
[----:B------:R-:W-:Y:S01]  /*1660*/  FADD.FTZ R41, R81, R41 ;  /* 0x0000002951297221 */ /* 0x000fe20000010000 */
[----:B------:R-:W-:Y:S01]  /*1670*/  FFMA.FTZ R2, R228, R81, R2 ;  /* 0x00000051e4027223 */ /* 0x000fe20000010002 */
[----:B------:R-:W-:-:S02]  /*1680*/  HADD2.F32 R80, -RZ, R107.H0_H0 ;  /* 0x2000006bff507230 */ /* 0x000fc40000004100 */
[----:B------:R-:W-:Y:S01]  /*1690*/  FMUL.FTZ R229, R191, R110 ;  /* 0x0000006ebfe57220 */ /* 0x000fe20000410000 */
[----:B------:R-:W-:Y:S01]  /*16a0*/  FMUL.FTZ R81, R209, R82 ;  /* 0x00000052d1517220 */ /* 0x000fe20000410000 */
[----:B------:R-:W-:Y:S02]  /*16b0*/  HADD2.F32 R109, -RZ, R106.H1_H1 ;  /* 0x3000006aff6d7230 */ /* 0x000fe40000004100 */
[----:B------:R-:W-:Y:S01]  /*16c0*/  FADD.FTZ R37, R80, R37 ;  /* 0x0000002550257221 */ /* 0x000fe20000010000 */
[-C--:B------:R-:W-:Y:S01]  /*16d0*/  FFMA.FTZ R26, R229, R80.reuse, R26 ;  /* 0x00000050e51a7223 */ /* 0x080fe2000001001a */
[----:B------:R-:W-:Y:S01]  /*16e0*/  FFMA.FTZ R110, R210, R80, R81 ;  /* 0x00000050d26e7223 */ /* 0x000fe20000010051 */
[----:B------:R-:W-:Y:S02]  /*16f0*/  HADD2.F32 R103, -RZ, R103.H1_H1 ;  /* 0x30000067ff677230 */ /* 0x000fe40000004100 */
[C---:B------:R-:W-:Y:S01]  /*1700*/  FADD.FTZ R80, -R223.reuse, R111 ;  /* 0x0000006fdf507221 */ /* 0x040fe20000010100 */
[----:B------:R-:W-:Y:S01]  /*1710*/  FADD.FTZ R92, -R223, R112 ;  /* 0x00000070df5c7221 */ /* 0x000fe20000010100 */
[----:B------:R-:W-:-:S02]  /*1720*/  HADD2.F32 R107, -RZ, R107.H1_H1 ;  /* 0x3000006bff6b7230 */ /* 0x000fc40000004100 */
[----:B------:R-:W-:Y:S01]  /*1730*/  FADD.FTZ R38, R109, R38 ;  /* 0x000000266d267221 */ /* 0x000fe20000010000 */
[----:B------:R-:W-:Y:S01]  /*1740*/  FMUL.FTZ R233, R191, R80 ;  /* 0x00000050bfe97220 */ /* 0x000fe20000410000 */
[----:B------:R-:W-:Y:S01]  /*1750*/  FFMA.FTZ R27, R228, R109, R27 ;  /* 0x0000006de41b7223 */ /* 0x000fe2000001001b */
[----:B------:R-:W-:Y:S01]  /*1760*/  FMUL.FTZ R81, R207, R103 ;  /* 0x00000067cf517220 */ /* 0x000fe20000410000 */
[----:B------:R-:W-:Y:S02]  /*1770*/  HADD2.F32 R80, -RZ, R116.H0_H0 ;  /* 0x20000074ff507230 */ /* 0x000fe40000004100 */
[----:B------:R-:W-:Y:S01]  /*1780*/  FFMA.FTZ R109, R212, R109, R83 ;  /* 0x0000006dd46d7223 */ /* 0x000fe20000010053 */
[----:B------:R-:W-:Y:S01]  /*1790*/  FMUL.FTZ R92, R191, R92 ;  /* 0x0000005cbf5c7220 */ /* 0x000fe20000410000 */
[----:B------:R-:W-:Y:S01]  /*17a0*/  FADD.FTZ R83, RZ, R167 ;  /* 0x000000a7ff537221 */ /* 0x000fe20000010000 */
[----:B------:R-:W-:Y:S01]  /*17b0*/  FFMA.FTZ R232, R208, R107, R81 ;  /* 0x0000006bd0e87223 */ /* 0x000fe20000010051 */
[----:B------:R-:W-:Y:S01]  /*17c0*/  FADD.FTZ R128, R80, R128 ;  /* 0x0000008050807221 */ /* 0x000fe20000010000 */
[-C--:B------:R-:W-:Y:S01]  /*17d0*/  FFMA.FTZ R35, R92, R80.reuse, R35 ;  /* 0x000000505c237223 */ /* 0x080fe20000010023 */
[----:B------:R-:W-:Y:S01]  /*17e0*/  FMUL.FTZ R81, R205, R80 ;  /* 0x00000050cd517220 */ /* 0x000fe20000410000 */
[----:B------:R-:W-:Y:S01]  /*17f0*/  FADD.FTZ R80, R168, R83 ;  /* 0x00000053a8507221 */ /* 0x000fe20000010000 */
[----:B------:R-:W-:-:S03]  /*1800*/  HADD2.F32 R93, -RZ, R120.H0_H0 ;  /* 0x20000078ff5d7230 */ /* 0x000fc60000004100 */
[----:B------:R-:W-:Y:S01]  /*1810*/  FADD.FTZ R80, R217, R80 ;  /* 0x00000050d9507221 */ /* 0x000fe20000010000 */
[----:B------:R-:W-:Y:S01]  /*1820*/  FADD.FTZ R42, R82, R42 ;  /* 0x0000002a522a7221 */ /* 0x000fe20000010000 */
[----:B------:R-:W-:Y:S02]  /*1830*/  FFMA.FTZ R3, R229, R82, R3 ;  /* 0x00000052e5037223 */ /* 0x000fe40000010003 */
[----:B------:R-:W-:Y:S01]  /*1840*/  FADD.FTZ R80, R219, R80 ;  /* 0x00000050db507221 */ /* 0x000fe20000010000 */
[----:B------:R-:W-:Y:S01]  /*1850*/  FADD.FTZ R129, R93, R129 ;  /* 0x000000815d817221 */ /* 0x000fe20000010000 */
[-C--:B------:R-:W-:Y:S01]  /*1860*/  FFMA.FTZ R24, R92, R93.reuse, R24 ;  /* 0x0000005d5c187223 */ /* 0x080fe20000010018 */
[----:B------:R-:W-:Y:S01]  /*1870*/  FADD.FTZ R98, -R223, R113 ;  /* 0x00000071df627221 */ /* 0x000fe20000010100 */
[----:B------:R-:W-:Y:S02]  /*1880*/  HADD2.F32 R82, -RZ, R116.H1_H1 ;  /* 0x30000074ff527230 */ /* 0x000fe40000004100 */
[----:B------:R-:W-:Y:S01]  /*1890*/  FFMA.FTZ R93, R206, R93, R81 ;  /* 0x0000005dce5d7223 */ /* 0x000fe20000010051 */
[----:B------:R-:W-:Y:S01]  /*18a0*/  FADD.FTZ R81, R221, R80 ;  /* 0x00000050dd517221 */ /* 0x000fe20000010000 */
[----:B------:R-:W-:-:S02]  /*18b0*/  HADD2.F32 R99, -RZ, R120.H1_H1 ;  /* 0x30000078ff637230 */ /* 0x000fc40000004100 */
[----:B------:R-:W-:Y:S01]  /*18c0*/  FMUL.FTZ R98, R191, R98 ;  /* 0x00000062bf627220 */ /* 0x000fe20000410000 */
[----:B------:R-:W-:Y:S01]  /*18d0*/  FMUL.FTZ R83, R203, R82 ;  /* 0x00000052cb537220 */ /* 0x000fe20000410000 */
[----:B------:R-:W-:Y:S01]  /*18e0*/  FADD.FTZ R81, R224, R81 ;  /* 0x00000051e0517221 */ /* 0x000fe20000010000 */
[----:B------:R-:W-:Y:S01]  /*18f0*/  FFMA.FTZ R80, R166, R167, RZ ;  /* 0x000000a7a6507223 */ /* 0x000fe200000100ff */
[----:B------:R-:W-:Y:S01]  /*1900*/  FADD.FTZ R34, R99, R34 ;  /* 0x0000002263227221 */ /* 0x000fe20000010000 */
[-C--:B------:R-:W-:Y:S01]  /*1910*/  FFMA.FTZ R23, R98, R99.reuse, R23 ;  /* 0x0000006362177223 */ /* 0x080fe20000010017 */
[----:B------:R-:W-:Y:S01]  /*1920*/  FFMA.FTZ R99, R204, R99, R83 ;  /* 0x00000063cc637223 */ /* 0x000fe20000010053 */
[----:B------:R-:W-:Y:S01]  /*1930*/  FADD.FTZ R83, R226, R81 ;  /* 0x00000051e2537221 */ /* 0x000fe20000010000 */
[----:B------:R-:W-:Y:S01]  /*1940*/  FMUL.FTZ R220, R191, R220 ;  /* 0x000000dcbfdc7220 */ /* 0x000fe20000410000 */
[----:B------:R-:W-:Y:S02]  /*1950*/  FFMA.FTZ R81, R169, R168, R80 ;  /* 0x000000a8a9517223 */ /* 0x000fe40000010050 */
        /* <DEDUP_REMOVED lines=8> */
[----:B------:R-:W-:Y:S01]  /*19e0*/  FADD.FTZ R85, R96, R85 ;  /* 0x0000005560557221 */ /* 0x000fe20000010000 */
[----:B------:R-:W-:Y:S01]  /*19f0*/  FADD.FTZ R114, -R223, R114 ;  /* 0x00000072df727221 */ /* 0x000fe20000010100 */
[----:B------:R-:W-:Y:S02]  /*1a00*/  HADD2.F32 R83, -RZ, R117.H0_H0 ;  /* 0x20000075ff537230 */ /* 0x000fe40000004100 */
[----:B------:R-:W-:Y:S01]  /*1a10*/  FFMA.FTZ R80, R225, R224, R80 ;  /* 0x000000e0e1507223 */ /* 0x000fe20000010050 */
[----:B------:R-:W-:Y:S01]  /*1a20*/  FADD.FTZ R84, R104, R85 ;  /* 0x0000005568547221 */ /* 0x000fe20000010000 */
[----:B------:R-:W-:Y:S02]  /*1a30*/  HADD2.F32 R102, -RZ, R121.H0_H0 ;  /* 0x20000079ff667230 */ /* 0x000fe40000004100 */
[----:B------:R-:W-:Y:S01]  /*1a40*/  FADD.FTZ R149, R87, R149 ;  /* 0x0000009557957221 */ /* 0x000fe20000010000 */
[----:B------:R-:W-:Y:S01]  /*1a50*/  FFMA.FTZ R150, R231, R87, R150 ;  /* 0x00000057e7967223 */ /* 0x000fe20000010096 */
[----:B------:R-:W-:Y:S01]  /*1a60*/  FMUL.FTZ R101, R191, R114 ;  /* 0x00000072bf657220 */ /* 0x000fe20000410000 */
[----:B------:R-:W-:Y:S01]  /*1a70*/  FMUL.FTZ R87, R201, R83 ;  /* 0x00000053c9577220 */ /* 0x000fe20000410000 */
[----:B------:R-:W-:Y:S01]  /*1a80*/  FFMA.FTZ R80, R227, R226, R80 ;  /* 0x000000e2e3507223 */ /* 0x000fe20000010050 */
[----:B------:R-:W-:Y:S01]  /*1a90*/  FADD.FTZ R84, R105, R84 ;  /* 0x0000005469547221 */ /* 0x000fe20000010000 */
[----:B------:R-:W-:Y:S01]  /*1aa0*/  FADD.FTZ R130, R102, R130 ;  /* 0x0000008266827221 */ /* 0x000fe20000010000 */
[-C--:B------:R-:W-:Y:S01]  /*1ab0*/  FFMA.FTZ R33, R101, R102.reuse, R33 ;  /* 0x0000006665217223 */ /* 0x080fe20000010021 */
[----:B------:R-:W-:Y:S01]  /*1ac0*/  FFMA.FTZ R102, R202, R102, R87 ;  /* 0x00000066ca667223 */ /* 0x000fe20000010057 */
[----:B------:R-:W-:Y:S01]  /*1ad0*/  FFMA.FTZ R81, R231, R230, R80 ;  /* 0x000000e6e7517223 */ /* 0x000fe20000010050 */
[----:B------:R-:W-:Y:S01]  /*1ae0*/  FADD.FTZ R87, R109, R84 ;  /* 0x000000546d577221 */ /* 0x000fe20000010000 */
[----:B------:R-:W-:Y:S01]  /*1af0*/  FADD.FTZ R106, -R223, R115 ;  /* 0x00000073df6a7221 */ /* 0x000fe20000010100 */
[----:B------:R-:W-:-:S02]  /*1b00*/  HADD2.F32 R85, -RZ, R117.H1_H1 ;  /* 0x30000075ff557230 */ /* 0x000fc40000004100 */
[----:B------:R-:W-:Y:S01]  /*1b10*/  FADD.FTZ R43, R103, R43 ;  /* 0x0000002b672b7221 */ /* 0x000fe20000010000 */
[----:B------:R-:W-:Y:S01]  /*1b20*/  FFMA.FTZ R4, R233, R103, R4 ;  /* 0x00000067e9047223 */ /* 0x000fe20000010004 */
[----:B------:R-:W-:Y:S01]  /*1b30*/  FFMA.FTZ R80, R90, R91, R81 ;  /* 0x0000005b5a507223 */ /* 0x000fe20000010051 */
[----:B------:R-:W-:Y:S02]  /*1b40*/  HADD2.F32 R103, -RZ, R121.H1_H1 ;  /* 0x30000079ff677230 */ /* 0x000fe40000004100 */
[----:B------:R-:W-:Y:S01]  /*1b50*/  FADD.FTZ R87, R110, R87 ;  /* 0x000000576e577221 */ /* 0x000fe20000010000 */
        /* <DEDUP_REMOVED lines=9> */
[----:B------:R-:W-:Y:S01]  /*1bf0*/  FFMA.FTZ R180, R169, R88, R180 ;  /* 0x00000058a9b47223 */ /* 0x000fe200000100b4 */
[----:B------:R-:W-:Y:S01]  /*1c00*/  FADD.FTZ R86, R93, R86 ;  /* 0x000000565d567221 */ /* 0x000fe20000010000 */
[----:B------:R-:W-:-:S02]  /*1c10*/  HADD2.F32 R88, -RZ, R118.H0_H0 ;  /* 0x20000076ff587230 */ /* 0x000fc40000004100 */
[----:B------:R-:W-:Y:S01]  /*1c20*/  FFMA.FTZ R81, R100, R104, R81 ;  /* 0x0000006864517223 */ /* 0x000fe20000010051 */
[----:B------:R-:W-:Y:S02]  /*1c30*/  HADD2.F32 R84, -RZ, R122.H0_H0 ;  /* 0x2000007aff547230 */ /* 0x000fe40000004100 */
[----:B------:R-:W-:Y:S01]  /*1c40*/  FADD.FTZ R87, R86, R99 ;  /* 0x0000006356577221 */ /* 0x000fe20000010000 */
[----:B------:R-:W-:Y:S01]  /*1c50*/  FADD.FTZ R171, R89, R171 ;  /* 0x000000ab59ab7221 */ /* 0x000fe20000010000 */
[----:B------:R-:W-:Y:S01]  /*1c60*/  FFMA.FTZ R172, R220, R89, R172 ;  /* 0x00000059dcac7223 */ /* 0x000fe200000100ac */
[----:B------:R-:W-:Y:S01]  /*1c70*/  FMUL.FTZ R80, R196, R88 ;  /* 0x00000058c4507220 */ /* 0x000fe20000410000 */
[----:B------:R-:W-:Y:S02]  /*1c80*/  HADD2.F32 R89, -RZ, R118.H1_H1 ;  /* 0x30000076ff597230 */ /* 0x000fe40000004100 */
[----:B------:R-:W-:Y:S01]  /*1c90*/  FFMA.FTZ R81, R108, R105, R81 ;  /* 0x000000696c517223 */ /* 0x000fe20000010051 */
[----:B------:R-:W-:Y:S01]  /*1ca0*/  FADD.FTZ R86, R87, R102 ;  /* 0x0000006657567221 */ /* 0x000fe20000010000 */
[----:B------:R-:W-:Y:S01]  /*1cb0*/  FADD.FTZ R36, R107, R36 ;  /* 0x000000246b247221 */ /* 0x000fe20000010000 */
[----:B------:R-:W-:Y:S01]  /*1cc0*/  FFMA.FTZ R25, R233, R107, R25 ;  /* 0x0000006be9197223 */ /* 0x000fe20000010019 */
[----:B------:R-:W-:-:S02]  /*1cd0*/  HADD2.F32 R118, -RZ, R119.H0_H0 ;  /* 0x20000077ff767230 */ /* 0x000fc40000004100 */
[----:B------:R-:W-:Y:S01]  /*1ce0*/  FFMA.FTZ R107, R197, R84, R80 ;  /* 0x00000054c56b7223 */ /* 0x000fe20000010050 */
[----:B------:R-:W-:Y:S02]  /*1cf0*/  HADD2.F32 R122, -RZ, R122.H1_H1 ;  /* 0x3000007aff7a7230 */ /* 0x000fe40000004100 */
[----:B------:R-:W-:Y:S01]  /*1d00*/  FFMA.FTZ R80, R228, R109, R81 ;  /* 0x0000006de4507223 */ /* 0x000fe20000010051 */
[----:B------:R-:W-:Y:S01]  /*1d10*/  FADD.FTZ R86, R86, R103 ;  /* 0x0000006756567221 */ /* 0x000fe20000010000 */
[----:B------:R-:W-:Y:S01]  /*1d20*/  FMUL.FTZ R112, R193, R89 ;  /* 0x00000059c1707220 */ /* 0x000fe20000410000 */
[----:B------:R-:W-:Y:S02]  /*1d30*/  HADD2.F32 R120, -RZ, R123.H0_H0 ;  /* 0x2000007bff787230 */ /* 0x000fe40000004100 */
[----:B------:R-:W-:Y:S01]  /*1d40*/  FMUL.FTZ R81, R185, R118 ;  /* 0x00000076b9517220 */ /* 0x000fe20000410000 */
[----:B------:R-:W-:Y:S02]  /*1d50*/  HADD2.F32 R119, -RZ, R119.H1_H1 ;  /* 0x30000077ff777230 */ /* 0x000fe40000004100 */
[----:B------:R-:W-:Y:S01]  /*1d60*/  FFMA.FTZ R80, R229, R110, R80 ;  /* 0x0000006ee5507223 */ /* 0x000fe20000010050 */
[----:B------:R-:W-:Y:S01]  /*1d70*/  FFMA.FTZ R111, R195, R122, R112 ;  /* 0x0000007ac36f7223 */ /* 0x000fe20000010070 */
[----:B------:R-:W-:Y:S01]  /*1d80*/  FADD.FTZ R86, R86, R107 ;  /* 0x0000006b56567221 */ /* 0x000fe20000010000 */
[----:B------:R-:W-:Y:S01]  /*1d90*/  FFMA.FTZ R112, R192, R120, R81 ;  /* 0x00000078c0707223 */ /* 0x000fe20000010051 */
[----:B------:R-:W-:-:S02]  /*1da0*/  HADD2.F32 R123, -RZ, R123.H1_H1 ;  /* 0x3000007bff7b7230 */ /* 0x000fc40000004100 */
[----:B------:R-:W-:Y:S01]  /*1db0*/  FFMA.FTZ R81, R233, R232, R80 ;  /* 0x000000e8e9517223 */ /* 0x000fe20000010050 */
[----:B------:R-:W-:Y:S01]  /*1dc0*/  FMUL.FTZ R113, R186, R119 ;  /* 0x00000077ba717220 */ /* 0x000fe20000410000 */
[----:B------:R-:W-:Y:S02]  /*1dd0*/  FADD.FTZ R87, R86, R111 ;  /* 0x0000006f56577221 */ /* 0x000fe40000010000 */
[----:B------:R-:W-:Y:S01]  /*1de0*/  FFMA.FTZ R81, R92, R93, R81 ;  /* 0x0000005d5c517223 */ /* 0x000fe20000010051 */
[----:B------:R-:W-:Y:S01]  /*1df0*/  FFMA.FTZ R113, R184, R123, R113 ;  /* 0x0000007bb8717223 */ /* 0x000fe20000010071 */
[----:B------:R-:W-:Y:S02]  /*1e00*/  FADD.FTZ R80, R87, R112 ;  /* 0x0000007057507221 */ /* 0x000fe40000010000 */
[----:B------:R-:W-:Y:S02]  /*1e10*/  FFMA.FTZ R81, R98, R99, R81 ;  /* 0x0000006362517223 */ /* 0x000fe40000010051 */
[----:B------:R-:W-:-:S02]  /*1e20*/  FADD.FTZ R80, R80, R113 ;  /* 0x0000007150507221 */ /* 0x000fc40000010000 */
[----:B------:R-:W-:-:S03]  /*1e30*/  FFMA.FTZ R87, R101, R102, R81 ;  /* 0x0000006665577223 */ /* 0x000fc60000010051 */
[----:B------:R-:W0:Y:S01]  /*1e40*/  SHFL.DOWN PT, R81, R80, 0x10, 0x1f ;  /* 0x0a001f0050517f89 */ /* 0x000e2200000e0000 */
[----:B------:R-:W-:Y:S01]  /*1e50*/  FFMA.FTZ R87, R106, R103, R87 ;  /* 0x000000676a577223 */ /* 0x000fe20000010057 */
[C---:B--2---:R-:W-:Y:S01]  /*1e60*/  FADD.FTZ R114, -R223.reuse, R124 ;  /* 0x0000007cdf727221 */ /* 0x044fe20000010100 */
[----:B------:R-:W-:-:S03]  /*1e70*/  FADD.FTZ R86, -R223, R125 ;  /* 0x0000007ddf567221 */ /* 0x000fc60000010100 */
[C---:B------:R-:W-:Y:S01]  /*1e80*/  FMUL.FTZ R114, R191.reuse, R114 ;  /* 0x00000072bf727220 */ /* 0x040fe20000410000 */
[----:B------:R-:W-:Y:S01]  /*1e90*/  FMUL.FTZ R115, R191, R86 ;  /* 0x00000056bf737220 */ /* 0x000fe20000410000 */
[C---:B------:R-:W-:Y:S02]  /*1ea0*/  FADD.FTZ R116, -R223.reuse, R126 ;  /* 0x0000007edf747221 */ /* 0x040fe40000010100 */
[----:B------:R-:W-:Y:S01]  /*1eb0*/  FFMA.FTZ R86, R114, R107, R87 ;  /* 0x0000006b72567223 */ /* 0x000fe20000010057 */
[----:B------:R-:W-:Y:S01]  /*1ec0*/  FADD.FTZ R124, -R223, R127 ;  /* 0x0000007fdf7c7221 */ /* 0x000fe20000010100 */
[----:B------:R-:W-:Y:S02]  /*1ed0*/  FMUL.FTZ R116, R191, R116 ;  /* 0x00000074bf747220 */ /* 0x000fe40000410000 */
        /* <DEDUP_REMOVED lines=11> */
[----:B------:R-:W0:Y:S04]  /*1f90*/  SHFL.DOWN PT, R80, R121, 0x4, 0x1f ;  /* 0x08801f0079507f89 */ /* 0x000e2800000e0000 */
[----:B------:R-:W1:Y:S01]  /*1fa0*/  SHFL.DOWN PT, R125, R124, 0x4, 0x1f ;  /* 0x08801f007c7d7f89 */ /* 0x000e6200000e0000 */
[----:B------:R-:W2:Y:S01]  /*1fb0*/  S2R R223, SR_TID.X ;  /* 0x0000000000df7919 */ /* 0x000ea20000002100 */
[----:B0-----:R-:W-:Y:S01]  /*1fc0*/  FADD.FTZ R126, R121, R80 ;  /* 0x00000050797e7221 */ /* 0x001fe20000010000 */
[----:B-1----:R-:W-:-:S04]  /*1fd0*/  FADD.FTZ R125, R124, R125 ;  /* 0x0000007d7c7d7221 */ /* 0x002fc80000010000 */
[----:B------:R-:W0:Y:S04]  /*1fe0*/  SHFL.DOWN PT, R127, R126, 0x2, 0x1f ;  /* 0x08401f007e7f7f89 */ /* 0x000e2800000e0000 */
[----:B------:R-:W1:Y:S01]  /*1ff0*/  SHFL.DOWN PT, R80, R125, 0x2, 0x1f ;  /* 0x08401f007d507f89 */ /* 0x000e6200000e0000 */
[----:B--2---:R-:W-:Y:S01]  /*2000*/  LOP3.LUT R223, R223, 0x1f, RZ, 0xc0, !PT ;  /* 0x0000001fdfdf7812 */ /* 0x004fe200078ec0ff */
[----:B0-----:R-:W-:Y:S01]  /*2010*/  FADD.FTZ R127, R126, R127 ;  /* 0x0000007f7e7f7221 */ /* 0x001fe20000010000 */
[----:B-1----:R-:W-:-:S04]  /*2020*/  FADD.FTZ R86, R125, R80 ;  /* 0x000000507d567221 */ /* 0x002fc80000010000 */
[----:B------:R-:W0:Y:S04]  /*2030*/  SHFL.DOWN PT, R80, R127, 0x1, 0x1f ;  /* 0x08201f007f507f89 */ /* 0x000e2800000e0000 */
[----:B------:R-:W1:Y:S01]  /*2040*/  SHFL.DOWN PT, R81, R86, 0x1, 0x1f ;  /* 0x08201f0056517f89 */ /* 0x000e6200000e0000 */
[----:B------:R-:W-:Y:S01]  /*2050*/  ISETP.NE.AND P2, PT, R223, RZ, PT ;  /* 0x000000ffdf00720c */ /* 0x000fe20003f45270 */
[----:B------:R-:W-:Y:S01]  /*2060*/  BSSY.RECONVERGENT B0, `(.L_x_1994) ;  /* 0x000000d000007945 */ /* 0x000fe20003800200 */
[----:B0-----:R-:W-:Y:S01]  /*2070*/  FADD.FTZ R80, R127, R80 ;  /* 0x000000507f507221 */ /* 0x001fe20000010000 */
[----:B-1----:R-:W-:-:S10]  /*2080*/  FADD.FTZ R81, R86, R81 ;  /* 0x0000005156517221 */ /* 0x002fd40000010000 */
        /* <DEDUP_REMOVED lines=10> */
.L_x_1995:
[----:B------:R-:W-:Y:S05]  /*2130*/  BSYNC.RECONVERGENT B0 ;  /* 0x0000000000007941 */ /* 0x000fea0003800200 */
.L_x_1994:
        /* <DEDUP_REMOVED lines=18> */
[----:B------:R-:W-:Y:S01]  /*2260*/  FFMA.FTZ R13, R116, R118, R13 ;  /* 0x00000076740d7223 */ /* 0x000fe2000001000d */
[----:B------:R-:W-:Y:S01]  /*2270*/  UISETP.NE.AND.EX UP0, UPT, UR17, URZ, UPT, UP0 ;  /* 0x000000ff1100728c */ /* 0x000fe2000bf05300 */
[----:B------:R-:W-:Y:S01]  /*2280*/  FADD.FTZ R11, R119, R11 ;  /* 0x0000000b770b7221 */ /* 0x000fe20000010000 */
[----:B------:R-:W-:Y:S01]  /*2290*/  FFMA.FTZ R12, R117, R119, R12 ;  /* 0x00000077750c7223 */ /* 0x000fe2000001000c */
        /* <DEDUP_REMOVED lines=64> */
.L_x_1998:
        /* <DEDUP_REMOVED lines=33> */
.L_x_1997:
        /* <DEDUP_REMOVED lines=32> */
.L_x_2000:
        /* <DEDUP_REMOVED lines=33> */
.L_x_1996:
        /* <DEDUP_REMOVED lines=37> */
.L_x_2002:
        /* <DEDUP_REMOVED lines=33> */
.L_x_2001:
        /* <DEDUP_REMOVED lines=32> */
.L_x_2003:
        /* <DEDUP_REMOVED lines=32> */
.L_x_1999:
        /* <DEDUP_REMOVED lines=50> */
.L_x_2006:
        /* <DEDUP_REMOVED lines=29> */
.L_x_2005:
        /* <DEDUP_REMOVED lines=34> */
.L_x_2008:
        /* <DEDUP_REMOVED lines=29> */
.L_x_2004:
        /* <DEDUP_REMOVED lines=35> */
.L_x_2010:
        /* <DEDUP_REMOVED lines=29> */
.L_x_2009:
        /* <DEDUP_REMOVED lines=34> */
.L_x_2011:
        /* <DEDUP_REMOVED lines=28> */
.L_x_2007:
        /* <DEDUP_REMOVED lines=16> */
[-CC-:B------:R-:W-:Y:S01]  /*46e0*/  FFMA.FTZ R114, R114, R119.reuse, R118.reuse ;  /* 0x0000007772727223 */ /* 0x180fe20000010076 */
[-CC-:B0-----:R-:W-:Y:S01]  /*46f0*/  FFMA.FTZ R68, R115, R119.reuse, R118.reuse ;  /* 0x0000007773447223 */ /* 0x181fe20000010076 */
        /* <DEDUP_REMOVED lines=27> */
.L_x_2014:
        /* <DEDUP_REMOVED lines=29> */
.L_x_2013:
        /* <DEDUP_REMOVED lines=34> */
.L_x_2016:
        /* <DEDUP_REMOVED lines=29> */
.L_x_2012:
        /* <DEDUP_REMOVED lines=35> */
.L_x_2018:
        /* <DEDUP_REMOVED lines=29> */
.L_x_2017:
        /* <DEDUP_REMOVED lines=34> */
.L_x_2019:
        /* <DEDUP_REMOVED lines=28> */
.L_x_2015:
        /* <DEDUP_REMOVED lines=27> */
[----:B-----5:R-:W-:Y:S02]  /*5800*/  MOV R44, R187 ;  /* 0x000000bb002c7202 */ /* 0x020fe40000000f00 */
[----:B------:R-:W-:-:S02]  /*5810*/  MOV R56, R183 ;  /* 0x000000b700387202 */ /* 0x000fc40000000f00 */
        /* <DEDUP_REMOVED lines=70> */
.L_x_1993:
        /* <DEDUP_REMOVED lines=37> */
.L_x_2021:
        /* <DEDUP_REMOVED lines=11> */
.L_x_3845:


//--------------------- .text._ZN10layer_norm31ln_parallel_residual_bwd_kernelINS_13Kernel_traitsI6__halfS2_fS2_fjLj3072ELj1ELj1ELj4ELj16ENS_18Kernel_traits_baseILj3072ES2_S2_fS2_fjLj128EEEEELb0ELb1ELb0EEEvNS_9BwdParamsE --------------------------
	.section	.text._ZN10layer_norm31ln_parallel_residual_bwd_kernelINS_13Kernel_traitsI6__halfS2_fS2_fjLj3072ELj1ELj1ELj4ELj16ENS_18Kernel_traits_baseILj3072ES2_S2_fS2_fjLj128EEEEELb0ELb1ELb0EEEvNS_9BwdParamsE,"ax",@progbits
	.align	128
        .global         _ZN10layer_norm31ln_parallel_residual_bwd_kernelINS_13Kernel_traitsI6__halfS2_fS2_fjLj3072ELj1ELj1ELj4ELj16ENS_18Kernel_traits_baseILj3072ES2_S2_fS2_fjLj128EEEEELb0ELb1ELb0EEEvNS_9BwdParamsE
        .type           _ZN10layer_norm31ln_parallel_residual_bwd_kernelINS_13Kernel_traitsI6__halfS2_fS2_fjLj3072ELj1ELj1ELj4ELj16ENS_18Kernel_traits_baseILj3072ES2_S2_fS2_fjLj128EEEEELb0ELb1ELb0EEEvNS_9BwdParamsE,@function
        .size           _ZN10layer_norm31ln_parallel_residual_bwd_kernelINS_13Kernel_traitsI6__halfS2_fS2_fjLj3072ELj1ELj1ELj4ELj16ENS_18Kernel_traits_baseILj3072ES2_S2_fS2_fjLj128EEEEELb0ELb1ELb0EEEvNS_9BwdParamsE,(.L_x_3846 - _ZN10layer_norm31ln_parallel_residual_bwd_kernelINS_13Kernel_traitsI6__halfS2_fS2_fjLj3072ELj1ELj1ELj4ELj16ENS_18Kernel_traits_baseILj3072ES2_S2_fS2_fjLj128EEEEELb0ELb1ELb0EEEvNS_9BwdParamsE)
        .other          _ZN10layer_norm31ln_parallel_residual_bwd_kernelINS_13Kernel_traitsI6__halfS2_fS2_fjLj3072ELj1ELj1ELj4ELj16ENS_18Kernel_traits_baseILj3072ES2_S2_fS2_fjLj128EEEEELb0ELb1ELb0EEEvNS_9BwdParamsE,@"STO_CUDA_ENTRY STV_DEFAULT"
_ZN10layer_norm31ln_parallel_residual_bwd_kernelINS_13Kernel_traitsI6__halfS2_fS2_fjLj3072ELj1ELj1ELj4ELj16ENS_18Kernel_traits_baseILj3072ES2_S2_fS2_fjLj128EEEEELb0ELb1ELb0EEEvNS_9BwdParamsE:
.text._ZN10layer_norm31ln_parallel_residual_bwd_kernelINS_13Kernel_traitsI6__halfS2_fS2_fjLj3072ELj1ELj1ELj4ELj16ENS_18Kernel_traits_baseILj3072ES2_S2_fS2_fjLj128EEEEELb0ELb1ELb0EEEvNS_9BwdParamsE:
        /* <DEDUP_REMOVED lines=88> */
.L_x_2061:
        /* <DEDUP_REMOVED lines=10> */
[----:B------:R-:W-:Y:S01]  /*0620*/  HFMA2 R157, -RZ, RZ, 0, 0 ;  /* 0x00000000ff9d7431 */ /* 0x000fe200000001ff */
[C---:B------:R-:W-:Y:S01]  /*0630*/  ISETP.GE.U32.AND P3, PT, R2.reuse, 0x100, PT ;  /* 0x000001000200780c */ /* 0x040fe20003f66070 */
[----:B------:R-:W-:Y:S01]  /*0640*/  USHF.R.S32.HI UR5, URZ, 0x1f, UR4 ;  /* 0x0000001fff057899 */ /* 0x000fe20008011404 */
[----:B------:R-:W-:-:S02]  /*0650*/  ISETP.GE.U32.AND P2, PT, R2, 0x180, PT ;  /* 0x000001800200780c */ /* 0x000fc40003f46070 */
[----:B------:R-:W-:Y:S01]  /*0660*/  MOV R158, RZ ;  /* 0x000000ff009e7202 */ /* 0x000fe20000000f00 */
[----:B------:R-:W-:-:S06]  /*0670*/  ULEA.HI UR5, UR5, UR4, URZ, 0x3 ;  /* 0x0000000405057291 */ /* 0x000fcc000f8f18ff */
[----:B------:R-:W-:-:S04]  /*0680*/  MOV R0, UR5 ;  /* 0x0000000500007c02 */ /* 0x000fc80008000f00 */
[----:B------:R-:W-:-:S04]  /*0690*/  LEA.HI.SX32 R0, R0, R155, 0x1d ;  /* 0x0000009b00007211 */ /* 0x000fc800078feaff */
[----:B------:R-:W-:Y:S02]  /*06a0*/  MOV R156, R0 ;  /* 0x00000000009c7202 */ /* 0x000fe40000000f00 */
[----:B--2---:R-:W-:Y:S02]  /*06b0*/  R2UR UR18, R112 ;  /* 0x00000000701272ca */ /* 0x004fe400000e0000 */
[----:B---3--:R-:W-:Y:S01]  /*06c0*/  FSEL R155, R114, RZ, !P1 ;  /* 0x000000ff729b7208 */ /* 0x008fe20004800000 */
[----:B-----5:R-:W-:-:S12]  /*06d0*/  @!P4 BRA `(.L_x_2024) ;  /* 0x000000040058c947 */ /* 0x020fd80003800000 */
[----:B------:R-:W0:Y:S08]  /*06e0*/  LDC.64 R158, c[0x0][0x3a8] ;  /* 0x0000ea00ff9e7b82 */ /* 0x000e300000000a00 */
[----:B------:R-:W2:Y:S01]  /*06f0*/  LDC.64 R112, c[0x0][0x428] ;  /* 0x00010a00ff707b82 */ /* 0x000ea20000000a00 */
[----:B0-----:R-:W-:-:S05]  /*0700*/  IMAD.WIDE.U32 R158, R0, 0x20, R158 ;  /* 0x00000020009e7825 */ /* 0x001fca00078e009e */
[----:B------:R-:W3:Y:S01]  /*0710*/  LDG.E.128 R12, desc[UR20][R158.64] ;  /* 0x000000149e0c7981 */ /* 0x000ee2000c1e1d00 */
[----:B--2---:R-:W-:-:S03]  /*0720*/  IMAD.WIDE.U32 R112, R0, 0x10, R112 ;  /* 0x0000001000707825 */ /* 0x004fc600078e0070 */
[----:B------:R-:W2:Y:S04]  /*0730*/  LDG.E.128 R116, desc[UR20][R158.64+0x10] ;  /* 0x000010149e747981 */ /* 0x000ea8000c1e1d00 */
[----:B------:R-:W2:Y:S01]  /*0740*/  LDG.E.128 R112, desc[UR20][R112.64] ;  /* 0x0000001470707981 */ /* 0x000ea2000c1e1d00 */
[----:B----4-:R-:W-:Y:S01]  /*0750*/  ISETP.NE.U32.AND P0, PT, RZ, UR24, PT ;  /* 0x00000018ff007c0c */ /* 0x010fe2000bf05070 */
[----:B-----5:R-:W-:-:S03]  /*0760*/  HADD2.F32 R126, -RZ, R81.H0_H0 ;  /* 0x20000051ff7e7230 */ /* 0x020fc60000004100 */
[----:B------:R-:W-:Y:S01]  /*0770*/  ISETP.NE.AND.EX P0, PT, RZ, UR25, PT, P0 ;  /* 0x00000019ff007c0c */ /* 0x000fe2000bf05300 */
[--C-:B------:R-:W-:Y:S02]  /*0780*/  HADD2.F32 R138, -RZ, R82.reuse.H0_H0 ;  /* 0x20000052ff8a7230 */ /* 0x100fe40000004100 */
[----:B------:R-:W-:-:S10]  /*0790*/  HADD2.F32 R135, -RZ, R82.H1_H1 ;  /* 0x30000052ff877230 */ /* 0x000fd40000004100 */
[----:B------:R-:W0:Y:S01]  /*07a0*/  @P0 LDC.64 R156, c[0x0][0x438] ;  /* 0x00010e00ff9c0b82 */ /* 0x000e220000000a00 */
[--C-:B------:R-:W-:Y:S02]  /*07b0*/  HADD2.F32 R145, -RZ, R83.reuse.H0_H0 ;  /* 0x20000053ff917230 */ /* 0x100fe40000004100 */
[----:B------:R-:W-:Y:S02]  /*07c0*/  HADD2.F32 R153, -RZ, R83.H1_H1 ;  /* 0x30000053ff997230 */ /* 0x000fe40000004100 */
[----:B0-----:R-:W-:-:S05]  /*07d0*/  @P0 IMAD.WIDE.U32 R156, R0, 0x20, R156 ;  /* 0x00000020009c0825 */ /* 0x001fca00078e009c */
[----:B------:R-:W5:Y:S04]  /*07e0*/  @P0 LDG.E.128 R20, desc[UR20][R156.64] ;  /* 0x000000149c140981 */ /* 0x000f68000c1e1d00 */
[----:B------:R0:W5:Y:S02]  /*07f0*/  @P0 LDG.E.128 R16, desc[UR20][R156.64+0x10] ;  /* 0x000010149c100981 */ /* 0x000164000c1e1d00 */
[----:B0-----:R-:W-:Y:S01]  /*0800*/  IADD3 R156, PT, PT, R0, 0x80, RZ ;  /* 0x00000080009c7810 */ /* 0x001fe20007ffe0ff */
[C---:B---3--:R-:W-:Y:S01]  /*0810*/  FADD.FTZ R3, -R155.reuse, R12 ;  /* 0x0000000c9b037221 */ /* 0x048fe20000010100 */
[C---:B------:R-:W-:Y:S01]  /*0820*/  FADD.FTZ R12, -R155.reuse, R13 ;  /* 0x0000000d9b0c7221 */ /* 0x040fe20000010100 */
[----:B------:R-:W-:Y:S01]  /*0830*/  FADD.FTZ R124, -R155, R14 ;  /* 0x0000000e9b7c7221 */ /* 0x000fe20000010100 */
[----:B------:R-:W-:-:S02]  /*0840*/  HADD2.F32 R14, -RZ, R80.H0_H0 ;  /* 0x20000050ff0e7230 */ /* 0x000fc40000004100 */
[----:B------:R-:W-:Y:S01]  /*0850*/  FMUL.FTZ R3, R3, UR18 ;  /* 0x0000001203037c20 */ /* 0x000fe20008410000 */
[----:B------:R-:W-:Y:S02]  /*0860*/  HADD2.F32 R13, -RZ, R80.H1_H1 ;  /* 0x30000050ff0d7230 */ /* 0x000fe40000004100 */
[----:B------:R-:W-:Y:S01]  /*0870*/  FMUL.FTZ R12, R12, UR18 ;  /* 0x000000120c0c7c20 */ /* 0x000fe20008410000 */
[--C-:B--2---:R-:W-:Y:S02]  /*0880*/  HADD2.F32 R11, -RZ, R112.reuse.H0_H0 ;  /* 0x20000070ff0b7230 */ /* 0x104fe40000004100 */
[----:B------:R-:W-:Y:S02]  /*0890*/  HADD2.F32 R112, -RZ, R112.H1_H1 ;  /* 0x30000070ff707230 */ /* 0x000fe40000004100 */
[----:B------:R-:W-:Y:S01]  /*08a0*/  FADD.FTZ R129, -R155, R15 ;  /* 0x0000000f9b817221 */ /* 0x000fe20000010100 */
[----:B------:R-:W-:Y:S02]  /*08b0*/  HADD2.F32 R15, -RZ, R113.H0_H0 ;  /* 0x20000071ff0f7230 */ /* 0x000fe40000004100 */
[-C--:B------:R-:W-:Y:S01]  /*08c0*/  FMUL.FTZ R14, R14, R11.reuse ;  /* 0x0000000b0e0e7220 */ /* 0x080fe20000410000 */
[----:B------:R-:W-:Y:S01]  /*08d0*/  FADD.FTZ R44, R44, R11 ;  /* 0x0000000b2c2c7221 */ /* 0x000fe20000010000 */
[----:B------:R-:W-:Y:S01]  /*08e0*/  FFMA.FTZ R68, R3, R11, R68 ;  /* 0x0000000b03447223 */ /* 0x000fe20000010044 */
[-C--:B------:R-:W-:Y:S01]  /*08f0*/  FMUL.FTZ R11, R13, R112.reuse ;  /* 0x000000700d0b7220 */ /* 0x080fe20000410000 */
[----:B------:R-:W-:Y:S01]  /*0900*/  FADD.FTZ R45, R45, R112 ;  /* 0x000000702d2d7221 */ /* 0x000fe20000010000 */
[----:B------:R-:W-:Y:S01]  /*0910*/  FFMA.FTZ R69, R12, R112, R69 ;  /* 0x000000700c457223 */ /* 0x000fe20000010045 */
[----:B------:R-:W-:-:S02]  /*0920*/  HADD2.F32 R112, -RZ, R81.H1_H1 ;  /* 0x30000051ff707230 */ /* 0x000fc40000004100 */
[----:B------:R-:W-:Y:S01]  /*0930*/  FMUL.FTZ R13, R124, UR18 ;  /* 0x000000127c0d7c20 */ /* 0x000fe20008410000 */
[----:B------:R-:W-:Y:S02]  /*0940*/  HADD2.F32 R113, -RZ, R113.H1_H1 ;  /* 0x30000071ff717230 */ /* 0x000fe40000004100 */
[----:B------:R-:W-:Y:S01]  /*0950*/  FMUL.FTZ R124, R129, UR18 ;  /* 0x00000012817c7c20 */ /* 0x000fe20008410000 */
[----:B------:R-:W-:Y:S01]  /*0960*/  FADD.FTZ R116, -R155, R116 ;  /* 0x000000749b747221 */ /* 0x000fe20000010100 */
[-C--:B------:R-:W-:Y:S01]  /*0970*/  FMUL.FTZ R126, R126, R15.reuse ;  /* 0x0000000f7e7e7220 */ /* 0x080fe20000410000 */
[----:B------:R-:W-:Y:S01]  /*0980*/  FADD.FTZ R46, R46, R15 ;  /* 0x0000000f2e2e7221 */ /* 0x000fe20000010000 */
[----:B------:R-:W-:Y:S01]  /*0990*/  FFMA.FTZ R70, R13, R15, R70 ;  /* 0x0000000f0d467223 */ /* 0x000fe20000010046 */
[-C--:B------:R-:W-:Y:S01]  /*09a0*/  FMUL.FTZ R15, R112, R113.reuse ;  /* 0x00000071700f7220 */ /* 0x080fe20000410000 */
[----:B------:R-:W-:Y:S01]  /*09b0*/  FADD.FTZ R47, R47, R113 ;  /* 0x000000712f2f7221 */ /* 0x000fe20000010000 */
[----:B------:R-:W-:Y:S01]  /*09c0*/  FFMA.FTZ R71, R124, R113, R71 ;  /* 0x000000717c477223 */ /* 0x000fe20000010047 */
[----:B------:R-:W-:-:S02]  /*09d0*/  HADD2.F32 R113, -RZ, R114.H0_H0 ;  /* 0x20000072ff717230 */ /* 0x000fc40000004100 */
[----:B------:R-:W-:Y:S01]  /*09e0*/  FMUL.FTZ R129, R116, UR18 ;  /* 0x0000001274817c20 */ /* 0x000fe20008410000 */
[----:B------:R-:W-:Y:S01]  /*09f0*/  FADD.FTZ R117, -R155, R117 ;  /* 0x000000759b757221 */ /* 0x000fe20000010100 */
[----:B------:R-:W-:Y:S01]  /*0a00*/  FADD.FTZ R112, RZ, R14 ;  /* 0x0000000eff707221 */ /* 0x000fe20000010000 */
[-C--:B------:R-:W-:Y:S01]  /*0a10*/  FMUL.FTZ R138, R138, R113.reuse ;  /* 0x000000718a8a7220 */ /* 0x080fe20000410000 */
[----:B------:R-:W-:Y:S01]  /*0a20*/  FADD.FTZ R40, R40, R113 ;  /* 0x0000007128287221 */ /* 0x000fe20000010000 */
[----:B------:R-:W-:Y:S01]  /*0a30*/  FFMA.FTZ R64, R129, R113, R64 ;  /* 0x0000007181407223 */ /* 0x000fe20000010040 */
[----:B------:R-:W-:Y:S01]  /*0a40*/  FFMA.FTZ R113, R3, R14, RZ ;  /* 0x0000000e03717223 */ /* 0x000fe200000100ff */
[----:B------:R-:W-:Y:S02]  /*0a50*/  HADD2.F32 R114, -RZ, R114.H1_H1 ;  /* 0x30000072ff727230 */ /* 0x000fe40000004100 */
[----:B------:R-:W-:Y:S01]  /*0a60*/  FMUL.FTZ R136, R117, UR18 ;  /* 0x0000001275887c20 */ /* 0x000fe20008410000 */
[----:B------:R-:W-:Y:S01]  /*0a70*/  FADD.FTZ R117, R112, R11 ;  /* 0x0000000b70757221 */ /* 0x000fe20000010000 */
[----:B------:R-:W-:Y:S01]  /*0a80*/  FFMA.FTZ R112, R12, R11, R113 ;  /* 0x0000000b0c707223 */ /* 0x000fe20000010071 */
[-C--:B------:R-:W-:Y:S01]  /*0a90*/  FMUL.FTZ R135, R135, R114.reuse ;  /* 0x0000007287877220 */ /* 0x080fe20000410000 */
[----:B------:R-:W-:Y:S01]  /*0aa0*/  FADD.FTZ R41, R41, R114 ;  /* 0x0000007229297221 */ /* 0x000fe20000010000 */
[----:B------:R-:W-:Y:S01]  /*0ab0*/  FFMA.FTZ R65, R136, R114, R65 ;  /* 0x0000007288417223 */ /* 0x000fe20000010041 */
[----:B------:R-:W-:Y:S01]  /*0ac0*/  FADD.FTZ R114, R117, R126 ;  /* 0x0000007e75727221 */ /* 0x000fe20000010000 */
[----:B------:R-:W-:Y:S01]  /*0ad0*/  FFMA.FTZ R113, R13, R126, R112 ;  /* 0x0000007e0d717223 */ /* 0x000fe20000010070 */
[----:B------:R-:W-:Y:S01]  /*0ae0*/  FADD.FTZ R118, -R155, R118 ;  /* 0x000000769b767221 */ /* 0x000fe20000010100 */
[----:B------:R-:W-:-:S02]  /*0af0*/  HADD2.F32 R116, -RZ, R115.H0_H0 ;  /* 0x20000073ff747230 */ /* 0x000fc40000004100 */
[----:B------:R-:W-:Y:S01]  /*0b00*/  FADD.FTZ R117, R114, R15 ;  /* 0x0000000f72757221 */ /* 0x000fe20000010000 */
[----:B------:R-:W-:Y:S01]  /*0b10*/  FFMA.FTZ R112, R124, R15, R113 ;  /* 0x0000000f7c707223 */ /* 0x000fe20000010071 */
[----:B------:R-:W-:Y:S02]  /*0b20*/  FMUL.FTZ R147, R118, UR18 ;  /* 0x0000001276937c20 */ /* 0x000fe40008410000 */
[----:B------:R-:W-:Y:S01]  /*0b30*/  FADD.FTZ R114, R117, R138 ;  /* 0x0000008a75727221 */ /* 0x000fe20000010000 */
[----:B------:R-:W-:Y:S01]  /*0b40*/  FFMA.FTZ R113, R129, R138, R112 ;  /* 0x0000008a81717223 */ /* 0x000fe20000010070 */
[----:B------:R-:W-:Y:S01]  /*0b50*/  FADD.FTZ R42, R42, R116 ;  /* 0x000000742a2a7221 */ /* 0x000fe20000010000 */
[-C--:B------:R-:W-:Y:S01]  /*0b60*/  FFMA.FTZ R66, R147, R116.reuse, R66 ;  /* 0x0000007493427223 */ /* 0x080fe20000010042 */
[----:B------:R-:W-:Y:S01]  /*0b70*/  FMUL.FTZ R145, R145, R116 ;  /* 0x0000007491917220 */ /* 0x000fe20000410000 */
[----:B------:R-:W-:Y:S02]  /*0b80*/  HADD2.F32 R116, -RZ, R115.H1_H1 ;  /* 0x30000073ff747230 */ /* 0x000fe40000004100 */
[----:B------:R-:W-:Y:S01]  /*0b90*/  FADD.FTZ R119, -R155, R119 ;  /* 0x000000779b777221 */ /* 0x000fe20000010100 */
[----:B------:R-:W-:Y:S01]  /*0ba0*/  FADD.FTZ R114, R114, R135 ;  /* 0x0000008772727221 */ /* 0x000fe20000010000 */
[----:B------:R-:W-:Y:S01]  /*0bb0*/  FFMA.FTZ R112, R136, R135, R113 ;  /* 0x0000008788707223 */ /* 0x000fe20000010071 */
[-C--:B------:R-:W-:Y:S01]  /*0bc0*/  FMUL.FTZ R153, R153, R116.reuse ;  /* 0x0000007499997220 */ /* 0x080fe20000410000 */
[----:B------:R-:W-:Y:S01]  /*0bd0*/  FMUL.FTZ R154, R119, UR18 ;  /* 0x00000012779a7c20 */ /* 0x000fe20008410000 */
[----:B------:R-:W-:Y:S01]  /*0be0*/  FADD.FTZ R114, R114, R145 ;  /* 0x0000009172727221 */ /* 0x000fe20000010000 */
[----:B------:R-:W-:Y:S01]  /*0bf0*/  FFMA.FTZ R112, R147, R145, R112 ;  /* 0x0000009193707223 */ /* 0x000fe20000010070 */
[----:B------:R-:W-:Y:S01]  /*0c00*/  FADD.FTZ R43, R43, R116 ;  /* 0x000000742b2b7221 */ /* 0x000fe20000010000 */
[----:B------:R-:W-:Y:S01]  /*0c10*/  FFMA.FTZ R67, R154, R116, R67 ;  /* 0x000000749a437223 */ /* 0x000fe20000010043 */
[----:B------:R-:W-:Y:S01]  /*0c20*/  FADD.FTZ R157, R114, R153 ;  /* 0x00000099729d7221 */ /* 0x000fe20000010000 */
[----:B------:R-:W-:-:S07]  /*0c30*/  FFMA.FTZ R158, R154, R153, R112 ;  /* 0x000000999a9e7223 */ /* 0x000fce0000010070 */
.L_x_2024:
[----:B-1--4-:R-:W-:Y:S05]  /*0c40*/  BSYNC.RECONVERGENT B0 ;  /* 0x0000000000007941 */ /* 0x012fea0003800200 */
.L_x_2023:
        /* <DEDUP_REMOVED lines=12> */
[----:B-----5:R-:W-:Y:S02]  /*0d10*/  HADD2.F32 R10, -RZ, R76.H0_H0 ;  /* 0x2000004cff0a7230 */ /* 0x020fe40000004100 */
[----:B0-----:R-:W-:Y:S02]  /*0d20*/  HADD2.F32 R142, -RZ, R78.H1_H1 ;  /* 0x3000004eff8e7230 */ /* 0x001fe40000004100 */
[----:B-1----:R-:W-:-:S05]  /*0d30*/  @P0 IMAD.WIDE.U32 R8, R156, 0x20, R8 ;  /* 0x000000209c080825 */ /* 0x002fca00078e0008 */
[----:B------:R-:W5:Y:S04]  /*0d40*/  @P0 LDG.E.128 R84, desc[UR20][R8.64] ;  /* 0x0000001408540981 */ /* 0x000f68000c1e1d00 */
[----:B------:R0:W5:Y:S02]  /*0d50*/  @P0 LDG.E.128 R88, desc[UR20][R8.64+0x10] ;  /* 0x0000101408580981 */ /* 0x000164000c1e1d00 */
[----:B0-----:R-:W-:Y:S02]  /*0d60*/  HADD2.F32 R8, -RZ, R77.H0_H0 ;  /* 0x2000004dff087230 */ /* 0x001fe40000004100 */
[----:B------:R-:W-:Y:S01]  /*0d70*/  HADD2.F32 R151, -RZ, R79.H1_H1 ;  /* 0x3000004fff977230 */ /* 0x000fe20000004100 */
[----:B------:R-:W-:Y:S01]  /*0d80*/  IADD3 R156, PT, PT, R156, 0x80, RZ ;  /* 0x000000809c9c7810 */ /* 0x000fe20007ffe0ff */
[C---:B--2---:R-:W-:Y:S01]  /*0d90*/  FADD.FTZ R4, -R155.reuse, R4 ;  /* 0x000000049b047221 */ /* 0x044fe20000010100 */
[C---:B------:R-:W-:Y:S01]  /*0da0*/  FADD.FTZ R127, -R155.reuse, R5 ;  /* 0x000000059b7f7221 */ /* 0x040fe20000010100 */
[C---:B------:R-:W-:Y:S01]  /*0db0*/  FADD.FTZ R141, -R155.reuse, R7 ;  /* 0x000000079b8d7221 */ /* 0x040fe20000010100 */
[----:B------:R-:W-:Y:S01]  /*0dc0*/  FADD.FTZ R134, -R155, R6 ;  /* 0x000000069b867221 */ /* 0x000fe20000010100 */
[----:B------:R-:W-:-:S02]  /*0dd0*/  HADD2.F32 R7, -RZ, R76.H1_H1 ;  /* 0x3000004cff077230 */ /* 0x000fc40000004100 */
[----:B------:R-:W-:Y:S01]  /*0de0*/  FMUL.FTZ R5, R4, UR18 ;  /* 0x0000001204057c20 */ /* 0x000fe20008410000 */
[----:B------:R-:W-:Y:S01]  /*0df0*/  FMUL.FTZ R6, R127, UR18 ;  /* 0x000000127f067c20 */ /* 0x000fe20008410000 */
[--C-:B----4-:R-:W-:Y:S02]  /*0e00*/  HADD2.F32 R125, -RZ, R112.reuse.H0_H0 ;  /* 0x20000070ff7d7230 */ /* 0x110fe40000004100 */
[----:B------:R-:W-:Y:S02]  /*0e10*/  HADD2.F32 R112, -RZ, R112.H1_H1 ;  /* 0x30000070ff707230 */ /* 0x000fe40000004100 */
[----:B------:R-:W-:Y:S01]  /*0e20*/  FMUL.FTZ R9, R134, UR18 ;  /* 0x0000001286097c20 */ /* 0x000fe20008410000 */
        /* <DEDUP_REMOVED lines=10> */
[----:B---3--:R-:W-:Y:S01]  /*0ed0*/  FADD.FTZ R116, -R155, R116 ;  /* 0x000000749b747221 */ /* 0x008fe20000010100 */
[----:B------:R-:W-:Y:S01]  /*0ee0*/  FADD.FTZ R38, R38, R125 ;  /* 0x0000007d26267221 */ /* 0x000fe20000010000 */
[-C--:B------:R-:W-:Y:S01]  /*0ef0*/  FFMA.FTZ R62, R9, R125.reuse, R62 ;  /* 0x0000007d093e7223 */ /* 0x080fe2000001003e */
[----:B------:R-:W-:Y:S01]  /*0f00*/  FMUL.FTZ R8, R8, R125 ;  /* 0x0000007d08087220 */ /* 0x000fe20000410000 */
[-C--:B------:R-:W-:Y:S01]  /*0f10*/  FMUL.FTZ R125, R112, R113.reuse ;  /* 0x00000071707d7220 */ /* 0x080fe20000410000 */
[----:B------:R-:W-:Y:S01]  /*0f20*/  FADD.FTZ R39, R39, R113 ;  /* 0x0000007127277221 */ /* 0x000fe20000010000 */
[----:B------:R-:W-:Y:S01]  /*0f30*/  FFMA.FTZ R63, R10, R113, R63 ;  /* 0x000000710a3f7223 */ /* 0x000fe2000001003f */
[----:B------:R-:W-:-:S02]  /*0f40*/  HADD2.F32 R113, -RZ, R114.H0_H0 ;  /* 0x20000072ff717230 */ /* 0x000fc40000004100 */
[----:B------:R-:W-:Y:S01]  /*0f50*/  FMUL.FTZ R127, R116, UR18 ;  /* 0x00000012747f7c20 */ /* 0x000fe20008410000 */
[----:B------:R-:W-:Y:S02]  /*0f60*/  HADD2.F32 R134, -RZ, R78.H0_H0 ;  /* 0x2000004eff867230 */ /* 0x000fe40000004100 */
[----:B------:R-:W-:Y:S01]  /*0f70*/  FADD.FTZ R117, -R155, R117 ;  /* 0x000000759b757221 */ /* 0x000fe20000010100 */
[----:B------:R-:W-:Y:S01]  /*0f80*/  FADD.FTZ R112, R157, R4 ;  /* 0x000000049d707221 */ /* 0x000fe20000010000 */
[----:B------:R-:W-:Y:S01]  /*0f90*/  FADD.FTZ R32, R32, R113 ;  /* 0x0000007120207221 */ /* 0x000fe20000010000 */
[-C--:B------:R-:W-:Y:S01]  /*0fa0*/  FFMA.FTZ R56, R127, R113.reuse, R56 ;  /* 0x000000717f387223 */ /* 0x080fe20000010038 */
[----:B------:R-:W-:Y:S01]  /*0fb0*/  FMUL.FTZ R134, R134, R113 ;  /* 0x0000007186867220 */ /* 0x000fe20000410000 */
[----:B------:R-:W-:Y:S01]  /*0fc0*/  FFMA.FTZ R113, R5, R4, R158 ;  /* 0x0000000405717223 */ /* 0x000fe2000001009e */
[----:B------:R-:W-:Y:S02]  /*0fd0*/  HADD2.F32 R114, -RZ, R114.H1_H1 ;  /* 0x30000072ff727230 */ /* 0x000fe40000004100 */
[----:B------:R-:W-:Y:S01]  /*0fe0*/  FADD.FTZ R118, -R155, R118 ;  /* 0x000000769b767221 */ /* 0x000fe20000010100 */
[----:B------:R-:W-:Y:S01]  /*0ff0*/  FMUL.FTZ R144, R117, UR18 ;  /* 0x0000001275907c20 */ /* 0x000fe20008410000 */
[----:B------:R-:W-:Y:S01]  /*1000*/  FADD.FTZ R117, R112, R7 ;  /* 0x0000000770757221 */ /* 0x000fe20000010000 */
[----:B------:R-:W-:Y:S01]  /*1010*/  FFMA.FTZ R112, R6, R7, R113 ;  /* 0x0000000706707223 */ /* 0x000fe20000010071 */
[----:B------:R-:W-:-:S02]  /*1020*/  HADD2.F32 R116, -RZ, R115.H0_H0 ;  /* 0x20000073ff747230 */ /* 0x000fc40000004100 */
[----:B------:R-:W-:Y:S01]  /*1030*/  FMUL.FTZ R143, R118, UR18 ;  /* 0x00000012768f7c20 */ /* 0x000fe20008410000 */
[----:B------:R-:W-:Y:S02]  /*1040*/  HADD2.F32 R141, -RZ, R79.H0_H0 ;  /* 0x2000004fff8d7230 */ /* 0x000fe40000004100 */
[----:B------:R-:W-:Y:S01]  /*1050*/  FADD.FTZ R33, R33, R114 ;  /* 0x0000007221217221 */ /* 0x000fe20000010000 */
[-C--:B------:R-:W-:Y:S01]  /*1060*/  FFMA.FTZ R57, R144, R114.reuse, R57 ;  /* 0x0000007290397223 */ /* 0x080fe20000010039 */
[----:B------:R-:W-:Y:S01]  /*1070*/  FMUL.FTZ R142, R142, R114 ;  /* 0x000000728e8e7220 */ /* 0x000fe20000410000 */
[----:B------:R-:W-:Y:S01]  /*1080*/  FADD.FTZ R114, R117, R8 ;  /* 0x0000000875727221 */ /* 0x000fe20000010000 */
[----:B------:R-:W-:Y:S01]  /*1090*/  FFMA.FTZ R113, R9, R8, R112 ;  /* 0x0000000809717223 */ /* 0x000fe20000010070 */
[----:B------:R-:W-:Y:S01]  /*10a0*/  FADD.FTZ R34, R34, R116 ;  /* 0x0000007422227221 */ /* 0x000fe20000010000 */
[-C--:B------:R-:W-:Y:S01]  /*10b0*/  FFMA.FTZ R58, R143, R116.reuse, R58 ;  /* 0x000000748f3a7223 */ /* 0x080fe2000001003a */
[----:B------:R-:W-:Y:S01]  /*10c0*/  FMUL.FTZ R141, R141, R116 ;  /* 0x000000748d8d7220 */ /* 0x000fe20000410000 */
[----:B------:R-:W-:-:S02]  /*10d0*/  HADD2.F32 R116, -RZ, R115.H1_H1 ;  /* 0x30000073ff747230 */ /* 0x000fc40000004100 */
[----:B------:R-:W-:Y:S01]  /*10e0*/  FADD.FTZ R115, R114, R125 ;  /* 0x0000007d72737221 */ /* 0x000fe20000010000 */
[----:B------:R-:W-:-:S03]  /*10f0*/  FFMA.FTZ R112, R10, R125, R113 ;  /* 0x0000007d0a707223 */ /* 0x000fc60000010071 */
[----:B------:R-:W-:Y:S01]  /*1100*/  FADD.FTZ R115, R115, R134 ;  /* 0x0000008673737221 */ /* 0x000fe20000010000 */
[----:B------:R-:W-:Y:S01]  /*1110*/  FFMA.FTZ R113, R127, R134, R112 ;  /* 0x000000867f717223 */ /* 0x000fe20000010070 */
[----:B------:R-:W-:Y:S02]  /*1120*/  FADD.FTZ R119, -R155, R119 ;  /* 0x000000779b777221 */ /* 0x000fe40000010100 */
[----:B------:R-:W-:Y:S01]  /*1130*/  FADD.FTZ R112, R115, R142 ;  /* 0x0000008e73707221 */ /* 0x000fe20000010000 */
[----:B------:R-:W-:Y:S01]  /*1140*/  FFMA.FTZ R114, R144, R142, R113 ;  /* 0x0000008e90727223 */ /* 0x000fe20000010071 */
[----:B------:R-:W-:Y:S01]  /*1150*/  FMUL.FTZ R152, R119, UR18 ;  /* 0x0000001277987c20 */ /* 0x000fe20008410000 */
[-C--:B------:R-:W-:Y:S01]  /*1160*/  FMUL.FTZ R151, R151, R116.reuse ;  /* 0x0000007497977220 */ /* 0x080fe20000410000 */
[----:B------:R-:W-:Y:S01]  /*1170*/  FADD.FTZ R112, R112, R141 ;  /* 0x0000008d70707221 */ /* 0x000fe20000010000 */
[----:B------:R-:W-:Y:S01]  /*1180*/  FFMA.FTZ R113, R143, R141, R114 ;  /* 0x0000008d8f717223 */ /* 0x000fe20000010072 */
[----:B------:R-:W-:Y:S01]  /*1190*/  FADD.FTZ R35, R35, R116 ;  /* 0x0000007423237221 */ /* 0x000fe20000010000 */
[----:B------:R-:W-:Y:S01]  /*11a0*/  FFMA.FTZ R59, R152, R116, R59 ;  /* 0x00000074983b7223 */ /* 0x000fe2000001003b */
[----:B------:R-:W-:Y:S01]  /*11b0*/  FADD.FTZ R157, R112, R151 ;  /* 0x00000097709d7221 */ /* 0x000fe20000010000 */
[----:B------:R-:W-:-:S07]  /*11c0*/  FFMA.FTZ R158, R152, R151, R113 ;  /* 0x00000097989e7223 */ /* 0x000fce0000010071 */
.L_x_2026:
[----:B------:R-:W-:Y:S05]  /*11d0*/  BSYNC.RECONVERGENT B0 ;  /* 0x0000000000007941 */ /* 0x000fea0003800200 */
.L_x_2025:
        /* <DEDUP_REMOVED lines=13> */
[----:B-1----:R-:W-:-:S05]  /*12b0*/  @P0 IMAD.WIDE.U32 R132, R156, 0x20, R130 ;  /* 0x000000209c840825 */ /* 0x002fca00078e0082 */
[----:B------:R-:W5:Y:S04]  /*12c0*/  @P0 LDG.E.128 R92, desc[UR20][R132.64] ;  /* 0x00000014845c0981 */ /* 0x000f68000c1e1d00 */
[----:B------:R1:W5:Y:S01]  /*12d0*/  @P0 LDG.E.128 R96, desc[UR20][R132.64+0x10] ;  /* 0x0000101484600981 */ /* 0x000362000c1e1d00 */
[----:B------:R-:W-:Y:S02]  /*12e0*/  HADD2.F32 R139, -RZ, R73.H1_H1 ;  /* 0x30000049ff8b7230 */ /* 0x000fe40000004100 */
[----:B0-----:R-:W-:Y:S02]  /*12f0*/  HADD2.F32 R148, -RZ, R74.H1_H1 ;  /* 0x3000004aff947230 */ /* 0x001fe40000004100 */
[C---:B--2---:R-:W-:Y:S01]  /*1300*/  FADD.FTZ R112, -R155.reuse, R112 ;  /* 0x000000709b707221 */ /* 0x044fe20000010100 */
[C---:B------:R-:W-:Y:S01]  /*1310*/  FADD.FTZ R130, -R155.reuse, R113 ;  /* 0x000000719b827221 */ /* 0x040fe20000010100 */
[C---:B------:R-:W-:Y:S01]  /*1320*/  FADD.FTZ R140, -R155.reuse, R115 ;  /* 0x000000739b8c7221 */ /* 0x040fe20000010100 */
[----:B------:R-:W-:Y:S01]  /*1330*/  FADD.FTZ R114, -R155, R114 ;  /* 0x000000729b727221 */ /* 0x000fe20000010100 */
[----:B------:R-:W-:Y:S01]  /*1340*/  FMUL.FTZ R131, R112, UR18 ;  /* 0x0000001270837c20 */ /* 0x000fe20008410000 */
[----:B------:R-:W-:-:S02]  /*1350*/  HADD2.F32 R112, -RZ, R72.H1_H1 ;  /* 0x30000048ff707230 */ /* 0x000fc40000004100 */
[----:B-1----:R-:W-:Y:S01]  /*1360*/  FMUL.FTZ R132, R130, UR18 ;  /* 0x0000001282847c20 */ /* 0x002fe20008410000 */
[----:B---3--:R-:W-:Y:S01]  /*1370*/  FADD.FTZ R116, -R155, R116 ;  /* 0x000000749b747221 */ /* 0x008fe20000010100 */
[----:B------:R-:W-:Y:S01]  /*1380*/  FMUL.FTZ R133, R114, UR18 ;  /* 0x0000001272857c20 */ /* 0x000fe20008410000 */
[--C-:B----4-:R-:W-:Y:S02]  /*1390*/  HADD2.F32 R113, -RZ, R120.reuse.H0_H0 ;  /* 0x20000078ff717230 */ /* 0x110fe40000004100 */
[----:B------:R-:W-:Y:S01]  /*13a0*/  FMUL.FTZ R140, R140, UR18 ;  /* 0x000000128c8c7c20 */ /* 0x000fe20008410000 */
[----:B------:R-:W-:Y:S02]  /*13b0*/  HADD2.F32 R120, -RZ, R120.H1_H1 ;  /* 0x30000078ff787230 */ /* 0x000fe40000004100 */
[----:B------:R-:W-:Y:S01]  /*13c0*/  FMUL.FTZ R137, R116, UR18 ;  /* 0x0000001274897c20 */ /* 0x000fe20008410000 */
[----:B------:R-:W-:Y:S02]  /*13d0*/  HADD2.F32 R115, -RZ, R121.H0_H0 ;  /* 0x20000079ff737230 */ /* 0x000fe40000004100 */
        /* <DEDUP_REMOVED lines=8> */
[----:B------:R-:W-:Y:S01]  /*1460*/  FMUL.FTZ R120, R113, R115 ;  /* 0x0000007371787220 */ /* 0x000fe20000410000 */
[----:B------:R-:W-:Y:S02]  /*1470*/  HADD2.F32 R121, -RZ, R74.H0_H0 ;  /* 0x2000004aff797230 */ /* 0x000fe40000004100 */
[----:B------:R-:W-:Y:S01]  /*1480*/  FADD.FTZ R157, R157, R128 ;  /* 0x000000809d9d7221 */ /* 0x000fe20000010000 */
[--C-:B------:R-:W-:Y:S02]  /*1490*/  HADD2.F32 R113, -RZ, R122.reuse.H0_H0 ;  /* 0x2000007aff717230 */ /* 0x100fe40000004100 */
[----:B------:R-:W-:Y:S01]  /*14a0*/  FMUL.FTZ R139, R139, R112 ;  /* 0x000000708b8b7220 */ /* 0x000fe20000410000 */
[----:B------:R-:W-:-:S02]  /*14b0*/  HADD2.F32 R122, -RZ, R122.H1_H1 ;  /* 0x3000007aff7a7230 */ /* 0x000fc40000004100 */
[----:B------:R-:W-:Y:S01]  /*14c0*/  FADD.FTZ R157, R157, R130 ;  /* 0x000000829d9d7221 */ /* 0x000fe20000010000 */
[----:B------:R-:W-:Y:S01]  /*14d0*/  FADD.FTZ R117, -R155, R117 ;  /* 0x000000759b757221 */ /* 0x000fe20000010100 */
[-C--:B------:R-:W-:Y:S01]  /*14e0*/  FMUL.FTZ R121, R121, R113.reuse ;  /* 0x0000007179797220 */ /* 0x080fe20000410000 */
        /* <DEDUP_REMOVED lines=8> */
[----:B------:R-:W-:-:S02]  /*1570*/  HADD2.F32 R146, -RZ, R123.H0_H0 ;  /* 0x2000007bff927230 */ /* 0x000fc40000004100 */
[----:B------:R-:W-:Y:S01]  /*1580*/  FADD.FTZ R118, -R155, R118 ;  /* 0x000000769b767221 */ /* 0x000fe20000010100 */
[C---:B------:R-:W-:Y:S01]  /*1590*/  FFMA.FTZ R113, R133.reuse, R120, R114 ;  /* 0x0000007885717223 */ /* 0x040fe20000010072 */
[----:B------:R-:W-:Y:S02]  /*15a0*/  HADD2.F32 R112, -RZ, R123.H1_H1 ;  /* 0x3000007bff707230 */ /* 0x000fe40000004100 */
[----:B------:R-:W-:Y:S01]  /*15b0*/  FADD.FTZ R30, R30, R115 ;  /* 0x000000731e1e7221 */ /* 0x000fe20000010000 */
[----:B------:R-:W-:Y:S01]  /*15c0*/  FFMA.FTZ R54, R133, R115, R54 ;  /* 0x0000007385367223 */ /* 0x000fe20000010036 */
[----:B------:R-:W-:Y:S01]  /*15d0*/  FFMA.FTZ R114, R140, R139, R113 ;  /* 0x0000008b8c727223 */ /* 0x000fe20000010071 */
[--C-:B------:R-:W-:Y:S02]  /*15e0*/  HADD2.F32 R123, -RZ, R75.reuse.H0_H0 ;  /* 0x2000004bff7b7230 */ /* 0x100fe40000004100 */
[----:B------:R-:W-:Y:S01]  /*15f0*/  FMUL.FTZ R150, R117, UR18 ;  /* 0x0000001275967c20 */ /* 0x000fe20008410000 */
[----:B------:R-:W-:Y:S01]  /*1600*/  FMUL.FTZ R148, R148, R122 ;  /* 0x0000007a94947220 */ /* 0x000fe20000410000 */
[----:B------:R-:W-:Y:S01]  /*1610*/  FADD.FTZ R113, R116, R121 ;  /* 0x0000007974717221 */ /* 0x000fe20000010000 */
[----:B------:R-:W-:Y:S01]  /*1620*/  FFMA.FTZ R115, R137, R121, R114 ;  /* 0x0000007989737223 */ /* 0x000fe20000010072 */
[----:B------:R-:W-:Y:S01]  /*1630*/  FMUL.FTZ R149, R118, UR18 ;  /* 0x0000001276957c20 */ /* 0x000fe20008410000 */
[----:B------:R-:W-:-:S02]  /*1640*/  HADD2.F32 R117, -RZ, R75.H1_H1 ;  /* 0x3000004bff757230 */ /* 0x000fc40000004100 */
[----:B------:R-:W-:Y:S01]  /*1650*/  FADD.FTZ R119, -R155, R119 ;  /* 0x000000779b777221 */ /* 0x000fe20000010100 */
[----:B------:R-:W-:Y:S01]  /*1660*/  FMUL.FTZ R123, R123, R146 ;  /* 0x000000927b7b7220 */ /* 0x000fe20000410000 */
[----:B------:R-:W-:Y:S01]  /*1670*/  FADD.FTZ R114, R113, R148 ;  /* 0x0000009471727221 */ /* 0x000fe20000010000 */
[C---:B------:R-:W-:Y:S01]  /*1680*/  FFMA.FTZ R116, R150.reuse, R148, R115 ;  /* 0x0000009496747223 */ /* 0x040fe20000010073 */
[----:B------:R-:W-:Y:S01]  /*1690*/  FADD.FTZ R25, R25, R122 ;  /* 0x0000007a19197221 */ /* 0x000fe20000010000 */
[----:B------:R-:W-:Y:S01]  /*16a0*/  FFMA.FTZ R49, R150, R122, R49 ;  /* 0x0000007a96317223 */ /* 0x000fe20000010031 */
[----:B------:R-:W-:Y:S01]  /*16b0*/  FADD.FTZ R26, R26, R146 ;  /* 0x000000921a1a7221 */ /* 0x000fe20000010000 */
[----:B------:R-:W-:Y:S01]  /*16c0*/  FFMA.FTZ R50, R149, R146, R50 ;  /* 0x0000009295327223 */ /* 0x000fe20000010032 */
[----:B------:R-:W-:Y:S01]  /*16d0*/  FMUL.FTZ R146, R119, UR18 ;  /* 0x0000001277927c20 */ /* 0x000fe20008410000 */
[-C--:B------:R-:W-:Y:S01]  /*16e0*/  FMUL.FTZ R122, R117, R112.reuse ;  /* 0x00000070757a7220 */ /* 0x080fe20000410000 */
[----:B------:R-:W-:Y:S01]  /*16f0*/  FADD.FTZ R157, R114, R123 ;  /* 0x0000007b729d7221 */ /* 0x000fe20000010000 */
[----:B------:R-:W-:Y:S01]  /*1700*/  FFMA.FTZ R113, R149, R123, R116 ;  /* 0x0000007b95717223 */ /* 0x000fe20000010074 */
[----:B------:R-:W-:Y:S01]  /*1710*/  FADD.FTZ R27, R27, R112 ;  /* 0x000000701b1b7221 */ /* 0x000fe20000010000 */
[C---:B------:R-:W-:Y:S01]  /*1720*/  FFMA.FTZ R51, R146.reuse, R112, R51 ;  /* 0x0000007092337223 */ /* 0x040fe20000010033 */
[----:B------:R-:W-:Y:S01]  /*1730*/  FADD.FTZ R157, R157, R122 ;  /* 0x0000007a9d9d7221 */ /* 0x000fe20000010000 */
[----:B------:R-:W-:-:S07]  /*1740*/  FFMA.FTZ R158, R146, R122, R113 ;  /* 0x0000007a929e7223 */ /* 0x000fce0000010071 */
.L_x_2028:
[----:B------:R-:W-:Y:S05]  /*1750*/  BSYNC.RECONVERGENT B0 ;  /* 0x0000000000007941 */ /* 0x000fea0003800200 */
.L_x_2027:
        /* <DEDUP_REMOVED lines=32> */
.L_x_2030:
[----:B------:R-:W-:Y:S05]  /*1960*/  BSYNC.RECONVERGENT B0 ;  /* 0x0000000000007941 */ /* 0x000fea0003800200 */
.L_x_2029:
        /* <DEDUP_REMOVED lines=65> */
[----:B------:R-:W-:-:S04]  /*1d80*/  FMUL.FTZ R117, R158, UR18 ;  /* 0x000000129e757c20 */ /* 0x000fc80008410000 */
[----:B------:R-:W-:Y:S02]  /*1d90*/  F2FP.F16.F32.PACK_AB R113, R114, R113 ;  /* 0x000000717271723e */ /* 0x000fe400000000ff */
[----:B------:R-:W-:Y:S02]  /*1da0*/  F2FP.F16.F32.PACK_AB R114, R118, R115 ;  /* 0x000000737672723e */ /* 0x000fe400000000ff */
[----:B------:R-:W-:Y:S01]  /*1db0*/  F2FP.F16.F32.PACK_AB R115, R117, R156 ;  /* 0x0000009c7573723e */ /* 0x000fe200000000ff */
[----:B------:R-:W-:Y:S06]  /*1dc0*/  BRA `(.L_x_2036) ;  /* 0x0000000c00b87947 */ /* 0x000fec0003800000 */
.L_x_2035:
        /* <DEDUP_REMOVED lines=33> */
.L_x_2034:
        /* <DEDUP_REMOVED lines=32> */
[----:B------:R-:W-:Y:S01]  /*21e0*/  F2FP.F16.F32.PACK_AB R112, R109, R108 ;  /* 0x0000006c6d70723e */ /* 0x000fe200000000ff */
[----:B------:R-:W-:Y:S06]  /*21f0*/  BRA `(.L_x_2036) ;  /* 0x0000000800ac7947 */ /* 0x000fec0003800000 */
.L_x_2037:
        /* <DEDUP_REMOVED lines=33> */
.L_x_2033:
        /* <DEDUP_REMOVED lines=17> */
[----:B------:R-:W-:Y:S01]  /*2520*/  FFMA.FTZ R158, R154, UR19, R116 ;  /* 0x000000139a9e7c23 */ /* 0x000fe20008010074 */
[----:B-----5:R-:W-:Y:S01]  /*2530*/  FFMA.FTZ R112, R113, UR18, R20 ;  /* 0x0000001271707c23 */ /* 0x020fe20008010014 */
[----:B------:R-:W-:Y:S01]  /*2540*/  FFMA.FTZ R113, R114, UR18, R21 ;  /* 0x0000001272717c23 */ /* 0x000fe20008010015 */
        /* <DEDUP_REMOVED lines=8> */
[----:B------:R-:W-:Y:S01]  /*25d0*/  FFMA.FTZ R115, R115, UR18, R16 ;  /* 0x0000001273737c23 */ /* 0x000fe20008010010 */
[----:B------:R-:W-:Y:S01]  /*25e0*/  FADD.FTZ R113, R126, -R113 ;  /* 0x800000717e717221 */ /* 0x000fe20000010000 */
[----:B------:R-:W-:Y:S01]  /*25f0*/  FFMA.FTZ R114, R114, UR18, R23 ;  /* 0x0000001272727c23 */ /* 0x000fe20008010017 */
[----:B------:R-:W-:Y:S01]  /*2600*/  FFMA.FTZ R118, R118, UR18, R17 ;  /* 0x0000001276767c23 */ /* 0x000fe20008010011 */
[----:B------:R-:W-:Y:S01]  /*2610*/  FFMA.FTZ R117, R117, UR18, R18 ;  /* 0x0000001275757c23 */ /* 0x000fe20008010012 */
[----:B------:R-:W-:Y:S01]  /*2620*/  FFMA.FTZ R113, R113, UR18, R22 ;  /* 0x0000001271717c23 */ /* 0x000fe20008010016 */
[----:B------:R-:W-:-:S04]  /*2630*/  FFMA.FTZ R156, R156, UR18, R19 ;  /* 0x000000129c9c7c23 */ /* 0x000fc80008010013 */
[----:B------:R-:W-:Y:S02]  /*2640*/  F2FP.F16.F32.PACK_AB R113, R114, R113 ;  /* 0x000000717271723e */ /* 0x000fe400000000ff */
[----:B------:R-:W-:Y:S02]  /*2650*/  F2FP.F16.F32.PACK_AB R114, R118, R115 ;  /* 0x000000737672723e */ /* 0x000fe400000000ff */
[----:B------:R-:W-:Y:S01]  /*2660*/  F2FP.F16.F32.PACK_AB R115, R156, R117 ;  /* 0x000000759c73723e */ /* 0x000fe200000000ff */
[----:B------:R-:W-:Y:S06]  /*2670*/  BRA `(.L_x_2036) ;  /* 0x00000004008c7947 */ /* 0x000fec0003800000 */
.L_x_2039:
        /* <DEDUP_REMOVED lines=33> */
.L_x_2038:
        /* <DEDUP_REMOVED lines=32> */
[----:B------:R-:W-:Y:S01]  /*2a90*/  F2FP.F16.F32.PACK_AB R112, R109, R108 ;  /* 0x0000006c6d70723e */ /* 0x000fe200000000ff */
[----:B------:R-:W-:Y:S06]  /*2aa0*/  BRA `(.L_x_2036) ;  /* 0x0000000000807947 */ /* 0x000fec0003800000 */
.L_x_2040:
        /* <DEDUP_REMOVED lines=32> */
.L_x_2036:
        /* <DEDUP_REMOVED lines=15> */
.L_x_2032:
[----:B------:R-:W-:Y:S05]  /*2da0*/  BSYNC.RECONVERGENT B0 ;  /* 0x0000000000007941 */ /* 0x000fea0003800200 */
.L_x_2031:
        /* <DEDUP_REMOVED lines=46> */
.L_x_2045:
        /* <DEDUP_REMOVED lines=29> */
.L_x_2044:
[----:B0-----:R-:W0:Y:S02]  /*3260*/  LDC.64 R112, c[0x0][0x470] ;  /* 0x00011c00ff707b82 */ /* 0x001e240000000a00 */
[----:B0-----:R-:W-:-:S04]  /*3270*/  ISETP.NE.U32.AND P5, PT, R112, RZ, PT ;  /* 0x000000ff7000720c */ /* 0x001fc80003fa5070 */
[----:B------:R-:W-:-:S13]  /*3280*/  ISETP.NE.AND.EX P5, PT, R113, RZ, PT, P5 ;  /* 0x000000ff7100720c */ /* 0x000fda0003fa5350 */
[----:B------:R-:W-:Y:S05]  /*3290*/  @!P5 BRA `(.L_x_2047) ;  /* 0x000000000084d947 */ /* 0x000fea0003800000 */
        /* <DEDUP_REMOVED lines=33> */
.L_x_2047:
        /* <DEDUP_REMOVED lines=29> */
.L_x_2043:
        /* <DEDUP_REMOVED lines=41> */
.L_x_2049:
        /* <DEDUP_REMOVED lines=29> */
.L_x_2048:
[----:B------:R-:W0:Y:S02]  /*3ae0*/  LDC.64 R112, c[0x0][0x470] ;  /* 0x00011c00ff707b82 */ /* 0x000e240000000a00 */
        /* <DEDUP_REMOVED lines=13> */
[--C-:B------:R-:W-:Y:S01]  /*3bc0*/  FFMA.FTZ R100, R6, UR19, R116.reuse ;  /* 0x0000001306647c23 */ /* 0x100fe20008010074 */
        /* <DEDUP_REMOVED lines=22> */
.L_x_2050:
        /* <DEDUP_REMOVED lines=27> */
[----:B------:R-:W-:-:S07]  /*3ee0*/  F2FP.F16.F32.PACK_AB R115, R156, R119 ;  /* 0x000000779c73723e */ /* 0x000fce00000000ff */
.L_x_2046:
        /* <DEDUP_REMOVED lines=11> */
.L_x_2042:
[----:B------:R-:W-:Y:S05]  /*3fa0*/  BSYNC.RECONVERGENT B0 ;  /* 0x0000000000007941 */ /* 0x000fea0003800200 */
.L_x_2041:
        /* <DEDUP_REMOVED lines=46> */
.L_x_2055:
        /* <DEDUP_REMOVED lines=29> */
.L_x_2054:
[----:B0--3--:R-:W0:Y:S02]  /*4460*/  LDC.64 R112, c[0x0][0x470] ;  /* 0x00011c00ff707b82 */ /* 0x009e240000000a00 */
        /* <DEDUP_REMOVED lines=28> */
[----:B------:R-:W-:-:S02]  /*4630*/  F2FP.F16.F32.PACK_AB R114, R112, R103 ;  /* 0x000000677072723e */ /* 0x000fc400000000ff */
[----:B------:R-:W-:Y:S02]  /*4640*/  MOV R103, R115 ;  /* 0x0000007300677202 */ /* 0x000fe40000000f00 */
[----:B------:R-:W-:Y:S02]  /*4650*/  F2FP.F16.F32.PACK_AB R113, R102, R113 ;  /* 0x000000716671723e */ /* 0x000fe400000000ff */
[----:B------:R-:W-:Y:S02]  /*4660*/  F2FP.F16.F32.PACK_AB R112, R100, R101 ;  /* 0x000000656470723e */ /* 0x000fe400000000ff */
[----:B------:R-:W-:Y:S02]  /*4670*/  MOV R102, R114 ;  /* 0x0000007200667202 */ /* 0x000fe40000000f00 */
[----:B------:R-:W-:Y:S02]  /*4680*/  MOV R101, R113 ;  /* 0x0000007100657202 */ /* 0x000fe40000000f00 */
[----:B------:R-:W-:Y:S01]  /*4690*/  MOV R100, R112 ;  /* 0x0000007000647202 */ /* 0x000fe20000000f00 */
[----:B------:R-:W-:Y:S06]  /*46a0*/  BRA `(.L_x_2056) ;  /* 0x0000000800907947 */ /* 0x000fec0003800000 */
.L_x_2057:
[--C-:B------:R-:W-:Y:S01]  /*46b0*/  FFMA.FTZ R113, R131, UR19, R116.reuse ;  /* 0x0000001383717c23 */ /* 0x100fe20008010074 */
[--C-:B------:R-:W-:Y:S01]  /*46c0*/  FFMA.FTZ R115, R132, UR19, R116.reuse ;  /* 0x0000001384737c23 */ /* 0x100fe20008010074 */
[--C-:B------:R-:W-:Y:S01]  /*46d0*/  FFMA.FTZ R118, R137, UR19, R116.reuse ;  /* 0x0000001389767c23 */ /* 0x100fe20008010074 */
[--C-:B------:R-:W-:Y:S01]  /*46e0*/  FFMA.FTZ R117, R150, UR19, R116.reuse ;  /* 0x0000001396757c23 */ /* 0x100fe20008010074 */
        /* <DEDUP_REMOVED lines=8> */
[----:B------:R-:W-:-:S02]  /*4770*/  FADD.FTZ R115, R121, -R118 ;  /* 0x8000007679737221 */ /* 0x000fc40000010000 */
[----:B------:R-:W-:Y:S01]  /*4780*/  F2FP.F16.F32.PACK_AB R112, R113, R112 ;  /* 0x000000707170723e */ /* 0x000fe200000000ff */
[----:B------:R-:W-:Y:S01]  /*4790*/  FFMA.FTZ R113, R133, UR19, R116 ;  /* 0x0000001385717c23 */ /* 0x000fe20008010074 */
        /* <DEDUP_REMOVED lines=9> */
[----:B------:R-:W-:-:S03]  /*4830*/  FFMA.FTZ R117, R117, UR18, R98 ;  /* 0x0000001275757c23 */ /* 0x000fc60008010062 */
[----:B------:R-:W-:Y:S02]  /*4840*/  F2FP.F16.F32.PACK_AB R113, R114, R113 ;  /* 0x000000717271723e */ /* 0x000fe400000000ff */
[----:B------:R-:W-:Y:S02]  /*4850*/  F2FP.F16.F32.PACK_AB R114, R116, R115 ;  /* 0x000000737472723e */ /* 0x000fe400000000ff */
[----:B------:R-:W-:Y:S01]  /*4860*/  F2FP.F16.F32.PACK_AB R115, R158, R117 ;  /* 0x000000759e73723e */ /* 0x000fe200000000ff */
[----:B------:R-:W-:Y:S06]  /*4870*/  BRA `(.L_x_2056) ;  /* 0x00000008001c7947 */ /* 0x000fec0003800000 */
.L_x_2053:
        /* <DEDUP_REMOVED lines=41> */
.L_x_2059:
        /* <DEDUP_REMOVED lines=29> */
.L_x_2058:
        /* <DEDUP_REMOVED lines=29> */
[----:B------:R-:W-:-:S02]  /*4eb0*/  MOV R103, R115 ;  /* 0x0000007300677202 */ /* 0x000fc40000000f00 */
[----:B------:R-:W-:Y:S02]  /*4ec0*/  F2FP.F16.F32.PACK_AB R114, R117, R102 ;  /* 0x000000667572723e */ /* 0x000fe400000000ff */
[----:B------:R-:W-:Y:S02]  /*4ed0*/  F2FP.F16.F32.PACK_AB R113, R100, R113 ;  /* 0x000000716471723e */ /* 0x000fe400000000ff */
[----:B------:R-:W-:Y:S02]  /*4ee0*/  F2FP.F16.F32.PACK_AB R112, R112, R101 ;  /* 0x000000657070723e */ /* 0x000fe400000000ff */
[----:B------:R-:W-:Y:S02]  /*4ef0*/  MOV R102, R114 ;  /* 0x0000007200667202 */ /* 0x000fe40000000f00 */
[----:B------:R-:W-:Y:S02]  /*4f00*/  MOV R101, R113 ;  /* 0x0000007100657202 */ /* 0x000fe40000000f00 */
[----:B------:R-:W-:Y:S01]  /*4f10*/  MOV R100, R112 ;  /* 0x0000007000647202 */ /* 0x000fe20000000f00 */
[----:B------:R-:W-:Y:S06]  /*4f20*/  BRA `(.L_x_2056) ;  /* 0x0000000000707947 */ /* 0x000fec0003800000 */
.L_x_2060:
[--C-:B------:R-:W-:Y:S01]  /*4f30*/  FFMA.FTZ R113, R131, UR19, R116.reuse ;  /* 0x0000001383717c23 */ /* 0x100fe20008010074 */
[--C-:B------:R-:W-:Y:S01]  /*4f40*/  FFMA.FTZ R115, R132, UR19, R116.reuse ;  /* 0x0000001384737c23 */ /* 0x100fe20008010074 */
[--C-:B------:R-:W-:Y:S01]  /*4f50*/  FFMA.FTZ R114, R140, UR19, R116.reuse ;  /* 0x000000138c727c23 */ /* 0x100fe20008010074 */
[--C-:B------:R-:W-:Y:S01]  /*4f60*/  FFMA.FTZ R117, R146, UR19, R116.reuse ;  /* 0x0000001392757c23 */ /* 0x100fe20008010074 */
[----:B------:R-:W-:Y:S01]  /*4f70*/  FADD.FTZ R113, R128, -R113 ;  /* 0x8000007180717221 */ /* 0x000fe20000010000 */
[----:B------:R-:W-:Y:S01]  /*4f80*/  FADD.FTZ R115, R130, -R115 ;  /* 0x8000007382737221 */ /* 0x000fe20000010000 */
[----:B------:R-:W-:Y:S01]  /*4f90*/  FFMA.FTZ R118, R137, UR19, R116 ;  /* 0x0000001389767c23 */ /* 0x000fe20008010074 */
[----:B------:R-:W-:Y:S01]  /*4fa0*/  FADD.FTZ R114, R139, -R114 ;  /* 0x800000728b727221 */ /* 0x000fe20000010000 */
[----:B------:R-:W-:Y:S01]  /*4fb0*/  FMUL.FTZ R112, R113, UR18 ;  /* 0x0000001271707c20 */ /* 0x000fe20008410000 */
[----:B------:R-:W-:Y:S01]  /*4fc0*/  FMUL.FTZ R115, R115, UR18 ;  /* 0x0000001273737c20 */ /* 0x000fe20008410000 */
[----:B------:R-:W-:Y:S01]  /*4fd0*/  FFMA.FTZ R113, R133, UR19, R116 ;  /* 0x0000001385717c23 */ /* 0x000fe20008010074 */
[----:B------:R-:W-:Y:S01]  /*4fe0*/  FADD.FTZ R118, R121, -R118 ;  /* 0x8000007679767221 */ /* 0x000fe20000010000 */
[----:B------:R-:W-:Y:S01]  /*4ff0*/  FADD.FTZ R117, R122, -R117 ;  /* 0x800000757a757221 */ /* 0x000fe20000010000 */
[----:B------:R-:W-:Y:S01]  /*5000*/  FMUL.FTZ R114, R114, UR18 ;  /* 0x0000001272727c20 */ /* 0x000fe20008410000 */
[----:B------:R-:W-:Y:S01]  /*5010*/  F2FP.F16.F32.PACK_AB R112, R115, R112 ;  /* 0x000000707370723e */ /* 0x000fe200000000ff */
        /* <DEDUP_REMOVED lines=9> */
[----:B------:R-:W-:-:S02]  /*50b0*/  FMUL.FTZ R116, R116, UR18 ;  /* 0x0000001274747c20 */ /* 0x000fc40008410000 */
[----:B------:R-:W-:Y:S02]  /*50c0*/  F2FP.F16.F32.PACK_AB R113, R114, R113 ;  /* 0x000000717271723e */ /* 0x000fe400000000ff */
[----:B------:R-:W-:Y:S02]  /*50d0*/  F2FP.F16.F32.PACK_AB R114, R115, R118 ;  /* 0x000000767372723e */ /* 0x000fe400000000ff */
[----:B------:R-:W-:-:S07]  /*50e0*/  F2FP.F16.F32.PACK_AB R115, R117, R116 ;  /* 0x000000747573723e */ /* 0x000fce00000000ff */
.L_x_2056:
        /* <DEDUP_REMOVED lines=10> */
.L_x_2052:
[----:B------:R-:W-:Y:S05]  /*5190*/  BSYNC.RECONVERGENT B0 ;  /* 0x0000000000007941 */ /* 0x000fea0003800200 */
.L_x_2051:
[----:B------:R-:W-:Y:S01]  /*51a0*/  UPLOP3.LUT UP1, UPT, UPT, UPT, UP1, 0x40, 0x4 ;  /* 0x000000000004789c */ /* 0x000fe20003f2e810 */
[----:B------:R-:W-:Y:S10]  /*51b0*/  BRA.U !UP2, `(.L_x_2061) ;  /* 0xffffffb10af07547 */ /* 0x000ff4000b83ffff */
.L_x_2022:
        /* <DEDUP_REMOVED lines=32> */
.L_x_2062:
        /* <DEDUP_REMOVED lines=12> */
.L_x_3846:


//--------------------- .text._ZN10layer_norm31ln_parallel_residual_bwd_kernelINS_13Kernel_traitsI6__halfS2_fS2_fjLj3072ELj1ELj1ELj4ELj16ENS_18Kernel_traits_baseILj3072ES2_S2_fS2_fjLj128EEEEELb0ELb1ELb1EEEvNS_9BwdParamsE --------------------------
	.section	.text._ZN10layer_norm31ln_parallel_residual_bwd_kernelINS_13Kernel_traitsI6__halfS2_fS2_fjLj3072ELj1ELj1ELj4ELj16ENS_18Kernel_traits_baseILj3072ES2_S2_fS2_fjLj128EEEEELb0ELb1ELb1EEEvNS_9BwdParamsE,"ax",@progbits
	.align	128
        .global         _ZN10layer_norm31ln_parallel_residual_bwd_kernelINS_13Kernel_traitsI6__halfS2_fS2_fjLj3072ELj1ELj1ELj4ELj16ENS_18Kernel_traits_baseILj3072ES2_S2_fS2_fjLj128EEEEELb0ELb1ELb1EEEvNS_9BwdParamsE
        .type           _ZN10layer_norm31ln_parallel_residual_bwd_kernelINS_13Kernel_traitsI6__halfS2_fS2_fjLj3072ELj1ELj1ELj4ELj16ENS_18Kernel_traits_baseILj3072ES2_S2_fS2_fjLj128EEEEELb0ELb1ELb1EEEvNS_9BwdParamsE,@function
        .size           _ZN10layer_norm31ln_parallel_residual_bwd_kernelINS_13Kernel_traitsI6__halfS2_fS2_fjLj3072ELj1ELj1ELj4ELj16ENS_18Kernel_traits_baseILj3072ES2_S2_fS2_fjLj128EEEEELb0ELb1ELb1EEEvNS_9BwdParamsE,(.L_x_3847 - _ZN10layer_norm31ln_parallel_residual_bwd_kernelINS_13Kernel_traitsI6__halfS2_fS2_fjLj3072ELj1ELj1ELj4ELj16ENS_18Kernel_traits_baseILj3072ES2_S2_fS2_fjLj128EEEEELb0ELb1ELb1EEEvNS_9BwdParamsE)
        .other          _ZN10layer_norm31ln_parallel_residual_bwd_kernelINS_13Kernel_traitsI6__halfS2_fS2_fjLj3072ELj1ELj1ELj4ELj16ENS_18Kernel_traits_baseILj3072ES2_S2_fS2_fjLj128EEEEELb0ELb1ELb1EEEvNS_9BwdParamsE,@"STO_CUDA_ENTRY STV_DEFAULT"
_ZN10layer_norm31ln_parallel_residual_bwd_kernelINS_13Kernel_traitsI6__halfS2_fS2_fjLj3072ELj1ELj1ELj4ELj16ENS_18Kernel_traits_baseILj3072ES2_S2_fS2_fjLj128EEEEELb0ELb1ELb1EEEvNS_9BwdParamsE:
.text._ZN10layer_norm31ln_parallel_residual_bwd_kernelINS_13Kernel_traitsI6__halfS2_fS2_fjLj3072ELj1ELj1ELj4ELj16ENS_18Kernel_traits_baseILj3072ES2_S2_fS2_fjLj128EEEEELb0ELb1ELb1EEEvNS_9BwdParamsE:
        /* <DEDUP_REMOVED lines=53> */
[----:B------:R-:W-:Y:S01]  /*0350*/  UPLOP3.LUT UP1, UPT, UPT, UPT, UPT, 0x40, 0x4 ;  /* 0x000000000004789c */ /* 0x000fe20003f2e870 */
[----:B-1----:R-:W-:Y:S01]  /*0360*/  IMAD.WIDE.U32 R2, R50, 0x10, R2 ;  /* 0x0000001032027825 */ /* 0x002fe200078e0002 */
[----:B------:R-:W1:Y:S04]  /*0370*/  LDCU UR21, c[0x0][0x388] ;  /* 0x00007100ff1577ac */ /* 0x000e680008000800 */
[----:B0-----:R-:W2:Y:S01]  /*0380*/  LDG.E.128 R12, desc[UR14][R2.64] ;  /* 0x0000000e020c7981 */ /* 0x001ea2000c1e1d00 */
[----:B------:R-:W0:Y:S03]  /*0390*/  LDCU.U8 UR20, c[0x0][0x410] ;  /* 0x00008200ff1477ac */ /* 0x000e260008000000 */
[----:B------:R-:W3:Y:S01]  /*03a0*/  LDG.E.128 R8, desc[UR14][R2.64+0x800] ;  /* 0x0008000e02087981 */ /* 0x000ee2000c1e1d00 */
[----:B------:R-:W4:Y:S03]  /*03b0*/  LDCU UR26, c[0x0][0x400] ;  /* 0x00008000ff1a77ac */ /* 0x000f260008000800 */
[----:B------:R-:W5:Y:S01]  /*03c0*/  LDG.E.128 R4, desc[UR14][R2.64+0x1000] ;  /* 0x0010000e02047981 */ /* 0x000f62000c1e1d00 */
[----:B------:R-:W-:-:S02]  /*03d0*/  CS2R R80, SRZ ;  /* 0x0000000000507805 */ /* 0x000fc4000001ff00 */
[----:B------:R-:W-:Y:S02]  /*03e0*/  CS2R R78, SRZ ;  /* 0x00000000004e7805 */ /* 0x000fe4000001ff00 */
[----:B------:R-:W-:Y:S02]  /*03f0*/  CS2R R76, SRZ ;  /* 0x00000000004c7805 */ /* 0x000fe4000001ff00 */
[----:B------:R-:W-:Y:S01]  /*0400*/  MOV R125, RZ ;  /* 0x000000ff007d7202 */ /* 0x000fe20000000f00 */
[----:B------:R-:W0:Y:S01]  /*0410*/  LDCU.64 UR12, c[0x0][0x470] ;  /* 0x00008e00ff0c77ac */ /* 0x000e220008000a00 */
[----:B------:R-:W0:Y:S01]  /*0420*/  LDCU.64 UR10, c[0x0][0x478] ;  /* 0x00008f00ff0a77ac */ /* 0x000e220008000a00 */
[----:B------:R-:W0:Y:S01]  /*0430*/  LDCU.128 UR16, c[0x0][0x3c0] ;  /* 0x00007800ff1077ac */ /* 0x000e220008000c00 */
[----:B------:R-:W0:Y:S01]  /*0440*/  LDCU.64 UR22, c[0x0][0x438] ;  /* 0x00008700ff1677ac */ /* 0x000e220008000a00 */
[----:B------:R-:W0:Y:S01]  /*0450*/  LDCU.64 UR24, c[0x0][0x380] ;  /* 0x00007000ff1877ac */ /* 0x000e220008000a00 */
[----:B--2---:R-:W-:-:S02]  /*0460*/  HADD2.F32 R148, -RZ, R12.H0_H0 ;  /* 0x2000000cff947230 */ /* 0x004fc40000004100 */
[----:B------:R-:W-:Y:S02]  /*0470*/  HADD2.F32 R147, -RZ, R12.H1_H1 ;  /* 0x3000000cff937230 */ /* 0x000fe40000004100 */
[--C-:B------:R-:W-:Y:S02]  /*0480*/  HADD2.F32 R146, -RZ, R13.reuse.H0_H0 ;  /* 0x2000000dff927230 */ /* 0x100fe40000004100 */
[----:B------:R-:W-:Y:S02]  /*0490*/  HADD2.F32 R145, -RZ, R13.H1_H1 ;  /* 0x3000000dff917230 */ /* 0x000fe40000004100 */
[--C-:B------:R-:W-:Y:S02]  /*04a0*/  HADD2.F32 R144, -RZ, R14.reuse.H0_H0 ;  /* 0x2000000eff907230 */ /* 0x100fe40000004100 */
[----:B------:R-:W-:Y:S02]  /*04b0*/  HADD2.F32 R143, -RZ, R14.H1_H1 ;  /* 0x3000000eff8f7230 */ /* 0x000fe40000004100 */
[----:B------:R-:W-:-:S02]  /*04c0*/  HADD2.F32 R142, -RZ, R15.H0_H0 ;  /* 0x2000000fff8e7230 */ /* 0x000fc40000004100 */
[----:B------:R-:W-:Y:S02]  /*04d0*/  HADD2.F32 R141, -RZ, R15.H1_H1 ;  /* 0x3000000fff8d7230 */ /* 0x000fe40000004100 */
[--C-:B---3--:R-:W-:Y:S02]  /*04e0*/  HADD2.F32 R140, -RZ, R8.reuse.H0_H0 ;  /* 0x20000008ff8c7230 */ /* 0x108fe40000004100 */
[----:B------:R-:W-:Y:S02]  /*04f0*/  HADD2.F32 R139, -RZ, R8.H1_H1 ;  /* 0x30000008ff8b7230 */ /* 0x000fe40000004100 */
[--C-:B------:R-:W-:Y:S02]  /*0500*/  HADD2.F32 R138, -RZ, R9.reuse.H0_H0 ;  /* 0x20000009ff8a7230 */ /* 0x100fe40000004100 */
[----:B------:R-:W-:Y:S02]  /*0510*/  HADD2.F32 R137, -RZ, R9.H1_H1 ;  /* 0x30000009ff897230 */ /* 0x000fe40000004100 */
[----:B------:R-:W-:-:S02]  /*0520*/  HADD2.F32 R136, -RZ, R10.H0_H0 ;  /* 0x2000000aff887230 */ /* 0x000fc40000004100 */
[----:B------:R-:W-:Y:S02]  /*0530*/  HADD2.F32 R135, -RZ, R10.H1_H1 ;  /* 0x3000000aff877230 */ /* 0x000fe40000004100 */
[--C-:B------:R-:W-:Y:S02]  /*0540*/  HADD2.F32 R134, -RZ, R11.reuse.H0_H0 ;  /* 0x2000000bff867230 */ /* 0x100fe40000004100 */
[----:B------:R-:W-:Y:S02]  /*0550*/  HADD2.F32 R133, -RZ, R11.H1_H1 ;  /* 0x3000000bff857230 */ /* 0x000fe40000004100 */
[--C-:B-----5:R-:W-:Y:S02]  /*0560*/  HADD2.F32 R132, -RZ, R4.reuse.H0_H0 ;  /* 0x20000004ff847230 */ /* 0x120fe40000004100 */
[----:B------:R-:W-:Y:S02]  /*0570*/  HADD2.F32 R131, -RZ, R4.H1_H1 ;  /* 0x30000004ff837230 */ /* 0x000fe40000004100 */
[----:B------:R-:W-:-:S02]  /*0580*/  HADD2.F32 R130, -RZ, R5.H0_H0 ;  /* 0x20000005ff827230 */ /* 0x000fc40000004100 */
[----:B------:R-:W-:Y:S02]  /*0590*/  HADD2.F32 R129, -RZ, R5.H1_H1 ;  /* 0x30000005ff817230 */ /* 0x000fe40000004100 */
[--C-:B------:R-:W-:Y:S02]  /*05a0*/  HADD2.F32 R128, -RZ, R6.reuse.H0_H0 ;  /* 0x20000006ff807230 */ /* 0x100fe40000004100 */
[----:B------:R-:W-:Y:S02]  /*05b0*/  HADD2.F32 R127, -RZ, R6.H1_H1 ;  /* 0x30000006ff7f7230 */ /* 0x000fe40000004100 */
[--C-:B------:R-:W-:Y:S02]  /*05c0*/  HADD2.F32 R126, -RZ, R7.reuse.H0_H0 ;  /* 0x20000007ff7e7230 */ /* 0x100fe40000004100 */
[----:B01--4-:R-:W-:-:S07]  /*05d0*/  HADD2.F32 R124, -RZ, R7.H1_H1 ;  /* 0x30000007ff7c7230 */ /* 0x013fce0000004100 */
.L_x_2090:
[----:B------:R-:W-:Y:S01]  /*05e0*/  UIMAD UR5, UR4, UR21, URZ ;  /* 0x00000015040572a4 */ /* 0x000fe2000f8e02ff */
[----:B0-----:R-:W0:Y:S01]  /*05f0*/  LDC.64 R72, c[0x0][0x428] ;  /* 0x00010a00ff487b82 */ /* 0x001e220000000a00 */
[----:B------:R-:W-:Y:S02]  /*0600*/  UIMAD.WIDE UR8, UR4, 0x4, UR16 ;  /* 0x00000004040878a5 */ /* 0x000fe4000f8e0210 */
[----:B------:R-:W-:-:S04]  /*0610*/  USHF.R.S32.HI UR6, URZ, 0x1f, UR5 ;  /* 0x0000001fff067899 */ /* 0x000fc80008011405 */
[----:B------:R-:W-:Y:S01]  /*0620*/  ULEA.HI UR6, UR6, UR5, URZ, 0x3 ;  /* 0x0000000506067291 */ /* 0x000fe2000f8f18ff */
[----:B------:R-:W1:Y:S01]  /*0630*/  LDC.64 R154, c[0x0][0x3a8] ;  /* 0x0000ea00ff9a7b82 */ /* 0x000e620000000a00 */
[----:B------:R-:W-:Y:S02]  /*0640*/  MOV R58, UR8 ;  /* 0x00000008003a7c02 */ /* 0x000fe40008000f00 */
[----:B------:R-:W-:Y:S02]  /*0650*/  MOV R59, UR9 ;  /* 0x00000009003b7c02 */ /* 0x000fe40008000f00 */
[----:B------:R-:W-:Y:S01]  /*0660*/  MOV R151, UR6 ;  /* 0x0000000600977c02 */ /* 0x000fe20008000f00 */
[----:B------:R-:W-:Y:S02]  /*0670*/  UIMAD.WIDE UR6, UR4, 0x4, UR18 ;  /* 0x00000004040678a5 */ /* 0x000fe4000f8e0212 */
[----:B------:R-:W2:Y:S01]  /*0680*/  LDG.E R0, desc[UR14][R58.64] ;  /* 0x0000000e3a007981 */ /* 0x000ea2000c1e1900 */
[----:B------:R-:W-:-:S03]  /*0690*/  LEA.HI.SX32 R151, R151, R50, 0x1d ;  /* 0x0000003297977211 */ /* 0x000fc600078feaff */
[----:B------:R-:W-:Y:S02]  /*06a0*/  MOV R60, UR6 ;  /* 0x00000006003c7c02 */ /* 0x000fe40008000f00 */
[----:B------:R-:W-:Y:S01]  /*06b0*/  MOV R61, UR7 ;  /* 0x00000007003d7c02 */ /* 0x000fe20008000f00 */
[C---:B0-----:R-:W-:Y:S01]  /*06c0*/  IMAD.WIDE.U32 R44, R151.reuse, 0x10, R72 ;  /* 0x00000010972c7825 */ /* 0x041fe200078e0048 */
[----:B------:R-:W-:-:S03]  /*06d0*/  IADD3 R149, PT, PT, R151, 0x80, RZ ;  /* 0x0000008097957810 */ /* 0x000fc60007ffe0ff */
[----:B------:R-:W3:Y:S01]  /*06e0*/  LDG.E R150, desc[UR14][R60.64] ;  /* 0x0000000e3c967981 */ /* 0x000ee2000c1e1900 */
[----:B------:R-:W-:-:S03]  /*06f0*/  IADD3 R123, PT, PT, R151, 0x100, RZ ;  /* 0x00000100977b7810 */ /* 0x000fc60007ffe0ff */
[----:B------:R-:W4:Y:S01]  /*0700*/  LDG.E.128 R44, desc[UR14][R44.64] ;  /* 0x0000000e2c2c7981 */ /* 0x000f22000c1e1d00 */
[----:B-1----:R-:W-:-:S04]  /*0710*/  IMAD.WIDE.U32 R2, R151, 0x20, R154 ;  /* 0x0000002097027825 */ /* 0x002fc800078e009a */
[--C-:B------:R-:W-:Y:S01]  /*0720*/  IMAD.WIDE.U32 R152, R149, 0x20, R154.reuse ;  /* 0x0000002095987825 */ /* 0x100fe200078e009a */
[----:B------:R-:W4:Y:S03]  /*0730*/  LDG.E.128 R40, desc[UR14][R2.64] ;  /* 0x0000000e02287981 */ /* 0x000f26000c1e1d00 */
[----:B------:R-:W-:Y:S01]  /*0740*/  IMAD.WIDE.U32 R154, R123, 0x20, R154 ;  /* 0x000000207b9a7825 */ /* 0x000fe200078e009a */
[----:B------:R-:W4:Y:S04]  /*0750*/  LDG.E.128 R60, desc[UR14][R152.64+0x10] ;  /* 0x0000100e983c7981 */ /* 0x000f28000c1e1d00 */
[----:B------:R-:W4:Y:S01]  /*0760*/  LDG.E.128 R64, desc[UR14][R154.64] ;  /* 0x0000000e9a407981 */ /* 0x000f22000c1e1d00 */
[----:B------:R-:W-:-:S03]  /*0770*/  IMAD.WIDE.U32 R56, R149, 0x10, R72 ;  /* 0x0000001095387825 */ /* 0x000fc600078e0048 */
[----:B------:R-:W4:Y:S01]  /*0780*/  LDG.E.128 R68, desc[UR14][R154.64+0x10] ;  /* 0x0000100e9a447981 */ /* 0x000f22000c1e1d00 */
[----:B------:R-:W-:-:S03]  /*0790*/  IMAD.WIDE.U32 R72, R123, 0x10, R72 ;  /* 0x000000107b487825 */ /* 0x000fc600078e0048 */
[----:B------:R0:W4:Y:S04]  /*07a0*/  LDG.E.128 R48, desc[UR14][R2.64+0x10] ;  /* 0x0000100e02307981 */ /* 0x000128000c1e1d00 */
[----:B------:R1:W4:Y:S04]  /*07b0*/  LDG.E.128 R52, desc[UR14][R152.64] ;  /* 0x0000000e98347981 */ /* 0x000328000c1e1d00 */
[----:B------:R-:W4:Y:S04]  /*07c0*/  LDG.E.128 R72, desc[UR14][R72.64] ;  /* 0x0000000e48487981 */ /* 0x000f28000c1e1d00 */
[----:B------:R-:W4:Y:S01]  /*07d0*/  LDG.E.128 R56, desc[UR14][R56.64] ;  /* 0x0000000e38387981 */ /* 0x000f22000c1e1d00 */
[----:B------:R-:W-:-:S04]  /*07e0*/  ISETP.NE.U32.AND P1, PT, RZ, UR22, PT ;  /* 0x00000016ff007c0c */ /* 0x000fc8000bf25070 */
[----:B------:R-:W-:-:S13]  /*07f0*/  ISETP.NE.AND.EX P1, PT, RZ, UR23, PT, P1 ;  /* 0x00000017ff007c0c */ /* 0x000fda000bf25310 */
[----:B------:R-:W1:Y:S08]  /*0800*/  @P1 LDC.64 R156, c[0x0][0x438] ;  /* 0x00010e00ff9c1b82 */ /* 0x000e700000000a00 */
[----:B------:R-:W1:Y:S01]  /*0810*/  @P1 LDC.64 R158, c[0x0][0x438] ;  /* 0x00010e00ff9e1b82 */ /* 0x000e620000000a00 */
[----:B------:R-:W-:-:S07]  /*0820*/  ISETP.NE.AND P2, PT, RZ, UR20, PT ;  /* 0x00000014ff007c0c */ /* 0x000fce000bf45270 */
[----:B0-----:R-:W0:Y:S01]  /*0830*/  @P1 LDC.64 R2, c[0x0][0x438] ;  /* 0x00010e00ff021b82 */ /* 0x001e220000000a00 */
[----:B-1----:R-:W-:-:S05]  /*0840*/  @P1 IMAD.WIDE.U32 R152, R149, 0x20, R156 ;  /* 0x0000002095981825 */ /* 0x002fca00078e009c */
[----:B-----5:R-:W5:Y:S01]  /*0850*/  @P1 LDG.E.128 R12, desc[UR14][R152.64] ;  /* 0x0000000e980c1981 */ /* 0x020f62000c1e1d00 */
[----:B------:R-:W-:-:S03]  /*0860*/  @P1 IMAD.WIDE.U32 R156, R123, 0x20, R158 ;  /* 0x000000207b9c1825 */ /* 0x000fc600078e009e */
[----:B------:R1:W5:Y:S04]  /*0870*/  @P1 LDG.E.128 R16, desc[UR14][R152.64+0x10] ;  /* 0x0000100e98101981 */ /* 0x000368000c1e1d00 */
[----:B------:R-:W5:Y:S01]  /*0880*/  @P1 LDG.E.128 R20, desc[UR14][R156.64] ;  /* 0x0000000e9c141981 */ /* 0x000f62000c1e1d00 */
[----:B0-----:R-:W-:-:S03]  /*0890*/  @P1 IMAD.WIDE.U32 R2, R151, 0x20, R2 ;  /* 0x0000002097021825 */ /* 0x001fc600078e0002 */
[----:B------:R-:W5:Y:S04]  /*08a0*/  @P1 LDG.E.128 R24, desc[UR14][R156.64+0x10] ;  /* 0x0000100e9c181981 */ /* 0x000f68000c1e1d00 */
[----:B------:R-:W5:Y:S04]  /*08b0*/  @P1 LDG.E.128 R4, desc[UR14][R2.64] ;  /* 0x0000000e02041981 */ /* 0x000f68000c1e1d00 */
[----:B------:R0:W5:Y:S01]  /*08c0*/  @P1 LDG.E.128 R8, desc[UR14][R2.64+0x10] ;  /* 0x0000100e02081981 */ /* 0x000162000c1e1d00 */
[----:B--2---:R-:W-:Y:S02]  /*08d0*/  FSEL R194, R0, RZ, !P2 ;  /* 0x000000ff00c27208 */ /* 0x004fe40005000000 */
[----:B---3--:R-:W-:Y:S01]  /*08e0*/  R2UR UR9, R150 ;  /* 0x00000000960972ca */ /* 0x008fe200000e0000 */
[----:B----4-:R-:W-:-:S02]  /*08f0*/  HADD2.F32 R159, -RZ, R44.H0_H0 ;  /* 0x2000002cff9f7230 */ /* 0x010fc40000004100 */
[----:B------:R-:W-:Y:S02]  /*0900*/  HADD2.F32 R150, -RZ, R44.H1_H1 ;  /* 0x3000002cff967230 */ /* 0x000fe40000004100 */
[C---:B------:R-:W-:Y:S01]  /*0910*/  FADD.FTZ R0, -R194.reuse, R40 ;  /* 0x00000028c2007221 */ /* 0x040fe20000010100 */
[C---:B------:R-:W-:Y:S01]  /*0920*/  FADD.FTZ R41, -R194.reuse, R41 ;  /* 0x00000029c2297221 */ /* 0x040fe20000010100 */
[----:B------:R-:W-:Y:S01]  /*0930*/  FADD.FTZ R186, -R194, R63 ;  /* 0x0000003fc2ba7221 */ /* 0x000fe20000010100 */
[----:B------:R-:W-:-:S05]  /*0940*/  FMUL.FTZ R63, R148, R159 ;  /* 0x0000009f943f7220 */ /* 0x000fca0000410000 */
[----:B------:R-:W-:Y:S01]  /*0950*/  FMUL.FTZ R0, R0, UR9 ;  /* 0x0000000900007c20 */ /* 0x000fe20008410000 */
[--C-:B-1----:R-:W-:Y:S02]  /*0960*/  HADD2.F32 R153, -RZ, R45.reuse.H0_H0 ;  /* 0x2000002dff997230 */ /* 0x102fe40000004100 */
[C---:B------:R-:W-:Y:S01]  /*0970*/  FADD.FTZ R183, -R194.reuse, R62 ;  /* 0x0000003ec2b77221 */ /* 0x040fe20000010100 */
[C---:B------:R-:W-:Y:S01]  /*0980*/  FADD.FTZ R182, -R194.reuse, R67 ;  /* 0x00000043c2b67221 */ /* 0x040fe20000010100 */
[----:B------:R-:W-:Y:S01]  /*0990*/  FMUL.FTZ R62, R41, UR9 ;  /* 0x00000009293e7c20 */ /* 0x000fe20008410000 */
[----:B------:R-:W-:Y:S01]  /*09a0*/  FMUL.FTZ R67, R147, R150 ;  /* 0x0000009693437220 */ /* 0x000fe20000410000 */
[----:B------:R-:W-:Y:S01]  /*09b0*/  FADD.FTZ R40, RZ, R63 ;  /* 0x0000003fff287221 */ /* 0x000fe20000010000 */
[----:B------:R-:W-:Y:S01]  /*09c0*/  FADD.FTZ R42, -R194, R42 ;  /* 0x0000002ac22a7221 */ /* 0x000fe20000010100 */
[----:B------:R-:W-:Y:S01]  /*09d0*/  FFMA.FTZ R41, R0, R63, RZ ;  /* 0x0000003f00297223 */ /* 0x000fe200000100ff */
[----:B------:R-:W-:-:S02]  /*09e0*/  HADD2.F32 R152, -RZ, R45.H1_H1 ;  /* 0x3000002dff987230 */ /* 0x000fc40000004100 */
[C---:B------:R-:W-:Y:S01]  /*09f0*/  FADD.FTZ R171, -R194.reuse, R64 ;  /* 0x00000040c2ab7221 */ /* 0x040fe20000010100 */
[----:B------:R-:W-:Y:S01]  /*0a00*/  FADD.FTZ R179, -R194, R66 ;  /* 0x00000042c2b37221 */ /* 0x000fe20000010100 */
[----:B------:R-:W-:Y:S01]  /*0a10*/  FMUL.FTZ R64, R146, R153 ;  /* 0x0000009992407220 */ /* 0x000fe20000410000 */
[----:B------:R-:W-:Y:S01]  /*0a20*/  FADD.FTZ R45, R67, R40 ;  /* 0x00000028432d7221 */ /* 0x000fe20000010000 */
[----:B------:R-:W-:Y:S01]  /*0a30*/  FADD.FTZ R43, -R194, R43 ;  /* 0x0000002bc22b7221 */ /* 0x000fe20000010100 */
[----:B------:R-:W-:Y:S01]  /*0a40*/  FMUL.FTZ R66, R42, UR9 ;  /* 0x000000092a427c20 */ /* 0x000fe20008410000 */
[----:B------:R-:W-:Y:S01]  /*0a50*/  FFMA.FTZ R41, R62, R67, R41 ;  /* 0x000000433e297223 */ /* 0x000fe20000010029 */
[--C-:B------:R-:W-:Y:S02]  /*0a60*/  HADD2.F32 R155, -RZ, R46.reuse.H0_H0 ;  /* 0x2000002eff9b7230 */ /* 0x100fe40000004100 */
[C---:B------:R-:W-:Y:S01]  /*0a70*/  FADD.FTZ R191, -R194.reuse, R70 ;  /* 0x00000046c2bf7221 */ /* 0x040fe20000010100 */
[----:B0-----:R-:W-:Y:S01]  /*0a80*/  FADD.FTZ R2, -R194, R48 ;  /* 0x00000030c2027221 */ /* 0x001fe20000010100 */
[----:B------:R-:W-:Y:S01]  /*0a90*/  FMUL.FTZ R70, R145, R152 ;  /* 0x0000009891467220 */ /* 0x000fe20000410000 */
[----:B------:R-:W-:Y:S01]  /*0aa0*/  FADD.FTZ R45, R64, R45 ;  /* 0x0000002d402d7221 */ /* 0x000fe20000010000 */
[----:B------:R-:W-:Y:S01]  /*0ab0*/  FMUL.FTZ R158, R43, UR9 ;  /* 0x000000092b9e7c20 */ /* 0x000fe20008410000 */
[----:B------:R-:W-:Y:S01]  /*0ac0*/  FFMA.FTZ R41, R66, R64, R41 ;  /* 0x0000004042297223 */ /* 0x000fe20000010029 */
        /* <DEDUP_REMOVED lines=12> */
[----:B------:R-:W-:-:S02]  /*0b90*/  HADD2.F32 R154, -RZ, R46.H1_H1 ;  /* 0x3000002eff9a7230 */ /* 0x000fc40000004100 */
[----:B------:R-:W-:Y:S01]  /*0ba0*/  FADD.FTZ R194, -R194, R71 ;  /* 0x00000047c2c27221 */ /* 0x000fe20000010100 */
[--C-:B------:R-:W-:Y:S02]  /*0bb0*/  HADD2.F32 R65, -RZ, R75.reuse.H0_H0 ;  /* 0x2000004bff417230 */ /* 0x100fe40000004100 */
[----:B------:R-:W-:Y:S01]  /*0bc0*/  FMUL.FTZ R71, R144, R155 ;  /* 0x0000009b90477220 */ /* 0x000fe20000410000 */
[----:B------:R-:W-:Y:S02]  /*0bd0*/  HADD2.F32 R60, -RZ, R75.H1_H1 ;  /* 0x3000004bff3c7230 */ /* 0x000fe40000004100 */
[----:B------:R-:W-:Y:S01]  /*0be0*/  FMUL.FTZ R75, R2, UR9 ;  /* 0x00000009024b7c20 */ /* 0x000fe20008410000 */
[----:B------:R-:W-:Y:S01]  /*0bf0*/  FADD.FTZ R40, R70, R45 ;  /* 0x0000002d46287221 */ /* 0x000fe20000010000 */
[----:B------:R-:W-:Y:S01]  /*0c00*/  FFMA.FTZ R2, R158, R70, R41 ;  /* 0x000000469e027223 */ /* 0x000fe20000010029 */
[--C-:B------:R-:W-:Y:S02]  /*0c10*/  HADD2.F32 R157, -RZ, R47.reuse.H0_H0 ;  /* 0x2000002fff9d7230 */ /* 0x100fe40000004100 */
[----:B------:R-:W-:Y:S01]  /*0c20*/  FMUL.FTZ R161, R143, R154 ;  /* 0x0000009a8fa17220 */ /* 0x000fe20000410000 */
[----:B------:R-:W-:Y:S01]  /*0c30*/  FADD.FTZ R40, R71, R40 ;  /* 0x0000002847287221 */ /* 0x000fe20000010000 */
[----:B------:R-:W-:Y:S01]  /*0c40*/  FMUL.FTZ R164, R164, UR9 ;  /* 0x00000009a4a47c20 */ /* 0x000fe20008410000 */
[----:B------:R-:W-:Y:S01]  /*0c50*/  FFMA.FTZ R41, R75, R71, R2 ;  /* 0x000000474b297223 */ /* 0x000fe20000010002 */
[----:B------:R-:W-:-:S02]  /*0c60*/  HADD2.F32 R156, -RZ, R47.H1_H1 ;  /* 0x3000002fff9c7230 */ /* 0x000fc40000004100 */
[----:B------:R-:W-:Y:S01]  /*0c70*/  FMUL.FTZ R165, R142, R157 ;  /* 0x0000009d8ea57220 */ /* 0x000fe20000410000 */
[----:B------:R-:W-:Y:S01]  /*0c80*/  FADD.FTZ R40, R161, R40 ;  /* 0x00000028a1287221 */ /* 0x000fe20000010000 */
[----:B------:R-:W-:Y:S01]  /*0c90*/  FMUL.FTZ R169, R50, UR9 ;  /* 0x0000000932a97c20 */ /* 0x000fe20008410000 */
        /* <DEDUP_REMOVED lines=12> */
[----:B------:R-:W-:Y:S02]  /*0d60*/  HADD2.F32 R52, -RZ, R59.H1_H1 ;  /* 0x3000003bff347230 */ /* 0x000fe40000004100 */
[----:B------:R-:W-:Y:S01]  /*0d70*/  FADD.FTZ R40, R68, R43 ;  /* 0x0000002b44287221 */ /* 0x000fe20000010000 */
[----:B------:R-:W-:Y:S02]  /*0d80*/  HADD2.F32 R51, -RZ, R57.H0_H0 ;  /* 0x20000039ff337230 */ /* 0x000fe40000004100 */
[----:B------:R-:W-:-:S02]  /*0d90*/  HADD2.F32 R59, -RZ, R73.H0_H0 ;  /* 0x20000049ff3b7230 */ /* 0x000fc40000004100 */
[----:B------:R-:W-:Y:S02]  /*0da0*/  HADD2.F32 R54, -RZ, R73.H1_H1 ;  /* 0x30000049ff367230 */ /* 0x000fe40000004100 */
[----:B------:R-:W-:Y:S01]  /*0db0*/  FMUL.FTZ R73, R139, R56 ;  /* 0x000000388b497220 */ /* 0x000fe20000410000 */
[----:B------:R-:W-:Y:S01]  /*0dc0*/  FMUL.FTZ R160, R160, UR9 ;  /* 0x00000009a0a07c20 */ /* 0x000fe20008410000 */
[----:B------:R-:W-:Y:S01]  /*0dd0*/  FFMA.FTZ R3, R69, R68, R2 ;  /* 0x0000004445037223 */ /* 0x000fe20000010002 */
[----:B------:R-:W-:Y:S02]  /*0de0*/  HADD2.F32 R48, -RZ, R57.H1_H1 ;  /* 0x30000039ff307230 */ /* 0x000fe40000004100 */
[----:B------:R-:W-:Y:S01]  /*0df0*/  FMUL.FTZ R162, R138, R51 ;  /* 0x000000338aa27220 */ /* 0x000fe20000410000 */
[----:B------:R-:W-:Y:S01]  /*0e00*/  FADD.FTZ R41, R73, R40 ;  /* 0x0000002849297221 */ /* 0x000fe20000010000 */
[----:B------:R-:W-:Y:S01]  /*0e10*/  FMUL.FTZ R163, R163, UR9 ;  /* 0x00000009a3a37c20 */ /* 0x000fe20008410000 */
[----:B------:R-:W-:Y:S01]  /*0e20*/  FFMA.FTZ R2, R160, R73, R3 ;  /* 0x00000049a0027223 */ /* 0x000fe20000010003 */
[----:B------:R-:W-:-:S02]  /*0e30*/  HADD2.F32 R53, -RZ, R58.H0_H0 ;  /* 0x2000003aff357230 */ /* 0x000fc40000004100 */
[----:B------:R-:W-:Y:S01]  /*0e40*/  FMUL.FTZ R167, R137, R48 ;  /* 0x0000003089a77220 */ /* 0x000fe20000410000 */
[----:B------:R-:W-:Y:S01]  /*0e50*/  FADD.FTZ R40, R162, R41 ;  /* 0x00000029a2287221 */ /* 0x000fe20000010000 */
[----:B------:R-:W-:Y:S01]  /*0e60*/  FMUL.FTZ R166, R166, UR9 ;  /* 0x00000009a6a67c20 */ /* 0x000fe20008410000 */
[----:B------:R-:W-:Y:S01]  /*0e70*/  FFMA.FTZ R3, R163, R162, R2 ;  /* 0x000000a2a3037223 */ /* 0x000fe20000010002 */
[----:B------:R-:W-:Y:S02]  /*0e80*/  HADD2.F32 R58, -RZ, R58.H1_H1 ;  /* 0x3000003aff3a7230 */ /* 0x000fe40000004100 */
        /* <DEDUP_REMOVED lines=51> */
[----:B------:R-:W-:-:S02]  /*11c0*/  FFMA.FTZ R3, R191, R192, R2 ;  /* 0x000000c0bf037223 */ /* 0x000fc40000010002 */
[----:B------:R-:W-:Y:S02]  /*11d0*/  FADD.FTZ R40, R40, R193 ;  /* 0x000000c128287221 */ /* 0x000fe40000010000 */
[----:B------:R-:W-:-:S03]  /*11e0*/  FFMA.FTZ R3, R194, R193, R3 ;  /* 0x000000c1c2037223 */ /* 0x000fc60000010003 */
        /* <DEDUP_REMOVED lines=32> */
.L_x_2065:
[----:B------:R-:W-:Y:S05]  /*13f0*/  BSYNC.RECONVERGENT B0 ;  /* 0x0000000000007941 */ /* 0x000fea0003800200 */
.L_x_2064:
        /* <DEDUP_REMOVED lines=114> */
.L_x_2068:
        /* <DEDUP_REMOVED lines=33> */
.L_x_2067:
        /* <DEDUP_REMOVED lines=34> */
.L_x_2070:
        /* <DEDUP_REMOVED lines=33> */
.L_x_2066:
        /* <DEDUP_REMOVED lines=39> */
.L_x_2072:
        /* <DEDUP_REMOVED lines=33> */
.L_x_2071:
        /* <DEDUP_REMOVED lines=34> */
.L_x_2073:
        /* <DEDUP_REMOVED lines=32> */
.L_x_2069:
        /* <DEDUP_REMOVED lines=24> */
[----:B0-----:R-:W-:Y:S01]  /*2b80*/  FFMA.FTZ R29, R186, UR27, R51 ;  /* 0x0000001bba1d7c23 */ /* 0x001fe20008010033 */
        /* <DEDUP_REMOVED lines=25> */
.L_x_2076:
        /* <DEDUP_REMOVED lines=29> */
.L_x_2075:
        /* <DEDUP_REMOVED lines=34> */
.L_x_2078:
        /* <DEDUP_REMOVED lines=29> */
.L_x_2074:
        /* <DEDUP_REMOVED lines=35> */
.L_x_2080:
        /* <DEDUP_REMOVED lines=29> */
.L_x_2079:
        /* <DEDUP_REMOVED lines=34> */
.L_x_2081:
        /* <DEDUP_REMOVED lines=28> */
.L_x_2077:
        /* <DEDUP_REMOVED lines=45> */
.L_x_2084:
        /* <DEDUP_REMOVED lines=29> */
.L_x_2083:
        /* <DEDUP_REMOVED lines=34> */
.L_x_2086:
        /* <DEDUP_REMOVED lines=29> */
.L_x_2082:
        /* <DEDUP_REMOVED lines=35> */
.L_x_2088:
        /* <DEDUP_REMOVED lines=29> */
.L_x_2087:
        /* <DEDUP_REMOVED lines=34> */
.L_x_2089:
        /* <DEDUP_REMOVED lines=28> */
.L_x_2085:
        /* <DEDUP_REMOVED lines=19> */
.L_x_2063:
        /* <DEDUP_REMOVED lines=21> */
.L_x_2091:
        /* <DEDUP_REMOVED lines=13> */
.L_x_3847:


//--------------------- .text._ZN10layer_norm31ln_parallel_residual_bwd_kernelINS_13Kernel_traitsI6__halfS2_fS2_fjLj3072ELj1ELj1ELj4ELj16ENS_18Kernel_traits_baseILj3072ES2_S2_fS2_fjLj128EEEEELb1ELb0ELb0EEEvNS_9BwdParamsE --------------------------
	.section	.text._ZN10layer_norm31ln_parallel_residual_bwd_kernelINS_13Kernel_traitsI6__halfS2_fS2_fjLj3072ELj1ELj1ELj4ELj16ENS_18Kernel_traits_baseILj3072ES2_S2_fS2_fjLj128EEEEELb1ELb0ELb0EEEvNS_9BwdParamsE,"ax",@progbits
	.align	128
        .global         _ZN10layer_norm31ln_parallel_residual_bwd_kernelINS_13Kernel_traitsI6__halfS2_fS2_fjLj3072ELj1ELj1ELj4ELj16ENS_18Kernel_traits_baseILj3072ES2_S2_fS2_fjLj128EEEEELb1ELb0ELb0EEEvNS_9BwdParamsE
        .type           _ZN10layer_norm31ln_parallel_residual_bwd_kernelINS_13Kernel_traitsI6__halfS2_fS2_fjLj3072ELj1ELj1ELj4ELj16ENS_18Kernel_traits_baseILj3072ES2_S2_fS2_fjLj128EEEEELb1ELb0ELb0EEEvNS_9BwdParamsE,@function
        .size           _ZN10layer_norm31ln_parallel_residual_bwd_kernelINS_13Kernel_traitsI6__halfS2_fS2_fjLj3072ELj1ELj1ELj4ELj16ENS_18Kernel_traits_baseILj3072ES2_S2_fS2_fjLj128EEEEELb1ELb0ELb0EEEvNS_9BwdParamsE,(.L_x_3848 - _ZN10layer_norm31ln_parallel_residual_bwd_kernelINS_13Kernel_traitsI6__halfS2_fS2_fjLj3072ELj1ELj1ELj4ELj16ENS_18Kernel_traits_baseILj3072ES2_S2_fS2_fjLj128EEEEELb1ELb0ELb0EEEvNS_9BwdParamsE)
        .other          _ZN10layer_norm31ln_parallel_residual_bwd_kernelINS_13Kernel_traitsI6__halfS2_fS2_fjLj3072ELj1ELj1ELj4ELj16ENS_18Kernel_traits_baseILj3072ES2_S2_fS2_fjLj128EEEEELb1ELb0ELb0EEEvNS_9BwdParamsE,@"STO_CUDA_ENTRY STV_DEFAULT"
_ZN10layer_norm31ln_parallel_residual_bwd_kernelINS_13Kernel_traitsI6__halfS2_fS2_fjLj3072ELj1ELj1ELj4ELj16ENS_18Kernel_traits_baseILj3072ES2_S2_fS2_fjLj128EEEEELb1ELb0ELb0EEEvNS_9BwdParamsE:
.text._ZN10layer_norm31ln_parallel_residual_bwd_kernelINS_13Kernel_traitsI6__halfS2_fS2_fjLj3072ELj1ELj1ELj4ELj16ENS_18Kernel_traits_baseILj3072ES2_S2_fS2_fjLj128EEEEELb1ELb0ELb0EEEvNS_9BwdParamsE:
        /* <DEDUP_REMOVED lines=145> */
.L_x_2131:
        /* <DEDUP_REMOVED lines=34> */
[----:B------:R-:W2:Y:S01]  /*0b30*/  LDG.E.128 R188, desc[UR16][R228.64+0x10] ;  /* 0x00001010e4bc7981 */ /* 0x000ea2000c1e1d00 */
[----:B------:R-:W-:Y:S02]  /*0b40*/  ISETP.NE.AND.EX P1, PT, RZ, UR21, PT, P1 ;  /* 0x00000015ff007c0c */ /* 0x000fe4000bf25310 */
[----:B------:R-:W-:-:S04]  /*0b50*/  ISETP.NE.U32.AND P0, PT, RZ, UR26, PT ;  /* 0x0000001aff007c0c */ /* 0x000fc8000bf05070 */
[----:B------:R-:W-:-:S07]  /*0b60*/  ISETP.NE.AND.EX P0, PT, RZ, UR27, PT, P0 ;  /* 0x0000001bff007c0c */ /* 0x000fce000bf05300 */
[----:B------:R-:W1:Y:S08]  /*0b70*/  @P1 LDC.64 R196, c[0x0][0x3b8] ;  /* 0x0000ee00ffc41b82 */ /* 0x000e700000000a00 */
[----:B------:R-:W1:Y:S01]  /*0b80*/  @P0 LDC.64 R220, c[0x0][0x438] ;  /* 0x00010e00ffdc0b82 */ /* 0x000e620000000a00 */
[----:B-----5:R-:W-:Y:S02]  /*0b90*/  HADD2.F32 R8, -RZ, R32.H0_H0 ;  /* 0x20000020ff087230 */ /* 0x020fe40000004100 */
[----:B0-----:R-:W-:-:S04]  /*0ba0*/  IMAD.WIDE.U32 R218, R4, 0x8, R218 ;  /* 0x0000000804da7825 */ /* 0x001fc800078e00da */
[----:B------:R-:W-:Y:S01]  /*0bb0*/  HADD2.F32 R13, -RZ, R32.H1_H1 ;  /* 0x30000020ff0d7230 */ /* 0x000fe20000004100 */
[----:B------:R-:W5:Y:S01]  /*0bc0*/  LDG.E.64 R228, desc[UR16][R218.64] ;  /* 0x00000010dae47981 */ /* 0x000f62000c1e1b00 */
[----:B------:R-:W-:Y:S02]  /*0bd0*/  HADD2.F32 R10, -RZ, R28.H0_H0 ;  /* 0x2000001cff0a7230 */ /* 0x000fe40000004100 */
[----:B-1----:R-:W-:-:S04]  /*0be0*/  @P1 IMAD.WIDE.U32 R196, R4, 0x8, R196 ;  /* 0x0000000804c41825 */ /* 0x002fc800078e00c4 */
[----:B------:R-:W-:Y:S01]  /*0bf0*/  HADD2.F32 R202, -RZ, R33.H0_H0 ;  /* 0x20000021ffca7230 */ /* 0x000fe20000004100 */
[----:B------:R0:W5:Y:S01]  /*0c00*/  @P1 LDG.E.64 R238, desc[UR16][R196.64] ;  /* 0x00000010c4ee1981 */ /* 0x000162000c1e1b00 */
[----:B------:R-:W-:-:S04]  /*0c10*/  @P0 IMAD.WIDE.U32 R220, R4, 0x20, R220 ;  /* 0x0000002004dc0825 */ /* 0x000fc800078e00dc */
[----:B------:R-:W-:Y:S01]  /*0c20*/  HADD2.F32 R7, -RZ, R28.H1_H1 ;  /* 0x3000001cff077230 */ /* 0x000fe20000004100 */
[----:B------:R-:W5:Y:S01]  /*0c30*/  @P0 LDG.E.128 R148, desc[UR16][R220.64] ;  /* 0x00000010dc940981 */ /* 0x000f62000c1e1d00 */
[----:B------:R-:W-:-:S03]  /*0c40*/  HADD2.F32 R16, -RZ, R29.H0_H0 ;  /* 0x2000001dff107230 */ /* 0x000fc60000004100 */
[----:B------:R1:W5:Y:S01]  /*0c50*/  @P0 LDG.E.128 R152, desc[UR16][R220.64+0x10] ;  /* 0x00001010dc980981 */ /* 0x000362000c1e1d00 */
[--C-:B0-----:R-:W-:Y:S02]  /*0c60*/  HADD2.F32 R196, -RZ, R30.reuse.H0_H0 ;  /* 0x2000001effc47230 */ /* 0x101fe40000004100 */
[----:B------:R-:W-:Y:S02]  /*0c70*/  HADD2.F32 R195, -RZ, R30.H1_H1 ;  /* 0x3000001effc37230 */ /* 0x000fe40000004100 */
[----:B-1----:R-:W-:Y:S02]  /*0c80*/  HADD2.F32 R221, -RZ, R35.H1_H1 ;  /* 0x30000023ffdd7230 */ /* 0x002fe40000004100 */
[--C-:B---3--:R-:W-:Y:S02]  /*0c90*/  HADD2.F32 R235, -RZ, R176.reuse.H0_H0 ;  /* 0x200000b0ffeb7230 */ /* 0x108fe40000004100 */
[----:B------:R-:W-:Y:S02]  /*0ca0*/  HADD2.F32 R176, -RZ, R176.H1_H1 ;  /* 0x300000b0ffb07230 */ /* 0x000fe40000004100 */
[----:B------:R-:W-:-:S02]  /*0cb0*/  HADD2.F32 R217, -RZ, R177.H0_H0 ;  /* 0x200000b1ffd97230 */ /* 0x000fc40000004100 */
[----:B------:R-:W-:Y:S01]  /*0cc0*/  FMUL.FTZ R3, R8, R235 ;  /* 0x000000eb08037220 */ /* 0x000fe20000410000 */
[--C-:B----4-:R-:W-:Y:S02]  /*0cd0*/  HADD2.F32 R197, -RZ, R180.reuse.H0_H0 ;  /* 0x200000b4ffc57230 */ /* 0x110fe40000004100 */
[----:B------:R-:W-:Y:S01]  /*0ce0*/  FMUL.FTZ R8, R13, R176 ;  /* 0x000000b00d087220 */ /* 0x000fe20000410000 */
[----:B------:R-:W-:Y:S02]  /*0cf0*/  HADD2.F32 R180, -RZ, R180.H1_H1 ;  /* 0x300000b4ffb47230 */ /* 0x000fe40000004100 */
[----:B------:R-:W-:Y:S01]  /*0d00*/  FMUL.FTZ R13, R202, R217 ;  /* 0x000000d9ca0d7220 */ /* 0x000fe20000410000 */
[----:B------:R-:W-:Y:S02]  /*0d10*/  HADD2.F32 R219, -RZ, R181.H0_H0 ;  /* 0x200000b5ffdb7230 */ /* 0x000fe40000004100 */
[----:B------:R-:W-:Y:S01]  /*0d20*/  FFMA.FTZ R10, R10, R197, R3 ;  /* 0x000000c50a0a7223 */ /* 0x000fe20000010003 */
[----:B------:R-:W-:-:S02]  /*0d30*/  HADD2.F32 R3, -RZ, R33.H1_H1 ;  /* 0x30000021ff037230 */ /* 0x000fc40000004100 */
[----:B------:R-:W-:Y:S02]  /*0d40*/  HADD2.F32 R220, -RZ, R177.H1_H1 ;  /* 0x300000b1ffdc7230 */ /* 0x000fe40000004100 */
[----:B------:R-:W-:Y:S01]  /*0d50*/  FFMA.FTZ R8, R7, R180, R8 ;  /* 0x000000b407087223 */ /* 0x000fe20000010008 */
[----:B------:R-:W-:Y:S02]  /*0d60*/  HADD2.F32 R202, -RZ, R34.H0_H0 ;  /* 0x20000022ffca7230 */ /* 0x000fe40000004100 */
[----:B------:R-:W-:Y:S02]  /*0d70*/  HADD2.F32 R237, -RZ, R178.H0_H0 ;  /* 0x200000b2ffed7230 */ /* 0x000fe40000004100 */
[----:B------:R-:W-:Y:S01]  /*0d80*/  FFMA.FTZ R7, R16, R219, R13 ;  /* 0x000000db10077223 */ /* 0x000fe2000001000d */
[----:B------:R-:W-:Y:S02]  /*0d90*/  HADD2.F32 R13, -RZ, R29.H1_H1 ;  /* 0x3000001dff0d7230 */ /* 0x000fe40000004100 */
[----:B------:R-:W-:Y:S01]  /*0da0*/  FMUL.FTZ R16, R3, R220 ;  /* 0x000000dc03107220 */ /* 0x000fe20000410000 */
[----:B------:R-:W-:-:S02]  /*0db0*/  HADD2.F32 R234, -RZ, R181.H1_H1 ;  /* 0x300000b5ffea7230 */ /* 0x000fc40000004100 */
[----:B------:R-:W-:Y:S01]  /*0dc0*/  FMUL.FTZ R3, R202, R237 ;  /* 0x000000edca037220 */ /* 0x000fe20000410000 */
[----:B------:R-:W-:Y:S02]  /*0dd0*/  HADD2.F32 R181, -RZ, R182.H0_H0 ;  /* 0x200000b6ffb57230 */ /* 0x000fe40000004100 */
[----:B------:R-:W-:Y:S02]  /*0de0*/  HADD2.F32 R177, -RZ, R34.H1_H1 ;  /* 0x30000022ffb17230 */ /* 0x000fe40000004100 */
[----:B------:R-:W-:Y:S01]  /*0df0*/  FFMA.FTZ R13, R13, R234, R16 ;  /* 0x000000ea0d0d7223 */ /* 0x000fe20000010010 */
[----:B------:R-:W-:Y:S02]  /*0e00*/  HADD2.F32 R218, -RZ, R178.H1_H1 ;  /* 0x300000b2ffda7230 */ /* 0x000fe40000004100 */
[----:B------:R-:W-:Y:S01]  /*0e10*/  FFMA.FTZ R16, R196, R181, R3 ;  /* 0x000000b5c4107223 */ /* 0x000fe20000010003 */
[----:B--2---:R-:W-:Y:S01]  /*0e20*/  FADD.FTZ R3, -R223, R184 ;  /* 0x000000b8df037221 */ /* 0x004fe20000010100 */
[----:B------:R-:W-:-:S02]  /*0e30*/  HADD2.F32 R184, -RZ, R182.H1_H1 ;  /* 0x300000b6ffb87230 */ /* 0x000fc40000004100 */
[--C-:B------:R-:W-:Y:S02]  /*0e40*/  HADD2.F32 R178, -RZ, R179.reuse.H1_H1 ;  /* 0x300000b3ffb27230 */ /* 0x100fe40000004100 */
[----:B------:R-:W-:Y:S01]  /*0e50*/  FMUL.FTZ R182, R177, R218 ;  /* 0x000000dab1b67220 */ /* 0x000fe20000410000 */
[----:B------:R-:W-:Y:S02]  /*0e60*/  HADD2.F32 R177, -RZ, R179.H0_H0 ;  /* 0x200000b3ffb17230 */ /* 0x000fe40000004100 */
[----:B------:R-:W-:Y:S01]  /*0e70*/  FMUL.FTZ R3, R3, UR11 ;  /* 0x0000000b03037c20 */ /* 0x000fe20008410000 */
[----:B------:R-:W-:Y:S02]  /*0e80*/  HADD2.F32 R196, -RZ, R35.H0_H0 ;  /* 0x20000023ffc47230 */ /* 0x000fe40000004100 */
[----:B------:R-:W-:Y:S01]  /*0e90*/  FADD.FTZ R186, -R223, R186 ;  /* 0x000000badfba7221 */ /* 0x000fe20000010100 */
[----:B------:R-:W-:Y:S01]  /*0ea0*/  FMUL.FTZ R202, R221, R178 ;  /* 0x000000b2ddca7220 */ /* 0x000fe20000410000 */
[----:B------:R-:W-:Y:S01]  /*0eb0*/  FADD.FTZ R76, R76, R197 ;  /* 0x000000c54c4c7221 */ /* 0x000fe20000010000 */
[----:B------:R-:W-:Y:S01]  /*0ec0*/  FFMA.FTZ R52, R3, R197, R52 ;  /* 0x000000c503347223 */ /* 0x000fe20000010034 */
[----:B------:R-:W-:Y:S01]  /*0ed0*/  FMUL.FTZ R221, R186, UR11 ;  /* 0x0000000bbadd7c20 */ /* 0x000fe20008410000 */
[----:B------:R-:W-:Y:S01]  /*0ee0*/  FFMA.FTZ R195, R195, R184, R182 ;  /* 0x000000b8c3c37223 */ /* 0x000fe200000100b6 */
[----:B------:R-:W-:Y:S01]  /*0ef0*/  FMUL.FTZ R197, R196, R177 ;  /* 0x000000b1c4c57220 */ /* 0x000fe20000410000 */
[----:B------:R-:W-:Y:S01]  /*0f00*/  FADD.FTZ R188, -R223, R188 ;  /* 0x000000bcdfbc7221 */ /* 0x000fe20000010100 */
[----:B------:R-:W-:-:S02]  /*0f10*/  HADD2.F32 R179, -RZ, R183.H0_H0 ;  /* 0x200000b7ffb37230 */ /* 0x000fc40000004100 */
[----:B------:R-:W-:Y:S02]  /*0f20*/  HADD2.F32 R182, -RZ, R183.H1_H1 ;  /* 0x300000b7ffb67230 */ /* 0x000fe40000004100 */
[--C-:B------:R-:W-:Y:S02]  /*0f30*/  HADD2.F32 R196, -RZ, R31.reuse.H0_H0 ;  /* 0x2000001fffc47230 */ /* 0x100fe40000004100 */
[----:B------:R-:W-:Y:S01]  /*0f40*/  FADD.FTZ R78, R78, R219 ;  /* 0x000000db4e4e7221 */ /* 0x000fe20000010000 */
[----:B------:R-:W-:Y:S02]  /*0f50*/  HADD2.F32 R183, -RZ, R31.H1_H1 ;  /* 0x3000001fffb77230 */ /* 0x000fe40000004100 */
[----:B------:R-:W-:Y:S01]  /*0f60*/  FFMA.FTZ R54, R221, R219, R54 ;  /* 0x000000dbdd367223 */ /* 0x000fe20000010036 */
[----:B------:R-:W-:Y:S01]  /*0f70*/  FADD.FTZ R185, -R223, R185 ;  /* 0x000000b9dfb97221 */ /* 0x000fe20000010100 */
[----:B------:R-:W-:Y:S01]  /*0f80*/  FMUL.FTZ R219, R188, UR11 ;  /* 0x0000000bbcdb7c20 */ /* 0x000fe20008410000 */
[----:B------:R-:W-:Y:S01]  /*0f90*/  FFMA.FTZ R197, R196, R179, R197 ;  /* 0x000000b3c4c57223 */ /* 0x000fe200000100c5 */
[----:B------:R-:W-:Y:S01]  /*0fa0*/  FFMA.FTZ R196, R183, R182, R202 ;  /* 0x000000b6b7c47223 */ /* 0x000fe200000100ca */
[----:B------:R-:W-:Y:S01]  /*0fb0*/  FMUL.FTZ R202, R185, UR11 ;  /* 0x0000000bb9ca7c20 */ /* 0x000fe20008410000 */
[----:B------:R-:W-:Y:S01]  /*0fc0*/  FADD.FTZ R80, R80, R181 ;  /* 0x000000b550507221 */ /* 0x000fe20000010000 */
[----:B------:R-:W-:Y:S01]  /*0fd0*/  FFMA.FTZ R56, R219, R181, R56 ;  /* 0x000000b5db387223 */ /* 0x000fe20000010038 */
[----:B------:R-:W-:Y:S01]  /*0fe0*/  FADD.FTZ R181, RZ, R10 ;  /* 0x0000000affb57221 */ /* 0x000fe20000010000 */
[----:B------:R-:W-:Y:S01]  /*0ff0*/  FFMA.FTZ R183, R3, R10, RZ ;  /* 0x0000000a03b77223 */ /* 0x000fe200000100ff */
[----:B------:R-:W-:Y:S01]  /*1000*/  FADD.FTZ R190, -R223, R190 ;  /* 0x000000bedfbe7221 */ /* 0x000fe20000010100 */
[----:B------:R-:W-:Y:S01]  /*1010*/  FADD.FTZ R121, R121, R176 ;  /* 0x000000b079797221 */ /* 0x000fe20000010000 */
[C---:B------:R-:W-:Y:S01]  /*1020*/  FFMA.FTZ R101, R202.reuse, R176, R101 ;  /* 0x000000b0ca657223 */ /* 0x040fe20000010065 */
[----:B------:R-:W-:Y:S01]  /*1030*/  FADD.FTZ R77, R77, R180 ;  /* 0x000000b44d4d7221 */ /* 0x000fe20000010000 */
[C---:B------:R-:W-:Y:S01]  /*1040*/  FFMA.FTZ R53, R202.reuse, R180, R53 ;  /* 0x000000b4ca357223 */ /* 0x040fe20000010035 */
[----:B------:R-:W-:Y:S01]  /*1050*/  FADD.FTZ R176, R181, R8 ;  /* 0x00000008b5b07221 */ /* 0x000fe20000010000 */
[----:B------:R-:W-:Y:S01]  /*1060*/  FADD.FTZ R187, -R223, R187 ;  /* 0x000000bbdfbb7221 */ /* 0x000fe20000010100 */
[----:B------:R-:W-:Y:S01]  /*1070*/  FFMA.FTZ R180, R202, R8, R183 ;  /* 0x00000008cab47223 */ /* 0x000fe200000100b7 */
[----:B------:R-:W-:Y:S01]  /*1080*/  FADD.FTZ R122, R122, R217 ;  /* 0x000000d97a7a7221 */ /* 0x000fe20000010000 */
[----:B------:R-:W-:Y:S01]  /*1090*/  FFMA.FTZ R102, R221, R217, R102 ;  /* 0x000000d9dd667223 */ /* 0x000fe20000010066 */
[----:B------:R-:W-:Y:S01]  /*10a0*/  FMUL.FTZ R217, R190, UR11 ;  /* 0x0000000bbed97c20 */ /* 0x000fe20008410000 */
[----:B------:R-:W-:Y:S01]  /*10b0*/  FADD.FTZ R176, R176, R7 ;  /* 0x00000007b0b07221 */ /* 0x000fe20000010000 */
[----:B------:R-:W-:Y:S01]  /*10c0*/  FMUL.FTZ R222, R187, UR11 ;  /* 0x0000000bbbde7c20 */ /* 0x000fe20008410000 */
[----:B------:R-:W-:Y:S01]  /*10d0*/  FFMA.FTZ R181, R221, R7, R180 ;  /* 0x00000007ddb57223 */ /* 0x000fe200000100b4 */
[----:B------:R-:W-:Y:S01]  /*10e0*/  FADD.FTZ R82, R82, R179 ;  /* 0x000000b352527221 */ /* 0x000fe20000010000 */
[----:B------:R-:W-:Y:S01]  /*10f0*/  FFMA.FTZ R58, R217, R179, R58 ;  /* 0x000000b3d93a7223 */ /* 0x000fe2000001003a */
[----:B------:R-:W-:Y:S01]  /*1100*/  FADD.FTZ R179, R176, R13 ;  /* 0x0000000db0b37221 */ /* 0x000fe20000010000 */
[----:B------:R-:W-:Y:S01]  /*1110*/  FADD.FTZ R189, -R223, R189 ;  /* 0x000000bddfbd7221 */ /* 0x000fe20000010100 */
[C---:B------:R-:W-:Y:S01]  /*1120*/  FFMA.FTZ R176, R222.reuse, R13, R181 ;  /* 0x0000000ddeb07223 */ /* 0x040fe200000100b5 */
[----:B------:R-:W-:Y:S01]  /*1130*/  FADD.FTZ R123, R123, R220 ;  /* 0x000000dc7b7b7221 */ /* 0x000fe20000010000 */
[----:B------:R-:W-:Y:S01]  /*1140*/  FFMA.FTZ R103, R222, R220, R103 ;  /* 0x000000dcde677223 */ /* 0x000fe20000010067 */
[----:B------:R-:W-:Y:S01]  /*1150*/  FADD.FTZ R126, R126, R177 ;  /* 0x000000b17e7e7221 */ /* 0x000fe20000010000 */
[----:B------:R-:W-:Y:S01]  /*1160*/  FFMA.FTZ R106, R217, R177, R106 ;  /* 0x000000b1d96a7223 */ /* 0x000fe2000001006a */
[----:B------:R-:W-:Y:S01]  /*1170*/  FMUL.FTZ R220, R189, UR11 ;  /* 0x0000000bbddc7c20 */ /* 0x000fe20008410000 */
[----:B------:R-:W-:Y:S01]  /*1180*/  FADD.FTZ R180, R179, R16 ;  /* 0x00000010b3b47221 */ /* 0x000fe20000010000 */
[----:B------:R-:W-:Y:S01]  /*1190*/  FFMA.FTZ R177, R219, R16, R176 ;  /* 0x00000010dbb17223 */ /* 0x000fe200000100b0 */
[----:B------:R-:W-:-:S02]  /*11a0*/  FADD.FTZ R191, -R223, R191 ;  /* 0x000000bfdfbf7221 */ /* 0x000fc40000010100 */
[----:B------:R-:W-:Y:S01]  /*11b0*/  FADD.FTZ R180, R180, R195 ;  /* 0x000000c3b4b47221 */ /* 0x000fe20000010000 */
[----:B------:R-:W-:Y:S01]  /*11c0*/  FFMA.FTZ R176, R220, R195, R177 ;  /* 0x000000c3dcb07223 */ /* 0x000fe200000100b1 */
        /* <DEDUP_REMOVED lines=20> */
.L_x_2094:
[----:B------:R-:W-:Y:S05]  /*1310*/  BSYNC.RECONVERGENT B0 ;  /* 0x0000000000007941 */ /* 0x000fea0003800200 */
.L_x_2093:
        /* <DEDUP_REMOVED lines=20> */
[----:B------:R-:W-:-:S02]  /*1460*/  HADD2.F32 R2, -RZ, R36.H0_H0 ;  /* 0x20000024ff027230 */ /* 0x000fc40000004100 */
[----:B0-----:R-:W-:-:S04]  /*1470*/  IMAD.WIDE.U32 R192, R234, 0x8, R192 ;  /* 0x00000008eac07825 */ /* 0x001fc800078e00c0 */
[----:B------:R-:W-:Y:S01]  /*1480*/  HADD2.F32 R237, -RZ, R40.H1_H1 ;  /* 0x30000028ffed7230 */ /* 0x000fe20000004100 */
[----:B------:R0:W5:Y:S01]  /*1490*/  LDG.E.64 R226, desc[UR16][R192.64] ;  /* 0x00000010c0e27981 */ /* 0x000162000c1e1b00 */
[----:B-1----:R-:W-:-:S05]  /*14a0*/  @P0 IMAD.WIDE.U32 R198, R234, 0x20, R198 ;  /* 0x00000020eac60825 */ /* 0x002fca00078e00c6 */
[----:B------:R-:W5:Y:S01]  /*14b0*/  @P0 LDG.E.128 R24, desc[UR16][R198.64] ;  /* 0x00000010c6180981 */ /* 0x000f62000c1e1d00 */
[----:B------:R-:W-:Y:S02]  /*14c0*/  HADD2.F32 R194, -RZ, R41.H0_H0 ;  /* 0x20000029ffc27230 */ /* 0x000fe40000004100 */
[----:B------:R-:W-:Y:S01]  /*14d0*/  @P1 IMAD.WIDE.U32 R14, R234, 0x8, R14 ;  /* 0x00000008ea0e1825 */ /* 0x000fe200078e000e */
[----:B------:R1:W5:Y:S04]  /*14e0*/  @P0 LDG.E.128 R20, desc[UR16][R198.64+0x10] ;  /* 0x00001010c6140981 */ /* 0x000368000c1e1d00 */
[----:B------:R1:W5:Y:S01]  /*14f0*/  @P1 LDG.E.64 R232, desc[UR16][R14.64] ;  /* 0x000000100ee81981 */ /* 0x000362000c1e1b00 */
[----:B0-----:R-:W-:Y:S02]  /*1500*/  HADD2.F32 R193, -RZ, R37.H1_H1 ;  /* 0x30000025ffc17230 */ /* 0x001fe40000004100 */
[----:B-1----:R-:W-:-:S02]  /*1510*/  HADD2.F32 R199, -RZ, R41.H1_H1 ;  /* 0x30000029ffc77230 */ /* 0x002fc40000004100 */
[----:B------:R-:W-:Y:S01]  /*1520*/  HADD2.F32 R14, -RZ, R37.H0_H0 ;  /* 0x20000025ff0e7230 */ /* 0x000fe20000004100 */
[----:B------:R-:W-:Y:S01]  /*1530*/  IADD3 R234, PT, PT, R234, 0x80, RZ ;  /* 0x00000080eaea7810 */ /* 0x000fe20007ffe0ff */
[--C-:B---3--:R-:W-:Y:S02]  /*1540*/  HADD2.F32 R205, -RZ, R176.reuse.H0_H0 ;  /* 0x200000b0ffcd7230 */ /* 0x108fe40000004100 */
[----:B------:R-:W-:-:S03]  /*1550*/  HADD2.F32 R198, -RZ, R176.H1_H1 ;  /* 0x300000b0ffc67230 */ /* 0x000fc60000004100 */
[----:B------:R-:W-:Y:S01]  /*1560*/  FMUL.FTZ R11, R12, R205 ;  /* 0x000000cd0c0b7220 */ /* 0x000fe20000410000 */
[----:B----4-:R-:W-:Y:S02]  /*1570*/  HADD2.F32 R241, -RZ, R180.H0_H0 ;  /* 0x200000b4fff17230 */ /* 0x010fe40000004100 */
[--C-:B------:R-:W-:Y:S02]  /*1580*/  HADD2.F32 R203, -RZ, R177.reuse.H0_H0 ;  /* 0x200000b1ffcb7230 */ /* 0x100fe40000004100 */
[----:B------:R-:W-:Y:S02]  /*1590*/  HADD2.F32 R176, -RZ, R177.H1_H1 ;  /* 0x300000b1ffb07230 */ /* 0x000fe40000004100 */
[----:B------:R-:W-:Y:S01]  /*15a0*/  FFMA.FTZ R2, R2, R241, R11 ;  /* 0x000000f102027223 */ /* 0x000fe2000001000b */
[----:B------:R-:W-:Y:S02]  /*15b0*/  HADD2.F32 R11, -RZ, R36.H1_H1 ;  /* 0x30000024ff0b7230 */ /* 0x000fe40000004100 */
[----:B------:R-:W-:Y:S01]  /*15c0*/  FMUL.FTZ R12, R237, R198 ;  /* 0x000000c6ed0c7220 */ /* 0x000fe20000410000 */
[----:B------:R-:W-:-:S02]  /*15d0*/  HADD2.F32 R200, -RZ, R180.H1_H1 ;  /* 0x300000b4ffc87230 */ /* 0x000fc40000004100 */
[----:B------:R-:W-:Y:S01]  /*15e0*/  FMUL.FTZ R15, R194, R203 ;  /* 0x000000cbc20f7220 */ /* 0x000fe20000410000 */
[--C-:B------:R-:W-:Y:S02]  /*15f0*/  HADD2.F32 R177, -RZ, R181.reuse.H0_H0 ;  /* 0x200000b5ffb17230 */ /* 0x100fe40000004100 */
[----:B------:R-:W-:Y:S01]  /*1600*/  FMUL.FTZ R192, R199, R176 ;  /* 0x000000b0c7c07220 */ /* 0x000fe20000410000 */
[----:B------:R-:W-:Y:S02]  /*1610*/  HADD2.F32 R180, -RZ, R181.H1_H1 ;  /* 0x300000b5ffb47230 */ /* 0x000fe40000004100 */
[----:B------:R-:W-:Y:S01]  /*1620*/  FFMA.FTZ R12, R11, R200, R12 ;  /* 0x000000c80b0c7223 */ /* 0x000fe2000001000c */
[----:B------:R-:W-:Y:S01]  /*1630*/  FFMA.FTZ R11, R14, R177, R15 ;  /* 0x000000b10e0b7223 */ /* 0x000fe2000001000f */
[----:B------:R-:W-:Y:S02]  /*1640*/  HADD2.F32 R237, -RZ, R178.H0_H0 ;  /* 0x200000b2ffed7230 */ /* 0x000fe40000004100 */
[----:B------:R-:W-:Y:S01]  /*1650*/  FFMA.FTZ R14, R193, R180, R192 ;  /* 0x000000b4c10e7223 */ /* 0x000fe200000100c0 */
[----:B------:R-:W-:-:S02]  /*1660*/  HADD2.F32 R192, -RZ, R42.H0_H0 ;  /* 0x2000002affc07230 */ /* 0x000fc40000004100 */
[C---:B--2---:R-:W-:Y:S01]  /*1670*/  FADD.FTZ R15, -R223.reuse, R184 ;  /* 0x000000b8df0f7221 */ /* 0x044fe20000010100 */
[----:B------:R-:W-:Y:S02]  /*1680*/  HADD2.F32 R181, -RZ, R42.H1_H1 ;  /* 0x3000002affb57230 */ /* 0x000fe40000004100 */
[----:B------:R-:W-:Y:S02]  /*1690*/  HADD2.F32 R178, -RZ, R178.H1_H1 ;  /* 0x300000b2ffb27230 */ /* 0x000fe40000004100 */
[----:B------:R-:W-:Y:S01]  /*16a0*/  FADD.FTZ R185, -R223, R185 ;  /* 0x000000b9dfb97221 */ /* 0x000fe20000010100 */
[----:B------:R-:W-:Y:S01]  /*16b0*/  FMUL.FTZ R15, R15, UR11 ;  /* 0x0000000b0f0f7c20 */ /* 0x000fe20008410000 */
[----:B------:R-:W-:Y:S01]  /*16c0*/  FMUL.FTZ R193, R192, R237 ;  /* 0x000000edc0c17220 */ /* 0x000fe20000410000 */
[----:B------:R-:W-:Y:S02]  /*16d0*/  HADD2.F32 R184, -RZ, R182.H1_H1 ;  /* 0x300000b6ffb87230 */ /* 0x000fe40000004100 */
[----:B------:R-:W-:Y:S01]  /*16e0*/  FMUL.FTZ R192, R181, R178 ;  /* 0x000000b2b5c07220 */ /* 0x000fe20000410000 */
[----:B------:R-:W-:-:S02]  /*16f0*/  HADD2.F32 R181, -RZ, R38.H1_H1 ;  /* 0x30000026ffb57230 */ /* 0x000fc40000004100 */
[----:B------:R-:W-:Y:S01]  /*1700*/  FMUL.FTZ R194, R185, UR11 ;  /* 0x0000000bb9c27c20 */ /* 0x000fe20008410000 */
[----:B------:R-:W-:Y:S01]  /*1710*/  FADD.FTZ R186, -R223, R186 ;  /* 0x000000badfba7221 */ /* 0x000fe20000010100 */
[----:B------:R-:W-:Y:S01]  /*1720*/  FADD.FTZ R160, R160, R241 ;  /* 0x000000f1a0a07221 */ /* 0x000fe20000010000 */
[----:B------:R-:W-:Y:S01]  /*1730*/  FFMA.FTZ R84, R15, R241, R84 ;  /* 0x000000f10f547223 */ /* 0x000fe20000010054 */
[----:B------:R-:W-:Y:S02]  /*1740*/  HADD2.F32 R241, -RZ, R182.H0_H0 ;  /* 0x200000b6fff17230 */ /* 0x000fe40000004100 */
[----:B------:R-:W-:Y:S01]  /*1750*/  FFMA.FTZ R192, R181, R184, R192 ;  /* 0x000000b8b5c07223 */ /* 0x000fe200000100c0 */
[----:B------:R-:W-:Y:S02]  /*1760*/  HADD2.F32 R182, -RZ, R38.H0_H0 ;  /* 0x20000026ffb67230 */ /* 0x000fe40000004100 */
[----:B------:R-:W-:Y:S01]  /*1770*/  FADD.FTZ R61, R61, R198 ;  /* 0x000000c63d3d7221 */ /* 0x000fe20000010000 */
[----:B------:R-:W-:Y:S01]  /*1780*/  FFMA.FTZ R129, R194, R198, R129 ;  /* 0x000000c6c2817223 */ /* 0x000fe20000010081 */
[----:B------:R-:W-:Y:S01]  /*1790*/  FMUL.FTZ R199, R186, UR11 ;  /* 0x0000000bbac77c20 */ /* 0x000fe20008410000 */
[----:B------:R-:W-:-:S02]  /*17a0*/  HADD2.F32 R181, -RZ, R179.H0_H0 ;  /* 0x200000b3ffb57230 */ /* 0x000fc40000004100 */
[----:B------:R-:W-:Y:S02]  /*17b0*/  HADD2.F32 R198, -RZ, R43.H0_H0 ;  /* 0x2000002bffc67230 */ /* 0x000fe40000004100 */
[----:B------:R-:W-:Y:S01]  /*17c0*/  FFMA.FTZ R193, R182, R241, R193 ;  /* 0x000000f1b6c17223 */ /* 0x000fe200000100c1 */
[----:B------:R-:W-:Y:S01]  /*17d0*/  FADD.FTZ R161, R161, R200 ;  /* 0x000000c8a1a17221 */ /* 0x000fe20000010000 */
[----:B------:R-:W-:Y:S01]  /*17e0*/  FFMA.FTZ R85, R194, R200, R85 ;  /* 0x000000c8c2557223 */ /* 0x000fe20000010055 */
[----:B------:R-:W-:Y:S01]  /*17f0*/  FADD.FTZ R162, R162, R177 ;  /* 0x000000b1a2a27221 */ /* 0x000fe20000010000 */
[----:B------:R-:W-:Y:S01]  /*1800*/  FFMA.FTZ R86, R199, R177, R86 ;  /* 0x000000b1c7567223 */ /* 0x000fe20000010056 */
[----:B------:R-:W-:Y:S02]  /*1810*/  HADD2.F32 R182, -RZ, R179.H1_H1 ;  /* 0x300000b3ffb67230 */ /* 0x000fe40000004100 */
[----:B------:R-:W-:Y:S01]  /*1820*/  FMUL.FTZ R179, R198, R181 ;  /* 0x000000b5c6b37220 */ /* 0x000fe20000410000 */
[----:B------:R-:W-:-:S02]  /*1830*/  HADD2.F32 R177, -RZ, R183.H0_H0 ;  /* 0x200000b7ffb17230 */ /* 0x000fc40000004100 */
[----:B------:R-:W-:Y:S01]  /*1840*/  FADD.FTZ R187, -R223, R187 ;  /* 0x000000bbdfbb7221 */ /* 0x000fe20000010100 */
[----:B------:R-:W-:Y:S02]  /*1850*/  HADD2.F32 R200, -RZ, R39.H0_H0 ;  /* 0x20000027ffc87230 */ /* 0x000fe40000004100 */
[----:B------:R-:W-:Y:S02]  /*1860*/  HADD2.F32 R185, -RZ, R43.H1_H1 ;  /* 0x3000002bffb97230 */ /* 0x000fe40000004100 */
[----:B------:R-:W-:Y:S01]  /*1870*/  FMUL.FTZ R206, R187, UR11 ;  /* 0x0000000bbbce7c20 */ /* 0x000fe20008410000 */
[----:B------:R-:W-:Y:S01]  /*1880*/  FADD.FTZ R235, R235, R2 ;  /* 0x00000002ebeb7221 */ /* 0x000fe20000010000 */
[----:B------:R-:W-:Y:S01]  /*1890*/  FFMA.FTZ R200, R200, R177, R179 ;  /* 0x000000b1c8c87223 */ /* 0x000fe200000100b3 */
[----:B------:R-:W-:Y:S01]  /*18a0*/  FFMA.FTZ R179, R15, R2, R236 ;  /* 0x000000020fb37223 */ /* 0x000fe200000100ec */
[----:B------:R-:W-:Y:S02]  /*18b0*/  HADD2.F32 R186, -RZ, R183.H1_H1 ;  /* 0x300000b7ffba7230 */ /* 0x000fe40000004100 */
[----:B------:R-:W-:Y:S01]  /*18c0*/  FMUL.FTZ R198, R185, R182 ;  /* 0x000000b6b9c67220 */ /* 0x000fe20000410000 */
[----:B------:R-:W-:-:S02]  /*18d0*/  HADD2.F32 R183, -RZ, R39.H1_H1 ;  /* 0x30000027ffb77230 */ /* 0x000fc40000004100 */
[----:B------:R-:W-:Y:S01]  /*18e0*/  FADD.FTZ R189, -R223, R189 ;  /* 0x000000bddfbd7221 */ /* 0x000fe20000010100 */
[----:B------:R-:W-:Y:S01]  /*18f0*/  FADD.FTZ R163, R163, R180 ;  /* 0x000000b4a3a37221 */ /* 0x000fe20000010000 */
[C---:B------:R-:W-:Y:S01]  /*1900*/  FFMA.FTZ R87, R206.reuse, R180, R87 ;  /* 0x000000b4ce577223 */ /* 0x040fe20000010057 */
[----:B------:R-:W-:Y:S01]  /*1910*/  FADD.FTZ R63, R63, R176 ;  /* 0x000000b03f3f7221 */ /* 0x000fe20000010000 */
[----:B------:R-:W-:Y:S01]  /*1920*/  FFMA.FTZ R131, R206, R176, R131 ;  /* 0x000000b0ce837223 */ /* 0x000fe20000010083 */
[----:B------:R-:W-:Y:S01]  /*1930*/  FADD.FTZ R176, R235, R12 ;  /* 0x0000000cebb07221 */ /* 0x000fe20000010000 */
[----:B------:R-:W-:Y:S01]  /*1940*/  FFMA.FTZ R180, R194, R12, R179 ;  /* 0x0000000cc2b47223 */ /* 0x000fe200000100b3 */
[----:B------:R-:W-:Y:S01]  /*1950*/  FFMA.FTZ R198, R183, R186, R198 ;  /* 0x000000bab7c67223 */ /* 0x000fe200000100c6 */
[----:B------:R-:W-:Y:S01]  /*1960*/  FADD.FTZ R190, -R223, R190 ;  /* 0x000000bedfbe7221 */ /* 0x000fe20000010100 */
[----:B------:R-:W-:Y:S01]  /*1970*/  FMUL.FTZ R208, R189, UR11 ;  /* 0x0000000bbdd07c20 */ /* 0x000fe20008410000 */
[----:B------:R-:W-:Y:S01]  /*1980*/  FADD.FTZ R188, -R223, R188 ;  /* 0x000000bcdfbc7221 */ /* 0x000fe20000010100 */
        /* <DEDUP_REMOVED lines=8> */
[----:B------:R-:W-:Y:S01]  /*1a10*/  FMUL.FTZ R205, R190, UR11 ;  /* 0x0000000bbecd7c20 */ /* 0x000fe20008410000 */
[----:B------:R-:W-:Y:S01]  /*1a20*/  FMUL.FTZ R203, R188, UR11 ;  /* 0x0000000bbccb7c20 */ /* 0x000fe20008410000 */
        /* <DEDUP_REMOVED lines=9> */
[----:B------:R-:W-:Y:S02]  /*1ac0*/  FMUL.FTZ R210, R191, UR11 ;  /* 0x0000000bbfd27c20 */ /* 0x000fe40008410000 */
        /* <DEDUP_REMOVED lines=16> */
.L_x_2096:
[----:B------:R-:W-:Y:S05]  /*1bd0*/  BSYNC.RECONVERGENT B0 ;  /* 0x0000000000007941 */ /* 0x000fea0003800200 */
.L_x_2095:
        /* <DEDUP_REMOVED lines=14> */
[----:B------:R-:W-:Y:S02]  /*1cc0*/  ISETP.NE.U32.AND P0, PT, RZ, UR26, PT ;  /* 0x0000001aff007c0c */ /* 0x000fe4000bf05070 */
[----:B------:R-:W-:Y:S02]  /*1cd0*/  ISETP.NE.AND.EX P1, PT, RZ, UR21, PT, P1 ;  /* 0x00000015ff007c0c */ /* 0x000fe4000bf25310 */
[----:B------:R-:W-:-:S11]  /*1ce0*/  ISETP.NE.AND.EX P0, PT, RZ, UR27, PT, P0 ;  /* 0x0000001bff007c0c */ /* 0x000fd6000bf05300 */
[----:B------:R-:W1:Y:S08]  /*1cf0*/  @P1 LDC.64 R18, c[0x0][0x3b8] ;  /* 0x0000ee00ff121b82 */ /* 0x000e700000000a00 */
[----:B------:R-:W1:Y:S01]  /*1d00*/  @P0 LDC.64 R214, c[0x0][0x438] ;  /* 0x00010e00ffd60b82 */ /* 0x000e620000000a00 */
[----:B-----5:R-:W-:Y:S02]  /*1d10*/  HADD2.F32 R6, -RZ, R48.H0_H0 ;  /* 0x20000030ff067230 */ /* 0x020fe40000004100 */
[----:B0-----:R-:W-:-:S04]  /*1d20*/  IMAD.WIDE.U32 R212, R234, 0x8, R212 ;  /* 0x00000008ead47825 */ /* 0x001fc800078e00d4 */
[----:B------:R-:W-:Y:S01]  /*1d30*/  HADD2.F32 R0, -RZ, R44.H0_H0 ;  /* 0x2000002cff007230 */ /* 0x000fe20000004100 */
[----:B------:R-:W5:Y:S01]  /*1d40*/  LDG.E.64 R224, desc[UR16][R212.64] ;  /* 0x00000010d4e07981 */ /* 0x000f62000c1e1b00 */
[----:B------:R-:W-:Y:S02]  /*1d50*/  HADD2.F32 R17, -RZ, R48.H1_H1 ;  /* 0x30000030ff117230 */ /* 0x000fe40000004100 */
[----:B------:R-:W-:Y:S02]  /*1d60*/  HADD2.F32 R204, -RZ, R49.H0_H0 ;  /* 0x20000031ffcc7230 */ /* 0x000fe40000004100 */
[----:B-1----:R-:W-:-:S05]  /*1d70*/  @P1 IMAD.WIDE.U32 R18, R234, 0x8, R18 ;  /* 0x00000008ea121825 */ /* 0x002fca00078e0012 */
[----:B------:R0:W5:Y:S01]  /*1d80*/  @P1 LDG.E.64 R230, desc[UR16][R18.64] ;  /* 0x0000001012e61981 */ /* 0x000162000c1e1b00 */
[----:B------:R-:W-:-:S05]  /*1d90*/  @P0 IMAD.WIDE.U32 R214, R234, 0x20, R214 ;  /* 0x00000020ead60825 */ /* 0x000fca00078e00d6 */
[----:B------:R-:W5:Y:S01]  /*1da0*/  @P0 LDG.E.128 R168, desc[UR16][R214.64] ;  /* 0x00000010d6a80981 */ /* 0x000f62000c1e1d00 */
[----:B0-----:R-:W-:-:S03]  /*1db0*/  HADD2.F32 R18, -RZ, R45.H0_H0 ;  /* 0x2000002dff127230 */ /* 0x001fc60000004100 */
[----:B------:R0:W5:Y:S01]  /*1dc0*/  @P0 LDG.E.128 R172, desc[UR16][R214.64+0x10] ;  /* 0x00001010d6ac0981 */ /* 0x000162000c1e1d00 */
[----:B------:R-:W-:Y:S02]  /*1dd0*/  HADD2.F32 R19, -RZ, R49.H1_H1 ;  /* 0x30000031ff137230 */ /* 0x000fe40000004100 */
[----:B------:R-:W-:Y:S02]  /*1de0*/  HADD2.F32 R201, -RZ, R50.H1_H1 ;  /* 0x30000032ffc97230 */ /* 0x000fe40000004100 */
[----:B------:R-:W-:Y:S02]  /*1df0*/  HADD2.F32 R216, -RZ, R51.H0_H0 ;  /* 0x20000033ffd87230 */ /* 0x000fe40000004100 */
[--C-:B---3--:R-:W-:Y:S02]  /*1e00*/  HADD2.F32 R209, -RZ, R176.reuse.H0_H0 ;  /* 0x200000b0ffd17230 */ /* 0x108fe40000004100 */
[----:B------:R-:W-:-:S03]  /*1e10*/  HADD2.F32 R176, -RZ, R176.H1_H1 ;  /* 0x300000b0ffb07230 */ /* 0x000fc60000004100 */
[----:B------:R-:W-:Y:S01]  /*1e20*/  FMUL.FTZ R9, R6, R209 ;  /* 0x000000d106097220 */ /* 0x000fe20000410000 */
[--C-:B----4-:R-:W-:Y:S02]  /*1e30*/  HADD2.F32 R207, -RZ, R180.reuse.H0_H0 ;  /* 0x200000b4ffcf7230 */ /* 0x110fe40000004100 */
[----:B------:R-:W-:Y:S02]  /*1e40*/  HADD2.F32 R213, -RZ, R177.H0_H0 ;  /* 0x200000b1ffd57230 */ /* 0x000fe40000004100 */
[----:B------:R-:W-:Y:S01]  /*1e50*/  FMUL.FTZ R6, R17, R176 ;  /* 0x000000b011067220 */ /* 0x000fe20000410000 */
[----:B------:R-:W-:Y:S02]  /*1e60*/  HADD2.F32 R212, -RZ, R180.H1_H1 ;  /* 0x300000b4ffd47230 */ /* 0x000fe40000004100 */
[----:B------:R-:W-:Y:S01]  /*1e70*/  FFMA.FTZ R0, R0, R207, R9 ;  /* 0x000000cf00007223 */ /* 0x000fe20000010009 */
[----:B------:R-:W-:Y:S02]  /*1e80*/  HADD2.F32 R9, -RZ, R44.H1_H1 ;  /* 0x3000002cff097230 */ /* 0x000fe40000004100 */
[----:B------:R-:W-:Y:S01]  /*1e90*/  FMUL.FTZ R17, R204, R213 ;  /* 0x000000d5cc117220 */ /* 0x000fe20000410000 */
[----:B0-----:R-:W-:-:S02]  /*1ea0*/  HADD2.F32 R215, -RZ, R181.H0_H0 ;  /* 0x200000b5ffd77230 */ /* 0x001fc40000004100 */
[----:B------:R-:W-:Y:S02]  /*1eb0*/  HADD2.F32 R180, -RZ, R177.H1_H1 ;  /* 0x300000b1ffb47230 */ /* 0x000fe40000004100 */
[----:B------:R-:W-:Y:S01]  /*1ec0*/  FFMA.FTZ R6, R9, R212, R6 ;  /* 0x000000d409067223 */ /* 0x000fe20000010006 */
[----:B------:R-:W-:Y:S02]  /*1ed0*/  HADD2.F32 R204, -RZ, R50.H0_H0 ;  /* 0x20000032ffcc7230 */ /* 0x000fe40000004100 */
[----:B------:R-:W-:Y:S01]  /*1ee0*/  FFMA.FTZ R9, R18, R215, R17 ;  /* 0x000000d712097223 */ /* 0x000fe20000010011 */
[----:B------:R-:W-:Y:S02]  /*1ef0*/  HADD2.F32 R17, -RZ, R45.H1_H1 ;  /* 0x3000002dff117230 */ /* 0x000fe40000004100 */
[----:B------:R-:W-:Y:S01]  /*1f00*/  FMUL.FTZ R18, R19, R180 ;  /* 0x000000b413127220 */ /* 0x000fe20000410000 */
[----:B------:R-:W-:Y:S02]  /*1f10*/  HADD2.F32 R214, -RZ, R181.H1_H1 ;  /* 0x300000b5ffd67230 */ /* 0x000fe40000004100 */
[----:B------:R-:W-:-:S02]  /*1f20*/  HADD2.F32 R177, -RZ, R178.H0_H0 ;  /* 0x200000b2ffb17230 */ /* 0x000fc40000004100 */
[----:B------:R-:W-:Y:S02]  /*1f30*/  HADD2.F32 R178, -RZ, R178.H1_H1 ;  /* 0x300000b2ffb27230 */ /* 0x000fe40000004100 */
[----:B------:R-:W-:Y:S01]  /*1f40*/  FFMA.FTZ R17, R17, R214, R18 ;  /* 0x000000d611117223 */ /* 0x000fe20000010012 */
[----:B------:R-:W-:Y:S02]  /*1f50*/  HADD2.F32 R181, -RZ, R182.H0_H0 ;  /* 0x200000b6ffb57230 */ /* 0x000fe40000004100 */
[----:B------:R-:W-:Y:S01]  /*1f60*/  FMUL.FTZ R19, R204, R177 ;  /* 0x000000b1cc137220 */ /* 0x000fe20000410000 */
[----:B------:R-:W-:Y:S02]  /*1f70*/  HADD2.F32 R18, -RZ, R46.H0_H0 ;  /* 0x2000002eff127230 */ /* 0x000fe40000004100 */
[----:B------:R-:W-:Y:S01]  /*1f80*/  FMUL.FTZ R204, R201, R178 ;  /* 0x000000b2c9cc7220 */ /* 0x000fe20000410000 */
[----:B------:R-:W-:Y:S02]  /*1f90*/  HADD2.F32 R182, -RZ, R182.H1_H1 ;  /* 0x300000b6ffb67230 */ /* 0x000fe40000004100 */
[----:B------:R-:W-:-:S02]  /*1fa0*/  HADD2.F32 R201, -RZ, R46.H1_H1 ;  /* 0x3000002effc97230 */ /* 0x000fc40000004100 */
[----:B------:R-:W-:Y:S01]  /*1fb0*/  FFMA.FTZ R18, R18, R181, R19 ;  /* 0x000000b512127223 */ /* 0x000fe20000010013 */
[----:B--2---:R-:W-:Y:S02]  /*1fc0*/  FADD.FTZ R184, -R223, R184 ;  /* 0x000000b8dfb87221 */ /* 0x004fe40000010100 */
[----:B------:R-:W-:Y:S01]  /*1fd0*/  FFMA.FTZ R19, R201, R182, R204 ;  /* 0x000000b6c9137223 */ /* 0x000fe200000100cc */
[C---:B------:R-:W-:Y:S01]  /*1fe0*/  FADD.FTZ R204, -R223.reuse, R185 ;  /* 0x000000b9dfcc7221 */ /* 0x040fe20000010100 */
[----:B------:R-:W-:Y:S01]  /*1ff0*/  FADD.FTZ R211, -R223, R186 ;  /* 0x000000badfd37221 */ /* 0x000fe20000010100 */
[----:B------:R-:W-:Y:S01]  /*2000*/  FMUL.FTZ R201, R184, UR11 ;  /* 0x0000000bb8c97c20 */ /* 0x000fe20008410000 */
[--C-:B------:R-:W-:Y:S02]  /*2010*/  HADD2.F32 R185, -RZ, R179.reuse.H0_H0 ;  /* 0x200000b3ffb97230 */ /* 0x100fe40000004100 */
[----:B------:R-:W-:Y:S01]  /*2020*/  FMUL.FTZ R204, R204, UR11 ;  /* 0x0000000bcccc7c20 */ /* 0x000fe20008410000 */
[----:B------:R-:W-:Y:S01]  /*2030*/  FMUL.FTZ R211, R211, UR11 ;  /* 0x0000000bd3d37c20 */ /* 0x000fe20008410000 */
[----:B------:R-:W-:Y:S01]  /*2040*/  FADD.FTZ R188, -R223, R188 ;  /* 0x000000bcdfbc7221 */ /* 0x000fe20000010100 */
[----:B------:R-:W-:-:S02]  /*2050*/  HADD2.F32 R184, -RZ, R179.H1_H1 ;  /* 0x300000b3ffb87230 */ /* 0x000fc40000004100 */
[----:B------:R-:W-:Y:S01]  /*2060*/  FADD.FTZ R93, R93, R212 ;  /* 0x000000d45d5d7221 */ /* 0x000fe20000010000 */
[----:B------:R-:W-:Y:S01]  /*2070*/  FFMA.FTZ R69, R204, R212, R69 ;  /* 0x000000d4cc457223 */ /* 0x000fe20000010045 */
[----:B------:R-:W-:Y:S01]  /*2080*/  FADD.FTZ R92, R92, R207 ;  /* 0x000000cf5c5c7221 */ /* 0x000fe20000010000 */
[----:B------:R-:W-:Y:S01]  /*2090*/  FFMA.FTZ R68, R201, R207, R68 ;  /* 0x000000cfc9447223 */ /* 0x000fe20000010044 */
[----:B------:R-:W-:Y:S02]  /*20a0*/  HADD2.F32 R179, -RZ, R183.H0_H0 ;  /* 0x200000b7ffb37230 */ /* 0x000fe40000004100 */
[----:B------:R-:W-:Y:S01]  /*20b0*/  FMUL.FTZ R207, R216, R185 ;  /* 0x000000b9d8cf7220 */ /* 0x000fe20000410000 */
[----:B------:R-:W-:Y:S02]  /*20c0*/  HADD2.F32 R212, -RZ, R47.H0_H0 ;  /* 0x2000002fffd47230 */ /* 0x000fe40000004100 */
[----:B------:R-:W-:Y:S01]  /*20d0*/  FADD.FTZ R138, R138, R213 ;  /* 0x000000d58a8a7221 */ /* 0x000fe20000010000 */
[----:B------:R-:W-:Y:S01]  /*20e0*/  FFMA.FTZ R114, R211, R213, R114 ;  /* 0x000000d5d3727223 */ /* 0x000fe20000010072 */
[----:B------:R-:W-:Y:S01]  /*20f0*/  FADD.FTZ R187, -R223, R187 ;  /* 0x000000bbdfbb7221 */ /* 0x000fe20000010100 */
[----:B------:R-:W-:Y:S01]  /*2100*/  FMUL.FTZ R213, R188, UR11 ;  /* 0x0000000bbcd57c20 */ /* 0x000fe20008410000 */
[----:B------:R-:W-:Y:S01]  /*2110*/  FFMA.FTZ R207, R212, R179, R207 ;  /* 0x000000b3d4cf7223 */ /* 0x000fe200000100cf */
[----:B------:R-:W-:Y:S01]  /*2120*/  FADD.FTZ R140, R140, R177 ;  /* 0x000000b18c8c7221 */ /* 0x000fe20000010000 */
        /* <DEDUP_REMOVED lines=21> */
[----:B------:R-:W-:-:S02]  /*2280*/  HADD2.F32 R209, -RZ, R51.H1_H1 ;  /* 0x30000033ffd17230 */ /* 0x000fc40000004100 */
[----:B------:R-:W-:Y:S01]  /*2290*/  FFMA.FTZ R176, R212, R17, R177 ;  /* 0x00000011d4b07223 */ /* 0x000fe200000100b1 */
[----:B------:R-:W-:Y:S01]  /*22a0*/  FADD.FTZ R141, R141, R178 ;  /* 0x000000b28d8d7221 */ /* 0x000fe20000010000 */
[----:B------:R-:W-:Y:S01]  /*22b0*/  FFMA.FTZ R117, R214, R178, R117 ;  /* 0x000000b2d6757223 */ /* 0x000fe20000010075 */
[----:B------:R-:W-:Y:S01]  /*22c0*/  FADD.FTZ R190, -R223, R190 ;  /* 0x000000bedfbe7221 */ /* 0x000fe20000010100 */
[----:B------:R-:W-:Y:S01]  /*22d0*/  FADD.FTZ R178, R181, R18 ;  /* 0x00000012b5b27221 */ /* 0x000fe20000010000 */
[----:B------:R-:W-:Y:S01]  /*22e0*/  FFMA.FTZ R177, R213, R18, R176 ;  /* 0x00000012d5b17223 */ /* 0x000fe200000100b0 */
[----:B------:R-:W-:Y:S01]  /*22f0*/  FMUL.FTZ R216, R209, R184 ;  /* 0x000000b8d1d87220 */ /* 0x000fe20000410000 */
[----:B------:R-:W-:Y:S02]  /*2300*/  HADD2.F32 R186, -RZ, R183.H1_H1 ;  /* 0x300000b7ffba7230 */ /* 0x000fe40000004100 */
[----:B------:R-:W-:Y:S01]  /*2310*/  FADD.FTZ R94, R94, R215 ;  /* 0x000000d75e5e7221 */ /* 0x000fe20000010000 */
[----:B------:R-:W-:-:S02]  /*2320*/  HADD2.F32 R209, -RZ, R47.H1_H1 ;  /* 0x3000002fffd17230 */ /* 0x000fc40000004100 */
[----:B------:R-:W-:Y:S01]  /*2330*/  FFMA.FTZ R70, R211, R215, R70 ;  /* 0x000000d7d3467223 */ /* 0x000fe20000010046 */
[----:B------:R-:W-:Y:S01]  /*2340*/  FADD.FTZ R191, -R223, R191 ;  /* 0x000000bfdfbf7221 */ /* 0x000fe20000010100 */
[----:B------:R-:W-:Y:S01]  /*2350*/  FMUL.FTZ R215, R190, UR11 ;  /* 0x0000000bbed77c20 */ /* 0x000fe20008410000 */
[----:B------:R-:W-:Y:S01]  /*2360*/  FADD.FTZ R178, R178, R19 ;  /* 0x00000013b2b27221 */ /* 0x000fe20000010000 */
[----:B------:R-:W-:Y:S01]  /*2370*/  FFMA.FTZ R176, R214, R19, R177 ;  /* 0x00000013d6b07223 */ /* 0x000fe200000100b1 */
[----:B------:R-:W-:Y:S01]  /*2380*/  FFMA.FTZ R209, R209, R186, R216 ;  /* 0x000000bad1d17223 */ /* 0x000fe200000100d8 */
        /* <DEDUP_REMOVED lines=15> */
.L_x_2098:
[----:B------:R-:W-:Y:S05]  /*2480*/  BSYNC.RECONVERGENT B0 ;  /* 0x0000000000007941 */ /* 0x000fea0003800200 */
.L_x_2097:
        /* <DEDUP_REMOVED lines=32> */
.L_x_2100:
[----:B------:R-:W-:Y:S05]  /*2690*/  BSYNC.RECONVERGENT B0 ;  /* 0x0000000000007941 */ /* 0x000fea0003800200 */
.L_x_2099:
        /* <DEDUP_REMOVED lines=43> */
[----:B-----5:R-:W-:Y:S01]  /*2950*/  ISETP.GE.U32.AND P0, PT, R228, RZ, PT ;  /* 0x000000ffe400720c */ /* 0x020fe20003f06070 */
[----:B------:R-:W-:Y:S01]  /*2960*/  FADD.FTZ R176, R197, -R176 ;  /* 0x800000b0c5b07221 */ /* 0x000fe20000010000 */
[----:B------:R-:W-:Y:S01]  /*2970*/  FADD.FTZ R179, R196, -R179 ;  /* 0x800000b3c4b37221 */ /* 0x000fe20000010000 */
[----:B------:R-:W-:Y:S01]  /*2980*/  FADD.FTZ R177, R16, -R177 ;  /* 0x800000b110b17221 */ /* 0x000fe20000010000 */
[----:B------:R-:W-:Y:S01]  /*2990*/  LOP3.LUT P1, RZ, R229, 0xff0000, RZ, 0xc0, !PT ;  /* 0x00ff0000e5ff7812 */ /* 0x000fe2000782c0ff */
[----:B------:R-:W-:Y:S01]  /*29a0*/  FMUL.FTZ R176, R176, UR11 ;  /* 0x0000000bb0b07c20 */ /* 0x000fe20008410000 */
[----:B------:R-:W-:Y:S01]  /*29b0*/  FMUL.FTZ R179, R179, UR11 ;  /* 0x0000000bb3b37c20 */ /* 0x000fe20008410000 */
[----:B------:R-:W-:Y:S01]  /*29c0*/  FMUL.FTZ R177, R177, UR11 ;  /* 0x0000000bb1b17c20 */ /* 0x000fe20008410000 */
[----:B------:R-:W-:Y:S01]  /*29d0*/  LOP3.LUT P5, RZ, R229, 0xff, RZ, 0xc0, !PT ;  /* 0x000000ffe5ff7812 */ /* 0x000fe200078ac0ff */
[----:B------:R-:W-:Y:S01]  /*29e0*/  FMUL.FTZ R176, R176, UR23 ;  /* 0x00000017b0b07c20 */ /* 0x000fe20008410000 */
[----:B------:R-:W-:Y:S01]  /*29f0*/  FMUL.FTZ R179, R179, UR23 ;  /* 0x00000017b3b37c20 */ /* 0x000fe20008410000 */
[----:B------:R-:W-:Y:S01]  /*2a00*/  FMUL.FTZ R177, R177, UR23 ;  /* 0x00000017b1b17c20 */ /* 0x000fe20008410000 */
[----:B------:R-:W-:Y:S01]  /*2a10*/  ISETP.GE.U32.AND.EX P0, PT, R229, 0x1000000, PT, P0 ;  /* 0x01000000e500780c */ /* 0x000fe20003f06100 */
[--C-:B------:R-:W-:Y:S01]  /*2a20*/  FFMA.FTZ R180, R220, UR10, R187.reuse ;  /* 0x0000000adcb47c23 */ /* 0x100fe200080100bb */
[----:B------:R-:W-:Y:S01]  /*2a30*/  FSEL R184, R176, RZ, P1 ;  /* 0x000000ffb0b87208 */ /* 0x000fe20000800000 */
[--C-:B------:R-:W-:Y:S01]  /*2a40*/  FFMA.FTZ R176, R221, UR10, R187.reuse ;  /* 0x0000000addb07c23 */ /* 0x100fe200080100bb */
[----:B------:R-:W-:Y:S01]  /*2a50*/  FSEL R189, R179, RZ, P0 ;  /* 0x000000ffb3bd7208 */ /* 0x000fe20000000000 */
[----:B------:R-:W-:Y:S01]  /*2a60*/  FADD.FTZ R180, R195, -R180 ;  /* 0x800000b4c3b47221 */ /* 0x000fe20000010000 */
[----:B------:R-:W-:Y:S01]  /*2a70*/  FSEL R182, R177, RZ, P5 ;  /* 0x000000ffb1b67208 */ /* 0x000fe20002800000 */
[--C-:B------:R-:W-:Y:S01]  /*2a80*/  FFMA.FTZ R178, R222, UR10, R187.reuse ;  /* 0x0000000adeb27c23 */ /* 0x100fe200080100bb */
[--C-:B------:R-:W-:Y:S01]  /*2a90*/  FFMA.FTZ R179, R202, UR10, R187.reuse ;  /* 0x0000000acab37c23 */ /* 0x100fe200080100bb */
        /* <DEDUP_REMOVED lines=30> */
.L_x_2105:
        /* <DEDUP_REMOVED lines=11> */
[----:B------:R-:W-:Y:S01]  /*2d30*/  ISETP.GE.U32.AND.EX P0, PT, R229, 0x1000000, PT, P0 ;  /* 0x01000000e500780c */ /* 0x000fe20003f06100 */
[----:B------:R-:W-:Y:S01]  /*2d40*/  FMUL.FTZ R158, R166, UR23 ;  /* 0x00000017a69e7c20 */ /* 0x000fe20008410000 */
[----:B------:R-:W-:Y:S01]  /*2d50*/  FMUL.FTZ R159, R167, UR23 ;  /* 0x00000017a79f7c20 */ /* 0x000fe20008410000 */
[----:B------:R-:W-:Y:S01]  /*2d60*/  FMUL.FTZ R157, R156, UR23 ;  /* 0x000000179c9d7c20 */ /* 0x000fe20008410000 */
[----:B------:R-:W-:Y:S01]  /*2d70*/  LOP3.LUT P5, RZ, R228, 0xff, RZ, 0xc0, !PT ;  /* 0x000000ffe4ff7812 */ /* 0x000fe200078ac0ff */
[--C-:B------:R-:W-:Y:S01]  /*2d80*/  FFMA.FTZ R164, R222, UR10, R187.reuse ;  /* 0x0000000adea47c23 */ /* 0x100fe200080100bb */
[----:B------:R-:W-:Y:S01]  /*2d90*/  FSEL R184, R158, RZ, P1 ;  /* 0x000000ff9eb87208 */ /* 0x000fe20000800000 */
[--C-:B------:R-:W-:Y:S01]  /*2da0*/  FFMA.FTZ R158, R221, UR10, R187.reuse ;  /* 0x0000000add9e7c23 */ /* 0x100fe200080100bb */
[----:B------:R-:W-:Y:S01]  /*2db0*/  FSEL R189, R159, RZ, P0 ;  /* 0x000000ff9fbd7208 */ /* 0x000fe20000000000 */
[--C-:B------:R-:W-:Y:S01]  /*2dc0*/  FFMA.FTZ R159, R219, UR10, R187.reuse ;  /* 0x0000000adb9f7c23 */ /* 0x100fe200080100bb */
[--C-:B------:R-:W-:Y:S01]  /*2dd0*/  FFMA.FTZ R178, R220, UR10, R187.reuse ;  /* 0x0000000adcb27c23 */ /* 0x100fe200080100bb */
[----:B------:R-:W-:Y:S01]  /*2de0*/  FSEL R176, R157, RZ, P5 ;  /* 0x000000ff9db07208 */ /* 0x000fe20002800000 */
[----:B------:R-:W-:Y:S01]  /*2df0*/  FADD.FTZ R158, R7, -R158 ;  /* 0x8000009e079e7221 */ /* 0x000fe20000010000 */
[----:B------:R-:W-:Y:S01]  /*2e00*/  FFMA.FTZ R157, R202, UR10, R187 ;  /* 0x0000000aca9d7c23 */ /* 0x000fe200080100bb */
[----:B------:R-:W-:Y:S01]  /*2e10*/  FADD.FTZ R164, R13, -R164 ;  /* 0x800000a40da47221 */ /* 0x000fe20000010000 */
        /* <DEDUP_REMOVED lines=28> */
.L_x_2104:
        /* <DEDUP_REMOVED lines=20> */
[----:B------:R-:W-:Y:S01]  /*3120*/  ISETP.GE.U32.AND.EX P0, PT, R229, 0x1000000, PT, P0 ;  /* 0x01000000e500780c */ /* 0x000fe20003f06100 */
[--C-:B------:R-:W-:Y:S01]  /*3130*/  FFMA.FTZ R180, R220, UR10, R187.reuse ;  /* 0x0000000adcb47c23 */ /* 0x100fe200080100bb */
[--C-:B------:R-:W-:Y:S01]  /*3140*/  FFMA.FTZ R179, R202, UR10, R187.reuse ;  /* 0x0000000acab37c23 */ /* 0x100fe200080100bb */
[----:B------:R-:W-:Y:S01]  /*3150*/  FSEL R182, R176, RZ, P5 ;  /* 0x000000ffb0b67208 */ /* 0x000fe20002800000 */
[--C-:B------:R-:W-:Y:S01]  /*3160*/  FFMA.FTZ R176, R221, UR10, R187.reuse ;  /* 0x0000000addb07c23 */ /* 0x100fe200080100bb */
[----:B------:R-:W-:Y:S01]  /*3170*/  FSEL R184, R177, RZ, P1 ;  /* 0x000000ffb1b87208 */ /* 0x000fe20000800000 */
[----:B------:R-:W-:Y:S01]  /*3180*/  FADD.FTZ R180, R195, -R180 ;  /* 0x800000b4c3b47221 */ /* 0x000fe20000010000 */
[----:B------:R-:W-:Y:S01]  /*3190*/  FSEL R189, R178, RZ, P0 ;  /* 0x000000ffb2bd7208 */ /* 0x000fe20000000000 */
[--C-:B------:R-:W-:Y:S01]  /*31a0*/  FFMA.FTZ R178, R222, UR10, R187.reuse ;  /* 0x0000000adeb27c23 */ /* 0x100fe200080100bb */
[----:B------:R-:W-:Y:S01]  /*31b0*/  FFMA.FTZ R177, R3, UR10, R187 ;  /* 0x0000000a03b17c23 */ /* 0x000fe200080100bb */
[----:B------:R-:W-:Y:S01]  /*31c0*/  FADD.FTZ R183, R7, -R176 ;  /* 0x800000b007b77221 */ /* 0x000fe20000010000 */
[----:B------:R-:W-:Y:S01]  /*31d0*/  FADD.FTZ R176, R8, -R179 ;  /* 0x800000b308b07221 */ /* 0x000fe20000010000 */
[----:B------:R-:W-:Y:S01]  /*31e0*/  FFMA.FTZ R180, R180, UR11, R153 ;  /* 0x0000000bb4b47c23 */ /* 0x000fe20008010099 */
[----:B------:R-:W-:Y:S01]  /*31f0*/  FADD.FTZ R188, R13, -R178 ;  /* 0x800000b20dbc7221 */ /* 0x000fe20000010000 */
[----:B------:R-:W-:Y:S01]  /*3200*/  FADD.FTZ R181, R10, -R177 ;  /* 0x800000b10ab57221 */ /* 0x000fe20000010000 */
[----:B------:R-:W-:Y:S01]  /*3210*/  FFMA.FTZ R177, R176, UR11, R149 ;  /* 0x0000000bb0b17c23 */ /* 0x000fe20008010095 */
[----:B------:R-:W-:Y:S01]  /*3220*/  FMUL.FTZ R180, R180, UR23 ;  /* 0x00000017b4b47c20 */ /* 0x000fe20008410000 */
[----:B------:R-:W-:Y:S01]  /*3230*/  LOP3.LUT P6, RZ, R229, 0xff00, RZ, 0xc0, !PT ;  /* 0x0000ff00e5ff7812 */ /* 0x000fe200078cc0ff */
[----:B------:R-:W-:Y:S01]  /*3240*/  FFMA.FTZ R178, R183, UR11, R150 ;  /* 0x0000000bb7b27c23 */ /* 0x000fe20008010096 */
[----:B------:R-:W-:Y:S01]  /*3250*/  FFMA.FTZ R179, R188, UR11, R151 ;  /* 0x0000000bbcb37c23 */ /* 0x000fe20008010097 */
[----:B------:R-:W-:Y:S01]  /*3260*/  FFMA.FTZ R176, R181, UR11, R148 ;  /* 0x0000000bb5b07c23 */ /* 0x000fe20008010094 */
        /* <DEDUP_REMOVED lines=18> */
.L_x_2107:
[--C-:B------:R-:W-:Y:S01]  /*3390*/  FFMA.FTZ R156, R217, UR10, R187.reuse ;  /* 0x0000000ad99c7c23 */ /* 0x100fe200080100bb */
[--C-:B------:R-:W-:Y:S01]  /*33a0*/  FFMA.FTZ R165, R218, UR10, R187.reuse ;  /* 0x0000000adaa57c23 */ /* 0x100fe200080100bb */
[----:B------:R-:W-:Y:S01]  /*33b0*/  FFMA.FTZ R157, R3, UR10, R187 ;  /* 0x0000000a039d7c23 */ /* 0x000fe200080100bb */
[----:B-----5:R-:W-:Y:S01]  /*33c0*/  LOP3.LUT P5, RZ, R228, 0xff, RZ, 0xc0, !PT ;  /* 0x000000ffe4ff7812 */ /* 0x020fe200078ac0ff */
[----:B------:R-:W-:Y:S01]  /*33d0*/  FADD.FTZ R159, R197, -R156 ;  /* 0x8000009cc59f7221 */ /* 0x000fe20000010000 */
[----:B------:R-:W-:Y:S01]  /*33e0*/  FADD.FTZ R156, R196, -R165 ;  /* 0x800000a5c49c7221 */ /* 0x000fe20000010000 */
[----:B------:R-:W-:Y:S01]  /*33f0*/  FADD.FTZ R157, R10, -R157 ;  /* 0x8000009d0a9d7221 */ /* 0x000fe20000010000 */
[----:B------:R-:W-:Y:S01]  /*3400*/  ISETP.GE.U32.AND P0, PT, R228, RZ, PT ;  /* 0x000000ffe400720c */ /* 0x000fe20003f06070 */
        /* <DEDUP_REMOVED lines=12> */
[--C-:B------:R-:W-:Y:S01]  /*34d0*/  FFMA.FTZ R157, R202, UR10, R187.reuse ;  /* 0x0000000aca9d7c23 */ /* 0x100fe200080100bb */
[----:B------:R-:W-:Y:S01]  /*34e0*/  FSEL R189, R159, RZ, P0 ;  /* 0x000000ff9fbd7208 */ /* 0x000fe20000000000 */
[----:B------:R-:W-:Y:S01]  /*34f0*/  FFMA.FTZ R165, R219, UR10, R187 ;  /* 0x0000000adba57c23 */ /* 0x000fe200080100bb */
[----:B------:R-:W-:Y:S01]  /*3500*/  FADD.FTZ R159, R7, -R164 ;  /* 0x800000a4079f7221 */ /* 0x000fe20000010000 */
[----:B------:R-:W-:Y:S01]  /*3510*/  FADD.FTZ R158, R8, -R157 ;  /* 0x8000009d089e7221 */ /* 0x000fe20000010000 */
[----:B------:R-:W-:Y:S01]  /*3520*/  FFMA.FTZ R180, R220, UR10, R187 ;  /* 0x0000000adcb47c23 */ /* 0x000fe200080100bb */
[----:B------:R-:W-:Y:S01]  /*3530*/  FADD.FTZ R178, R13, -R178 ;  /* 0x800000b20db27221 */ /* 0x000fe20000010000 */
[----:B------:R-:W-:Y:S01]  /*3540*/  FADD.FTZ R165, R16, -R165 ;  /* 0x800000a510a57221 */ /* 0x000fe20000010000 */
[----:B------:R-:W-:Y:S01]  /*3550*/  FFMA.FTZ R157, R158, UR11, R149 ;  /* 0x0000000b9e9d7c23 */ /* 0x000fe20008010095 */
[----:B------:R-:W-:Y:S01]  /*3560*/  FFMA.FTZ R158, R159, UR11, R150 ;  /* 0x0000000b9f9e7c23 */ /* 0x000fe20008010096 */
[----:B------:R-:W-:Y:S01]  /*3570*/  FADD.FTZ R180, R195, -R180 ;  /* 0x800000b4c3b47221 */ /* 0x000fe20000010000 */
[----:B------:R-:W-:Y:S01]  /*3580*/  FFMA.FTZ R159, R178, UR11, R151 ;  /* 0x0000000bb29f7c23 */ /* 0x000fe20008010097 */
[----:B------:R-:W-:Y:S01]  /*3590*/  FFMA.FTZ R164, R165, UR11, R152 ;  /* 0x0000000ba5a47c23 */ /* 0x000fe20008010098 */
[----:B------:R-:W-:Y:S01]  /*35a0*/  FMUL.FTZ R178, R158, UR23 ;  /* 0x000000179eb27c20 */ /* 0x000fe20008410000 */
[----:B------:R-:W-:Y:S01]  /*35b0*/  LOP3.LUT P6, RZ, R228, 0xff0000, RZ, 0xc0, !PT ;  /* 0x00ff0000e4ff7812 */ /* 0x000fe200078cc0ff */
[----:B------:R-:W-:Y:S01]  /*35c0*/  FFMA.FTZ R165, R180, UR11, R153 ;  /* 0x0000000bb4a57c23 */ /* 0x000fe20008010099 */
        /* <DEDUP_REMOVED lines=18> */
.L_x_2103:
        /* <DEDUP_REMOVED lines=9> */
[----:B------:R-:W-:Y:S01]  /*3780*/  FFMA.FTZ R145, R218, UR10, R187 ;  /* 0x0000000ada917c23 */ /* 0x000fe200080100bb */
[----:B-----5:R-:W-:Y:S02]  /*3790*/  ISETP.GE.U32.AND P0, PT, R238, RZ, PT ;  /* 0x000000ffee00720c */ /* 0x020fe40003f06070 */
[----:B------:R-:W-:Y:S01]  /*37a0*/  FADD.FTZ R144, R197, -R144 ;  /* 0x80000090c5907221 */ /* 0x000fe20000010000 */
[----:B------:R-:W-:Y:S01]  /*37b0*/  FADD.FTZ R145, R196, -R145 ;  /* 0x80000091c4917221 */ /* 0x000fe20000010000 */
[----:B------:R-:W-:Y:S02]  /*37c0*/  LOP3.LUT P1, RZ, R239, 0xff0000, RZ, 0xc0, !PT ;  /* 0x00ff0000efff7812 */ /* 0x000fe4000782c0ff */
[----:B------:R-:W-:Y:S01]  /*37d0*/  FMUL.FTZ R144, R144, UR11 ;  /* 0x0000000b90907c20 */ /* 0x000fe20008410000 */
[----:B------:R-:W-:Y:S01]  /*37e0*/  FMUL.FTZ R145, R145, UR11 ;  /* 0x0000000b91917c20 */ /* 0x000fe20008410000 */
[----:B------:R-:W-:-:S02]  /*37f0*/  ISETP.GE.U32.AND.EX P0, PT, R239, 0x1000000, PT, P0 ;  /* 0x01000000ef00780c */ /* 0x000fc40003f06100 */
[----:B------:R-:W-:Y:S01]  /*3800*/  FMUL.FTZ R146, R144, UR23 ;  /* 0x0000001790927c20 */ /* 0x000fe20008410000 */
[----:B------:R-:W-:Y:S01]  /*3810*/  FMUL.FTZ R176, R145, UR23 ;  /* 0x0000001791b07c20 */ /* 0x000fe20008410000 */
[----:B------:R-:W-:Y:S01]  /*3820*/  FFMA.FTZ R145, R219, UR10, R187 ;  /* 0x0000000adb917c23 */ /* 0x000fe200080100bb */
[----:B------:R-:W-:Y:S02]  /*3830*/  LOP3.LUT P5, RZ, R229, 0xff, RZ, 0xc0, !PT ;  /* 0x000000ffe5ff7812 */ /* 0x000fe400078ac0ff */
[----:B------:R-:W-:Y:S01]  /*3840*/  FSEL R147, R146, RZ, P1 ;  /* 0x000000ff92937208 */ /* 0x000fe20000800000 */
[----:B------:R-:W-:Y:S01]  /*3850*/  FADD.FTZ R145, R16, -R145 ;  /* 0x8000009110917221 */ /* 0x000fe20000010000 */
[----:B------:R-:W-:Y:S02]  /*3860*/  FSEL R144, R176, RZ, P0 ;  /* 0x000000ffb0907208 */ /* 0x000fe40000000000 */
[----:B------:R-:W-:Y:S01]  /*3870*/  ISETP.GE.U32.AND P0, PT, R228, RZ, PT ;  /* 0x000000ffe400720c */ /* 0x000fe20003f06070 */
[----:B------:R-:W-:Y:S01]  /*3880*/  FMUL.FTZ R145, R145, UR11 ;  /* 0x0000000b91917c20 */ /* 0x000fe20008410000 */
[----:B------:R-:W-:Y:S01]  /*3890*/  F2FP.F16.F32.PACK_AB R147, R144, R147 ;  /* 0x000000939093723e */ /* 0x000fe200000000ff */
[----:B------:R-:W-:Y:S01]  /*38a0*/  FFMA.FTZ R144, R220, UR10, R187 ;  /* 0x0000000adc907c23 */ /* 0x000fe200080100bb */
[----:B------:R-:W-:Y:S01]  /*38b0*/  LOP3.LUT P1, RZ, R229, 0xff0000, RZ, 0xc0, !PT ;  /* 0x00ff0000e5ff7812 */ /* 0x000fe2000782c0ff */
[----:B------:R-:W-:Y:S01]  /*38c0*/  FMUL.FTZ R145, R145, UR23 ;  /* 0x0000001791917c20 */ /* 0x000fe20008410000 */
[----:B------:R-:W-:Y:S01]  /*38d0*/  ISETP.GE.U32.AND.EX P0, PT, R229, 0x1000000, PT, P0 ;  /* 0x01000000e500780c */ /* 0x000fe20003f06100 */
[----:B------:R-:W-:Y:S01]  /*38e0*/  FADD.FTZ R144, R195, -R144 ;  /* 0x80000090c3907221 */ /* 0x000fe20000010000 */
[----:B------:R-:W-:-:S02]  /*38f0*/  LOP3.LUT P6, RZ, R239, 0xff, RZ, 0xc0, !PT ;  /* 0x000000ffefff7812 */ /* 0x000fc400078cc0ff */
[----:B------:R-:W-:Y:S01]  /*3900*/  FSEL R179, R146, RZ, P1 ;  /* 0x000000ff92b37208 */ /* 0x000fe20000800000 */
[----:B------:R-:W-:Y:S01]  /*3910*/  FMUL.FTZ R144, R144, UR11 ;  /* 0x0000000b90907c20 */ /* 0x000fe20008410000 */
[----:B------:R-:W-:Y:S02]  /*3920*/  FSEL R176, R176, RZ, P0 ;  /* 0x000000ffb0b07208 */ /* 0x000fe40000000000 */
[----:B------:R-:W-:Y:S01]  /*3930*/  LOP3.LUT P1, RZ, R239, 0xff00, RZ, 0xc0, !PT ;  /* 0x0000ff00efff7812 */ /* 0x000fe2000782c0ff */
[----:B------:R-:W-:Y:S01]  /*3940*/  FMUL.FTZ R144, R144, UR23 ;  /* 0x0000001790907c20 */ /* 0x000fe20008410000 */
[----:B------:R-:W-:Y:S02]  /*3950*/  LOP3.LUT P0, RZ, R229, 0xff00, RZ, 0xc0, !PT ;  /* 0x0000ff00e5ff7812 */ /* 0x000fe4000780c0ff */
[C---:B------:R-:W-:Y:S02]  /*3960*/  FSEL R178, R145.reuse, RZ, P5 ;  /* 0x000000ff91b27208 */ /* 0x040fe40002800000 */
[----:B------:R-:W-:-:S02]  /*3970*/  FSEL R146, R145, RZ, P6 ;  /* 0x000000ff91927208 */ /* 0x000fc40003000000 */
[C---:B------:R-:W-:Y:S02]  /*3980*/  FSEL R145, R144.reuse, RZ, P1 ;  /* 0x000000ff90917208 */ /* 0x040fe40000800000 */
[----:B------:R-:W-:Y:S01]  /*3990*/  FSEL R177, R144, RZ, P0 ;  /* 0x000000ff90b17208 */ /* 0x000fe20000000000 */
[--C-:B------:R-:W-:Y:S01]  /*39a0*/  FFMA.FTZ R144, R221, UR10, R187.reuse ;  /* 0x0000000add907c23 */ /* 0x100fe200080100bb */
[----:B------:R-:W-:Y:S01]  /*39b0*/  F2FP.F16.F32.PACK_AB R179, R176, R179 ;  /* 0x000000b3b0b3723e */ /* 0x000fe200000000ff */
[--C-:B------:R-:W-:Y:S01]  /*39c0*/  FFMA.FTZ R176, R222, UR10, R187.reuse ;  /* 0x0000000adeb07c23 */ /* 0x100fe200080100bb */
[----:B------:R-:W-:Y:S01]  /*39d0*/  F2FP.F16.F32.PACK_AB R178, R177, R178 ;  /* 0x000000b2b1b2723e */ /* 0x000fe200000000ff */
[----:B------:R-:W-:Y:S01]  /*39e0*/  FADD.FTZ R144, R7, -R144 ;  /* 0x8000009007907221 */ /* 0x000fe20000010000 */
[----:B------:R-:W-:Y:S01]  /*39f0*/  F2FP.F16.F32.PACK_AB R146, R145, R146 ;  /* 0x000000929192723e */ /* 0x000fe200000000ff */
[--C-:B------:R-:W-:Y:S01]  /*3a00*/  FFMA.FTZ R177, R202, UR10, R187.reuse ;  /* 0x0000000acab17c23 */ /* 0x100fe200080100bb */
[----:B------:R-:W-:Y:S01]  /*3a10*/  FADD.FTZ R180, R13, -R176 ;  /* 0x800000b00db47221 */ /* 0x000fe20000010000 */
[----:B------:R-:W-:Y:S01]  /*3a20*/  FMUL.FTZ R144, R144, UR11 ;  /* 0x0000000b90907c20 */ /* 0x000fe20008410000 */
[----:B------:R-:W-:Y:S01]  /*3a30*/  FFMA.FTZ R145, R3, UR10, R187 ;  /* 0x0000000a03917c23 */ /* 0x000fe200080100bb */
[----:B------:R-:W-:Y:S01]  /*3a40*/  FADD.FTZ R177, R8, -R177 ;  /* 0x800000b108b17221 */ /* 0x000fe20000010000 */
[----:B------:R-:W-:Y:S01]  /*3a50*/  FMUL.FTZ R180, R180, UR11 ;  /* 0x0000000bb4b47c20 */ /* 0x000fe20008410000 */
[----:B------:R-:W-:Y:S01]  /*3a60*/  FMUL.FTZ R176, R144, UR23 ;  /* 0x0000001790b07c20 */ /* 0x000fe20008410000 */
[----:B------:R-:W-:Y:S01]  /*3a70*/  FADD.FTZ R144, R10, -R145 ;  /* 0x800000910a907221 */ /* 0x000fe20000010000 */
[----:B------:R-:W-:Y:S01]  /*3a80*/  LOP3.LUT P0, RZ, R228, 0xff0000, RZ, 0xc0, !PT ;  /* 0x00ff0000e4ff7812 */ /* 0x000fe2000780c0ff */
[----:B------:R-:W-:Y:S01]  /*3a90*/  FMUL.FTZ R177, R177, UR11 ;  /* 0x0000000bb1b17c20 */ /* 0x000fe20008410000 */
        /* <DEDUP_REMOVED lines=8> */
[----:B------:R-:W-:-:S02]  /*3b20*/  FSEL R145, R176, RZ, P1 ;  /* 0x000000ffb0917208 */ /* 0x000fc40000800000 */
[----:B------:R-:W-:Y:S02]  /*3b30*/  LOP3.LUT P0, RZ, R228, 0xff00, RZ, 0xc0, !PT ;  /* 0x0000ff00e4ff7812 */ /* 0x000fe4000780c0ff */
[C---:B------:R-:W-:Y:S02]  /*3b40*/  FSEL R185, R180.reuse, RZ, P6 ;  /* 0x000000ffb4b97208 */ /* 0x040fe40003000000 */
[----:B------:R-:W-:Y:S02]  /*3b50*/  FSEL R176, R180, RZ, P5 ;  /* 0x000000ffb4b07208 */ /* 0x000fe40002800000 */
[C---:B------:R-:W-:Y:S02]  /*3b60*/  LOP3.LUT P1, RZ, R238.reuse, 0xff00, RZ, 0xc0, !PT ;  /* 0x0000ff00eeff7812 */ /* 0x040fe4000782c0ff */
[----:B------:R-:W-:Y:S02]  /*3b70*/  LOP3.LUT P6, RZ, R238, 0xff, RZ, 0xc0, !PT ;  /* 0x000000ffeeff7812 */ /* 0x000fe400078cc0ff */
[----:B------:R-:W-:-:S02]  /*3b80*/  LOP3.LUT P5, RZ, R228, 0xff, RZ, 0xc0, !PT ;  /* 0x000000ffe4ff7812 */ /* 0x000fc400078ac0ff */
[C---:B------:R-:W-:Y:S02]  /*3b90*/  FSEL R183, R181.reuse, RZ, P0 ;  /* 0x000000ffb5b77208 */ /* 0x040fe40000000000 */
[----:B------:R-:W-:Y:S02]  /*3ba0*/  FSEL R181, R181, RZ, P1 ;  /* 0x000000ffb5b57208 */ /* 0x000fe40000800000 */
[C---:B------:R-:W-:Y:S02]  /*3bb0*/  FSEL R144, R177.reuse, RZ, P6 ;  /* 0x000000ffb1907208 */ /* 0x040fe40003000000 */
[----:B------:R-:W-:Y:S02]  /*3bc0*/  FSEL R180, R177, RZ, P5 ;  /* 0x000000ffb1b47208 */ /* 0x000fe40002800000 */
[----:B------:R-:W-:Y:S02]  /*3bd0*/  F2FP.F16.F32.PACK_AB R145, R176, R145 ;  /* 0x00000091b091723e */ /* 0x000fe400000000ff */
[----:B------:R-:W-:-:S02]  /*3be0*/  F2FP.F16.F32.PACK_AB R177, R185, R182 ;  /* 0x000000b6b9b1723e */ /* 0x000fc400000000ff */
[----:B------:R-:W-:Y:S02]  /*3bf0*/  F2FP.F16.F32.PACK_AB R144, R181, R144 ;  /* 0x00000090b590723e */ /* 0x000fe400000000ff */
[----:B------:R-:W-:Y:S01]  /*3c00*/  F2FP.F16.F32.PACK_AB R176, R183, R180 ;  /* 0x000000b4b7b0723e */ /* 0x000fe200000000ff */
[----:B------:R-:W-:Y:S06]  /*3c10*/  BRA `(.L_x_2106) ;  /* 0x0000000c00947947 */ /* 0x000fec0003800000 */
.L_x_2109:
        /* <DEDUP_REMOVED lines=8> */
[----:B------:R-:W-:Y:S01]  /*3ca0*/  ISETP.GE.U32.AND.EX P0, PT, R239, 0x1000000, PT, P0 ;  /* 0x01000000ef00780c */ /* 0x000fe20003f06100 */
[----:B------:R-:W-:Y:S01]  /*3cb0*/  FFMA.FTZ R145, R219, UR10, R187 ;  /* 0x0000000adb917c23 */ /* 0x000fe200080100bb */
[----:B------:R-:W-:Y:S01]  /*3cc0*/  FMUL.FTZ R146, R166, UR23 ;  /* 0x00000017a6927c20 */ /* 0x000fe20008410000 */
[----:B------:R-:W-:Y:S01]  /*3cd0*/  FMUL.FTZ R156, R167, UR23 ;  /* 0x00000017a79c7c20 */ /* 0x000fe20008410000 */
[----:B------:R-:W-:Y:S01]  /*3ce0*/  LOP3.LUT P5, RZ, R229, 0xff, RZ, 0xc0, !PT ;  /* 0x000000ffe5ff7812 */ /* 0x000fe200078ac0ff */
[----:B------:R-:W-:Y:S01]  /*3cf0*/  FADD.FTZ R145, R16, -R145 ;  /* 0x8000009110917221 */ /* 0x000fe20000010000 */
[----:B------:R-:W-:-:S02]  /*3d00*/  LOP3.LUT P6, RZ, R239, 0xff, RZ, 0xc0, !PT ;  /* 0x000000ffefff7812 */ /* 0x000fc400078cc0ff */
[----:B------:R-:W-:Y:S01]  /*3d10*/  FSEL R147, R146, RZ, P1 ;  /* 0x000000ff92937208 */ /* 0x000fe20000800000 */
[----:B------:R-:W-:Y:S01]  /*3d20*/  FMUL.FTZ R164, R145, UR11 ;  /* 0x0000000b91a47c20 */ /* 0x000fe20008410000 */
[----:B------:R-:W-:Y:S02]  /*3d30*/  FSEL R144, R156, RZ, P0 ;  /* 0x000000ff9c907208 */ /* 0x000fe40000000000 */
[----:B------:R-:W-:Y:S02]  /*3d40*/  ISETP.GE.U32.AND P0, PT, R228, RZ, PT ;  /* 0x000000ffe400720c */ /* 0x000fe40003f06070 */
[----:B------:R-:W-:Y:S01]  /*3d50*/  F2FP.F16.F32.PACK_AB R147, R144, R147 ;  /* 0x000000939093723e */ /* 0x000fe200000000ff */
[----:B------:R-:W-:Y:S01]  /*3d60*/  FFMA.FTZ R144, R220, UR10, R187 ;  /* 0x0000000adc907c23 */ /* 0x000fe200080100bb */
[C---:B------:R-:W-:Y:S02]  /*3d70*/  LOP3.LUT P1, RZ, R229.reuse, 0xff0000, RZ, 0xc0, !PT ;  /* 0x00ff0000e5ff7812 */ /* 0x040fe4000782c0ff */
[----:B------:R-:W-:Y:S01]  /*3d80*/  ISETP.GE.U32.AND.EX P0, PT, R229, 0x1000000, PT, P0 ;  /* 0x01000000e500780c */ /* 0x000fe20003f06100 */
[----:B------:R-:W-:Y:S01]  /*3d90*/  FADD.FTZ R144, R195, -R144 ;  /* 0x80000090c3907221 */ /* 0x000fe20000010000 */
[----:B------:R-:W-:-:S02]  /*3da0*/  FSEL R179, R146, RZ, P1 ;  /* 0x000000ff92b37208 */ /* 0x000fc40000800000 */
[----:B------:R-:W-:Y:S01]  /*3db0*/  LOP3.LUT P1, RZ, R239, 0xff00, RZ, 0xc0, !PT ;  /* 0x0000ff00efff7812 */ /* 0x000fe2000782c0ff */
[----:B------:R-:W-:Y:S01]  /*3dc0*/  FMUL.FTZ R165, R144, UR11 ;  /* 0x0000000b90a57c20 */ /* 0x000fe20008410000 */
[----:B------:R-:W-:Y:S01]  /*3dd0*/  FMUL.FTZ R144, R164, UR23 ;  /* 0x00000017a4907c20 */ /* 0x000fe20008410000 */
[----:B------:R-:W-:Y:S02]  /*3de0*/  FSEL R156, R156, RZ, P0 ;  /* 0x000000ff9c9c7208 */ /* 0x000fe40000000000 */
[----:B------:R-:W-:Y:S01]  /*3df0*/  FMUL.FTZ R145, R165, UR23 ;  /* 0x00000017a5917c20 */ /* 0x000fe20008410000 */
[----:B------:R-:W-:Y:S02]  /*3e00*/  LOP3.LUT P0, RZ, R229, 0xff00, RZ, 0xc0, !PT ;  /* 0x0000ff00e5ff7812 */ /* 0x000fe4000780c0ff */
[C---:B------:R-:W-:Y:S02]  /*3e10*/  FSEL R178, R144.reuse, RZ, P5 ;  /* 0x000000ff90b27208 */ /* 0x040fe40002800000 */
[----:B------:R-:W-:Y:S01]  /*3e20*/  FSEL R146, R144, RZ, P6 ;  /* 0x000000ff90927208 */ /* 0x000fe20003000000 */
[----:B------:R-:W-:Y:S01]  /*3e30*/  FFMA.FTZ R144, R221, UR10, R187 ;  /* 0x0000000add907c23 */ /* 0x000fe200080100bb */
[----:B------:R-:W-:-:S02]  /*3e40*/  FSEL R157, R145, RZ, P1 ;  /* 0x000000ff919d7208 */ /* 0x000fc40000800000 */
[----:B------:R-:W-:Y:S01]  /*3e50*/  F2FP.F16.F32.PACK_AB R179, R156, R179 ;  /* 0x000000b39cb3723e */ /* 0x000fe200000000ff */
[--C-:B------:R-:W-:Y:S01]  /*3e60*/  FFMA.FTZ R156, R222, UR10, R187.reuse ;  /* 0x0000000ade9c7c23 */ /* 0x100fe200080100bb */
[----:B------:R-:W-:Y:S01]  /*3e70*/  FSEL R145, R145, RZ, P0 ;  /* 0x000000ff91917208 */ /* 0x000fe20000000000 */
[----:B------:R-:W-:Y:S01]  /*3e80*/  FADD.FTZ R144, R7, -R144 ;  /* 0x8000009007907221 */ /* 0x000fe20000010000 */
[----:B------:R-:W-:Y:S01]  /*3e90*/  F2FP.F16.F32.PACK_AB R146, R157, R146 ;  /* 0x000000929d92723e */ /* 0x000fe200000000ff */
[----:B------:R-:W-:Y:S01]  /*3ea0*/  FADD.FTZ R156, R13, -R156 ;  /* 0x8000009c0d9c7221 */ /* 0x000fe20000010000 */
[----:B------:R-:W-:Y:S01]  /*3eb0*/  F2FP.F16.F32.PACK_AB R178, R145, R178 ;  /* 0x000000b291b2723e */ /* 0x000fe200000000ff */
[--C-:B------:R-:W-:Y:S01]  /*3ec0*/  FFMA.FTZ R157, R202, UR10, R187.reuse ;  /* 0x0000000aca9d7c23 */ /* 0x100fe200080100bb */
[----:B------:R-:W-:Y:S01]  /*3ed0*/  FFMA.FTZ R145, R3, UR10, R187 ;  /* 0x0000000a03917c23 */ /* 0x000fe200080100bb */
[----:B------:R-:W-:Y:S01]  /*3ee0*/  FMUL.FTZ R158, R144, UR11 ;  /* 0x0000000b909e7c20 */ /* 0x000fe20008410000 */
        /* <DEDUP_REMOVED lines=12> */
[----:B------:R-:W-:-:S02]  /*3fb0*/  FSEL R177, R144, RZ, P0 ;  /* 0x000000ff90b17208 */ /* 0x000fc40000000000 */
[----:B------:R-:W-:Y:S01]  /*3fc0*/  FSEL R182, R144, RZ, P1 ;  /* 0x000000ff90b67208 */ /* 0x000fe20000800000 */
[----:B------:R-:W-:Y:S01]  /*3fd0*/  FMUL.FTZ R144, R156, UR23 ;  /* 0x000000179c907c20 */ /* 0x000fe20008410000 */
[C---:B------:R-:W-:Y:S02]  /*3fe0*/  FSEL R184, R176.reuse, RZ, P6 ;  /* 0x000000ffb0b87208 */ /* 0x040fe40003000000 */
[----:B------:R-:W-:Y:S02]  /*3ff0*/  FSEL R185, R176, RZ, P5 ;  /* 0x000000ffb0b97208 */ /* 0x000fe40002800000 */
[----:B------:R-:W-:Y:S02]  /*4000*/  LOP3.LUT P0, RZ, R228, 0xff00, RZ, 0xc0, !PT ;  /* 0x0000ff00e4ff7812 */ /* 0x000fe4000780c0ff */
[C---:B------:R-:W-:Y:S02]  /*4010*/  LOP3.LUT P1, RZ, R238.reuse, 0xff00, RZ, 0xc0, !PT ;  /* 0x0000ff00eeff7812 */ /* 0x040fe4000782c0ff */
[----:B------:R-:W-:-:S02]  /*4020*/  LOP3.LUT P6, RZ, R238, 0xff, RZ, 0xc0, !PT ;  /* 0x000000ffeeff7812 */ /* 0x000fc400078cc0ff */
[----:B------:R-:W-:Y:S02]  /*4030*/  LOP3.LUT P5, RZ, R228, 0xff, RZ, 0xc0, !PT ;  /* 0x000000ffe4ff7812 */ /* 0x000fe400078ac0ff */
        /* <DEDUP_REMOVED lines=9> */
.L_x_2108:
        /* <DEDUP_REMOVED lines=11> */
[----:B------:R-:W-:Y:S01]  /*4180*/  FFMA.FTZ R145, R145, UR11, R154 ;  /* 0x0000000b91917c23 */ /* 0x000fe2000801009a */
[----:B------:R-:W-:Y:S01]  /*4190*/  FFMA.FTZ R144, R144, UR11, R155 ;  /* 0x0000000b90907c23 */ /* 0x000fe2000801009b */
        /* <DEDUP_REMOVED lines=9> */
[----:B------:R-:W-:Y:S01]  /*4230*/  FFMA.FTZ R145, R145, UR11, R152 ;  /* 0x0000000b91917c23 */ /* 0x000fe20008010098 */
        /* <DEDUP_REMOVED lines=8> */
[----:B------:R-:W-:Y:S01]  /*42c0*/  FFMA.FTZ R144, R144, UR11, R153 ;  /* 0x0000000b90907c23 */ /* 0x000fe20008010099 */
        /* <DEDUP_REMOVED lines=9> */
[----:B------:R-:W-:Y:S02]  /*4360*/  F2FP.F16.F32.PACK_AB R146, R145, R146 ;  /* 0x000000929192723e */ /* 0x000fe400000000ff */
[----:B------:R-:W-:Y:S01]  /*4370*/  F2FP.F16.F32.PACK_AB R179, R176, R179 ;  /* 0x000000b3b0b3723e */ /* 0x000fe200000000ff */
[----:B------:R-:W-:Y:S01]  /*4380*/  FADD.FTZ R145, R7, -R144 ;  /* 0x8000009007917221 */ /* 0x000fe20000010000 */
[--C-:B------:R-:W-:Y:S01]  /*4390*/  FFMA.FTZ R144, R222, UR10, R187.reuse ;  /* 0x0000000ade907c23 */ /* 0x100fe200080100bb */
[----:B------:R-:W-:Y:S01]  /*43a0*/  F2FP.F16.F32.PACK_AB R178, R177, R178 ;  /* 0x000000b2b1b2723e */ /* 0x000fe200000000ff */
[----:B------:R-:W-:Y:S01]  /*43b0*/  FFMA.FTZ R177, R202, UR10, R187 ;  /* 0x0000000acab17c23 */ /* 0x000fe200080100bb */
[----:B------:R-:W-:Y:S01]  /*43c0*/  FFMA.FTZ R145, R145, UR11, R150 ;  /* 0x0000000b91917c23 */ /* 0x000fe20008010096 */
[----:B------:R-:W-:Y:S01]  /*43d0*/  FADD.FTZ R180, R13, -R144 ;  /* 0x800000900db47221 */ /* 0x000fe20000010000 */
[----:B------:R-:W-:Y:S01]  /*43e0*/  LOP3.LUT P0, RZ, R228, 0xff0000, RZ, 0xc0, !PT ;  /* 0x00ff0000e4ff7812 */ /* 0x000fe2000780c0ff */
[----:B------:R-:W-:Y:S01]  /*43f0*/  FADD.FTZ R144, R8, -R177 ;  /* 0x800000b108907221 */ /* 0x000fe20000010000 */
[----:B------:R-:W-:Y:S01]  /*4400*/  FMUL.FTZ R176, R145, UR23 ;  /* 0x0000001791b07c20 */ /* 0x000fe20008410000 */
[----:B------:R-:W-:Y:S01]  /*4410*/  FFMA.FTZ R145, R3, UR10, R187 ;  /* 0x0000000a03917c23 */ /* 0x000fe200080100bb */
[----:B------:R-:W-:Y:S01]  /*4420*/  FFMA.FTZ R180, R180, UR11, R151 ;  /* 0x0000000bb4b47c23 */ /* 0x000fe20008010097 */
[----:B------:R-:W-:Y:S01]  /*4430*/  LOP3.LUT P1, RZ, R238, 0xff0000, RZ, 0xc0, !PT ;  /* 0x00ff0000eeff7812 */ /* 0x000fe2000782c0ff */
[----:B------:R-:W-:Y:S01]  /*4440*/  FFMA.FTZ R144, R144, UR11, R149 ;  /* 0x0000000b90907c23 */ /* 0x000fe20008010095 */
[----:B------:R-:W-:Y:S01]  /*4450*/  FADD.FTZ R177, R10, -R145 ;  /* 0x800000910ab17221 */ /* 0x000fe20000010000 */
[----:B------:R-:W-:Y:S01]  /*4460*/  FMUL.FTZ R180, R180, UR23 ;  /* 0x00000017b4b47c20 */ /* 0x000fe20008410000 */
[----:B------:R-:W-:Y:S01]  /*4470*/  LOP3.LUT P6, RZ, R228, 0xff000000, RZ, 0xc0, !PT ;  /* 0xff000000e4ff7812 */ /* 0x000fe200078cc0ff */
[----:B------:R-:W-:Y:S01]  /*4480*/  FMUL.FTZ R144, R144, UR23 ;  /* 0x0000001790907c20 */ /* 0x000fe20008410000 */
[----:B------:R-:W-:Y:S01]  /*4490*/  LOP3.LUT P5, RZ, R238, 0xff000000, RZ, 0xc0, !PT ;  /* 0xff000000eeff7812 */ /* 0x000fe200078ac0ff */
[----:B------:R-:W-:Y:S01]  /*44a0*/  FFMA.FTZ R177, R177, UR11, R148 ;  /* 0x0000000bb1b17c23 */ /* 0x000fe20008010094 */
[----:B------:R-:W-:-:S02]  /*44b0*/  FSEL R182, R176, RZ, P0 ;  /* 0x000000ffb0b67208 */ /* 0x000fc40000000000 */
[----:B------:R-:W-:Y:S01]  /*44c0*/  FSEL R145, R176, RZ, P1 ;  /* 0x000000ffb0917208 */ /* 0x000fe20000800000 */
[----:B------:R-:W-:Y:S01]  /*44d0*/  FMUL.FTZ R177, R177, UR23 ;  /* 0x00000017b1b17c20 */ /* 0x000fe20008410000 */
        /* <DEDUP_REMOVED lines=15> */
.L_x_2110:
        /* <DEDUP_REMOVED lines=16> */
[----:B------:R-:W-:Y:S01]  /*46d0*/  FFMA.FTZ R164, R145, UR11, R152 ;  /* 0x0000000b91a47c23 */ /* 0x000fe20008010098 */
        /* <DEDUP_REMOVED lines=9> */
[----:B------:R-:W-:Y:S01]  /*4770*/  FFMA.FTZ R165, R144, UR11, R153 ;  /* 0x0000000b90a57c23 */ /* 0x000fe20008010099 */
[----:B------:R-:W-:Y:S01]  /*4780*/  FMUL.FTZ R144, R164, UR23 ;  /* 0x00000017a4907c20 */ /* 0x000fe20008410000 */
[----:B------:R-:W-:Y:S02]  /*4790*/  FSEL R156, R156, RZ, P0 ;  /* 0x000000ff9c9c7208 */ /* 0x000fe40000000000 */
[----:B------:R-:W-:Y:S01]  /*47a0*/  FMUL.FTZ R145, R165, UR23 ;  /* 0x00000017a5917c20 */ /* 0x000fe20008410000 */
[----:B------:R-:W-:Y:S02]  /*47b0*/  LOP3.LUT P0, RZ, R229, 0xff00, RZ, 0xc0, !PT ;  /* 0x0000ff00e5ff7812 */ /* 0x000fe4000780c0ff */
[----:B------:R-:W-:Y:S02]  /*47c0*/  FSEL R178, R144, RZ, P5 ;  /* 0x000000ff90b27208 */ /* 0x000fe40002800000 */
[----:B------:R-:W-:-:S02]  /*47d0*/  FSEL R157, R145, RZ, P1 ;  /* 0x000000ff919d7208 */ /* 0x000fc40000800000 */
[----:B------:R-:W-:Y:S01]  /*47e0*/  FSEL R146, R144, RZ, P6 ;  /* 0x000000ff90927208 */ /* 0x000fe20003000000 */
[--C-:B------:R-:W-:Y:S01]  /*47f0*/  FFMA.FTZ R144, R221, UR10, R187.reuse ;  /* 0x0000000add907c23 */ /* 0x100fe200080100bb */
[----:B------:R-:W-:Y:S02]  /*4800*/  FSEL R145, R145, RZ, P0 ;  /* 0x000000ff91917208 */ /* 0x000fe40000000000 */
[----:B------:R-:W-:Y:S01]  /*4810*/  F2FP.F16.F32.PACK_AB R146, R157, R146 ;  /* 0x000000929d92723e */ /* 0x000fe200000000ff */
[--C-:B------:R-:W-:Y:S01]  /*4820*/  FFMA.FTZ R157, R202, UR10, R187.reuse ;  /* 0x0000000aca9d7c23 */ /* 0x100fe200080100bb */
[----:B------:R-:W-:Y:S01]  /*4830*/  F2FP.F16.F32.PACK_AB R178, R145, R178 ;  /* 0x000000b291b2723e */ /* 0x000fe200000000ff */
[----:B------:R-:W-:Y:S01]  /*4840*/  FADD.FTZ R145, R7, -R144 ;  /* 0x8000009007917221 */ /* 0x000fe20000010000 */
[--C-:B------:R-:W-:Y:S01]  /*4850*/  FFMA.FTZ R144, R222, UR10, R187.reuse ;  /* 0x0000000ade907c23 */ /* 0x100fe200080100bb */
[----:B------:R-:W-:Y:S02]  /*4860*/  F2FP.F16.F32.PACK_AB R179, R156, R179 ;  /* 0x000000b39cb3723e */ /* 0x000fe400000000ff */
[----:B------:R-:W-:Y:S01]  /*4870*/  FFMA.FTZ R158, R145, UR11, R150 ;  /* 0x0000000b919e7c23 */ /* 0x000fe20008010096 */
[----:B------:R-:W-:Y:S01]  /*4880*/  FADD.FTZ R176, R13, -R144 ;  /* 0x800000900db07221 */ /* 0x000fe20000010000 */
[----:B------:R-:W-:Y:S01]  /*4890*/  FFMA.FTZ R145, R3, UR10, R187 ;  /* 0x0000000a03917c23 */ /* 0x000fe200080100bb */
[----:B------:R-:W-:Y:S01]  /*48a0*/  LOP3.LUT P0, RZ, R228, 0xff0000, RZ, 0xc0, !PT ;  /* 0x00ff0000e4ff7812 */ /* 0x000fe2000780c0ff */
[----:B------:R-:W-:Y:S01]  /*48b0*/  FMUL.FTZ R156, R158, UR23 ;  /* 0x000000179e9c7c20 */ /* 0x000fe20008410000 */
[----:B------:R-:W-:Y:S01]  /*48c0*/  LOP3.LUT P1, RZ, R238, 0xff0000, RZ, 0xc0, !PT ;  /* 0x00ff0000eeff7812 */ /* 0x000fe2000782c0ff */
[----:B------:R-:W-:Y:S01]  /*48d0*/  FFMA.FTZ R159, R176, UR11, R151 ;  /* 0x0000000bb09f7c23 */ /* 0x000fe20008010097 */
[----:B------:R-:W-:Y:S01]  /*48e0*/  FADD.FTZ R144, R8, -R157 ;  /* 0x8000009d08907221 */ /* 0x000fe20000010000 */
[----:B------:R-:W-:Y:S01]  /*48f0*/  FADD.FTZ R145, R10, -R145 ;  /* 0x800000910a917221 */ /* 0x000fe20000010000 */
[C---:B------:R-:W-:Y:S01]  /*4900*/  FSEL R177, R156.reuse, RZ, P0 ;  /* 0x000000ff9cb17208 */ /* 0x040fe20000000000 */
        /* <DEDUP_REMOVED lines=10> */
[----:B------:R-:W-:Y:S02]  /*49b0*/  LOP3.LUT P0, RZ, R228, 0xff00, RZ, 0xc0, !PT ;  /* 0x0000ff00e4ff7812 */ /* 0x000fe4000780c0ff */
[C---:B------:R-:W-:Y:S02]  /*49c0*/  LOP3.LUT P1, RZ, R238.reuse, 0xff00, RZ, 0xc0, !PT ;  /* 0x0000ff00eeff7812 */ /* 0x040fe4000782c0ff */
[----:B------:R-:W-:Y:S02]  /*49d0*/  LOP3.LUT P6, RZ, R238, 0xff, RZ, 0xc0, !PT ;  /* 0x000000ffeeff7812 */ /* 0x000fe400078cc0ff */
[----:B------:R-:W-:Y:S02]  /*49e0*/  LOP3.LUT P5, RZ, R228, 0xff, RZ, 0xc0, !PT ;  /* 0x000000ffe4ff7812 */ /* 0x000fe400078ac0ff */
[C---:B------:R-:W-:Y:S02]  /*49f0*/  FSEL R181, R145.reuse, RZ, P0 ;  /* 0x000000ff91b57208 */ /* 0x040fe40000000000 */
[----:B------:R-:W-:-:S02]  /*4a00*/  FSEL R183, R145, RZ, P1 ;  /* 0x000000ff91b77208 */ /* 0x000fc40000800000 */
[C---:B------:R-:W-:Y:S02]  /*4a10*/  FSEL R180, R144.reuse, RZ, P6 ;  /* 0x000000ff90b47208 */ /* 0x040fe40003000000 */
[----:B------:R-:W-:Y:S02]  /*4a20*/  FSEL R176, R144, RZ, P5 ;  /* 0x000000ff90b07208 */ /* 0x000fe40002800000 */
[----:B------:R-:W-:Y:S02]  /*4a30*/  F2FP.F16.F32.PACK_AB R145, R185, R182 ;  /* 0x000000b6b991723e */ /* 0x000fe400000000ff */
[----:B------:R-:W-:Y:S02]  /*4a40*/  F2FP.F16.F32.PACK_AB R177, R184, R177 ;  /* 0x000000b1b8b1723e */ /* 0x000fe400000000ff */
[----:B------:R-:W-:Y:S02]  /*4a50*/  F2FP.F16.F32.PACK_AB R144, R183, R180 ;  /* 0x000000b4b790723e */ /* 0x000fe400000000ff */
[----:B------:R-:W-:-:S07]  /*4a60*/  F2FP.F16.F32.PACK_AB R176, R181, R176 ;  /* 0x000000b0b5b0723e */ /* 0x000fce00000000ff */
.L_x_2106:
        /* <DEDUP_REMOVED lines=15> */
.L_x_2102:
[----:B------:R-:W-:Y:S05]  /*4b60*/  BSYNC.RECONVERGENT B0 ;  /* 0x0000000000007941 */ /* 0x000fea0003800200 */
.L_x_2101:
        /* <DEDUP_REMOVED lines=16> */
[----:B------:R-:W-:Y:S01]  /*4c70*/  ISETP.GE.U32.AND P5, PT, R226, RZ, PT ;  /* 0x000000ffe200720c */ /* 0x000fe20003fa6070 */
[--C-:B------:R-:W-:Y:S01]  /*4c80*/  FFMA.FTZ R159, R206, UR10, R187.reuse ;  /* 0x0000000ace9f7c23 */ /* 0x100fe200080100bb */
[----:B------:R-:W-:Y:S01]  /*4c90*/  LOP3.LUT P6, RZ, R233, 0xff0000, RZ, 0xc0, !PT ;  /* 0x00ff0000e9ff7812 */ /* 0x000fe200078cc0ff */
[----:B------:R-:W-:Y:S01]  /*4ca0*/  FFMA.FTZ R166, R145, UR11, R22 ;  /* 0x0000000b91a67c23 */ /* 0x000fe20008010016 */
[--C-:B------:R-:W-:Y:S01]  /*4cb0*/  FFMA.FTZ R145, R210, UR10, R187.reuse ;  /* 0x0000000ad2917c23 */ /* 0x100fe200080100bb */
[----:B------:R-:W-:Y:S01]  /*4cc0*/  ISETP.GE.U32.AND.EX P5, PT, R227, 0x1000000, PT, P5 ;  /* 0x01000000e300780c */ /* 0x000fe20003fa6150 */
[----:B------:R-:W-:Y:S01]  /*4cd0*/  FFMA.FTZ R157, R194, UR10, R187 ;  /* 0x0000000ac29d7c23 */ /* 0x000fe200080100bb */
[----:B------:R-:W-:Y:S01]  /*4ce0*/  FMUL.FTZ R146, R166, UR23 ;  /* 0x00000017a6927c20 */ /* 0x000fe20008410000 */
[----:B------:R-:W-:Y:S01]  /*4cf0*/  FADD.FTZ R156, R198, -R145 ;  /* 0x80000091c69c7221 */ /* 0x000fe20000010000 */
[----:B------:R-:W-:Y:S01]  /*4d00*/  FADD.FTZ R145, R193, -R144 ;  /* 0x80000090c1917221 */ /* 0x000fe20000010000 */
[----:B------:R-:W-:Y:S01]  /*4d10*/  FADD.FTZ R144, R192, -R147 ;  /* 0x80000093c0907221 */ /* 0x000fe20000010000 */
[----:B------:R-:W-:Y:S01]  /*4d20*/  FADD.FTZ R176, R14, -R159 ;  /* 0x8000009f0eb07221 */ /* 0x000fe20000010000 */
[----:B------:R-:W-:Y:S01]  /*4d30*/  FFMA.FTZ R167, R156, UR11, R23 ;  /* 0x0000000b9ca77c23 */ /* 0x000fe20008010017 */
[----:B------:R-:W-:Y:S01]  /*4d40*/  FSEL R179, R146, RZ, P1 ;  /* 0x000000ff92b37208 */ /* 0x000fe20000800000 */
[----:B------:R-:W-:Y:S01]  /*4d50*/  FFMA.FTZ R165, R144, UR11, R21 ;  /* 0x0000000b90a57c23 */ /* 0x000fe20008010015 */
[----:B------:R-:W-:Y:S01]  /*4d60*/  ISETP.GE.U32.AND P1, PT, R232, RZ, PT ;  /* 0x000000ffe800720c */ /* 0x000fe20003f26070 */
[----:B------:R-:W-:Y:S01]  /*4d70*/  FMUL.FTZ R144, R167, UR23 ;  /* 0x00000017a7907c20 */ /* 0x000fe20008410000 */
[----:B------:R-:W-:Y:S01]  /*4d80*/  FFMA.FTZ R164, R145, UR11, R20 ;  /* 0x0000000b91a47c23 */ /* 0x000fe20008010014 */
[----:B------:R-:W-:Y:S01]  /*4d90*/  FSEL R147, R146, RZ, P6 ;  /* 0x000000ff92937208 */ /* 0x000fe20003000000 */
[----:B------:R-:W-:Y:S01]  /*4da0*/  FMUL.FTZ R177, R165, UR23 ;  /* 0x00000017a5b17c20 */ /* 0x000fe20008410000 */
[C---:B------:R-:W-:Y:S01]  /*4db0*/  ISETP.GE.U32.AND.EX P1, PT, R233.reuse, 0x1000000, PT, P1 ;  /* 0x01000000e900780c */ /* 0x040fe20003f26110 */
        /* <DEDUP_REMOVED lines=9> */
[----:B------:R-:W-:Y:S01]  /*4e50*/  FFMA.FTZ R144, R199, UR10, R187 ;  /* 0x0000000ac7907c23 */ /* 0x000fe200080100bb */
[----:B------:R-:W-:-:S02]  /*4e60*/  F2FP.F16.F32.PACK_AB R146, R145, R146 ;  /* 0x000000929192723e */ /* 0x000fc400000000ff */
[----:B------:R-:W-:Y:S01]  /*4e70*/  F2FP.F16.F32.PACK_AB R179, R158, R179 ;  /* 0x000000b39eb3723e */ /* 0x000fe200000000ff */
[----:B------:R-:W-:Y:S01]  /*4e80*/  FADD.FTZ R145, R11, -R144 ;  /* 0x800000900b917221 */ /* 0x000fe20000010000 */
[C---:B------:R-:W-:Y:S01]  /*4e90*/  LOP3.LUT P6, RZ, R227.reuse, 0xff, RZ, 0xc0, !PT ;  /* 0x000000ffe3ff7812 */ /* 0x040fe200078cc0ff */
[----:B------:R-:W-:Y:S01]  /*4ea0*/  FADD.FTZ R144, R12, -R157 ;  /* 0x8000009d0c907221 */ /* 0x000fe20000010000 */
[----:B------:R-:W-:Y:S01]  /*4eb0*/  LOP3.LUT P1, RZ, R227, 0xff00, RZ, 0xc0, !PT ;  /* 0x0000ff00e3ff7812 */ /* 0x000fe2000782c0ff */
[----:B------:R-:W-:Y:S01]  /*4ec0*/  FFMA.FTZ R158, R145, UR11, R26 ;  /* 0x0000000b919e7c23 */ /* 0x000fe2000801001a */
[----:B------:R-:W-:Y:S01]  /*4ed0*/  FFMA.FTZ R145, R15, UR10, R187 ;  /* 0x0000000a0f917c23 */ /* 0x000fe200080100bb */
[----:B------:R-:W-:Y:S01]  /*4ee0*/  FSEL R178, R156, RZ, P6 ;  /* 0x000000ff9cb27208 */ /* 0x000fe20003000000 */
[----:B------:R-:W-:Y:S01]  /*4ef0*/  FFMA.FTZ R157, R144, UR11, R25 ;  /* 0x0000000b909d7c23 */ /* 0x000fe20008010019 */
[----:B------:R-:W-:Y:S01]  /*4f00*/  FMUL.FTZ R156, R158, UR23 ;  /* 0x000000179e9c7c20 */ /* 0x000fe20008410000 */
[----:B------:R-:W-:Y:S01]  /*4f10*/  LOP3.LUT P5, RZ, R226, 0xff0000, RZ, 0xc0, !PT ;  /* 0x00ff0000e2ff7812 */ /* 0x000fe200078ac0ff */
[----:B------:R-:W-:Y:S01]  /*4f20*/  FADD.FTZ R145, R2, -R145 ;  /* 0x8000009102917221 */ /* 0x000fe20000010000 */
[----:B------:R-:W-:Y:S01]  /*4f30*/  LOP3.LUT P6, RZ, R232, 0xff0000, RZ, 0xc0, !PT ;  /* 0x00ff0000e8ff7812 */ /* 0x000fe200078cc0ff */
[----:B------:R-:W-:Y:S01]  /*4f40*/  FMUL.FTZ R144, R159, UR23 ;  /* 0x000000179f907c20 */ /* 0x000fe20008410000 */
[----:B------:R-:W-:-:S02]  /*4f50*/  FSEL R183, R177, RZ, P1 ;  /* 0x000000ffb1b77208 */ /* 0x000fc40000800000 */
[C---:B------:R-:W-:Y:S02]  /*4f60*/  FSEL R177, R156.reuse, RZ, P5 ;  /* 0x000000ff9cb17208 */ /* 0x040fe40002800000 */
[----:B------:R-:W-:Y:S01]  /*4f70*/  FSEL R182, R156, RZ, P6 ;  /* 0x000000ff9cb67208 */ /* 0x000fe20003000000 */
[----:B------:R-:W-:Y:S01]  /*4f80*/  FFMA.FTZ R156, R145, UR11, R24 ;  /* 0x0000000b919c7c23 */ /* 0x000fe20008010018 */
[----:B------:R-:W-:Y:S01]  /*4f90*/  LOP3.LUT P1, RZ, R226, 0xff000000, RZ, 0xc0, !PT ;  /* 0xff000000e2ff7812 */ /* 0x000fe2000782c0ff */
[----:B------:R-:W-:Y:S01]  /*4fa0*/  FMUL.FTZ R145, R157, UR23 ;  /* 0x000000179d917c20 */ /* 0x000fe20008410000 */
[----:B------:R-:W-:Y:S02]  /*4fb0*/  LOP3.LUT P5, RZ, R232, 0xff000000, RZ, 0xc0, !PT ;  /* 0xff000000e8ff7812 */ /* 0x000fe400078ac0ff */
[----:B------:R-:W-:Y:S02]  /*4fc0*/  LOP3.LUT P6, RZ, R226, 0xff00, RZ, 0xc0, !PT ;  /* 0x0000ff00e2ff7812 */ /* 0x000fe400078cc0ff */
[----:B------:R-:W-:-:S02]  /*4fd0*/  FSEL R184, R144, RZ, P1 ;  /* 0x000000ff90b87208 */ /* 0x000fc40000800000 */
[----:B------:R-:W-:Y:S01]  /*4fe0*/  FSEL R185, R144, RZ, P5 ;  /* 0x000000ff90b97208 */ /* 0x000fe20002800000 */
[----:B------:R-:W-:Y:S01]  /*4ff0*/  FMUL.FTZ R144, R156, UR23 ;  /* 0x000000179c907c20 */ /* 0x000fe20008410000 */
[----:B------:R-:W-:Y:S02]  /*5000*/  FSEL R181, R145, RZ, P6 ;  /* 0x000000ff91b57208 */ /* 0x000fe40003000000 */
[C---:B------:R-:W-:Y:S02]  /*5010*/  LOP3.LUT P1, RZ, R232.reuse, 0xff00, RZ, 0xc0, !PT ;  /* 0x0000ff00e8ff7812 */ /* 0x040fe4000782c0ff */
[----:B------:R-:W-:Y:S02]  /*5020*/  LOP3.LUT P5, RZ, R232, 0xff, RZ, 0xc0, !PT ;  /* 0x000000ffe8ff7812 */ /* 0x000fe400078ac0ff */
[----:B------:R-:W-:Y:S02]  /*5030*/  LOP3.LUT P6, RZ, R226, 0xff, RZ, 0xc0, !PT ;  /* 0x000000ffe2ff7812 */ /* 0x000fe400078cc0ff */
[----:B------:R-:W-:-:S02]  /*5040*/  F2FP.F16.F32.PACK_AB R178, R183, R178 ;  /* 0x000000b2b7b2723e */ /* 0x000fc400000000ff */
[----:B------:R-:W-:Y:S02]  /*5050*/  FSEL R183, R145, RZ, P1 ;  /* 0x000000ff91b77208 */ /* 0x000fe40000800000 */
[C---:B------:R-:W-:Y:S02]  /*5060*/  FSEL R180, R144.reuse, RZ, P5 ;  /* 0x000000ff90b47208 */ /* 0x040fe40002800000 */
[----:B------:R-:W-:Y:S02]  /*5070*/  FSEL R176, R144, RZ, P6 ;  /* 0x000000ff90b07208 */ /* 0x000fe40003000000 */
[----:B------:R-:W-:Y:S02]  /*5080*/  F2FP.F16.F32.PACK_AB R145, R185, R182 ;  /* 0x000000b6b991723e */ /* 0x000fe400000000ff */
[----:B------:R-:W-:Y:S02]  /*5090*/  F2FP.F16.F32.PACK_AB R177, R184, R177 ;  /* 0x000000b1b8b1723e */ /* 0x000fe400000000ff */
[----:B------:R-:W-:-:S02]  /*50a0*/  F2FP.F16.F32.PACK_AB R144, R183, R180 ;  /* 0x000000b4b790723e */ /* 0x000fc400000000ff */
[----:B------:R-:W-:Y:S01]  /*50b0*/  F2FP.F16.F32.PACK_AB R176, R181, R176 ;  /* 0x000000b0b5b0723e */ /* 0x000fe200000000ff */
[----:B------:R-:W-:Y:S06]  /*50c0*/  BRA `(.L_x_2116) ;  /* 0x0000001c00107947 */ /* 0x000fec0003800000 */
.L_x_2115:
[--C-:B0-----:R-:W-:Y:S01]  /*50d0*/  FFMA.FTZ R145, R205, UR10, R187.reuse ;  /* 0x0000000acd917c23 */ /* 0x101fe200080100bb */
[--C-:B------:R-:W-:Y:S01]  /*50e0*/  FFMA.FTZ R177, R210, UR10, R187.reuse ;  /* 0x0000000ad2b17c23 */ /* 0x100fe200080100bb */
[----:B------:R-:W-:Y:S01]  /*50f0*/  FFMA.FTZ R144, R203, UR10, R187 ;  /* 0x0000000acb907c23 */ /* 0x000fe200080100bb */
[----:B-----5:R-:W-:Y:S01]  /*5100*/  LOP3.LUT P1, RZ, R227, 0xff0000, RZ, 0xc0, !PT ;  /* 0x00ff0000e3ff7812 */ /* 0x020fe2000782c0ff */
[----:B------:R-:W-:Y:S01]  /*5110*/  FADD.FTZ R145, R200, -R145 ;  /* 0x80000091c8917221 */ /* 0x000fe20000010000 */
[----:B------:R-:W-:Y:S01]  /*5120*/  FADD.FTZ R176, R198, -R177 ;  /* 0x800000b1c6b07221 */ /* 0x000fe20000010000 */
[----:B------:R-:W-:Y:S01]  /*5130*/  FFMA.FTZ R147, R208, UR10, R187 ;  /* 0x0000000ad0937c23 */ /* 0x000fe200080100bb */
[----:B------:R-:W-:Y:S01]  /*5140*/  LOP3.LUT P6, RZ, R233, 0xff0000, RZ, 0xc0, !PT ;  /* 0x00ff0000e9ff7812 */ /* 0x000fe200078cc0ff */
[----:B------:R-:W-:Y:S01]  /*5150*/  FFMA.FTZ R145, R145, UR11, R22 ;  /* 0x0000000b91917c23 */ /* 0x000fe20008010016 */
[----:B------:R-:W-:Y:S01]  /*5160*/  FFMA.FTZ R176, R176, UR11, R23 ;  /* 0x0000000bb0b07c23 */ /* 0x000fe20008010017 */
[----:B------:R-:W-:Y:S01]  /*5170*/  ISETP.GE.U32.AND P5, PT, R226, RZ, PT ;  /* 0x000000ffe200720c */ /* 0x000fe20003fa6070 */
[----:B------:R-:W-:Y:S01]  /*5180*/  FFMA.FTZ R181, R206, UR10, R187 ;  /* 0x0000000aceb57c23 */ /* 0x000fe200080100bb */
[----:B------:R-:W-:Y:S01]  /*5190*/  FMUL.FTZ R146, R145, UR23 ;  /* 0x0000001791927c20 */ /* 0x000fe20008410000 */
[----:B------:R-:W-:Y:S01]  /*51a0*/  FADD.FTZ R145, R193, -R144 ;  /* 0x80000090c1917221 */ /* 0x000fe20000010000 */
[----:B------:R-:W-:Y:S01]  /*51b0*/  FADD.FTZ R144, R192, -R147 ;  /* 0x80000093c0907221 */ /* 0x000fe20000010000 */
[----:B------:R-:W-:Y:S01]  /*51c0*/  ISETP.GE.U32.AND.EX P5, PT, R227, 0x1000000, PT, P5 ;  /* 0x01000000e300780c */ /* 0x000fe20003fa6150 */
[----:B------:R-:W-:Y:S01]  /*51d0*/  FFMA.FTZ R177, R194, UR10, R187 ;  /* 0x0000000ac2b17c23 */ /* 0x000fe200080100bb */
[----:B------:R-:W-:Y:S01]  /*51e0*/  FSEL R179, R146, RZ, P1 ;  /* 0x000000ff92b37208 */ /* 0x000fe20000800000 */
[----:B------:R-:W-:Y:S01]  /*51f0*/  FFMA.FTZ R145, R145, UR11, R20 ;  /* 0x0000000b91917c23 */ /* 0x000fe20008010014 */
[----:B------:R-:W-:Y:S01]  /*5200*/  ISETP.GE.U32.AND P1, PT, R232, RZ, PT ;  /* 0x000000ffe800720c */ /* 0x000fe20003f26070 */
[----:B------:R-:W-:Y:S01]  /*5210*/  FFMA.FTZ R144, R144, UR11, R21 ;  /* 0x0000000b90907c23 */ /* 0x000fe20008010015 */
[----:B------:R-:W-:Y:S01]  /*5220*/  FSEL R147, R146, RZ, P6 ;  /* 0x000000ff92937208 */ /* 0x000fe20003000000 */
[----:B------:R-:W-:Y:S01]  /*5230*/  FMUL.FTZ R146, R176, UR23 ;  /* 0x00000017b0927c20 */ /* 0x000fe20008410000 */
[----:B------:R-:W-:Y:S01]  /*5240*/  ISETP.GE.U32.AND.EX P1, PT, R233, 0x1000000, PT, P1 ;  /* 0x01000000e900780c */ /* 0x000fe20003f26110 */
[----:B------:R-:W-:Y:S01]  /*5250*/  FMUL.FTZ R176, R145, UR23 ;  /* 0x0000001791b07c20 */ /* 0x000fe20008410000 */
[----:B------:R-:W-:Y:S01]  /*5260*/  FMUL.FTZ R180, R144, UR23 ;  /* 0x0000001790b47c20 */ /* 0x000fe20008410000 */
[----:B------:R-:W-:-:S02]  /*5270*/  LOP3.LUT P6, RZ, R233, 0xff, RZ, 0xc0, !PT ;  /* 0x000000ffe9ff7812 */ /* 0x000fc400078cc0ff */
[C---:B------:R-:W-:Y:S02]  /*5280*/  FSEL R178, R146.reuse, RZ, P5 ;  /* 0x000000ff92b27208 */ /* 0x040fe40002800000 */
[----:B------:R-:W-:Y:S02]  /*5290*/  LOP3.LUT P5, RZ, R233, 0xff00, RZ, 0xc0, !PT ;  /* 0x0000ff00e9ff7812 */ /* 0x000fe400078ac0ff */
[----:B------:R-:W-:Y:S02]  /*52a0*/  FSEL R144, R146, RZ, P1 ;  /* 0x000000ff92907208 */ /* 0x000fe40000800000 */
[----:B------:R-:W-:Y:S02]  /*52b0*/  FSEL R146, R176, RZ, P6 ;  /* 0x000000ffb0927208 */ /* 0x000fe40003000000 */
[----:B------:R-:W-:Y:S02]  /*52c0*/  FSEL R145, R180, RZ, P5 ;  /* 0x000000ffb4917208 */ /* 0x000fe40002800000 */
[----:B------:R-:W-:Y:S01]  /*52d0*/  F2FP.F16.F32.PACK_AB R147, R144, R147 ;  /* 0x000000939093723e */ /* 0x000fe200000000ff */
[----:B------:R-:W-:Y:S01]  /*52e0*/  FFMA.FTZ R144, R199, UR10, R187 ;  /* 0x0000000ac7907c23 */ /* 0x000fe200080100bb */
[----:B------:R-:W-:-:S02]  /*52f0*/  F2FP.F16.F32.PACK_AB R146, R145, R146 ;  /* 0x000000929192723e */ /* 0x000fc400000000ff */
[----:B------:R-:W-:Y:S01]  /*5300*/  LOP3.LUT P6, RZ, R227, 0xff, RZ, 0xc0, !PT ;  /* 0x000000ffe3ff7812 */ /* 0x000fe200078cc0ff */
[----:B------:R-:W-:Y:S01]  /*5310*/  FADD.FTZ R145, R11, -R144 ;  /* 0x800000900b917221 */ /* 0x000fe20000010000 */
[----:B------:R-:W-:Y:S01]  /*5320*/  F2FP.F16.F32.PACK_AB R179, R178, R179 ;  /* 0x000000b3b2b3723e */ /* 0x000fe200000000ff */
[----:B------:R-:W-:Y:S01]  /*5330*/  FADD.FTZ R178, R14, -R181 ;  /* 0x800000b50eb27221 */ /* 0x000fe20000010000 */
[----:B------:R-:W-:Y:S01]  /*5340*/  FSEL R183, R176, RZ, P6 ;  /* 0x000000ffb0b77208 */ /* 0x000fe20003000000 */
[----:B------:R-:W-:Y:S01]  /*5350*/  FFMA.FTZ R145, R145, UR11, R26 ;  /* 0x0000000b91917c23 */ /* 0x000fe2000801001a */
[----:B------:R-:W-:Y:S01]  /*5360*/  FADD.FTZ R144, R12, -R177 ;  /* 0x800000b10c907221 */ /* 0x000fe20000010000 */
[----:B------:R-:W-:Y:S01]  /*5370*/  LOP3.LUT P1, RZ, R227, 0xff00, RZ, 0xc0, !PT ;  /* 0x0000ff00e3ff7812 */ /* 0x000fe2000782c0ff */
[----:B------:R-:W-:Y:S01]  /*5380*/  FFMA.FTZ R178, R178, UR11, R27 ;  /* 0x0000000bb2b27c23 */ /* 0x000fe2000801001b */
[----:B------:R-:W-:Y:S01]  /*5390*/  FMUL.FTZ R176, R145, UR23 ;  /* 0x0000001791b07c20 */ /* 0x000fe20008410000 */
[----:B------:R-:W-:Y:S01]  /*53a0*/  FFMA.FTZ R145, R15, UR10, R187 ;  /* 0x0000000a0f917c23 */ /* 0x000fe200080100bb */
[----:B------:R-:W-:Y:S01]  /*53b0*/  LOP3.LUT P5, RZ, R226, 0xff0000, RZ, 0xc0, !PT ;  /* 0x00ff0000e2ff7812 */ /* 0x000fe200078ac0ff */
[----:B------:R-:W-:Y:S01]  /*53c0*/  FFMA.FTZ R144, R144, UR11, R25 ;  /* 0x0000000b90907c23 */ /* 0x000fe20008010019 */
[----:B------:R-:W-:Y:S01]  /*53d0*/  LOP3.LUT P6, RZ, R232, 0xff0000, RZ, 0xc0, !PT ;  /* 0x00ff0000e8ff7812 */ /* 0x000fe200078cc0ff */
[----:B------:R-:W-:Y:S01]  /*53e0*/  FADD.FTZ R145, R2, -R145 ;  /* 0x8000009102917221 */ /* 0x000fe20000010000 */
[----:B------:R-:W-:Y:S01]  /*53f0*/  FSEL R184, R180, RZ, P1 ;  /* 0x000000ffb4b87208 */ /* 0x000fe20000800000 */
[----:B------:R-:W-:Y:S01]  /*5400*/  FMUL.FTZ R178, R178, UR23 ;  /* 0x00000017b2b27c20 */ /* 0x000fe20008410000 */
[----:B------:R-:W-:Y:S01]  /*5410*/  LOP3.LUT P1, RZ, R226, 0xff000000, RZ, 0xc0, !PT ;  /* 0xff000000e2ff7812 */ /* 0x000fe2000782c0ff */
[----:B------:R-:W-:Y:S01]  /*5420*/  FMUL.FTZ R144, R144, UR23 ;  /* 0x0000001790907c20 */ /* 0x000fe20008410000 */
[C---:B------:R-:W-:Y:S01]  /*5430*/  FSEL R177, R176.reuse, RZ, P5 ;  /* 0x000000ffb0b17208 */ /* 0x040fe20002800000 */
[----:B------:R-:W-:Y:S01]  /*5440*/  FFMA.FTZ R145, R145, UR11, R24 ;  /* 0x0000000b91917c23 */ /* 0x000fe20008010018 */
[----:B------:R-:W-:-:S02]  /*5450*/  FSEL R180, R176, RZ, P6 ;  /* 0x000000ffb0b47208 */ /* 0x000fc40003000000 */
[----:B------:R-:W-:Y:S01]  /*5460*/  LOP3.LUT P5, RZ, R232, 0xff000000, RZ, 0xc0, !PT ;  /* 0xff000000e8ff7812 */ /* 0x000fe200078ac0ff */
[----:B------:R-:W-:Y:S01]  /*5470*/  FMUL.FTZ R145, R145, UR23 ;  /* 0x0000001791917c20 */ /* 0x000fe20008410000 */
[----:B------:R-:W-:Y:S02]  /*5480*/  LOP3.LUT P6, RZ, R226, 0xff00, RZ, 0xc0, !PT ;  /* 0x0000ff00e2ff7812 */ /* 0x000fe400078cc0ff */
[----:B------:R-:W-:Y:S02]  /*5490*/  FSEL R182, R178, RZ, P1 ;  /* 0x000000ffb2b67208 */ /* 0x000fe40000800000 */
[----:B------:R-:W-:Y:S02]  /*54a0*/  LOP3.LUT P1, RZ, R232, 0xff00, RZ, 0xc0, !PT ;  /* 0x0000ff00e8ff7812 */ /* 0x000fe4000782c0ff */
[----:B------:R-:W-:Y:S02]  /*54b0*/  FSEL R185, R178, RZ, P5 ;  /* 0x000000ffb2b97208 */ /* 0x000fe40002800000 */
[----:B------:R-:W-:-:S02]  /*54c0*/  FSEL R181, R144, RZ, P6 ;  /* 0x000000ff90b57208 */ /* 0x000fc40003000000 */
[----:B------:R-:W-:Y:S02]  /*54d0*/  LOP3.LUT P5, RZ, R232, 0xff, RZ, 0xc0, !PT ;  /* 0x000000ffe8ff7812 */ /* 0x000fe400078ac0ff */
[----:B------:R-:W-:Y:S02]  /*54e0*/  LOP3.LUT P6, RZ, R226, 0xff, RZ, 0xc0, !PT ;  /* 0x000000ffe2ff7812 */ /* 0x000fe400078cc0ff */
[----:B------:R-:W-:Y:S02]  /*54f0*/  F2FP.F16.F32.PACK_AB R178, R184, R183 ;  /* 0x000000b7b8b2723e */ /* 0x000fe400000000ff */
        /* <DEDUP_REMOVED lines=8> */
.L_x_2114:
        /* <DEDUP_REMOVED lines=9> */
[----:B------:R-:W-:Y:S01]  /*5610*/  FADD.FTZ R146, R193, -R146 ;  /* 0x80000092c1927221 */ /* 0x000fe20000010000 */
[----:B------:R-:W-:Y:S01]  /*5620*/  ISETP.GE.U32.AND P5, PT, R226, RZ, PT ;  /* 0x000000ffe200720c */ /* 0x000fe20003fa6070 */
[----:B------:R-:W-:Y:S01]  /*5630*/  FMUL.FTZ R166, R145, UR11 ;  /* 0x0000000b91a67c20 */ /* 0x000fe20008410000 */
[----:B------:R-:W-:Y:S01]  /*5640*/  FFMA.FTZ R145, R208, UR10, R187 ;  /* 0x0000000ad0917c23 */ /* 0x000fe200080100bb */
[----:B------:R-:W-:Y:S01]  /*5650*/  FMUL.FTZ R167, R147, UR11 ;  /* 0x0000000b93a77c20 */ /* 0x000fe20008410000 */
[----:B------:R-:W-:Y:S01]  /*5660*/  FMUL.FTZ R164, R146, UR11 ;  /* 0x0000000b92a47c20 */ /* 0x000fe20008410000 */
[----:B------:R-:W-:Y:S01]  /*5670*/  FMUL.FTZ R144, R166, UR23 ;  /* 0x00000017a6907c20 */ /* 0x000fe20008410000 */
[----:B------:R-:W-:Y:S01]  /*5680*/  FADD.FTZ R145, R192, -R145 ;  /* 0x80000091c0917221 */ /* 0x000fe20000010000 */
[----:B------:R-:W-:Y:S01]  /*5690*/  LOP3.LUT P6, RZ, R233, 0xff0000, RZ, 0xc0, !PT ;  /* 0x00ff0000e9ff7812 */ /* 0x000fe200078cc0ff */
[----:B------:R-:W-:Y:S01]  /*56a0*/  FMUL.FTZ R146, R167, UR23 ;  /* 0x00000017a7927c20 */ /* 0x000fe20008410000 */
[----:B------:R-:W-:Y:S01]  /*56b0*/  ISETP.GE.U32.AND.EX P5, PT, R227, 0x1000000, PT, P5 ;  /* 0x01000000e300780c */ /* 0x000fe20003fa6150 */
[----:B------:R-:W-:Y:S01]  /*56c0*/  FMUL.FTZ R165, R145, UR11 ;  /* 0x0000000b91a57c20 */ /* 0x000fe20008410000 */
[----:B------:R-:W-:Y:S01]  /*56d0*/  FSEL R179, R144, RZ, P1 ;  /* 0x000000ff90b37208 */ /* 0x000fe20000800000 */
[----:B------:R-:W-:Y:S01]  /*56e0*/  FFMA.FTZ R159, R206, UR10, R187 ;  /* 0x0000000ace9f7c23 */ /* 0x000fe200080100bb */
[----:B------:R-:W-:Y:S01]  /*56f0*/  ISETP.GE.U32.AND P1, PT, R232, RZ, PT ;  /* 0x000000ffe800720c */ /* 0x000fe20003f26070 */
[----:B------:R-:W-:Y:S01]  /*5700*/  FMUL.FTZ R145, R165, UR23 ;  /* 0x00000017a5917c20 */ /* 0x000fe20008410000 */
[----:B------:R-:W-:Y:S01]  /*5710*/  FSEL R147, R144, RZ, P6 ;  /* 0x000000ff90937208 */ /* 0x000fe20003000000 */
[----:B------:R-:W-:Y:S01]  /*5720*/  FMUL.FTZ R144, R164, UR23 ;  /* 0x00000017a4907c20 */ /* 0x000fe20008410000 */
[----:B------:R-:W-:Y:S01]  /*5730*/  ISETP.GE.U32.AND.EX P1, PT, R233, 0x1000000, PT, P1 ;  /* 0x01000000e900780c */ /* 0x000fe20003f26110 */
[----:B------:R-:W-:Y:S01]  /*5740*/  FADD.FTZ R159, R14, -R159 ;  /* 0x8000009f0e9f7221 */ /* 0x000fe20000010000 */
[----:B------:R-:W-:-:S02]  /*5750*/  FSEL R156, R146, RZ, P5 ;  /* 0x000000ff929c7208 */ /* 0x000fc40002800000 */
[----:B------:R-:W-:Y:S01]  /*5760*/  FSEL R158, R146, RZ, P1 ;  /* 0x000000ff929e7208 */ /* 0x000fe20000800000 */
[----:B------:R-:W-:Y:S01]  /*5770*/  FMUL.FTZ R159, R159, UR11 ;  /* 0x0000000b9f9f7c20 */ /* 0x000fe20008410000 */
[C---:B------:R-:W-:Y:S02]  /*5780*/  LOP3.LUT P6, RZ, R233.reuse, 0xff, RZ, 0xc0, !PT ;  /* 0x000000ffe9ff7812 */ /* 0x040fe400078cc0ff */
[----:B------:R-:W-:Y:S01]  /*5790*/  LOP3.LUT P5, RZ, R233, 0xff00, RZ, 0xc0, !PT ;  /* 0x0000ff00e9ff7812 */ /* 0x000fe200078ac0ff */
[----:B------:R-:W-:Y:S01]  /*57a0*/  FMUL.FTZ R176, R159, UR23 ;  /* 0x000000179fb07c20 */ /* 0x000fe20008410000 */
[----:B------:R-:W-:Y:S01]  /*57b0*/  F2FP.F16.F32.PACK_AB R147, R158, R147 ;  /* 0x000000939e93723e */ /* 0x000fe200000000ff */
[----:B------:R-:W-:Y:S01]  /*57c0*/  FFMA.FTZ R158, R199, UR10, R187 ;  /* 0x0000000ac79e7c23 */ /* 0x000fe200080100bb */
[----:B------:R-:W-:Y:S02]  /*57d0*/  FSEL R146, R144, RZ, P6 ;  /* 0x000000ff90927208 */ /* 0x000fe40003000000 */
[----:B------:R-:W-:Y:S01]  /*57e0*/  FSEL R157, R145, RZ, P5 ;  /* 0x000000ff919d7208 */ /* 0x000fe20002800000 */
[----:B------:R-:W-:Y:S01]  /*57f0*/  FADD.FTZ R158, R11, -R158 ;  /* 0x8000009e0b9e7221 */ /* 0x000fe20000010000 */
[----:B------:R-:W-:-:S02]  /*5800*/  LOP3.LUT P1, RZ, R227, 0xff00, RZ, 0xc0, !PT ;  /* 0x0000ff00e3ff7812 */ /* 0x000fc4000782c0ff */
[----:B------:R-:W-:Y:S01]  /*5810*/  F2FP.F16.F32.PACK_AB R146, R157, R146 ;  /* 0x000000929d92723e */ /* 0x000fe200000000ff */
[--C-:B------:R-:W-:Y:S01]  /*5820*/  FFMA.FTZ R157, R194, UR10, R187.reuse ;  /* 0x0000000ac29d7c23 */ /* 0x100fe200080100bb */
[----:B------:R-:W-:Y:S01]  /*5830*/  LOP3.LUT P6, RZ, R227, 0xff, RZ, 0xc0, !PT ;  /* 0x000000ffe3ff7812 */ /* 0x000fe200078cc0ff */
[----:B------:R-:W-:Y:S01]  /*5840*/  FMUL.FTZ R158, R158, UR11 ;  /* 0x0000000b9e9e7c20 */ /* 0x000fe20008410000 */
[----:B------:R-:W-:Y:S01]  /*5850*/  FSEL R183, R145, RZ, P1 ;  /* 0x000000ff91b77208 */ /* 0x000fe20000800000 */
[----:B------:R-:W-:Y:S01]  /*5860*/  FFMA.FTZ R145, R15, UR10, R187 ;  /* 0x0000000a0f917c23 */ /* 0x000fe200080100bb */
[----:B------:R-:W-:Y:S01]  /*5870*/  FADD.FTZ R157, R12, -R157 ;  /* 0x8000009d0c9d7221 */ /* 0x000fe20000010000 */
[----:B------:R-:W-:Y:S01]  /*5880*/  FSEL R178, R144, RZ, P6 ;  /* 0x000000ff90b27208 */ /* 0x000fe20003000000 */
[----:B------:R-:W-:Y:S01]  /*5890*/  FMUL.FTZ R144, R158, UR23 ;  /* 0x000000179e907c20 */ /* 0x000fe20008410000 */
[----:B------:R-:W-:Y:S01]  /*58a0*/  FADD.FTZ R145, R2, -R145 ;  /* 0x8000009102917221 */ /* 0x000fe20000010000 */
[----:B------:R-:W-:Y:S01]  /*58b0*/  LOP3.LUT P5, RZ, R226, 0xff0000, RZ, 0xc0, !PT ;  /* 0x00ff0000e2ff7812 */ /* 0x000fe200078ac0ff */
[----:B------:R-:W-:Y:S01]  /*58c0*/  FMUL.FTZ R157, R157, UR11 ;  /* 0x0000000b9d9d7c20 */ /* 0x000fe20008410000 */
[----:B------:R-:W-:-:S02]  /*58d0*/  LOP3.LUT P6, RZ, R232, 0xff0000, RZ, 0xc0, !PT ;  /* 0x00ff0000e8ff7812 */ /* 0x000fc400078cc0ff */
[----:B------:R-:W-:Y:S01]  /*58e0*/  F2FP.F16.F32.PACK_AB R179, R156, R179 ;  /* 0x000000b39cb3723e */ /* 0x000fe200000000ff */
[----:B------:R-:W-:Y:S01]  /*58f0*/  FMUL.FTZ R156, R145, UR11 ;  /* 0x0000000b919c7c20 */ /* 0x000fe20008410000 */
[C---:B------:R-:W-:Y:S01]  /*5900*/  FSEL R177, R144.reuse, RZ, P5 ;  /* 0x000000ff90b17208 */ /* 0x040fe20002800000 */
[----:B------:R-:W-:Y:S01]  /*5910*/  FMUL.FTZ R145, R157, UR23 ;  /* 0x000000179d917c20 */ /* 0x000fe20008410000 */
[----:B------:R-:W-:Y:S01]  /*5920*/  FSEL R182, R144, RZ, P6 ;  /* 0x000000ff90b67208 */ /* 0x000fe20003000000 */
[----:B------:R-:W-:Y:S01]  /*5930*/  FMUL.FTZ R144, R156, UR23 ;  /* 0x000000179c907c20 */ /* 0x000fe20008410000 */
[----:B------:R-:W-:Y:S02]  /*5940*/  LOP3.LUT P1, RZ, R226, 0xff000000, RZ, 0xc0, !PT ;  /* 0xff000000e2ff7812 */ /* 0x000fe4000782c0ff */
[----:B------:R-:W-:Y:S02]  /*5950*/  LOP3.LUT P5, RZ, R232, 0xff000000, RZ, 0xc0, !PT ;  /* 0xff000000e8ff7812 */ /* 0x000fe400078ac0ff */
[----:B------:R-:W-:-:S02]  /*5960*/  LOP3.LUT P6, RZ, R226, 0xff00, RZ, 0xc0, !PT ;  /* 0x0000ff00e2ff7812 */ /* 0x000fc400078cc0ff */
[C---:B------:R-:W-:Y:S02]  /*5970*/  FSEL R184, R176.reuse, RZ, P1 ;  /* 0x000000ffb0b87208 */ /* 0x040fe40000800000 */
[----:B------:R-:W-:Y:S02]  /*5980*/  FSEL R185, R176, RZ, P5 ;  /* 0x000000ffb0b97208 */ /* 0x000fe40002800000 */
[----:B------:R-:W-:Y:S02]  /*5990*/  FSEL R181, R145, RZ, P6 ;  /* 0x000000ff91b57208 */ /* 0x000fe40003000000 */
[C---:B------:R-:W-:Y:S02]  /*59a0*/  LOP3.LUT P1, RZ, R232.reuse, 0xff00, RZ, 0xc0, !PT ;  /* 0x0000ff00e8ff7812 */ /* 0x040fe4000782c0ff */
[----:B------:R-:W-:Y:S02]  /*59b0*/  LOP3.LUT P5, RZ, R232, 0xff, RZ, 0xc0, !PT ;  /* 0x000000ffe8ff7812 */ /* 0x000fe400078ac0ff */
[----:B------:R-:W-:-:S02]  /*59c0*/  LOP3.LUT P6, RZ, R226, 0xff, RZ, 0xc0, !PT ;  /* 0x000000ffe2ff7812 */ /* 0x000fc400078cc0ff */
[----:B------:R-:W-:Y:S02]  /*59d0*/  F2FP.F16.F32.PACK_AB R178, R183, R178 ;  /* 0x000000b2b7b2723e */ /* 0x000fe400000000ff */
        /* <DEDUP_REMOVED lines=8> */
.L_x_2117:
[--C-:B0-----:R-:W-:Y:S01]  /*5a60*/  FFMA.FTZ R145, R205, UR10, R187.reuse ;  /* 0x0000000acd917c23 */ /* 0x101fe200080100bb */
        /* <DEDUP_REMOVED lines=12> */
[--C-:B------:R-:W-:Y:S01]  /*5b30*/  FFMA.FTZ R145, R208, UR10, R187.reuse ;  /* 0x0000000ad0917c23 */ /* 0x100fe200080100bb */
[----:B------:R-:W-:Y:S01]  /*5b40*/  ISETP.GE.U32.AND.EX P5, PT, R227, 0x1000000, PT, P5 ;  /* 0x01000000e300780c */ /* 0x000fe20003fa6150 */
[----:B------:R-:W-:-:S02]  /*5b50*/  FFMA.FTZ R177, R194, UR10, R187 ;  /* 0x0000000ac2b17c23 */ /* 0x000fc400080100bb */
[----:B------:R-:W-:Y:S01]  /*5b60*/  FSEL R179, R146, RZ, P1 ;  /* 0x000000ff92b37208 */ /* 0x000fe20000800000 */
[----:B------:R-:W-:Y:S01]  /*5b70*/  FADD.FTZ R145, R192, -R145 ;  /* 0x80000091c0917221 */ /* 0x000fe20000010000 */
[----:B------:R-:W-:Y:S01]  /*5b80*/  ISETP.GE.U32.AND P1, PT, R232, RZ, PT ;  /* 0x000000ffe800720c */ /* 0x000fe20003f26070 */
[----:B------:R-:W-:Y:S01]  /*5b90*/  FADD.FTZ R177, R12, -R177 ;  /* 0x800000b10cb17221 */ /* 0x000fe20000010000 */
[----:B------:R-:W-:Y:S01]  /*5ba0*/  FSEL R147, R146, RZ, P6 ;  /* 0x000000ff92937208 */ /* 0x000fe20003000000 */
[----:B------:R-:W-:Y:S01]  /*5bb0*/  FMUL.FTZ R146, R176, UR23 ;  /* 0x00000017b0927c20 */ /* 0x000fe20008410000 */
[----:B------:R-:W-:Y:S01]  /*5bc0*/  FMUL.FTZ R145, R145, UR11 ;  /* 0x0000000b91917c20 */ /* 0x000fe20008410000 */
[C---:B------:R-:W-:Y:S01]  /*5bd0*/  ISETP.GE.U32.AND.EX P1, PT, R233.reuse, 0x1000000, PT, P1 ;  /* 0x01000000e900780c */ /* 0x040fe20003f26110 */
[----:B------:R-:W-:Y:S01]  /*5be0*/  FMUL.FTZ R176, R144, UR23 ;  /* 0x0000001790b07c20 */ /* 0x000fe20008410000 */
[----:B------:R-:W-:Y:S01]  /*5bf0*/  LOP3.LUT P6, RZ, R233, 0xff, RZ, 0xc0, !PT ;  /* 0x000000ffe9ff7812 */ /* 0x000fe200078cc0ff */
[----:B------:R-:W-:Y:S01]  /*5c00*/  FMUL.FTZ R180, R145, UR23 ;  /* 0x0000001791b47c20 */ /* 0x000fe20008410000 */
[C---:B------:R-:W-:Y:S01]  /*5c10*/  FSEL R178, R146.reuse, RZ, P5 ;  /* 0x000000ff92b27208 */ /* 0x040fe20002800000 */
[----:B------:R-:W-:Y:S01]  /*5c20*/  FMUL.FTZ R177, R177, UR11 ;  /* 0x0000000bb1b17c20 */ /* 0x000fe20008410000 */
[----:B------:R-:W-:-:S02]  /*5c30*/  FSEL R144, R146, RZ, P1 ;  /* 0x000000ff92907208 */ /* 0x000fc40000800000 */
[----:B------:R-:W-:Y:S01]  /*5c40*/  LOP3.LUT P5, RZ, R233, 0xff00, RZ, 0xc0, !PT ;  /* 0x0000ff00e9ff7812 */ /* 0x000fe200078ac0ff */
[----:B------:R-:W-:Y:S01]  /*5c50*/  FMUL.FTZ R177, R177, UR23 ;  /* 0x00000017b1b17c20 */ /* 0x000fe20008410000 */
[----:B------:R-:W-:Y:S01]  /*5c60*/  F2FP.F16.F32.PACK_AB R147, R144, R147 ;  /* 0x000000939093723e */ /* 0x000fe200000000ff */
[--C-:B------:R-:W-:Y:S01]  /*5c70*/  FFMA.FTZ R144, R199, UR10, R187.reuse ;  /* 0x0000000ac7907c23 */ /* 0x100fe200080100bb */
[----:B------:R-:W-:Y:S02]  /*5c80*/  FSEL R146, R176, RZ, P6 ;  /* 0x000000ffb0927208 */ /* 0x000fe40003000000 */
[----:B------:R-:W-:Y:S01]  /*5c90*/  FSEL R145, R180, RZ, P5 ;  /* 0x000000ffb4917208 */ /* 0x000fe20002800000 */
[----:B------:R-:W-:Y:S01]  /*5ca0*/  FADD.FTZ R144, R11, -R144 ;  /* 0x800000900b907221 */ /* 0x000fe20000010000 */
[----:B------:R-:W-:Y:S02]  /*5cb0*/  LOP3.LUT P6, RZ, R227, 0xff, RZ, 0xc0, !PT ;  /* 0x000000ffe3ff7812 */ /* 0x000fe400078cc0ff */
[----:B------:R-:W-:Y:S01]  /*5cc0*/  F2FP.F16.F32.PACK_AB R146, R145, R146 ;  /* 0x000000929192723e */ /* 0x000fe200000000ff */
[----:B------:R-:W-:Y:S01]  /*5cd0*/  FFMA.FTZ R145, R206, UR10, R187 ;  /* 0x0000000ace917c23 */ /* 0x000fe200080100bb */
[----:B------:R-:W-:Y:S01]  /*5ce0*/  F2FP.F16.F32.PACK_AB R179, R178, R179 ;  /* 0x000000b3b2b3723e */ /* 0x000fe200000000ff */
[----:B------:R-:W-:Y:S01]  /*5cf0*/  FMUL.FTZ R144, R144, UR11 ;  /* 0x0000000b90907c20 */ /* 0x000fe20008410000 */
[----:B------:R-:W-:Y:S01]  /*5d00*/  FSEL R178, R176, RZ, P6 ;  /* 0x000000ffb0b27208 */ /* 0x000fe20003000000 */
[----:B------:R-:W-:Y:S01]  /*5d10*/  FADD.FTZ R176, R14, -R145 ;  /* 0x800000910eb07221 */ /* 0x000fe20000010000 */
[----:B------:R-:W-:Y:S01]  /*5d20*/  FFMA.FTZ R145, R15, UR10, R187 ;  /* 0x0000000a0f917c23 */ /* 0x000fe200080100bb */
[----:B------:R-:W-:Y:S01]  /*5d30*/  LOP3.LUT P1, RZ, R227, 0xff00, RZ, 0xc0, !PT ;  /* 0x0000ff00e3ff7812 */ /* 0x000fe2000782c0ff */
[----:B------:R-:W-:Y:S01]  /*5d40*/  FMUL.FTZ R144, R144, UR23 ;  /* 0x0000001790907c20 */ /* 0x000fe20008410000 */
[----:B------:R-:W-:Y:S01]  /*5d50*/  LOP3.LUT P5, RZ, R226, 0xff0000, RZ, 0xc0, !PT ;  /* 0x00ff0000e2ff7812 */ /* 0x000fe200078ac0ff */
[----:B------:R-:W-:Y:S01]  /*5d60*/  FMUL.FTZ R176, R176, UR11 ;  /* 0x0000000bb0b07c20 */ /* 0x000fe20008410000 */
[----:B------:R-:W-:Y:S01]  /*5d70*/  LOP3.LUT P6, RZ, R232, 0xff0000, RZ, 0xc0, !PT ;  /* 0x00ff0000e8ff7812 */ /* 0x000fe200078cc0ff */
[----:B------:R-:W-:Y:S01]  /*5d80*/  FADD.FTZ R145, R2, -R145 ;  /* 0x8000009102917221 */ /* 0x000fe20000010000 */
[----:B------:R-:W-:Y:S01]  /*5d90*/  FSEL R183, R180, RZ, P1 ;  /* 0x000000ffb4b77208 */ /* 0x000fe20000800000 */
[----:B------:R-:W-:Y:S01]  /*5da0*/  FMUL.FTZ R176, R176, UR23 ;  /* 0x00000017b0b07c20 */ /* 0x000fe20008410000 */
[C---:B------:R-:W-:Y:S01]  /*5db0*/  FSEL R180, R144.reuse, RZ, P5 ;  /* 0x000000ff90b47208 */ /* 0x040fe20002800000 */
[----:B------:R-:W-:Y:S01]  /*5dc0*/  FMUL.FTZ R145, R145, UR11 ;  /* 0x0000000b91917c20 */ /* 0x000fe20008410000 */
[----:B------:R-:W-:-:S02]  /*5dd0*/  FSEL R182, R144, RZ, P6 ;  /* 0x000000ff90b67208 */ /* 0x000fc40003000000 */
[----:B------:R-:W-:Y:S01]  /*5de0*/  LOP3.LUT P1, RZ, R226, 0xff000000, RZ, 0xc0, !PT ;  /* 0xff000000e2ff7812 */ /* 0x000fe2000782c0ff */
[----:B------:R-:W-:Y:S01]  /*5df0*/  FMUL.FTZ R145, R145, UR23 ;  /* 0x0000001791917c20 */ /* 0x000fe20008410000 */
[----:B------:R-:W-:Y:S02]  /*5e00*/  LOP3.LUT P5, RZ, R232, 0xff000000, RZ, 0xc0, !PT ;  /* 0xff000000e8ff7812 */ /* 0x000fe400078ac0ff */
[----:B------:R-:W-:Y:S02]  /*5e10*/  LOP3.LUT P6, RZ, R226, 0xff00, RZ, 0xc0, !PT ;  /* 0x0000ff00e2ff7812 */ /* 0x000fe400078cc0ff */
[C---:B------:R-:W-:Y:S02]  /*5e20*/  FSEL R185, R176.reuse, RZ, P1 ;  /* 0x000000ffb0b97208 */ /* 0x040fe40000800000 */
[----:B------:R-:W-:Y:S02]  /*5e30*/  FSEL R189, R176, RZ, P5 ;  /* 0x000000ffb0bd7208 */ /* 0x000fe40002800000 */
[----:B------:R-:W-:-:S02]  /*5e40*/  FSEL R181, R177, RZ, P6 ;  /* 0x000000ffb1b57208 */ /* 0x000fc40003000000 */
[C---:B------:R-:W-:Y:S02]  /*5e50*/  LOP3.LUT P1, RZ, R232.reuse, 0xff00, RZ, 0xc0, !PT ;  /* 0x0000ff00e8ff7812 */ /* 0x040fe4000782c0ff */
        /* <DEDUP_REMOVED lines=11> */
.L_x_2113:
        /* <DEDUP_REMOVED lines=27> */
[--C-:B------:R-:W-:Y:S01]  /*60c0*/  FFMA.FTZ R157, R194, UR10, R187.reuse ;  /* 0x0000000ac29d7c23 */ /* 0x100fe200080100bb */
[----:B------:R-:W-:Y:S01]  /*60d0*/  FSEL R189, R159, RZ, P1 ;  /* 0x000000ff9fbd7208 */ /* 0x000fe20000800000 */
[----:B------:R-:W-:Y:S01]  /*60e0*/  FADD.FTZ R159, R11, -R158 ;  /* 0x8000009e0b9f7221 */ /* 0x000fe20000010000 */
        /* <DEDUP_REMOVED lines=10> */
[----:B------:R-:W-:Y:S01]  /*6190*/  FMUL.FTZ R179, R164, UR23 ;  /* 0x00000017a4b37c20 */ /* 0x000fe20008410000 */
        /* <DEDUP_REMOVED lines=19> */
.L_x_2119:
[--C-:B0-----:R-:W-:Y:S01]  /*62d0*/  FFMA.FTZ R177, R205, UR10, R187.reuse ;  /* 0x0000000acdb17c23 */ /* 0x101fe200080100bb */
[--C-:B------:R-:W-:Y:S01]  /*62e0*/  FFMA.FTZ R176, R203, UR10, R187.reuse ;  /* 0x0000000acbb07c23 */ /* 0x100fe200080100bb */
[----:B------:R-:W-:Y:S01]  /*62f0*/  FFMA.FTZ R181, R210, UR10, R187 ;  /* 0x0000000ad2b57c23 */ /* 0x000fe200080100bb */
[----:B-----5:R-:W-:Y:S01]  /*6300*/  LOP3.LUT P6, RZ, R227, 0xff, RZ, 0xc0, !PT ;  /* 0x000000ffe3ff7812 */ /* 0x020fe200078cc0ff */
[----:B------:R-:W-:Y:S01]  /*6310*/  FADD.FTZ R179, R200, -R177 ;  /* 0x800000b1c8b37221 */ /* 0x000fe20000010000 */
[----:B------:R-:W-:Y:S01]  /*6320*/  FADD.FTZ R177, R193, -R176 ;  /* 0x800000b0c1b17221 */ /* 0x000fe20000010000 */
[----:B------:R-:W-:Y:S01]  /*6330*/  FADD.FTZ R178, R198, -R181 ;  /* 0x800000b5c6b27221 */ /* 0x000fe20000010000 */
[----:B------:R-:W-:Y:S01]  /*6340*/  LOP3.LUT P5, RZ, R227, 0xff0000, RZ, 0xc0, !PT ;  /* 0x00ff0000e3ff7812 */ /* 0x000fe200078ac0ff */
[----:B------:R-:W-:Y:S01]  /*6350*/  FFMA.FTZ R179, R179, UR11, R22 ;  /* 0x0000000bb3b37c23 */ /* 0x000fe20008010016 */
[----:B------:R-:W-:Y:S01]  /*6360*/  FFMA.FTZ R177, R177, UR11, R20 ;  /* 0x0000000bb1b17c23 */ /* 0x000fe20008010014 */
[----:B------:R-:W-:Y:S01]  /*6370*/  FFMA.FTZ R178, R178, UR11, R23 ;  /* 0x0000000bb2b27c23 */ /* 0x000fe20008010017 */
[----:B------:R-:W-:Y:S01]  /*6380*/  ISETP.GE.U32.AND P1, PT, R226, RZ, PT ;  /* 0x000000ffe200720c */ /* 0x000fe20003f26070 */
[----:B------:R-:W-:Y:S01]  /*6390*/  FMUL.FTZ R179, R179, UR23 ;  /* 0x00000017b3b37c20 */ /* 0x000fe20008410000 */
[----:B------:R-:W-:Y:S01]  /*63a0*/  FMUL.FTZ R177, R177, UR23 ;  /* 0x00000017b1b17c20 */ /* 0x000fe20008410000 */
[--C-:B------:R-:W-:Y:S01]  /*63b0*/  FFMA.FTZ R176, R199, UR10, R187.reuse ;  /* 0x0000000ac7b07c23 */ /* 0x100fe200080100bb */
[----:B------:R-:W-:Y:S01]  /*63c0*/  FMUL.FTZ R178, R178, UR23 ;  /* 0x00000017b2b27c20 */ /* 0x000fe20008410000 */
[----:B------:R-:W-:Y:S01]  /*63d0*/  ISETP.GE.U32.AND.EX P1, PT, R227, 0x1000000, PT, P1 ;  /* 0x01000000e300780c */ /* 0x000fe20003f26110 */
        /* <DEDUP_REMOVED lines=8> */
[----:B------:R-:W-:Y:S01]  /*6460*/  FSEL R189, R178, RZ, P1 ;  /* 0x000000ffb2bd7208 */ /* 0x000fe20000800000 */
[----:B------:R-:W-:Y:S01]  /*6470*/  FADD.FTZ R176, R12, -R179 ;  /* 0x800000b30cb07221 */ /* 0x000fe20000010000 */
[----:B------:R-:W-:Y:S01]  /*6480*/  FFMA.FTZ R180, R180, UR11, R21 ;  /* 0x0000000bb4b47c23 */ /* 0x000fe20008010015 */
[----:B------:R-:W-:Y:S01]  /*6490*/  FFMA.FTZ R181, R181, UR11, R26 ;  /* 0x0000000bb5b57c23 */ /* 0x000fe2000801001a */
[----:B------:R-:W-:Y:S01]  /*64a0*/  FADD.FTZ R178, R14, -R183 ;  /* 0x800000b70eb27221 */ /* 0x000fe20000010000 */
[----:B------:R-:W-:Y:S01]  /*64b0*/  FADD.FTZ R177, R2, -R177 ;  /* 0x800000b102b17221 */ /* 0x000fe20000010000 */
        /* <DEDUP_REMOVED lines=23> */
.L_x_2118:
        /* <DEDUP_REMOVED lines=10> */
[C---:B------:R-:W-:Y:S01]  /*66d0*/  ISETP.GE.U32.AND P1, PT, R226.reuse, RZ, PT ;  /* 0x000000ffe200720c */ /* 0x040fe20003f26070 */
        /* <DEDUP_REMOVED lines=14> */
[----:B------:R-:W-:Y:S01]  /*67c0*/  FADD.FTZ R158, R11, -R158 ;  /* 0x8000009e0b9e7221 */ /* 0x000fe20000010000 */
[----:B------:R-:W-:Y:S01]  /*67d0*/  FADD.FTZ R164, R193, -R164 ;  /* 0x800000a4c1a47221 */ /* 0x000fe20000010000 */
[--C-:B------:R-:W-:Y:S01]  /*67e0*/  FFMA.FTZ R157, R194, UR10, R187.reuse ;  /* 0x0000000ac29d7c23 */ /* 0x100fe200080100bb */
[----:B------:R-:W-:Y:S01]  /*67f0*/  FFMA.FTZ R159, R206, UR10, R187 ;  /* 0x0000000ace9f7c23 */ /* 0x000fe200080100bb */
[----:B------:R-:W-:Y:S01]  /*6800*/  FMUL.FTZ R158, R158, UR11 ;  /* 0x0000000b9e9e7c20 */ /* 0x000fe20008410000 */
[----:B------:R-:W-:Y:S01]  /*6810*/  FADD.FTZ R165, R192, -R165 ;  /* 0x800000a5c0a57221 */ /* 0x000fe20000010000 */
[----:B------:R-:W-:Y:S01]  /*6820*/  FMUL.FTZ R164, R164, UR11 ;  /* 0x0000000ba4a47c20 */ /* 0x000fe20008410000 */
[----:B------:R-:W-:Y:S01]  /*6830*/  FADD.FTZ R157, R12, -R157 ;  /* 0x8000009d0c9d7221 */ /* 0x000fe20000010000 */
[----:B------:R-:W-:Y:S01]  /*6840*/  FADD.FTZ R159, R14, -R159 ;  /* 0x8000009f0e9f7221 */ /* 0x000fe20000010000 */
[----:B------:R-:W-:Y:S01]  /*6850*/  FMUL.FTZ R177, R158, UR23 ;  /* 0x000000179eb17c20 */ /* 0x000fe20008410000 */
[----:B------:R-:W-:Y:S01]  /*6860*/  LOP3.LUT P5, RZ, R226, 0xff0000, RZ, 0xc0, !PT ;  /* 0x00ff0000e2ff7812 */ /* 0x000fe200078ac0ff */
[----:B------:R-:W-:Y:S01]  /*6870*/  FMUL.FTZ R165, R165, UR11 ;  /* 0x0000000ba5a57c20 */ /* 0x000fe20008410000 */
[----:B------:R-:W-:Y:S01]  /*6880*/  FMUL.FTZ R179, R164, UR23 ;  /* 0x00000017a4b37c20 */ /* 0x000fe20008410000 */
[----:B------:R-:W-:Y:S01]  /*6890*/  LOP3.LUT P6, RZ, R227, 0xff, RZ, 0xc0, !PT ;  /* 0x000000ffe3ff7812 */ /* 0x000fe200078cc0ff */
[----:B------:R-:W-:Y:S01]  /*68a0*/  FMUL.FTZ R157, R157, UR11 ;  /* 0x0000000b9d9d7c20 */ /* 0x000fe20008410000 */
        /* <DEDUP_REMOVED lines=17> */
.L_x_2120:
        /* <DEDUP_REMOVED lines=8> */
[----:B------:R-:W-:Y:S01]  /*6a40*/  FMUL.FTZ R177, R177, UR11 ;  /* 0x0000000bb1b17c20 */ /* 0x000fe20008410000 */
[----:B------:R-:W-:Y:S01]  /*6a50*/  FMUL.FTZ R176, R176, UR11 ;  /* 0x0000000bb0b07c20 */ /* 0x000fe20008410000 */
[----:B------:R-:W-:Y:S01]  /*6a60*/  FMUL.FTZ R179, R179, UR11 ;  /* 0x0000000bb3b37c20 */ /* 0x000fe20008410000 */
[----:B------:R-:W-:Y:S01]  /*6a70*/  ISETP.GE.U32.AND P1, PT, R226, RZ, PT ;  /* 0x000000ffe200720c */ /* 0x000fe20003f26070 */
        /* <DEDUP_REMOVED lines=8> */
[----:B------:R-:W-:Y:S01]  /*6b00*/  FFMA.FTZ R176, R199, UR10, R187 ;  /* 0x0000000ac7b07c23 */ /* 0x000fe200080100bb */
[----:B------:R-:W-:Y:S01]  /*6b10*/  FSEL R189, R179, RZ, P1 ;  /* 0x000000ffb3bd7208 */ /* 0x000fe20000800000 */
[----:B------:R-:W-:Y:S01]  /*6b20*/  FADD.FTZ R180, R192, -R177 ;  /* 0x800000b1c0b47221 */ /* 0x000fe20000010000 */
[--C-:B------:R-:W-:Y:S01]  /*6b30*/  FFMA.FTZ R179, R194, UR10, R187.reuse ;  /* 0x0000000ac2b37c23 */ /* 0x100fe200080100bb */
[----:B------:R-:W-:Y:S01]  /*6b40*/  FADD.FTZ R176, R11, -R176 ;  /* 0x800000b00bb07221 */ /* 0x000fe20000010000 */
        /* <DEDUP_REMOVED lines=27> */
[----:B------:R-:W-:-:S07]  /*6d00*/  F2FP.F16.F32.PACK_AB R176, R181, R176 ;  /* 0x000000b0b5b0723e */ /* 0x000fce00000000ff */
.L_x_2116:
        /* <DEDUP_REMOVED lines=15> */
.L_x_2112:
[----:B------:R-:W-:Y:S05]  /*6e00*/  BSYNC.RECONVERGENT B0 ;  /* 0x0000000000007941 */ /* 0x000fea0003800200 */
.L_x_2111:
        /* <DEDUP_REMOVED lines=19> */
[----:B------:R-:W-:Y:S01]  /*6f40*/  FFMA.FTZ R167, R144, UR11, R175 ;  /* 0x0000000b90a77c23 */ /* 0x000fe200080100af */
[----:B------:R-:W-:Y:S01]  /*6f50*/  FFMA.FTZ R144, R214, UR10, R187 ;  /* 0x0000000ad6907c23 */ /* 0x000fe200080100bb */
[----:B------:R-:W-:Y:S01]  /*6f60*/  FFMA.FTZ R166, R147, UR11, R174 ;  /* 0x0000000b93a67c23 */ /* 0x000fe200080100ae */
[----:B------:R-:W-:Y:S01]  /*6f70*/  ISETP.GE.U32.AND.EX P5, PT, R225, 0x1000000, PT, P5 ;  /* 0x01000000e100780c */ /* 0x000fe20003fa6150 */
[----:B------:R-:W-:Y:S01]  /*6f80*/  FMUL.FTZ R156, R167, UR23 ;  /* 0x00000017a79c7c20 */ /* 0x000fe20008410000 */
[----:B------:R-:W-:Y:S01]  /*6f90*/  FADD.FTZ R144, R19, -R144 ;  /* 0x8000009013907221 */ /* 0x000fe20000010000 */
[----:B------:R-:W-:Y:S01]  /*6fa0*/  ISETP.GE.U32.AND.EX P1, PT, R231, 0x1000000, PT, P1 ;  /* 0x01000000e700780c */ /* 0x000fe20003f26110 */
[----:B------:R-:W-:Y:S01]  /*6fb0*/  FFMA.FTZ R164, R145, UR11, R172 ;  /* 0x0000000b91a47c23 */ /* 0x000fe200080100ac */
[----:B------:R-:W-:Y:S01]  /*6fc0*/  LOP3.LUT P6, RZ, R225, 0xff0000, RZ, 0xc0, !PT ;  /* 0x00ff0000e1ff7812 */ /* 0x000fe200078cc0ff */
[----:B------:R-:W-:Y:S01]  /*6fd0*/  FFMA.FTZ R165, R144, UR11, R173 ;  /* 0x0000000b90a57c23 */ /* 0x000fe200080100ad */
[----:B------:R-:W-:Y:S01]  /*6fe0*/  FMUL.FTZ R144, R166, UR23 ;  /* 0x00000017a6907c20 */ /* 0x000fe20008410000 */
[----:B------:R-:W-:-:S02]  /*6ff0*/  FSEL R158, R156, RZ, P5 ;  /* 0x000000ff9c9e7208 */ /* 0x000fc40002800000 */
[----:B------:R-:W-:Y:S01]  /*7000*/  FSEL R176, R156, RZ, P1 ;  /* 0x000000ff9cb07208 */ /* 0x000fe20000800000 */
[----:B------:R-:W-:Y:S01]  /*7010*/  FMUL.FTZ R156, R164, UR23 ;  /* 0x00000017a49c7c20 */ /* 0x000fe20008410000 */
[----:B------:R-:W-:Y:S01]  /*7020*/  FMUL.FTZ R157, R165, UR23 ;  /* 0x00000017a59d7c20 */ /* 0x000fe20008410000 */
[C---:B------:R-:W-:Y:S02]  /*7030*/  FSEL R179, R144.reuse, RZ, P6 ;  /* 0x000000ff90b37208 */ /* 0x040fe40003000000 */
[C---:B------:R-:W-:Y:S02]  /*7040*/  LOP3.LUT P5, RZ, R231.reuse, 0xff0000, RZ, 0xc0, !PT ;  /* 0x00ff0000e7ff7812 */ /* 0x040fe400078ac0ff */
[C---:B------:R-:W-:Y:S02]  /*7050*/  LOP3.LUT P1, RZ, R231.reuse, 0xff, RZ, 0xc0, !PT ;  /* 0x000000ffe7ff7812 */ /* 0x040fe4000782c0ff */
[----:B------:R-:W-:Y:S02]  /*7060*/  LOP3.LUT P6, RZ, R231, 0xff00, RZ, 0xc0, !PT ;  /* 0x0000ff00e7ff7812 */ /* 0x000fe400078cc0ff */
[----:B------:R-:W-:Y:S01]  /*7070*/  FSEL R147, R144, RZ, P5 ;  /* 0x000000ff90937208 */ /* 0x000fe20002800000 */
[----:B------:R-:W-:Y:S01]  /*7080*/  FFMA.FTZ R144, R211, UR10, R187 ;  /* 0x0000000ad3907c23 */ /* 0x000fe200080100bb */
[----:B------:R-:W-:-:S02]  /*7090*/  FSEL R146, R156, RZ, P1 ;  /* 0x000000ff9c927208 */ /* 0x000fc40000800000 */
[----:B------:R-:W-:Y:S02]  /*70a0*/  FSEL R145, R157, RZ, P6 ;  /* 0x000000ff9d917208 */ /* 0x000fe40003000000 */
[----:B------:R-:W-:Y:S02]  /*70b0*/  F2FP.F16.F32.PACK_AB R179, R158, R179 ;  /* 0x000000b39eb3723e */ /* 0x000fe400000000ff */
[----:B------:R-:W-:Y:S01]  /*70c0*/  F2FP.F16.F32.PACK_AB R146, R145, R146 ;  /* 0x000000929192723e */ /* 0x000fe200000000ff */
[----:B------:R-:W-:Y:S01]  /*70d0*/  FADD.FTZ R145, R9, -R144 ;  /* 0x8000009009917221 */ /* 0x000fe20000010000 */
[--C-:B------:R-:W-:Y:S01]  /*70e0*/  FFMA.FTZ R144, R212, UR10, R187.reuse ;  /* 0x0000000ad4907c23 */ /* 0x100fe200080100bb */
[----:B------:R-:W-:Y:S02]  /*70f0*/  LOP3.LUT P6, RZ, R225, 0xff, RZ, 0xc0, !PT ;  /* 0x000000ffe1ff7812 */ /* 0x000fe400078cc0ff */
[----:B------:R-:W-:Y:S01]  /*7100*/  FFMA.FTZ R158, R145, UR11, R170 ;  /* 0x0000000b919e7c23 */ /* 0x000fe200080100aa */
[----:B------:R-:W-:Y:S01]  /*7110*/  FFMA.FTZ R145, R204, UR10, R187 ;  /* 0x0000000acc917c23 */ /* 0x000fe200080100bb */
[----:B------:R-:W-:Y:S01]  /*7120*/  F2FP.F16.F32.PACK_AB R147, R176, R147 ;  /* 0x00000093b093723e */ /* 0x000fe200000000ff */
[----:B------:R-:W-:Y:S01]  /*7130*/  FADD.FTZ R176, R17, -R144 ;  /* 0x8000009011b07221 */ /* 0x000fe20000010000 */
[----:B------:R-:W-:Y:S01]  /*7140*/  LOP3.LUT P1, RZ, R225, 0xff00, RZ, 0xc0, !PT ;  /* 0x0000ff00e1ff7812 */ /* 0x000fe2000782c0ff */
[----:B------:R-:W-:Y:S01]  /*7150*/  FADD.FTZ R144, R6, -R145 ;  /* 0x8000009106907221 */ /* 0x000fe20000010000 */
[----:B------:R-:W-:Y:S01]  /*7160*/  FSEL R178, R156, RZ, P6 ;  /* 0x000000ff9cb27208 */ /* 0x000fe20003000000 */
[----:B------:R-:W-:Y:S01]  /*7170*/  FFMA.FTZ R187, R201, UR10, R187 ;  /* 0x0000000ac9bb7c23 */ /* 0x000fe200080100bb */
[----:B------:R-:W-:Y:S01]  /*7180*/  FMUL.FTZ R156, R158, UR23 ;  /* 0x000000179e9c7c20 */ /* 0x000fe20008410000 */
[----:B------:R-:W-:Y:S01]  /*7190*/  LOP3.LUT P5, RZ, R224, 0xff0000, RZ, 0xc0, !PT ;  /* 0x00ff0000e0ff7812 */ /* 0x000fe200078ac0ff */
[----:B------:R-:W-:Y:S01]  /*71a0*/  FFMA.FTZ R159, R176, UR11, R171 ;  /* 0x0000000bb09f7c23 */ /* 0x000fe200080100ab */
[----:B------:R-:W-:Y:S01]  /*71b0*/  FSEL R183, R157, RZ, P1 ;  /* 0x000000ff9db77208 */ /* 0x000fe20000800000 */
[----:B------:R-:W-:Y:S01]  /*71c0*/  FFMA.FTZ R157, R144, UR11, R169 ;  /* 0x0000000b909d7c23 */ /* 0x000fe200080100a9 */
[----:B------:R-:W-:Y:S01]  /*71d0*/  LOP3.LUT P6, RZ, R230, 0xff0000, RZ, 0xc0, !PT ;  /* 0x00ff0000e6ff7812 */ /* 0x000fe200078cc0ff */
[----:B------:R-:W-:Y:S01]  /*71e0*/  FADD.FTZ R187, R0, -R187 ;  /* 0x800000bb00bb7221 */ /* 0x000fe20000010000 */
[----:B------:R-:W-:Y:S01]  /*71f0*/  FSEL R177, R156, RZ, P5 ;  /* 0x000000ff9cb17208 */ /* 0x000fe20002800000 */
[----:B------:R-:W-:Y:S01]  /*7200*/  FMUL.FTZ R144, R159, UR23 ;  /* 0x000000179f907c20 */ /* 0x000fe20008410000 */
[----:B------:R-:W-:Y:S01]  /*7210*/  LOP3.LUT P1, RZ, R224, 0xff000000, RZ, 0xc0, !PT ;  /* 0xff000000e0ff7812 */ /* 0x000fe2000782c0ff */
[----:B------:R-:W-:Y:S01]  /*7220*/  FMUL.FTZ R145, R157, UR23 ;  /* 0x000000179d917c20 */ /* 0x000fe20008410000 */
[----:B------:R-:W-:-:S02]  /*7230*/  LOP3.LUT P5, RZ, R230, 0xff000000, RZ, 0xc0, !PT ;  /* 0xff000000e6ff7812 */ /* 0x000fc400078ac0ff */
[----:B------:R-:W-:Y:S01]  /*7240*/  FSEL R182, R156, RZ, P6 ;  /* 0x000000ff9cb67208 */ /* 0x000fe20003000000 */
[----:B------:R-:W-:Y:S01]  /*7250*/  FFMA.FTZ R156, R187, UR11, R168 ;  /* 0x0000000bbb9c7c23 */ /* 0x000fe200080100a8 */
[----:B------:R-:W-:Y:S02]  /*7260*/  LOP3.LUT P6, RZ, R224, 0xff00, RZ, 0xc0, !PT ;  /* 0x0000ff00e0ff7812 */ /* 0x000fe400078cc0ff */
[C---:B------:R-:W-:Y:S02]  /*7270*/  FSEL R184, R144.reuse, RZ, P1 ;  /* 0x000000ff90b87208 */ /* 0x040fe40000800000 */
        /* <DEDUP_REMOVED lines=15> */
.L_x_2125:
[--C-:B01----:R-:W-:Y:S01]  /*7370*/  FFMA.FTZ R144, R215, UR10, R187.reuse ;  /* 0x0000000ad7907c23 */ /* 0x103fe200080100bb */
[--C-:B------:R-:W-:Y:S01]  /*7380*/  FFMA.FTZ R176, R216, UR10, R187.reuse ;  /* 0x0000000ad8b07c23 */ /* 0x100fe200080100bb */
[----:B-----5:R-:W-:Y:S02]  /*7390*/  ISETP.GE.U32.AND P5, PT, R224, RZ, PT ;  /* 0x000000ffe000720c */ /* 0x020fe40003fa6070 */
[----:B------:R-:W-:Y:S01]  /*73a0*/  FADD.FTZ R145, R207, -R144 ;  /* 0x80000090cf917221 */ /* 0x000fe20000010000 */
[----:B------:R-:W-:Y:S01]  /*73b0*/  FADD.FTZ R176, R209, -R176 ;  /* 0x800000b0d1b07221 */ /* 0x000fe20000010000 */
[----:B------:R-:W-:Y:S01]  /*73c0*/  FFMA.FTZ R144, R214, UR10, R187 ;  /* 0x0000000ad6907c23 */ /* 0x000fe200080100bb */
[----:B------:R-:W-:Y:S01]  /*73d0*/  LOP3.LUT P1, RZ, R225, 0xff0000, RZ, 0xc0, !PT ;  /* 0x00ff0000e1ff7812 */ /* 0x000fe2000782c0ff */
[----:B------:R-:W-:Y:S01]  /*73e0*/  FFMA.FTZ R145, R145, UR11, R174 ;  /* 0x0000000b91917c23 */ /* 0x000fe200080100ae */
[----:B------:R-:W-:Y:S01]  /*73f0*/  FFMA.FTZ R176, R176, UR11, R175 ;  /* 0x0000000bb0b07c23 */ /* 0x000fe200080100af */
[----:B------:R-:W-:Y:S01]  /*7400*/  FADD.FTZ R144, R19, -R144 ;  /* 0x8000009013907221 */ /* 0x000fe20000010000 */
[----:B------:R-:W-:Y:S01]  /*7410*/  LOP3.LUT P6, RZ, R231, 0xff0000, RZ, 0xc0, !PT ;  /* 0x00ff0000e7ff7812 */ /* 0x000fe200078cc0ff */
[----:B------:R-:W-:Y:S01]  /*7420*/  FMUL.FTZ R146, R145, UR23 ;  /* 0x0000001791927c20 */ /* 0x000fe20008410000 */
[----:B------:R-:W-:Y:S01]  /*7430*/  FFMA.FTZ R145, R213, UR10, R187 ;  /* 0x0000000ad5917c23 */ /* 0x000fe200080100bb */
[----:B------:R-:W-:Y:S01]  /*7440*/  FMUL.FTZ R176, R176, UR23 ;  /* 0x00000017b0b07c20 */ /* 0x000fe20008410000 */
[----:B------:R-:W-:Y:S01]  /*7450*/  FFMA.FTZ R144, R144, UR11, R173 ;  /* 0x0000000b90907c23 */ /* 0x000fe200080100ad */
[----:B------:R-:W-:Y:S01]  /*7460*/  ISETP.GE.U32.AND.EX P5, PT, R225, 0x1000000, PT, P5 ;  /* 0x01000000e100780c */ /* 0x000fe20003fa6150 */
[----:B------:R-:W-:Y:S01]  /*7470*/  FADD.FTZ R145, R18, -R145 ;  /* 0x8000009112917221 */ /* 0x000fe20000010000 */
[----:B------:R-:W-:Y:S01]  /*7480*/  FSEL R179, R146, RZ, P1 ;  /* 0x000000ff92b37208 */ /* 0x000fe20000800000 */
[----:B------:R-:W-:Y:S01]  /*7490*/  FMUL.FTZ R180, R144, UR23 ;  /* 0x0000001790b47c20 */ /* 0x000fe20008410000 */
[----:B------:R-:W-:Y:S01]  /*74a0*/  ISETP.GE.U32.AND P1, PT, R230, RZ, PT ;  /* 0x000000ffe600720c */ /* 0x000fe20003f26070 */
[----:B------:R-:W-:Y:S01]  /*74b0*/  FFMA.FTZ R145, R145, UR11, R172 ;  /* 0x0000000b91917c23 */ /* 0x000fe200080100ac */
[----:B------:R-:W-:Y:S01]  /*74c0*/  FSEL R147, R146, RZ, P6 ;  /* 0x000000ff92937208 */ /* 0x000fe20003000000 */
[----:B------:R-:W-:Y:S01]  /*74d0*/  FFMA.FTZ R144, R211, UR10, R187 ;  /* 0x0000000ad3907c23 */ /* 0x000fe200080100bb */
[----:B------:R-:W-:Y:S01]  /*74e0*/  FSEL R178, R176, RZ, P5 ;  /* 0x000000ffb0b27208 */ /* 0x000fe20002800000 */
[----:B------:R-:W-:Y:S01]  /*74f0*/  FMUL.FTZ R177, R145, UR23 ;  /* 0x0000001791b17c20 */ /* 0x000fe20008410000 */
[----:B------:R-:W-:-:S02]  /*7500*/  LOP3.LUT P6, RZ, R231, 0xff, RZ, 0xc0, !PT ;  /* 0x000000ffe7ff7812 */ /* 0x000fc400078cc0ff */
[C---:B------:R-:W-:Y:S02]  /*7510*/  LOP3.LUT P5, RZ, R231.reuse, 0xff00, RZ, 0xc0, !PT ;  /* 0x0000ff00e7ff7812 */ /* 0x040fe400078ac0ff */
[----:B------:R-:W-:Y:S02]  /*7520*/  ISETP.GE.U32.AND.EX P1, PT, R231, 0x1000000, PT, P1 ;  /* 0x01000000e700780c */ /* 0x000fe40003f26110 */
[----:B------:R-:W-:Y:S02]  /*7530*/  FSEL R146, R177, RZ, P6 ;  /* 0x000000ffb1927208 */ /* 0x000fe40003000000 */
[----:B------:R-:W-:Y:S02]  /*7540*/  FSEL R145, R180, RZ, P5 ;  /* 0x000000ffb4917208 */ /* 0x000fe40002800000 */
[----:B------:R-:W-:Y:S02]  /*7550*/  FSEL R176, R176, RZ, P1 ;  /* 0x000000ffb0b07208 */ /* 0x000fe40000800000 */
[----:B------:R-:W-:Y:S01]  /*7560*/  F2FP.F16.F32.PACK_AB R146, R145, R146 ;  /* 0x000000929192723e */ /* 0x000fe200000000ff */
[----:B------:R-:W-:Y:S01]  /*7570*/  FADD.FTZ R145, R9, -R144 ;  /* 0x8000009009917221 */ /* 0x000fe20000010000 */
[----:B------:R-:W-:Y:S01]  /*7580*/  F2FP.F16.F32.PACK_AB R147, R176, R147 ;  /* 0x00000093b093723e */ /* 0x000fe200000000ff */
[--C-:B------:R-:W-:Y:S01]  /*7590*/  FFMA.FTZ R176, R212, UR10, R187.reuse ;  /* 0x0000000ad4b07c23 */ /* 0x100fe200080100bb */
[----:B------:R-:W-:Y:S01]  /*75a0*/  F2FP.F16.F32.PACK_AB R179, R178, R179 ;  /* 0x000000b3b2b3723e */ /* 0x000fe200000000ff */
[----:B------:R-:W-:Y:S01]  /*75b0*/  FFMA.FTZ R144, R145, UR11, R170 ;  /* 0x0000000b91907c23 */ /* 0x000fe200080100aa */
[----:B------:R-:W-:Y:S01]  /*75c0*/  FFMA.FTZ R145, R204, UR10, R187 ;  /* 0x0000000acc917c23 */ /* 0x000fe200080100bb */
[----:B------:R-:W-:Y:S01]  /*75d0*/  FADD.FTZ R178, R17, -R176 ;  /* 0x800000b011b27221 */ /* 0x000fe20000010000 */
[----:B------:R-:W-:Y:S01]  /*75e0*/  LOP3.LUT P6, RZ, R225, 0xff, RZ, 0xc0, !PT ;  /* 0x000000ffe1ff7812 */ /* 0x000fe200078cc0ff */
[----:B------:R-:W-:Y:S01]  /*75f0*/  FMUL.FTZ R176, R144, UR23 ;  /* 0x0000001790b07c20 */ /* 0x000fe20008410000 */
[----:B------:R-:W-:Y:S01]  /*7600*/  FADD.FTZ R144, R6, -R145 ;  /* 0x8000009106907221 */ /* 0x000fe20000010000 */
[----:B------:R-:W-:Y:S01]  /*7610*/  FFMA.FTZ R187, R201, UR10, R187 ;  /* 0x0000000ac9bb7c23 */ /* 0x000fe200080100bb */
[----:B------:R-:W-:Y:S01]  /*7620*/  LOP3.LUT P1, RZ, R225, 0xff00, RZ, 0xc0, !PT ;  /* 0x0000ff00e1ff7812 */ /* 0x000fe2000782c0ff */
[----:B------:R-:W-:Y:S01]  /*7630*/  FFMA.FTZ R178, R178, UR11, R171 ;  /* 0x0000000bb2b27c23 */ /* 0x000fe200080100ab */
[----:B------:R-:W-:Y:S01]  /*7640*/  FSEL R183, R177, RZ, P6 ;  /* 0x000000ffb1b77208 */ /* 0x000fe20003000000 */
[----:B------:R-:W-:Y:S01]  /*7650*/  FFMA.FTZ R144, R144, UR11, R169 ;  /* 0x0000000b90907c23 */ /* 0x000fe200080100a9 */
[----:B------:R-:W-:Y:S01]  /*7660*/  LOP3.LUT P5, RZ, R224, 0xff0000, RZ, 0xc0, !PT ;  /* 0x00ff0000e0ff7812 */ /* 0x000fe200078ac0ff */
[----:B------:R-:W-:Y:S01]  /*7670*/  FADD.FTZ R187, R0, -R187 ;  /* 0x800000bb00bb7221 */ /* 0x000fe20000010000 */
[----:B------:R-:W-:Y:S01]  /*7680*/  LOP3.LUT P6, RZ, R230, 0xff0000, RZ, 0xc0, !PT ;  /* 0x00ff0000e6ff7812 */ /* 0x000fe200078cc0ff */
[----:B------:R-:W-:Y:S01]  /*7690*/  FMUL.FTZ R178, R178, UR23 ;  /* 0x00000017b2b27c20 */ /* 0x000fe20008410000 */
[----:B------:R-:W-:Y:S01]  /*76a0*/  FSEL R184, R180, RZ, P1 ;  /* 0x000000ffb4b87208 */ /* 0x000fe20000800000 */
        /* <DEDUP_REMOVED lines=8> */
[----:B------:R-:W-:Y:S02]  /*7730*/  FSEL R180, R178, RZ, P1 ;  /* 0x000000ffb2b47208 */ /* 0x000fe40000800000 */
[----:B------:R-:W-:Y:S02]  /*7740*/  LOP3.LUT P1, RZ, R230, 0xff00, RZ, 0xc0, !PT ;  /* 0x0000ff00e6ff7812 */ /* 0x000fe4000782c0ff */
[----:B------:R-:W-:-:S02]  /*7750*/  FSEL R182, R178, RZ, P5 ;  /* 0x000000ffb2b67208 */ /* 0x000fc40002800000 */
        /* <DEDUP_REMOVED lines=12> */
.L_x_2124:
[----:B------:R-:W-:-:S04]  /*7820*/  UISETP.NE.U32.AND UP0, UPT, UR8, URZ, UPT ;  /* 0x000000ff0800728c */ /* 0x000fc8000bf05070 */
[----:B------:R-:W-:-:S09]  /*7830*/  UISETP.NE.AND.EX UP0, UPT, UR9, URZ, UPT, UP0 ;  /* 0x000000ff0900728c */ /* 0x000fd2000bf05300 */
[----:B------:R-:W-:Y:S05]  /*7840*/  BRA.U !UP0, `(.L_x_2127) ;  /* 0x00000005082c7547 */ /* 0x000fea000b800000 */
[--C-:B01----:R-:W-:Y:S01]  /*7850*/  FFMA.FTZ R144, R216, UR10, R187.reuse ;  /* 0x0000000ad8907c23 */ /* 0x103fe200080100bb */
[--C-:B------:R-:W-:Y:S01]  /*7860*/  FFMA.FTZ R156, R215, UR10, R187.reuse ;  /* 0x0000000ad79c7c23 */ /* 0x100fe200080100bb */
[--C-:B------:R-:W-:Y:S01]  /*7870*/  FFMA.FTZ R146, R214, UR10, R187.reuse ;  /* 0x0000000ad6927c23 */ /* 0x100fe200080100bb */
[----:B-----5:R-:W-:Y:S01]  /*7880*/  ISETP.GE.U32.AND P5, PT, R224, RZ, PT ;  /* 0x000000ffe000720c */ /* 0x020fe20003fa6070 */
[----:B------:R-:W-:Y:S01]  /*7890*/  FADD.FTZ R144, R209, -R144 ;  /* 0x80000090d1907221 */ /* 0x000fe20000010000 */
[----:B------:R-:W-:Y:S01]  /*78a0*/  FADD.FTZ R166, R207, -R156 ;  /* 0x8000009ccfa67221 */ /* 0x000fe20000010000 */
[----:B------:R-:W-:Y:S01]  /*78b0*/  FFMA.FTZ R145, R213, UR10, R187 ;  /* 0x0000000ad5917c23 */ /* 0x000fe200080100bb */
[----:B------:R-:W-:Y:S01]  /*78c0*/  FADD.FTZ R146, R19, -R146 ;  /* 0x8000009213927221 */ /* 0x000fe20000010000 */
[----:B------:R-:W-:Y:S01]  /*78d0*/  FMUL.FTZ R167, R144, UR11 ;  /* 0x0000000b90a77c20 */ /* 0x000fe20008410000 */
[----:B------:R-:W-:Y:S01]  /*78e0*/  ISETP.GE.U32.AND P1, PT, R230, RZ, PT ;  /* 0x000000ffe600720c */ /* 0x000fe20003f26070 */
[----:B------:R-:W-:Y:S01]  /*78f0*/  FMUL.FTZ R166, R166, UR11 ;  /* 0x0000000ba6a67c20 */ /* 0x000fe20008410000 */
[----:B------:R-:W-:Y:S01]  /*7900*/  ISETP.GE.U32.AND.EX P5, PT, R225, 0x1000000, PT, P5 ;  /* 0x01000000e100780c */ /* 0x000fe20003fa6150 */
[----:B------:R-:W-:Y:S01]  /*7910*/  FMUL.FTZ R144, R167, UR23 ;  /* 0x00000017a7907c20 */ /* 0x000fe20008410000 */
[----:B------:R-:W-:Y:S01]  /*7920*/  FADD.FTZ R145, R18, -R145 ;  /* 0x8000009112917221 */ /* 0x000fe20000010000 */
[----:B------:R-:W-:Y:S01]  /*7930*/  FMUL.FTZ R165, R146, UR11 ;  /* 0x0000000b92a57c20 */ /* 0x000fe20008410000 */
[----:B------:R-:W-:Y:S01]  /*7940*/  ISETP.GE.U32.AND.EX P1, PT, R231, 0x1000000, PT, P1 ;  /* 0x01000000e700780c */ /* 0x000fe20003f26110 */
        /* <DEDUP_REMOVED lines=8> */
[C---:B------:R-:W-:Y:S02]  /*79d0*/  FSEL R179, R146.reuse, RZ, P6 ;  /* 0x000000ff92b37208 */ /* 0x040fe40003000000 */
[----:B------:R-:W-:Y:S02]  /*79e0*/  FSEL R147, R146, RZ, P5 ;  /* 0x000000ff92937208 */ /* 0x000fe40002800000 */
[C---:B------:R-:W-:Y:S02]  /*79f0*/  LOP3.LUT P1, RZ, R231.reuse, 0xff, RZ, 0xc0, !PT ;  /* 0x000000ffe7ff7812 */ /* 0x040fe4000782c0ff */
[----:B------:R-:W-:Y:S02]  /*7a00*/  LOP3.LUT P6, RZ, R231, 0xff00, RZ, 0xc0, !PT ;  /* 0x0000ff00e7ff7812 */ /* 0x000fe400078cc0ff */
[----:B------:R-:W-:Y:S01]  /*7a10*/  F2FP.F16.F32.PACK_AB R147, R158, R147 ;  /* 0x000000939e93723e */ /* 0x000fe200000000ff */
[----:B------:R-:W-:Y:S01]  /*7a20*/  FFMA.FTZ R158, R211, UR10, R187 ;  /* 0x0000000ad39e7c23 */ /* 0x000fe200080100bb */
[----:B------:R-:W-:-:S02]  /*7a30*/  FSEL R146, R144, RZ, P1 ;  /* 0x000000ff90927208 */ /* 0x000fc40000800000 */
[----:B------:R-:W-:Y:S01]  /*7a40*/  FSEL R157, R145, RZ, P6 ;  /* 0x000000ff919d7208 */ /* 0x000fe20003000000 */
[----:B------:R-:W-:Y:S01]  /*7a50*/  FADD.FTZ R158, R9, -R158 ;  /* 0x8000009e099e7221 */ /* 0x000fe20000010000 */
[----:B------:R-:W-:Y:S01]  /*7a60*/  F2FP.F16.F32.PACK_AB R179, R156, R179 ;  /* 0x000000b39cb3723e */ /* 0x000fe200000000ff */
[--C-:B------:R-:W-:Y:S01]  /*7a70*/  FFMA.FTZ R156, R212, UR10, R187.reuse ;  /* 0x0000000ad49c7c23 */ /* 0x100fe200080100bb */
[----:B------:R-:W-:Y:S01]  /*7a80*/  F2FP.F16.F32.PACK_AB R146, R157, R146 ;  /* 0x000000929d92723e */ /* 0x000fe200000000ff */
[----:B------:R-:W-:Y:S01]  /*7a90*/  FFMA.FTZ R157, R204, UR10, R187 ;  /* 0x0000000acc9d7c23 */ /* 0x000fe200080100bb */
[----:B------:R-:W-:Y:S01]  /*7aa0*/  LOP3.LUT P6, RZ, R225, 0xff, RZ, 0xc0, !PT ;  /* 0x000000ffe1ff7812 */ /* 0x000fe200078cc0ff */
[----:B------:R-:W-:Y:S01]  /*7ab0*/  FMUL.FTZ R158, R158, UR11 ;  /* 0x0000000b9e9e7c20 */ /* 0x000fe20008410000 */
[----:B------:R-:W-:Y:S01]  /*7ac0*/  FADD.FTZ R156, R17, -R156 ;  /* 0x8000009c119c7221 */ /* 0x000fe20000010000 */
[----:B------:R-:W-:Y:S01]  /*7ad0*/  FADD.FTZ R157, R6, -R157 ;  /* 0x8000009d069d7221 */ /* 0x000fe20000010000 */
[----:B------:R-:W-:Y:S01]  /*7ae0*/  FFMA.FTZ R187, R201, UR10, R187 ;  /* 0x0000000ac9bb7c23 */ /* 0x000fe200080100bb */
[----:B------:R-:W-:Y:S01]  /*7af0*/  FSEL R178, R144, RZ, P6 ;  /* 0x000000ff90b27208 */ /* 0x000fe20003000000 */
[----:B------:R-:W-:Y:S01]  /*7b00*/  FMUL.FTZ R144, R158, UR23 ;  /* 0x000000179e907c20 */ /* 0x000fe20008410000 */
        /* <DEDUP_REMOVED lines=10> */
[----:B------:R-:W-:Y:S01]  /*7bb0*/  FSEL R182, R144, RZ, P6 ;  /* 0x000000ff90b67208 */ /* 0x000fe20003000000 */
[----:B------:R-:W-:Y:S01]  /*7bc0*/  FMUL.FTZ R156, R187, UR11 ;  /* 0x0000000bbb9c7c20 */ /* 0x000fe20008410000 */
[----:B------:R-:W-:-:S02]  /*7bd0*/  LOP3.LUT P1, RZ, R224, 0xff000000, RZ, 0xc0, !PT ;  /* 0xff000000e0ff7812 */ /* 0x000fc4000782c0ff */
[----:B------:R-:W-:Y:S01]  /*7be0*/  LOP3.LUT P5, RZ, R230, 0xff000000, RZ, 0xc0, !PT ;  /* 0xff000000e6ff7812 */ /* 0x000fe200078ac0ff */
[----:B------:R-:W-:Y:S01]  /*7bf0*/  FMUL.FTZ R144, R156, UR23 ;  /* 0x000000179c907c20 */ /* 0x000fe20008410000 */
[----:B------:R-:W-:Y:S02]  /*7c00*/  LOP3.LUT P6, RZ, R224, 0xff00, RZ, 0xc0, !PT ;  /* 0x0000ff00e0ff7812 */ /* 0x000fe400078cc0ff */
[C---:B------:R-:W-:Y:S02]  /*7c10*/  FSEL R184, R176.reuse, RZ, P1 ;  /* 0x000000ffb0b87208 */ /* 0x040fe40000800000 */
[----:B------:R-:W-:Y:S02]  /*7c20*/  FSEL R185, R176, RZ, P5 ;  /* 0x000000ffb0b97208 */ /* 0x000fe40002800000 */
        /* <DEDUP_REMOVED lines=13> */
.L_x_2127:
[--C-:B01----:R-:W-:Y:S01]  /*7d00*/  FFMA.FTZ R144, R215, UR10, R187.reuse ;  /* 0x0000000ad7907c23 */ /* 0x103fe200080100bb */
        /* <DEDUP_REMOVED lines=12> */
[----:B------:R-:W-:Y:S01]  /*7dd0*/  FFMA.FTZ R144, R214, UR10, R187 ;  /* 0x0000000ad6907c23 */ /* 0x000fe200080100bb */
[----:B------:R-:W-:Y:S01]  /*7de0*/  FMUL.FTZ R176, R176, UR23 ;  /* 0x00000017b0b07c20 */ /* 0x000fe20008410000 */
[----:B------:R-:W-:Y:S01]  /*7df0*/  FMUL.FTZ R145, R145, UR23 ;  /* 0x0000001791917c20 */ /* 0x000fe20008410000 */
[----:B------:R-:W-:Y:S01]  /*7e00*/  ISETP.GE.U32.AND.EX P5, PT, R225, 0x1000000, PT, P5 ;  /* 0x01000000e100780c */ /* 0x000fe20003fa6150 */
[----:B------:R-:W-:Y:S01]  /*7e10*/  FADD.FTZ R144, R19, -R144 ;  /* 0x8000009013907221 */ /* 0x000fe20000010000 */
[----:B------:R-:W-:-:S02]  /*7e20*/  FSEL R179, R146, RZ, P1 ;  /* 0x000000ff92b37208 */ /* 0x000fc40000800000 */
[----:B------:R-:W-:Y:S01]  /*7e30*/  ISETP.GE.U32.AND P1, PT, R230, RZ, PT ;  /* 0x000000ffe600720c */ /* 0x000fe20003f26070 */
[----:B------:R-:W-:Y:S01]  /*7e40*/  FMUL.FTZ R144, R144, UR11 ;  /* 0x0000000b90907c20 */ /* 0x000fe20008410000 */
[----:B------:R-:W-:Y:S02]  /*7e50*/  FSEL R147, R146, RZ, P6 ;  /* 0x000000ff92937208 */ /* 0x000fe40003000000 */
[C---:B------:R-:W-:Y:S01]  /*7e60*/  LOP3.LUT P6, RZ, R231.reuse, 0xff, RZ, 0xc0, !PT ;  /* 0x000000ffe7ff7812 */ /* 0x040fe200078cc0ff */
[----:B------:R-:W-:Y:S01]  /*7e70*/  FMUL.FTZ R177, R144, UR23 ;  /* 0x0000001790b17c20 */ /* 0x000fe20008410000 */
[----:B------:R-:W-:Y:S01]  /*7e80*/  ISETP.GE.U32.AND.EX P1, PT, R231, 0x1000000, PT, P1 ;  /* 0x01000000e700780c */ /* 0x000fe20003f26110 */
[----:B------:R-:W-:Y:S01]  /*7e90*/  FFMA.FTZ R144, R211, UR10, R187 ;  /* 0x0000000ad3907c23 */ /* 0x000fe200080100bb */
[C---:B------:R-:W-:Y:S02]  /*7ea0*/  FSEL R178, R176.reuse, RZ, P5 ;  /* 0x000000ffb0b27208 */ /* 0x040fe40002800000 */
[----:B------:R-:W-:Y:S01]  /*7eb0*/  FSEL R146, R145, RZ, P6 ;  /* 0x000000ff91927208 */ /* 0x000fe20003000000 */
[----:B------:R-:W-:Y:S01]  /*7ec0*/  FADD.FTZ R144, R9, -R144 ;  /* 0x8000009009907221 */ /* 0x000fe20000010000 */
[----:B------:R-:W-:-:S02]  /*7ed0*/  FSEL R176, R176, RZ, P1 ;  /* 0x000000ffb0b07208 */ /* 0x000fc40000800000 */
[----:B------:R-:W-:Y:S01]  /*7ee0*/  LOP3.LUT P6, RZ, R225, 0xff, RZ, 0xc0, !PT ;  /* 0x000000ffe1ff7812 */ /* 0x000fe200078cc0ff */
[----:B------:R-:W-:Y:S01]  /*7ef0*/  FMUL.FTZ R144, R144, UR11 ;  /* 0x0000000b90907c20 */ /* 0x000fe20008410000 */
[----:B------:R-:W-:Y:S02]  /*7f00*/  F2FP.F16.F32.PACK_AB R179, R178, R179 ;  /* 0x000000b3b2b3723e */ /* 0x000fe400000000ff */
[----:B------:R-:W-:Y:S01]  /*7f10*/  F2FP.F16.F32.PACK_AB R147, R176, R147 ;  /* 0x00000093b093723e */ /* 0x000fe200000000ff */
[--C-:B------:R-:W-:Y:S01]  /*7f20*/  FFMA.FTZ R176, R212, UR10, R187.reuse ;  /* 0x0000000ad4b07c23 */ /* 0x100fe200080100bb */
        /* <DEDUP_REMOVED lines=24> */
[----:B------:R-:W-:Y:S02]  /*80b0*/  F2FP.F16.F32.PACK_AB R146, R181, R146 ;  /* 0x00000092b592723e */ /* 0x000fe400000000ff */
        /* <DEDUP_REMOVED lines=15> */
.L_x_2123:
        /* <DEDUP_REMOVED lines=31> */
[----:B------:R-:W-:Y:S01]  /*83a0*/  FFMA.FTZ R157, R204, UR10, R187 ;  /* 0x0000000acc9d7c23 */ /* 0x000fe200080100bb */
[----:B------:R-:W-:Y:S01]  /*83b0*/  FFMA.FTZ R158, R159, UR11, R170 ;  /* 0x0000000b9f9e7c23 */ /* 0x000fe200080100aa */
[----:B------:R-:W-:Y:S01]  /*83c0*/  FADD.FTZ R180, R17, -R164 ;  /* 0x800000a411b47221 */ /* 0x000fe20000010000 */
[----:B------:R-:W-:Y:S01]  /*83d0*/  FADD.FTZ R182, R19, -R182 ;  /* 0x800000b613b67221 */ /* 0x000fe20000010000 */
[----:B------:R-:W-:Y:S01]  /*83e0*/  FFMA.FTZ R164, R165, UR11, R172 ;  /* 0x0000000ba5a47c23 */ /* 0x000fe200080100ac */
        /* <DEDUP_REMOVED lines=24> */
.L_x_2129:
        /* <DEDUP_REMOVED lines=17> */
[----:B------:R-:W-:Y:S01]  /*8680*/  FFMA.FTZ R176, R211, UR10, R187 ;  /* 0x0000000ad3b07c23 */ /* 0x000fe200080100bb */
[----:B------:R-:W-:-:S02]  /*8690*/  FSEL R184, R179, RZ, P5 ;  /* 0x000000ffb3b87208 */ /* 0x000fc40002800000 */
[----:B------:R-:W-:Y:S01]  /*86a0*/  FSEL R185, R178, RZ, P1 ;  /* 0x000000ffb2b97208 */ /* 0x000fe20000800000 */
[----:B------:R-:W-:Y:S01]  /*86b0*/  FADD.FTZ R180, R19, -R180 ;  /* 0x800000b413b47221 */ /* 0x000fe20000010000 */
[----:B------:R-:W-:Y:S01]  /*86c0*/  FSEL R182, R177, RZ, P6 ;  /* 0x000000ffb1b67208 */ /* 0x000fe20003000000 */
[--C-:B------:R-:W-:Y:S01]  /*86d0*/  FFMA.FTZ R178, R212, UR10, R187.reuse ;  /* 0x0000000ad4b27c23 */ /* 0x100fe200080100bb */
[--C-:B------:R-:W-:Y:S01]  /*86e0*/  FFMA.FTZ R177, R204, UR10, R187.reuse ;  /* 0x0000000accb17c23 */ /* 0x100fe200080100bb */
[----:B------:R-:W-:Y:S01]  /*86f0*/  FADD.FTZ R179, R9, -R176 ;  /* 0x800000b009b37221 */ /* 0x000fe20000010000 */
[----:B------:R-:W-:Y:S01]  /*8700*/  FFMA.FTZ R187, R201, UR10, R187 ;  /* 0x0000000ac9bb7c23 */ /* 0x000fe200080100bb */
[----:B------:R-:W-:Y:S01]  /*8710*/  FFMA.FTZ R180, R180, UR11, R173 ;  /* 0x0000000bb4b47c23 */ /* 0x000fe200080100ad */
[----:B------:R-:W-:Y:S01]  /*8720*/  FADD.FTZ R176, R6, -R177 ;  /* 0x800000b106b07221 */ /* 0x000fe20000010000 */
        /* <DEDUP_REMOVED lines=26> */
.L_x_2128:
        /* <DEDUP_REMOVED lines=29> */
[----:B------:R-:W-:Y:S01]  /*8aa0*/  FMUL.FTZ R158, R158, UR11 ;  /* 0x0000000b9e9e7c20 */ /* 0x000fe20008410000 */
        /* <DEDUP_REMOVED lines=27> */
.L_x_2130:
[--C-:B01----:R-:W-:Y:S01]  /*8c60*/  FFMA.FTZ R176, R215, UR10, R187.reuse ;  /* 0x0000000ad7b07c23 */ /* 0x103fe200080100bb */
        /* <DEDUP_REMOVED lines=52> */
.L_x_2126:
        /* <DEDUP_REMOVED lines=14> */
.L_x_2122:
[----:B------:R-:W-:Y:S05]  /*9090*/  BSYNC.RECONVERGENT B0 ;  /* 0x0000000000007941 */ /* 0x000fea0003800200 */
.L_x_2121:
[----:B------:R-:W-:Y:S01]  /*90a0*/  UPLOP3.LUT UP1, UPT, UPT, UPT, UP1, 0x40, 0x4 ;  /* 0x000000000004789c */ /* 0x000fe20003f2e810 */
[----:B------:R-:W-:Y:S10]  /*90b0*/  BRA.U !UP3, `(.L_x_2131) ;  /* 0xffffff790b147547 */ /* 0x000ff4000b83ffff */
.L_x_2092:
        /* <DEDUP_REMOVED lines=23> */
.L_x_2133:
[----:B------:R-:W-:Y:S05]  /*9230*/  BSYNC.RECONVERGENT B0 ;  /* 0x0000000000007941 */ /* 0x000fea0003800200 */
.L_x_2132:
        /* <DEDUP_REMOVED lines=19> */
.L_x_2135:
[----:B------:R-:W-:Y:S05]  /*9370*/  BSYNC.RECONVERGENT B0 ;  /* 0x0000000000007941 */ /* 0x000fea0003800200 */
.L_x_2134:
        /* <DEDUP_REMOVED lines=18> */
.L_x_2136:
        /* <DEDUP_REMOVED lines=14> */
.L_x_3848:


//--------------------- .text._ZN10layer_norm31ln_parallel_residual_bwd_kernelINS_13Kernel_traitsI6__halfS2_fS2_fjLj3072ELj1ELj1ELj4ELj16ENS_18Kernel_traits_baseILj3072ES2_S2_fS2_fjLj128EEEEELb1ELb0ELb1EEEvNS_9BwdParamsE --------------------------
	.section	.text._ZN10layer_norm31ln_parallel_residual_bwd_kernelINS_13Kernel_traitsI6__halfS2_fS2_fjLj3072ELj1ELj1ELj4ELj16ENS_18Kernel_traits_baseILj3072ES2_S2_fS2_fjLj128EEEEELb1ELb0ELb1EEEvNS_9BwdParamsE,"ax",@progbits
	.align	128
        .global         _ZN10layer_norm31ln_parallel_residual_bwd_kernelINS_13Kernel_traitsI6__halfS2_fS2_fjLj3072ELj1ELj1ELj4ELj16ENS_18Kernel_traits_baseILj3072ES2_S2_fS2_fjLj128EEEEELb1ELb0ELb1EEEvNS_9BwdParamsE
        .type           _ZN10layer_norm31ln_parallel_residual_bwd_kernelINS_13Kernel_traitsI6__halfS2_fS2_fjLj3072ELj1ELj1ELj4ELj16ENS_18Kernel_traits_baseILj3072ES2_S2_fS2_fjLj128EEEEELb1ELb0ELb1EEEvNS_9BwdParamsE,@function
        .size           _ZN10layer_norm31ln_parallel_residual_bwd_kernelINS_13Kernel_traitsI6__halfS2_fS2_fjLj3072ELj1ELj1ELj4ELj16ENS_18Kernel_traits_baseILj3072ES2_S2_fS2_fjLj128EEEEELb1ELb0ELb1EEEvNS_9BwdParamsE,(.L_x_3849 - _ZN10layer_norm31ln_parallel_residual_bwd_kernelINS_13Kernel_traitsI6__halfS2_fS2_fjLj3072ELj1ELj1ELj4ELj16ENS_18Kernel_traits_baseILj3072ES2_S2_fS2_fjLj128EEEEELb1ELb0ELb1EEEvNS_9BwdParamsE)
        .other          _ZN10layer_norm31ln_parallel_residual_bwd_kernelINS_13Kernel_traitsI6__halfS2_fS2_fjLj3072ELj1ELj1ELj4ELj16ENS_18Kernel_traits_baseILj3072ES2_S2_fS2_fjLj128EEEEELb1ELb0ELb1EEEvNS_9BwdParamsE,@"STO_CUDA_ENTRY STV_DEFAULT"
_ZN10layer_norm31ln_parallel_residual_bwd_kernelINS_13Kernel_traitsI6__halfS2_fS2_fjLj3072ELj1ELj1ELj4ELj16ENS_18Kernel_traits_baseILj3072ES2_S2_fS2_fjLj128EEEEELb1ELb0ELb1EEEvNS_9BwdParamsE:
.text._ZN10layer_norm31ln_parallel_residual_bwd_kernelINS_13Kernel_traitsI6__halfS2_fS2_fjLj3072ELj1ELj1ELj4ELj16ENS_18Kernel_traits_baseILj3072ES2_S2_fS2_fjLj128EEEEELb1ELb0ELb1EEEvNS_9BwdParamsE:
        /* <DEDUP_REMOVED lines=101> */
[----:B------:R-:W-:Y:S02]  /*0650*/  CS2R R184, SRZ ;  /* 0x0000000000b87805 */ /* 0x000fe4000001ff00 */
[----:B------:R-:W-:Y:S01]  /*0660*/  CS2R R186, SRZ ;  /* 0x0000000000ba7805 */ /* 0x000fe2000001ff00 */
[----:B------:R-:W-:Y:S01]  /*0670*/  UPLOP3.LUT UP1, UPT, UPT, UPT, UPT, 0x40, 0x4 ;  /* 0x000000000004789c */ /* 0x000fe20003f2e870 */
[----:B------:R-:W1:Y:S01]  /*0680*/  LDCU UR6, c[0x0][0x408] ;  /* 0x00008100ff0677ac */ /* 0x000e620008000800 */
[----:B0-----:R-:W-:Y:S01]  /*0690*/  CS2R R4, SRZ ;  /* 0x0000000000047805 */ /* 0x001fe2000001ff00 */
[----:B------:R-:W0:Y:S01]  /*06a0*/  LDCU UR14, c[0x0][0x388] ;  /* 0x00007100ff0e77ac */ /* 0x000e220008000800 */
[----:B------:R-:W0:Y:S01]  /*06b0*/  LDCU.U8 UR7, c[0x0][0x410] ;  /* 0x00008200ff0777ac */ /* 0x000e220008000000 */
[----:B------:R-:W0:Y:S01]  /*06c0*/  LDCU UR15, c[0x0][0x400] ;  /* 0x00008000ff0f77ac */ /* 0x000e220008000800 */
[----:B------:R-:W0:Y:S01]  /*06d0*/  LDCU.64 UR8, c[0x0][0x478] ;  /* 0x00008f00ff0877ac */ /* 0x000e220008000a00 */
[----:B------:R-:W0:Y:S01]  /*06e0*/  LDCU.64 UR12, c[0x0][0x438] ;  /* 0x00008700ff0c77ac */ /* 0x000e220008000a00 */
[----:B------:R-:W0:Y:S01]  /*06f0*/  LDCU.64 UR16, c[0x0][0x470] ;  /* 0x00008e00ff1077ac */ /* 0x000e220008000a00 */
[----:B---3--:R-:W-:-:S02]  /*0700*/  HADD2.F32 R3, -RZ, R20.H0_H0 ;  /* 0x20000014ff037230 */ /* 0x008fc40000004100 */
[----:B------:R-:W-:Y:S02]  /*0710*/  HADD2.F32 R2, -RZ, R20.H1_H1 ;  /* 0x30000014ff027230 */ /* 0x000fe40000004100 */
[--C-:B------:R-:W-:Y:S01]  /*0720*/  HADD2.F32 R0, -RZ, R21.reuse.H0_H0 ;  /* 0x20000015ff007230 */ /* 0x100fe20000004100 */
[----:B------:R3:W-:Y:S04]  /*0730*/  STL [R1+0x38], R3 ;  /* 0x0000380301007387 */ /* 0x0007e80000100800 */
[----:B------:R1:W-:Y:S04]  /*0740*/  STL [R1+0x30], R2 ;  /* 0x0000300201007387 */ /* 0x0003e80000100800 */
[----:B------:R0:W-:Y:S01]  /*0750*/  STL [R1+0x28], R0 ;  /* 0x0000280001007387 */ /* 0x0001e20000100800 */
[----:B---3--:R-:W-:-:S02]  /*0760*/  HADD2.F32 R3, -RZ, R21.H1_H1 ;  /* 0x30000015ff037230 */ /* 0x008fc40000004100 */
[----:B-1----:R-:W-:-:S03]  /*0770*/  HADD2.F32 R2, -RZ, R22.H0_H0 ;  /* 0x20000016ff027230 */ /* 0x002fc60000004100 */
[----:B------:R1:W-:Y:S01]  /*0780*/  STL [R1+0x20], R3 ;  /* 0x0000200301007387 */ /* 0x0003e20000100800 */
[----:B0-----:R-:W-:-:S03]  /*0790*/  HADD2.F32 R0, -RZ, R22.H1_H1 ;  /* 0x30000016ff007230 */ /* 0x001fc60000004100 */
[----:B------:R0:W-:Y:S04]  /*07a0*/  STL [R1+0x18], R2 ;  /* 0x0000180201007387 */ /* 0x0001e80000100800 */
[----:B------:R4:W-:Y:S01]  /*07b0*/  STL [R1+0x10], R0 ;  /* 0x0000100001007387 */ /* 0x0009e20000100800 */
[--C-:B-1----:R-:W-:Y:S02]  /*07c0*/  HADD2.F32 R3, -RZ, R23.reuse.H0_H0 ;  /* 0x20000017ff037230 */ /* 0x102fe40000004100 */
[----:B0-----:R-:W-:-:S03]  /*07d0*/  HADD2.F32 R2, -RZ, R23.H1_H1 ;  /* 0x30000017ff027230 */ /* 0x001fc60000004100 */
[----:B------:R0:W-:Y:S01]  /*07e0*/  STL [R1+0x8], R3 ;  /* 0x0000080301007387 */ /* 0x0001e20000100800 */
[----:B----4-:R-:W-:-:S03]  /*07f0*/  HADD2.F32 R0, -RZ, R16.H0_H0 ;  /* 0x20000010ff007230 */ /* 0x010fc60000004100 */
[----:B------:R1:W-:Y:S04]  /*0800*/  STL [R1], R2 ;  /* 0x0000000201007387 */ /* 0x0003e80000100800 */
[----:B------:R3:W-:Y:S01]  /*0810*/  STL [R1+0x34], R0 ;  /* 0x0000340001007387 */ /* 0x0007e20000100800 */
[----:B0-----:R-:W-:Y:S02]  /*0820*/  HADD2.F32 R3, -RZ, R16.H1_H1 ;  /* 0x30000010ff037230 */ /* 0x001fe40000004100 */
[----:B-1----:R-:W-:-:S03]  /*0830*/  HADD2.F32 R2, -RZ, R17.H0_H0 ;  /* 0x20000011ff027230 */ /* 0x002fc60000004100 */
[----:B------:R0:W-:Y:S01]  /*0840*/  STL [R1+0x2c], R3 ;  /* 0x00002c0301007387 */ /* 0x0001e20000100800 */
[----:B---3--:R-:W-:-:S03]  /*0850*/  HADD2.F32 R0, -RZ, R17.H1_H1 ;  /* 0x30000011ff007230 */ /* 0x008fc60000004100 */
[----:B------:R1:W-:Y:S04]  /*0860*/  STL [R1+0x24], R2 ;  /* 0x0000240201007387 */ /* 0x0003e80000100800 */
[----:B------:R3:W-:Y:S01]  /*0870*/  STL [R1+0x1c], R0 ;  /* 0x00001c0001007387 */ /* 0x0007e20000100800 */
[--C-:B0-----:R-:W-:Y:S02]  /*0880*/  HADD2.F32 R3, -RZ, R18.reuse.H0_H0 ;  /* 0x20000012ff037230 */ /* 0x101fe40000004100 */
[----:B-1----:R-:W-:-:S03]  /*0890*/  HADD2.F32 R2, -RZ, R18.H1_H1 ;  /* 0x30000012ff027230 */ /* 0x002fc60000004100 */
[----:B------:R-:W-:Y:S01]  /*08a0*/  STL [R1+0x14], R3 ;  /* 0x0000140301007387 */ /* 0x000fe20000100800 */
[----:B---3--:R-:W-:-:S03]  /*08b0*/  HADD2.F32 R0, -RZ, R19.H0_H0 ;  /* 0x20000013ff007230 */ /* 0x008fc60000004100 */
[----:B------:R0:W-:Y:S01]  /*08c0*/  STL [R1+0xc], R2 ;  /* 0x00000c0201007387 */ /* 0x0001e20000100800 */
[--C-:B--2---:R-:W-:Y:S02]  /*08d0*/  HADD2.F32 R247, -RZ, R213.reuse.H0_H0 ;  /* 0x200000d5fff77230 */ /* 0x104fe40000004100 */
[----:B------:R-:W-:Y:S01]  /*08e0*/  HADD2.F32 R245, -RZ, R213.H1_H1 ;  /* 0x300000d5fff57230 */ /* 0x000fe20000004100 */
[----:B------:R1:W-:Y:S01]  /*08f0*/  STL [R1+0x4], R0 ;  /* 0x0000040001007387 */ /* 0x0003e20000100800 */
[----:B------:R-:W-:Y:S01]  /*0900*/  HADD2.F32 R252, -RZ, R19.H1_H1 ;  /* 0x30000013fffc7230 */ /* 0x000fe20000004100 */
[----:B------:R-:W-:Y:S01]  /*0910*/  CS2R R16, SRZ ;  /* 0x0000000000107805 */ /* 0x000fe2000001ff00 */
[----:B------:R-:W-:Y:S01]  /*0920*/  HADD2.F32 R217, -RZ, R215.H0_H0 ;  /* 0x200000d7ffd97230 */ /* 0x000fe20000004100 */
[----:B------:R-:W-:Y:S01]  /*0930*/  CS2R R18, SRZ ;  /* 0x0000000000127805 */ /* 0x000fe2000001ff00 */
[--C-:B-----5:R-:W-:Y:S01]  /*0940*/  HADD2.F32 R250, -RZ, R12.reuse.H0_H0 ;  /* 0x2000000cfffa7230 */ /* 0x120fe20000004100 */
[----:B0-----:R-:W-:Y:S01]  /*0950*/  CS2R R2, SRZ ;  /* 0x0000000000027805 */ /* 0x001fe2000001ff00 */
[----:B------:R-:W-:Y:S01]  /*0960*/  HADD2.F32 R248, -RZ, R12.H1_H1 ;  /* 0x3000000cfff87230 */ /* 0x000fe20000004100 */
[----:B------:R-:W-:Y:S01]  /*0970*/  CS2R R20, SRZ ;  /* 0x0000000000147805 */ /* 0x000fe2000001ff00 */
[--C-:B------:R-:W-:Y:S01]  /*0980*/  HADD2.F32 R246, -RZ, R13.reuse.H0_H0 ;  /* 0x2000000dfff67230 */ /* 0x100fe20000004100 */
[----:B-1----:R-:W-:Y:S01]  /*0990*/  MOV R0, UR4 ;  /* 0x0000000400007c02 */ /* 0x002fe20008000f00 */
[----:B------:R-:W-:Y:S01]  /*09a0*/  HADD2.F32 R244, -RZ, R13.H1_H1 ;  /* 0x3000000dfff47230 */ /* 0x000fe20000004100 */
[----:B------:R-:W-:Y:S01]  /*09b0*/  CS2R R12, SRZ ;  /* 0x00000000000c7805 */ /* 0x000fe2000001ff00 */
[--C-:B------:R-:W-:Y:S01]  /*09c0*/  HADD2.F32 R242, -RZ, R14.reuse.H0_H0 ;  /* 0x2000000efff27230 */ /* 0x100fe20000004100 */
[----:B------:R-:W-:Y:S01]  /*09d0*/  CS2R R22, SRZ ;  /* 0x0000000000167805 */ /* 0x000fe2000001ff00 */
[----:B------:R-:W-:-:S02]  /*09e0*/  HADD2.F32 R240, -RZ, R14.H1_H1 ;  /* 0x3000000efff07230 */ /* 0x000fc40000004100 */
[--C-:B------:R-:W-:Y:S02]  /*09f0*/  HADD2.F32 R216, -RZ, R15.reuse.H0_H0 ;  /* 0x2000000fffd87230 */ /* 0x100fe40000004100 */
        /* <DEDUP_REMOVED lines=21> */
[----:B------:R-:W-:-:S02]  /*0b50*/  HADD2.F32 R241, -RZ, R214.H1_H1 ;  /* 0x300000d6fff17230 */ /* 0x000fc40000004100 */
[----:B------:R-:W-:Y:S02]  /*0b60*/  HADD2.F32 R215, -RZ, R215.H1_H1 ;  /* 0x300000d7ffd77230 */ /* 0x000fe40000004100 */
[--C-:B------:R-:W-:Y:S02]  /*0b70*/  HADD2.F32 R202, -RZ, R190.reuse.H0_H0 ;  /* 0x200000beffca7230 */ /* 0x100fe40000004100 */
[----:B------:R-:W-:Y:S02]  /*0b80*/  HADD2.F32 R200, -RZ, R190.H1_H1 ;  /* 0x300000beffc87230 */ /* 0x000fe40000004100 */
[----:B------:R-:W-:-:S07]  /*0b90*/  HADD2.F32 R191, -RZ, R191.H1_H1 ;  /* 0x300000bfffbf7230 */ /* 0x000fce0000004100 */
.L_x_2164:
[----:B0-----:R-:W0:Y:S01]  /*0ba0*/  LDC.64 R80, c[0x0][0x3c0] ;  /* 0x0000f000ff507b82 */ /* 0x001e220000000a00 */
[----:B------:R-:W-:Y:S01]  /*0bb0*/  IMAD R82, R0, UR14, RZ ;  /* 0x0000000e00527c24 */ /* 0x000fe2000f8e02ff */
[----:B------:R-:W2:Y:S04]  /*0bc0*/  LDL R225, [R1+0x34] ;  /* 0x0000340001e17983 */ /* 0x000ea80000100800 */
[----:B------:R-:W3:Y:S02]  /*0bd0*/  LDL R226, [R1+0x2c] ;  /* 0x00002c0001e27983 */ /* 0x000ee40000100800 */
[----:B------:R-:W1:Y:S01]  /*0be0*/  LDC.64 R124, c[0x0][0x3a8] ;  /* 0x0000ea00ff7c7b82 */ /* 0x000e620000000a00 */
[----:B------:R-:W-:Y:S01]  /*0bf0*/  SHF.R.S32.HI R83, RZ, 0x1f, R82 ;  /* 0x0000001fff537819 */ /* 0x000fe20000011452 */
[----:B------:R-:W4:Y:S04]  /*0c00*/  LDL R227, [R1+0x38] ;  /* 0x0000380001e37983 */ /* 0x000f280000100800 */
[----:B------:R-:W4:Y:S02]  /*0c10*/  LDL R228, [R1+0x30] ;  /* 0x0000300001e47983 */ /* 0x000f240000100800 */
[----:B------:R-:W1:Y:S01]  /*0c20*/  LDC.64 R112, c[0x0][0x430] ;  /* 0x00010c00ff707b82 */ /* 0x000e620000000a00 */
[----:B------:R-:W-:Y:S01]  /*0c30*/  LEA.HI R190, R83, R82, RZ, 0x3 ;  /* 0x0000005253be7211 */ /* 0x000fe200078f18ff */
[----:B------:R-:W4:Y:S04]  /*0c40*/  LDL R231, [R1+0x24] ;  /* 0x0000240001e77983 */ /* 0x000f280000100800 */
[----:B------:R-:W4:Y:S02]  /*0c50*/  LDL R230, [R1+0x28] ;  /* 0x0000280001e67983 */ /* 0x000f240000100800 */
[----:B------:R-:W1:Y:S08]  /*0c60*/  LDC.64 R88, c[0x0][0x3c8] ;  /* 0x0000f200ff587b82 */ /* 0x000e700000000a00 */
[----:B------:R-:W1:Y:S01]  /*0c70*/  LDC.64 R120, c[0x0][0x428] ;  /* 0x00010a00ff787b82 */ /* 0x000e620000000a00 */
[----:B------:R-:W-:Y:S01]  /*0c80*/  LEA.HI.SX32 R190, R190, R115, 0x1d ;  /* 0x00000073bebe7211 */ /* 0x000fe200078feaff */
[----:B0-----:R-:W-:-:S03]  /*0c90*/  IMAD.WIDE R80, R0, 0x4, R80 ;  /* 0x0000000400507825 */ /* 0x001fc600078e0250 */
[----:B------:R-:W-:Y:S02]  /*0ca0*/  IADD3 R212, PT, PT, R190, 0x80, RZ ;  /* 0x00000080bed47810 */ /* 0x000fe40007ffe0ff */
[----:B------:R-:W2:Y:S03]  /*0cb0*/  LDG.E R214, desc[UR10][R80.64] ;  /* 0x0000000a50d67981 */ /* 0x000ea6000c1e1900 */
[----:B-1----:R-:W-:-:S04]  /*0cc0*/  IMAD.WIDE.U32 R92, R212, 0x20, R124 ;  /* 0x00000020d45c7825 */ /* 0x002fc800078e007c */
[----:B------:R-:W-:Y:S01]  /*0cd0*/  IMAD.WIDE.U32 R84, R212, 0x10, R112 ;  /* 0x00000010d4547825 */ /* 0x000fe200078e0070 */
[----:B------:R-:W3:Y:S03]  /*0ce0*/  LDG.E.128 R80, desc[UR10][R92.64] ;  /* 0x0000000a5c507981 */ /* 0x000ee6000c1e1d00 */
[----:B------:R-:W-:Y:S02]  /*0cf0*/  IMAD.WIDE R88, R0, 0x4, R88 ;  /* 0x0000000400587825 */ /* 0x000fe400078e0258 */
[----:B------:R-:W4:Y:S02]  /*0d00*/  LDG.E.128 R84, desc[UR10][R84.64] ;  /* 0x0000000a54547981 */ /* 0x000f24000c1e1d00 */
[----:B------:R-:W-:Y:S02]  /*0d10*/  IMAD.WIDE.U32 R90, R212, 0x10, R120 ;  /* 0x00000010d45a7825 */ /* 0x000fe400078e0078 */
[----:B------:R-:W4:Y:S01]  /*0d20*/  LDG.E R192, desc[UR10][R88.64] ;  /* 0x0000000a58c07981 */ /* 0x000f22000c1e1900 */
[----:B------:R-:W-:-:S02]  /*0d30*/  ISETP.NE.U32.AND P0, PT, RZ, UR16, PT ;  /* 0x00000010ff007c0c */ /* 0x000fc4000bf05070 */
[----:B------:R-:W-:Y:S01]  /*0d40*/  ISETP.NE.U32.AND P1, PT, RZ, UR12, PT ;  /* 0x0000000cff007c0c */ /* 0x000fe2000bf25070 */
[----:B------:R-:W4:Y:S04]  /*0d50*/  LDG.E.128 R92, desc[UR10][R92.64+0x10] ;  /* 0x0000100a5c5c7981 */ /* 0x000f28000c1e1d00 */
[----:B------:R-:W4:Y:S01]  /*0d60*/  LDG.E.128 R88, desc[UR10][R90.64] ;  /* 0x0000000a5a587981 */ /* 0x000f22000c1e1d00 */
[----:B------:R-:W-:Y:S02]  /*0d70*/  ISETP.NE.AND.EX P0, PT, RZ, UR17, PT, P0 ;  /* 0x00000011ff007c0c */ /* 0x000fe4000bf05300 */
[----:B------:R-:W-:-:S11]  /*0d80*/  ISETP.NE.AND.EX P1, PT, RZ, UR13, PT, P1 ;  /* 0x0000000dff007c0c */ /* 0x000fd6000bf25310 */
[----:B------:R-:W0:Y:S08]  /*0d90*/  @P0 LDC.64 R126, c[0x0][0x3b8] ;  /* 0x0000ee00ff7e0b82 */ /* 0x000e300000000a00 */
[----:B------:R-:W1:Y:S08]  /*0da0*/  @P0 LDC.64 R170, c[0x0][0x3b8] ;  /* 0x0000ee00ffaa0b82 */ /* 0x000e700000000a00 */
[----:B------:R-:W1:Y:S01]  /*0db0*/  @P0 LDC.64 R196, c[0x0][0x3b8] ;  /* 0x0000ee00ffc40b82 */ /* 0x000e620000000a00 */
[----:B------:R-:W-:-:S07]  /*0dc0*/  IADD3 R218, PT, PT, R190, 0x100, RZ ;  /* 0x00000100beda7810 */ /* 0x000fce0007ffe0ff */
[----:B------:R-:W1:Y:S01]  /*0dd0*/  @P1 LDC.64 R194, c[0x0][0x438] ;  /* 0x00010e00ffc21b82 */ /* 0x000e620000000a00 */
[----:B0-----:R-:W-:-:S05]  /*0de0*/  @P0 IMAD.WIDE.U32 R126, R212, 0x8, R126 ;  /* 0x00000008d47e0825 */ /* 0x001fca00078e007e */
[----:B------:R1:W5:Y:S02]  /*0df0*/  @P0 LDG.E.64 R156, desc[UR10][R126.64] ;  /* 0x0000000a7e9c0981 */ /* 0x000364000c1e1b00 */
[----:B-1----:R-:W-:Y:S02]  /*0e00*/  @P0 IMAD.WIDE.U32 R126, R218, 0x8, R170 ;  /* 0x00000008da7e0825 */ /* 0x002fe400078e00aa */
[----:B------:R-:W0:Y:S03]  /*0e10*/  @P1 LDC.64 R170, c[0x0][0x438] ;  /* 0x00010e00ffaa1b82 */ /* 0x000e260000000a00 */
[----:B------:R1:W5:Y:S02]  /*0e20*/  @P0 LDG.E.64 R158, desc[UR10][R126.64] ;  /* 0x0000000a7e9e0981 */ /* 0x000364000c1e1b00 */
[----:B-1----:R-:W-:-:S05]  /*0e30*/  @P0 IMAD.WIDE.U32 R126, R190, 0x8, R196 ;  /* 0x00000008be7e0825 */ /* 0x002fca00078e00c4 */
[----:B------:R1:W5:Y:S02]  /*0e40*/  @P0 LDG.E.64 R160, desc[UR10][R126.64] ;  /* 0x0000000a7ea00981 */ /* 0x000364000c1e1b00 */
[----:B-1----:R-:W-:Y:S02]  /*0e50*/  @P1 IMAD.WIDE.U32 R126, R212, 0x20, R194 ;  /* 0x00000020d47e1825 */ /* 0x002fe400078e00c2 */
[----:B------:R-:W1:Y:S01]  /*0e60*/  @P1 LDC.64 R194, c[0x0][0x438] ;  /* 0x00010e00ffc21b82 */ /* 0x000e620000000a00 */
[----:B------:R-:W-:Y:S01]  /*0e70*/  ISETP.NE.AND P3, PT, RZ, UR7, PT ;  /* 0x00000007ff007c0c */ /* 0x000fe2000bf65270 */
[----:B0-----:R-:W-:Y:S01]  /*0e80*/  @P1 IMAD.WIDE.U32 R170, R218, 0x20, R170 ;  /* 0x00000020daaa1825 */ /* 0x001fe200078e00aa */
[----:B------:R-:W5:Y:S04]  /*0e90*/  @P1 LDG.E.128 R44, desc[UR10][R126.64] ;  /* 0x0000000a7e2c1981 */ /* 0x000f68000c1e1d00 */
[----:B------:R-:W5:Y:S04]  /*0ea0*/  @P1 LDG.E.128 R52, desc[UR10][R170.64] ;  /* 0x0000000aaa341981 */ /* 0x000f68000c1e1d00 */
[----:B------:R1:W5:Y:S01]  /*0eb0*/  @P1 LDG.E.128 R56, desc[UR10][R170.64+0x10] ;  /* 0x0000100aaa381981 */ /* 0x000362000c1e1d00 */
[----:B------:R-:W-:-:S03]  /*0ec0*/  IMAD.WIDE.U32 R100, R190, 0x10, R112 ;  /* 0x00000010be647825 */ /* 0x000fc600078e0070 */
[----:B------:R-:W5:Y:S01]  /*0ed0*/  @P1 LDG.E.128 R48, desc[UR10][R126.64+0x10] ;  /* 0x0000100a7e301981 */ /* 0x000f62000c1e1d00 */
[----:B------:R-:W-:-:S03]  /*0ee0*/  IMAD.WIDE.U32 R108, R190, 0x20, R124 ;  /* 0x00000020be6c7825 */ /* 0x000fc600078e007c */
[----:B------:R-:W4:Y:S01]  /*0ef0*/  LDG.E.128 R100, desc[UR10][R100.64] ;  /* 0x0000000a64647981 */ /* 0x000f22000c1e1d00 */
[----:B------:R-:W-:-:S03]  /*0f00*/  IMAD.WIDE.U32 R104, R190, 0x10, R120 ;  /* 0x00000010be687825 */ /* 0x000fc600078e0078 */
[----:B------:R-:W4:Y:S01]  /*0f10*/  LDG.E.128 R96, desc[UR10][R108.64] ;  /* 0x0000000a6c607981 */ /* 0x000f22000c1e1d00 */
[----:B-1----:R-:W-:-:S03]  /*0f20*/  @P1 IMAD.WIDE.U32 R170, R190, 0x20, R194 ;  /* 0x00000020beaa1825 */ /* 0x002fc600078e00c2 */
[----:B------:R-:W4:Y:S04]  /*0f30*/  LDG.E.128 R104, desc[UR10][R104.64] ;  /* 0x0000000a68687981 */ /* 0x000f28000c1e1d00 */
[----:B------:R-:W5:Y:S04]  /*0f40*/  @P1 LDG.E.128 R60, desc[UR10][R170.64] ;  /* 0x0000000aaa3c1981 */ /* 0x000f68000c1e1d00 */
[----:B------:R0:W5:Y:S04]  /*0f50*/  @P1 LDG.E.128 R64, desc[UR10][R170.64+0x10] ;  /* 0x0000100aaa401981 */ /* 0x000168000c1e1d00 */
[----:B------:R-:W4:Y:S01]  /*0f60*/  LDG.E.128 R108, desc[UR10][R108.64+0x10] ;  /* 0x0000100a6c6c7981 */ /* 0x000f22000c1e1d00 */
[----:B--2---:R-:W-:-:S05]  /*0f70*/  FSEL R239, R214, RZ, !P3 ;  /* 0x000000ffd6ef7208 */ /* 0x004fca0005800000 */
[C---:B---3--:R-:W-:Y:S01]  /*0f80*/  FADD.FTZ R195, -R239.reuse, R80 ;  /* 0x00000050efc37221 */ /* 0x048fe20000010100 */
[----:B------:R-:W-:Y:S01]  /*0f90*/  FADD.FTZ R81, -R239, R81 ;  /* 0x00000051ef517221 */ /* 0x000fe20000010100 */
[----:B----4-:R-:W-:Y:S02]  /*0fa0*/  HADD2.F32 R194, -RZ, R84.H0_H0 ;  /* 0x20000054ffc27230 */ /* 0x010fe40000004100 */
[----:B0-----:R-:W-:-:S03]  /*0fb0*/  FMUL.FTZ R171, R192, R195 ;  /* 0x000000c3c0ab7220 */ /* 0x001fc60000410000 */
[----:B------:R-:W-:Y:S01]  /*0fc0*/  FADD.FTZ R7, R194, R7 ;  /* 0x00000007c2077221 */ /* 0x000fe20000010000 */
[----:B------:R-:W-:Y:S02]  /*0fd0*/  HADD2.F32 R197, -RZ, R84.H1_H1 ;  /* 0x30000054ffc57230 */ /* 0x000fe40000004100 */
[-C--:B------:R-:W-:Y:S01]  /*0fe0*/  FFMA.FTZ R41, R171, R194.reuse, R41 ;  /* 0x000000c2ab297223 */ /* 0x080fe20000010029 */
[----:B------:R-:W-:Y:S01]  /*0ff0*/  FMUL.FTZ R194, R250, R194 ;  /* 0x000000c2fac27220 */ /* 0x000fe20000410000 */
[----:B------:R-:W-:Y:S01]  /*1000*/  FMUL.FTZ R195, R192, R81 ;  /* 0x00000051c0c37220 */ /* 0x000fe20000410000 */
[----:B------:R-:W-:Y:S02]  /*1010*/  HADD2.F32 R80, -RZ, R88.H0_H0 ;  /* 0x20000058ff507230 */ /* 0x000fe40000004100 */
[----:B------:R-:W-:Y:S01]  /*1020*/  FADD.FTZ R8, R197, R8 ;  /* 0x00000008c5087221 */ /* 0x000fe20000010000 */
[----:B------:R-:W-:Y:S01]  /*1030*/  FFMA.FTZ R40, R195, R197, R40 ;  /* 0x000000c5c3287223 */ /* 0x000fe20000010028 */
[----:B------:R-:W-:Y:S01]  /*1040*/  FADD.FTZ R83, -R239, R83 ;  /* 0x00000053ef537221 */ /* 0x000fe20000010100 */
[----:B------:R-:W-:-:S02]  /*1050*/  HADD2.F32 R196, -RZ, R89.H0_H0 ;  /* 0x20000059ffc47230 */ /* 0x000fc40000004100 */
[-C--:B------:R-:W-:Y:S01]  /*1060*/  FFMA.FTZ R170, R251, R80.reuse, R194 ;  /* 0x00000050fbaa7223 */ /* 0x080fe200000100c2 */
[----:B------:R-:W-:Y:S01]  /*1070*/  FMUL.FTZ R194, R248, R197 ;  /* 0x000000c5f8c27220 */ /* 0x000fe20000410000 */
[----:B------:R-:W-:Y:S01]  /*1080*/  FADD.FTZ R197, -R239, R82 ;  /* 0x00000052efc57221 */ /* 0x000fe20000010100 */
[----:B------:R-:W-:Y:S01]  /*1090*/  FADD.FTZ R149, R80, R149 ;  /* 0x0000009550957221 */ /* 0x000fe20000010000 */
[----:B------:R-:W-:Y:S01]  /*10a0*/  FFMA.FTZ R181, R171, R80, R181 ;  /* 0x00000050abb57223 */ /* 0x000fe200000100b5 */
[--C-:B------:R-:W-:Y:S02]  /*10b0*/  HADD2.F32 R80, -RZ, R85.reuse.H0_H0 ;  /* 0x20000055ff507230 */ /* 0x100fe40000004100 */
[C---:B------:R-:W-:Y:S01]  /*10c0*/  FMUL.FTZ R197, R192.reuse, R197 ;  /* 0x000000c5c0c57220 */ /* 0x040fe20000410000 */
[----:B------:R-:W-:Y:S02]  /*10d0*/  HADD2.F32 R85, -RZ, R85.H1_H1 ;  /* 0x30000055ff557230 */ /* 0x000fe40000004100 */
[----:B------:R-:W-:Y:S01]  /*10e0*/  FMUL.FTZ R214, R192, R83 ;  /* 0x00000053c0d67220 */ /* 0x000fe20000410000 */
[----:B------:R-:W2:Y:S01]  /*10f0*/  LDL R84, [R1+0x20] ;  /* 0x0000200001547983 */ /* 0x000ea20000100800 */
[----:B------:R-:W-:Y:S01]  /*1100*/  FADD.FTZ R9, R80, R9 ;  /* 0x0000000950097221 */ /* 0x000fe20000010000 */
[CC--:B------:R-:W-:Y:S01]  /*1110*/  FFMA.FTZ R39, R197.reuse, R80.reuse, R39 ;  /* 0x00000050c5277223 */ /* 0x0c0fe20000010027 */
[----:B------:R-:W-:Y:S01]  /*1120*/  FMUL.FTZ R80, R246, R80 ;  /* 0x00000050f6507220 */ /* 0x000fe20000410000 */
[----:B------:R-:W-:Y:S01]  /*1130*/  FADD.FTZ R147, R196, R147 ;  /* 0x00000093c4937221 */ /* 0x000fe20000010000 */
[-C--:B------:R-:W-:Y:S01]  /*1140*/  FFMA.FTZ R179, R197, R196.reuse, R179 ;  /* 0x000000c4c5b37223 */ /* 0x080fe200000100b3 */
[----:B------:R-:W-:Y:S01]  /*1150*/  FADD.FTZ R10, R85, R10 ;  /* 0x0000000a550a7221 */ /* 0x000fe20000010000 */
[----:B------:R-:W-:Y:S01]  /*1160*/  FFMA.FTZ R196, R247, R196, R80 ;  /* 0x000000c4f7c47223 */ /* 0x000fe20000010050 */
[-C--:B------:R-:W-:Y:S01]  /*1170*/  FFMA.FTZ R38, R214, R85.reuse, R38 ;  /* 0x00000055d6267223 */ /* 0x080fe20000010026 */
[----:B------:R-:W-:-:S02]  /*1180*/  FMUL.FTZ R80, R244, R85 ;  /* 0x00000055f4507220 */ /* 0x000fc40000410000 */
[----:B------:R-:W3:Y:S01]  /*1190*/  LDL R85, [R1+0x1c] ;  /* 0x00001c0001557983 */ /* 0x000ee20000100800 */
[----:B------:R-:W-:Y:S02]  /*11a0*/  HADD2.F32 R89, -RZ, R89.H1_H1 ;  /* 0x30000059ff597230 */ /* 0x000fe40000004100 */
[----:B------:R-:W-:Y:S01]  /*11b0*/  FADD.FTZ R221, -R239, R92 ;  /* 0x0000005cefdd7221 */ /* 0x000fe20000010100 */
[--C-:B------:R-:W-:Y:S02]  /*11c0*/  HADD2.F32 R83, -RZ, R86.reuse.H1_H1 ;  /* 0x30000056ff537230 */ /* 0x100fe40000004100 */
[----:B------:R-:W-:Y:S01]  /*11d0*/  FFMA.FTZ R219, R245, R89, R80 ;  /* 0x00000059f5db7223 */ /* 0x000fe20000010050 */
[----:B------:R-:W-:Y:S02]  /*11e0*/  HADD2.F32 R80, -RZ, R86.H0_H0 ;  /* 0x20000056ff507230 */ /* 0x000fe40000004100 */
[----:B------:R-:W-:Y:S01]  /*11f0*/  FMUL.FTZ R221, R192, R221 ;  /* 0x000000ddc0dd7220 */ /* 0x000fe20000410000 */
[----:B------:R-:W-:Y:S01]  /*1200*/  FADD.FTZ R93, -R239, R93 ;  /* 0x0000005def5d7221 */ /* 0x000fe20000010100 */
[----:B------:R-:W-:-:S02]  /*1210*/  HADD2.F32 R81, -RZ, R90.H1_H1 ;  /* 0x3000005aff517230 */ /* 0x000fc40000004100 */
[----:B------:R-:W-:Y:S02]  /*1220*/  HADD2.F32 R220, -RZ, R90.H0_H0 ;  /* 0x2000005affdc7230 */ /* 0x000fe40000004100 */
[-C--:B------:R-:W-:Y:S01]  /*1230*/  FMUL.FTZ R82, R242, R80.reuse ;  /* 0x00000050f2527220 */ /* 0x080fe20000410000 */
[----:B------:R-:W-:Y:S01]  /*1240*/  FADD.FTZ R11, R80, R11 ;  /* 0x0000000b500b7221 */ /* 0x000fe20000010000 */
[----:B------:R-:W-:Y:S01]  /*1250*/  FFMA.FTZ R37, R221, R80, R37 ;  /* 0x00000050dd257223 */ /* 0x000fe20000010025 */
[----:B------:R-:W-:Y:S01]  /*1260*/  FMUL.FTZ R80, R240, R83 ;  /* 0x00000053f0507220 */ /* 0x000fe20000410000 */
[----:B------:R-:W-:Y:S01]  /*1270*/  FMUL.FTZ R222, R192, R93 ;  /* 0x0000005dc0de7220 */ /* 0x000fe20000410000 */
[----:B------:R-:W-:Y:S01]  /*1280*/  FADD.FTZ R223, -R239, R94 ;  /* 0x0000005eefdf7221 */ /* 0x000fe20000010100 */
[----:B------:R-:W-:Y:S02]  /*1290*/  HADD2.F32 R88, -RZ, R88.H1_H1 ;  /* 0x30000058ff587230 */ /* 0x000fe40000004100 */
[----:B------:R-:W-:Y:S01]  /*12a0*/  FFMA.FTZ R93, R241, R81, R80 ;  /* 0x00000051f15d7223 */ /* 0x000fe20000010050 */
[----:B------:R-:W-:-:S02]  /*12b0*/  HADD2.F32 R80, -RZ, R87.H0_H0 ;  /* 0x20000057ff507230 */ /* 0x000fc40000004100 */
[----:B------:R-:W-:Y:S01]  /*12c0*/  FADD.FTZ R145, R220, R145 ;  /* 0x00000091dc917221 */ /* 0x000fe20000010000 */
[-C--:B------:R-:W-:Y:S01]  /*12d0*/  FFMA.FTZ R177, R221, R220.reuse, R177 ;  /* 0x000000dcddb17223 */ /* 0x080fe200000100b1 */
[----:B------:R-:W-:Y:S02]  /*12e0*/  HADD2.F32 R94, -RZ, R91.H0_H0 ;  /* 0x2000005bff5e7230 */ /* 0x000fe40000004100 */
[----:B------:R-:W-:Y:S01]  /*12f0*/  FFMA.FTZ R220, R243, R220, R82 ;  /* 0x000000dcf3dc7223 */ /* 0x000fe20000010052 */
[----:B------:R-:W-:Y:S01]  /*1300*/  FMUL.FTZ R223, R192, R223 ;  /* 0x000000dfc0df7220 */ /* 0x000fe20000410000 */
[----:B------:R-:W-:Y:S02]  /*1310*/  HADD2.F32 R87, -RZ, R87.H1_H1 ;  /* 0x30000057ff577230 */ /* 0x000fe40000004100 */
[----:B------:R-:W-:Y:S01]  /*1320*/  FMUL.FTZ R82, R216, R80 ;  /* 0x00000050d8527220 */ /* 0x000fe20000410000 */
[----:B------:R-:W-:Y:S01]  /*1330*/  FADD.FTZ R95, -R239, R95 ;  /* 0x0000005fef5f7221 */ /* 0x000fe20000010100 */
[----:B------:R-:W-:Y:S01]  /*1340*/  FADD.FTZ R143, R94, R143 ;  /* 0x0000008f5e8f7221 */ /* 0x000fe20000010000 */
[C---:B------:R-:W-:Y:S01]  /*1350*/  FFMA.FTZ R175, R223.reuse, R94, R175 ;  /* 0x0000005edfaf7223 */ /* 0x040fe200000100af */
[----:B------:R-:W-:Y:S01]  /*1360*/  FADD.FTZ R13, R80, R13 ;  /* 0x0000000d500d7221 */ /* 0x000fe20000010000 */
[----:B------:R-:W-:Y:S01]  /*1370*/  FFMA.FTZ R35, R223, R80, R35 ;  /* 0x00000050df237223 */ /* 0x000fe20000010023 */
[----:B------:R-:W-:-:S02]  /*1380*/  HADD2.F32 R91, -RZ, R91.H1_H1 ;  /* 0x3000005bff5b7230 */ /* 0x000fc40000004100 */
[----:B------:R-:W-:Y:S01]  /*1390*/  FFMA.FTZ R94, R217, R94, R82 ;  /* 0x0000005ed95e7223 */ /* 0x000fe20000010052 */
[----:B------:R-:W-:Y:S01]  /*13a0*/  FMUL.FTZ R80, R213, R87 ;  /* 0x00000057d5507220 */ /* 0x000fe20000410000 */
[----:B------:R-:W-:Y:S01]  /*13b0*/  FADD.FTZ R148, R88, R148 ;  /* 0x0000009458947221 */ /* 0x000fe20000010000 */
[-C--:B------:R-:W-:Y:S01]  /*13c0*/  FFMA.FTZ R180, R195, R88.reuse, R180 ;  /* 0x00000058c3b47223 */ /* 0x080fe200000100b4 */
[----:B------:R-:W-:Y:S01]  /*13d0*/  FFMA.FTZ R194, R249, R88, R194 ;  /* 0x00000058f9c27223 */ /* 0x000fe200000100c2 */
[----:B------:R-:W-:Y:S01]  /*13e0*/  FADD.FTZ R144, R81, R144 ;  /* 0x0000009051907221 */ /* 0x000fe20000010000 */
[----:B------:R-:W-:Y:S01]  /*13f0*/  FFMA.FTZ R176, R222, R81, R176 ;  /* 0x00000051deb07223 */ /* 0x000fe200000100b0 */
[----:B------:R-:W-:Y:S01]  /*1400*/  FMUL.FTZ R224, R192, R95 ;  /* 0x0000005fc0e07220 */ /* 0x000fe20000410000 */
[----:B------:R-:W4:Y:S01]  /*1410*/  LDL R88, [R1+0x14] ;  /* 0x0000140001587983 */ /* 0x000f220000100800 */
[----:B------:R-:W-:Y:S01]  /*1420*/  FADD.FTZ R12, R83, R12 ;  /* 0x0000000c530c7221 */ /* 0x000fe20000010000 */
[----:B------:R-:W-:Y:S01]  /*1430*/  FFMA.FTZ R36, R222, R83, R36 ;  /* 0x00000053de247223 */ /* 0x000fe20000010024 */
[----:B------:R-:W-:Y:S01]  /*1440*/  FFMA.FTZ R95, R215, R91, R80 ;  /* 0x0000005bd75f7223 */ /* 0x000fe20000010050 */
[----:B------:R-:W-:Y:S01]  /*1450*/  FADD.FTZ R14, R87, R14 ;  /* 0x0000000e570e7221 */ /* 0x000fe20000010000 */
[----:B------:R-:W-:Y:S01]  /*1460*/  FFMA.FTZ R34, R224, R87, R34 ;  /* 0x00000057e0227223 */ /* 0x000fe20000010022 */
[----:B------:R-:W4:Y:S04]  /*1470*/  LDL R86, [R1+0xc] ;  /* 0x00000c0001567983 */ /* 0x000f280000100800 */
[----:B------:R-:W4:Y:S01]  /*1480*/  LDL R87, [R1+0x18] ;  /* 0x0000180001577983 */ /* 0x000f220000100800 */
[----:B------:R-:W-:-:S04]  /*1490*/  IMAD.WIDE.U32 R124, R218, 0x20, R124 ;  /* 0x00000020da7c7825 */ /* 0x000fc800078e007c */
[C---:B------:R-:W-:Y:S01]  /*14a0*/  IMAD.WIDE.U32 R112, R218.reuse, 0x10, R112 ;  /* 0x00000010da707825 */ /* 0x040fe200078e0070 */
[----:B------:R-:W4:Y:S03]  /*14b0*/  LDG.E.128 R116, desc[UR10][R124.64] ;  /* 0x0000000a7c747981 */ /* 0x000f26000c1e1d00 */
[----:B------:R-:W-:Y:S02]  /*14c0*/  IMAD.WIDE.U32 R120, R218, 0x10, R120 ;  /* 0x00000010da787825 */ /* 0x000fe400078e0078 */
[----:B------:R-:W4:Y:S04]  /*14d0*/  LDG.E.128 R112, desc[UR10][R112.64] ;  /* 0x0000000a70707981 */ /* 0x000f28000c1e1d00 */
[----:B------:R-:W4:Y:S04]  /*14e0*/  LDG.E.128 R120, desc[UR10][R120.64] ;  /* 0x0000000a78787981 */ /* 0x000f28000c1e1d00 */
[----:B------:R-:W4:Y:S01]  /*14f0*/  LDG.E.128 R124, desc[UR10][R124.64+0x10] ;  /* 0x0000100a7c7c7981 */ /* 0x000f22000c1e1d00 */
[----:B------:R-:W-:-:S02]  /*1500*/  HADD2.F32 R82, -RZ, R100.H0_H0 ;  /* 0x20000064ff527230 */ /* 0x000fc40000004100 */
[----:B------:R-:W-:Y:S02]  /*1510*/  HADD2.F32 R83, -RZ, R100.H1_H1 ;  /* 0x30000064ff537230 */ /* 0x000fe40000004100 */
[----:B------:R-:W-:Y:S01]  /*1520*/  FADD.FTZ R81, -R239, R96 ;  /* 0x00000060ef517221 */ /* 0x000fe20000010100 */
[----:B------:R-:W-:Y:S01]  /*1530*/  FMUL.FTZ R225, R225, R82 ;  /* 0x00000052e1e17220 */ /* 0x000fe20000410000 */
[C---:B------:R-:W-:Y:S01]  /*1540*/  FADD.FTZ R97, -R239.reuse, R97 ;  /* 0x00000061ef617221 */ /* 0x040fe20000010100 */
[--C-:B------:R-:W-:Y:S02]  /*1550*/  HADD2.F32 R80, -RZ, R104.reuse.H0_H0 ;  /* 0x20000068ff507230 */ /* 0x100fe40000004100 */
[----:B------:R-:W-:Y:S01]  /*1560*/  FMUL.FTZ R92, R192, R81 ;  /* 0x00000051c05c7220 */ /* 0x000fe20000410000 */
[----:B------:R-:W-:Y:S02]  /*1570*/  HADD2.F32 R81, -RZ, R104.H1_H1 ;  /* 0x30000068ff517230 */ /* 0x000fe40000004100 */
[----:B------:R-:W-:Y:S01]  /*1580*/  FMUL.FTZ R226, R226, R83 ;  /* 0x00000053e2e27220 */ /* 0x000fe20000410000 */
[----:B------:R-:W-:Y:S01]  /*1590*/  FADD.FTZ R229, -R239, R98 ;  /* 0x00000062efe57221 */ /* 0x000fe20000010100 */
[----:B------:R-:W-:Y:S01]  /*15a0*/  FADD.FTZ R163, R80, R163 ;  /* 0x000000a350a37221 */ /* 0x000fe20000010000 */
[-C--:B------:R-:W-:Y:S01]  /*15b0*/  FFMA.FTZ R189, R92, R80.reuse, R189 ;  /* 0x000000505cbd7223 */ /* 0x080fe200000100bd */
[----:B------:R-:W-:Y:S01]  /*15c0*/  FFMA.FTZ R225, R227, R80, R225 ;  /* 0x00000050e3e17223 */ /* 0x000fe200000100e1 */
[----:B------:R-:W-:Y:S01]  /*15d0*/  FMUL.FTZ R227, R192, R97 ;  /* 0x00000061c0e37220 */ /* 0x000fe20000410000 */
[----:B------:R-:W-:-:S02]  /*15e0*/  HADD2.F32 R80, -RZ, R101.H0_H0 ;  /* 0x20000065ff507230 */ /* 0x000fc40000004100 */
[-C--:B------:R-:W-:Y:S01]  /*15f0*/  FFMA.FTZ R226, R228, R81.reuse, R226 ;  /* 0x00000051e4e27223 */ /* 0x080fe200000100e2 */
[----:B------:R-:W-:Y:S02]  /*1600*/  HADD2.F32 R228, -RZ, R105.H0_H0 ;  /* 0x20000069ffe47230 */ /* 0x000fe40000004100 */
[----:B------:R-:W-:Y:S01]  /*1610*/  FADD.FTZ R25, R82, R25 ;  /* 0x0000001952197221 */ /* 0x000fe20000010000 */
[----:B------:R-:W-:Y:S01]  /*1620*/  FFMA.FTZ R133, R92, R82, R133 ;  /* 0x000000525c857223 */ /* 0x000fe20000010085 */
[----:B------:R-:W-:Y:S01]  /*1630*/  FADD.FTZ R162, R81, R162 ;  /* 0x000000a251a27221 */ /* 0x000fe20000010000 */
[----:B------:R-:W-:Y:S01]  /*1640*/  FFMA.FTZ R188, R227, R81, R188 ;  /* 0x00000051e3bc7223 */ /* 0x000fe200000100bc */
[----:B------:R-:W-:Y:S01]  /*1650*/  FMUL.FTZ R229, R192, R229 ;  /* 0x000000e5c0e57220 */ /* 0x000fe20000410000 */
[----:B------:R-:W-:Y:S01]  /*1660*/  FMUL.FTZ R81, R231, R80 ;  /* 0x00000050e7517220 */ /* 0x000fe20000410000 */
[----:B------:R-:W4:Y:S01]  /*1670*/  LDL R82, [R1+0x10] ;  /* 0x0000100001527983 */ /* 0x000f220000100800 */
[----:B------:R-:W-:-:S02]  /*1680*/  HADD2.F32 R101, -RZ, R101.H1_H1 ;  /* 0x30000065ff657230 */ /* 0x000fc40000004100 */
[----:B------:R-:W-:Y:S01]  /*1690*/  FADD.FTZ R155, R228, R155 ;  /* 0x0000009be49b7221 */ /* 0x000fe20000010000 */
[-C--:B------:R-:W-:Y:S01]  /*16a0*/  FFMA.FTZ R187, R229, R228.reuse, R187 ;  /* 0x000000e4e5bb7223 */ /* 0x080fe200000100bb */
[----:B------:R-:W-:Y:S01]  /*16b0*/  FFMA.FTZ R228, R230, R228, R81 ;  /* 0x000000e4e6e47223 */ /* 0x000fe20000010051 */
[----:B------:R-:W-:Y:S02]  /*16c0*/  HADD2.F32 R105, -RZ, R105.H1_H1 ;  /* 0x30000069ff697230 */ /* 0x000fe40000004100 */
[----:B------:R-:W-:Y:S01]  /*16d0*/  FADD.FTZ R24, R83, R24 ;  /* 0x0000001853187221 */ /* 0x000fe20000010000 */
[----:B------:R-:W-:Y:S02]  /*16e0*/  FFMA.FTZ R132, R227, R83, R132 ;  /* 0x00000053e3847223 */ /* 0x000fe40000010084 */
[----:B------:R-:W4:Y:S01]  /*16f0*/  LDL R83, [R1] ;  /* 0x0000000001537983 */ /* 0x000f220000100800 */
[----:B---3--:R-:W-:-:S03]  /*1700*/  FMUL.FTZ R230, R85, R101 ;  /* 0x0000006555e67220 */ /* 0x008fc60000410000 */
[----:B------:R-:W3:Y:S01]  /*1710*/  LDL R85, [R1+0x4] ;  /* 0x0000040001557983 */ /* 0x000ee20000100800 */
[----:B--2---:R-:W-:-:S03]  /*1720*/  FFMA.FTZ R230, R84, R105, R230 ;  /* 0x0000006954e67223 */ /* 0x004fc600000100e6 */
[----:B------:R-:W2:Y:S01]  /*1730*/  LDL R84, [R1+0x8] ;  /* 0x0000080001547983 */ /* 0x000ea20000100800 */
[----:B------:R-:W-:Y:S01]  /*1740*/  FADD.FTZ R23, R80, R23 ;  /* 0x0000001750177221 */ /* 0x000fe20000010000 */
[----:B------:R-:W-:Y:S01]  /*1750*/  FFMA.FTZ R131, R229, R80, R131 ;  /* 0x00000050e5837223 */ /* 0x000fe20000010083 */
[C---:B------:R-:W-:Y:S01]  /*1760*/  FADD.FTZ R81, -R239.reuse, R108 ;  /* 0x0000006cef517221 */ /* 0x040fe20000010100 */
[----:B------:R-:W-:Y:S02]  /*1770*/  HADD2.F32 R80, -RZ, R102.H0_H0 ;  /* 0x20000066ff507230 */ /* 0x000fe40000004100 */
[--C-:B------:R-:W-:Y:S02]  /*1780*/  HADD2.F32 R108, -RZ, R106.reuse.H0_H0 ;  /* 0x2000006aff6c7230 */ /* 0x100fe40000004100 */
[----:B------:R-:W-:Y:S01]  /*1790*/  FMUL.FTZ R232, R192, R81 ;  /* 0x00000051c0e87220 */ /* 0x000fe20000410000 */
[----:B------:R-:W-:Y:S02]  /*17a0*/  FADD.FTZ R109, -R239, R109 ;  /* 0x0000006def6d7221 */ /* 0x000fe40000010100 */
[----:B------:R-:W-:Y:S01]  /*17b0*/  FADD.FTZ R153, R108, R153 ;  /* 0x000000996c997221 */ /* 0x000fe20000010000 */
[----:B------:R-:W-:Y:S01]  /*17c0*/  FFMA.FTZ R185, R232, R108, R185 ;  /* 0x0000006ce8b97223 */ /* 0x000fe200000100b9 */
[----:B------:R-:W-:-:S02]  /*17d0*/  HADD2.F32 R233, -RZ, R106.H1_H1 ;  /* 0x3000006affe97230 */ /* 0x000fc40000004100 */
[----:B------:R-:W-:Y:S01]  /*17e0*/  FADD.FTZ R3, R80, R3 ;  /* 0x0000000350037221 */ /* 0x000fe20000010000 */
[----:B------:R-:W-:Y:S01]  /*17f0*/  FFMA.FTZ R129, R232, R80, R129 ;  /* 0x00000050e8817223 */ /* 0x000fe20000010081 */
[----:B------:R-:W-:Y:S01]  /*1800*/  FMUL.FTZ R234, R192, R109 ;  /* 0x0000006dc0ea7220 */ /* 0x000fe20000410000 */
[----:B------:R-:W-:-:S03]  /*1810*/  FADD.FTZ R152, R233, R152 ;  /* 0x00000098e9987221 */ /* 0x000fc60000010000 */
[----:B------:R-:W-:Y:S01]  /*1820*/  FFMA.FTZ R184, R234, R233, R184 ;  /* 0x000000e9eab87223 */ /* 0x000fe200000100b8 */
[----:B----4-:R-:W-:-:S04]  /*1830*/  FMUL.FTZ R81, R88, R80 ;  /* 0x0000005058517220 */ /* 0x010fc80000410000 */
[----:B------:R-:W-:Y:S01]  /*1840*/  FFMA.FTZ R108, R87, R108, R81 ;  /* 0x0000006c576c7223 */ /* 0x000fe20000010051 */
[----:B------:R-:W-:-:S05]  /*1850*/  HADD2.F32 R81, -RZ, R102.H1_H1 ;  /* 0x30000066ff517230 */ /* 0x000fca0000004100 */
[-C--:B------:R-:W-:Y:S01]  /*1860*/  FMUL.FTZ R80, R86, R81.reuse ;  /* 0x0000005156507220 */ /* 0x080fe20000410000 */
[----:B------:R-:W-:Y:S01]  /*1870*/  FADD.FTZ R4, R81, R4 ;  /* 0x0000000451047221 */ /* 0x000fe20000010000 */
[----:B------:R-:W-:Y:S01]  /*1880*/  FFMA.FTZ R128, R234, R81, R128 ;  /* 0x00000051ea807223 */ /* 0x000fe20000010080 */
[C---:B------:R-:W-:Y:S01]  /*1890*/  FADD.FTZ R81, -R239.reuse, R110 ;  /* 0x0000006eef517221 */ /* 0x040fe20000010100 */
[----:B------:R-:W-:-:S03]  /*18a0*/  FADD.FTZ R97, -R239, R116 ;  /* 0x00000074ef617221 */ /* 0x000fc60000010100 */
[C---:B------:R-:W-:Y:S01]  /*18b0*/  FMUL.FTZ R236, R192.reuse, R81 ;  /* 0x00000051c0ec7220 */ /* 0x040fe20000410000 */
[C---:B------:R-:W-:Y:S01]  /*18c0*/  FADD.FTZ R99, -R239.reuse, R99 ;  /* 0x00000063ef637221 */ /* 0x040fe20000010100 */
[C---:B------:R-:W-:Y:S01]  /*18d0*/  FMUL.FTZ R97, R192.reuse, R97 ;  /* 0x00000061c0617220 */ /* 0x040fe20000410000 */
[----:B------:R-:W-:Y:S02]  /*18e0*/  HADD2.F32 R96, -RZ, R120.H0_H0 ;  /* 0x20000078ff607230 */ /* 0x000fe40000004100 */
[----:B------:R-:W-:Y:S01]  /*18f0*/  FMUL.FTZ R231, R192, R99 ;  /* 0x00000063c0e77220 */ /* 0x000fe20000410000 */
[----:B------:R-:W-:Y:S01]  /*1900*/  FADD.FTZ R99, -R239, R117 ;  /* 0x00000075ef637221 */ /* 0x000fe20000010100 */
        /* <DEDUP_REMOVED lines=9> */
[----:B------:R-:W-:Y:S01]  /*19a0*/  FADD.FTZ R101, -R239, R118 ;  /* 0x00000076ef657221 */ /* 0x000fe20000010100 */
[----:B------:R-:W-:Y:S01]  /*19b0*/  FFMA.FTZ R233, R82, R233, R80 ;  /* 0x000000e952e97223 */ /* 0x000fe20000010050 */
[----:B------:R-:W-:Y:S02]  /*19c0*/  HADD2.F32 R82, -RZ, R103.H0_H0 ;  /* 0x20000067ff527230 */ /* 0x000fe40000004100 */
[----:B------:R-:W-:Y:S01]  /*19d0*/  FADD.FTZ R140, R98, R140 ;  /* 0x0000008c628c7221 */ /* 0x000fe20000010000 */
[----:B------:R-:W-:-:S02]  /*19e0*/  HADD2.F32 R80, -RZ, R107.H0_H0 ;  /* 0x2000006bff507230 */ /* 0x000fc40000004100 */
[----:B------:R-:W-:Y:S01]  /*19f0*/  FFMA.FTZ R172, R99, R98, R172 ;  /* 0x0000006263ac7223 */ /* 0x000fe200000100ac */
[----:B------:R-:W0:Y:S02]  /*1a00*/  LDC.64 R88, c[0x0][0x3b0] ;  /* 0x0000ec00ff587b82 */ /* 0x000e240000000a00 */
[----:B------:R-:W-:Y:S01]  /*1a10*/  FADD.FTZ R151, R80, R151 ;  /* 0x0000009750977221 */ /* 0x000fe20000010000 */
[----:B------:R-:W-:Y:S01]  /*1a20*/  FFMA.FTZ R183, R236, R80, R183 ;  /* 0x00000050ecb77223 */ /* 0x000fe200000100b7 */
[----:B------:R-:W-:Y:S01]  /*1a30*/  FADD.FTZ R111, -R239, R111 ;  /* 0x0000006fef6f7221 */ /* 0x000fe20000010100 */
[C---:B------:R-:W-:Y:S01]  /*1a40*/  FMUL.FTZ R101, R192.reuse, R101 ;  /* 0x00000065c0657220 */ /* 0x040fe20000410000 */
[----:B------:R-:W-:Y:S02]  /*1a50*/  HADD2.F32 R103, -RZ, R103.H1_H1 ;  /* 0x30000067ff677230 */ /* 0x000fe40000004100 */
[----:B------:R-:W-:Y:S01]  /*1a60*/  FMUL.FTZ R237, R192, R111 ;  /* 0x0000006fc0ed7220 */ /* 0x000fe20000410000 */
[----:B------:R-:W-:-:S02]  /*1a70*/  HADD2.F32 R100, -RZ, R121.H0_H0 ;  /* 0x20000079ff647230 */ /* 0x000fc40000004100 */
[----:B------:R-:W-:Y:S01]  /*1a80*/  FADD.FTZ R119, -R239, R119 ;  /* 0x00000077ef777221 */ /* 0x000fe20000010100 */
[-C--:B------:R-:W-:Y:S01]  /*1a90*/  FMUL.FTZ R238, R252, R103.reuse ;  /* 0x00000067fcee7220 */ /* 0x080fe20000410000 */
[----:B------:R-:W-:Y:S01]  /*1aa0*/  FADD.FTZ R6, R103, R6 ;  /* 0x0000000667067221 */ /* 0x000fe20000010000 */
[----:B------:R-:W-:Y:S01]  /*1ab0*/  FFMA.FTZ R42, R237, R103, R42 ;  /* 0x00000067ed2a7223 */ /* 0x000fe2000001002a */
[----:B------:R-:W-:Y:S01]  /*1ac0*/  FADD.FTZ R139, R100, R139 ;  /* 0x0000008b648b7221 */ /* 0x000fe20000010000 */
[----:B------:R-:W-:Y:S01]  /*1ad0*/  FFMA.FTZ R169, R101, R100, R169 ;  /* 0x0000006465a97223 */ /* 0x000fe200000100a9 */
[----:B------:R-:W-:Y:S02]  /*1ae0*/  HADD2.F32 R103, -RZ, R121.H1_H1 ;  /* 0x30000079ff677230 */ /* 0x000fe40000004100 */
[----:B------:R-:W-:Y:S01]  /*1af0*/  FMUL.FTZ R102, R192, R119 ;  /* 0x00000077c0667220 */ /* 0x000fe20000410000 */
[----:B------:R-:W-:Y:S01]  /*1b00*/  FADD.FTZ R5, R82, R5 ;  /* 0x0000000552057221 */ /* 0x000fe20000010000 */
[----:B------:R-:W-:Y:S01]  /*1b10*/  FFMA.FTZ R43, R236, R82, R43 ;  /* 0x00000052ec2b7223 */ /* 0x000fe2000001002b */
[----:B------:R-:W-:Y:S01]  /*1b20*/  FADD.FTZ R138, R103, R138 ;  /* 0x0000008a678a7221 */ /* 0x000fe20000010000 */
[----:B------:R-:W-:Y:S01]  /*1b30*/  FFMA.FTZ R168, R102, R103, R168 ;  /* 0x0000006766a87223 */ /* 0x000fe200000100a8 */
[----:B------:R-:W-:Y:S01]  /*1b40*/  FADD.FTZ R154, R105, R154 ;  /* 0x0000009a699a7221 */ /* 0x000fe20000010000 */
[----:B------:R-:W-:Y:S01]  /*1b50*/  FFMA.FTZ R186, R231, R105, R186 ;  /* 0x00000069e7ba7223 */ /* 0x000fe200000100ba */
[----:B0-----:R-:W-:-:S06]  /*1b60*/  IMAD.WIDE.U32 R86, R212, 0x8, R88 ;  /* 0x00000008d4567825 */ /* 0x001fcc00078e0058 */
[----:B------:R-:W5:Y:S01]  /*1b70*/  LDG.E.64 R86, desc[UR10][R86.64] ;  /* 0x0000000a56567981 */ /* 0x000f62000c1e1b00 */
[----:B------:R-:W-:Y:S01]  /*1b80*/  FADD.FTZ R16, R81, R16 ;  /* 0x0000001051107221 */ /* 0x000fe20000010000 */
[----:B------:R-:W-:Y:S01]  /*1b90*/  FFMA.FTZ R32, R99, R81, R32 ;  /* 0x0000005163207223 */ /* 0x000fe20000010020 */
[----:B------:R-:W-:Y:S02]  /*1ba0*/  HADD2.F32 R107, -RZ, R107.H1_H1 ;  /* 0x3000006bff6b7230 */ /* 0x000fe40000004100 */
[----:B------:R-:W-:-:S03]  /*1bb0*/  FADD.FTZ R125, -R239, R125 ;  /* 0x0000007def7d7221 */ /* 0x000fc60000010100 */
[-C--:B------:R-:W-:Y:S01]  /*1bc0*/  FFMA.FTZ R238, R83, R107.reuse, R238 ;  /* 0x0000006b53ee7223 */ /* 0x080fe200000100ee */
[----:B------:R-:W-:Y:S02]  /*1bd0*/  HADD2.F32 R83, -RZ, R114.H1_H1 ;  /* 0x30000072ff537230 */ /* 0x000fe40000004100 */
[----:B------:R-:W-:Y:S01]  /*1be0*/  FADD.FTZ R150, R107, R150 ;  /* 0x000000966b967221 */ /* 0x000fe20000010000 */
[----:B------:R-:W-:Y:S01]  /*1bf0*/  FFMA.FTZ R182, R237, R107, R182 ;  /* 0x0000006bedb67223 */ /* 0x000fe200000100b6 */
[----:B------:R-:W-:Y:S02]  /*1c00*/  HADD2.F32 R107, -RZ, R122.H1_H1 ;  /* 0x3000007aff6b7230 */ /* 0x000fe40000004100 */
[----:B------:R-:W-:-:S03]  /*1c10*/  FMUL.FTZ R106, R192, R125 ;  /* 0x0000007dc06a7220 */ /* 0x000fc60000410000 */
[----:B------:R-:W-:Y:S01]  /*1c20*/  FADD.FTZ R136, R107, R136 ;  /* 0x000000886b887221 */ /* 0x000fe20000010000 */
[C---:B------:R-:W-:Y:S01]  /*1c30*/  FFMA.FTZ R166, R106.reuse, R107, R166 ;  /* 0x0000006b6aa67223 */ /* 0x040fe200000100a6 */
[----:B------:R-:W-:Y:S01]  /*1c40*/  FADD.FTZ R20, R83, R20 ;  /* 0x0000001453147221 */ /* 0x000fe20000010000 */
[----:B------:R-:W-:Y:S01]  /*1c50*/  FFMA.FTZ R28, R106, R83, R28 ;  /* 0x000000536a1c7223 */ /* 0x000fe2000001001c */
[----:B---3--:R-:W-:-:S04]  /*1c60*/  FMUL.FTZ R235, R85, R82 ;  /* 0x0000005255eb7220 */ /* 0x008fc80000410000 */
[----:B--2---:R-:W-:Y:S01]  /*1c70*/  FFMA.FTZ R235, R84, R80, R235 ;  /* 0x0000005054eb7223 */ /* 0x004fe200000100eb */
[----:B------:R-:W-:-:S05]  /*1c80*/  HADD2.F32 R80, -RZ, R112.H0_H0 ;  /* 0x20000070ff507230 */ /* 0x000fca0000004100 */
[----:B------:R-:W-:Y:S01]  /*1c90*/  FADD.FTZ R15, R80, R15 ;  /* 0x0000000f500f7221 */ /* 0x000fe20000010000 */
[-C--:B------:R-:W-:Y:S01]  /*1ca0*/  FFMA.FTZ R33, R97, R80.reuse, R33 ;  /* 0x0000005061217223 */ /* 0x080fe20000010021 */
[----:B------:R-:W-:-:S04]  /*1cb0*/  FMUL.FTZ R80, R210, R80 ;  /* 0x00000050d2507220 */ /* 0x000fc80000410000 */
[----:B------:R-:W-:Y:S01]  /*1cc0*/  FFMA.FTZ R96, R211, R96, R80 ;  /* 0x00000060d3607223 */ /* 0x000fe20000010050 */
[----:B------:R-:W-:-:S04]  /*1cd0*/  FMUL.FTZ R80, R208, R81 ;  /* 0x00000051d0507220 */ /* 0x000fc80000410000 */
[----:B------:R-:W-:Y:S01]  /*1ce0*/  FFMA.FTZ R98, R209, R98, R80 ;  /* 0x00000062d1627223 */ /* 0x000fe20000010050 */
[--C-:B------:R-:W-:Y:S02]  /*1cf0*/  HADD2.F32 R80, -RZ, R113.reuse.H0_H0 ;  /* 0x20000071ff507230 */ /* 0x100fe40000004100 */
[----:B------:R-:W-:-:S03]  /*1d00*/  HADD2.F32 R113, -RZ, R113.H1_H1 ;  /* 0x30000071ff717230 */ /* 0x000fc60000004100 */
[----:B------:R-:W-:Y:S01]  /*1d10*/  FADD.FTZ R17, R80, R17 ;  /* 0x0000001150117221 */ /* 0x000fe20000010000 */
[-C--:B------:R-:W-:Y:S01]  /*1d20*/  FFMA.FTZ R31, R101, R80.reuse, R31 ;  /* 0x00000050651f7223 */ /* 0x080fe2000001001f */
[----:B------:R-:W-:Y:S01]  /*1d30*/  FMUL.FTZ R80, R206, R80 ;  /* 0x00000050ce507220 */ /* 0x000fe20000410000 */
[----:B------:R-:W-:-:S03]  /*1d40*/  HADD2.F32 R82, -RZ, R114.H0_H0 ;  /* 0x20000072ff527230 */ /* 0x000fc60000004100 */
[----:B------:R-:W-:Y:S01]  /*1d50*/  FFMA.FTZ R100, R207, R100, R80 ;  /* 0x00000064cf647223 */ /* 0x000fe20000010050 */
[----:B------:R-:W-:Y:S01]  /*1d60*/  FMUL.FTZ R80, R204, R113 ;  /* 0x00000071cc507220 */ /* 0x000fe20000410000 */
[----:B------:R-:W-:-:S03]  /*1d70*/  FMUL.FTZ R84, R202, R82 ;  /* 0x00000052ca547220 */ /* 0x000fc60000410000 */
[----:B------:R-:W-:Y:S01]  /*1d80*/  FFMA.FTZ R103, R205, R103, R80 ;  /* 0x00000067cd677223 */ /* 0x000fe20000010050 */
[----:B------:R-:W-:-:S05]  /*1d90*/  HADD2.F32 R80, -RZ, R122.H0_H0 ;  /* 0x2000007aff507230 */ /* 0x000fca0000004100 */
[----:B------:R-:W-:Y:S01]  /*1da0*/  FFMA.FTZ R105, R203, R80, R84 ;  /* 0x00000050cb697223 */ /* 0x000fe20000010054 */
[----:B------:R-:W-:-:S04]  /*1db0*/  IMAD.WIDE.U32 R84, R218, 0x8, R88 ;  /* 0x00000008da547825 */ /* 0x000fc800078e0058 */
[----:B------:R-:W-:Y:S02]  /*1dc0*/  IMAD.WIDE.U32 R88, R190, 0x8, R88 ;  /* 0x00000008be587825 */ /* 0x000fe400078e0058 */
[----:B------:R-:W5:Y:S04]  /*1dd0*/  LDG.E.64 R84, desc[UR10][R84.64] ;  /* 0x0000000a54547981 */ /* 0x000f68000c1e1b00 */
[----:B------:R-:W5:Y:S01]  /*1de0*/  LDG.E.64 R88, desc[UR10][R88.64] ;  /* 0x0000000a58587981 */ /* 0x000f62000c1e1b00 */
[----:B------:R-:W-:-:S04]  /*1df0*/  FADD.FTZ R81, -R239, R124 ;  /* 0x0000007cef517221 */ /* 0x000fc80000010100 */
[----:B------:R-:W-:Y:S01]  /*1e00*/  FMUL.FTZ R104, R192, R81 ;  /* 0x00000051c0687220 */ /* 0x000fe20000410000 */
[----:B------:R-:W-:-:S04]  /*1e10*/  FADD.FTZ R81, RZ, R225 ;  /* 0x000000e1ff517221 */ /* 0x000fc80000010000 */
[----:B------:R-:W-:Y:S01]  /*1e20*/  FADD.FTZ R81, R226, R81 ;  /* 0x00000051e2517221 */ /* 0x000fe20000010000 */
[----:B------:R-:W-:Y:S01]  /*1e30*/  FADD.FTZ R137, R80, R137 ;  /* 0x0000008950897221 */ /* 0x000fe20000010000 */
[----:B------:R-:W-:Y:S02]  /*1e40*/  FFMA.FTZ R167, R104, R80, R167 ;  /* 0x0000005068a77223 */ /* 0x000fe400000100a7 */
[----:B------:R-:W-:Y:S01]  /*1e50*/  FADD.FTZ R81, R228, R81 ;  /* 0x00000051e4517221 */ /* 0x000fe20000010000 */
[----:B------:R-:W-:-:S03]  /*1e60*/  FMUL.FTZ R80, R200, R83 ;  /* 0x00000053c8507220 */ /* 0x000fc60000410000 */
[----:B------:R-:W-:Y:S01]  /*1e70*/  FADD.FTZ R81, R230, R81 ;  /* 0x00000051e6517221 */ /* 0x000fe20000010000 */
[----:B------:R-:W-:-:S03]  /*1e80*/  FFMA.FTZ R107, R201, R107, R80 ;  /* 0x0000006bc96b7223 */ /* 0x000fc60000010050 */
[----:B------:R-:W-:-:S04]  /*1e90*/  FADD.FTZ R80, R108, R81 ;  /* 0x000000516c507221 */ /* 0x000fc80000010000 */
[----:B------:R-:W-:-:S04]  /*1ea0*/  FADD.FTZ R80, R233, R80 ;  /* 0x00000050e9507221 */ /* 0x000fc80000010000 */
[----:B------:R-:W-:Y:S01]  /*1eb0*/  FADD.FTZ R81, R235, R80 ;  /* 0x00000050eb517221 */ /* 0x000fe20000010000 */
        /* <DEDUP_REMOVED lines=11> */
[----:B------:R-:W-:Y:S02]  /*1f70*/  FADD.FTZ R19, R82, R19 ;  /* 0x0000001352137221 */ /* 0x000fe40000010000 */
[----:B------:R-:W-:Y:S01]  /*1f80*/  FFMA.FTZ R80, R236, R235, R81 ;  /* 0x000000ebec507223 */ /* 0x000fe20000010051 */
[----:B------:R-:W-:Y:S01]  /*1f90*/  FFMA.FTZ R29, R104, R82, R29 ;  /* 0x00000052681d7223 */ /* 0x000fe2000001001d */
[----:B------:R-:W-:Y:S02]  /*1fa0*/  FADD.FTZ R82, R220, R83 ;  /* 0x00000053dc527221 */ /* 0x000fe40000010000 */
[----:B------:R-:W-:Y:S02]  /*1fb0*/  FFMA.FTZ R80, R237, R238, R80 ;  /* 0x000000eeed507223 */ /* 0x000fe40000010050 */
[----:B------:R-:W-:-:S02]  /*1fc0*/  FADD.FTZ R81, R93, R82 ;  /* 0x000000525d517221 */ /* 0x000fc40000010000 */
[----:B------:R-:W-:Y:S02]  /*1fd0*/  FFMA.FTZ R82, R171, R170, R80 ;  /* 0x000000aaab527223 */ /* 0x000fe40000010050 */
[----:B------:R-:W-:Y:S02]  /*1fe0*/  FADD.FTZ R90, R94, R81 ;  /* 0x000000515e5a7221 */ /* 0x000fe40000010000 */
[----:B------:R-:W-:Y:S02]  /*1ff0*/  FFMA.FTZ R82, R195, R194, R82 ;  /* 0x000000c2c3527223 */ /* 0x000fe40000010052 */
[----:B------:R-:W-:Y:S02]  /*2000*/  FADD.FTZ R83, R95, R90 ;  /* 0x0000005a5f537221 */ /* 0x000fe40000010000 */
[----:B------:R-:W-:Y:S01]  /*2010*/  FFMA.FTZ R81, R197, R196, R82 ;  /* 0x000000c4c5517223 */ /* 0x000fe20000010052 */
[----:B------:R-:W-:Y:S02]  /*2020*/  HADD2.F32 R82, -RZ, R115.H0_H0 ;  /* 0x20000073ff527230 */ /* 0x000fe40000004100 */
[----:B------:R-:W-:Y:S01]  /*2030*/  FADD.FTZ R110, -R239, R126 ;  /* 0x0000007eef6e7221 */ /* 0x000fe20000010100 */
[----:B------:R-:W-:Y:S01]  /*2040*/  FADD.FTZ R83, R96, R83 ;  /* 0x0000005360537221 */ /* 0x000fe20000010000 */
[----:B------:R-:W-:Y:S01]  /*2050*/  FFMA.FTZ R90, R214, R219, R81 ;  /* 0x000000dbd65a7223 */ /* 0x000fe20000010051 */
[----:B------:R-:W-:-:S02]  /*2060*/  HADD2.F32 R80, -RZ, R123.H0_H0 ;  /* 0x2000007bff507230 */ /* 0x000fc40000004100 */
[----:B------:R-:W-:Y:S01]  /*2070*/  FMUL.FTZ R110, R192, R110 ;  /* 0x0000006ec06e7220 */ /* 0x000fe20000410000 */
[----:B------:R-:W-:Y:S01]  /*2080*/  FADD.FTZ R83, R83, R98 ;  /* 0x0000006253537221 */ /* 0x000fe20000010000 */
[----:B------:R-:W-:Y:S01]  /*2090*/  FMUL.FTZ R114, R198, R82 ;  /* 0x00000052c6727220 */ /* 0x000fe20000410000 */
        /* <DEDUP_REMOVED lines=12> */
[----:B------:R-:W-:Y:S02]  /*2160*/  FFMA.FTZ R114, R224, R95, R81 ;  /* 0x0000005fe0727223 */ /* 0x000fe40000010051 */
        /* <DEDUP_REMOVED lines=8> */
[----:B------:R-:W-:-:S04]  /*21f0*/  FFMA.FTZ R91, R101, R100, R90 ;  /* 0x00000064655b7223 */ /* 0x000fc8000001005a */
[----:B------:R-:W-:Y:S01]  /*2200*/  FFMA.FTZ R91, R102, R103, R91 ;  /* 0x00000067665b7223 */ /* 0x000fe2000001005b */
[----:B------:R-:W0:Y:S03]  /*2210*/  SHFL.DOWN PT, R81, R80, 0x10, 0x1f ;  /* 0x0a001f0050517f89 */ /* 0x000e2600000e0000 */
[----:B------:R-:W-:Y:S01]  /*2220*/  FFMA.FTZ R91, R104, R105, R91 ;  /* 0x00000069685b7223 */ /* 0x000fe2000001005b */
[----:B------:R-:W-:-:S03]  /*2230*/  FADD.FTZ R112, -R239, R127 ;  /* 0x0000007fef707221 */ /* 0x000fc60000010100 */
[----:B------:R-:W-:Y:S01]  /*2240*/  FFMA.FTZ R91, R106, R107, R91 ;  /* 0x0000006b6a5b7223 */ /* 0x000fe2000001005b */
[----:B------:R-:W-:-:S03]  /*2250*/  FMUL.FTZ R112, R192, R112 ;  /* 0x00000070c0707220 */ /* 0x000fc60000410000 */
[----:B------:R-:W-:-:S04]  /*2260*/  FFMA.FTZ R91, R110, R109, R91 ;  /* 0x0000006d6e5b7223 */ /* 0x000fc8000001005b */
[----:B------:R-:W-:-:S05]  /*2270*/  FFMA.FTZ R91, R112, R111, R91 ;  /* 0x0000006f705b7223 */ /* 0x000fca000001005b */
[----:B------:R-:W1:Y:S01]  /*2280*/  SHFL.DOWN PT, R90, R91, 0x10, 0x1f ;  /* 0x0a001f005b5a7f89 */ /* 0x000e6200000e0000 */
[----:B0-----:R-:W-:-:S05]  /*2290*/  FADD.FTZ R81, R80, R81 ;  /* 0x0000005150517221 */ /* 0x001fca0000010000 */
[----:B------:R-:W0:Y:S01]  /*22a0*/  SHFL.DOWN PT, R114, R81, 0x8, 0x1f ;  /* 0x09001f0051727f89 */ /* 0x000e2200000e0000 */
[----:B------:R-:W-:Y:S01]  /*22b0*/  FADD.FTZ R18, R113, R18 ;  /* 0x0000001271127221 */ /* 0x000fe20000010000 */
[----:B------:R-:W-:Y:S01]  /*22c0*/  FFMA.FTZ R30, R102, R113, R30 ;  /* 0x00000071661e7223 */ /* 0x000fe2000001001e */
        /* <DEDUP_REMOVED lines=10> */
[----:B0-----:R-:W-:Y:S02]  /*2370*/  FADD.FTZ R91, R116, R115 ;  /* 0x00000073745b7221 */ /* 0x001fe40000010000 */
[----:B------:R-:W0:Y:S03]  /*2380*/  S2R R115, SR_TID.X ;  /* 0x0000000000737919 */ /* 0x000e260000002100 */
[----:B------:R-:W2:Y:S01]  /*2390*/  SHFL.DOWN PT, R118, R91, 0x1, 0x1f ;  /* 0x08201f005b767f89 */ /* 0x000ea200000e0000 */
[----:B-1----:R-:W-:-:S05]  /*23a0*/  FADD.FTZ R90, R117, R80 ;  /* 0x00000050755a7221 */ /* 0x002fca0000010000 */
[----:B------:R-:W1:Y:S01]  /*23b0*/  SHFL.DOWN PT, R81, R90, 0x1, 0x1f ;  /* 0x08201f005a517f89 */ /* 0x000e6200000e0000 */
[----:B0-----:R-:W-:Y:S01]  /*23c0*/  LOP3.LUT P2, RZ, R115, 0x1f, RZ, 0xc0, !PT ;  /* 0x0000001f73ff7812 */ /* 0x001fe2000784c0ff */
[----:B------:R-:W-:Y:S01]  /*23d0*/  BSSY.RECONVERGENT B0, `(.L_x_2138) ;  /* 0x000000e000007945 */ /* 0x000fe20003800200 */
[----:B------:R-:W-:Y:S01]  /*23e0*/  FADD.FTZ R134, R123, R134 ;  /* 0x000000867b867221 */ /* 0x000fe20000010000 */
[----:B------:R-:W-:Y:S01]  /*23f0*/  FFMA.FTZ R164, R112, R123, R164 ;  /* 0x0000007b70a47223 */ /* 0x000fe200000100a4 */
[----:B--2---:R-:W-:Y:S01]  /*2400*/  FADD.FTZ R80, R91, R118 ;  /* 0x000000765b507221 */ /* 0x004fe20000010000 */
[----:B-1----:R-:W-:-:S08]  /*2410*/  FADD.FTZ R81, R90, R81 ;  /* 0x000000515a517221 */ /* 0x002fd00000010000 */
        /* <DEDUP_REMOVED lines=9> */
.L_x_2139:
[----:B------:R-:W-:Y:S05]  /*24b0*/  BSYNC.RECONVERGENT B0 ;  /* 0x0000000000007941 */ /* 0x000fea0003800200 */
.L_x_2138:
        /* <DEDUP_REMOVED lines=91> */
[----:B------:R-:W-:Y:S01]  /*2a70*/  F2FP.F16.F32.PACK_AB R80, R227, R80 ;  /* 0x00000050e350723e */ /* 0x000fe200000000ff */
[----:B------:R-:W-:Y:S06]  /*2a80*/  BRA `(.L_x_2143) ;  /* 0x0000001c007c7947 */ /* 0x000fec0003800000 */
.L_x_2142:
        /* <DEDUP_REMOVED lines=33> */
[----:B------:R-:W-:Y:S01]  /*2ca0*/  F2FP.F16.F32.PACK_AB R83, R74, R83 ;  /* 0x000000534a53723e */ /* 0x000fe200000000ff */
[C---:B------:R-:W-:Y:S01]  /*2cb0*/  FMUL.FTZ R75, R192.reuse, R231 ;  /* 0x000000e7c04b7220 */ /* 0x040fe20000410000 */
[----:B------:R-:W-:Y:S01]  /*2cc0*/  F2FP.F16.F32.PACK_AB R82, R73, R72 ;  /* 0x000000484952723e */ /* 0x000fe200000000ff */
        /* <DEDUP_REMOVED lines=18> */
.L_x_2141:
        /* <DEDUP_REMOVED lines=38> */
[----:B------:R-:W-:Y:S01]  /*3050*/  F2FP.F16.F32.PACK_AB R83, R83, R82 ;  /* 0x000000525353723e */ /* 0x000fe200000000ff */
[----:B------:R-:W-:Y:S01]  /*3060*/  FFMA.FTZ R89, R192, R230, R63 ;  /* 0x000000e6c0597223 */ /* 0x000fe2000001003f */
[----:B------:R-:W-:-:S02]  /*3070*/  LOP3.LUT P2, RZ, R88, 0xff0000, RZ, 0xc0, !PT ;  /* 0x00ff000058ff7812 */ /* 0x000fc4000784c0ff */
[C---:B------:R-:W-:Y:S01]  /*3080*/  LOP3.LUT P3, RZ, R88.reuse, 0xff000000, RZ, 0xc0, !PT ;  /* 0xff00000058ff7812 */ /* 0x040fe2000786c0ff */
[----:B------:R-:W-:Y:S01]  /*3090*/  FMUL.FTZ R89, R89, UR6 ;  /* 0x0000000659597c20 */ /* 0x000fe20008410000 */
[C---:B------:R-:W-:Y:S02]  /*30a0*/  LOP3.LUT P6, RZ, R88.reuse, 0xff00, RZ, 0xc0, !PT ;  /* 0x0000ff0058ff7812 */ /* 0x040fe400078cc0ff */
[----:B------:R-:W-:Y:S01]  /*30b0*/  LOP3.LUT P5, RZ, R88, 0xff, RZ, 0xc0, !PT ;  /* 0x000000ff58ff7812 */ /* 0x000fe200078ac0ff */
[C---:B------:R-:W-:Y:S01]  /*30c0*/  FFMA.FTZ R88, R192.reuse, R229, R62 ;  /* 0x000000e5c0587223 */ /* 0x040fe2000001003e */
[----:B------:R-:W-:Y:S01]  /*30d0*/  F2FP.F16.F32.PACK_AB R82, R81, R80 ;  /* 0x000000505152723e */ /* 0x000fe200000000ff */
        /* <DEDUP_REMOVED lines=9> */
[----:B------:R-:W-:Y:S02]  /*3170*/  F2FP.F16.F32.PACK_AB R81, R91, R88 ;  /* 0x000000585b51723e */ /* 0x000fe400000000ff */
[----:B------:R-:W-:Y:S01]  /*3180*/  F2FP.F16.F32.PACK_AB R80, R89, R80 ;  /* 0x000000505950723e */ /* 0x000fe200000000ff */
[----:B------:R-:W-:Y:S06]  /*3190*/  BRA `(.L_x_2143) ;  /* 0x0000001400b87947 */ /* 0x000fec0003800000 */
.L_x_2144:
        /* <DEDUP_REMOVED lines=34> */
[C---:B------:R-:W-:Y:S01]  /*33c0*/  FFMA.FTZ R75, R192.reuse, R230, R63 ;  /* 0x000000e6c04b7223 */ /* 0x040fe2000001003f */
[----:B------:R-:W-:Y:S01]  /*33d0*/  F2FP.F16.F32.PACK_AB R82, R73, R72 ;  /* 0x000000484952723e */ /* 0x000fe200000000ff */
        /* <DEDUP_REMOVED lines=18> */
.L_x_2140:
        /* <DEDUP_REMOVED lines=15> */
[----:B------:R-:W-:Y:S01]  /*35f0*/  FFMA.FTZ R234, R234, R113, R114 ;  /* 0x00000071eaea7223 */ /* 0x000fe20000010072 */
        /* <DEDUP_REMOVED lines=10> */
[--C-:B------:R-:W-:Y:S01]  /*36a0*/  FFMA.FTZ R79, R229, R113, R114.reuse ;  /* 0x00000071e54f7223 */ /* 0x100fe20000010072 */
        /* <DEDUP_REMOVED lines=36> */
[----:B------:R-:W-:Y:S02]  /*38f0*/  F2FP.F16.F32.PACK_AB R79, R81, R90 ;  /* 0x0000005a514f723e */ /* 0x000fe400000000ff */
[C---:B------:R-:W-:Y:S02]  /*3900*/  FSEL R77, R80.reuse, RZ, P3 ;  /* 0x000000ff504d7208 */ /* 0x040fe40001800000 */
[----:B------:R-:W-:Y:S02]  /*3910*/  FSEL R81, R80, RZ, P5 ;  /* 0x000000ff50517208 */ /* 0x000fe40002800000 */
[----:B------:R-:W-:Y:S02]  /*3920*/  FSEL R76, R76, RZ, P2 ;  /* 0x000000ff4c4c7208 */ /* 0x000fe40001000000 */
[----:B------:R-:W-:-:S02]  /*3930*/  LOP3.LUT P3, RZ, R88, 0xff00, RZ, 0xc0, !PT ;  /* 0x0000ff0058ff7812 */ /* 0x000fc4000786c0ff */
[----:B------:R-:W-:Y:S02]  /*3940*/  LOP3.LUT P6, RZ, R88, 0xff, RZ, 0xc0, !PT ;  /* 0x000000ff58ff7812 */ /* 0x000fe400078cc0ff */
[C---:B------:R-:W-:Y:S02]  /*3950*/  LOP3.LUT P5, RZ, R160.reuse, 0xff00, RZ, 0xc0, !PT ;  /* 0x0000ff00a0ff7812 */ /* 0x040fe400078ac0ff */
[----:B------:R-:W-:Y:S02]  /*3960*/  LOP3.LUT P2, RZ, R160, 0xff, RZ, 0xc0, !PT ;  /* 0x000000ffa0ff7812 */ /* 0x000fe4000784c0ff */
[----:B------:R-:W-:Y:S02]  /*3970*/  F2FP.F16.F32.PACK_AB R83, R83, R78 ;  /* 0x0000004e5353723e */ /* 0x000fe400000000ff */
        /* <DEDUP_REMOVED lines=9> */
[----:B------:R-:W-:Y:S01]  /*3a10*/  F2FP.F16.F32.PACK_AB R80, R91, R80 ;  /* 0x000000505b50723e */ /* 0x000fe200000000ff */
[----:B------:R-:W-:Y:S06]  /*3a20*/  BRA `(.L_x_2143) ;  /* 0x0000000c00947947 */ /* 0x000fec0003800000 */
.L_x_2146:
        /* <DEDUP_REMOVED lines=13> */
[--C-:B------:R-:W-:Y:S01]  /*3b00*/  FFMA.FTZ R75, R231, R113, R114.reuse ;  /* 0x00000071e74b7223 */ /* 0x100fe20000010072 */
        /* <DEDUP_REMOVED lines=16> */
[--C-:B------:R-:W-:Y:S01]  /*3c10*/  FFMA.FTZ R227, R227, R113, R114.reuse ;  /* 0x00000071e3e37223 */ /* 0x100fe20000010072 */
        /* <DEDUP_REMOVED lines=19> */
[----:B------:R-:W-:Y:S01]  /*3d50*/  F2FP.F16.F32.PACK_AB R78, R73, R78 ;  /* 0x0000004e494e723e */ /* 0x000fe200000000ff */
[----:B------:R-:W-:Y:S01]  /*3d60*/  FMUL.FTZ R73, R192, R227 ;  /* 0x000000e3c0497220 */ /* 0x000fe20000410000 */
[C---:B------:R-:W-:Y:S02]  /*3d70*/  LOP3.LUT P6, RZ, R88.reuse, 0xff0000, RZ, 0xc0, !PT ;  /* 0x00ff000058ff7812 */ /* 0x040fe400078cc0ff */
[----:B------:R-:W-:Y:S02]  /*3d80*/  LOP3.LUT P3, RZ, R88, 0xff000000, RZ, 0xc0, !PT ;  /* 0xff00000058ff7812 */ /* 0x000fe4000786c0ff */
[----:B------:R-:W-:Y:S01]  /*3d90*/  F2FP.F16.F32.PACK_AB R77, R72, R77 ;  /* 0x0000004d484d723e */ /* 0x000fe200000000ff */
[----:B------:R-:W-:Y:S01]  /*3da0*/  FMUL.FTZ R72, R192, R225 ;  /* 0x000000e1c0487220 */ /* 0x000fe20000410000 */
[----:B------:R-:W-:-:S02]  /*3db0*/  LOP3.LUT P5, RZ, R88, 0xff00, RZ, 0xc0, !PT ;  /* 0x0000ff0058ff7812 */ /* 0x000fc400078ac0ff */
[----:B------:R-:W-:Y:S02]  /*3dc0*/  LOP3.LUT P2, RZ, R88, 0xff, RZ, 0xc0, !PT ;  /* 0x000000ff58ff7812 */ /* 0x000fe4000784c0ff */
[----:B------:R-:W-:Y:S01]  /*3dd0*/  F2FP.F16.F32.PACK_AB R83, R80, R83 ;  /* 0x000000535053723e */ /* 0x000fe200000000ff */
[----:B------:R-:W-:Y:S01]  /*3de0*/  FMUL.FTZ R80, R73, UR6 ;  /* 0x0000000649507c20 */ /* 0x000fe20008410000 */
[----:B------:R-:W-:Y:S02]  /*3df0*/  FSEL R81, R81, RZ, P6 ;  /* 0x000000ff51517208 */ /* 0x000fe40003000000 */
[----:B------:R-:W-:Y:S01]  /*3e00*/  FSEL R88, R76, RZ, P3 ;  /* 0x000000ff4c587208 */ /* 0x000fe20001800000 */
[----:B------:R-:W-:Y:S01]  /*3e10*/  FMUL.FTZ R76, R72, UR6 ;  /* 0x00000006484c7c20 */ /* 0x000fe20008410000 */
        /* <DEDUP_REMOVED lines=10> */
[----:B------:R-:W-:Y:S01]  /*3ec0*/  F2FP.F16.F32.PACK_AB R80, R89, R80 ;  /* 0x000000505950723e */ /* 0x000fe200000000ff */
[----:B------:R-:W-:Y:S06]  /*3ed0*/  BRA `(.L_x_2143) ;  /* 0x0000000800687947 */ /* 0x000fec0003800000 */
.L_x_2145:
        /* <DEDUP_REMOVED lines=19> */
[----:B------:R-:W-:Y:S01]  /*4010*/  FFMA.FTZ R77, R229, R113, R114 ;  /* 0x00000071e54d7223 */ /* 0x000fe20000010072 */
        /* <DEDUP_REMOVED lines=27> */
[C---:B------:R-:W-:Y:S01]  /*41d0*/  FSEL R82, R81.reuse, RZ, P5 ;  /* 0x000000ff51527208 */ /* 0x040fe20002800000 */
[----:B------:R-:W-:Y:S01]  /*41e0*/  FFMA.FTZ R227, R192, R227, R61 ;  /* 0x000000e3c0e37223 */ /* 0x000fe2000001003d */
        /* <DEDUP_REMOVED lines=10> */
[----:B------:R-:W-:Y:S02]  /*4290*/  F2FP.F16.F32.PACK_AB R83, R83, R78 ;  /* 0x0000004e5353723e */ /* 0x000fe400000000ff */
[----:B------:R-:W-:Y:S02]  /*42a0*/  FSEL R108, R76, RZ, P6 ;  /* 0x000000ff4c6c7208 */ /* 0x000fe40003000000 */
[----:B------:R-:W-:-:S02]  /*42b0*/  F2FP.F16.F32.PACK_AB R78, R116, R81 ;  /* 0x00000051744e723e */ /* 0x000fc400000000ff */
[C---:B------:R-:W-:Y:S02]  /*42c0*/  FSEL R77, R80.reuse, RZ, P3 ;  /* 0x000000ff504d7208 */ /* 0x040fe40001800000 */
[----:B------:R-:W-:Y:S02]  /*42d0*/  FSEL R81, R80, RZ, P5 ;  /* 0x000000ff50517208 */ /* 0x000fe40002800000 */
        /* <DEDUP_REMOVED lines=16> */
.L_x_2147:
        /* <DEDUP_REMOVED lines=30> */
[----:B------:R-:W-:Y:S01]  /*45c0*/  FFMA.FTZ R227, R227, R113, R114 ;  /* 0x00000071e3e37223 */ /* 0x000fe20000010072 */
        /* <DEDUP_REMOVED lines=20> */
[----:B------:R-:W-:Y:S01]  /*4710*/  FFMA.FTZ R73, R192, R227, R61 ;  /* 0x000000e3c0497223 */ /* 0x000fe2000001003d */
[C---:B------:R-:W-:Y:S02]  /*4720*/  LOP3.LUT P6, RZ, R88.reuse, 0xff0000, RZ, 0xc0, !PT ;  /* 0x00ff000058ff7812 */ /* 0x040fe400078cc0ff */
[----:B------:R-:W-:Y:S02]  /*4730*/  LOP3.LUT P3, RZ, R88, 0xff000000, RZ, 0xc0, !PT ;  /* 0xff00000058ff7812 */ /* 0x000fe4000786c0ff */
[----:B------:R-:W-:Y:S01]  /*4740*/  F2FP.F16.F32.PACK_AB R77, R72, R77 ;  /* 0x0000004d484d723e */ /* 0x000fe200000000ff */
[----:B------:R-:W-:Y:S01]  /*4750*/  FFMA.FTZ R72, R192, R225, R60 ;  /* 0x000000e1c0487223 */ /* 0x000fe2000001003c */
        /* <DEDUP_REMOVED lines=17> */
[----:B------:R-:W-:-:S07]  /*4870*/  F2FP.F16.F32.PACK_AB R80, R89, R80 ;  /* 0x000000505950723e */ /* 0x000fce00000000ff */
.L_x_2143:
        /* <DEDUP_REMOVED lines=17> */
[----:B------:R-:W-:Y:S01]  /*4990*/  FFMA.FTZ R221, R221, R113, R114 ;  /* 0x00000071dddd7223 */ /* 0x000fe20000010072 */
[----:B------:R-:W-:Y:S01]  /*49a0*/  LOP3.LUT P5, RZ, R87, 0xff0000, RZ, 0xc0, !PT ;  /* 0x00ff000057ff7812 */ /* 0x000fe200078ac0ff */
[----:B------:R-:W-:Y:S01]  /*49b0*/  FADD.FTZ R223, R94, -R223 ;  /* 0x800000df5edf7221 */ /* 0x000fe20000010000 */
[----:B------:R-:W-:Y:S01]  /*49c0*/  FADD.FTZ R224, R95, -R224 ;  /* 0x800000e05fe07221 */ /* 0x000fe20000010000 */
[----:B------:R-:W-:Y:S01]  /*49d0*/  LOP3.LUT P6, RZ, R157, 0xff0000, RZ, 0xc0, !PT ;  /* 0x00ff00009dff7812 */ /* 0x000fe200078cc0ff */
[----:B------:R-:W-:Y:S01]  /*49e0*/  FADD.FTZ R221, R220, -R221 ;  /* 0x800000dddcdd7221 */ /* 0x000fe20000010000 */
[----:B------:R-:W-:Y:S01]  /*49f0*/  FFMA.FTZ R70, R192, R223, R50 ;  /* 0x000000dfc0467223 */ /* 0x000fe20000010032 */
[-C--:B------:R-:W-:Y:S01]  /*4a00*/  FFMA.FTZ R222, R222, R113.reuse, R114 ;  /* 0x00000071dede7223 */ /* 0x080fe20000010072 */
        /* <DEDUP_REMOVED lines=41> */
[----:B------:R-:W-:Y:S02]  /*4ca0*/  F2FP.F16.F32.PACK_AB R79, R90, R79 ;  /* 0x0000004f5a4f723e */ /* 0x000fe400000000ff */
        /* <DEDUP_REMOVED lines=23> */
.L_x_2150:
        /* <DEDUP_REMOVED lines=14> */
[----:B------:R-:W-:Y:S01]  /*4f00*/  FFMA.FTZ R197, R197, R113, R114 ;  /* 0x00000071c5c57223 */ /* 0x000fe20000010072 */
[----:B------:R-:W-:Y:S01]  /*4f10*/  LOP3.LUT P5, RZ, R87, 0xff0000, RZ, 0xc0, !PT ;  /* 0x00ff000057ff7812 */ /* 0x000fe200078ac0ff */
[----:B------:R-:W-:Y:S01]  /*4f20*/  FFMA.FTZ R221, R192, R221, R48 ;  /* 0x000000ddc0dd7223 */ /* 0x000fe20000010030 */
[----:B0-----:R-:W-:Y:S01]  /*4f30*/  FSEL R76, R224, RZ, P3 ;  /* 0x000000ffe04c7208 */ /* 0x001fe20001800000 */
[-C--:B------:R-:W-:Y:S01]  /*4f40*/  FFMA.FTZ R214, R214, R113.reuse, R114 ;  /* 0x00000071d6d67223 */ /* 0x080fe20000010072 */
        /* <DEDUP_REMOVED lines=44> */
[----:B------:R-:W-:Y:S02]  /*5210*/  F2FP.F16.F32.PACK_AB R83, R76, R83 ;  /* 0x000000534c53723e */ /* 0x000fe400000000ff */
[----:B------:R-:W-:-:S02]  /*5220*/  F2FP.F16.F32.PACK_AB R82, R89, R82 ;  /* 0x000000525952723e */ /* 0x000fc400000000ff */
[----:B------:R-:W-:Y:S02]  /*5230*/  FSEL R89, R194, RZ, P5 ;  /* 0x000000ffc2597208 */ /* 0x000fe40002800000 */
[C---:B------:R-:W-:Y:S02]  /*5240*/  FSEL R76, R171.reuse, RZ, P6 ;  /* 0x000000ffab4c7208 */ /* 0x040fe40003000000 */
        /* <DEDUP_REMOVED lines=8> */
.L_x_2149:
        /* <DEDUP_REMOVED lines=9> */
[----:B------:R-:W-:Y:S01]  /*5360*/  FMUL.FTZ R70, R192, R223 ;  /* 0x000000dfc0467220 */ /* 0x000fe20000410000 */
[----:B------:R-:W-:Y:S01]  /*5370*/  FFMA.FTZ R222, R222, R113, R114 ;  /* 0x00000071dede7223 */ /* 0x000fe20000010072 */
[----:B------:R-:W-:Y:S01]  /*5380*/  FMUL.FTZ R71, R192, R71 ;  /* 0x00000047c0477220 */ /* 0x000fe20000410000 */
[----:B------:R-:W-:Y:S01]  /*5390*/  ISETP.GE.U32.AND P3, PT, R86, RZ, PT ;  /* 0x000000ff5600720c */ /* 0x000fe20003f66070 */
[----:B------:R-:W-:Y:S01]  /*53a0*/  FMUL.FTZ R68, R70, UR6 ;  /* 0x0000000646447c20 */ /* 0x000fe20008410000 */
[----:B------:R-:W-:Y:S01]  /*53b0*/  FADD.FTZ R69, R93, -R222 ;  /* 0x800000de5d457221 */ /* 0x000fe20000010000 */
[-CC-:B------:R-:W-:Y:S01]  /*53c0*/  FFMA.FTZ R214, R214, R113.reuse, R114.reuse ;  /* 0x00000071d6d67223 */ /* 0x180fe20000010072 */
[----:B------:R-:W-:Y:S01]  /*53d0*/  FFMA.FTZ R197, R197, R113, R114 ;  /* 0x00000071c5c57223 */ /* 0x000fe20000010072 */
        /* <DEDUP_REMOVED lines=12> */
[--C-:B------:R-:W-:Y:S01]  /*54a0*/  FFMA.FTZ R195, R195, R113, R114.reuse ;  /* 0x00000071c3c37223 */ /* 0x100fe20000010072 */
        /* <DEDUP_REMOVED lines=46> */
.L_x_2152:
[-CC-:B------:R-:W-:Y:S01]  /*5790*/  FFMA.FTZ R224, R224, R113.reuse, R114.reuse ;  /* 0x00000071e0e07223 */ /* 0x180fe20000010072 */
[-CC-:B------:R-:W-:Y:S01]  /*57a0*/  FFMA.FTZ R223, R223, R113.reuse, R114.reuse ;  /* 0x00000071dfdf7223 */ /* 0x180fe20000010072 */
[----:B------:R-:W-:Y:S01]  /*57b0*/  ISETP.GE.U32.AND P3, PT, R86, RZ, PT ;  /* 0x000000ff5600720c */ /* 0x000fe20003f66070 */
[-C--:B------:R-:W-:Y:S01]  /*57c0*/  FFMA.FTZ R221, R221, R113.reuse, R114 ;  /* 0x00000071dddd7223 */ /* 0x080fe20000010072 */
[----:B------:R-:W-:Y:S01]  /*57d0*/  FADD.FTZ R95, R95, -R224 ;  /* 0x800000e05f5f7221 */ /* 0x000fe20000010000 */
[----:B------:R-:W-:Y:S01]  /*57e0*/  FADD.FTZ R223, R94, -R223 ;  /* 0x800000df5edf7221 */ /* 0x000fe20000010000 */
[----:B------:R-:W-:Y:S01]  /*57f0*/  ISETP.GE.U32.AND.EX P3, PT, R87, 0x1000000, PT, P3 ;  /* 0x010000005700780c */ /* 0x000fe20003f66130 */
[--C-:B------:R-:W-:Y:S01]  /*5800*/  FFMA.FTZ R222, R222, R113, R114.reuse ;  /* 0x00000071dede7223 */ /* 0x100fe20000010072 */
[C---:B------:R-:W-:Y:S01]  /*5810*/  FMUL.FTZ R95, R192.reuse, R95 ;  /* 0x0000005fc05f7220 */ /* 0x040fe20000410000 */
[----:B------:R-:W-:Y:S01]  /*5820*/  FMUL.FTZ R223, R192, R223 ;  /* 0x000000dfc0df7220 */ /* 0x000fe20000410000 */
[----:B------:R-:W-:Y:S01]  /*5830*/  FADD.FTZ R221, R220, -R221 ;  /* 0x800000dddcdd7221 */ /* 0x000fe20000010000 */
[----:B------:R-:W-:Y:S01]  /*5840*/  FFMA.FTZ R197, R197, R113, R114 ;  /* 0x00000071c5c57223 */ /* 0x000fe20000010072 */
[----:B------:R-:W-:Y:S01]  /*5850*/  FMUL.FTZ R95, R95, UR6 ;  /* 0x000000065f5f7c20 */ /* 0x000fe20008410000 */
[----:B------:R-:W-:Y:S01]  /*5860*/  FADD.FTZ R93, R93, -R222 ;  /* 0x800000de5d5d7221 */ /* 0x000fe20000010000 */
[----:B------:R-:W-:Y:S01]  /*5870*/  FMUL.FTZ R223, R223, UR6 ;  /* 0x00000006dfdf7c20 */ /* 0x000fe20008410000 */
[----:B------:R-:W-:Y:S01]  /*5880*/  LOP3.LUT P5, RZ, R87, 0xff0000, RZ, 0xc0, !PT ;  /* 0x00ff000057ff7812 */ /* 0x000fe200078ac0ff */
[----:B------:R-:W-:Y:S01]  /*5890*/  FMUL.FTZ R221, R192, R221 ;  /* 0x000000ddc0dd7220 */ /* 0x000fe20000410000 */
[----:B0-----:R-:W-:Y:S01]  /*58a0*/  FSEL R76, R95, RZ, P3 ;  /* 0x000000ff5f4c7208 */ /* 0x001fe20001800000 */
[----:B------:R-:W-:Y:S01]  /*58b0*/  FFMA.FTZ R214, R214, R113, R114 ;  /* 0x00000071d6d67223 */ /* 0x000fe20000010072 */
        /* <DEDUP_REMOVED lines=9> */
[--C-:B------:R-:W-:Y:S01]  /*5950*/  FFMA.FTZ R77, R195, R113, R114.reuse ;  /* 0x00000071c34d7223 */ /* 0x100fe20000010072 */
        /* <DEDUP_REMOVED lines=46> */
.L_x_2148:
        /* <DEDUP_REMOVED lines=56> */
.L_x_2154:
        /* <DEDUP_REMOVED lines=52> */
[----:B------:R-:W-:Y:S01]  /*6300*/  F2FP.F16.F32.PACK_AB R80, R87, R80 ;  /* 0x000000505750723e */ /* 0x000fe200000000ff */
[----:B------:R-:W-:Y:S06]  /*6310*/  BRA `(.L_x_2151) ;  /* 0x0000000400b07947 */ /* 0x000fec0003800000 */
.L_x_2153:
        /* <DEDUP_REMOVED lines=8> */
[--C-:B------:R-:W-:Y:S01]  /*63a0*/  FFMA.FTZ R222, R222, R113, R114.reuse ;  /* 0x00000071dede7223 */ /* 0x100fe20000010072 */
[C---:B------:R-:W-:Y:S01]  /*63b0*/  FMUL.FTZ R71, R192.reuse, R71 ;  /* 0x00000047c0477220 */ /* 0x040fe20000410000 */
[----:B------:R-:W-:Y:S01]  /*63c0*/  FMUL.FTZ R72, R192, R171 ;  /* 0x000000abc0487220 */ /* 0x000fe20000410000 */
[----:B------:R-:W-:Y:S01]  /*63d0*/  FADD.FTZ R223, R94, -R223 ;  /* 0x800000df5edf7221 */ /* 0x000fe20000010000 */
[----:B------:R-:W-:Y:S01]  /*63e0*/  FFMA.FTZ R221, R221, R113, R114 ;  /* 0x00000071dddd7223 */ /* 0x000fe20000010072 */
        /* <DEDUP_REMOVED lines=42> */
.L_x_2155:
        /* <DEDUP_REMOVED lines=53> */
.L_x_2151:
        /* <DEDUP_REMOVED lines=15> */
[----:B------:R-:W-:Y:S01]  /*6ad0*/  LOP3.LUT P6, RZ, R85, 0xff0000, RZ, 0xc0, !PT ;  /* 0x00ff000055ff7812 */ /* 0x000fe200078cc0ff */
[-C--:B------:R-:W-:Y:S01]  /*6ae0*/  FFMA.FTZ R112, R112, R113.reuse, R114 ;  /* 0x0000007170707223 */ /* 0x080fe20000010072 */
[----:B------:R-:W-:Y:S01]  /*6af0*/  FADD.FTZ R109, R109, -R110 ;  /* 0x8000006e6d6d7221 */ /* 0x000fe20000010000 */
[----:B------:R-:W-:Y:S01]  /*6b00*/  LOP3.LUT P5, RZ, R159, 0xff0000, RZ, 0xc0, !PT ;  /* 0x00ff00009fff7812 */ /* 0x000fe200078ac0ff */
[----:B------:R-:W-:Y:S01]  /*6b10*/  FADD.FTZ R105, R105, -R104 ;  /* 0x8000006869697221 */ /* 0x000fe20000010000 */
[----:B------:R-:W-:Y:S01]  /*6b20*/  FFMA.FTZ R101, R101, R113, R114 ;  /* 0x0000007165657223 */ /* 0x000fe20000010072 */
[----:B0-----:R-:W-:Y:S01]  /*6b30*/  FFMA.FTZ R70, R192, R109, R58 ;  /* 0x0000006dc0467223 */ /* 0x001fe2000001003a */
[----:B------:R-:W-:Y:S01]  /*6b40*/  FADD.FTZ R112, R111, -R112 ;  /* 0x800000706f707221 */ /* 0x000fe20000010000 */
[----:B------:R-:W-:Y:S01]  /*6b50*/  FFMA.FTZ R106, R106, R113, R114 ;  /* 0x000000716a6a7223 */ /* 0x000fe20000010072 */
        /* <DEDUP_REMOVED lines=34> */
[----:B------:R-:W-:Y:S01]  /*6d80*/  F2FP.F16.F32.PACK_AB R79, R80, R79 ;  /* 0x0000004f504f723e */ /* 0x000fe200000000ff */
[----:B------:R-:W-:Y:S01]  /*6d90*/  FMUL.FTZ R80, R75, UR6 ;  /* 0x000000064b507c20 */ /* 0x000fe20008410000 */
[----:B------:R-:W-:Y:S02]  /*6da0*/  F2FP.F16.F32.PACK_AB R83, R86, R83 ;  /* 0x000000535653723e */ /* 0x000fe400000000ff */
        /* <DEDUP_REMOVED lines=27> */
.L_x_2158:
        /* <DEDUP_REMOVED lines=18> */
[----:B0-----:R-:W-:Y:S01]  /*7080*/  FSEL R76, R112, RZ, P5 ;  /* 0x000000ff704c7208 */ /* 0x001fe20002800000 */
        /* <DEDUP_REMOVED lines=33> */
[----:B------:R-:W-:-:S02]  /*72a0*/  F2FP.F16.F32.PACK_AB R78, R77, R78 ;  /* 0x0000004e4d4e723e */ /* 0x000fc400000000ff */
        /* <DEDUP_REMOVED lines=22> */
.L_x_2157:
        /* <DEDUP_REMOVED lines=9> */
[----:B0-----:R-:W-:Y:S01]  /*74a0*/  FMUL.FTZ R70, R192, R109 ;  /* 0x0000006dc0467220 */ /* 0x001fe20000410000 */
[----:B------:R-:W-:Y:S01]  /*74b0*/  FADD.FTZ R71, R111, -R112 ;  /* 0x800000706f477221 */ /* 0x000fe20000010000 */
[----:B------:R-:W-:Y:S01]  /*74c0*/  FFMA.FTZ R106, R106, R113, R114 ;  /* 0x000000716a6a7223 */ /* 0x000fe20000010072 */
        /* <DEDUP_REMOVED lines=8> */
[----:B------:R-:W-:Y:S01]  /*7550*/  FFMA.FTZ R102, R102, R113, R114 ;  /* 0x0000007166667223 */ /* 0x000fe20000010072 */
        /* <DEDUP_REMOVED lines=55> */
.L_x_2160:
[-CC-:B------:R-:W-:Y:S01]  /*78d0*/  FFMA.FTZ R112, R112, R113.reuse, R114.reuse ;  /* 0x0000007170707223 */ /* 0x180fe20000010072 */
[-CC-:B------:R-:W-:Y:S01]  /*78e0*/  FFMA.FTZ R104, R104, R113.reuse, R114.reuse ;  /* 0x0000007168687223 */ /* 0x180fe20000010072 */
[----:B------:R-:W-:Y:S01]  /*78f0*/  ISETP.GE.U32.AND P1, PT, R84, RZ, PT ;  /* 0x000000ff5400720c */ /* 0x000fe20003f26070 */
[-C--:B------:R-:W-:Y:S01]  /*7900*/  FFMA.FTZ R101, R101, R113.reuse, R114 ;  /* 0x0000007165657223 */ /* 0x080fe20000010072 */
[----:B------:R-:W-:Y:S01]  /*7910*/  FADD.FTZ R111, R111, -R112 ;  /* 0x800000706f6f7221 */ /* 0x000fe20000010000 */
[----:B------:R-:W-:Y:S01]  /*7920*/  FADD.FTZ R105, R105, -R104 ;  /* 0x8000006869697221 */ /* 0x000fe20000010000 */
[----:B------:R-:W-:Y:S01]  /*7930*/  FFMA.FTZ R110, R110, R113, R114 ;  /* 0x000000716e6e7223 */ /* 0x000fe20000010072 */
[----:B------:R-:W-:Y:S01]  /*7940*/  ISETP.GE.U32.AND.EX P5, PT, R85, 0x1000000, PT, P1 ;  /* 0x010000005500780c */ /* 0x000fe20003fa6110 */
[C---:B------:R-:W-:Y:S01]  /*7950*/  FMUL.FTZ R111, R192.reuse, R111 ;  /* 0x0000006fc06f7220 */ /* 0x040fe20000410000 */
[----:B------:R-:W-:Y:S01]  /*7960*/  FMUL.FTZ R105, R192, R105 ;  /* 0x00000069c0697220 */ /* 0x000fe20000410000 */
[----:B------:R-:W-:Y:S01]  /*7970*/  FADD.FTZ R101, R100, -R101 ;  /* 0x8000006564657221 */ /* 0x000fe20000010000 */
[----:B------:R-:W-:Y:S01]  /*7980*/  FADD.FTZ R109, R109, -R110 ;  /* 0x8000006e6d6d7221 */ /* 0x000fe20000010000 */
[----:B------:R-:W-:Y:S01]  /*7990*/  FMUL.FTZ R111, R111, UR6 ;  /* 0x000000066f6f7c20 */ /* 0x000fe20008410000 */
[--C-:B------:R-:W-:Y:S01]  /*79a0*/  FFMA.FTZ R106, R106, R113, R114.reuse ;  /* 0x000000716a6a7223 */ /* 0x100fe20000010072 */
[----:B------:R-:W-:Y:S01]  /*79b0*/  FMUL.FTZ R105, R105, UR6 ;  /* 0x0000000669697c20 */ /* 0x000fe20008410000 */
[C---:B------:R-:W-:Y:S01]  /*79c0*/  FMUL.FTZ R109, R192.reuse, R109 ;  /* 0x0000006dc06d7220 */ /* 0x040fe20000410000 */
[----:B------:R-:W-:Y:S01]  /*79d0*/  FMUL.FTZ R101, R192, R101 ;  /* 0x00000065c0657220 */ /* 0x000fe20000410000 */
[----:B0-----:R-:W-:Y:S01]  /*79e0*/  FSEL R76, R111, RZ, P5 ;  /* 0x000000ff6f4c7208 */ /* 0x001fe20002800000 */
[-C--:B------:R-:W-:Y:S01]  /*79f0*/  FFMA.FTZ R102, R102, R113.reuse, R114 ;  /* 0x0000007166667223 */ /* 0x080fe20000010072 */
[----:B------:R-:W-:Y:S01]  /*7a00*/  LOP3.LUT P5, RZ, R85, 0xff, RZ, 0xc0, !PT ;  /* 0x000000ff55ff7812 */ /* 0x000fe200078ac0ff */
[----:B------:R-:W-:Y:S01]  /*7a10*/  FADD.FTZ R107, R107, -R106 ;  /* 0x8000006a6b6b7221 */ /* 0x000fe20000010000 */
[----:B------:R-:W-:Y:S01]  /*7a20*/  FMUL.FTZ R109, R109, UR6 ;  /* 0x000000066d6d7c20 */ /* 0x000fe20008410000 */
[----:B------:R-:W-:Y:S01]  /*7a30*/  ISETP.GE.U32.AND P1, PT, R158, RZ, PT ;  /* 0x000000ff9e00720c */ /* 0x000fe20003f26070 */
[----:B------:R-:W-:Y:S01]  /*7a40*/  FMUL.FTZ R101, R101, UR6 ;  /* 0x0000000665657c20 */ /* 0x000fe20008410000 */
[----:B------:R-:W-:Y:S01]  /*7a50*/  FSEL R82, R105, RZ, P5 ;  /* 0x000000ff69527208 */ /* 0x000fe20002800000 */
[-C--:B------:R-:W-:Y:S01]  /*7a60*/  FFMA.FTZ R99, R99, R113.reuse, R114 ;  /* 0x0000007163637223 */ /* 0x080fe20000010072 */
        /* <DEDUP_REMOVED lines=49> */
.L_x_2156:
        /* <DEDUP_REMOVED lines=9> */
[----:B------:R-:W-:Y:S01]  /*7e10*/  ISETP.GE.U32.AND P1, PT, R84, RZ, PT ;  /* 0x000000ff5400720c */ /* 0x000fe20003f26070 */
[----:B0-----:R-:W-:Y:S01]  /*7e20*/  FFMA.FTZ R71, R192, R112, R59 ;  /* 0x00000070c0477223 */ /* 0x001fe2000001003b */
[-CC-:B------:R-:W-:Y:S01]  /*7e30*/  FFMA.FTZ R104, R104, R113.reuse, R114.reuse ;  /* 0x0000007168687223 */ /* 0x180fe20000010072 */
[-CC-:B------:R-:W-:Y:S01]  /*7e40*/  FFMA.FTZ R106, R106, R113.reuse, R114.reuse ;  /* 0x000000716a6a7223 */ /* 0x180fe20000010072 */
        /* <DEDUP_REMOVED lines=43> */
.L_x_2162:
        /* <DEDUP_REMOVED lines=54> */
.L_x_2161:
[----:B------:R-:W-:Y:S05]  /*8460*/  @!P2 BRA `(.L_x_2163) ;  /* 0x0000000000d8a947 */ /* 0x000fea0003800000 */
[-CC-:B------:R-:W-:Y:S01]  /*8470*/  FFMA.FTZ R112, R112, R113.reuse, R114.reuse ;  /* 0x0000007170707223 */ /* 0x180fe20000010072 */
[-CC-:B------:R-:W-:Y:S01]  /*8480*/  FFMA.FTZ R110, R110, R113.reuse, R114.reuse ;  /* 0x000000716e6e7223 */ /* 0x180fe20000010072 */
[-CC-:B------:R-:W-:Y:S01]  /*8490*/  FFMA.FTZ R97, R97, R113.reuse, R114.reuse ;  /* 0x0000007161617223 */ /* 0x180fe20000010072 */
[----:B------:R-:W-:Y:S01]  /*84a0*/  FFMA.FTZ R101, R101, R113, R114 ;  /* 0x0000007165657223 */ /* 0x000fe20000010072 */
[----:B0-----:R-:W-:Y:S01]  /*84b0*/  FADD.FTZ R71, R111, -R112 ;  /* 0x800000706f477221 */ /* 0x001fe20000010000 */
[----:B------:R-:W-:Y:S01]  /*84c0*/  FADD.FTZ R109, R109, -R110 ;  /* 0x8000006e6d6d7221 */ /* 0x000fe20000010000 */
[----:B------:R-:W-:Y:S01]  /*84d0*/  FADD.FTZ R97, R96, -R97 ;  /* 0x8000006160617221 */ /* 0x000fe20000010000 */
[----:B------:R-:W-:Y:S01]  /*84e0*/  ISETP.GE.U32.AND P1, PT, R84, RZ, PT ;  /* 0x000000ff5400720c */ /* 0x000fe20003f26070 */
[----:B------:R-:W-:Y:S01]  /*84f0*/  FMUL.FTZ R71, R192, R71 ;  /* 0x00000047c0477220 */ /* 0x000fe20000410000 */
[-CC-:B------:R-:W-:Y:S01]  /*8500*/  FFMA.FTZ R104, R104, R113.reuse, R114.reuse ;  /* 0x0000007168687223 */ /* 0x180fe20000010072 */
[-CC-:B------:R-:W-:Y:S01]  /*8510*/  FFMA.FTZ R106, R106, R113.reuse, R114.reuse ;  /* 0x000000716a6a7223 */ /* 0x180fe20000010072 */
        /* <DEDUP_REMOVED lines=43> */
.L_x_2163:
        /* <DEDUP_REMOVED lines=53> */
.L_x_2159:
        /* <DEDUP_REMOVED lines=25> */
[----:B0-----:R-:W-:Y:S02]  /*8cb0*/  MOV R88, R37 ;  /* 0x0000002500587202 */ /* 0x001fe40000000f00 */
        /* <DEDUP_REMOVED lines=82> */
.L_x_2137:
        /* <DEDUP_REMOVED lines=37> */
.L_x_2165:
        /* <DEDUP_REMOVED lines=13> */
.L_x_3849:


//--------------------- .text._ZN10layer_norm22ln_bwd_finalize_kernelINS_22Kernel_traits_finalizeILj3072E6__halfS2_fS2_fjLb0ELj1024ELj4ENS_18Kernel_traits_baseILj3072ES2_S2_fS2_fjLj1024EEEEELb0ELb0EEEvNS_9BwdParamsE --------------------------
	.section	.text._ZN10layer_norm22ln_bwd_finalize_kernelINS_22Kernel_traits_finalizeILj3072E6__halfS2_fS2_fjLb0ELj1024ELj4ENS_18Kernel_traits_baseILj3072ES2_S2_fS2_fjLj1024EEEEELb0ELb0EEEvNS_9BwdParamsE,"ax",@progbits
	.align	128
        .global         _ZN10layer_norm22ln_bwd_finalize_kernelINS_22Kernel_traits_finalizeILj3072E6__halfS2_fS2_fjLb0ELj1024ELj4ENS_18Kernel_traits_baseILj3072ES2_S2_fS2_fjLj1024EEEEELb0ELb0EEEvNS_9BwdParamsE
        .type           _ZN10layer_norm22ln_bwd_finalize_kernelINS_22Kernel_traits_finalizeILj3072E6__halfS2_fS2_fjLb0ELj1024ELj4ENS_18Kernel_traits_baseILj3072ES2_S2_fS2_fjLj1024EEEEELb0ELb0EEEvNS_9BwdParamsE,@function
        .size           _ZN10layer_norm22ln_bwd_finalize_kernelINS_22Kernel_traits_finalizeILj3072E6__halfS2_fS2_fjLb0ELj1024ELj4ENS_18Kernel_traits_baseILj3072ES2_S2_fS2_fjLj1024EEEEELb0ELb0EEEvNS_9BwdParamsE,(.L_x_3850 - _ZN10layer_norm22ln_bwd_finalize_kernelINS_22Kernel_traits_finalizeILj3072E6__halfS2_fS2_fjLb0ELj1024ELj4ENS_18Kernel_traits_baseILj3072ES2_S2_fS2_fjLj1024EEEEELb0ELb0EEEvNS_9BwdParamsE)
        .other          _ZN10layer_norm22ln_bwd_finalize_kernelINS_22Kernel_traits_finalizeILj3072E6__halfS2_fS2_fjLb0ELj1024ELj4ENS_18Kernel_traits_baseILj3072ES2_S2_fS2_fjLj1024EEEEELb0ELb0EEEvNS_9BwdParamsE,@"STO_CUDA_ENTRY STV_DEFAULT"
_ZN10layer_norm22ln_bwd_finalize_kernelINS_22Kernel_traits_finalizeILj3072E6__halfS2_fS2_fjLb0ELj1024ELj4ENS_18Kernel_traits_baseILj3072ES2_S2_fS2_fjLj1024EEEEELb0ELb0EEEvNS_9BwdParamsE:
.text._ZN10layer_norm22ln_bwd_finalize_kernelINS_22Kernel_traits_finalizeILj3072E6__halfS2_fS2_fjLb0ELj1024ELj4ENS_18Kernel_traits_baseILj3072ES2_S2_fS2_fjLj1024EEEEELb0ELb0EEEvNS_9BwdParamsE:
        /* <DEDUP_REMOVED lines=78> */
.L_x_2170:
        /* <DEDUP_REMOVED lines=118> */
.L_x_2169:
[----:B------:R-:W-:Y:S05]  /*0c40*/  BSYNC.RECONVERGENT B1 ;  /* 0x0000000000017941 */ /* 0x000fea0003800200 */
.L_x_2168:
        /* <DEDUP_REMOVED lines=68> */
.L_x_2172:
[----:B------:R-:W-:Y:S05]  /*1090*/  BSYNC.RECONVERGENT B1 ;  /* 0x0000000000017941 */ /* 0x000fea0003800200 */
.L_x_2171:
        /* <DEDUP_REMOVED lines=37> */
.L_x_2174:
[----:B------:R-:W-:Y:S05]  /*12f0*/  BSYNC.RECONVERGENT B1 ;  /* 0x0000000000017941 */ /* 0x000fea0003800200 */
.L_x_2173:
[----:B------:R-:W-:Y:S05]  /*1300*/  @!P1 BRA `(.L_x_2167) ;  /* 0x00000000003c9947 */ /* 0x000fea0003800000 */
[----:B------:R-:W0:Y:S01]  /*1310*/  LDC.64 R8, c[0x0][0x440] ;  /* 0x00011000ff087b82 */ /* 0x000e220000000a00 */
[----:B------:R-:W-:Y:S01]  /*1320*/  IMAD R2, R2, R54, R7 ;  /* 0x0000003602027224 */ /* 0x000fe200078e0207 */
[----:B------:R-:W-:-:S04]  /*1330*/  IADD3 R0, PT, PT, -R0, RZ, RZ ;  /* 0x000000ff00007210 */ /* 0x000fc80007ffe1ff */
[----:B------:R-:W-:Y:S02]  /*1340*/  IADD3 R13, PT, PT, R57, R2, RZ ;  /* 0x00000002390d7210 */ /* 0x000fe40007ffe0ff */
[----:B------:R-:W1:Y:S05]  /*1350*/  LDC.64 R10, c[0x0][0x448] ;  /* 0x00011200ff0a7b82 */ /* 0x000e6a0000000a00 */
.L_x_2175:
        /* <DEDUP_REMOVED lines=10> */
.L_x_2167:
[----:B------:R-:W-:Y:S05]  /*1400*/  BSYNC.RECONVERGENT B0 ;  /* 0x0000000000007941 */ /* 0x000fea0003800200 */
.L_x_2166:
        /* <DEDUP_REMOVED lines=62> */
.L_x_2176:
        /* <DEDUP_REMOVED lines=9> */
.L_x_3850:


//--------------------- .text._ZN10layer_norm40ln_parallel_residual_bwd_finalize_kernelINS_22Kernel_traits_finalizeILj3072E6__halfS2_fS2_fjLb0ELj1024ELj4ENS_18Kernel_traits_baseILj3072ES2_S2_fS2_fjLj1024EEEEELb0EEEvNS_9BwdParamsE --------------------------
	.section	.text._ZN10layer_norm40ln_parallel_residual_bwd_finalize_kernelINS_22Kernel_traits_finalizeILj3072E6__halfS2_fS2_fjLb0ELj1024ELj4ENS_18Kernel_traits_baseILj3072ES2_S2_fS2_fjLj1024EEEEELb0EEEvNS_9BwdParamsE,"ax",@progbits
	.align	128
        .global         _ZN10layer_norm40ln_parallel_residual_bwd_finalize_kernelINS_22Kernel_traits_finalizeILj3072E6__halfS2_fS2_fjLb0ELj1024ELj4ENS_18Kernel_traits_baseILj3072ES2_S2_fS2_fjLj1024EEEEELb0EEEvNS_9BwdParamsE
        .type           _ZN10layer_norm40ln_parallel_residual_bwd_finalize_kernelINS_22Kernel_traits_finalizeILj3072E6__halfS2_fS2_fjLb0ELj1024ELj4ENS_18Kernel_traits_baseILj3072ES2_S2_fS2_fjLj1024EEEEELb0EEEvNS_9BwdParamsE,@function
        .size           _ZN10layer_norm40ln_parallel_residual_bwd_finalize_kernelINS_22Kernel_traits_finalizeILj3072E6__halfS2_fS2_fjLb0ELj1024ELj4ENS_18Kernel_traits_baseILj3072ES2_S2_fS2_fjLj1024EEEEELb0EEEvNS_9BwdParamsE,(.L_x_3851 - _ZN10layer_norm40ln_parallel_residual_bwd_finalize_kernelINS_22Kernel_traits_finalizeILj3072E6__halfS2_fS2_fjLb0ELj1024ELj4ENS_18Kernel_traits_baseILj3072ES2_S2_fS2_fjLj1024EEEEELb0EEEvNS_9BwdParamsE)
        .other          _ZN10layer_norm40ln_parallel_residual_bwd_finalize_kernelINS_22Kernel_traits_finalizeILj3072E6__halfS2_fS2_fjLb0ELj1024ELj4ENS_18Kernel_traits_baseILj3072ES2_S2_fS2_fjLj1024EEEEELb0EEEvNS_9BwdParamsE,@"STO_CUDA_ENTRY STV_DEFAULT"
_ZN10layer_norm40ln_parallel_residual_bwd_finalize_kernelINS_22Kernel_traits_finalizeILj3072E6__halfS2_fS2_fjLb0ELj1024ELj4ENS_18Kernel_traits_baseILj3072ES2_S2_fS2_fjLj1024EEEEELb0EEEvNS_9BwdParamsE:
.text._ZN10layer_norm40ln_parallel_residual_bwd_finalize_kernelINS_22Kernel_traits_finalizeILj3072E6__halfS2_fS2_fjLb0ELj1024ELj4ENS_18Kernel_traits_baseILj3072ES2_S2_fS2_fjLj1024EEEEELb0EEEvNS_9BwdParamsE:
        /* <DEDUP_REMOVED lines=58> */
.L_x_2181:
        /* <DEDUP_REMOVED lines=112> */
.L_x_2180:
[----:B------:R-:W-:Y:S05]  /*0aa0*/  BSYNC.RECONVERGENT B1 ;  /* 0x0000000000017941 */ /* 0x000fea0003800200 */
.L_x_2179:
        /* <DEDUP_REMOVED lines=66> */
.L_x_2183:
[----:B------:R-:W-:Y:S05]  /*0ed0*/  BSYNC.RECONVERGENT B1 ;  /* 0x0000000000017941 */ /* 0x000fea0003800200 */
.L_x_2182:
        /* <DEDUP_REMOVED lines=36> */
.L_x_2185:
[----:B------:R-:W-:Y:S05]  /*1120*/  BSYNC.RECONVERGENT B1 ;  /* 0x0000000000017941 */ /* 0x000fea0003800200 */
.L_x_2184:
        /* <DEDUP_REMOVED lines=18> */
.L_x_2178:
[----:B------:R-:W-:Y:S05]  /*1250*/  BSYNC.RECONVERGENT B0 ;  /* 0x0000000000007941 */ /* 0x000fea0003800200 */
.L_x_2177:
        /* <DEDUP_REMOVED lines=96> */
.L_x_2186:
        /* <DEDUP_REMOVED lines=10> */
.L_x_3851:


//--------------------- .text._ZN10layer_norm31ln_parallel_residual_bwd_kernelINS_13Kernel_traitsI6__halfS2_fS2_fjLj3072ELj1ELj1ELj4ELj16ENS_18Kernel_traits_baseILj3072ES2_S2_fS2_fjLj128EEEEELb1ELb1ELb0EEEvNS_9BwdParamsE --------------------------
	.section	.text._ZN10layer_norm31ln_parallel_residual_bwd_kernelINS_13Kernel_traitsI6__halfS2_fS2_fjLj3072ELj1ELj1ELj4ELj16ENS_18Kernel_traits_baseILj3072ES2_S2_fS2_fjLj128EEEEELb1ELb1ELb0EEEvNS_9BwdParamsE,"ax",@progbits
	.align	128
        .global         _ZN10layer_norm31ln_parallel_residual_bwd_kernelINS_13Kernel_traitsI6__halfS2_fS2_fjLj3072ELj1ELj1ELj4ELj16ENS_18Kernel_traits_baseILj3072ES2_S2_fS2_fjLj128EEEEELb1ELb1ELb0EEEvNS_9BwdParamsE
        .type           _ZN10layer_norm31ln_parallel_residual_bwd_kernelINS_13Kernel_traitsI6__halfS2_fS2_fjLj3072ELj1ELj1ELj4ELj16ENS_18Kernel_traits_baseILj3072ES2_S2_fS2_fjLj128EEEEELb1ELb1ELb0EEEvNS_9BwdParamsE,@function
        .size           _ZN10layer_norm31ln_parallel_residual_bwd_kernelINS_13Kernel_traitsI6__halfS2_fS2_fjLj3072ELj1ELj1ELj4ELj16ENS_18Kernel_traits_baseILj3072ES2_S2_fS2_fjLj128EEEEELb1ELb1ELb0EEEvNS_9BwdParamsE,(.L_x_3852 - _ZN10layer_norm31ln_parallel_residual_bwd_kernelINS_13Kernel_traitsI6__halfS2_fS2_fjLj3072ELj1ELj1ELj4ELj16ENS_18Kernel_traits_baseILj3072ES2_S2_fS2_fjLj128EEEEELb1ELb1ELb0EEEvNS_9BwdParamsE)
        .other          _ZN10layer_norm31ln_parallel_residual_bwd_kernelINS_13Kernel_traitsI6__halfS2_fS2_fjLj3072ELj1ELj1ELj4ELj16ENS_18Kernel_traits_baseILj3072ES2_S2_fS2_fjLj128EEEEELb1ELb1ELb0EEEvNS_9BwdParamsE,@"STO_CUDA_ENTRY STV_DEFAULT"
_ZN10layer_norm31ln_parallel_residual_bwd_kernelINS_13Kernel_traitsI6__halfS2_fS2_fjLj3072ELj1ELj1ELj4ELj16ENS_18Kernel_traits_baseILj3072ES2_S2_fS2_fjLj128EEEEELb1ELb1ELb0EEEvNS_9BwdParamsE:
.text._ZN10layer_norm31ln_parallel_residual_bwd_kernelINS_13Kernel_traitsI6__halfS2_fS2_fjLj3072ELj1ELj1ELj4ELj16ENS_18Kernel_traits_baseILj3072ES2_S2_fS2_fjLj128EEEEELb1ELb1ELb0EEEvNS_9BwdParamsE:
        /* <DEDUP_REMOVED lines=88> */
.L_x_2226:
        /* <DEDUP_REMOVED lines=42> */
[----:B-1----:R-:W-:-:S04]  /*0820*/  @P1 IMAD.WIDE.U32 R156, R2, 0x8, R156 ;  /* 0x00000008029c1825 */ /* 0x002fc800078e009c */
[--C-:B-----5:R-:W-:Y:S01]  /*0830*/  HADD2.F32 R149, -RZ, R136.reuse.H1_H1 ;  /* 0x30000088ff957230 */ /* 0x120fe20000004100 */
[----:B------:R1:W5:Y:S01]  /*0840*/  @P1 LDG.E.64 R160, desc[UR16][R156.64] ;  /* 0x000000109ca01981 */ /* 0x000362000c1e1b00 */
[----:B0-----:R-:W-:Y:S02]  /*0850*/  HADD2.F32 R152, -RZ, R136.H0_H0 ;  /* 0x20000088ff987230 */ /* 0x001fe40000004100 */
[--C-:B------:R-:W-:Y:S02]  /*0860*/  HADD2.F32 R153, -RZ, R137.reuse.H1_H1 ;  /* 0x30000089ff997230 */ /* 0x100fe40000004100 */
[----:B-1----:R-:W-:Y:S02]  /*0870*/  HADD2.F32 R156, -RZ, R137.H0_H0 ;  /* 0x20000089ff9c7230 */ /* 0x002fe40000004100 */
[----:B------:R-:W-:Y:S02]  /*0880*/  HADD2.F32 R157, -RZ, R138.H1_H1 ;  /* 0x3000008aff9d7230 */ /* 0x000fe40000004100 */
[----:B------:R-:W-:Y:S01]  /*0890*/  HADD2.F32 R159, -RZ, R139.H0_H0 ;  /* 0x2000008bff9f7230 */ /* 0x000fe20000004100 */
[----:B------:R-:W-:Y:S01]  /*08a0*/  IADD3 R172, PT, PT, R2, 0x80, RZ ;  /* 0x0000008002ac7810 */ /* 0x000fe20007ffe0ff */
[C---:B---3--:R-:W-:Y:S01]  /*08b0*/  FADD.FTZ R3, -R171.reuse, R96 ;  /* 0x00000060ab037221 */ /* 0x048fe20000010100 */
[C---:B------:R-:W-:Y:S01]  /*08c0*/  FADD.FTZ R96, -R171.reuse, R97 ;  /* 0x00000061ab607221 */ /* 0x040fe20000010100 */
[C---:B------:R-:W-:Y:S01]  /*08d0*/  FADD.FTZ R158, -R171.reuse, R99 ;  /* 0x00000063ab9e7221 */ /* 0x040fe20000010100 */
[----:B------:R-:W-:-:S02]  /*08e0*/  FADD.FTZ R98, -R171, R98 ;  /* 0x00000062ab627221 */ /* 0x000fc40000010100 */
[----:B------:R-:W-:Y:S01]  /*08f0*/  FMUL.FTZ R154, R96, UR11 ;  /* 0x0000000b609a7c20 */ /* 0x000fe20008410000 */
[----:B------:R-:W-:Y:S01]  /*0900*/  FMUL.FTZ R158, R158, UR11 ;  /* 0x0000000b9e9e7c20 */ /* 0x000fe20008410000 */
[----:B----4-:R-:W-:Y:S02]  /*0910*/  HADD2.F32 R97, -RZ, R100.H0_H0 ;  /* 0x20000064ff617230 */ /* 0x010fe40000004100 */
[--C-:B------:R-:W-:Y:S02]  /*0920*/  HADD2.F32 R99, -RZ, R101.reuse.H0_H0 ;  /* 0x20000065ff637230 */ /* 0x100fe40000004100 */
[----:B------:R-:W-:Y:S02]  /*0930*/  HADD2.F32 R166, -RZ, R101.H1_H1 ;  /* 0x30000065ffa67230 */ /* 0x000fe40000004100 */
[----:B------:R-:W-:Y:S02]  /*0940*/  HADD2.F32 R101, -RZ, R102.H0_H0 ;  /* 0x20000066ff657230 */ /* 0x000fe40000004100 */
[----:B------:R-:W-:-:S02]  /*0950*/  HADD2.F32 R96, -RZ, R138.H0_H0 ;  /* 0x2000008aff607230 */ /* 0x000fc40000004100 */
[----:B------:R-:W-:Y:S01]  /*0960*/  FMUL.FTZ R3, R3, UR11 ;  /* 0x0000000b03037c20 */ /* 0x000fe20008410000 */
[----:B------:R-:W-:Y:S02]  /*0970*/  HADD2.F32 R100, -RZ, R100.H1_H1 ;  /* 0x30000064ff647230 */ /* 0x000fe40000004100 */
[----:B------:R-:W-:Y:S01]  /*0980*/  FMUL.FTZ R152, R152, R97 ;  /* 0x0000006198987220 */ /* 0x000fe20000410000 */
[-C--:B------:R-:W-:Y:S01]  /*0990*/  FMUL.FTZ R153, R153, R166.reuse ;  /* 0x000000a699997220 */ /* 0x080fe20000410000 */
[----:B------:R-:W-:Y:S01]  /*09a0*/  FADD.FTZ R51, R51, R166 ;  /* 0x000000a633337221 */ /* 0x000fe20000010000 */
[----:B------:R-:W-:Y:S01]  /*09b0*/  FFMA.FTZ R75, R158, R166, R75 ;  /* 0x000000a69e4b7223 */ /* 0x000fe2000001004b */
[----:B------:R-:W-:Y:S01]  /*09c0*/  FMUL.FTZ R151, R98, UR11 ;  /* 0x0000000b62977c20 */ /* 0x000fe20008410000 */
[----:B------:R-:W-:Y:S01]  /*09d0*/  FMUL.FTZ R166, R96, R101 ;  /* 0x0000006560a67220 */ /* 0x000fe20000410000 */
[----:B------:R-:W-:Y:S01]  /*09e0*/  FADD.FTZ R48, R48, R97 ;  /* 0x0000006130307221 */ /* 0x000fe20000010000 */
[----:B------:R-:W-:Y:S01]  /*09f0*/  FFMA.FTZ R72, R3, R97, R72 ;  /* 0x0000006103487223 */ /* 0x000fe20000010048 */
[----:B------:R-:W-:Y:S01]  /*0a00*/  FMUL.FTZ R149, R149, R100 ;  /* 0x0000006495957220 */ /* 0x000fe20000410000 */
[----:B------:R-:W-:Y:S01]  /*0a10*/  FADD.FTZ R96, RZ, R152 ;  /* 0x00000098ff607221 */ /* 0x000fe20000010000 */
[----:B------:R-:W-:Y:S01]  /*0a20*/  FFMA.FTZ R97, R3, R152, RZ ;  /* 0x0000009803617223 */ /* 0x000fe200000100ff */
[-C--:B------:R-:W-:Y:S01]  /*0a30*/  FMUL.FTZ R156, R156, R99.reuse ;  /* 0x000000639c9c7220 */ /* 0x080fe20000410000 */
[----:B------:R-:W-:Y:S01]  /*0a40*/  FADD.FTZ R50, R50, R99 ;  /* 0x0000006332327221 */ /* 0x000fe20000010000 */
[----:B------:R-:W-:Y:S01]  /*0a50*/  FFMA.FTZ R74, R151, R99, R74 ;  /* 0x00000063974a7223 */ /* 0x000fe2000001004a */
[----:B------:R-:W-:Y:S01]  /*0a60*/  FADD.FTZ R99, R96, R149 ;  /* 0x0000009560637221 */ /* 0x000fe20000010000 */
[----:B------:R-:W-:Y:S01]  /*0a70*/  FFMA.FTZ R96, R154, R149, R97 ;  /* 0x000000959a607223 */ /* 0x000fe20000010061 */
[----:B------:R-:W-:-:S02]  /*0a80*/  FADD.FTZ R104, -R171, R104 ;  /* 0x00000068ab687221 */ /* 0x000fc40000010100 */
[----:B------:R-:W-:Y:S01]  /*0a90*/  FADD.FTZ R98, R99, R156 ;  /* 0x0000009c63627221 */ /* 0x000fe20000010000 */
[----:B------:R-:W-:Y:S01]  /*0aa0*/  FFMA.FTZ R97, R151, R156, R96 ;  /* 0x0000009c97617223 */ /* 0x000fe20000010060 */
[----:B------:R-:W-:Y:S02]  /*0ab0*/  HADD2.F32 R102, -RZ, R102.H1_H1 ;  /* 0x30000066ff667230 */ /* 0x000fe40000004100 */
[C---:B------:R-:W-:Y:S01]  /*0ac0*/  FADD.FTZ R105, -R171.reuse, R105 ;  /* 0x00000069ab697221 */ /* 0x040fe20000010100 */
[----:B------:R-:W-:Y:S01]  /*0ad0*/  FMUL.FTZ R155, R104, UR11 ;  /* 0x0000000b689b7c20 */ /* 0x000fe20008410000 */
[----:B------:R-:W-:Y:S01]  /*0ae0*/  FADD.FTZ R99, R98, R153 ;  /* 0x0000009962637221 */ /* 0x000fe20000010000 */
[----:B------:R-:W-:Y:S01]  /*0af0*/  FFMA.FTZ R96, R158, R153, R97 ;  /* 0x000000999e607223 */ /* 0x000fe20000010061 */
[--C-:B------:R-:W-:Y:S02]  /*0b00*/  HADD2.F32 R169, -RZ, R103.reuse.H0_H0 ;  /* 0x20000067ffa97230 */ /* 0x100fe40000004100 */
[----:B------:R-:W-:Y:S01]  /*0b10*/  FADD.FTZ R106, -R171, R106 ;  /* 0x0000006aab6a7221 */ /* 0x000fe20000010100 */
[----:B------:R-:W-:Y:S01]  /*0b20*/  FMUL.FTZ R157, R157, R102 ;  /* 0x000000669d9d7220 */ /* 0x000fe20000410000 */
[----:B------:R-:W-:Y:S01]  /*0b30*/  FMUL.FTZ R168, R105, UR11 ;  /* 0x0000000b69a87c20 */ /* 0x000fe20008410000 */
[----:B------:R-:W-:Y:S01]  /*0b40*/  FADD.FTZ R98, R99, R166 ;  /* 0x000000a663627221 */ /* 0x000fe20000010000 */
[----:B------:R-:W-:Y:S01]  /*0b50*/  FFMA.FTZ R97, R155, R166, R96 ;  /* 0x000000a69b617223 */ /* 0x000fe20000010060 */
[----:B------:R-:W-:Y:S01]  /*0b60*/  FADD.FTZ R49, R49, R100 ;  /* 0x0000006431317221 */ /* 0x000fe20000010000 */
[----:B------:R-:W-:Y:S01]  /*0b70*/  FFMA.FTZ R73, R154, R100, R73 ;  /* 0x000000649a497223 */ /* 0x000fe20000010049 */
[----:B------:R-:W-:-:S02]  /*0b80*/  HADD2.F32 R103, -RZ, R103.H1_H1 ;  /* 0x30000067ff677230 */ /* 0x000fc40000004100 */
[----:B------:R-:W-:Y:S01]  /*0b90*/  FMUL.FTZ R167, R106, UR11 ;  /* 0x0000000b6aa77c20 */ /* 0x000fe20008410000 */
[----:B------:R-:W-:Y:S02]  /*0ba0*/  HADD2.F32 R100, -RZ, R139.H1_H1 ;  /* 0x3000008bff647230 */ /* 0x000fe40000004100 */
[----:B------:R-:W-:Y:S01]  /*0bb0*/  FADD.FTZ R107, -R171, R107 ;  /* 0x0000006bab6b7221 */ /* 0x000fe20000010100 */
        /* <DEDUP_REMOVED lines=17> */
.L_x_2189:
[----:B------:R-:W-:Y:S05]  /*0cd0*/  BSYNC.RECONVERGENT B0 ;  /* 0x0000000000007941 */ /* 0x000fea0003800200 */
.L_x_2188:
        /* <DEDUP_REMOVED lines=18> */
[----:B0-----:R-:W-:-:S05]  /*0e00*/  @P0 IMAD.WIDE.U32 R114, R172, 0x20, R114 ;  /* 0x00000020ac720825 */ /* 0x001fca00078e0072 */
[----:B------:R-:W5:Y:S04]  /*0e10*/  @P0 LDG.E.128 R16, desc[UR16][R114.64] ;  /* 0x0000001072100981 */ /* 0x000f68000c1e1d00 */
[----:B------:R0:W5:Y:S01]  /*0e20*/  @P0 LDG.E.128 R12, desc[UR16][R114.64+0x10] ;  /* 0x00001010720c0981 */ /* 0x000162000c1e1d00 */
[----:B-1----:R-:W-:-:S04]  /*0e30*/  @P1 IMAD.WIDE.U32 R118, R172, 0x8, R118 ;  /* 0x00000008ac761825 */ /* 0x002fc800078e0076 */
[--C-:B--2--5:R-:W-:Y:S01]  /*0e40*/  HADD2.F32 R117, -RZ, R80.reuse.H1_H1 ;  /* 0x30000050ff757230 */ /* 0x124fe20000004100 */
[----:B------:R1:W5:Y:S01]  /*0e50*/  @P1 LDG.E.64 R162, desc[UR16][R118.64] ;  /* 0x0000001076a21981 */ /* 0x000362000c1e1b00 */
[----:B0-----:R-:W-:Y:S02]  /*0e60*/  HADD2.F32 R114, -RZ, R80.H0_H0 ;  /* 0x20000050ff727230 */ /* 0x001fe40000004100 */
[----:B-1----:R-:W-:Y:S02]  /*0e70*/  HADD2.F32 R118, -RZ, R81.H0_H0 ;  /* 0x20000051ff767230 */ /* 0x002fe40000004100 */
[--C-:B------:R-:W-:Y:S02]  /*0e80*/  HADD2.F32 R122, -RZ, R82.reuse.H0_H0 ;  /* 0x20000052ff7a7230 */ /* 0x100fe40000004100 */
[----:B------:R-:W-:Y:S01]  /*0e90*/  HADD2.F32 R124, -RZ, R82.H1_H1 ;  /* 0x30000052ff7c7230 */ /* 0x000fe20000004100 */
[----:B------:R-:W-:Y:S01]  /*0ea0*/  IADD3 R172, PT, PT, R172, 0x80, RZ ;  /* 0x00000080acac7810 */ /* 0x000fe20007ffe0ff */
[C---:B---3--:R-:W-:Y:S01]  /*0eb0*/  FADD.FTZ R96, -R171.reuse, R96 ;  /* 0x00000060ab607221 */ /* 0x048fe20000010100 */
[C---:B------:R-:W-:Y:S01]  /*0ec0*/  FADD.FTZ R120, -R171.reuse, R97 ;  /* 0x00000061ab787221 */ /* 0x040fe20000010100 */
[----:B------:R-:W-:-:S02]  /*0ed0*/  FADD.FTZ R121, -R171, R99 ;  /* 0x00000063ab797221 */ /* 0x000fc40000010100 */
[----:B------:R-:W-:Y:S01]  /*0ee0*/  FMUL.FTZ R115, R96, UR11 ;  /* 0x0000000b60737c20 */ /* 0x000fe20008410000 */
[----:B------:R-:W-:Y:S02]  /*0ef0*/  HADD2.F32 R96, -RZ, R81.H1_H1 ;  /* 0x30000051ff607230 */ /* 0x000fe40000004100 */
[--C-:B----4-:R-:W-:Y:S02]  /*0f00*/  HADD2.F32 R97, -RZ, R100.reuse.H0_H0 ;  /* 0x20000064ff617230 */ /* 0x110fe40000004100 */
[--C-:B------:R-:W-:Y:S02]  /*0f10*/  HADD2.F32 R99, -RZ, R101.reuse.H0_H0 ;  /* 0x20000065ff637230 */ /* 0x100fe40000004100 */
[----:B------:R-:W-:Y:S01]  /*0f20*/  FADD.FTZ R98, -R171, R98 ;  /* 0x00000062ab627221 */ /* 0x000fe20000010100 */
[----:B------:R-:W-:Y:S02]  /*0f30*/  HADD2.F32 R101, -RZ, R101.H1_H1 ;  /* 0x30000065ff657230 */ /* 0x000fe40000004100 */
[----:B------:R-:W-:Y:S01]  /*0f40*/  FMUL.FTZ R114, R114, R97 ;  /* 0x0000006172727220 */ /* 0x000fe20000410000 */
[----:B------:R-:W-:-:S02]  /*0f50*/  HADD2.F32 R100, -RZ, R100.H1_H1 ;  /* 0x30000064ff647230 */ /* 0x000fc40000004100 */
[----:B------:R-:W-:Y:S01]  /*0f60*/  FMUL.FTZ R116, R120, UR11 ;  /* 0x0000000b78747c20 */ /* 0x000fe20008410000 */
[----:B------:R-:W-:Y:S01]  /*0f70*/  FMUL.FTZ R120, R121, UR11 ;  /* 0x0000000b79787c20 */ /* 0x000fe20008410000 */
[----:B------:R-:W-:Y:S01]  /*0f80*/  FMUL.FTZ R119, R98, UR11 ;  /* 0x0000000b62777c20 */ /* 0x000fe20008410000 */
[----:B------:R-:W-:Y:S01]  /*0f90*/  FMUL.FTZ R121, R96, R101 ;  /* 0x0000006560797220 */ /* 0x000fe20000410000 */
[----:B------:R-:W-:Y:S01]  /*0fa0*/  FADD.FTZ R40, R40, R97 ;  /* 0x0000006128287221 */ /* 0x000fe20000010000 */
[----:B------:R-:W-:Y:S01]  /*0fb0*/  FFMA.FTZ R64, R115, R97, R64 ;  /* 0x0000006173407223 */ /* 0x000fe20000010040 */
        /* <DEDUP_REMOVED lines=20> */
[----:B------:R-:W-:-:S02]  /*1100*/  HADD2.F32 R128, -RZ, R103.H0_H0 ;  /* 0x20000067ff807230 */ /* 0x000fc40000004100 */
[----:B------:R-:W-:Y:S01]  /*1110*/  FADD.FTZ R106, -R171, R106 ;  /* 0x0000006aab6a7221 */ /* 0x000fe20000010100 */
[----:B------:R-:W-:Y:S02]  /*1120*/  HADD2.F32 R125, -RZ, R83.H0_H0 ;  /* 0x20000053ff7d7230 */ /* 0x000fe40000004100 */
[----:B------:R-:W-:Y:S01]  /*1130*/  FMUL.FTZ R124, R124, R102 ;  /* 0x000000667c7c7220 */ /* 0x000fe20000410000 */
[----:B------:R-:W-:Y:S01]  /*1140*/  FMUL.FTZ R126, R105, UR11 ;  /* 0x0000000b697e7c20 */ /* 0x000fe20008410000 */
[----:B------:R-:W-:Y:S01]  /*1150*/  FADD.FTZ R99, R99, R122 ;  /* 0x0000007a63637221 */ /* 0x000fe20000010000 */
[----:B------:R-:W-:Y:S01]  /*1160*/  FFMA.FTZ R97, R123, R122, R96 ;  /* 0x0000007a7b617223 */ /* 0x000fe20000010060 */
[----:B------:R-:W-:Y:S01]  /*1170*/  FADD.FTZ R41, R41, R100 ;  /* 0x0000006429297221 */ /* 0x000fe20000010000 */
[----:B------:R-:W-:Y:S01]  /*1180*/  FFMA.FTZ R65, R116, R100, R65 ;  /* 0x0000006474417223 */ /* 0x000fe20000010041 */
[----:B------:R-:W-:Y:S02]  /*1190*/  HADD2.F32 R103, -RZ, R103.H1_H1 ;  /* 0x30000067ff677230 */ /* 0x000fe40000004100 */
[----:B------:R-:W-:Y:S01]  /*11a0*/  FMUL.FTZ R127, R106, UR11 ;  /* 0x0000000b6a7f7c20 */ /* 0x000fe20008410000 */
[----:B------:R-:W-:-:S02]  /*11b0*/  HADD2.F32 R100, -RZ, R83.H1_H1 ;  /* 0x30000053ff647230 */ /* 0x000fc40000004100 */
        /* <DEDUP_REMOVED lines=18> */
.L_x_2191:
[----:B------:R-:W-:Y:S05]  /*12e0*/  BSYNC.RECONVERGENT B0 ;  /* 0x0000000000007941 */ /* 0x000fea0003800200 */
.L_x_2190:
        /* <DEDUP_REMOVED lines=21> */
[----:B------:R-:W5:Y:S04]  /*1440*/  @P0 LDG.E.128 R4, desc[UR16][R132.64+0x10] ;  /* 0x0000101084040981 */ /* 0x000f68000c1e1d00 */
[----:B------:R0:W5:Y:S02]  /*1450*/  @P1 LDG.E.64 R164, desc[UR16][R134.64] ;  /* 0x0000001086a41981 */ /* 0x000164000c1e1b00 */
[--C-:B-----5:R-:W-:Y:S02]  /*1460*/  HADD2.F32 R144, -RZ, R78.reuse.H0_H0 ;  /* 0x2000004eff907230 */ /* 0x120fe40000004100 */
[----:B0-----:R-:W-:Y:S02]  /*1470*/  HADD2.F32 R135, -RZ, R77.H1_H1 ;  /* 0x3000004dff877230 */ /* 0x001fe40000004100 */
[----:B------:R-:W-:-:S02]  /*1480*/  HADD2.F32 R143, -RZ, R78.H1_H1 ;  /* 0x3000004eff8f7230 */ /* 0x000fc40000004100 */
[--C-:B------:R-:W-:Y:S02]  /*1490*/  HADD2.F32 R148, -RZ, R79.reuse.H0_H0 ;  /* 0x2000004fff947230 */ /* 0x100fe40000004100 */
[----:B------:R-:W-:Y:S02]  /*14a0*/  HADD2.F32 R147, -RZ, R79.H1_H1 ;  /* 0x3000004fff937230 */ /* 0x000fe40000004100 */
[C---:B---3--:R-:W-:Y:S01]  /*14b0*/  FADD.FTZ R131, -R171.reuse, R97 ;  /* 0x00000061ab837221 */ /* 0x048fe20000010100 */
[C---:B------:R-:W-:Y:S01]  /*14c0*/  FADD.FTZ R140, -R171.reuse, R98 ;  /* 0x00000062ab8c7221 */ /* 0x040fe20000010100 */
[C---:B------:R-:W-:Y:S01]  /*14d0*/  FADD.FTZ R96, -R171.reuse, R96 ;  /* 0x00000060ab607221 */ /* 0x040fe20000010100 */
[----:B------:R-:W-:Y:S02]  /*14e0*/  HADD2.F32 R97, -RZ, R76.H0_H0 ;  /* 0x2000004cff617230 */ /* 0x000fe40000004100 */
[----:B------:R-:W-:Y:S01]  /*14f0*/  FADD.FTZ R142, -R171, R99 ;  /* 0x00000063ab8e7221 */ /* 0x000fe20000010100 */
[----:B----4-:R-:W-:-:S02]  /*1500*/  HADD2.F32 R98, -RZ, R104.H0_H0 ;  /* 0x20000068ff627230 */ /* 0x010fc40000004100 */
[----:B------:R-:W-:Y:S01]  /*1510*/  FMUL.FTZ R129, R96, UR11 ;  /* 0x0000000b60817c20 */ /* 0x000fe20008410000 */
[----:B------:R-:W-:Y:S02]  /*1520*/  HADD2.F32 R104, -RZ, R104.H1_H1 ;  /* 0x30000068ff687230 */ /* 0x000fe40000004100 */
[----:B------:R-:W-:Y:S02]  /*1530*/  HADD2.F32 R96, -RZ, R76.H1_H1 ;  /* 0x3000004cff607230 */ /* 0x000fe40000004100 */
[----:B------:R-:W-:Y:S01]  /*1540*/  FMUL.FTZ R132, R97, R98 ;  /* 0x0000006261847220 */ /* 0x000fe20000410000 */
[----:B------:R-:W-:Y:S02]  /*1550*/  HADD2.F32 R99, -RZ, R105.H0_H0 ;  /* 0x20000069ff637230 */ /* 0x000fe40000004100 */
[----:B------:R-:W-:Y:S02]  /*1560*/  HADD2.F32 R97, -RZ, R77.H0_H0 ;  /* 0x2000004dff617230 */ /* 0x000fe40000004100 */
[----:B------:R-:W-:Y:S01]  /*1570*/  FMUL.FTZ R134, R131, UR11 ;  /* 0x0000000b83867c20 */ /* 0x000fe20008410000 */
[----:B------:R-:W-:Y:S01]  /*1580*/  FMUL.FTZ R131, R96, R104 ;  /* 0x0000006860837220 */ /* 0x000fe20000410000 */
[----:B------:R-:W-:Y:S01]  /*1590*/  FMUL.FTZ R133, R140, UR11 ;  /* 0x0000000b8c857c20 */ /* 0x000fe20008410000 */
[----:B------:R-:W-:Y:S01]  /*15a0*/  FADD.FTZ R96, R173, R132 ;  /* 0x00000084ad607221 */ /* 0x000fe20000010000 */
[-C--:B------:R-:W-:Y:S01]  /*15b0*/  FMUL.FTZ R140, R97, R99.reuse ;  /* 0x00000063618c7220 */ /* 0x080fe20000410000 */
[----:B------:R-:W-:Y:S01]  /*15c0*/  FFMA.FTZ R97, R129, R132, R174 ;  /* 0x0000008481617223 */ /* 0x000fe200000100ae */
[----:B------:R-:W-:Y:S01]  /*15d0*/  FADD.FTZ R141, -R171, R100 ;  /* 0x00000064ab8d7221 */ /* 0x000fe20000010100 */
[----:B------:R-:W-:Y:S01]  /*15e0*/  FADD.FTZ R34, R34, R99 ;  /* 0x0000006322227221 */ /* 0x000fe20000010000 */
[----:B------:R-:W-:Y:S01]  /*15f0*/  FFMA.FTZ R58, R133, R99, R58 ;  /* 0x00000063853a7223 */ /* 0x000fe2000001003a */
[----:B------:R-:W-:-:S02]  /*1600*/  HADD2.F32 R100, -RZ, R105.H1_H1 ;  /* 0x30000069ff647230 */ /* 0x000fc40000004100 */
[----:B------:R-:W-:Y:S01]  /*1610*/  FADD.FTZ R99, R96, R131 ;  /* 0x0000008360637221 */ /* 0x000fe20000010000 */
[----:B------:R-:W-:Y:S01]  /*1620*/  FFMA.FTZ R96, R134, R131, R97 ;  /* 0x0000008386607223 */ /* 0x000fe20000010061 */
[----:B------:R-:W-:Y:S01]  /*1630*/  FADD.FTZ R146, -R171, R101 ;  /* 0x00000065ab927221 */ /* 0x000fe20000010100 */
[--C-:B------:R-:W-:Y:S02]  /*1640*/  HADD2.F32 R101, -RZ, R106.reuse.H0_H0 ;  /* 0x2000006aff657230 */ /* 0x100fe40000004100 */
[----:B------:R-:W-:Y:S01]  /*1650*/  FADD.FTZ R32, R32, R98 ;  /* 0x0000006220207221 */ /* 0x000fe20000010000 */
[----:B------:R-:W-:Y:S01]  /*1660*/  FFMA.FTZ R56, R129, R98, R56 ;  /* 0x0000006281387223 */ /* 0x000fe20000010038 */
[----:B------:R-:W-:Y:S01]  /*1670*/  FMUL.FTZ R142, R142, UR11 ;  /* 0x0000000b8e8e7c20 */ /* 0x000fe20008410000 */
[----:B------:R-:W-:Y:S01]  /*1680*/  FMUL.FTZ R135, R135, R100 ;  /* 0x0000006487877220 */ /* 0x000fe20000410000 */
[----:B------:R-:W-:Y:S01]  /*1690*/  FADD.FTZ R98, R99, R140 ;  /* 0x0000008c63627221 */ /* 0x000fe20000010000 */
[----:B------:R-:W-:Y:S01]  /*16a0*/  FFMA.FTZ R97, R133, R140, R96 ;  /* 0x0000008c85617223 */ /* 0x000fe20000010060 */
[----:B------:R-:W-:-:S02]  /*16b0*/  HADD2.F32 R106, -RZ, R106.H1_H1 ;  /* 0x3000006aff6a7230 */ /* 0x000fc40000004100 */
[----:B------:R-:W-:Y:S01]  /*16c0*/  FMUL.FTZ R141, R141, UR11 ;  /* 0x0000000b8d8d7c20 */ /* 0x000fe20008410000 */
[----:B------:R-:W-:Y:S01]  /*16d0*/  FMUL.FTZ R144, R144, R101 ;  /* 0x0000006590907220 */ /* 0x000fe20000410000 */
[----:B------:R-:W-:Y:S01]  /*16e0*/  FADD.FTZ R99, R98, R135 ;  /* 0x0000008762637221 */ /* 0x000fe20000010000 */
[----:B------:R-:W-:Y:S01]  /*16f0*/  FFMA.FTZ R96, R142, R135, R97 ;  /* 0x000000878e607223 */ /* 0x000fe20000010061 */
[C---:B------:R-:W-:Y:S01]  /*1700*/  FADD.FTZ R150, -R171.reuse, R103 ;  /* 0x00000067ab967221 */ /* 0x040fe20000010100 */
[--C-:B------:R-:W-:Y:S02]  /*1710*/  HADD2.F32 R103, -RZ, R107.reuse.H0_H0 ;  /* 0x2000006bff677230 */ /* 0x100fe40000004100 */
[----:B------:R-:W-:Y:S01]  /*1720*/  FADD.FTZ R102, -R171, R102 ;  /* 0x00000066ab667221 */ /* 0x000fe20000010100 */
        /* <DEDUP_REMOVED lines=27> */
.L_x_2193:
[----:B------:R-:W-:Y:S05]  /*18e0*/  BSYNC.RECONVERGENT B0 ;  /* 0x0000000000007941 */ /* 0x000fea0003800200 */
.L_x_2192:
        /* <DEDUP_REMOVED lines=32> */
.L_x_2195:
[----:B------:R-:W-:Y:S05]  /*1af0*/  BSYNC.RECONVERGENT B0 ;  /* 0x0000000000007941 */ /* 0x000fea0003800200 */
.L_x_2194:
        /* <DEDUP_REMOVED lines=43> */
[----:B------:R-:W-:Y:S01]  /*1db0*/  ISETP.GE.U32.AND P0, PT, R108, RZ, PT ;  /* 0x000000ff6c00720c */ /* 0x000fe20003f06070 */
        /* <DEDUP_REMOVED lines=14> */
[----:B------:R-:W-:Y:S01]  /*1ea0*/  FFMA.FTZ R96, R154, UR10, R100 ;  /* 0x0000000a9a607c23 */ /* 0x000fe20008010064 */
        /* <DEDUP_REMOVED lines=35> */
.L_x_2200:
[--C-:B------:R-:W-:Y:S01]  /*20e0*/  FFMA.FTZ R84, R167, UR10, R100.reuse ;  /* 0x0000000aa7547c23 */ /* 0x100fe20008010064 */
[--C-:B------:R-:W-:Y:S01]  /*20f0*/  FFMA.FTZ R85, R3, UR10, R100.reuse ;  /* 0x0000000a03557c23 */ /* 0x100fe20008010064 */
[----:B------:R-:W-:Y:S01]  /*2100*/  FFMA.FTZ R86, R170, UR10, R100 ;  /* 0x0000000aaa567c23 */ /* 0x000fe20008010064 */
[----:B------:R-:W-:Y:S01]  /*2110*/  LOP3.LUT P1, RZ, R109, 0xff0000, RZ, 0xc0, !PT ;  /* 0x00ff00006dff7812 */ /* 0x000fe2000782c0ff */
        /* <DEDUP_REMOVED lines=17> */
[--C-:B------:R-:W-:Y:S01]  /*2230*/  FFMA.FTZ R89, R155, UR10, R100.reuse ;  /* 0x0000000a9b597c23 */ /* 0x100fe20008010064 */
[----:B------:R-:W-:Y:S01]  /*2240*/  FSEL R107, R87, RZ, P0 ;  /* 0x000000ff576b7208 */ /* 0x000fe20000000000 */
[----:B------:R-:W-:Y:S01]  /*2250*/  FFMA.FTZ R98, R168, UR10, R100 ;  /* 0x0000000aa8627c23 */ /* 0x000fe20008010064 */
        /* <DEDUP_REMOVED lines=30> */
.L_x_2199:
        /* <DEDUP_REMOVED lines=37> */
[----:B------:R-:W-:Y:S01]  /*2690*/  FMUL.FTZ R101, R101, UR23 ;  /* 0x0000001765657c20 */ /* 0x000fe20008410000 */
[----:B------:R-:W-:Y:S01]  /*26a0*/  LOP3.LUT P6, RZ, R109, 0xff00, RZ, 0xc0, !PT ;  /* 0x0000ff006dff7812 */ /* 0x000fe200078cc0ff */
        /* <DEDUP_REMOVED lines=20> */
.L_x_2202:
        /* <DEDUP_REMOVED lines=54> */
.L_x_2198:
        /* <DEDUP_REMOVED lines=14> */
[C---:B------:R-:W-:Y:S01]  /*2c30*/  LOP3.LUT P1, RZ, R161.reuse, 0xff0000, RZ, 0xc0, !PT ;  /* 0x00ff0000a1ff7812 */ /* 0x040fe2000782c0ff */
        /* <DEDUP_REMOVED lines=10> */
[----:B------:R-:W-:Y:S01]  /*2ce0*/  FSEL R95, R94, RZ, P1 ;  /* 0x000000ff5e5f7208 */ /* 0x000fe20000800000 */
[----:B------:R-:W-:Y:S01]  /*2cf0*/  FADD.FTZ R93, R166, -R93 ;  /* 0x8000005da65d7221 */ /* 0x000fe20000010000 */
[----:B------:R-:W-:-:S02]  /*2d00*/  FSEL R92, R96, RZ, P0 ;  /* 0x000000ff605c7208 */ /* 0x000fc40000000000 */
[----:B------:R-:W-:Y:S01]  /*2d10*/  ISETP.GE.U32.AND P0, PT, R108, RZ, PT ;  /* 0x000000ff6c00720c */ /* 0x000fe20003f06070 */
[----:B------:R-:W-:Y:S01]  /*2d20*/  FMUL.FTZ R93, R93, UR11 ;  /* 0x0000000b5d5d7c20 */ /* 0x000fe20008410000 */
[----:B------:R-:W-:Y:S01]  /*2d30*/  F2FP.F16.F32.PACK_AB R95, R92, R95 ;  /* 0x0000005f5c5f723e */ /* 0x000fe200000000ff */
[----:B------:R-:W-:Y:S01]  /*2d40*/  FFMA.FTZ R92, R168, UR10, R100 ;  /* 0x0000000aa85c7c23 */ /* 0x000fe20008010064 */
[----:B------:R-:W-:Y:S01]  /*2d50*/  ISETP.GE.U32.AND.EX P0, PT, R109, 0x1000000, PT, P0 ;  /* 0x010000006d00780c */ /* 0x000fe20003f06100 */
[----:B------:R-:W-:Y:S01]  /*2d60*/  FMUL.FTZ R93, R93, UR23 ;  /* 0x000000175d5d7c20 */ /* 0x000fe20008410000 */
[----:B------:R-:W-:Y:S01]  /*2d70*/  LOP3.LUT P1, RZ, R109, 0xff0000, RZ, 0xc0, !PT ;  /* 0x00ff00006dff7812 */ /* 0x000fe2000782c0ff */
[----:B------:R-:W-:Y:S01]  /*2d80*/  FADD.FTZ R92, R157, -R92 ;  /* 0x8000005c9d5c7221 */ /* 0x000fe20000010000 */
[----:B------:R-:W-:Y:S02]  /*2d90*/  FSEL R96, R96, RZ, P0 ;  /* 0x000000ff60607208 */ /* 0x000fe40000000000 */
[----:B------:R-:W-:Y:S01]  /*2da0*/  LOP3.LUT P6, RZ, R161, 0xff, RZ, 0xc0, !PT ;  /* 0x000000ffa1ff7812 */ /* 0x000fe200078cc0ff */
[----:B------:R-:W-:Y:S01]  /*2db0*/  FMUL.FTZ R92, R92, UR11 ;  /* 0x0000000b5c5c7c20 */ /* 0x000fe20008410000 */
[----:B------:R-:W-:-:S02]  /*2dc0*/  FSEL R99, R94, RZ, P1 ;  /* 0x000000ff5e637208 */ /* 0x000fc40000800000 */
[----:B------:R-:W-:Y:S01]  /*2dd0*/  LOP3.LUT P0, RZ, R109, 0xff00, RZ, 0xc0, !PT ;  /* 0x0000ff006dff7812 */ /* 0x000fe2000780c0ff */
[----:B------:R-:W-:Y:S01]  /*2de0*/  FMUL.FTZ R92, R92, UR23 ;  /* 0x000000175c5c7c20 */ /* 0x000fe20008410000 */
[----:B------:R-:W-:Y:S02]  /*2df0*/  LOP3.LUT P1, RZ, R161, 0xff00, RZ, 0xc0, !PT ;  /* 0x0000ff00a1ff7812 */ /* 0x000fe4000782c0ff */
[C---:B------:R-:W-:Y:S02]  /*2e00*/  FSEL R98, R93.reuse, RZ, P5 ;  /* 0x000000ff5d627208 */ /* 0x040fe40002800000 */
[----:B------:R-:W-:Y:S02]  /*2e10*/  FSEL R94, R93, RZ, P6 ;  /* 0x000000ff5d5e7208 */ /* 0x000fe40003000000 */
[----:B------:R-:W-:Y:S02]  /*2e20*/  FSEL R101, R92, RZ, P0 ;  /* 0x000000ff5c657208 */ /* 0x000fe40000000000 */
[----:B------:R-:W-:Y:S01]  /*2e30*/  F2FP.F16.F32.PACK_AB R99, R96, R99 ;  /* 0x000000636063723e */ /* 0x000fe200000000ff */
[--C-:B------:R-:W-:Y:S01]  /*2e40*/  FFMA.FTZ R96, R158, UR10, R100.reuse ;  /* 0x0000000a9e607c23 */ /* 0x100fe20008010064 */
[----:B------:R-:W-:Y:S01]  /*2e50*/  FSEL R93, R92, RZ, P1 ;  /* 0x000000ff5c5d7208 */ /* 0x000fe20000800000 */
[----:B------:R-:W-:Y:S01]  /*2e60*/  FFMA.FTZ R92, R154, UR10, R100 ;  /* 0x0000000a9a5c7c23 */ /* 0x000fe20008010064 */
[----:B------:R-:W-:Y:S01]  /*2e70*/  F2FP.F16.F32.PACK_AB R98, R101, R98 ;  /* 0x000000626562723e */ /* 0x000fe200000000ff */
[----:B------:R-:W-:Y:S01]  /*2e80*/  FADD.FTZ R101, R153, -R96 ;  /* 0x8000006099657221 */ /* 0x000fe20000010000 */
[----:B------:R-:W-:Y:S01]  /*2e90*/  F2FP.F16.F32.PACK_AB R94, R93, R94 ;  /* 0x0000005e5d5e723e */ /* 0x000fe200000000ff */
[----:B------:R-:W-:Y:S01]  /*2ea0*/  FFMA.FTZ R93, R3, UR10, R100 ;  /* 0x0000000a035d7c23 */ /* 0x000fe20008010064 */
[----:B------:R-:W-:Y:S01]  /*2eb0*/  FADD.FTZ R96, R149, -R92 ;  /* 0x8000005c95607221 */ /* 0x000fe20000010000 */
[----:B------:R-:W-:Y:S01]  /*2ec0*/  FMUL.FTZ R101, R101, UR11 ;  /* 0x0000000b65657c20 */ /* 0x000fe20008410000 */
[----:B------:R-:W-:Y:S01]  /*2ed0*/  LOP3.LUT P0, RZ, R108, 0xff0000, RZ, 0xc0, !PT ;  /* 0x00ff00006cff7812 */ /* 0x000fe2000780c0ff */
        /* <DEDUP_REMOVED lines=12> */
[C---:B------:R-:W-:Y:S02]  /*2fa0*/  FSEL R106, R102.reuse, RZ, P6 ;  /* 0x000000ff666a7208 */ /* 0x040fe40003000000 */
[----:B------:R-:W-:Y:S02]  /*2fb0*/  FSEL R96, R102, RZ, P5 ;  /* 0x000000ff66607208 */ /* 0x000fe40002800000 */
        /* <DEDUP_REMOVED lines=12> */
.L_x_2204:
        /* <DEDUP_REMOVED lines=15> */
[----:B------:R-:W-:Y:S01]  /*3170*/  FFMA.FTZ R92, R158, UR10, R100 ;  /* 0x0000000a9e5c7c23 */ /* 0x000fe20008010064 */
[----:B------:R-:W-:-:S02]  /*3180*/  LOP3.LUT P6, RZ, R161, 0xff, RZ, 0xc0, !PT ;  /* 0x000000ffa1ff7812 */ /* 0x000fc400078cc0ff */
[----:B------:R-:W-:Y:S02]  /*3190*/  FSEL R95, R86, RZ, P1 ;  /* 0x000000ff565f7208 */ /* 0x000fe40000800000 */
        /* <DEDUP_REMOVED lines=8> */
[----:B------:R-:W-:Y:S01]  /*3220*/  FSEL R86, R87, RZ, P0 ;  /* 0x000000ff57567208 */ /* 0x000fe20000000000 */
[----:B------:R-:W-:Y:S01]  /*3230*/  FMUL.FTZ R89, R84, UR11 ;  /* 0x0000000b54597c20 */ /* 0x000fe20008410000 */
[----:B------:R-:W-:Y:S01]  /*3240*/  LOP3.LUT P1, RZ, R161, 0xff00, RZ, 0xc0, !PT ;  /* 0x0000ff00a1ff7812 */ /* 0x000fe2000782c0ff */
[----:B------:R-:W-:Y:S01]  /*3250*/  FMUL.FTZ R84, R88, UR23 ;  /* 0x0000001758547c20 */ /* 0x000fe20008410000 */
[----:B------:R-:W-:Y:S01]  /*3260*/  LOP3.LUT P0, RZ, R109, 0xff00, RZ, 0xc0, !PT ;  /* 0x0000ff006dff7812 */ /* 0x000fe2000780c0ff */
[----:B------:R-:W-:Y:S01]  /*3270*/  FMUL.FTZ R85, R89, UR23 ;  /* 0x0000001759557c20 */ /* 0x000fe20008410000 */
[----:B------:R-:W-:Y:S02]  /*3280*/  F2FP.F16.F32.PACK_AB R99, R86, R99 ;  /* 0x000000635663723e */ /* 0x000fe400000000ff */
[----:B------:R-:W-:Y:S02]  /*3290*/  FSEL R98, R84, RZ, P5 ;  /* 0x000000ff54627208 */ /* 0x000fe40002800000 */
[----:B------:R-:W-:-:S02]  /*32a0*/  FSEL R93, R85, RZ, P1 ;  /* 0x000000ff555d7208 */ /* 0x000fc40000800000 */
[----:B------:R-:W-:Y:S01]  /*32b0*/  FSEL R87, R85, RZ, P0 ;  /* 0x000000ff55577208 */ /* 0x000fe20000000000 */
[--C-:B------:R-:W-:Y:S01]  /*32c0*/  FFMA.FTZ R85, R151, UR10, R100.reuse ;  /* 0x0000000a97557c23 */ /* 0x100fe20008010064 */
[----:B------:R-:W-:Y:S01]  /*32d0*/  FSEL R94, R84, RZ, P6 ;  /* 0x000000ff545e7208 */ /* 0x000fe20003000000 */
[----:B------:R-:W-:Y:S01]  /*32e0*/  FFMA.FTZ R84, R154, UR10, R100 ;  /* 0x0000000a9a547c23 */ /* 0x000fe20008010064 */
[----:B------:R-:W-:Y:S01]  /*32f0*/  F2FP.F16.F32.PACK_AB R98, R87, R98 ;  /* 0x000000625762723e */ /* 0x000fe200000000ff */
[----:B------:R-:W-:Y:S01]  /*3300*/  FADD.FTZ R85, R156, -R85 ;  /* 0x800000559c557221 */ /* 0x000fe20000010000 */
[----:B------:R-:W-:Y:S01]  /*3310*/  FADD.FTZ R87, R153, -R92 ;  /* 0x8000005c99577221 */ /* 0x000fe20000010000 */
[----:B------:R-:W-:Y:S01]  /*3320*/  FADD.FTZ R92, R149, -R84 ;  /* 0x80000054955c7221 */ /* 0x000fe20000010000 */
[----:B------:R-:W-:Y:S01]  /*3330*/  F2FP.F16.F32.PACK_AB R94, R93, R94 ;  /* 0x0000005e5d5e723e */ /* 0x000fe200000000ff */
[----:B------:R-:W-:Y:S01]  /*3340*/  FMUL.FTZ R86, R85, UR11 ;  /* 0x0000000b55567c20 */ /* 0x000fe20008410000 */
[----:B------:R-:W-:Y:S01]  /*3350*/  FFMA.FTZ R85, R3, UR10, R100 ;  /* 0x0000000a03557c23 */ /* 0x000fe20008010064 */
[----:B------:R-:W-:Y:S01]  /*3360*/  FMUL.FTZ R87, R87, UR11 ;  /* 0x0000000b57577c20 */ /* 0x000fe20008410000 */
[----:B------:R-:W-:Y:S01]  /*3370*/  LOP3.LUT P0, RZ, R108, 0xff0000, RZ, 0xc0, !PT ;  /* 0x00ff00006cff7812 */ /* 0x000fe2000780c0ff */
        /* <DEDUP_REMOVED lines=27> */
.L_x_2203:
        /* <DEDUP_REMOVED lines=15> */
[----:B------:R-:W-:Y:S01]  /*3620*/  ISETP.GE.U32.AND.EX P0, PT, R161, 0x1000000, PT, P0 ;  /* 0x01000000a100780c */ /* 0x000fe20003f06100 */
[----:B------:R-:W-:Y:S01]  /*3630*/  FFMA.FTZ R97, R97, UR11, R26 ;  /* 0x0000000b61617c23 */ /* 0x000fe2000801001a */
[----:B------:R-:W-:Y:S01]  /*3640*/  FMUL.FTZ R94, R93, UR23 ;  /* 0x000000175d5e7c20 */ /* 0x000fe20008410000 */
[----:B------:R-:W-:Y:S01]  /*3650*/  FMUL.FTZ R96, R92, UR23 ;  /* 0x000000175c607c20 */ /* 0x000fe20008410000 */
[----:B------:R-:W-:Y:S01]  /*3660*/  FFMA.FTZ R93, R155, UR10, R100 ;  /* 0x0000000a9b5d7c23 */ /* 0x000fe20008010064 */
[----:B------:R-:W-:-:S02]  /*3670*/  LOP3.LUT P5, RZ, R109, 0xff, RZ, 0xc0, !PT ;  /* 0x000000ff6dff7812 */ /* 0x000fc400078ac0ff */
        /* <DEDUP_REMOVED lines=20> */
[----:B------:R-:W-:Y:S01]  /*37c0*/  F2FP.F16.F32.PACK_AB R99, R96, R99 ;  /* 0x000000636063723e */ /* 0x000fe200000000ff */
[--C-:B------:R-:W-:Y:S01]  /*37d0*/  FFMA.FTZ R96, R158, UR10, R100.reuse ;  /* 0x0000000a9e607c23 */ /* 0x100fe20008010064 */
[C---:B------:R-:W-:Y:S02]  /*37e0*/  FSEL R93, R92.reuse, RZ, P1 ;  /* 0x000000ff5c5d7208 */ /* 0x040fe40000800000 */
[----:B------:R-:W-:Y:S01]  /*37f0*/  FSEL R101, R92, RZ, P0 ;  /* 0x000000ff5c657208 */ /* 0x000fe20000000000 */
[----:B------:R-:W-:Y:S01]  /*3800*/  FFMA.FTZ R92, R154, UR10, R100 ;  /* 0x0000000a9a5c7c23 */ /* 0x000fe20008010064 */
[----:B------:R-:W-:Y:S01]  /*3810*/  F2FP.F16.F32.PACK_AB R94, R93, R94 ;  /* 0x0000005e5d5e723e */ /* 0x000fe200000000ff */
[----:B------:R-:W-:Y:S01]  /*3820*/  FADD.FTZ R102, R153, -R96 ;  /* 0x8000006099667221 */ /* 0x000fe20000010000 */
[----:B------:R-:W-:Y:S01]  /*3830*/  FFMA.FTZ R93, R3, UR10, R100 ;  /* 0x0000000a035d7c23 */ /* 0x000fe20008010064 */
[----:B------:R-:W-:Y:S01]  /*3840*/  FMUL.FTZ R96, R97, UR23 ;  /* 0x0000001761607c20 */ /* 0x000fe20008410000 */
[----:B------:R-:W-:Y:S01]  /*3850*/  FADD.FTZ R92, R149, -R92 ;  /* 0x8000005c955c7221 */ /* 0x000fe20000010000 */
[----:B------:R-:W-:Y:S01]  /*3860*/  FFMA.FTZ R102, R102, UR11, R27 ;  /* 0x0000000b66667c23 */ /* 0x000fe2000801001b */
[----:B------:R-:W-:Y:S01]  /*3870*/  FADD.FTZ R97, R152, -R93 ;  /* 0x8000005d98617221 */ /* 0x000fe20000010000 */
[----:B------:R-:W-:Y:S01]  /*3880*/  LOP3.LUT P0, RZ, R108, 0xff0000, RZ, 0xc0, !PT ;  /* 0x00ff00006cff7812 */ /* 0x000fe2000780c0ff */
[----:B------:R-:W-:Y:S01]  /*3890*/  FFMA.FTZ R92, R92, UR11, R25 ;  /* 0x0000000b5c5c7c23 */ /* 0x000fe20008010019 */
[----:B------:R-:W-:Y:S01]  /*38a0*/  LOP3.LUT P1, RZ, R160, 0xff0000, RZ, 0xc0, !PT ;  /* 0x00ff0000a0ff7812 */ /* 0x000fe2000782c0ff */
[----:B------:R-:W-:Y:S01]  /*38b0*/  FMUL.FTZ R102, R102, UR23 ;  /* 0x0000001766667c20 */ /* 0x000fe20008410000 */
[----:B------:R-:W-:Y:S01]  /*38c0*/  LOP3.LUT P6, RZ, R108, 0xff000000, RZ, 0xc0, !PT ;  /* 0xff0000006cff7812 */ /* 0x000fe200078cc0ff */
[----:B------:R-:W-:Y:S01]  /*38d0*/  FFMA.FTZ R97, R97, UR11, R24 ;  /* 0x0000000b61617c23 */ /* 0x000fe20008010018 */
[----:B------:R-:W-:Y:S01]  /*38e0*/  LOP3.LUT P5, RZ, R160, 0xff000000, RZ, 0xc0, !PT ;  /* 0xff000000a0ff7812 */ /* 0x000fe200078ac0ff */
[----:B------:R-:W-:Y:S01]  /*38f0*/  FMUL.FTZ R92, R92, UR23 ;  /* 0x000000175c5c7c20 */ /* 0x000fe20008410000 */
[C---:B------:R-:W-:Y:S01]  /*3900*/  FSEL R105, R96.reuse, RZ, P0 ;  /* 0x000000ff60697208 */ /* 0x040fe20000000000 */
        /* <DEDUP_REMOVED lines=18> */
.L_x_2205:
        /* <DEDUP_REMOVED lines=28> */
[----:B------:R-:W-:Y:S01]  /*3bf0*/  FFMA.FTZ R89, R84, UR11, R21 ;  /* 0x0000000b54597c23 */ /* 0x000fe20008010015 */
        /* <DEDUP_REMOVED lines=13> */
[----:B------:R-:W-:Y:S01]  /*3cd0*/  F2FP.F16.F32.PACK_AB R94, R93, R94 ;  /* 0x0000005e5d5e723e */ /* 0x000fe200000000ff */
[----:B------:R-:W-:Y:S01]  /*3ce0*/  FADD.FTZ R84, R149, -R84 ;  /* 0x8000005495547221 */ /* 0x000fe20000010000 */
[----:B------:R-:W-:Y:S01]  /*3cf0*/  FFMA.FTZ R87, R96, UR11, R27 ;  /* 0x0000000b60577c23 */ /* 0x000fe2000801001b */
[----:B------:R-:W-:Y:S01]  /*3d00*/  FFMA.FTZ R86, R85, UR11, R26 ;  /* 0x0000000b55567c23 */ /* 0x000fe2000801001a */
[----:B------:R-:W-:Y:S01]  /*3d10*/  FFMA.FTZ R85, R3, UR10, R100 ;  /* 0x0000000a03557c23 */ /* 0x000fe20008010064 */
[----:B------:R-:W-:Y:S01]  /*3d20*/  LOP3.LUT P0, RZ, R108, 0xff0000, RZ, 0xc0, !PT ;  /* 0x00ff00006cff7812 */ /* 0x000fe2000780c0ff */
[----:B------:R-:W-:Y:S01]  /*3d30*/  FMUL.FTZ R96, R87, UR23 ;  /* 0x0000001757607c20 */ /* 0x000fe20008410000 */
[----:B------:R-:W-:Y:S01]  /*3d40*/  FMUL.FTZ R92, R86, UR23 ;  /* 0x00000017565c7c20 */ /* 0x000fe20008410000 */
[----:B------:R-:W-:Y:S01]  /*3d50*/  FADD.FTZ R93, R152, -R85 ;  /* 0x80000055985d7221 */ /* 0x000fe20000010000 */
[----:B------:R-:W-:Y:S01]  /*3d60*/  LOP3.LUT P1, RZ, R160, 0xff0000, RZ, 0xc0, !PT ;  /* 0x00ff0000a0ff7812 */ /* 0x000fe2000782c0ff */
[----:B------:R-:W-:Y:S01]  /*3d70*/  FFMA.FTZ R85, R84, UR11, R25 ;  /* 0x0000000b54557c23 */ /* 0x000fe20008010019 */
[----:B------:R-:W-:Y:S01]  /*3d80*/  LOP3.LUT P6, RZ, R108, 0xff000000, RZ, 0xc0, !PT ;  /* 0xff0000006cff7812 */ /* 0x000fe200078cc0ff */
[----:B------:R-:W-:Y:S01]  /*3d90*/  FFMA.FTZ R84, R93, UR11, R24 ;  /* 0x0000000b5d547c23 */ /* 0x000fe20008010018 */
        /* <DEDUP_REMOVED lines=18> */
[----:B------:R-:W-:-:S07]  /*3ec0*/  F2FP.F16.F32.PACK_AB R96, R103, R96 ;  /* 0x000000606760723e */ /* 0x000fce00000000ff */
.L_x_2201:
        /* <DEDUP_REMOVED lines=15> */
.L_x_2197:
[----:B------:R-:W-:Y:S05]  /*3fc0*/  BSYNC.RECONVERGENT B0 ;  /* 0x0000000000007941 */ /* 0x000fea0003800200 */
.L_x_2196:
        /* <DEDUP_REMOVED lines=17> */
[----:B-----5:R-:W-:Y:S01]  /*40e0*/  LOP3.LUT P6, RZ, R163, 0xff0000, RZ, 0xc0, !PT ;  /* 0x00ff0000a3ff7812 */ /* 0x020fe200078cc0ff */
[----:B------:R-:W-:Y:S01]  /*40f0*/  FADD.FTZ R84, R124, -R87 ;  /* 0x800000577c547221 */ /* 0x000fe20000010000 */
[----:B------:R-:W-:Y:S01]  /*4100*/  FFMA.FTZ R90, R85, UR11, R14 ;  /* 0x0000000b555a7c23 */ /* 0x000fe2000801000e */
[----:B------:R-:W-:Y:S01]  /*4110*/  FFMA.FTZ R85, R123, UR10, R100 ;  /* 0x0000000a7b557c23 */ /* 0x000fe20008010064 */
[----:B------:R-:W-:Y:S01]  /*4120*/  FFMA.FTZ R91, R88, UR11, R15 ;  /* 0x0000000b585b7c23 */ /* 0x000fe2000801000f */
[----:B------:R-:W-:Y:S01]  /*4130*/  ISETP.GE.U32.AND P5, PT, R110, RZ, PT ;  /* 0x000000ff6e00720c */ /* 0x000fe20003fa6070 */
[----:B------:R-:W-:Y:S01]  /*4140*/  FMUL.FTZ R86, R90, UR23 ;  /* 0x000000175a567c20 */ /* 0x000fe20008410000 */
[----:B------:R-:W-:Y:S01]  /*4150*/  FADD.FTZ R85, R122, -R85 ;  /* 0x800000557a557221 */ /* 0x000fe20000010000 */
[----:B------:R-:W-:Y:S01]  /*4160*/  FFMA.FTZ R89, R84, UR11, R13 ;  /* 0x0000000b54597c23 */ /* 0x000fe2000801000d */
[----:B------:R-:W-:-:S02]  /*4170*/  ISETP.GE.U32.AND.EX P5, PT, R111, 0x1000000, PT, P5 ;  /* 0x010000006f00780c */ /* 0x000fc40003fa6150 */
[----:B------:R-:W-:Y:S01]  /*4180*/  FSEL R99, R86, RZ, P1 ;  /* 0x000000ff56637208 */ /* 0x000fe20000800000 */
[----:B------:R-:W-:Y:S01]  /*4190*/  FFMA.FTZ R88, R85, UR11, R12 ;  /* 0x0000000b55587c23 */ /* 0x000fe2000801000c */
[----:B------:R-:W-:Y:S01]  /*41a0*/  ISETP.GE.U32.AND P1, PT, R162, RZ, PT ;  /* 0x000000ffa200720c */ /* 0x000fe20003f26070 */
[----:B------:R-:W-:Y:S01]  /*41b0*/  FMUL.FTZ R85, R91, UR23 ;  /* 0x000000175b557c20 */ /* 0x000fe20008410000 */
[----:B------:R-:W-:Y:S01]  /*41c0*/  FSEL R95, R86, RZ, P6 ;  /* 0x000000ff565f7208 */ /* 0x000fe20003000000 */
[----:B------:R-:W-:Y:S01]  /*41d0*/  FMUL.FTZ R84, R88, UR23 ;  /* 0x0000001758547c20 */ /* 0x000fe20008410000 */
[----:B------:R-:W-:Y:S01]  /*41e0*/  ISETP.GE.U32.AND.EX P1, PT, R163, 0x1000000, PT, P1 ;  /* 0x01000000a300780c */ /* 0x000fe20003f26110 */
[----:B------:R-:W-:Y:S01]  /*41f0*/  FMUL.FTZ R87, R89, UR23 ;  /* 0x0000001759577c20 */ /* 0x000fe20008410000 */
[----:B------:R-:W-:Y:S02]  /*4200*/  LOP3.LUT P6, RZ, R163, 0xff, RZ, 0xc0, !PT ;  /* 0x000000ffa3ff7812 */ /* 0x000fe400078cc0ff */
[----:B------:R-:W-:-:S02]  /*4210*/  FSEL R86, R85, RZ, P5 ;  /* 0x000000ff55567208 */ /* 0x000fc40002800000 */
[----:B------:R-:W-:Y:S01]  /*4220*/  FSEL R92, R85, RZ, P1 ;  /* 0x000000ff555c7208 */ /* 0x000fe20000800000 */
[--C-:B------:R-:W-:Y:S01]  /*4230*/  FFMA.FTZ R85, R119, UR10, R100.reuse ;  /* 0x0000000a77557c23 */ /* 0x100fe20008010064 */
[----:B------:R-:W-:Y:S02]  /*4240*/  FSEL R94, R84, RZ, P6 ;  /* 0x000000ff545e7208 */ /* 0x000fe40003000000 */
[----:B------:R-:W-:Y:S01]  /*4250*/  LOP3.LUT P6, RZ, R111, 0xff, RZ, 0xc0, !PT ;  /* 0x000000ff6fff7812 */ /* 0x000fe200078cc0ff */
[----:B------:R-:W-:Y:S01]  /*4260*/  FADD.FTZ R85, R118, -R85 ;  /* 0x8000005576557221 */ /* 0x000fe20000010000 */
[----:B------:R-:W-:Y:S02]  /*4270*/  LOP3.LUT P5, RZ, R163, 0xff00, RZ, 0xc0, !PT ;  /* 0x0000ff00a3ff7812 */ /* 0x000fe400078ac0ff */
[----:B------:R-:W-:Y:S01]  /*4280*/  F2FP.F16.F32.PACK_AB R95, R92, R95 ;  /* 0x0000005f5c5f723e */ /* 0x000fe200000000ff */
[--C-:B------:R-:W-:Y:S01]  /*4290*/  FFMA.FTZ R92, R120, UR10, R100.reuse ;  /* 0x0000000a785c7c23 */ /* 0x100fe20008010064 */
[----:B------:R-:W-:Y:S01]  /*42a0*/  FSEL R98, R84, RZ, P6 ;  /* 0x000000ff54627208 */ /* 0x000fe20003000000 */
[----:B------:R-:W-:Y:S01]  /*42b0*/  FFMA.FTZ R84, R116, UR10, R100 ;  /* 0x0000000a74547c23 */ /* 0x000fe20008010064 */
[----:B------:R-:W-:Y:S01]  /*42c0*/  F2FP.F16.F32.PACK_AB R99, R86, R99 ;  /* 0x000000635663723e */ /* 0x000fe200000000ff */
[----:B------:R-:W-:Y:S01]  /*42d0*/  FFMA.FTZ R86, R85, UR11, R18 ;  /* 0x0000000b55567c23 */ /* 0x000fe20008010012 */
[----:B------:R-:W-:Y:S01]  /*42e0*/  FSEL R93, R87, RZ, P5 ;  /* 0x000000ff575d7208 */ /* 0x000fe20002800000 */
[----:B------:R-:W-:Y:S01]  /*42f0*/  FFMA.FTZ R85, R115, UR10, R100 ;  /* 0x0000000a73557c23 */ /* 0x000fe20008010064 */
[----:B------:R-:W-:Y:S01]  /*4300*/  LOP3.LUT P1, RZ, R111, 0xff00, RZ, 0xc0, !PT ;  /* 0x0000ff006fff7812 */ /* 0x000fe2000782c0ff */
[----:B------:R-:W-:Y:S01]  /*4310*/  FADD.FTZ R96, R121, -R92 ;  /* 0x8000005c79607221 */ /* 0x000fe20000010000 */
[----:B------:R-:W-:Y:S01]  /*4320*/  FADD.FTZ R84, R117, -R84 ;  /* 0x8000005475547221 */ /* 0x000fe20000010000 */
[----:B------:R-:W-:Y:S01]  /*4330*/  F2FP.F16.F32.PACK_AB R94, R93, R94 ;  /* 0x0000005e5d5e723e */ /* 0x000fe200000000ff */
[----:B------:R-:W-:Y:S01]  /*4340*/  FMUL.FTZ R92, R86, UR23 ;  /* 0x00000017565c7c20 */ /* 0x000fe20008410000 */
[----:B------:R-:W-:Y:S01]  /*4350*/  FSEL R101, R87, RZ, P1 ;  /* 0x000000ff57657208 */ /* 0x000fe20000800000 */
[----:B------:R-:W-:Y:S01]  /*4360*/  FADD.FTZ R93, R114, -R85 ;  /* 0x80000055725d7221 */ /* 0x000fe20000010000 */
[----:B------:R-:W-:Y:S01]  /*4370*/  LOP3.LUT P5, RZ, R110, 0xff0000, RZ, 0xc0, !PT ;  /* 0x00ff00006eff7812 */ /* 0x000fe200078ac0ff */
[----:B------:R-:W-:Y:S01]  /*4380*/  FFMA.FTZ R87, R96, UR11, R19 ;  /* 0x0000000b60577c23 */ /* 0x000fe20008010013 */
[----:B------:R-:W-:Y:S01]  /*4390*/  LOP3.LUT P6, RZ, R162, 0xff0000, RZ, 0xc0, !PT ;  /* 0x00ff0000a2ff7812 */ /* 0x000fe200078cc0ff */
[----:B------:R-:W-:Y:S01]  /*43a0*/  FFMA.FTZ R85, R84, UR11, R17 ;  /* 0x0000000b54557c23 */ /* 0x000fe20008010011 */
[----:B------:R-:W-:Y:S01]  /*43b0*/  FFMA.FTZ R84, R93, UR11, R16 ;  /* 0x0000000b5d547c23 */ /* 0x000fe20008010010 */
[C---:B------:R-:W-:Y:S01]  /*43c0*/  FSEL R97, R92.reuse, RZ, P5 ;  /* 0x000000ff5c617208 */ /* 0x040fe20002800000 */
        /* <DEDUP_REMOVED lines=8> */
[----:B------:R-:W-:Y:S02]  /*4450*/  FSEL R172, R96, RZ, P5 ;  /* 0x000000ff60ac7208 */ /* 0x000fe40002800000 */
[----:B------:R-:W-:Y:S02]  /*4460*/  FSEL R103, R93, RZ, P6 ;  /* 0x000000ff5d677208 */ /* 0x000fe40003000000 */
[C---:B------:R-:W-:Y:S02]  /*4470*/  LOP3.LUT P1, RZ, R162.reuse, 0xff00, RZ, 0xc0, !PT ;  /* 0x0000ff00a2ff7812 */ /* 0x040fe4000782c0ff */
        /* <DEDUP_REMOVED lines=11> */
.L_x_2210:
[--C-:B0-----:R-:W-:Y:S01]  /*4530*/  FFMA.FTZ R92, R127, UR10, R100.reuse ;  /* 0x0000000a7f5c7c23 */ /* 0x101fe20008010064 */
[--C-:B------:R-:W-:Y:S01]  /*4540*/  FFMA.FTZ R97, R130, UR10, R100.reuse ;  /* 0x0000000a82617c23 */ /* 0x100fe20008010064 */
[----:B------:R-:W-:Y:S01]  /*4550*/  FFMA.FTZ R95, R126, UR10, R100 ;  /* 0x0000000a7e5f7c23 */ /* 0x000fe20008010064 */
[----:B------:R-:W-:Y:S01]  /*4560*/  LOP3.LUT P1, RZ, R111, 0xff0000, RZ, 0xc0, !PT ;  /* 0x00ff00006fff7812 */ /* 0x000fe2000782c0ff */
[----:B------:R-:W-:Y:S01]  /*4570*/  FADD.FTZ R93, R125, -R92 ;  /* 0x8000005c7d5d7221 */ /* 0x000fe20000010000 */
[----:B------:R-:W-:Y:S01]  /*4580*/  FADD.FTZ R96, R128, -R97 ;  /* 0x8000006180607221 */ /* 0x000fe20000010000 */
[----:B-----5:R-:W-:Y:S01]  /*4590*/  LOP3.LUT P6, RZ, R163, 0xff0000, RZ, 0xc0, !PT ;  /* 0x00ff0000a3ff7812 */ /* 0x020fe200078cc0ff */
[----:B------:R-:W-:Y:S01]  /*45a0*/  FADD.FTZ R92, R124, -R95 ;  /* 0x8000005f7c5c7221 */ /* 0x000fe20000010000 */
[----:B------:R-:W-:Y:S01]  /*45b0*/  FFMA.FTZ R93, R93, UR11, R14 ;  /* 0x0000000b5d5d7c23 */ /* 0x000fe2000801000e */
[----:B------:R-:W-:Y:S01]  /*45c0*/  FFMA.FTZ R96, R96, UR11, R15 ;  /* 0x0000000b60607c23 */ /* 0x000fe2000801000f */
[----:B------:R-:W-:-:S02]  /*45d0*/  ISETP.GE.U32.AND P5, PT, R110, RZ, PT ;  /* 0x000000ff6e00720c */ /* 0x000fc40003fa6070 */
[----:B------:R-:W-:Y:S01]  /*45e0*/  FMUL.FTZ R94, R93, UR23 ;  /* 0x000000175d5e7c20 */ /* 0x000fe20008410000 */
[----:B------:R-:W-:Y:S01]  /*45f0*/  FFMA.FTZ R93, R123, UR10, R100 ;  /* 0x0000000a7b5d7c23 */ /* 0x000fe20008010064 */
[----:B------:R-:W-:Y:S01]  /*4600*/  FMUL.FTZ R96, R96, UR23 ;  /* 0x0000001760607c20 */ /* 0x000fe20008410000 */
[----:B------:R-:W-:Y:S02]  /*4610*/  ISETP.GE.U32.AND.EX P5, PT, R111, 0x1000000, PT, P5 ;  /* 0x010000006f00780c */ /* 0x000fe40003fa6150 */
[----:B------:R-:W-:Y:S01]  /*4620*/  FADD.FTZ R93, R122, -R93 ;  /* 0x8000005d7a5d7221 */ /* 0x000fe20000010000 */
[----:B------:R-:W-:Y:S02]  /*4630*/  FSEL R99, R94, RZ, P1 ;  /* 0x000000ff5e637208 */ /* 0x000fe40000800000 */
[----:B------:R-:W-:Y:S01]  /*4640*/  ISETP.GE.U32.AND P1, PT, R162, RZ, PT ;  /* 0x000000ffa200720c */ /* 0x000fe20003f26070 */
[----:B------:R-:W-:Y:S01]  /*4650*/  FFMA.FTZ R93, R93, UR11, R12 ;  /* 0x0000000b5d5d7c23 */ /* 0x000fe2000801000c */
[----:B------:R-:W-:Y:S01]  /*4660*/  FSEL R95, R94, RZ, P6 ;  /* 0x000000ff5e5f7208 */ /* 0x000fe20003000000 */
[----:B------:R-:W-:Y:S01]  /*4670*/  FFMA.FTZ R94, R92, UR11, R13 ;  /* 0x0000000b5c5e7c23 */ /* 0x000fe2000801000d */
[----:B------:R-:W-:Y:S01]  /*4680*/  LOP3.LUT P6, RZ, R163, 0xff, RZ, 0xc0, !PT ;  /* 0x000000ffa3ff7812 */ /* 0x000fe200078cc0ff */
[----:B------:R-:W-:Y:S01]  /*4690*/  FMUL.FTZ R92, R93, UR23 ;  /* 0x000000175d5c7c20 */ /* 0x000fe20008410000 */
[----:B------:R-:W-:Y:S01]  /*46a0*/  ISETP.GE.U32.AND.EX P1, PT, R163, 0x1000000, PT, P1 ;  /* 0x01000000a300780c */ /* 0x000fe20003f26110 */
[----:B------:R-:W-:Y:S01]  /*46b0*/  FFMA.FTZ R93, R119, UR10, R100 ;  /* 0x0000000a775d7c23 */ /* 0x000fe20008010064 */
[----:B------:R-:W-:Y:S01]  /*46c0*/  FMUL.FTZ R97, R94, UR23 ;  /* 0x000000175e617c20 */ /* 0x000fe20008410000 */
[----:B------:R-:W-:-:S02]  /*46d0*/  FSEL R98, R96, RZ, P5 ;  /* 0x000000ff60627208 */ /* 0x000fc40002800000 */
[----:B------:R-:W-:Y:S01]  /*46e0*/  FSEL R96, R96, RZ, P1 ;  /* 0x000000ff60607208 */ /* 0x000fe20000800000 */
[----:B------:R-:W-:Y:S01]  /*46f0*/  FADD.FTZ R93, R118, -R93 ;  /* 0x8000005d765d7221 */ /* 0x000fe20000010000 */
[----:B------:R-:W-:Y:S02]  /*4700*/  FSEL R94, R92, RZ, P6 ;  /* 0x000000ff5c5e7208 */ /* 0x000fe40003000000 */
[----:B------:R-:W-:Y:S01]  /*4710*/  LOP3.LUT P6, RZ, R111, 0xff, RZ, 0xc0, !PT ;  /* 0x000000ff6fff7812 */ /* 0x000fe200078cc0ff */
[----:B------:R-:W-:Y:S01]  /*4720*/  FFMA.FTZ R93, R93, UR11, R18 ;  /* 0x0000000b5d5d7c23 */ /* 0x000fe20008010012 */
[----:B------:R-:W-:Y:S01]  /*4730*/  F2FP.F16.F32.PACK_AB R95, R96, R95 ;  /* 0x0000005f605f723e */ /* 0x000fe200000000ff */
[--C-:B------:R-:W-:Y:S01]  /*4740*/  FFMA.FTZ R96, R120, UR10, R100.reuse ;  /* 0x0000000a78607c23 */ /* 0x100fe20008010064 */
[----:B------:R-:W-:Y:S01]  /*4750*/  FSEL R103, R92, RZ, P6 ;  /* 0x000000ff5c677208 */ /* 0x000fe20003000000 */
[----:B------:R-:W-:Y:S01]  /*4760*/  FFMA.FTZ R92, R116, UR10, R100 ;  /* 0x0000000a745c7c23 */ /* 0x000fe20008010064 */
[----:B------:R-:W-:Y:S01]  /*4770*/  F2FP.F16.F32.PACK_AB R99, R98, R99 ;  /* 0x000000636263723e */ /* 0x000fe200000000ff */
[----:B------:R-:W-:Y:S01]  /*4780*/  FADD.FTZ R98, R121, -R96 ;  /* 0x8000006079627221 */ /* 0x000fe20000010000 */
[----:B------:R-:W-:Y:S01]  /*4790*/  LOP3.LUT P5, RZ, R163, 0xff00, RZ, 0xc0, !PT ;  /* 0x0000ff00a3ff7812 */ /* 0x000fe200078ac0ff */
[----:B------:R-:W-:Y:S01]  /*47a0*/  FMUL.FTZ R96, R93, UR23 ;  /* 0x000000175d607c20 */ /* 0x000fe20008410000 */
[----:B------:R-:W-:Y:S01]  /*47b0*/  FADD.FTZ R92, R117, -R92 ;  /* 0x8000005c755c7221 */ /* 0x000fe20000010000 */
[----:B------:R-:W-:Y:S01]  /*47c0*/  FFMA.FTZ R93, R115, UR10, R100 ;  /* 0x0000000a735d7c23 */ /* 0x000fe20008010064 */
[----:B------:R-:W-:Y:S01]  /*47d0*/  FSEL R101, R97, RZ, P5 ;  /* 0x000000ff61657208 */ /* 0x000fe20002800000 */
[----:B------:R-:W-:Y:S01]  /*47e0*/  FFMA.FTZ R98, R98, UR11, R19 ;  /* 0x0000000b62627c23 */ /* 0x000fe20008010013 */
[----:B------:R-:W-:Y:S01]  /*47f0*/  LOP3.LUT P1, RZ, R111, 0xff00, RZ, 0xc0, !PT ;  /* 0x0000ff006fff7812 */ /* 0x000fe2000782c0ff */
        /* <DEDUP_REMOVED lines=14> */
[----:B------:R-:W-:Y:S02]  /*48e0*/  F2FP.F16.F32.PACK_AB R94, R101, R94 ;  /* 0x0000005e655e723e */ /* 0x000fe400000000ff */
[----:B------:R-:W-:Y:S02]  /*48f0*/  FSEL R106, R98, RZ, P1 ;  /* 0x000000ff626a7208 */ /* 0x000fe40000800000 */
[----:B------:R-:W-:-:S02]  /*4900*/  LOP3.LUT P1, RZ, R162, 0xff00, RZ, 0xc0, !PT ;  /* 0x0000ff00a2ff7812 */ /* 0x000fc4000782c0ff */
[----:B------:R-:W-:Y:S02]  /*4910*/  FSEL R105, R98, RZ, P5 ;  /* 0x000000ff62697208 */ /* 0x000fe40002800000 */
[----:B------:R-:W-:Y:S02]  /*4920*/  FSEL R101, R92, RZ, P6 ;  /* 0x000000ff5c657208 */ /* 0x000fe40003000000 */
[----:B------:R-:W-:Y:S02]  /*4930*/  LOP3.LUT P5, RZ, R162, 0xff, RZ, 0xc0, !PT ;  /* 0x000000ffa2ff7812 */ /* 0x000fe400078ac0ff */
[----:B------:R-:W-:Y:S02]  /*4940*/  LOP3.LUT P6, RZ, R110, 0xff, RZ, 0xc0, !PT ;  /* 0x000000ff6eff7812 */ /* 0x000fe400078cc0ff */
        /* <DEDUP_REMOVED lines=9> */
.L_x_2209:
[----:B------:R-:W-:-:S04]  /*49e0*/  UISETP.NE.U32.AND UP0, UPT, UR8, URZ, UPT ;  /* 0x000000ff0800728c */ /* 0x000fc8000bf05070 */
[----:B------:R-:W-:-:S09]  /*49f0*/  UISETP.NE.AND.EX UP0, UPT, UR9, URZ, UPT, UP0 ;  /* 0x000000ff0900728c */ /* 0x000fd2000bf05300 */
[----:B------:R-:W-:Y:S05]  /*4a00*/  BRA.U !UP0, `(.L_x_2212) ;  /* 0x00000005082c7547 */ /* 0x000fea000b800000 */
[--C-:B0-----:R-:W-:Y:S01]  /*4a10*/  FFMA.FTZ R84, R127, UR10, R100.reuse ;  /* 0x0000000a7f547c23 */ /* 0x101fe20008010064 */
[--C-:B------:R-:W-:Y:S01]  /*4a20*/  FFMA.FTZ R89, R130, UR10, R100.reuse ;  /* 0x0000000a82597c23 */ /* 0x100fe20008010064 */
[----:B------:R-:W-:Y:S01]  /*4a30*/  FFMA.FTZ R85, R123, UR10, R100 ;  /* 0x0000000a7b557c23 */ /* 0x000fe20008010064 */
[----:B------:R-:W-:Y:S01]  /*4a40*/  LOP3.LUT P1, RZ, R111, 0xff0000, RZ, 0xc0, !PT ;  /* 0x00ff00006fff7812 */ /* 0x000fe2000782c0ff */
[----:B------:R-:W-:Y:S01]  /*4a50*/  FADD.FTZ R84, R125, -R84 ;  /* 0x800000547d547221 */ /* 0x000fe20000010000 */
[----:B------:R-:W-:Y:S01]  /*4a60*/  FADD.FTZ R89, R128, -R89 ;  /* 0x8000005980597221 */ /* 0x000fe20000010000 */
[--C-:B------:R-:W-:Y:S01]  /*4a70*/  FFMA.FTZ R87, R126, UR10, R100.reuse ;  /* 0x0000000a7e577c23 */ /* 0x100fe20008010064 */
[----:B------:R-:W-:Y:S01]  /*4a80*/  FADD.FTZ R85, R122, -R85 ;  /* 0x800000557a557221 */ /* 0x000fe20000010000 */
[----:B------:R-:W-:Y:S01]  /*4a90*/  FMUL.FTZ R90, R84, UR11 ;  /* 0x0000000b545a7c20 */ /* 0x000fe20008410000 */
[----:B------:R-:W-:Y:S01]  /*4aa0*/  FMUL.FTZ R91, R89, UR11 ;  /* 0x0000000b595b7c20 */ /* 0x000fe20008410000 */
[----:B------:R-:W-:Y:S01]  /*4ab0*/  ISETP.GE.U32.AND P5, PT, R110, RZ, PT ;  /* 0x000000ff6e00720c */ /* 0x000fe20003fa6070 */
[----:B------:R-:W-:Y:S01]  /*4ac0*/  FADD.FTZ R87, R124, -R87 ;  /* 0x800000577c577221 */ /* 0x000fe20000010000 */
[----:B------:R-:W-:Y:S01]  /*4ad0*/  FMUL.FTZ R84, R90, UR23 ;  /* 0x000000175a547c20 */ /* 0x000fe20008410000 */
[----:B-----5:R-:W-:Y:S01]  /*4ae0*/  LOP3.LUT P6, RZ, R163, 0xff0000, RZ, 0xc0, !PT ;  /* 0x00ff0000a3ff7812 */ /* 0x020fe200078cc0ff */
[----:B------:R-:W-:Y:S01]  /*4af0*/  FMUL.FTZ R88, R85, UR11 ;  /* 0x0000000b55587c20 */ /* 0x000fe20008410000 */
[----:B------:R-:W-:Y:S01]  /*4b00*/  FMUL.FTZ R86, R91, UR23 ;  /* 0x000000175b567c20 */ /* 0x000fe20008410000 */
[----:B------:R-:W-:Y:S01]  /*4b10*/  ISETP.GE.U32.AND.EX P5, PT, R111, 0x1000000, PT, P5 ;  /* 0x010000006f00780c */ /* 0x000fe20003fa6150 */
[----:B------:R-:W-:Y:S01]  /*4b20*/  FMUL.FTZ R89, R87, UR11 ;  /* 0x0000000b57597c20 */ /* 0x000fe20008410000 */
[----:B------:R-:W-:Y:S01]  /*4b30*/  FSEL R99, R84, RZ, P1 ;  /* 0x000000ff54637208 */ /* 0x000fe20000800000 */
[--C-:B------:R-:W-:Y:S01]  /*4b40*/  FFMA.FTZ R93, R119, UR10, R100.reuse ;  /* 0x0000000a775d7c23 */ /* 0x100fe20008010064 */
[----:B------:R-:W-:Y:S01]  /*4b50*/  ISETP.GE.U32.AND P1, PT, R162, RZ, PT ;  /* 0x000000ffa200720c */ /* 0x000fe20003f26070 */
[----:B------:R-:W-:Y:S01]  /*4b60*/  FMUL.FTZ R85, R89, UR23 ;  /* 0x0000001759557c20 */ /* 0x000fe20008410000 */
[----:B------:R-:W-:Y:S01]  /*4b70*/  FSEL R95, R84, RZ, P6 ;  /* 0x000000ff545f7208 */ /* 0x000fe20003000000 */
[----:B------:R-:W-:Y:S01]  /*4b80*/  FMUL.FTZ R84, R88, UR23 ;  /* 0x0000001758547c20 */ /* 0x000fe20008410000 */
[C---:B------:R-:W-:Y:S01]  /*4b90*/  ISETP.GE.U32.AND.EX P1, PT, R163.reuse, 0x1000000, PT, P1 ;  /* 0x01000000a300780c */ /* 0x040fe20003f26110 */
[----:B------:R-:W-:Y:S01]  /*4ba0*/  FADD.FTZ R93, R118, -R93 ;  /* 0x8000005d765d7221 */ /* 0x000fe20000010000 */
[----:B------:R-:W-:Y:S01]  /*4bb0*/  LOP3.LUT P6, RZ, R163, 0xff, RZ, 0xc0, !PT ;  /* 0x000000ffa3ff7812 */ /* 0x000fe200078cc0ff */
[----:B------:R-:W-:Y:S01]  /*4bc0*/  FFMA.FTZ R96, R120, UR10, R100 ;  /* 0x0000000a78607c23 */ /* 0x000fe20008010064 */
[----:B------:R-:W-:-:S02]  /*4bd0*/  FSEL R92, R86, RZ, P5 ;  /* 0x000000ff565c7208 */ /* 0x000fc40002800000 */
[----:B------:R-:W-:Y:S01]  /*4be0*/  FSEL R86, R86, RZ, P1 ;  /* 0x000000ff56567208 */ /* 0x000fe20000800000 */
[----:B------:R-:W-:Y:S01]  /*4bf0*/  FADD.FTZ R96, R121, -R96 ;  /* 0x8000006079607221 */ /* 0x000fe20000010000 */
[----:B------:R-:W-:Y:S02]  /*4c00*/  LOP3.LUT P5, RZ, R163, 0xff00, RZ, 0xc0, !PT ;  /* 0x0000ff00a3ff7812 */ /* 0x000fe400078ac0ff */
[----:B------:R-:W-:Y:S02]  /*4c10*/  LOP3.LUT P1, RZ, R111, 0xff00, RZ, 0xc0, !PT ;  /* 0x0000ff006fff7812 */ /* 0x000fe4000782c0ff */
[----:B------:R-:W-:Y:S02]  /*4c20*/  FSEL R94, R84, RZ, P6 ;  /* 0x000000ff545e7208 */ /* 0x000fe40003000000 */
[----:B------:R-:W-:Y:S01]  /*4c30*/  F2FP.F16.F32.PACK_AB R99, R92, R99 ;  /* 0x000000635c63723e */ /* 0x000fe200000000ff */
[----:B------:R-:W-:Y:S01]  /*4c40*/  FFMA.FTZ R92, R116, UR10, R100 ;  /* 0x0000000a745c7c23 */ /* 0x000fe20008010064 */
[----:B------:R-:W-:Y:S01]  /*4c50*/  F2FP.F16.F32.PACK_AB R95, R86, R95 ;  /* 0x0000005f565f723e */ /* 0x000fe200000000ff */
[----:B------:R-:W-:Y:S01]  /*4c60*/  FMUL.FTZ R86, R93, UR11 ;  /* 0x0000000b5d567c20 */ /* 0x000fe20008410000 */
[----:B------:R-:W-:Y:S01]  /*4c70*/  LOP3.LUT P6, RZ, R111, 0xff, RZ, 0xc0, !PT ;  /* 0x000000ff6fff7812 */ /* 0x000fe200078cc0ff */
[----:B------:R-:W-:Y:S01]  /*4c80*/  FADD.FTZ R92, R117, -R92 ;  /* 0x8000005c755c7221 */ /* 0x000fe20000010000 */
[----:B------:R-:W-:-:S02]  /*4c90*/  FSEL R87, R85, RZ, P5 ;  /* 0x000000ff55577208 */ /* 0x000fc40002800000 */
[----:B------:R-:W-:Y:S01]  /*4ca0*/  FSEL R101, R85, RZ, P1 ;  /* 0x000000ff55657208 */ /* 0x000fe20000800000 */
[----:B------:R-:W-:Y:S01]  /*4cb0*/  FFMA.FTZ R85, R115, UR10, R100 ;  /* 0x0000000a73557c23 */ /* 0x000fe20008010064 */
[----:B------:R-:W-:Y:S01]  /*4cc0*/  FSEL R98, R84, RZ, P6 ;  /* 0x000000ff54627208 */ /* 0x000fe20003000000 */
[----:B------:R-:W-:Y:S01]  /*4cd0*/  FMUL.FTZ R84, R86, UR23 ;  /* 0x0000001756547c20 */ /* 0x000fe20008410000 */
[----:B------:R-:W-:Y:S01]  /*4ce0*/  F2FP.F16.F32.PACK_AB R94, R87, R94 ;  /* 0x0000005e575e723e */ /* 0x000fe200000000ff */
[----:B------:R-:W-:Y:S01]  /*4cf0*/  FMUL.FTZ R87, R96, UR11 ;  /* 0x0000000b60577c20 */ /* 0x000fe20008410000 */
[----:B------:R-:W-:Y:S01]  /*4d00*/  LOP3.LUT P5, RZ, R110, 0xff0000, RZ, 0xc0, !PT ;  /* 0x00ff00006eff7812 */ /* 0x000fe200078ac0ff */
[----:B------:R-:W-:Y:S01]  /*4d10*/  FADD.FTZ R93, R114, -R85 ;  /* 0x80000055725d7221 */ /* 0x000fe20000010000 */
[----:B------:R-:W-:Y:S01]  /*4d20*/  LOP3.LUT P6, RZ, R162, 0xff0000, RZ, 0xc0, !PT ;  /* 0x00ff0000a2ff7812 */ /* 0x000fe200078cc0ff */
[----:B------:R-:W-:Y:S01]  /*4d30*/  FMUL.FTZ R85, R92, UR11 ;  /* 0x0000000b5c557c20 */ /* 0x000fe20008410000 */
        /* <DEDUP_REMOVED lines=10> */
[----:B------:R-:W-:Y:S01]  /*4de0*/  FMUL.FTZ R92, R84, UR23 ;  /* 0x00000017545c7c20 */ /* 0x000fe20008410000 */
        /* <DEDUP_REMOVED lines=13> */
.L_x_2212:
[--C-:B0-----:R-:W-:Y:S01]  /*4ec0*/  FFMA.FTZ R92, R127, UR10, R100.reuse ;  /* 0x0000000a7f5c7c23 */ /* 0x101fe20008010064 */
[--C-:B------:R-:W-:Y:S01]  /*4ed0*/  FFMA.FTZ R97, R130, UR10, R100.reuse ;  /* 0x0000000a82617c23 */ /* 0x100fe20008010064 */
[----:B------:R-:W-:Y:S01]  /*4ee0*/  FFMA.FTZ R93, R123, UR10, R100 ;  /* 0x0000000a7b5d7c23 */ /* 0x000fe20008010064 */
[----:B------:R-:W-:Y:S01]  /*4ef0*/  LOP3.LUT P1, RZ, R111, 0xff0000, RZ, 0xc0, !PT ;  /* 0x00ff00006fff7812 */ /* 0x000fe2000782c0ff */
[----:B------:R-:W-:Y:S01]  /*4f00*/  FADD.FTZ R92, R125, -R92 ;  /* 0x8000005c7d5c7221 */ /* 0x000fe20000010000 */
[----:B------:R-:W-:Y:S01]  /*4f10*/  FADD.FTZ R97, R128, -R97 ;  /* 0x8000006180617221 */ /* 0x000fe20000010000 */
[----:B------:R-:W-:Y:S01]  /*4f20*/  FFMA.FTZ R95, R126, UR10, R100 ;  /* 0x0000000a7e5f7c23 */ /* 0x000fe20008010064 */
[----:B------:R-:W-:Y:S01]  /*4f30*/  FADD.FTZ R93, R122, -R93 ;  /* 0x8000005d7a5d7221 */ /* 0x000fe20000010000 */
[----:B------:R-:W-:Y:S01]  /*4f40*/  FMUL.FTZ R92, R92, UR11 ;  /* 0x0000000b5c5c7c20 */ /* 0x000fe20008410000 */
[----:B-----5:R-:W-:Y:S01]  /*4f50*/  LOP3.LUT P6, RZ, R163, 0xff0000, RZ, 0xc0, !PT ;  /* 0x00ff0000a3ff7812 */ /* 0x020fe200078cc0ff */
[----:B------:R-:W-:Y:S01]  /*4f60*/  FMUL.FTZ R97, R97, UR11 ;  /* 0x0000000b61617c20 */ /* 0x000fe20008410000 */
[----:B------:R-:W-:Y:S01]  /*4f70*/  ISETP.GE.U32.AND P5, PT, R110, RZ, PT ;  /* 0x000000ff6e00720c */ /* 0x000fe20003fa6070 */
[----:B------:R-:W-:Y:S01]  /*4f80*/  FMUL.FTZ R92, R92, UR23 ;  /* 0x000000175c5c7c20 */ /* 0x000fe20008410000 */
[----:B------:R-:W-:Y:S01]  /*4f90*/  FADD.FTZ R95, R124, -R95 ;  /* 0x8000005f7c5f7221 */ /* 0x000fe20000010000 */
[----:B------:R-:W-:Y:S01]  /*4fa0*/  FMUL.FTZ R93, R93, UR11 ;  /* 0x0000000b5d5d7c20 */ /* 0x000fe20008410000 */
[----:B------:R-:W-:Y:S01]  /*4fb0*/  FMUL.FTZ R97, R97, UR23 ;  /* 0x0000001761617c20 */ /* 0x000fe20008410000 */
[----:B------:R-:W-:Y:S01]  /*4fc0*/  ISETP.GE.U32.AND.EX P5, PT, R111, 0x1000000, PT, P5 ;  /* 0x010000006f00780c */ /* 0x000fe20003fa6150 */
[----:B------:R-:W-:Y:S01]  /*4fd0*/  FMUL.FTZ R95, R95, UR11 ;  /* 0x0000000b5f5f7c20 */ /* 0x000fe20008410000 */
[----:B------:R-:W-:-:S02]  /*4fe0*/  FSEL R99, R92, RZ, P1 ;  /* 0x000000ff5c637208 */ /* 0x000fc40000800000 */
[----:B------:R-:W-:Y:S01]  /*4ff0*/  ISETP.GE.U32.AND P1, PT, R162, RZ, PT ;  /* 0x000000ffa200720c */ /* 0x000fe20003f26070 */
[----:B------:R-:W-:Y:S01]  /*5000*/  FMUL.FTZ R98, R95, UR23 ;  /* 0x000000175f627c20 */ /* 0x000fe20008410000 */
[----:B------:R-:W-:Y:S01]  /*5010*/  FSEL R96, R92, RZ, P6 ;  /* 0x000000ff5c607208 */ /* 0x000fe20003000000 */
[----:B------:R-:W-:Y:S01]  /*5020*/  FMUL.FTZ R92, R93, UR23 ;  /* 0x000000175d5c7c20 */ /* 0x000fe20008410000 */
[----:B------:R-:W-:Y:S01]  /*5030*/  LOP3.LUT P6, RZ, R163, 0xff, RZ, 0xc0, !PT ;  /* 0x000000ffa3ff7812 */ /* 0x000fe200078cc0ff */
[----:B------:R-:W-:Y:S01]  /*5040*/  FFMA.FTZ R93, R119, UR10, R100 ;  /* 0x0000000a775d7c23 */ /* 0x000fe20008010064 */
[----:B------:R-:W-:Y:S02]  /*5050*/  ISETP.GE.U32.AND.EX P1, PT, R163, 0x1000000, PT, P1 ;  /* 0x01000000a300780c */ /* 0x000fe40003f26110 */
[----:B------:R-:W-:Y:S01]  /*5060*/  FSEL R102, R97, RZ, P5 ;  /* 0x000000ff61667208 */ /* 0x000fe20002800000 */
[----:B------:R-:W-:Y:S01]  /*5070*/  FADD.FTZ R93, R118, -R93 ;  /* 0x8000005d765d7221 */ /* 0x000fe20000010000 */
[----:B------:R-:W-:-:S02]  /*5080*/  LOP3.LUT P5, RZ, R163, 0xff00, RZ, 0xc0, !PT ;  /* 0x0000ff00a3ff7812 */ /* 0x000fc400078ac0ff */
[----:B------:R-:W-:Y:S01]  /*5090*/  FSEL R95, R97, RZ, P1 ;  /* 0x000000ff615f7208 */ /* 0x000fe20000800000 */
[----:B------:R-:W-:Y:S01]  /*50a0*/  FMUL.FTZ R93, R93, UR11 ;  /* 0x0000000b5d5d7c20 */ /* 0x000fe20008410000 */
[----:B------:R-:W-:Y:S02]  /*50b0*/  FSEL R94, R92, RZ, P6 ;  /* 0x000000ff5c5e7208 */ /* 0x000fe40003000000 */
[----:B------:R-:W-:Y:S02]  /*50c0*/  LOP3.LUT P6, RZ, R111, 0xff, RZ, 0xc0, !PT ;  /* 0x000000ff6fff7812 */ /* 0x000fe400078cc0ff */
[----:B------:R-:W-:Y:S02]  /*50d0*/  FSEL R97, R98, RZ, P5 ;  /* 0x000000ff62617208 */ /* 0x000fe40002800000 */
        /* <DEDUP_REMOVED lines=11> */
[----:B------:R-:W-:Y:S01]  /*5190*/  FMUL.FTZ R98, R97, UR11 ;  /* 0x0000000b61627c20 */ /* 0x000fe20008410000 */
[----:B------:R-:W-:Y:S01]  /*51a0*/  LOP3.LUT P5, RZ, R110, 0xff0000, RZ, 0xc0, !PT ;  /* 0x00ff00006eff7812 */ /* 0x000fe200078ac0ff */
[----:B------:R-:W-:Y:S01]  /*51b0*/  FMUL.FTZ R92, R92, UR11 ;  /* 0x0000000b5c5c7c20 */ /* 0x000fe20008410000 */
[----:B------:R-:W-:Y:S01]  /*51c0*/  LOP3.LUT P6, RZ, R162, 0xff0000, RZ, 0xc0, !PT ;  /* 0x00ff0000a2ff7812 */ /* 0x000fe200078cc0ff */
[----:B------:R-:W-:Y:S01]  /*51d0*/  FADD.FTZ R93, R114, -R93 ;  /* 0x8000005d725d7221 */ /* 0x000fe20000010000 */
[----:B------:R-:W-:Y:S01]  /*51e0*/  F2FP.F16.F32.PACK_AB R99, R102, R99 ;  /* 0x000000636663723e */ /* 0x000fe200000000ff */
        /* <DEDUP_REMOVED lines=24> */
.L_x_2208:
        /* <DEDUP_REMOVED lines=37> */
[----:B------:R-:W-:Y:S01]  /*55c0*/  LOP3.LUT P5, RZ, R110, 0xff0000, RZ, 0xc0, !PT ;  /* 0x00ff00006eff7812 */ /* 0x000fe200078ac0ff */
[----:B------:R-:W-:Y:S01]  /*55d0*/  FFMA.FTZ R89, R106, UR11, R13 ;  /* 0x0000000b6a597c23 */ /* 0x000fe2000801000d */
[----:B------:R-:W-:Y:S01]  /*55e0*/  FMUL.FTZ R97, R86, UR23 ;  /* 0x0000001756617c20 */ /* 0x000fe20008410000 */
        /* <DEDUP_REMOVED lines=20> */
.L_x_2214:
[--C-:B0-----:R-:W-:Y:S01]  /*5730*/  FFMA.FTZ R97, R123, UR10, R100.reuse ;  /* 0x0000000a7b617c23 */ /* 0x101fe20008010064 */
[--C-:B------:R-:W-:Y:S01]  /*5740*/  FFMA.FTZ R96, R127, UR10, R100.reuse ;  /* 0x0000000a7f607c23 */ /* 0x100fe20008010064 */
[----:B------:R-:W-:Y:S01]  /*5750*/  FFMA.FTZ R101, R130, UR10, R100 ;  /* 0x0000000a82657c23 */ /* 0x000fe20008010064 */
[----:B------:R-:W-:Y:S01]  /*5760*/  LOP3.LUT P6, RZ, R111, 0xff, RZ, 0xc0, !PT ;  /* 0x000000ff6fff7812 */ /* 0x000fe200078cc0ff */
        /* <DEDUP_REMOVED lines=50> */
.L_x_2213:
        /* <DEDUP_REMOVED lines=25> */
[--C-:B------:R-:W-:Y:S01]  /*5c20*/  FFMA.FTZ R88, R120, UR10, R100.reuse ;  /* 0x0000000a78587c23 */ /* 0x100fe20008010064 */
[----:B------:R-:W-:Y:S01]  /*5c30*/  FFMA.FTZ R97, R126, UR10, R100 ;  /* 0x0000000a7e617c23 */ /* 0x000fe20008010064 */
[----:B------:R-:W-:Y:S01]  /*5c40*/  FADD.FTZ R87, R118, -R85 ;  /* 0x8000005576577221 */ /* 0x000fe20000010000 */
[----:B------:R-:W-:Y:S01]  /*5c50*/  FADD.FTZ R89, R122, -R89 ;  /* 0x800000597a597221 */ /* 0x000fe20000010000 */
        /* <DEDUP_REMOVED lines=28> */
.L_x_2215:
        /* <DEDUP_REMOVED lines=53> */
.L_x_2211:
        /* <DEDUP_REMOVED lines=15> */
.L_x_2207:
[----:B------:R-:W-:Y:S05]  /*6260*/  BSYNC.RECONVERGENT B0 ;  /* 0x0000000000007941 */ /* 0x000fea0003800200 */
.L_x_2206:
        /* <DEDUP_REMOVED lines=20> */
[----:B------:R-:W-:Y:S01]  /*63b0*/  FFMA.FTZ R84, R146, UR10, R100 ;  /* 0x0000000a92547c23 */ /* 0x000fe20008010064 */
[----:B------:R-:W-:Y:S01]  /*63c0*/  FFMA.FTZ R90, R87, UR11, R6 ;  /* 0x0000000b575a7c23 */ /* 0x000fe20008010006 */
[----:B------:R-:W-:Y:S01]  /*63d0*/  FFMA.FTZ R88, R85, UR11, R4 ;  /* 0x0000000b55587c23 */ /* 0x000fe20008010004 */
[----:B------:R-:W-:Y:S01]  /*63e0*/  FMUL.FTZ R86, R91, UR23 ;  /* 0x000000175b567c20 */ /* 0x000fe20008410000 */
[----:B------:R-:W-:Y:S01]  /*63f0*/  FADD.FTZ R84, R143, -R84 ;  /* 0x800000548f547221 */ /* 0x000fe20000010000 */
[----:B------:R-:W-:Y:S01]  /*6400*/  FMUL.FTZ R85, R90, UR23 ;  /* 0x000000175a557c20 */ /* 0x000fe20008410000 */
[----:B------:R-:W-:-:S02]  /*6410*/  LOP3.LUT P6, RZ, R113, 0xff0000, RZ, 0xc0, !PT ;  /* 0x00ff000071ff7812 */ /* 0x000fc400078cc0ff */
[----:B------:R-:W-:Y:S01]  /*6420*/  FFMA.FTZ R89, R84, UR11, R5 ;  /* 0x0000000b54597c23 */ /* 0x000fe20008010005 */
[----:B------:R-:W-:Y:S01]  /*6430*/  ISETP.GE.U32.AND P1, PT, R164, RZ, PT ;  /* 0x000000ffa400720c */ /* 0x000fe20003f26070 */
[----:B------:R-:W-:Y:S01]  /*6440*/  FMUL.FTZ R84, R88, UR23 ;  /* 0x0000001758547c20 */ /* 0x000fe20008410000 */
[----:B------:R-:W-:Y:S01]  /*6450*/  FSEL R92, R86, RZ, P5 ;  /* 0x000000ff565c7208 */ /* 0x000fe20002800000 */
[----:B------:R-:W-:Y:S01]  /*6460*/  FMUL.FTZ R87, R89, UR23 ;  /* 0x0000001759577c20 */ /* 0x000fe20008410000 */
[----:B------:R-:W-:Y:S02]  /*6470*/  LOP3.LUT P5, RZ, R165, 0xff0000, RZ, 0xc0, !PT ;  /* 0x00ff0000a5ff7812 */ /* 0x000fe400078ac0ff */
[----:B------:R-:W-:Y:S02]  /*6480*/  FSEL R99, R85, RZ, P6 ;  /* 0x000000ff55637208 */ /* 0x000fe40003000000 */
[C---:B------:R-:W-:Y:S02]  /*6490*/  ISETP.GE.U32.AND.EX P1, PT, R165.reuse, 0x1000000, PT, P1 ;  /* 0x01000000a500780c */ /* 0x040fe40003f26110 */
[----:B------:R-:W-:-:S02]  /*64a0*/  LOP3.LUT P6, RZ, R165, 0xff00, RZ, 0xc0, !PT ;  /* 0x0000ff00a5ff7812 */ /* 0x000fc400078cc0ff */
[----:B------:R-:W-:Y:S01]  /*64b0*/  FSEL R95, R85, RZ, P5 ;  /* 0x000000ff555f7208 */ /* 0x000fe20002800000 */
[----:B------:R-:W-:Y:S01]  /*64c0*/  FFMA.FTZ R85, R133, UR10, R100 ;  /* 0x0000000a85557c23 */ /* 0x000fe20008010064 */
[----:B------:R-:W-:Y:S02]  /*64d0*/  FSEL R86, R86, RZ, P1 ;  /* 0x000000ff56567208 */ /* 0x000fe40000800000 */
[----:B------:R-:W-:Y:S01]  /*64e0*/  FSEL R93, R87, RZ, P6 ;  /* 0x000000ff575d7208 */ /* 0x000fe20003000000 */
[----:B------:R-:W-:Y:S01]  /*64f0*/  FADD.FTZ R85, R140, -R85 ;  /* 0x800000558c557221 */ /* 0x000fe20000010000 */
[----:B------:R-:W-:Y:S02]  /*6500*/  LOP3.LUT P1, RZ, R165, 0xff, RZ, 0xc0, !PT ;  /* 0x000000ffa5ff7812 */ /* 0x000fe4000782c0ff */
[----:B------:R-:W-:Y:S02]  /*6510*/  LOP3.LUT P6, RZ, R113, 0xff, RZ, 0xc0, !PT ;  /* 0x000000ff71ff7812 */ /* 0x000fe400078cc0ff */
[----:B------:R-:W-:-:S02]  /*6520*/  FSEL R94, R84, RZ, P1 ;  /* 0x000000ff545e7208 */ /* 0x000fc40000800000 */
[----:B------:R-:W-:Y:S01]  /*6530*/  F2FP.F16.F32.PACK_AB R99, R92, R99 ;  /* 0x000000635c63723e */ /* 0x000fe200000000ff */
[--C-:B------:R-:W-:Y:S01]  /*6540*/  FFMA.FTZ R92, R142, UR10, R100.reuse ;  /* 0x0000000a8e5c7c23 */ /* 0x100fe20008010064 */
[----:B------:R-:W-:Y:S01]  /*6550*/  FSEL R98, R84, RZ, P6 ;  /* 0x000000ff54627208 */ /* 0x000fe20003000000 */
[----:B------:R-:W-:Y:S01]  /*6560*/  FFMA.FTZ R84, R134, UR10, R100 ;  /* 0x0000000a86547c23 */ /* 0x000fe20008010064 */
[----:B------:R-:W-:Y:S01]  /*6570*/  F2FP.F16.F32.PACK_AB R95, R86, R95 ;  /* 0x0000005f565f723e */ /* 0x000fe200000000ff */
[----:B------:R-:W-:Y:S01]  /*6580*/  FFMA.FTZ R86, R85, UR11, R10 ;  /* 0x0000000b55567c23 */ /* 0x000fe2000801000a */
[----:B------:R-:W-:Y:S01]  /*6590*/  LOP3.LUT P1, RZ, R113, 0xff00, RZ, 0xc0, !PT ;  /* 0x0000ff0071ff7812 */ /* 0x000fe2000782c0ff */
[----:B------:R-:W-:Y:S01]  /*65a0*/  FFMA.FTZ R85, R129, UR10, R100 ;  /* 0x0000000a81557c23 */ /* 0x000fe20008010064 */
        /* <DEDUP_REMOVED lines=34> */
.L_x_2220:
        /* <DEDUP_REMOVED lines=75> */
.L_x_2219:
        /* <DEDUP_REMOVED lines=8> */
[----:B------:R-:W-:Y:S01]  /*6d00*/  ISETP.GE.U32.AND P5, PT, R112, RZ, PT ;  /* 0x000000ff7000720c */ /* 0x000fe20003fa6070 */
[----:B------:R-:W-:Y:S01]  /*6d10*/  FADD.FTZ R87, R148, -R87 ;  /* 0x8000005794577221 */ /* 0x000fe20000010000 */
[----:B------:R-:W-:Y:S01]  /*6d20*/  ISETP.GE.U32.AND P1, PT, R164, RZ, PT ;  /* 0x000000ffa400720c */ /* 0x000fe20003f26070 */
[----:B------:R-:W-:Y:S01]  /*6d30*/  FMUL.FTZ R91, R84, UR11 ;  /* 0x0000000b545b7c20 */ /* 0x000fe20008410000 */
[----:B------:R-:W-:Y:S01]  /*6d40*/  FADD.FTZ R85, R144, -R85 ;  /* 0x8000005590557221 */ /* 0x000fe20000010000 */
[----:B------:R-:W-:Y:S01]  /*6d50*/  FADD.FTZ R86, R143, -R86 ;  /* 0x800000568f567221 */ /* 0x000fe20000010000 */
[----:B------:R-:W-:Y:S01]  /*6d60*/  ISETP.GE.U32.AND.EX P5, PT, R113, 0x1000000, PT, P5 ;  /* 0x010000007100780c */ /* 0x000fe20003fa6150 */
[----:B------:R-:W-:Y:S01]  /*6d70*/  FMUL.FTZ R84, R91, UR23 ;  /* 0x000000175b547c20 */ /* 0x000fe20008410000 */
[----:B------:R-:W-:Y:S01]  /*6d80*/  FMUL.FTZ R90, R87, UR11 ;  /* 0x0000000b575a7c20 */ /* 0x000fe20008410000 */
[----:B------:R-:W-:Y:S01]  /*6d90*/  ISETP.GE.U32.AND.EX P1, PT, R165, 0x1000000, PT, P1 ;  /* 0x01000000a500780c */ /* 0x000fe20003f26110 */
[----:B------:R-:W-:Y:S01]  /*6da0*/  FMUL.FTZ R88, R85, UR11 ;  /* 0x0000000b55587c20 */ /* 0x000fe20008410000 */
[----:B------:R-:W-:Y:S01]  /*6db0*/  FMUL.FTZ R89, R86, UR11 ;  /* 0x0000000b56597c20 */ /* 0x000fe20008410000 */
[----:B------:R-:W-:Y:S01]  /*6dc0*/  FSEL R92, R84, RZ, P5 ;  /* 0x000000ff545c7208 */ /* 0x000fe20002800000 */
[----:B------:R-:W-:Y:S01]  /*6dd0*/  FMUL.FTZ R86, R90, UR23 ;  /* 0x000000175a567c20 */ /* 0x000fe20008410000 */
[----:B------:R-:W-:Y:S01]  /*6de0*/  LOP3.LUT P6, RZ, R113, 0xff0000, RZ, 0xc0, !PT ;  /* 0x00ff000071ff7812 */ /* 0x000fe200078cc0ff */
[----:B------:R-:W-:Y:S01]  /*6df0*/  FFMA.FTZ R93, R133, UR10, R100 ;  /* 0x0000000a855d7c23 */ /* 0x000fe20008010064 */
[----:B------:R-:W-:Y:S01]  /*6e00*/  LOP3.LUT P5, RZ, R165, 0xff0000, RZ, 0xc0, !PT ;  /* 0x00ff0000a5ff7812 */ /* 0x000fe200078ac0ff */
[----:B------:R-:W-:Y:S01]  /*6e10*/  FMUL.FTZ R85, R89, UR23 ;  /* 0x0000001759557c20 */ /* 0x000fe20008410000 */
[----:B------:R-:W-:Y:S01]  /*6e20*/  FSEL R96, R84, RZ, P1 ;  /* 0x000000ff54607208 */ /* 0x000fe20000800000 */
[----:B------:R-:W-:Y:S01]  /*6e30*/  FMUL.FTZ R84, R88, UR23 ;  /* 0x0000001758547c20 */ /* 0x000fe20008410000 */
[----:B------:R-:W-:Y:S01]  /*6e40*/  LOP3.LUT P1, RZ, R165, 0xff, RZ, 0xc0, !PT ;  /* 0x000000ffa5ff7812 */ /* 0x000fe2000782c0ff */
[----:B------:R-:W-:Y:S01]  /*6e50*/  FADD.FTZ R93, R140, -R93 ;  /* 0x8000005d8c5d7221 */ /* 0x000fe20000010000 */
[----:B------:R-:W-:-:S02]  /*6e60*/  FSEL R99, R86, RZ, P6 ;  /* 0x000000ff56637208 */ /* 0x000fc40003000000 */
[----:B------:R-:W-:Y:S01]  /*6e70*/  FSEL R95, R86, RZ, P5 ;  /* 0x000000ff565f7208 */ /* 0x000fe20002800000 */
[----:B------:R-:W-:Y:S01]  /*6e80*/  FMUL.FTZ R86, R93, UR11 ;  /* 0x0000000b5d567c20 */ /* 0x000fe20008410000 */
[----:B------:R-:W-:Y:S02]  /*6e90*/  LOP3.LUT P6, RZ, R165, 0xff00, RZ, 0xc0, !PT ;  /* 0x0000ff00a5ff7812 */ /* 0x000fe400078cc0ff */
[----:B------:R-:W-:Y:S02]  /*6ea0*/  FSEL R94, R84, RZ, P1 ;  /* 0x000000ff545e7208 */ /* 0x000fe40000800000 */
[----:B------:R-:W-:Y:S01]  /*6eb0*/  F2FP.F16.F32.PACK_AB R95, R96, R95 ;  /* 0x0000005f605f723e */ /* 0x000fe200000000ff */
[----:B------:R-:W-:Y:S01]  /*6ec0*/  FFMA.FTZ R96, R142, UR10, R100 ;  /* 0x0000000a8e607c23 */ /* 0x000fe20008010064 */
[----:B------:R-:W-:Y:S02]  /*6ed0*/  LOP3.LUT P1, RZ, R113, 0xff00, RZ, 0xc0, !PT ;  /* 0x0000ff0071ff7812 */ /* 0x000fe4000782c0ff */
[----:B------:R-:W-:Y:S01]  /*6ee0*/  FSEL R87, R85, RZ, P6 ;  /* 0x000000ff55577208 */ /* 0x000fe20003000000 */
[----:B------:R-:W-:Y:S01]  /*6ef0*/  FADD.FTZ R96, R135, -R96 ;  /* 0x8000006087607221 */ /* 0x000fe20000010000 */
[----:B------:R-:W-:Y:S01]  /*6f00*/  F2FP.F16.F32.PACK_AB R99, R92, R99 ;  /* 0x000000635c63723e */ /* 0x000fe200000000ff */
[----:B------:R-:W-:Y:S01]  /*6f10*/  FFMA.FTZ R92, R134, UR10, R100 ;  /* 0x0000000a865c7c23 */ /* 0x000fe20008010064 */
[----:B------:R-:W-:-:S02]  /*6f20*/  LOP3.LUT P6, RZ, R113, 0xff, RZ, 0xc0, !PT ;  /* 0x000000ff71ff7812 */ /* 0x000fc400078cc0ff */
[----:B------:R-:W-:Y:S01]  /*6f30*/  FSEL R103, R85, RZ, P1 ;  /* 0x000000ff55677208 */ /* 0x000fe20000800000 */
[----:B------:R-:W-:Y:S01]  /*6f40*/  FFMA.FTZ R85, R129, UR10, R100 ;  /* 0x0000000a81557c23 */ /* 0x000fe20008010064 */
[----:B------:R-:W-:Y:S01]  /*6f50*/  FSEL R98, R84, RZ, P6 ;  /* 0x000000ff54627208 */ /* 0x000fe20003000000 */
[----:B------:R-:W-:Y:S01]  /*6f60*/  FADD.FTZ R92, R131, -R92 ;  /* 0x8000005c835c7221 */ /* 0x000fe20000010000 */
        /* <DEDUP_REMOVED lines=31> */
.L_x_2222:
        /* <DEDUP_REMOVED lines=10> */
[----:B------:R-:W-:-:S02]  /*7200*/  ISETP.GE.U32.AND P5, PT, R112, RZ, PT ;  /* 0x000000ff7000720c */ /* 0x000fc40003fa6070 */
[----:B------:R-:W-:Y:S01]  /*7210*/  FMUL.FTZ R94, R93, UR23 ;  /* 0x000000175d5e7c20 */ /* 0x000fe20008410000 */
[--C-:B------:R-:W-:Y:S01]  /*7220*/  FFMA.FTZ R93, R141, UR10, R100.reuse ;  /* 0x0000000a8d5d7c23 */ /* 0x100fe20008010064 */
[----:B------:R-:W-:Y:S01]  /*7230*/  FMUL.FTZ R96, R96, UR23 ;  /* 0x0000001760607c20 */ /* 0x000fe20008410000 */
[----:B------:R-:W-:Y:S02]  /*7240*/  ISETP.GE.U32.AND.EX P5, PT, R113, 0x1000000, PT, P5 ;  /* 0x010000007100780c */ /* 0x000fe40003fa6150 */
[----:B------:R-:W-:Y:S01]  /*7250*/  FADD.FTZ R93, R144, -R93 ;  /* 0x8000005d905d7221 */ /* 0x000fe20000010000 */
[----:B------:R-:W-:Y:S02]  /*7260*/  FSEL R99, R94, RZ, P1 ;  /* 0x000000ff5e637208 */ /* 0x000fe40000800000 */
[----:B------:R-:W-:Y:S01]  /*7270*/  ISETP.GE.U32.AND P1, PT, R164, RZ, PT ;  /* 0x000000ffa400720c */ /* 0x000fe20003f26070 */
[----:B------:R-:W-:Y:S01]  /*7280*/  FMUL.FTZ R93, R93, UR11 ;  /* 0x0000000b5d5d7c20 */ /* 0x000fe20008410000 */
[----:B------:R-:W-:Y:S01]  /*7290*/  FSEL R95, R94, RZ, P6 ;  /* 0x000000ff5e5f7208 */ /* 0x000fe20003000000 */
[----:B------:R-:W-:Y:S01]  /*72a0*/  FMUL.FTZ R94, R92, UR11 ;  /* 0x0000000b5c5e7c20 */ /* 0x000fe20008410000 */
[----:B------:R-:W-:Y:S01]  /*72b0*/  LOP3.LUT P6, RZ, R165, 0xff, RZ, 0xc0, !PT ;  /* 0x000000ffa5ff7812 */ /* 0x000fe200078cc0ff */
[----:B------:R-:W-:Y:S01]  /*72c0*/  FMUL.FTZ R92, R93, UR23 ;  /* 0x000000175d5c7c20 */ /* 0x000fe20008410000 */
[----:B------:R-:W-:Y:S01]  /*72d0*/  ISETP.GE.U32.AND.EX P1, PT, R165, 0x1000000, PT, P1 ;  /* 0x01000000a500780c */ /* 0x000fe20003f26110 */
[----:B------:R-:W-:Y:S01]  /*72e0*/  FFMA.FTZ R93, R133, UR10, R100 ;  /* 0x0000000a855d7c23 */ /* 0x000fe20008010064 */
[----:B------:R-:W-:Y:S01]  /*72f0*/  FMUL.FTZ R98, R94, UR23 ;  /* 0x000000175e627c20 */ /* 0x000fe20008410000 */
[----:B------:R-:W-:-:S02]  /*7300*/  FSEL R102, R96, RZ, P5 ;  /* 0x000000ff60667208 */ /* 0x000fc40002800000 */
[----:B------:R-:W-:Y:S01]  /*7310*/  LOP3.LUT P5, RZ, R165, 0xff00, RZ, 0xc0, !PT ;  /* 0x0000ff00a5ff7812 */ /* 0x000fe200078ac0ff */
[----:B------:R-:W-:Y:S01]  /*7320*/  FADD.FTZ R93, R140, -R93 ;  /* 0x8000005d8c5d7221 */ /* 0x000fe20000010000 */
[----:B------:R-:W-:Y:S02]  /*7330*/  FSEL R96, R96, RZ, P1 ;  /* 0x000000ff60607208 */ /* 0x000fe40000800000 */
[----:B------:R-:W-:Y:S01]  /*7340*/  FSEL R94, R92, RZ, P6 ;  /* 0x000000ff5c5e7208 */ /* 0x000fe20003000000 */
[----:B------:R-:W-:Y:S01]  /*7350*/  FMUL.FTZ R93, R93, UR11 ;  /* 0x0000000b5d5d7c20 */ /* 0x000fe20008410000 */
        /* <DEDUP_REMOVED lines=27> */
[----:B------:R-:W-:Y:S02]  /*7510*/  F2FP.F16.F32.PACK_AB R99, R102, R99 ;  /* 0x000000636663723e */ /* 0x000fe400000000ff */
        /* <DEDUP_REMOVED lines=15> */
.L_x_2218:
        /* <DEDUP_REMOVED lines=60> */
.L_x_2224:
[--C-:B01----:R-:W-:Y:S01]  /*79d0*/  FFMA.FTZ R99, R145, UR10, R100.reuse ;  /* 0x0000000a91637c23 */ /* 0x103fe20008010064 */
        /* <DEDUP_REMOVED lines=10> */
[----:B------:R-:W-:Y:S01]  /*7a80*/  ISETP.GE.U32.AND.EX P1, PT, R113, 0x1000000, PT, P1 ;  /* 0x010000007100780c */ /* 0x000fe20003f26110 */
[----:B------:R-:W-:Y:S01]  /*7a90*/  FMUL.FTZ R99, R99, UR23 ;  /* 0x0000001763637c20 */ /* 0x000fe20008410000 */
[----:B------:R-:W-:Y:S01]  /*7aa0*/  FMUL.FTZ R96, R96, UR23 ;  /* 0x0000001760607c20 */ /* 0x000fe20008410000 */
[----:B------:R-:W-:Y:S01]  /*7ab0*/  FMUL.FTZ R97, R97, UR23 ;  /* 0x0000001761617c20 */ /* 0x000fe20008410000 */
[--C-:B------:R-:W-:Y:S01]  /*7ac0*/  FFMA.FTZ R106, R146, UR10, R100.reuse ;  /* 0x0000000a926a7c23 */ /* 0x100fe20008010064 */
[----:B------:R-:W-:Y:S01]  /*7ad0*/  LOP3.LUT P6, RZ, R113, 0xff, RZ, 0xc0, !PT ;  /* 0x000000ff71ff7812 */ /* 0x000fe200078cc0ff */
[--C-:B------:R-:W-:Y:S01]  /*7ae0*/  FFMA.FTZ R98, R142, UR10, R100.reuse ;  /* 0x0000000a8e627c23 */ /* 0x100fe20008010064 */
[----:B------:R-:W-:Y:S01]  /*7af0*/  FSEL R107, R99, RZ, P5 ;  /* 0x000000ff636b7208 */ /* 0x000fe20002800000 */
[----:B------:R-:W-:Y:S01]  /*7b00*/  FFMA.FTZ R99, R133, UR10, R100 ;  /* 0x0000000a85637c23 */ /* 0x000fe20008010064 */
[----:B------:R-:W-:Y:S01]  /*7b10*/  FSEL R172, R96, RZ, P1 ;  /* 0x000000ff60ac7208 */ /* 0x000fe20000800000 */
[----:B------:R-:W-:Y:S01]  /*7b20*/  FADD.FTZ R106, R143, -R106 ;  /* 0x8000006a8f6a7221 */ /* 0x000fe20000010000 */
[----:B------:R-:W-:Y:S01]  /*7b30*/  FSEL R102, R97, RZ, P6 ;  /* 0x000000ff61667208 */ /* 0x000fe20003000000 */
        /* <DEDUP_REMOVED lines=31> */
.L_x_2223:
        /* <DEDUP_REMOVED lines=57> */
.L_x_2225:
        /* <DEDUP_REMOVED lines=53> */
.L_x_2221:
        /* <DEDUP_REMOVED lines=14> */
.L_x_2217:
[----:B------:R-:W-:Y:S05]  /*84f0*/  BSYNC.RECONVERGENT B0 ;  /* 0x0000000000007941 */ /* 0x000fea0003800200 */
.L_x_2216:
[----:B------:R-:W-:Y:S01]  /*8500*/  UPLOP3.LUT UP1, UPT, UPT, UPT, UP1, 0x40, 0x4 ;  /* 0x000000000004789c */ /* 0x000fe20003f2e810 */
[----:B------:R-:W-:Y:S10]  /*8510*/  BRA.U !UP3, `(.L_x_2226) ;  /* 0xffffff810b187547 */ /* 0x000ff4000b83ffff */
.L_x_2187:
[----:B------:R-:W2:Y:S08]  /*8520*/  S2UR UR4, SR_CTAID.X ;  /* 0x00000000000479c3 */ /* 0x000eb00000002500 */
[----:B------:R-:W4:Y:S08]  /*8530*/  LDC.64 R2, c[0x0][0x440] ;  /* 0x00011000ff027b82 */ /* 0x000f300000000a00 */
[----:B------:R-:W0:Y:S08]  /*8540*/  LDC.64 R4, c[0x0][0x448] ;  /* 0x00011200ff047b82 */ /* 0x000e300000000a00 */
[----:B------:R-:W1:Y:S01]  /*8550*/  LDC.64 R6, c[0x0][0x440] ;  /* 0x00011000ff067b82 */ /* 0x000e620000000a00 */
[----:B--2---:R-:W-:-:S06]  /*8560*/  UIMAD UR4, UR4, UR6, URZ ;  /* 0x00000006040472a4 */ /* 0x004fcc000f8e02ff */
[----:B------:R-:W-:Y:S01]  /*8570*/  MOV R11, UR4 ;  /* 0x00000004000b7c02 */ /* 0x000fe20008000f00 */
[----:B------:R-:W2:Y:S03]  /*8580*/  LDC.64 R8, c[0x0][0x448] ;  /* 0x00011200ff087b82 */ /* 0x000ea60000000a00 */
[----:B------:R-:W-:-:S05]  /*8590*/  LEA.HI R11, R11, R104, RZ, 0x1d ;  /* 0x000000680b0b7211 */ /* 0x000fca00078fe8ff */
[----:B----4-:R-:W-:-:S04]  /*85a0*/  @P2 IMAD.WIDE.U32 R2, R11, 0x20, R2 ;  /* 0x000000200b022825 */ /* 0x010fc800078e0002 */
[C---:B0-----:R-:W-:Y:S01]  /*85b0*/  @P2 IMAD.WIDE.U32 R4, R11.reuse, 0x20, R4 ;  /* 0x000000200b042825 */ /* 0x041fe200078e0004 */
[----:B------:R-:W-:Y:S01]  /*85c0*/  @P2 IADD3 R11, PT, PT, R11, 0x80, RZ ;  /* 0x000000800b0b2810 */ /* 0x000fe20007ffe0ff */
[----:B------:R0:W-:Y:S04]  /*85d0*/  @P2 STG.E.128 desc[UR16][R2.64], R48 ;  /* 0x0000003002002986 */ /* 0x0001e8000c101d10 */
[C---:B-1----:R-:W-:Y:S01]  /*85e0*/  @P3 IMAD.WIDE.U32 R6, R11.reuse, 0x20, R6 ;  /* 0x000000200b063825 */ /* 0x042fe200078e0006 */
[----:B------:R0:W-:Y:S04]  /*85f0*/  @P2 STG.E.128 desc[UR16][R2.64+0x10], R44 ;  /* 0x0000102c02002986 */ /* 0x0001e8000c101d10 */
[----:B------:R0:W-:Y:S01]  /*8600*/  @P2 STG.E.128 desc[UR16][R4.64], R72 ;  /* 0x0000004804002986 */ /* 0x0001e2000c101d10 */
[----:B--2---:R-:W-:-:S03]  /*8610*/  @P3 IMAD.WIDE.U32 R8, R11, 0x20, R8 ;  /* 0x000000200b083825 */ /* 0x004fc600078e0008 */
        /* <DEDUP_REMOVED lines=16> */
.L_x_2227:
        /* <DEDUP_REMOVED lines=14> */
.L_x_3852:


//--------------------- .text._ZN10layer_norm22ln_bwd_finalize_kernelINS_22Kernel_traits_finalizeILj3072E6__halfS2_fS2_fjLb0ELj1024ELj4ENS_18Kernel_traits_baseILj3072ES2_S2_fS2_fjLj1024EEEEELb0ELb1EEEvNS_9BwdParamsE --------------------------
	.section	.text._ZN10layer_norm22ln_bwd_finalize_kernelINS_22Kernel_traits_finalizeILj3072E6__halfS2_fS2_fjLb0ELj1024ELj4ENS_18Kernel_traits_baseILj3072ES2_S2_fS2_fjLj1024EEEEELb0ELb1EEEvNS_9BwdParamsE,"ax",@progbits
	.align	128
        .global         _ZN10layer_norm22ln_bwd_finalize_kernelINS_22Kernel_traits_finalizeILj3072E6__halfS2_fS2_fjLb0ELj1024ELj4ENS_18Kernel_traits_baseILj3072ES2_S2_fS2_fjLj1024EEEEELb0ELb1EEEvNS_9BwdParamsE
        .type           _ZN10layer_norm22ln_bwd_finalize_kernelINS_22Kernel_traits_finalizeILj3072E6__halfS2_fS2_fjLb0ELj1024ELj4ENS_18Kernel_traits_baseILj3072ES2_S2_fS2_fjLj1024EEEEELb0ELb1EEEvNS_9BwdParamsE,@function
        .size           _ZN10layer_norm22ln_bwd_finalize_kernelINS_22Kernel_traits_finalizeILj3072E6__halfS2_fS2_fjLb0ELj1024ELj4ENS_18Kernel_traits_baseILj3072ES2_S2_fS2_fjLj1024EEEEELb0ELb1EEEvNS_9BwdParamsE,(.L_x_3853 - _ZN10layer_norm22ln_bwd_finalize_kernelINS_22Kernel_traits_finalizeILj3072E6__halfS2_fS2_fjLb0ELj1024ELj4ENS_18Kernel_traits_baseILj3072ES2_S2_fS2_fjLj1024EEEEELb0ELb1EEEvNS_9BwdParamsE)
        .other          _ZN10layer_norm22ln_bwd_finalize_kernelINS_22Kernel_traits_finalizeILj3072E6__halfS2_fS2_fjLb0ELj1024ELj4ENS_18Kernel_traits_baseILj3072ES2_S2_fS2_fjLj1024EEEEELb0ELb1EEEvNS_9BwdParamsE,@"STO_CUDA_ENTRY STV_DEFAULT"
_ZN10layer_norm22ln_bwd_finalize_kernelINS_22Kernel_traits_finalizeILj3072E6__halfS2_fS2_fjLb0ELj1024ELj4ENS_18Kernel_traits_baseILj3072ES2_S2_fS2_fjLj1024EEEEELb0ELb1EEEvNS_9BwdParamsE:
.text._ZN10layer_norm22ln_bwd_finalize_kernelINS_22Kernel_traits_finalizeILj3072E6__halfS2_fS2_fjLb0ELj1024ELj4ENS_18Kernel_traits_baseILj3072ES2_S2_fS2_fjLj1024EEEEELb0ELb1EEEvNS_9BwdParamsE:
        /* <DEDUP_REMOVED lines=77> */
.L_x_2232:
        /* <DEDUP_REMOVED lines=118> */
.L_x_2231:
[----:B------:R-:W-:Y:S05]  /*0c30*/  BSYNC.RECONVERGENT B1 ;  /* 0x0000000000017941 */ /* 0x000fea0003800200 */
.L_x_2230:
        /* <DEDUP_REMOVED lines=69> */
.L_x_2234:
[----:B------:R-:W-:Y:S05]  /*1090*/  BSYNC.RECONVERGENT B1 ;  /* 0x0000000000017941 */ /* 0x000fea0003800200 */
.L_x_2233:
        /* <DEDUP_REMOVED lines=38> */
.L_x_2236:
[----:B------:R-:W-:Y:S05]  /*1300*/  BSYNC.RECONVERGENT B1 ;  /* 0x0000000000017941 */ /* 0x000fea0003800200 */
.L_x_2235:
[----:B------:R-:W-:Y:S05]  /*1310*/  @!P1 BRA `(.L_x_2229) ;  /* 0x0000000000409947 */ /* 0x000fea0003800000 */
[----:B------:R-:W0:Y:S01]  /*1320*/  LDC R12, c[0x0][0x388] ;  /* 0x0000e200ff0c7b82 */ /* 0x000e220000000800 */
[----:B------:R-:W-:-:S07]  /*1330*/  IADD3 R0, PT, PT, -R0, RZ, RZ ;  /* 0x000000ff00007210 */ /* 0x000fce0007ffe1ff */
[----:B------:R-:W1:Y:S08]  /*1340*/  LDC.64 R8, c[0x0][0x440] ;  /* 0x00011000ff087b82 */ /* 0x000e700000000a00 */
[----:B------:R-:W2:Y:S01]  /*1350*/  LDC.64 R10, c[0x0][0x448] ;  /* 0x00011200ff0a7b82 */ /* 0x000ea20000000a00 */
[----:B0-----:R-:W-:-:S05]  /*1360*/  IMAD R2, R2, R12, R5 ;  /* 0x0000000c02027224 */ /* 0x001fca00078e0205 */
[----:B------:R-:W-:-:S07]  /*1370*/  IADD3 R13, PT, PT, R57, R2, RZ ;  /* 0x00000002390d7210 */ /* 0x000fce0007ffe0ff */
.L_x_2237:
        /* <DEDUP_REMOVED lines=10> */
.L_x_2229:
[----:B------:R-:W-:Y:S05]  /*1420*/  BSYNC.RECONVERGENT B0 ;  /* 0x0000000000007941 */ /* 0x000fea0003800200 */
.L_x_2228:
        /* <DEDUP_REMOVED lines=59> */
.L_x_2238:
        /* <DEDUP_REMOVED lines=10> */
.L_x_3853:


//--------------------- .text._ZN10layer_norm40ln_parallel_residual_bwd_finalize_kernelINS_22Kernel_traits_finalizeILj3072E6__halfS2_fS2_fjLb0ELj1024ELj4ENS_18Kernel_traits_baseILj3072ES2_S2_fS2_fjLj1024EEEEELb1EEEvNS_9BwdParamsE --------------------------
	.section	.text._ZN10layer_norm40ln_parallel_residual_bwd_finalize_kernelINS_22Kernel_traits_finalizeILj3072E6__halfS2_fS2_fjLb0ELj1024ELj4ENS_18Kernel_traits_baseILj3072ES2_S2_fS2_fjLj1024EEEEELb1EEEvNS_9BwdParamsE,"ax",@progbits
	.align	128
        .global         _ZN10layer_norm40ln_parallel_residual_bwd_finalize_kernelINS_22Kernel_traits_finalizeILj3072E6__halfS2_fS2_fjLb0ELj1024ELj4ENS_18Kernel_traits_baseILj3072ES2_S2_fS2_fjLj1024EEEEELb1EEEvNS_9BwdParamsE
        .type           _ZN10layer_norm40ln_parallel_residual_bwd_finalize_kernelINS_22Kernel_traits_finalizeILj3072E6__halfS2_fS2_fjLb0ELj1024ELj4ENS_18Kernel_traits_baseILj3072ES2_S2_fS2_fjLj1024EEEEELb1EEEvNS_9BwdParamsE,@function
        .size           _ZN10layer_norm40ln_parallel_residual_bwd_finalize_kernelINS_22Kernel_traits_finalizeILj3072E6__halfS2_fS2_fjLb0ELj1024ELj4ENS_18Kernel_traits_baseILj3072ES2_S2_fS2_fjLj1024EEEEELb1EEEvNS_9BwdParamsE,(.L_x_3854 - _ZN10layer_norm40ln_parallel_residual_bwd_finalize_kernelINS_22Kernel_traits_finalizeILj3072E6__halfS2_fS2_fjLb0ELj1024ELj4ENS_18Kernel_traits_baseILj3072ES2_S2_fS2_fjLj1024EEEEELb1EEEvNS_9BwdParamsE)
        .other          _ZN10layer_norm40ln_parallel_residual_bwd_finalize_kernelINS_22Kernel_traits_finalizeILj3072E6__halfS2_fS2_fjLb0ELj1024ELj4ENS_18Kernel_traits_baseILj3072ES2_S2_fS2_fjLj1024EEEEELb1EEEvNS_9BwdParamsE,@"STO_CUDA_ENTRY STV_DEFAULT"
_ZN10layer_norm40ln_parallel_residual_bwd_finalize_kernelINS_22Kernel_traits_finalizeILj3072E6__halfS2_fS2_fjLb0ELj1024ELj4ENS_18Kernel_traits_baseILj3072ES2_S2_fS2_fjLj1024EEEEELb1EEEvNS_9BwdParamsE:
.text._ZN10layer_norm40ln_parallel_residual_bwd_finalize_kernelINS_22Kernel_traits_finalizeILj3072E6__halfS2_fS2_fjLb0ELj1024ELj4ENS_18Kernel_traits_baseILj3072ES2_S2_fS2_fjLj1024EEEEELb1EEEvNS_9BwdParamsE:
        /* <DEDUP_REMOVED lines=57> */
.L_x_2243:
        /* <DEDUP_REMOVED lines=112> */
.L_x_2242:
[----:B------:R-:W-:Y:S05]  /*0a90*/  BSYNC.RECONVERGENT B1 ;  /* 0x0000000000017941 */ /* 0x000fea0003800200 */
.L_x_2241:
        /* <DEDUP_REMOVED lines=67> */
.L_x_2245:
[----:B------:R-:W-:Y:S05]  /*0ed0*/  BSYNC.RECONVERGENT B1 ;  /* 0x0000000000017941 */ /* 0x000fea0003800200 */
.L_x_2244:
        /* <DEDUP_REMOVED lines=37> */
.L_x_2247:
[----:B------:R-:W-:Y:S05]  /*1130*/  BSYNC.RECONVERGENT B1 ;  /* 0x0000000000017941 */ /* 0x000fea0003800200 */
.L_x_2246:
        /* <DEDUP_REMOVED lines=19> */
.L_x_2240:
[----:B------:R-:W-:Y:S05]  /*1270*/  BSYNC.RECONVERGENT B0 ;  /* 0x0000000000007941 */ /* 0x000fea0003800200 */
.L_x_2239:
        /* <DEDUP_REMOVED lines=93> */
.L_x_2248:
        /* <DEDUP_REMOVED lines=11> */
.L_x_3854:


//--------------------- .text._ZN10layer_norm31ln_parallel_residual_bwd_kernelINS_13Kernel_traitsI6__halfS2_fS2_fjLj3072ELj1ELj1ELj4ELj16ENS_18Kernel_traits_baseILj3072ES2_S2_fS2_fjLj128EEEEELb1ELb1ELb1EEEvNS_9BwdParamsE --------------------------
	.section	.text._ZN10layer_norm31ln_parallel_residual_bwd_kernelINS_13Kernel_traitsI6__halfS2_fS2_fjLj3072ELj1ELj1ELj4ELj16ENS_18Kernel_traits_baseILj3072ES2_S2_fS2_fjLj128EEEEELb1ELb1ELb1EEEvNS_9BwdParamsE,"ax",@progbits
	.align	128
        .global         _ZN10layer_norm31ln_parallel_residual_bwd_kernelINS_13Kernel_traitsI6__halfS2_fS2_fjLj3072ELj1ELj1ELj4ELj16ENS_18Kernel_traits_baseILj3072ES2_S2_fS2_fjLj128EEEEELb1ELb1ELb1EEEvNS_9BwdParamsE
        .type           _ZN10layer_norm31ln_parallel_residual_bwd_kernelINS_13Kernel_traitsI6__halfS2_fS2_fjLj3072ELj1ELj1ELj4ELj16ENS_18Kernel_traits_baseILj3072ES2_S2_fS2_fjLj128EEEEELb1ELb1ELb1EEEvNS_9BwdParamsE,@function
        .size           _ZN10layer_norm31ln_parallel_residual_bwd_kernelINS_13Kernel_traitsI6__halfS2_fS2_fjLj3072ELj1ELj1ELj4ELj16ENS_18Kernel_traits_baseILj3072ES2_S2_fS2_fjLj128EEEEELb1ELb1ELb1EEEvNS_9BwdParamsE,(.L_x_3855 - _ZN10layer_norm31ln_parallel_residual_bwd_kernelINS_13Kernel_traitsI6__halfS2_fS2_fjLj3072ELj1ELj1ELj4ELj16ENS_18Kernel_traits_baseILj3072ES2_S2_fS2_fjLj128EEEEELb1ELb1ELb1EEEvNS_9BwdParamsE)
        .other          _ZN10layer_norm31ln_parallel_residual_bwd_kernelINS_13Kernel_traitsI6__halfS2_fS2_fjLj3072ELj1ELj1ELj4ELj16ENS_18Kernel_traits_baseILj3072ES2_S2_fS2_fjLj128EEEEELb1ELb1ELb1EEEvNS_9BwdParamsE,@"STO_CUDA_ENTRY STV_DEFAULT"
_ZN10layer_norm31ln_parallel_residual_bwd_kernelINS_13Kernel_traitsI6__halfS2_fS2_fjLj3072ELj1ELj1ELj4ELj16ENS_18Kernel_traits_baseILj3072ES2_S2_fS2_fjLj128EEEEELb1ELb1ELb1EEEvNS_9BwdParamsE:
.text._ZN10layer_norm31ln_parallel_residual_bwd_kernelINS_13Kernel_traitsI6__halfS2_fS2_fjLj3072ELj1ELj1ELj4ELj16ENS_18Kernel_traits_baseILj3072ES2_S2_fS2_fjLj128EEEEELb1ELb1ELb1EEEvNS_9BwdParamsE:
        /* <DEDUP_REMOVED lines=57> */
[----:B0-----:R-:W2:Y:S01]  /*0390*/  LDG.E.128 R12, desc[UR10][R2.64] ;  /* 0x0000000a020c7981 */ /* 0x001ea2000c1e1d00 */
[----:B------:R-:W0:Y:S03]  /*03a0*/  LDCU UR13, c[0x0][0x388] ;  /* 0x00007100ff0d77ac */ /* 0x000e260008000800 */
[----:B------:R-:W3:Y:S01]  /*03b0*/  LDG.E.128 R8, desc[UR10][R2.64+0x800] ;  /* 0x0008000a02087981 */ /* 0x000ee2000c1e1d00 */
[----:B------:R-:W4:Y:S03]  /*03c0*/  LDCU.U8 UR12, c[0x0][0x410] ;  /* 0x00008200ff0c77ac */ /* 0x000f260008000000 */
[----:B------:R-:W5:Y:S01]  /*03d0*/  LDG.E.128 R4, desc[UR10][R2.64+0x1000] ;  /* 0x0010000a02047981 */ /* 0x000f62000c1e1d00 */
[----:B------:R-:W-:-:S02]  /*03e0*/  CS2R R88, SRZ ;  /* 0x0000000000587805 */ /* 0x000fc4000001ff00 */
[----:B------:R-:W-:Y:S02]  /*03f0*/  CS2R R86, SRZ ;  /* 0x0000000000567805 */ /* 0x000fe4000001ff00 */
[----:B------:R-:W-:Y:S02]  /*0400*/  CS2R R84, SRZ ;  /* 0x0000000000547805 */ /* 0x000fe4000001ff00 */
[----:B------:R-:W-:Y:S01]  /*0410*/  MOV R133, RZ ;  /* 0x000000ff00857202 */ /* 0x000fe20000000f00 */
[----:B------:R-:W0:Y:S01]  /*0420*/  LDCU UR18, c[0x0][0x400] ;  /* 0x00008000ff1277ac */ /* 0x000e220008000800 */
[----:B------:R-:W0:Y:S01]  /*0430*/  LDCU.64 UR8, c[0x0][0x478] ;  /* 0x00008f00ff0877ac */ /* 0x000e220008000a00 */
[----:B------:R-:W0:Y:S01]  /*0440*/  LDCU.64 UR14, c[0x0][0x438] ;  /* 0x00008700ff0e77ac */ /* 0x000e220008000a00 */
[----:B------:R-:W0:Y:S01]  /*0450*/  LDCU.64 UR16, c[0x0][0x470] ;  /* 0x00008e00ff1077ac */ /* 0x000e220008000a00 */
[--C-:B--2---:R-:W-:Y:S02]  /*0460*/  HADD2.F32 R159, -RZ, R12.reuse.H0_H0 ;  /* 0x2000000cff9f7230 */ /* 0x104fe40000004100 */
[----:B------:R-:W-:-:S02]  /*0470*/  HADD2.F32 R158, -RZ, R12.H1_H1 ;  /* 0x3000000cff9e7230 */ /* 0x000fc40000004100 */
[--C-:B------:R-:W-:Y:S02]  /*0480*/  HADD2.F32 R157, -RZ, R13.reuse.H0_H0 ;  /* 0x2000000dff9d7230 */ /* 0x100fe40000004100 */
[----:B------:R-:W-:Y:S02]  /*0490*/  HADD2.F32 R156, -RZ, R13.H1_H1 ;  /* 0x3000000dff9c7230 */ /* 0x000fe40000004100 */
[--C-:B------:R-:W-:Y:S02]  /*04a0*/  HADD2.F32 R153, -RZ, R14.reuse.H0_H0 ;  /* 0x2000000eff997230 */ /* 0x100fe40000004100 */
[----:B------:R-:W-:Y:S02]  /*04b0*/  HADD2.F32 R152, -RZ, R14.H1_H1 ;  /* 0x3000000eff987230 */ /* 0x000fe40000004100 */
[--C-:B------:R-:W-:Y:S02]  /*04c0*/  HADD2.F32 R151, -RZ, R15.reuse.H0_H0 ;  /* 0x2000000fff977230 */ /* 0x100fe40000004100 */
[----:B------:R-:W-:-:S02]  /*04d0*/  HADD2.F32 R150, -RZ, R15.H1_H1 ;  /* 0x3000000fff967230 */ /* 0x000fc40000004100 */
[--C-:B---3--:R-:W-:Y:S02]  /*04e0*/  HADD2.F32 R149, -RZ, R8.reuse.H0_H0 ;  /* 0x20000008ff957230 */ /* 0x108fe40000004100 */
[----:B------:R-:W-:Y:S02]  /*04f0*/  HADD2.F32 R148, -RZ, R8.H1_H1 ;  /* 0x30000008ff947230 */ /* 0x000fe40000004100 */
[--C-:B------:R-:W-:Y:S02]  /*0500*/  HADD2.F32 R147, -RZ, R9.reuse.H0_H0 ;  /* 0x20000009ff937230 */ /* 0x100fe40000004100 */
[----:B------:R-:W-:Y:S02]  /*0510*/  HADD2.F32 R146, -RZ, R9.H1_H1 ;  /* 0x30000009ff927230 */ /* 0x000fe40000004100 */
[--C-:B------:R-:W-:Y:S02]  /*0520*/  HADD2.F32 R145, -RZ, R10.reuse.H0_H0 ;  /* 0x2000000aff917230 */ /* 0x100fe40000004100 */
[----:B------:R-:W-:-:S02]  /*0530*/  HADD2.F32 R144, -RZ, R10.H1_H1 ;  /* 0x3000000aff907230 */ /* 0x000fc40000004100 */
[--C-:B------:R-:W-:Y:S02]  /*0540*/  HADD2.F32 R143, -RZ, R11.reuse.H0_H0 ;  /* 0x2000000bff8f7230 */ /* 0x100fe40000004100 */
[----:B------:R-:W-:Y:S02]  /*0550*/  HADD2.F32 R142, -RZ, R11.H1_H1 ;  /* 0x3000000bff8e7230 */ /* 0x000fe40000004100 */
[--C-:B-----5:R-:W-:Y:S02]  /*0560*/  HADD2.F32 R141, -RZ, R4.reuse.H0_H0 ;  /* 0x20000004ff8d7230 */ /* 0x120fe40000004100 */
[----:B------:R-:W-:Y:S02]  /*0570*/  HADD2.F32 R140, -RZ, R4.H1_H1 ;  /* 0x30000004ff8c7230 */ /* 0x000fe40000004100 */
[--C-:B------:R-:W-:Y:S02]  /*0580*/  HADD2.F32 R139, -RZ, R5.reuse.H0_H0 ;  /* 0x20000005ff8b7230 */ /* 0x100fe40000004100 */
[----:B------:R-:W-:-:S02]  /*0590*/  HADD2.F32 R138, -RZ, R5.H1_H1 ;  /* 0x30000005ff8a7230 */ /* 0x000fc40000004100 */
[--C-:B------:R-:W-:Y:S02]  /*05a0*/  HADD2.F32 R137, -RZ, R6.reuse.H0_H0 ;  /* 0x20000006ff897230 */ /* 0x100fe40000004100 */
[----:B------:R-:W-:Y:S02]  /*05b0*/  HADD2.F32 R136, -RZ, R6.H1_H1 ;  /* 0x30000006ff887230 */ /* 0x000fe40000004100 */
[--C-:B------:R-:W-:Y:S02]  /*05c0*/  HADD2.F32 R135, -RZ, R7.reuse.H0_H0 ;  /* 0x20000007ff877230 */ /* 0x100fe40000004100 */
[----:B01--4-:R-:W-:-:S07]  /*05d0*/  HADD2.F32 R134, -RZ, R7.H1_H1 ;  /* 0x30000007ff867230 */ /* 0x013fce0000004100 */
.L_x_2276:
        /* <DEDUP_REMOVED lines=8> */
[----:B0-----:R-:W-:Y:S01]  /*0660*/  IMAD.WIDE R56, R132, 0x4, R56 ;  /* 0x0000000484387825 */ /* 0x001fe200078e0238 */
[----:B------:R-:W-:-:S02]  /*0670*/  IADD3 R160, PT, PT, R161, 0x80, RZ ;  /* 0x00000080a1a07810 */ /* 0x000fc40007ffe0ff */
[C---:B------:R-:W-:Y:S02]  /*0680*/  IADD3 R131, PT, PT, R161.reuse, 0x100, RZ ;  /* 0x00000100a1837810 */ /* 0x040fe40007ffe0ff */
[----:B------:R-:W4:Y:S01]  /*0690*/  LDG.E R0, desc[UR10][R56.64] ;  /* 0x0000000a38007981 */ /* 0x000f22000c1e1900 */
[----:B-1----:R-:W-:-:S06]  /*06a0*/  IMAD.WIDE.U32 R44, R161, 0x10, R68 ;  /* 0x00000010a12c7825 */ /* 0x002fcc00078e0044 */
[----:B------:R-:W4:Y:S01]  /*06b0*/  LDG.E.128 R44, desc[UR10][R44.64] ;  /* 0x0000000a2c2c7981 */ /* 0x000f22000c1e1d00 */
[----:B--2---:R-:W-:-:S04]  /*06c0*/  IMAD.WIDE.U32 R72, R161, 0x20, R80 ;  /* 0x00000020a1487825 */ /* 0x004fc800078e0050 */
[--C-:B------:R-:W-:Y:S01]  /*06d0*/  IMAD.WIDE.U32 R78, R160, 0x20, R80.reuse ;  /* 0x00000020a04e7825 */ /* 0x100fe200078e0050 */
[----:B------:R-:W2:Y:S03]  /*06e0*/  LDG.E.128 R40, desc[UR10][R72.64] ;  /* 0x0000000a48287981 */ /* 0x000ea6000c1e1d00 */
[C---:B------:R-:W-:Y:S01]  /*06f0*/  IMAD.WIDE.U32 R80, R131.reuse, 0x20, R80 ;  /* 0x0000002083507825 */ /* 0x040fe200078e0050 */
[----:B------:R-:W2:Y:S03]  /*0700*/  LDG.E.128 R60, desc[UR10][R78.64+0x10] ;  /* 0x0000100a4e3c7981 */ /* 0x000ea6000c1e1d00 */
[----:B---3--:R-:W-:Y:S01]  /*0710*/  IMAD.WIDE R162, R132, 0x4, R162 ;  /* 0x0000000484a27825 */ /* 0x008fe200078e02a2 */
[----:B------:R-:W3:Y:S03]  /*0720*/  LDG.E.128 R48, desc[UR10][R72.64+0x10] ;  /* 0x0000100a48307981 */ /* 0x000ee6000c1e1d00 */
[--C-:B------:R-:W-:Y:S01]  /*0730*/  IMAD.WIDE.U32 R58, R160, 0x10, R68.reuse ;  /* 0x00000010a03a7825 */ /* 0x100fe200078e0044 */
[----:B------:R0:W3:Y:S03]  /*0740*/  LDG.E.128 R52, desc[UR10][R78.64] ;  /* 0x0000000a4e347981 */ /* 0x0000e6000c1e1d00 */
[----:B------:R-:W-:Y:S01]  /*0750*/  IMAD.WIDE.U32 R74, R131, 0x10, R68 ;  /* 0x00000010834a7825 */ /* 0x000fe200078e0044 */
[----:B------:R-:W3:Y:S04]  /*0760*/  LDG.E.128 R64, desc[UR10][R80.64] ;  /* 0x0000000a50407981 */ /* 0x000ee8000c1e1d00 */
[----:B------:R1:W3:Y:S01]  /*0770*/  LDG.E.128 R68, desc[UR10][R80.64+0x10] ;  /* 0x0000100a50447981 */ /* 0x0002e2000c1e1d00 */
[----:B------:R-:W-:Y:S01]  /*0780*/  ISETP.NE.U32.AND P1, PT, RZ, UR14, PT ;  /* 0x0000000eff007c0c */ /* 0x000fe2000bf25070 */
[----:B0-----:R-:W0:Y:S02]  /*0790*/  LDC.64 R78, c[0x0][0x3b0] ;  /* 0x0000ec00ff4e7b82 */ /* 0x001e240000000a00 */
[----:B------:R-:W3:Y:S04]  /*07a0*/  LDG.E R162, desc[UR10][R162.64] ;  /* 0x0000000aa2a27981 */ /* 0x000ee8000c1e1900 */
[----:B------:R-:W3:Y:S04]  /*07b0*/  LDG.E.128 R56, desc[UR10][R58.64] ;  /* 0x0000000a3a387981 */ /* 0x000ee8000c1e1d00 */
[----:B------:R-:W3:Y:S01]  /*07c0*/  LDG.E.128 R72, desc[UR10][R74.64] ;  /* 0x0000000a4a487981 */ /* 0x000ee2000c1e1d00 */
[----:B------:R-:W-:-:S13]  /*07d0*/  ISETP.NE.AND.EX P1, PT, RZ, UR15, PT, P1 ;  /* 0x0000000fff007c0c */ /* 0x000fda000bf25310 */
[----:B------:R-:W0:Y:S08]  /*07e0*/  @P1 LDC.64 R164, c[0x0][0x438] ;  /* 0x00010e00ffa41b82 */ /* 0x000e300000000a00 */
[----:B-1----:R-:W1:Y:S01]  /*07f0*/  @P1 LDC.64 R80, c[0x0][0x438] ;  /* 0x00010e00ff501b82 */ /* 0x002e620000000a00 */
[----:B------:R-:W-:-:S07]  /*0800*/  ISETP.NE.U32.AND P0, PT, RZ, UR16, PT ;  /* 0x00000010ff007c0c */ /* 0x000fce000bf05070 */
[----:B------:R-:W1:Y:S01]  /*0810*/  @P1 LDC.64 R166, c[0x0][0x438] ;  /* 0x00010e00ffa61b82 */ /* 0x000e620000000a00 */
[----:B0-----:R-:W-:-:S04]  /*0820*/  @P1 IMAD.WIDE.U32 R172, R160, 0x20, R164 ;  /* 0x00000020a0ac1825 */ /* 0x001fc800078e00a4 */
[----:B------:R-:W-:-:S04]  /*0830*/  IMAD.WIDE.U32 R164, R161, 0x8, R78 ;  /* 0x00000008a1a47825 */ /* 0x000fc800078e004e */
[C---:B-1----:R-:W-:Y:S01]  /*0840*/  @P1 IMAD.WIDE.U32 R174, R131.reuse, 0x20, R80 ;  /* 0x0000002083ae1825 */ /* 0x042fe200078e0050 */
[----:B------:R-:W-:Y:S01]  /*0850*/  ISETP.NE.AND.EX P0, PT, RZ, UR17, PT, P0 ;  /* 0x00000011ff007c0c */ /* 0x000fe2000bf05300 */
[----:B------:R-:W5:Y:S02]  /*0860*/  @P1 LDG.E.128 R12, desc[UR10][R172.64] ;  /* 0x0000000aac0c1981 */ /* 0x000f64000c1e1d00 */
[--C-:B------:R-:W-:Y:S01]  /*0870*/  IMAD.WIDE.U32 R80, R160, 0x8, R78.reuse ;  /* 0x00000008a0507825 */ /* 0x100fe200078e004e */
[----:B------:R-:W-:Y:S01]  /*0880*/  ISETP.NE.AND P3, PT, RZ, UR12, PT ;  /* 0x0000000cff007c0c */ /* 0x000fe2000bf65270 */
[----:B------:R-:W5:Y:S02]  /*0890*/  @P1 LDG.E.128 R16, desc[UR10][R172.64+0x10] ;  /* 0x0000100aac101981 */ /* 0x000f64000c1e1d00 */
[----:B------:R-:W-:Y:S02]  /*08a0*/  IMAD.WIDE.U32 R78, R131, 0x8, R78 ;  /* 0x00000008834e7825 */ /* 0x000fe400078e004e */
[----:B------:R-:W5:Y:S04]  /*08b0*/  LDG.E.64 R80, desc[UR10][R80.64] ;  /* 0x0000000a50507981 */ /* 0x000f68000c1e1b00 */
[----:B------:R-:W5:Y:S01]  /*08c0*/  LDG.E.64 R78, desc[UR10][R78.64] ;  /* 0x0000000a4e4e7981 */ /* 0x000f62000c1e1b00 */
[----:B------:R-:W0:Y:S01]  /*08d0*/  @P0 LDC.64 R170, c[0x0][0x3b8] ;  /* 0x0000ee00ffaa0b82 */ /* 0x000e220000000a00 */
[----:B------:R-:W-:-:S02]  /*08e0*/  @P1 IMAD.WIDE.U32 R166, R161, 0x20, R166 ;  /* 0x00000020a1a61825 */ /* 0x000fc400078e00a6 */
[----:B------:R-:W5:Y:S04]  /*08f0*/  @P1 LDG.E.128 R20, desc[UR10][R174.64] ;  /* 0x0000000aae141981 */ /* 0x000f68000c1e1d00 */
[----:B------:R-:W5:Y:S01]  /*0900*/  @P1 LDG.E.128 R4, desc[UR10][R166.64] ;  /* 0x0000000aa6041981 */ /* 0x000f62000c1e1d00 */
[----:B------:R-:W1:Y:S03]  /*0910*/  @P0 LDC.64 R168, c[0x0][0x3b8] ;  /* 0x0000ee00ffa80b82 */ /* 0x000e660000000a00 */
[----:B------:R4:W5:Y:S04]  /*0920*/  @P1 LDG.E.128 R8, desc[UR10][R166.64+0x10] ;  /* 0x0000100aa6081981 */ /* 0x000968000c1e1d00 */
[----:B------:R-:W5:Y:S01]  /*0930*/  @P1 LDG.E.128 R24, desc[UR10][R174.64+0x10] ;  /* 0x0000100aae181981 */ /* 0x000f62000c1e1d00 */
[----:B------:R-:W1:Y:S01]  /*0940*/  @P0 LDC.64 R82, c[0x0][0x3b8] ;  /* 0x0000ee00ff520b82 */ /* 0x000e620000000a00 */
[----:B0-----:R-:W-:-:S05]  /*0950*/  @P0 IMAD.WIDE.U32 R170, R131, 0x8, R170 ;  /* 0x0000000883aa0825 */ /* 0x001fca00078e00aa */
[----:B------:R-:W5:Y:S01]  /*0960*/  @P0 LDG.E.64 R76, desc[UR10][R170.64] ;  /* 0x0000000aaa4c0981 */ /* 0x000f62000c1e1b00 */
[----:B-1----:R-:W-:-:S05]  /*0970*/  @P0 IMAD.WIDE.U32 R168, R161, 0x8, R168 ;  /* 0x00000008a1a80825 */ /* 0x002fca00078e00a8 */
[----:B------:R0:W5:Y:S01]  /*0980*/  @P0 LDG.E.64 R154, desc[UR10][R168.64] ;  /* 0x0000000aa89a0981 */ /* 0x000162000c1e1b00 */
[----:B------:R-:W-:-:S05]  /*0990*/  @P0 IMAD.WIDE.U32 R82, R160, 0x8, R82 ;  /* 0x00000008a0520825 */ /* 0x000fca00078e0052 */
[----:B------:R-:W5:Y:S04]  /*09a0*/  @P0 LDG.E.64 R2, desc[UR10][R82.64] ;  /* 0x0000000a52020981 */ /* 0x000f68000c1e1b00 */
[----:B------:R1:W5:Y:S01]  /*09b0*/  LDG.E.64 R82, desc[UR10][R164.64] ;  /* 0x0000000aa4527981 */ /* 0x000362000c1e1b00 */
[----:B----4-:R-:W-:Y:S01]  /*09c0*/  FSEL R0, R0, RZ, !P3 ;  /* 0x000000ff00007208 */ /* 0x010fe20005800000 */
[--C-:B------:R-:W-:Y:S02]  /*09d0*/  HADD2.F32 R166, -RZ, R44.reuse.H0_H0 ;  /* 0x2000002cffa67230 */ /* 0x100fe40000004100 */
[----:B0-----:R-:W-:Y:S02]  /*09e0*/  HADD2.F32 R169, -RZ, R44.H1_H1 ;  /* 0x3000002cffa97230 */ /* 0x001fe40000004100 */
[----:B------:R-:W-:-:S02]  /*09f0*/  HADD2.F32 R44, -RZ, R45.H0_H0 ;  /* 0x2000002dff2c7230 */ /* 0x000fc40000004100 */
[C---:B--2---:R-:W-:Y:S01]  /*0a00*/  FADD.FTZ R171, -R0.reuse, R40 ;  /* 0x0000002800ab7221 */ /* 0x044fe20000010100 */
[C---:B------:R-:W-:Y:S01]  /*0a10*/  FADD.FTZ R173, -R0.reuse, R41 ;  /* 0x0000002900ad7221 */ /* 0x040fe20000010100 */
[C---:B------:R-:W-:Y:S01]  /*0a20*/  FADD.FTZ R179, -R0.reuse, R43 ;  /* 0x0000002b00b37221 */ /* 0x040fe20000010100 */
[----:B------:R-:W-:Y:S02]  /*0a30*/  HADD2.F32 R163, -RZ, R45.H1_H1 ;  /* 0x3000002dffa37230 */ /* 0x000fe40000004100 */
[C---:B------:R-:W-:Y:S01]  /*0a40*/  FADD.FTZ R205, -R0.reuse, R63 ;  /* 0x0000003f00cd7221 */ /* 0x040fe20000010100 */
[--C-:B------:R-:W-:Y:S02]  /*0a50*/  HADD2.F32 R167, -RZ, R47.reuse.H0_H0 ;  /* 0x2000002fffa77230 */ /* 0x100fe40000004100 */
[C---:B------:R-:W-:Y:S01]  /*0a60*/  FADD.FTZ R177, -R0.reuse, R42 ;  /* 0x0000002a00b17221 */ /* 0x040fe20000010100 */
[----:B------:R-:W-:Y:S02]  /*0a70*/  HADD2.F32 R168, -RZ, R47.H1_H1 ;  /* 0x3000002fffa87230 */ /* 0x000fe40000004100 */
[C---:B---3--:R-:W-:Y:S01]  /*0a80*/  FADD.FTZ R175, -R0.reuse, R48 ;  /* 0x0000003000af7221 */ /* 0x048fe20000010100 */
        /* <DEDUP_REMOVED lines=20> */
[----:B------:R-:W-:Y:S01]  /*0bd0*/  FMUL.FTZ R67, R158, R169 ;  /* 0x000000a99e437220 */ /* 0x000fe20000410000 */
[----:B------:R-:W-:Y:S01]  /*0be0*/  FMUL.FTZ R62, R162, R173 ;  /* 0x000000ada23e7220 */ /* 0x000fe20000410000 */
[----:B------:R-:W-:Y:S01]  /*0bf0*/  FADD.FTZ R40, RZ, R63 ;  /* 0x0000003fff287221 */ /* 0x000fe20000010000 */
[----:B------:R-:W-:Y:S01]  /*0c00*/  FFMA.FTZ R71, R0, R63, RZ ;  /* 0x0000003f00477223 */ /* 0x000fe200000100ff */
[----:B------:R-:W-:Y:S01]  /*0c10*/  FMUL.FTZ R69, R157, R44 ;  /* 0x0000002c9d457220 */ /* 0x000fe20000410000 */
[----:B------:R-:W-:Y:S01]  /*0c20*/  FMUL.FTZ R64, R162, R177 ;  /* 0x000000b1a2407220 */ /* 0x000fe20000410000 */
[----:B------:R-:W-:Y:S01]  /*0c30*/  FADD.FTZ R40, R67, R40 ;  /* 0x0000002843287221 */ /* 0x000fe20000010000 */
[----:B------:R-:W-:Y:S01]  /*0c40*/  FFMA.FTZ R71, R62, R67, R71 ;  /* 0x000000433e477223 */ /* 0x000fe20000010047 */
[----:B------:R-:W-:-:S02]  /*0c50*/  HADD2.F32 R55, -RZ, R59.H0_H0 ;  /* 0x2000003bff377230 */ /* 0x000fc40000004100 */
[----:B------:R-:W-:Y:S02]  /*0c60*/  HADD2.F32 R50, -RZ, R59.H1_H1 ;  /* 0x3000003bff327230 */ /* 0x000fe40000004100 */
[----:B------:R-:W-:Y:S01]  /*0c70*/  FADD.FTZ R40, R69, R40 ;  /* 0x0000002845287221 */ /* 0x000fe20000010000 */
[--C-:B-1----:R-:W-:Y:S02]  /*0c80*/  HADD2.F32 R165, -RZ, R46.reuse.H0_H0 ;  /* 0x2000002effa57230 */ /* 0x102fe40000004100 */
[--C-:B------:R-:W-:Y:S02]  /*0c90*/  HADD2.F32 R59, -RZ, R73.reuse.H0_H0 ;  /* 0x20000049ff3b7230 */ /* 0x100fe40000004100 */
[----:B------:R-:W-:Y:S02]  /*0ca0*/  HADD2.F32 R54, -RZ, R73.H1_H1 ;  /* 0x30000049ff367230 */ /* 0x000fe40000004100 */
[----:B------:R-:W-:Y:S01]  /*0cb0*/  FMUL.FTZ R73, R156, R163 ;  /* 0x000000a39c497220 */ /* 0x000fe20000410000 */
[----:B------:R-:W-:Y:S01]  /*0cc0*/  FMUL.FTZ R68, R162, R179 ;  /* 0x000000b3a2447220 */ /* 0x000fe20000410000 */
[----:B------:R-:W-:Y:S01]  /*0cd0*/  FFMA.FTZ R71, R64, R69, R71 ;  /* 0x0000004540477223 */ /* 0x000fe20000010047 */
[----:B------:R-:W-:-:S02]  /*0ce0*/  HADD2.F32 R164, -RZ, R46.H1_H1 ;  /* 0x3000002effa47230 */ /* 0x000fc40000004100 */
[----:B------:R-:W-:Y:S01]  /*0cf0*/  FMUL.FTZ R70, R153, R165 ;  /* 0x000000a599467220 */ /* 0x000fe20000410000 */
[--C-:B------:R-:W-:Y:S02]  /*0d00*/  HADD2.F32 R65, -RZ, R75.reuse.H0_H0 ;  /* 0x2000004bff417230 */ /* 0x100fe40000004100 */
[----:B------:R-:W-:Y:S02]  /*0d10*/  HADD2.F32 R60, -RZ, R75.H1_H1 ;  /* 0x3000004bff3c7230 */ /* 0x000fe40000004100 */
        /* <DEDUP_REMOVED lines=11> */
[----:B------:R-:W-:-:S02]  /*0dd0*/  HADD2.F32 R49, -RZ, R56.H0_H0 ;  /* 0x20000038ff317230 */ /* 0x000fc40000004100 */
[----:B------:R-:W-:Y:S01]  /*0de0*/  FMUL.FTZ R183, R150, R168 ;  /* 0x000000a896b77220 */ /* 0x000fe20000410000 */
[----:B------:R-:W-:Y:S01]  /*0df0*/  FADD.FTZ R42, R175, R42 ;  /* 0x0000002aaf2a7221 */ /* 0x000fe20000010000 */
[C---:B------:R-:W-:Y:S01]  /*0e00*/  FMUL.FTZ R184, R162.reuse, R185 ;  /* 0x000000b9a2b87220 */ /* 0x040fe20000410000 */
[----:B------:R-:W-:Y:S01]  /*0e10*/  FFMA.FTZ R75, R179, R175, R40 ;  /* 0x000000afb34b7223 */ /* 0x000fe20000010028 */
[----:B------:R-:W-:Y:S02]  /*0e20*/  HADD2.F32 R56, -RZ, R56.H1_H1 ;  /* 0x30000038ff387230 */ /* 0x000fe40000004100 */
        /* <DEDUP_REMOVED lines=35> */
[----:B------:R-:W-:Y:S01]  /*1060*/  FMUL.FTZ R198, R162, R205 ;  /* 0x000000cda2c67220 */ /* 0x000fe20000410000 */
        /* <DEDUP_REMOVED lines=16> */
[----:B------:R-:W-:Y:S01]  /*1170*/  FMUL.FTZ R187, R138, R54 ;  /* 0x000000368abb7220 */ /* 0x000fe20000410000 */
[----:B------:R-:W-:Y:S01]  /*1180*/  FADD.FTZ R42, R199, R192 ;  /* 0x000000c0c72a7221 */ /* 0x000fe20000010000 */
[----:B------:R-:W-:Y:S01]  /*1190*/  FFMA.FTZ R199, R191, R192, R40 ;  /* 0x000000c0bfc77223 */ /* 0x000fe20000010028 */
[----:B------:R-:W-:Y:S02]  /*11a0*/  HADD2.F32 R74, -RZ, R74.H1_H1 ;  /* 0x3000004aff4a7230 */ /* 0x000fe40000004100 */
        /* <DEDUP_REMOVED lines=50> */
.L_x_2251:
[----:B------:R-:W-:Y:S05]  /*14d0*/  BSYNC.RECONVERGENT B0 ;  /* 0x0000000000007941 */ /* 0x000fea0003800200 */
.L_x_2250:
[----:B------:R-:W1:Y:S08]  /*14e0*/  S2UR UR5, SR_CgaCtaId ;  /* 0x00000000000579c3 */ /* 0x000e700000008800 */
[----:B------:R-:W-:Y:S01]  /*14f0*/  BAR.SYNC.DEFER_BLOCKING 0x0 ;  /* 0x0000000000007b1d */ /* 0x000fe20000010000 */
[----:B------:R-:W-:Y:S01]  /*1500*/  FADD.FTZ R126, R44, R126 ;  /* 0x0000007e2c7e7221 */ /* 0x000fe20000010000 */
[----:B------:R-:W-:Y:S01]  /*1510*/  FFMA.FTZ R127, R64, R44, R127 ;  /* 0x0000002c407f7223 */ /* 0x000fe2000001007f */
        /* <DEDUP_REMOVED lines=28> */
[----:B0-----:R-:W-:Y:S01]  /*16e0*/  IADD3 R132, PT, PT, R132, R40, RZ ;  /* 0x0000002884847210 */ /* 0x001fe20007ffe0ff */
[----:B------:R-:W-:Y:S01]  /*16f0*/  UIADD3 UR7, UPT, UPT, UR4, 0x3030, URZ ;  /* 0x0000303004077890 */ /* 0x000fe2000fffe0ff */
[----:B------:R-:W-:Y:S01]  /*1700*/  FFMA.FTZ R89, R170, R56, R89 ;  /* 0x00000038aa597223 */ /* 0x000fe20000010059 */
        /* <DEDUP_REMOVED lines=102> */
.L_x_2254:
[-CC-:B------:R-:W-:Y:S01]  /*1d70*/  FFMA.FTZ R28, R179, R53.reuse, R54.reuse ;  /* 0x00000035b31c7223 */ /* 0x180fe20000010036 */
[-CC-:B------:R-:W-:Y:S01]  /*1d80*/  FFMA.FTZ R184, R184, R53.reuse, R54.reuse ;  /* 0x00000035b8b87223 */ /* 0x180fe20000010036 */
[-CC-:B------:R-:W-:Y:S01]  /*1d90*/  FFMA.FTZ R0, R0, R53.reuse, R54.reuse ;  /* 0x0000003500007223 */ /* 0x180fe20000010036 */
[----:B------:R-:W-:Y:S01]  /*1da0*/  FFMA.FTZ R64, R64, R53, R54 ;  /* 0x0000003540407223 */ /* 0x000fe20000010036 */
[----:B------:R-:W-:Y:S01]  /*1db0*/  FADD.FTZ R175, R175, -R28 ;  /* 0x8000001cafaf7221 */ /* 0x000fe20000010000 */
[----:B------:R-:W-:Y:S01]  /*1dc0*/  FADD.FTZ R35, R183, -R184 ;  /* 0x800000b8b7237221 */ /* 0x000fe20000010000 */
[----:B------:R-:W-:Y:S01]  /*1dd0*/  FADD.FTZ R63, R63, -R0 ;  /* 0x800000003f3f7221 */ /* 0x000fe20000010000 */
[----:B-----5:R-:W-:Y:S01]  /*1de0*/  LOP3.LUT P5, RZ, R83, 0xff0000, RZ, 0xc0, !PT ;  /* 0x00ff000053ff7812 */ /* 0x020fe200078ac0ff */
[C---:B------:R-:W-:Y:S01]  /*1df0*/  FMUL.FTZ R34, R162.reuse, R175 ;  /* 0x000000afa2227220 */ /* 0x040fe20000410000 */
[----:B------:R-:W-:Y:S01]  /*1e00*/  FMUL.FTZ R35, R162, R35 ;  /* 0x00000023a2237220 */ /* 0x000fe20000410000 */
[----:B------:R-:W-:Y:S01]  /*1e10*/  FADD.FTZ R69, R69, -R64 ;  /* 0x8000004045457221 */ /* 0x000fe20000010000 */
[-CC-:B------:R-:W-:Y:S01]  /*1e20*/  FFMA.FTZ R33, R176, R53.reuse, R54.reuse ;  /* 0x00000035b0217223 */ /* 0x180fe20000010036 */
[----:B------:R-:W-:Y:S01]  /*1e30*/  FMUL.FTZ R30, R34, UR6 ;  /* 0x00000006221e7c20 */ /* 0x000fe20008410000 */
[----:B------:R-:W-:Y:S01]  /*1e40*/  ISETP.GE.U32.AND P2, PT, R82, RZ, PT ;  /* 0x000000ff5200720c */ /* 0x000fe20003f46070 */
[-CC-:B------:R-:W-:Y:S01]  /*1e50*/  FFMA.FTZ R62, R62, R53.reuse, R54.reuse ;  /* 0x000000353e3e7223 */ /* 0x180fe20000010036 */
[-CC-:B------:R-:W-:Y:S01]  /*1e60*/  FFMA.FTZ R68, R68, R53.reuse, R54.reuse ;  /* 0x0000003544447223 */ /* 0x180fe20000010036 */
[----:B------:R-:W-:Y:S01]  /*1e70*/  FFMA.FTZ R171, R171, R53, R54 ;  /* 0x00000035abab7223 */ /* 0x000fe20000010036 */
        /* <DEDUP_REMOVED lines=37> */
.L_x_2253:
        /* <DEDUP_REMOVED lines=59> */
.L_x_2256:
[-CC-:B------:R-:W-:Y:S01]  /*2480*/  FFMA.FTZ R184, R184, R53.reuse, R54.reuse ;  /* 0x00000035b8b87223 */ /* 0x180fe20000010036 */
[-CC-:B------:R-:W-:Y:S01]  /*2490*/  FFMA.FTZ R28, R179, R53.reuse, R54.reuse ;  /* 0x00000035b31c7223 */ /* 0x180fe20000010036 */
[-C--:B------:R-:W-:Y:S01]  /*24a0*/  FFMA.FTZ R0, R0, R53.reuse, R54 ;  /* 0x0000003500007223 */ /* 0x080fe20000010036 */
[----:B-----5:R-:W-:Y:S01]  /*24b0*/  ISETP.GE.U32.AND P2, PT, R82, RZ, PT ;  /* 0x000000ff5200720c */ /* 0x020fe20003f46070 */
[----:B------:R-:W-:Y:S01]  /*24c0*/  FADD.FTZ R184, R183, -R184 ;  /* 0x800000b8b7b87221 */ /* 0x000fe20000010000 */
[----:B------:R-:W-:Y:S01]  /*24d0*/  FADD.FTZ R175, R175, -R28 ;  /* 0x8000001cafaf7221 */ /* 0x000fe20000010000 */
[-CC-:B------:R-:W-:Y:S01]  /*24e0*/  FFMA.FTZ R64, R64, R53.reuse, R54.reuse ;  /* 0x0000003540407223 */ /* 0x180fe20000010036 */
[----:B------:R-:W-:Y:S01]  /*24f0*/  FFMA.FTZ R29, R176, R53, R54 ;  /* 0x00000035b01d7223 */ /* 0x000fe20000010036 */
[C---:B------:R-:W-:Y:S01]  /*2500*/  FFMA.FTZ R35, R162.reuse, R184, R11 ;  /* 0x000000b8a2237223 */ /* 0x040fe2000001000b */
[----:B------:R-:W-:Y:S01]  /*2510*/  FADD.FTZ R63, R63, -R0 ;  /* 0x800000003f3f7221 */ /* 0x000fe20000010000 */
[----:B------:R-:W-:Y:S01]  /*2520*/  FFMA.FTZ R34, R162, R175, R10 ;  /* 0x000000afa2227223 */ /* 0x000fe2000001000a */
[----:B------:R-:W-:Y:S01]  /*2530*/  ISETP.GE.U32.AND.EX P2, PT, R83, 0x1000000, PT, P2 ;  /* 0x010000005300780c */ /* 0x000fe20003f46120 */
[----:B------:R-:W-:Y:S01]  /*2540*/  FMUL.FTZ R30, R35, UR6 ;  /* 0x00000006231e7c20 */ /* 0x000fe20008410000 */
[----:B------:R-:W-:Y:S01]  /*2550*/  FADD.FTZ R69, R69, -R64 ;  /* 0x8000004045457221 */ /* 0x000fe20000010000 */
[-CC-:B------:R-:W-:Y:S01]  /*2560*/  FFMA.FTZ R62, R62, R53.reuse, R54.reuse ;  /* 0x000000353e3e7223 */ /* 0x180fe20000010036 */
[-CC-:B------:R-:W-:Y:S01]  /*2570*/  FFMA.FTZ R68, R68, R53.reuse, R54.reuse ;  /* 0x0000003544447223 */ /* 0x180fe20000010036 */
[----:B------:R-:W-:Y:S01]  /*2580*/  FFMA.FTZ R171, R171, R53, R54 ;  /* 0x00000035abab7223 */ /* 0x000fe20000010036 */
[----:B------:R-:W-:Y:S01]  /*2590*/  FADD.FTZ R172, R172, -R29 ;  /* 0x8000001dacac7221 */ /* 0x000fe20000010000 */
[----:B------:R-:W-:Y:S01]  /*25a0*/  FFMA.FTZ R28, R162, R63, R4 ;  /* 0x0000003fa21c7223 */ /* 0x000fe20000010004 */
[----:B------:R-:W-:Y:S01]  /*25b0*/  FMUL.FTZ R29, R34, UR6 ;  /* 0x00000006221d7c20 */ /* 0x000fe20008410000 */
[----:B------:R-:W-:Y:S01]  /*25c0*/  FSEL R49, R30, RZ, P2 ;  /* 0x000000ff1e317208 */ /* 0x000fe20001000000 */
[----:B------:R-:W-:Y:S01]  /*25d0*/  FFMA.FTZ R30, R162, R69, R6 ;  /* 0x00000045a21e7223 */ /* 0x000fe20000010006 */
[----:B------:R-:W-:Y:S01]  /*25e0*/  LOP3.LUT P5, RZ, R83, 0xff0000, RZ, 0xc0, !PT ;  /* 0x00ff000053ff7812 */ /* 0x000fe200078ac0ff */
        /* <DEDUP_REMOVED lines=31> */
.L_x_2252:
        /* <DEDUP_REMOVED lines=27> */
[C---:B------:R-:W-:Y:S01]  /*2990*/  FMUL.FTZ R37, R162.reuse, R37 ;  /* 0x00000025a2257220 */ /* 0x040fe20000410000 */
[----:B------:R-:W-:Y:S01]  /*29a0*/  FSEL R40, R183, RZ, P5 ;  /* 0x000000ffb7287208 */ /* 0x000fe20002800000 */
[----:B------:R-:W-:Y:S01]  /*29b0*/  FMUL.FTZ R171, R171, UR6 ;  /* 0x00000006abab7c20 */ /* 0x000fe20008410000 */
[C---:B------:R-:W-:Y:S01]  /*29c0*/  LOP3.LUT P3, RZ, R83.reuse, 0xff0000, RZ, 0xc0, !PT ;  /* 0x00ff000053ff7812 */ /* 0x040fe2000786c0ff */
[----:B------:R-:W-:Y:S01]  /*29d0*/  FMUL.FTZ R69, R162, R69 ;  /* 0x00000045a2457220 */ /* 0x000fe20000410000 */
[----:B------:R-:W-:Y:S01]  /*29e0*/  LOP3.LUT P5, RZ, R83, 0xff, RZ, 0xc0, !PT ;  /* 0x000000ff53ff7812 */ /* 0x000fe200078ac0ff */
[-C--:B------:R-:W-:Y:S01]  /*29f0*/  FFMA.FTZ R68, R68, R53.reuse, R54 ;  /* 0x0000003544447223 */ /* 0x080fe20000010036 */
[----:B------:R-:W-:Y:S01]  /*2a00*/  ISETP.GE.U32.AND.EX P2, PT, R155, 0x1000000, PT, P2 ;  /* 0x010000009b00780c */ /* 0x000fe20003f46120 */
[----:B------:R-:W-:Y:S01]  /*2a10*/  FMUL.FTZ R37, R37, UR6 ;  /* 0x0000000625257c20 */ /* 0x000fe20008410000 */
[----:B------:R-:W-:Y:S01]  /*2a20*/  FSEL R39, R175, RZ, P6 ;  /* 0x000000ffaf277208 */ /* 0x000fe20003000000 */
[----:B------:R-:W-:Y:S01]  /*2a30*/  FMUL.FTZ R69, R69, UR6 ;  /* 0x0000000645457c20 */ /* 0x000fe20008410000 */
[----:B------:R-:W-:Y:S01]  /*2a40*/  FSEL R43, R175, RZ, P3 ;  /* 0x000000ffaf2b7208 */ /* 0x000fe20001800000 */
[----:B------:R-:W-:Y:S01]  /*2a50*/  FADD.FTZ R73, R73, -R68 ;  /* 0x8000004449497221 */ /* 0x000fe20000010000 */
[----:B------:R-:W-:Y:S01]  /*2a60*/  LOP3.LUT P6, RZ, R83, 0xff00, RZ, 0xc0, !PT ;  /* 0x0000ff0053ff7812 */ /* 0x000fe200078cc0ff */
[-CC-:B------:R-:W-:Y:S01]  /*2a70*/  FFMA.FTZ R62, R62, R53.reuse, R54.reuse ;  /* 0x000000353e3e7223 */ /* 0x180fe20000010036 */
[----:B------:R-:W-:Y:S01]  /*2a80*/  FSEL R36, R183, RZ, P2 ;  /* 0x000000ffb7247208 */ /* 0x000fe20001000000 */
[----:B------:R-:W-:Y:S01]  /*2a90*/  FFMA.FTZ R0, R0, R53, R54 ;  /* 0x0000003500007223 */ /* 0x000fe20000010036 */
[----:B------:R-:W-:Y:S01]  /*2aa0*/  FSEL R42, R171, RZ, P5 ;  /* 0x000000ffab2a7208 */ /* 0x000fe20002800000 */
[----:B------:R-:W-:Y:S01]  /*2ab0*/  FMUL.FTZ R73, R162, R73 ;  /* 0x00000049a2497220 */ /* 0x000fe20000410000 */
[----:B------:R-:W-:Y:S01]  /*2ac0*/  LOP3.LUT P3, RZ, R155, 0xff, RZ, 0xc0, !PT ;  /* 0x000000ff9bff7812 */ /* 0x000fe2000786c0ff */
[----:B------:R-:W-:Y:S01]  /*2ad0*/  FADD.FTZ R67, R67, -R62 ;  /* 0x8000003e43437221 */ /* 0x000fe20000010000 */
        /* <DEDUP_REMOVED lines=35> */
.L_x_2258:
[-CC-:B------:R-:W-:Y:S01]  /*2d10*/  FFMA.FTZ R28, R179, R53.reuse, R54.reuse ;  /* 0x00000035b31c7223 */ /* 0x180fe20000010036 */
[-CC-:B------:R-:W-:Y:S01]  /*2d20*/  FFMA.FTZ R184, R184, R53.reuse, R54.reuse ;  /* 0x00000035b8b87223 */ /* 0x180fe20000010036 */
[----:B------:R-:W-:Y:S01]  /*2d30*/  FFMA.FTZ R171, R171, R53, R54 ;  /* 0x00000035abab7223 */ /* 0x000fe20000010036 */
[----:B-----5:R-:W-:Y:S01]  /*2d40*/  ISETP.GE.U32.AND P2, PT, R82, RZ, PT ;  /* 0x000000ff5200720c */ /* 0x020fe20003f46070 */
[----:B------:R-:W-:Y:S01]  /*2d50*/  FADD.FTZ R175, R175, -R28 ;  /* 0x8000001cafaf7221 */ /* 0x000fe20000010000 */
[----:B------:R-:W-:Y:S01]  /*2d60*/  FADD.FTZ R35, R183, -R184 ;  /* 0x800000b8b7237221 */ /* 0x000fe20000010000 */
[----:B------:R-:W-:Y:S01]  /*2d70*/  FADD.FTZ R171, R70, -R171 ;  /* 0x800000ab46ab7221 */ /* 0x000fe20000010000 */
[----:B------:R-:W-:Y:S01]  /*2d80*/  ISETP.GE.U32.AND P3, PT, R154, RZ, PT ;  /* 0x000000ff9a00720c */ /* 0x000fe20003f66070 */
[C---:B------:R-:W-:Y:S01]  /*2d90*/  FMUL.FTZ R34, R162.reuse, R175 ;  /* 0x000000afa2227220 */ /* 0x040fe20000410000 */
[----:B------:R-:W-:Y:S01]  /*2da0*/  FMUL.FTZ R35, R162, R35 ;  /* 0x00000023a2237220 */ /* 0x000fe20000410000 */
[-CC-:B------:R-:W-:Y:S01]  /*2db0*/  FFMA.FTZ R64, R64, R53.reuse, R54.reuse ;  /* 0x0000003540407223 */ /* 0x180fe20000010036 */
[----:B------:R-:W-:Y:S01]  /*2dc0*/  FFMA.FTZ R29, R176, R53, R54 ;  /* 0x00000035b01d7223 */ /* 0x000fe20000010036 */
[----:B------:R-:W-:Y:S01]  /*2dd0*/  FMUL.FTZ R28, R34, UR6 ;  /* 0x00000006221c7c20 */ /* 0x000fe20008410000 */
[----:B------:R-:W-:Y:S01]  /*2de0*/  LOP3.LUT P6, RZ, R83, 0xff0000, RZ, 0xc0, !PT ;  /* 0x00ff000053ff7812 */ /* 0x000fe200078cc0ff */
[----:B------:R-:W-:Y:S01]  /*2df0*/  FMUL.FTZ R32, R162, R171 ;  /* 0x000000aba2207220 */ /* 0x000fe20000410000 */
[----:B------:R-:W-:Y:S01]  /*2e00*/  LOP3.LUT P5, RZ, R155, 0xff0000, RZ, 0xc0, !PT ;  /* 0x00ff00009bff7812 */ /* 0x000fe200078ac0ff */
[----:B------:R-:W-:Y:S01]  /*2e10*/  FMUL.FTZ R30, R35, UR6 ;  /* 0x00000006231e7c20 */ /* 0x000fe20008410000 */
[----:B------:R-:W-:Y:S01]  /*2e20*/  ISETP.GE.U32.AND.EX P2, PT, R83, 0x1000000, PT, P2 ;  /* 0x010000005300780c */ /* 0x000fe20003f46120 */
[----:B------:R-:W-:Y:S01]  /*2e30*/  FADD.FTZ R69, R69, -R64 ;  /* 0x8000004045457221 */ /* 0x000fe20000010000 */
[----:B------:R-:W-:Y:S01]  /*2e40*/  ISETP.GE.U32.AND.EX P3, PT, R155, 0x1000000, PT, P3 ;  /* 0x010000009b00780c */ /* 0x000fe20003f66130 */
[----:B------:R-:W-:Y:S01]  /*2e50*/  FADD.FTZ R29, R172, -R29 ;  /* 0x8000001dac1d7221 */ /* 0x000fe20000010000 */
        /* <DEDUP_REMOVED lines=8> */
[C---:B------:R-:W-:Y:S01]  /*2ee0*/  FSEL R36, R30.reuse, RZ, P2 ;  /* 0x000000ff1e247208 */ /* 0x040fe20001000000 */
[----:B------:R-:W-:Y:S01]  /*2ef0*/  FMUL.FTZ R29, R33, UR6 ;  /* 0x00000006211d7c20 */ /* 0x000fe20008410000 */
[----:B------:R-:W-:Y:S01]  /*2f00*/  FSEL R40, R30, RZ, P3 ;  /* 0x000000ff1e287208 */ /* 0x000fe20001800000 */
[----:B------:R-:W-:Y:S01]  /*2f10*/  FMUL.FTZ R30, R162, R69 ;  /* 0x00000045a21e7220 */ /* 0x000fe20000410000 */
[----:B------:R-:W-:Y:S01]  /*2f20*/  FSEL R42, R28, RZ, P6 ;  /* 0x000000ff1c2a7208 */ /* 0x000fe20003000000 */
[-CC-:B------:R-:W-:Y:S01]  /*2f30*/  FFMA.FTZ R62, R62, R53.reuse, R54.reuse ;  /* 0x000000353e3e7223 */ /* 0x180fe20000010036 */
[----:B------:R-:W-:Y:S01]  /*2f40*/  FSEL R38, R28, RZ, P5 ;  /* 0x000000ff1c267208 */ /* 0x000fe20002800000 */
[----:B------:R-:W-:Y:S01]  /*2f50*/  FMUL.FTZ R28, R30, UR6 ;  /* 0x000000061e1c7c20 */ /* 0x000fe20008410000 */
[----:B------:R-:W-:Y:S01]  /*2f60*/  LOP3.LUT P2, RZ, R83, 0xff00, RZ, 0xc0, !PT ;  /* 0x0000ff0053ff7812 */ /* 0x000fe2000784c0ff */
[----:B------:R-:W-:Y:S01]  /*2f70*/  FFMA.FTZ R0, R0, R53, R54 ;  /* 0x0000003500007223 */ /* 0x000fe20000010036 */
[----:B------:R-:W-:Y:S01]  /*2f80*/  LOP3.LUT P3, RZ, R155, 0xff00, RZ, 0xc0, !PT ;  /* 0x0000ff009bff7812 */ /* 0x000fe2000786c0ff */
[----:B------:R-:W-:Y:S01]  /*2f90*/  FMUL.FTZ R31, R162, R31 ;  /* 0x0000001fa21f7220 */ /* 0x000fe20000410000 */
[----:B------:R-:W-:Y:S01]  /*2fa0*/  LOP3.LUT P6, RZ, R82, 0xff0000, RZ, 0xc0, !PT ;  /* 0x00ff000052ff7812 */ /* 0x000fe200078cc0ff */
[----:B------:R-:W-:Y:S01]  /*2fb0*/  FADD.FTZ R63, R63, -R0 ;  /* 0x800000003f3f7221 */ /* 0x000fe20000010000 */
[----:B------:R-:W-:-:S02]  /*2fc0*/  FSEL R45, R29, RZ, P2 ;  /* 0x000000ff1d2d7208 */ /* 0x000fc40001000000 */
[----:B------:R-:W-:Y:S01]  /*2fd0*/  FSEL R37, R29, RZ, P3 ;  /* 0x000000ff1d257208 */ /* 0x000fe20001800000 */
[----:B------:R-:W-:Y:S01]  /*2fe0*/  FADD.FTZ R29, R67, -R62 ;  /* 0x8000003e431d7221 */ /* 0x000fe20000010000 */
[----:B------:R-:W-:Y:S02]  /*2ff0*/  FSEL R41, R28, RZ, P6 ;  /* 0x000000ff1c297208 */ /* 0x000fe40003000000 */
[----:B------:R-:W-:Y:S01]  /*3000*/  LOP3.LUT P6, RZ, R154, 0xff0000, RZ, 0xc0, !PT ;  /* 0x00ff00009aff7812 */ /* 0x000fe200078cc0ff */
[----:B------:R-:W-:Y:S01]  /*3010*/  FMUL.FTZ R29, R162, R29 ;  /* 0x0000001da21d7220 */ /* 0x000fe20000410000 */
[----:B------:R-:W-:Y:S01]  /*3020*/  F2FP.F16.F32.PACK_AB R39, R40, R39 ;  /* 0x000000272827723e */ /* 0x000fe200000000ff */
[----:B------:R-:W-:Y:S01]  /*3030*/  FMUL.FTZ R40, R31, UR6 ;  /* 0x000000061f287c20 */ /* 0x000fe20008410000 */
[----:B------:R-:W-:Y:S02]  /*3040*/  F2FP.F16.F32.PACK_AB R38, R37, R38 ;  /* 0x000000262526723e */ /* 0x000fe400000000ff */
[----:B------:R-:W-:-:S02]  /*3050*/  LOP3.LUT P5, RZ, R82, 0xff000000, RZ, 0xc0, !PT ;  /* 0xff00000052ff7812 */ /* 0x000fc400078ac0ff */
[----:B------:R-:W-:Y:S01]  /*3060*/  FSEL R37, R28, RZ, P6 ;  /* 0x000000ff1c257208 */ /* 0x000fe20003000000 */
[----:B------:R-:W-:Y:S01]  /*3070*/  FMUL.FTZ R28, R162, R63 ;  /* 0x0000003fa21c7220 */ /* 0x000fe20000410000 */
[----:B------:R-:W-:Y:S02]  /*3080*/  LOP3.LUT P6, RZ, R154, 0xff000000, RZ, 0xc0, !PT ;  /* 0xff0000009aff7812 */ /* 0x000fe400078cc0ff */
[----:B------:R-:W-:Y:S01]  /*3090*/  F2FP.F16.F32.PACK_AB R43, R36, R43 ;  /* 0x0000002b242b723e */ /* 0x000fe200000000ff */
        /* <DEDUP_REMOVED lines=18> */
.L_x_2257:
        /* <DEDUP_REMOVED lines=13> */
[----:B------:R-:W-:Y:S01]  /*3290*/  FFMA.FTZ R184, R162, R184, R11 ;  /* 0x000000b8a2b87223 */ /* 0x000fe2000001000b */
[----:B------:R-:W-:Y:S01]  /*32a0*/  FFMA.FTZ R64, R64, R53, R54 ;  /* 0x0000003540407223 */ /* 0x000fe20000010036 */
[----:B------:R-:W-:Y:S01]  /*32b0*/  FFMA.FTZ R175, R162, R175, R10 ;  /* 0x000000afa2af7223 */ /* 0x000fe2000001000a */
[----:B------:R-:W-:Y:S01]  /*32c0*/  FADD.FTZ R37, R172, -R37 ;  /* 0x80000025ac257221 */ /* 0x000fe20000010000 */
[----:B------:R-:W-:Y:S01]  /*32d0*/  FMUL.FTZ R184, R184, UR6 ;  /* 0x00000006b8b87c20 */ /* 0x000fe20008410000 */
[----:B------:R-:W-:Y:S01]  /*32e0*/  ISETP.GE.U32.AND.EX P5, PT, R83, 0x1000000, PT, P2 ;  /* 0x010000005300780c */ /* 0x000fe20003fa6120 */
[----:B------:R-:W-:Y:S01]  /*32f0*/  FFMA.FTZ R171, R162, R171, R8 ;  /* 0x000000aba2ab7223 */ /* 0x000fe20000010008 */
[----:B------:R-:W-:Y:S01]  /*3300*/  FADD.FTZ R69, R69, -R64 ;  /* 0x8000004045457221 */ /* 0x000fe20000010000 */
[----:B------:R-:W-:Y:S01]  /*3310*/  ISETP.GE.U32.AND P2, PT, R154, RZ, PT ;  /* 0x000000ff9a00720c */ /* 0x000fe20003f46070 */
[----:B------:R-:W-:Y:S01]  /*3320*/  FMUL.FTZ R175, R175, UR6 ;  /* 0x00000006afaf7c20 */ /* 0x000fe20008410000 */
[----:B------:R-:W-:Y:S01]  /*3330*/  LOP3.LUT P6, RZ, R155, 0xff0000, RZ, 0xc0, !PT ;  /* 0x00ff00009bff7812 */ /* 0x000fe200078cc0ff */
[----:B------:R-:W-:Y:S01]  /*3340*/  FFMA.FTZ R37, R162, R37, R9 ;  /* 0x00000025a2257223 */ /* 0x000fe20000010009 */
[----:B------:R-:W-:Y:S01]  /*3350*/  FSEL R40, R184, RZ, P5 ;  /* 0x000000ffb8287208 */ /* 0x000fe20002800000 */
[----:B------:R-:W-:Y:S01]  /*3360*/  FMUL.FTZ R171, R171, UR6 ;  /* 0x00000006abab7c20 */ /* 0x000fe20008410000 */
[C---:B------:R-:W-:Y:S01]  /*3370*/  LOP3.LUT P3, RZ, R83.reuse, 0xff0000, RZ, 0xc0, !PT ;  /* 0x00ff000053ff7812 */ /* 0x040fe2000786c0ff */
[----:B------:R-:W-:Y:S01]  /*3380*/  FFMA.FTZ R69, R162, R69, R6 ;  /* 0x00000045a2457223 */ /* 0x000fe20000010006 */
        /* <DEDUP_REMOVED lines=13> */
[----:B------:R-:W-:Y:S01]  /*3460*/  FFMA.FTZ R68, R162, R68, R7 ;  /* 0x00000044a2447223 */ /* 0x000fe20000010007 */
[----:B------:R-:W-:Y:S01]  /*3470*/  LOP3.LUT P3, RZ, R155, 0xff, RZ, 0xc0, !PT ;  /* 0x000000ff9bff7812 */ /* 0x000fe2000786c0ff */
[----:B------:R-:W-:Y:S01]  /*3480*/  FADD.FTZ R62, R67, -R62 ;  /* 0x8000003e433e7221 */ /* 0x000fe20000010000 */
[----:B------:R-:W-:Y:S01]  /*3490*/  LOP3.LUT P2, RZ, R155, 0xff00, RZ, 0xc0, !PT ;  /* 0x0000ff009bff7812 */ /* 0x000fe2000784c0ff */
[----:B------:R-:W-:Y:S01]  /*34a0*/  FADD.FTZ R63, R63, -R0 ;  /* 0x800000003f3f7221 */ /* 0x000fe20000010000 */
        /* <DEDUP_REMOVED lines=33> */
.L_x_2259:
        /* <DEDUP_REMOVED lines=10> */
[----:B------:R-:W-:Y:S01]  /*3760*/  ISETP.GE.U32.AND P3, PT, R154, RZ, PT ;  /* 0x000000ff9a00720c */ /* 0x000fe20003f66070 */
[----:B------:R-:W-:Y:S01]  /*3770*/  FFMA.FTZ R64, R64, R53, R54 ;  /* 0x0000003540407223 */ /* 0x000fe20000010036 */
[----:B------:R-:W-:Y:S01]  /*3780*/  FMUL.FTZ R28, R34, UR6 ;  /* 0x00000006221c7c20 */ /* 0x000fe20008410000 */
[----:B------:R-:W-:Y:S01]  /*3790*/  LOP3.LUT P6, RZ, R83, 0xff0000, RZ, 0xc0, !PT ;  /* 0x00ff000053ff7812 */ /* 0x000fe200078cc0ff */
[----:B------:R-:W-:Y:S01]  /*37a0*/  FFMA.FTZ R32, R162, R171, R8 ;  /* 0x000000aba2207223 */ /* 0x000fe20000010008 */
[----:B------:R-:W-:Y:S01]  /*37b0*/  LOP3.LUT P5, RZ, R155, 0xff0000, RZ, 0xc0, !PT ;  /* 0x00ff00009bff7812 */ /* 0x000fe200078ac0ff */
[----:B------:R-:W-:Y:S01]  /*37c0*/  FMUL.FTZ R30, R35, UR6 ;  /* 0x00000006231e7c20 */ /* 0x000fe20008410000 */
[----:B------:R-:W-:Y:S01]  /*37d0*/  FADD.FTZ R29, R172, -R29 ;  /* 0x8000001dac1d7221 */ /* 0x000fe20000010000 */
[----:B------:R-:W-:Y:S01]  /*37e0*/  ISETP.GE.U32.AND.EX P2, PT, R83, 0x1000000, PT, P2 ;  /* 0x010000005300780c */ /* 0x000fe20003f46120 */
[----:B------:R-:W-:Y:S01]  /*37f0*/  FADD.FTZ R69, R69, -R64 ;  /* 0x8000004045457221 */ /* 0x000fe20000010000 */
[----:B------:R-:W-:Y:S01]  /*3800*/  ISETP.GE.U32.AND.EX P3, PT, R155, 0x1000000, PT, P3 ;  /* 0x010000009b00780c */ /* 0x000fe20003f66130 */
[----:B------:R-:W-:Y:S01]  /*3810*/  FFMA.FTZ R33, R162, R29, R9 ;  /* 0x0000001da2217223 */ /* 0x000fe20000010009 */
[----:B------:R-:W-:Y:S01]  /*3820*/  FSEL R43, R28, RZ, P6 ;  /* 0x000000ff1c2b7208 */ /* 0x000fe20003000000 */
[-C--:B------:R-:W-:Y:S01]  /*3830*/  FFMA.FTZ R68, R68, R53.reuse, R54 ;  /* 0x0000003544447223 */ /* 0x080fe20000010036 */
[----:B------:R-:W-:Y:S01]  /*3840*/  FSEL R39, R28, RZ, P5 ;  /* 0x000000ff1c277208 */ /* 0x000fe20002800000 */
[----:B------:R-:W-:Y:S01]  /*3850*/  FMUL.FTZ R28, R32, UR6 ;  /* 0x00000006201c7c20 */ /* 0x000fe20008410000 */
[----:B------:R-:W-:Y:S01]  /*3860*/  LOP3.LUT P6, RZ, R83, 0xff, RZ, 0xc0, !PT ;  /* 0x000000ff53ff7812 */ /* 0x000fe200078cc0ff */
[----:B------:R-:W-:Y:S01]  /*3870*/  FMUL.FTZ R29, R33, UR6 ;  /* 0x00000006211d7c20 */ /* 0x000fe20008410000 */
[----:B------:R-:W-:Y:S01]  /*3880*/  LOP3.LUT P5, RZ, R155, 0xff, RZ, 0xc0, !PT ;  /* 0x000000ff9bff7812 */ /* 0x000fe200078ac0ff */
[----:B------:R-:W-:Y:S01]  /*3890*/  FADD.FTZ R68, R73, -R68 ;  /* 0x8000004449447221 */ /* 0x000fe20000010000 */
[----:B------:R-:W-:Y:S01]  /*38a0*/  FSEL R36, R30, RZ, P2 ;  /* 0x000000ff1e247208 */ /* 0x000fe20001000000 */
        /* <DEDUP_REMOVED lines=17> */
[----:B------:R-:W-:Y:S01]  /*39c0*/  F2FP.F16.F32.PACK_AB R39, R40, R39 ;  /* 0x000000272827723e */ /* 0x000fe200000000ff */
[----:B------:R-:W-:Y:S01]  /*39d0*/  FMUL.FTZ R40, R31, UR6 ;  /* 0x000000061f287c20 */ /* 0x000fe20008410000 */
[----:B------:R-:W-:Y:S01]  /*39e0*/  F2FP.F16.F32.PACK_AB R38, R29, R38 ;  /* 0x000000261d26723e */ /* 0x000fe200000000ff */
[----:B------:R-:W-:Y:S01]  /*39f0*/  FFMA.FTZ R29, R162, R62, R5 ;  /* 0x0000003ea21d7223 */ /* 0x000fe20000010005 */
[----:B------:R-:W-:-:S02]  /*3a00*/  LOP3.LUT P5, RZ, R82, 0xff000000, RZ, 0xc0, !PT ;  /* 0xff00000052ff7812 */ /* 0x000fc400078ac0ff */
[----:B------:R-:W-:Y:S01]  /*3a10*/  FSEL R37, R28, RZ, P6 ;  /* 0x000000ff1c257208 */ /* 0x000fe20003000000 */
[----:B------:R-:W-:Y:S01]  /*3a20*/  FFMA.FTZ R28, R162, R63, R4 ;  /* 0x0000003fa21c7223 */ /* 0x000fe20000010004 */
        /* <DEDUP_REMOVED lines=19> */
.L_x_2255:
        /* <DEDUP_REMOVED lines=17> */
[-C--:B------:R-:W-:Y:S01]  /*3c70*/  FFMA.FTZ R185, R185, R53.reuse, R54 ;  /* 0x00000035b9b97223 */ /* 0x080fe20000010036 */
[----:B------:R-:W-:Y:S01]  /*3c80*/  LOP3.LUT P5, RZ, R81, 0xff0000, RZ, 0xc0, !PT ;  /* 0x00ff000051ff7812 */ /* 0x000fe200078ac0ff */
[----:B------:R-:W-:Y:S01]  /*3c90*/  FADD.FTZ R193, R193, -R0 ;  /* 0x80000000c1c17221 */ /* 0x000fe20000010000 */
[----:B------:R-:W-:Y:S01]  /*3ca0*/  FADD.FTZ R31, R196, -R31 ;  /* 0x8000001fc41f7221 */ /* 0x000fe20000010000 */
[----:B------:R-:W-:Y:S01]  /*3cb0*/  FADD.FTZ R185, R182, -R185 ;  /* 0x800000b9b6b97221 */ /* 0x000fe20000010000 */
[----:B------:R-:W-:Y:S01]  /*3cc0*/  FFMA.FTZ R29, R190, R53, R54 ;  /* 0x00000035be1d7223 */ /* 0x000fe20000010036 */
[C---:B------:R-:W-:Y:S01]  /*3cd0*/  FFMA.FTZ R34, R162.reuse, R193, R18 ;  /* 0x000000c1a2227223 */ /* 0x040fe20000010012 */
[----:B------:R-:W-:Y:S01]  /*3ce0*/  LOP3.LUT P6, RZ, R3, 0xff0000, RZ, 0xc0, !PT ;  /* 0x00ff000003ff7812 */ /* 0x000fe200078cc0ff */
[----:B------:R-:W-:Y:S01]  /*3cf0*/  FFMA.FTZ R35, R162, R31, R19 ;  /* 0x0000001fa2237223 */ /* 0x000fe20000010013 */
[----:B------:R-:W-:Y:S01]  /*3d00*/  ISETP.GE.U32.AND P3, PT, R80, RZ, PT ;  /* 0x000000ff5000720c */ /* 0x000fe20003f66070 */
[----:B------:R-:W-:Y:S01]  /*3d10*/  FMUL.FTZ R0, R34, UR6 ;  /* 0x0000000622007c20 */ /* 0x000fe20008410000 */
[----:B------:R-:W-:Y:S01]  /*3d20*/  FFMA.FTZ R32, R162, R185, R16 ;  /* 0x000000b9a2207223 */ /* 0x000fe20000010010 */
[----:B------:R-:W-:Y:S01]  /*3d30*/  FADD.FTZ R29, R188, -R29 ;  /* 0x8000001dbc1d7221 */ /* 0x000fe20000010000 */
[-CC-:B------:R-:W-:Y:S01]  /*3d40*/  FFMA.FTZ R178, R178, R53.reuse, R54.reuse ;  /* 0x00000035b2b27223 */ /* 0x180fe20000010036 */
[----:B------:R-:W-:Y:S01]  /*3d50*/  FFMA.FTZ R173, R173, R53, R54 ;  /* 0x00000035adad7223 */ /* 0x000fe20000010036 */
        /* <DEDUP_REMOVED lines=33> */
[----:B------:R-:W-:Y:S01]  /*3f70*/  F2FP.F16.F32.PACK_AB R39, R36, R39 ;  /* 0x000000272427723e */ /* 0x000fe200000000ff */
[----:B------:R-:W-:Y:S01]  /*3f80*/  FMUL.FTZ R36, R29, UR6 ;  /* 0x000000061d247c20 */ /* 0x000fe20008410000 */
[----:B------:R-:W-:Y:S02]  /*3f90*/  FSEL R46, R38, RZ, P6 ;  /* 0x000000ff262e7208 */ /* 0x000fe40003000000 */
[----:B------:R-:W-:Y:S02]  /*3fa0*/  LOP3.LUT P5, RZ, R2, 0xff0000, RZ, 0xc0, !PT ;  /* 0x00ff000002ff7812 */ /* 0x000fe400078ac0ff */
[----:B------:R-:W-:Y:S02]  /*3fb0*/  FSEL R41, R0, RZ, P3 ;  /* 0x000000ff00297208 */ /* 0x000fe40001800000 */
[----:B------:R-:W-:-:S02]  /*3fc0*/  LOP3.LUT P6, RZ, R2, 0xff000000, RZ, 0xc0, !PT ;  /* 0xff00000002ff7812 */ /* 0x000fc400078cc0ff */
[----:B------:R-:W-:Y:S02]  /*3fd0*/  LOP3.LUT P3, RZ, R80, 0xff00, RZ, 0xc0, !PT ;  /* 0x0000ff0050ff7812 */ /* 0x000fe4000786c0ff */
[----:B------:R-:W-:Y:S02]  /*3fe0*/  F2FP.F16.F32.PACK_AB R43, R48, R43 ;  /* 0x0000002b302b723e */ /* 0x000fe400000000ff */
[----:B------:R-:W-:Y:S01]  /*3ff0*/  FSEL R37, R0, RZ, P5 ;  /* 0x000000ff00257208 */ /* 0x000fe20002800000 */
[----:B------:R-:W-:Y:S01]  /*4000*/  FMUL.FTZ R0, R28, UR6 ;  /* 0x000000061c007c20 */ /* 0x000fe20008410000 */
[----:B------:R-:W-:Y:S02]  /*4010*/  FSEL R48, R38, RZ, P6 ;  /* 0x000000ff26307208 */ /* 0x000fe40003000000 */
        /* <DEDUP_REMOVED lines=14> */
.L_x_2262:
[-CC-:B------:R-:W-:Y:S01]  /*4100*/  FFMA.FTZ R0, R195, R53.reuse, R54.reuse ;  /* 0x00000035c3007223 */ /* 0x180fe20000010036 */
[-CC-:B0-----:R-:W-:Y:S01]  /*4110*/  FFMA.FTZ R37, R198, R53.reuse, R54.reuse ;  /* 0x00000035c6257223 */ /* 0x181fe20000010036 */
[-C--:B------:R-:W-:Y:S01]  /*4120*/  FFMA.FTZ R185, R185, R53.reuse, R54 ;  /* 0x00000035b9b97223 */ /* 0x080fe20000010036 */
[----:B------:R-:W-:Y:S01]  /*4130*/  ISETP.GE.U32.AND P3, PT, R80, RZ, PT ;  /* 0x000000ff5000720c */ /* 0x000fe20003f66070 */
[----:B------:R-:W-:Y:S01]  /*4140*/  FADD.FTZ R193, R193, -R0 ;  /* 0x80000000c1c17221 */ /* 0x000fe20000010000 */
[----:B------:R-:W-:Y:S01]  /*4150*/  FADD.FTZ R196, R196, -R37 ;  /* 0x80000025c4c47221 */ /* 0x000fe20000010000 */
[----:B------:R-:W-:Y:S01]  /*4160*/  FADD.FTZ R185, R182, -R185 ;  /* 0x800000b9b6b97221 */ /* 0x000fe20000010000 */
[----:B------:R-:W-:Y:S01]  /*4170*/  FFMA.FTZ R37, R190, R53, R54 ;  /* 0x00000035be257223 */ /* 0x000fe20000010036 */
        /* <DEDUP_REMOVED lines=67> */
.L_x_2261:
        /* <DEDUP_REMOVED lines=8> */
[--C-:B------:R-:W-:Y:S01]  /*4630*/  FFMA.FTZ R33, R190, R53, R54.reuse ;  /* 0x00000035be217223 */ /* 0x100fe20000010036 */
        /* <DEDUP_REMOVED lines=67> */
.L_x_2264:
[-CC-:B------:R-:W-:Y:S01]  /*4a70*/  FFMA.FTZ R0, R195, R53.reuse, R54.reuse ;  /* 0x00000035c3007223 */ /* 0x180fe20000010036 */
[-CC-:B0-----:R-:W-:Y:S01]  /*4a80*/  FFMA.FTZ R37, R198, R53.reuse, R54.reuse ;  /* 0x00000035c6257223 */ /* 0x181fe20000010036 */
[-C--:B------:R-:W-:Y:S01]  /*4a90*/  FFMA.FTZ R185, R185, R53.reuse, R54 ;  /* 0x00000035b9b97223 */ /* 0x080fe20000010036 */
[----:B------:R-:W-:Y:S01]  /*4aa0*/  ISETP.GE.U32.AND P3, PT, R80, RZ, PT ;  /* 0x000000ff5000720c */ /* 0x000fe20003f66070 */
[----:B------:R-:W-:Y:S01]  /*4ab0*/  FADD.FTZ R193, R193, -R0 ;  /* 0x80000000c1c17221 */ /* 0x000fe20000010000 */
[----:B------:R-:W-:Y:S01]  /*4ac0*/  FADD.FTZ R39, R196, -R37 ;  /* 0x80000025c4277221 */ /* 0x000fe20000010000 */
[----:B------:R-:W-:Y:S01]  /*4ad0*/  FADD.FTZ R185, R182, -R185 ;  /* 0x800000b9b6b97221 */ /* 0x000fe20000010000 */
[--C-:B------:R-:W-:Y:S01]  /*4ae0*/  FFMA.FTZ R37, R190, R53, R54.reuse ;  /* 0x00000035be257223 */ /* 0x100fe20000010036 */
        /* <DEDUP_REMOVED lines=23> */
[C---:B------:R-:W-:Y:S01]  /*4c60*/  FMUL.FTZ R173, R162.reuse, R173 ;  /* 0x000000ada2ad7220 */ /* 0x040fe20000410000 */
[C---:B------:R-:W-:Y:S01]  /*4c70*/  ISETP.GE.U32.AND.EX P3, PT, R3.reuse, 0x1000000, PT, P3 ;  /* 0x010000000300780c */ /* 0x040fe20003f66130 */
        /* <DEDUP_REMOVED lines=17> */
[----:B------:R-:W-:-:S02]  /*4d90*/  F2FP.F16.F32.PACK_AB R39, R0, R39 ;  /* 0x000000270027723e */ /* 0x000fc400000000ff */
[----:B------:R-:W-:Y:S01]  /*4da0*/  FSEL R49, R37, RZ, P3 ;  /* 0x000000ff25317208 */ /* 0x000fe20001800000 */
[----:B------:R-:W-:Y:S01]  /*4db0*/  FMUL.FTZ R71, R71, UR6 ;  /* 0x0000000647477c20 */ /* 0x000fe20008410000 */
[----:B------:R-:W-:Y:S02]  /*4dc0*/  FSEL R41, R173, RZ, P6 ;  /* 0x000000ffad297208 */ /* 0x000fe40003000000 */
[----:B------:R-:W-:Y:S02]  /*4dd0*/  FSEL R0, R177, RZ, P5 ;  /* 0x000000ffb1007208 */ /* 0x000fe40002800000 */
[----:B------:R-:W-:Y:S02]  /*4de0*/  LOP3.LUT P3, RZ, R2, 0xff0000, RZ, 0xc0, !PT ;  /* 0x00ff000002ff7812 */ /* 0x000fe4000786c0ff */
[----:B------:R-:W-:Y:S02]  /*4df0*/  LOP3.LUT P6, RZ, R80, 0xff00, RZ, 0xc0, !PT ;  /* 0x0000ff0050ff7812 */ /* 0x000fe400078cc0ff */
[----:B------:R-:W-:-:S02]  /*4e00*/  LOP3.LUT P5, RZ, R2, 0xff000000, RZ, 0xc0, !PT ;  /* 0xff00000002ff7812 */ /* 0x000fc400078ac0ff */
[----:B------:R-:W-:Y:S02]  /*4e10*/  FSEL R37, R173, RZ, P3 ;  /* 0x000000ffad257208 */ /* 0x000fe40001800000 */
[----:B------:R-:W-:Y:S02]  /*4e20*/  FSEL R46, R177, RZ, P5 ;  /* 0x000000ffb12e7208 */ /* 0x000fe40002800000 */
[----:B------:R-:W-:Y:S02]  /*4e30*/  FSEL R47, R75, RZ, P6 ;  /* 0x000000ff4b2f7208 */ /* 0x000fe40003000000 */
[----:B------:R-:W-:Y:S02]  /*4e40*/  LOP3.LUT P3, RZ, R80, 0xff, RZ, 0xc0, !PT ;  /* 0x000000ff50ff7812 */ /* 0x000fe4000786c0ff */
[C---:B------:R-:W-:Y:S02]  /*4e50*/  LOP3.LUT P5, RZ, R2.reuse, 0xff00, RZ, 0xc0, !PT ;  /* 0x0000ff0002ff7812 */ /* 0x040fe400078ac0ff */
        /* <DEDUP_REMOVED lines=12> */
.L_x_2260:
[----:B------:R-:W-:Y:S05]  /*4f20*/  @!P1 BRA `(.L_x_2265) ;  /* 0x0000000400b49947 */ /* 0x000fea0003800000 */
[----:B------:R-:W-:Y:S05]  /*4f30*/  @!P2 BRA `(.L_x_2266) ;  /* 0x0000000000d8a947 */ /* 0x000fea0003800000 */
[-CC-:B0-----:R-:W-:Y:S01]  /*4f40*/  FFMA.FTZ R31, R198, R53.reuse, R54.reuse ;  /* 0x00000035c61f7223 */ /* 0x181fe20000010036 */
[-CC-:B------:R-:W-:Y:S01]  /*4f50*/  FFMA.FTZ R0, R195, R53.reuse, R54.reuse ;  /* 0x00000035c3007223 */ /* 0x180fe20000010036 */
[-CC-:B------:R-:W-:Y:S01]  /*4f60*/  FFMA.FTZ R71, R71, R53.reuse, R54.reuse ;  /* 0x0000003547477223 */ /* 0x180fe20000010036 */
[----:B------:R-:W-:Y:S01]  /*4f70*/  ISETP.GE.U32.AND P3, PT, R80, RZ, PT ;  /* 0x000000ff5000720c */ /* 0x000fe20003f66070 */
[----:B------:R-:W-:Y:S01]  /*4f80*/  FADD.FTZ R31, R196, -R31 ;  /* 0x8000001fc41f7221 */ /* 0x000fe20000010000 */
[----:B------:R-:W-:Y:S01]  /*4f90*/  FFMA.FTZ R173, R173, R53, R54 ;  /* 0x00000035adad7223 */ /* 0x000fe20000010036 */
[----:B------:R-:W-:Y:S01]  /*4fa0*/  FADD.FTZ R193, R193, -R0 ;  /* 0x80000000c1c17221 */ /* 0x000fe20000010000 */
[----:B------:R-:W-:Y:S01]  /*4fb0*/  FADD.FTZ R71, R66, -R71 ;  /* 0x8000004742477221 */ /* 0x000fe20000010000 */
[----:B------:R-:W-:Y:S01]  /*4fc0*/  FFMA.FTZ R35, R162, R31, R19 ;  /* 0x0000001fa2237223 */ /* 0x000fe20000010013 */
[-CC-:B------:R-:W-:Y:S01]  /*4fd0*/  FFMA.FTZ R185, R185, R53.reuse, R54.reuse ;  /* 0x00000035b9b97223 */ /* 0x180fe20000010036 */
[----:B------:R-:W-:Y:S01]  /*4fe0*/  FFMA.FTZ R29, R190, R53, R54 ;  /* 0x00000035be1d7223 */ /* 0x000fe20000010036 */
[----:B------:R-:W-:Y:S01]  /*4ff0*/  ISETP.GE.U32.AND.EX P3, PT, R81, 0x1000000, PT, P3 ;  /* 0x010000005100780c */ /* 0x000fe20003f66130 */
[----:B------:R-:W-:Y:S01]  /*5000*/  FMUL.FTZ R30, R35, UR6 ;  /* 0x00000006231e7c20 */ /* 0x000fe20008410000 */
[----:B------:R-:W-:Y:S01]  /*5010*/  FADD.FTZ R173, R174, -R173 ;  /* 0x800000adaead7221 */ /* 0x000fe20000010000 */
[C---:B------:R-:W-:Y:S01]  /*5020*/  FFMA.FTZ R34, R162.reuse, R193, R18 ;  /* 0x000000c1a2227223 */ /* 0x040fe20000010012 */
[----:B------:R-:W-:Y:S01]  /*5030*/  FFMA.FTZ R28, R162, R71, R12 ;  /* 0x00000047a21c7223 */ /* 0x000fe2000001000c */
[----:B------:R-:W-:Y:S01]  /*5040*/  FADD.FTZ R185, R182, -R185 ;  /* 0x800000b9b6b97221 */ /* 0x000fe20000010000 */
[-CC-:B------:R-:W-:Y:S01]  /*5050*/  FFMA.FTZ R170, R170, R53.reuse, R54.reuse ;  /* 0x00000035aaaa7223 */ /* 0x180fe20000010036 */
[----:B------:R-:W-:Y:S01]  /*5060*/  FFMA.FTZ R178, R178, R53, R54 ;  /* 0x00000035b2b27223 */ /* 0x000fe20000010036 */
[----:B------:R-:W-:Y:S01]  /*5070*/  FADD.FTZ R188, R188, -R29 ;  /* 0x8000001dbcbc7221 */ /* 0x000fe20000010000 */
[----:B------:R-:W-:Y:S01]  /*5080*/  FSEL R51, R30, RZ, P3 ;  /* 0x000000ff1e337208 */ /* 0x000fe20001800000 */
[----:B------:R-:W-:Y:S01]  /*5090*/  FMUL.FTZ R29, R34, UR6 ;  /* 0x00000006221d7c20 */ /* 0x000fe20008410000 */
[----:B------:R-:W-:Y:S01]  /*50a0*/  FMUL.FTZ R0, R28, UR6 ;  /* 0x000000061c007c20 */ /* 0x000fe20008410000 */
[C---:B------:R-:W-:Y:S01]  /*50b0*/  FFMA.FTZ R30, R162.reuse, R173, R14 ;  /* 0x000000ada21e7223 */ /* 0x040fe2000001000e */
        /* <DEDUP_REMOVED lines=30> */
.L_x_2266:
        /* <DEDUP_REMOVED lines=8> */
[----:B------:R-:W-:Y:S01]  /*5320*/  FFMA.FTZ R43, R162, R43, R19 ;  /* 0x0000002ba22b7223 */ /* 0x000fe20000010013 */
[----:B------:R-:W-:Y:S01]  /*5330*/  ISETP.GE.U32.AND P3, PT, R80, RZ, PT ;  /* 0x000000ff5000720c */ /* 0x000fe20003f66070 */
[----:B------:R-:W-:Y:S01]  /*5340*/  FFMA.FTZ R193, R162, R193, R18 ;  /* 0x000000c1a2c17223 */ /* 0x000fe20000010012 */
        /* <DEDUP_REMOVED lines=8> */
[C---:B------:R-:W-:Y:S01]  /*53d0*/  FFMA.FTZ R41, R162.reuse, R41, R17 ;  /* 0x00000029a2297223 */ /* 0x040fe20000010011 */
[----:B------:R-:W-:Y:S01]  /*53e0*/  LOP3.LUT P5, RZ, R81, 0xff0000, RZ, 0xc0, !PT ;  /* 0x00ff000051ff7812 */ /* 0x000fe200078ac0ff */
[C---:B------:R-:W-:Y:S01]  /*53f0*/  FFMA.FTZ R185, R162.reuse, R185, R16 ;  /* 0x000000b9a2b97223 */ /* 0x040fe20000010010 */
[----:B------:R-:W-:Y:S01]  /*5400*/  FFMA.FTZ R173, R162, R173, R14 ;  /* 0x000000ada2ad7223 */ /* 0x000fe2000001000e */
        /* <DEDUP_REMOVED lines=31> */
.L_x_2265:
        /* <DEDUP_REMOVED lines=55> */
.L_x_2267:
[-CC-:B0-----:R-:W-:Y:S01]  /*5970*/  FFMA.FTZ R43, R198, R53.reuse, R54.reuse ;  /* 0x00000035c62b7223 */ /* 0x181fe20000010036 */
[-CC-:B------:R-:W-:Y:S01]  /*5980*/  FFMA.FTZ R0, R195, R53.reuse, R54.reuse ;  /* 0x00000035c3007223 */ /* 0x180fe20000010036 */
[-CC-:B------:R-:W-:Y:S01]  /*5990*/  FFMA.FTZ R41, R190, R53.reuse, R54.reuse ;  /* 0x00000035be297223 */ /* 0x180fe20000010036 */
[-C--:B------:R-:W-:Y:S01]  /*59a0*/  FFMA.FTZ R173, R173, R53.reuse, R54 ;  /* 0x00000035adad7223 */ /* 0x080fe20000010036 */
[----:B------:R-:W-:Y:S01]  /*59b0*/  FADD.FTZ R43, R196, -R43 ;  /* 0x8000002bc42b7221 */ /* 0x000fe20000010000 */
[----:B------:R-:W-:Y:S01]  /*59c0*/  FADD.FTZ R193, R193, -R0 ;  /* 0x80000000c1c17221 */ /* 0x000fe20000010000 */
[--C-:B------:R-:W-:Y:S01]  /*59d0*/  FFMA.FTZ R185, R185, R53, R54.reuse ;  /* 0x00000035b9b97223 */ /* 0x100fe20000010036 */
[----:B------:R-:W-:Y:S01]  /*59e0*/  FADD.FTZ R41, R188, -R41 ;  /* 0x80000029bc297221 */ /* 0x000fe20000010000 */
[----:B------:R-:W-:Y:S01]  /*59f0*/  FMUL.FTZ R43, R162, R43 ;  /* 0x0000002ba22b7220 */ /* 0x000fe20000410000 */
[----:B------:R-:W-:Y:S01]  /*5a00*/  ISETP.GE.U32.AND P3, PT, R80, RZ, PT ;  /* 0x000000ff5000720c */ /* 0x000fe20003f66070 */
        /* <DEDUP_REMOVED lines=43> */
.L_x_2263:
        /* <DEDUP_REMOVED lines=60> */
[----:B------:R-:W-:Y:S01]  /*6080*/  F2FP.F16.F32.PACK_AB R39, R40, R39 ;  /* 0x000000272827723e */ /* 0x000fe200000000ff */
[----:B------:R-:W-:Y:S01]  /*6090*/  FMUL.FTZ R40, R31, UR6 ;  /* 0x000000061f287c20 */ /* 0x000fe20008410000 */
[----:B------:R-:W-:Y:S02]  /*60a0*/  F2FP.F16.F32.PACK_AB R38, R37, R38 ;  /* 0x000000262526723e */ /* 0x000fe400000000ff */
[----:B------:R-:W-:Y:S02]  /*60b0*/  LOP3.LUT P5, RZ, R78, 0xff000000, RZ, 0xc0, !PT ;  /* 0xff0000004eff7812 */ /* 0x000fe400078ac0ff */
[----:B------:R-:W-:Y:S01]  /*60c0*/  FSEL R47, R28, RZ, P1 ;  /* 0x000000ff1c2f7208 */ /* 0x000fe20000800000 */
[----:B------:R-:W-:Y:S01]  /*60d0*/  FFMA.FTZ R28, R162, R53, R20 ;  /* 0x00000035a21c7223 */ /* 0x000fe20000010014 */
[----:B------:R-:W-:-:S02]  /*60e0*/  FSEL R37, R0, RZ, P6 ;  /* 0x000000ff00257208 */ /* 0x000fc40003000000 */
[----:B------:R-:W-:Y:S01]  /*60f0*/  LOP3.LUT P6, RZ, R76, 0xff000000, RZ, 0xc0, !PT ;  /* 0xff0000004cff7812 */ /* 0x000fe200078cc0ff */
[----:B------:R-:W-:Y:S01]  /*6100*/  FMUL.FTZ R0, R28, UR6 ;  /* 0x000000061c007c20 */ /* 0x000fe20008410000 */
[----:B------:R-:W-:Y:S01]  /*6110*/  F2FP.F16.F32.PACK_AB R43, R36, R43 ;  /* 0x0000002b242b723e */ /* 0x000fe200000000ff */
[----:B------:R-:W-:Y:S01]  /*6120*/  FMUL.FTZ R36, R29, UR6 ;  /* 0x000000061d247c20 */ /* 0x000fe20008410000 */
[----:B------:R-:W-:Y:S02]  /*6130*/  FSEL R46, R40, RZ, P5 ;  /* 0x000000ff282e7208 */ /* 0x000fe40002800000 */
[----:B------:R-:W-:Y:S02]  /*6140*/  LOP3.LUT P1, RZ, R78, 0xff00, RZ, 0xc0, !PT ;  /* 0x0000ff004eff7812 */ /* 0x000fe4000782c0ff */
[----:B------:R-:W-:Y:S02]  /*6150*/  LOP3.LUT P5, RZ, R76, 0xff00, RZ, 0xc0, !PT ;  /* 0x0000ff004cff7812 */ /* 0x000fe400078ac0ff */
[----:B------:R-:W-:-:S02]  /*6160*/  FSEL R48, R40, RZ, P6 ;  /* 0x000000ff28307208 */ /* 0x000fc40003000000 */
        /* <DEDUP_REMOVED lines=12> */
.L_x_2270:
        /* <DEDUP_REMOVED lines=75> */
.L_x_2269:
        /* <DEDUP_REMOVED lines=49> */
[----:B------:R-:W-:Y:S01]  /*69f0*/  F2FP.F16.F32.PACK_AB R39, R40, R39 ;  /* 0x000000272827723e */ /* 0x000fe200000000ff */
[----:B------:R-:W-:Y:S01]  /*6a00*/  FMUL.FTZ R40, R31, UR6 ;  /* 0x000000061f287c20 */ /* 0x000fe20008410000 */
[----:B------:R-:W-:Y:S02]  /*6a10*/  F2FP.F16.F32.PACK_AB R38, R37, R38 ;  /* 0x000000262526723e */ /* 0x000fe400000000ff */
[----:B------:R-:W-:Y:S02]  /*6a20*/  LOP3.LUT P5, RZ, R78, 0xff000000, RZ, 0xc0, !PT ;  /* 0xff0000004eff7812 */ /* 0x000fe400078ac0ff */
[----:B------:R-:W-:Y:S01]  /*6a30*/  FSEL R47, R28, RZ, P1 ;  /* 0x000000ff1c2f7208 */ /* 0x000fe20000800000 */
[----:B------:R-:W-:Y:S01]  /*6a40*/  FMUL.FTZ R28, R162, R53 ;  /* 0x00000035a21c7220 */ /* 0x000fe20000410000 */
        /* <DEDUP_REMOVED lines=21> */
.L_x_2272:
        /* <DEDUP_REMOVED lines=55> */
[----:B------:R-:W-:-:S02]  /*6f10*/  F2FP.F16.F32.PACK_AB R43, R0, R43 ;  /* 0x0000002b002b723e */ /* 0x000fc400000000ff */
[C---:B------:R-:W-:Y:S02]  /*6f20*/  LOP3.LUT P6, RZ, R78.reuse, 0xff00, RZ, 0xc0, !PT ;  /* 0x0000ff004eff7812 */ /* 0x040fe400078cc0ff */
[----:B------:R-:W-:Y:S02]  /*6f30*/  FSEL R199, R199, RZ, P1 ;  /* 0x000000ffc7c77208 */ /* 0x000fe40000800000 */
[C---:B------:R-:W-:Y:S02]  /*6f40*/  FSEL R0, R187.reuse, RZ, P3 ;  /* 0x000000ffbb007208 */ /* 0x040fe40001800000 */
[----:B------:R-:W-:Y:S02]  /*6f50*/  FSEL R46, R187, RZ, P5 ;  /* 0x000000ffbb2e7208 */ /* 0x000fe40002800000 */
        /* <DEDUP_REMOVED lines=15> */
.L_x_2268:
        /* <DEDUP_REMOVED lines=56> */
.L_x_2274:
        /* <DEDUP_REMOVED lines=54> */
.L_x_2273:
        /* <DEDUP_REMOVED lines=55> */
.L_x_2275:
        /* <DEDUP_REMOVED lines=53> */
.L_x_2271:
        /* <DEDUP_REMOVED lines=19> */
.L_x_2249:
        /* <DEDUP_REMOVED lines=21> */
.L_x_2277:
        /* <DEDUP_REMOVED lines=9> */
.L_x_3855:


//--------------------- .text._ZN10layer_norm31ln_parallel_residual_bwd_kernelINS_13Kernel_traitsIf6__halffS2_fjLj3072ELj1ELj1ELj4ELj16ENS_18Kernel_traits_baseILj3072EfS2_fS2_fjLj128EEEEELb0ELb0ELb0EEEvNS_9BwdParamsE --------------------------
	.section	.text._ZN10layer_norm31ln_parallel_residual_bwd_kernelINS_13Kernel_traitsIf6__halffS2_fjLj3072ELj1ELj1ELj4ELj16ENS_18Kernel_traits_baseILj3072EfS2_fS2_fjLj128EEEEELb0ELb0ELb0EEEvNS_9BwdParamsE,"ax",@progbits
	.align	128
        .global         _ZN10layer_norm31ln_parallel_residual_bwd_kernelINS_13Kernel_traitsIf6__halffS2_fjLj3072ELj1ELj1ELj4ELj16ENS_18Kernel_traits_baseILj3072EfS2_fS2_fjLj128EEEEELb0ELb0ELb0EEEvNS_9BwdParamsE
        .type           _ZN10layer_norm31ln_parallel_residual_bwd_kernelINS_13Kernel_traitsIf6__halffS2_fjLj3072ELj1ELj1ELj4ELj16ENS_18Kernel_traits_baseILj3072EfS2_fS2_fjLj128EEEEELb0ELb0ELb0EEEvNS_9BwdParamsE,@function
        .size           _ZN10layer_norm31ln_parallel_residual_bwd_kernelINS_13Kernel_traitsIf6__halffS2_fjLj3072ELj1ELj1ELj4ELj16ENS_18Kernel_traits_baseILj3072EfS2_fS2_fjLj128EEEEELb0ELb0ELb0EEEvNS_9BwdParamsE,(.L_x_3856 - _ZN10layer_norm31ln_parallel_residual_bwd_kernelINS_13Kernel_traitsIf6__halffS2_fjLj3072ELj1ELj1ELj4ELj16ENS_18Kernel_traits_baseILj3072EfS2_fS2_fjLj128EEEEELb0ELb0ELb0EEEvNS_9BwdParamsE)
        .other          _ZN10layer_norm31ln_parallel_residual_bwd_kernelINS_13Kernel_traitsIf6__halffS2_fjLj3072ELj1ELj1ELj4ELj16ENS_18Kernel_traits_baseILj3072EfS2_fS2_fjLj128EEEEELb0ELb0ELb0EEEvNS_9BwdParamsE,@"STO_CUDA_ENTRY STV_DEFAULT"
_ZN10layer_norm31ln_parallel_residual_bwd_kernelINS_13Kernel_traitsIf6__halffS2_fjLj3072ELj1ELj1ELj4ELj16ENS_18Kernel_traits_baseILj3072EfS2_fS2_fjLj128EEEEELb0ELb0ELb0EEEvNS_9BwdParamsE:
.text._ZN10layer_norm31ln_parallel_residual_bwd_kernelINS_13Kernel_traitsIf6__halffS2_fjLj3072ELj1ELj1ELj4ELj16ENS_18Kernel_traits_baseILj3072EfS2_fS2_fjLj128EEEEELb0ELb0ELb0EEEvNS_9BwdParamsE:
        /* <DEDUP_REMOVED lines=148> */
.L_x_2317:
        /* <DEDUP_REMOVED lines=24> */
[----:B--2---:R-:W-:-:S05]  /*0ac0*/  IMAD.WIDE.U32 R18, R2, 0x20, R18 ;  /* 0x0000002002127825 */ /* 0x004fca00078e0012 */
[----:B------:R-:W2:Y:S01]  /*0ad0*/  LDG.E.128 R180, desc[UR12][R18.64] ;  /* 0x0000000c12b47981 */ /* 0x000ea2000c1e1d00 */
[----:B----4-:R-:W-:-:S03]  /*0ae0*/  IMAD.WIDE.U32 R172, R2, 0x10, R172 ;  /* 0x0000001002ac7825 */ /* 0x010fc600078e00ac */
[----:B------:R0:W4:Y:S04]  /*0af0*/  LDG.E.128 R176, desc[UR12][R18.64+0x10] ;  /* 0x0000100c12b07981 */ /* 0x000128000c1e1d00 */
[----:B------:R-:W4:Y:S01]  /*0b00*/  LDG.E.128 R172, desc[UR12][R172.64] ;  /* 0x0000000cacac7981 */ /* 0x000f22000c1e1d00 */
[----:B------:R-:W-:-:S04]  /*0b10*/  ISETP.NE.U32.AND P0, PT, RZ, UR14, PT ;  /* 0x0000000eff007c0c */ /* 0x000fc8000bf05070 */
[----:B------:R-:W-:-:S13]  /*0b20*/  ISETP.NE.AND.EX P0, PT, RZ, UR15, PT, P0 ;  /* 0x0000000fff007c0c */ /* 0x000fda000bf05300 */
[----:B0-----:R-:W0:Y:S02]  /*0b30*/  @P0 LDC.64 R18, c[0x0][0x438] ;  /* 0x00010e00ff120b82 */ /* 0x001e240000000a00 */
[----:B0-----:R-:W-:-:S05]  /*0b40*/  @P0 IMAD.WIDE.U32 R18, R2, 0x20, R18 ;  /* 0x0000002002120825 */ /* 0x001fca00078e0012 */
[----:B------:R-:W5:Y:S04]  /*0b50*/  @P0 LDG.E.128 R36, desc[UR12][R18.64] ;  /* 0x0000000c12240981 */ /* 0x000f68000c1e1d00 */
[----:B------:R0:W5:Y:S01]  /*0b60*/  @P0 LDG.E.128 R32, desc[UR12][R18.64+0x10] ;  /* 0x0000100c12200981 */ /* 0x000162000c1e1d00 */
[----:B------:R-:W-:Y:S01]  /*0b70*/  IADD3 R219, PT, PT, R2, 0x80, RZ ;  /* 0x0000008002db7810 */ /* 0x000fe20007ffe0ff */
[--C-:B---3--:R-:W-:Y:S02]  /*0b80*/  HADD2.F32 R13, -RZ, R168.reuse.H0_H0 ;  /* 0x200000a8ff0d7230 */ /* 0x108fe40000004100 */
[----:B------:R-:W-:Y:S02]  /*0b90*/  HADD2.F32 R168, -RZ, R168.H1_H1 ;  /* 0x300000a8ffa87230 */ /* 0x000fe40000004100 */
[C---:B--2---:R-:W-:Y:S01]  /*0ba0*/  FADD.FTZ R0, -R216.reuse, R180 ;  /* 0x000000b4d8007221 */ /* 0x044fe20000010100 */
[----:B------:R-:W-:Y:S01]  /*0bb0*/  FADD.FTZ R10, -R216, R181 ;  /* 0x000000b5d80a7221 */ /* 0x000fe20000010100 */
[----:B------:R-:W-:Y:S01]  /*0bc0*/  FMUL.FTZ R17, R236, R13 ;  /* 0x0000000dec117220 */ /* 0x000fe20000410000 */
[----:B------:R-:W-:Y:S01]  /*0bd0*/  FMUL.FTZ R14, R237, R168 ;  /* 0x000000a8ed0e7220 */ /* 0x000fe20000410000 */
[C---:B-----5:R-:W-:Y:S01]  /*0be0*/  FMUL.FTZ R0, R11.reuse, R0 ;  /* 0x000000000b007220 */ /* 0x060fe20000410000 */
[----:B------:R-:W-:Y:S01]  /*0bf0*/  FMUL.FTZ R10, R11, R10 ;  /* 0x0000000a0b0a7220 */ /* 0x000fe20000410000 */
[----:B----4-:R-:W-:-:S02]  /*0c00*/  HADD2.F32 R9, -RZ, R172.H0_H0 ;  /* 0x200000acff097230 */ /* 0x010fc40000004100 */
[----:B------:R-:W-:-:S03]  /*0c10*/  HADD2.F32 R172, -RZ, R172.H1_H1 ;  /* 0x300000acffac7230 */ /* 0x000fc60000004100 */
[----:B------:R-:W-:Y:S01]  /*0c20*/  FADD.FTZ R108, R108, R9 ;  /* 0x000000096c6c7221 */ /* 0x000fe20000010000 */
[-C--:B------:R-:W-:Y:S01]  /*0c30*/  FFMA.FTZ R132, R0, R9.reuse, R132 ;  /* 0x0000000900847223 */ /* 0x080fe20000010084 */
[----:B------:R-:W-:Y:S01]  /*0c40*/  FFMA.FTZ R4, R244, R9, R17 ;  /* 0x00000009f4047223 */ /* 0x000fe20000010011 */
[----:B------:R-:W-:Y:S01]  /*0c50*/  FADD.FTZ R109, R109, R172 ;  /* 0x000000ac6d6d7221 */ /* 0x000fe20000010000 */
[-C--:B------:R-:W-:Y:S01]  /*0c60*/  FFMA.FTZ R133, R10, R172.reuse, R133 ;  /* 0x000000ac0a857223 */ /* 0x080fe20000010085 */
[----:B------:R-:W-:Y:S01]  /*0c70*/  FFMA.FTZ R9, R245, R172, R14 ;  /* 0x000000acf5097223 */ /* 0x000fe2000001000e */
[C---:B------:R-:W-:Y:S01]  /*0c80*/  FADD.FTZ R14, -R216.reuse, R182 ;  /* 0x000000b6d80e7221 */ /* 0x040fe20000010100 */
[--C-:B------:R-:W-:Y:S02]  /*0c90*/  HADD2.F32 R172, -RZ, R169.reuse.H1_H1 ;  /* 0x300000a9ffac7230 */ /* 0x100fe40000004100 */
[----:B0-----:R-:W-:Y:S01]  /*0ca0*/  FADD.FTZ R18, -R216, R183 ;  /* 0x000000b7d8127221 */ /* 0x001fe20000010100 */
[----:B------:R-:W-:Y:S01]  /*0cb0*/  FADD.FTZ R60, R60, R13 ;  /* 0x0000000d3c3c7221 */ /* 0x000fe20000010000 */
[----:B------:R-:W-:Y:S01]  /*0cc0*/  FFMA.FTZ R84, R0, R13, R84 ;  /* 0x0000000d00547223 */ /* 0x000fe20000010054 */
[----:B------:R-:W-:Y:S01]  /*0cd0*/  FADD.FTZ R61, R61, R168 ;  /* 0x000000a83d3d7221 */ /* 0x000fe20000010000 */
[----:B------:R-:W-:Y:S01]  /*0ce0*/  FFMA.FTZ R85, R10, R168, R85 ;  /* 0x000000a80a557223 */ /* 0x000fe20000010055 */
[----:B------:R-:W-:-:S02]  /*0cf0*/  HADD2.F32 R17, -RZ, R169.H0_H0 ;  /* 0x200000a9ff117230 */ /* 0x000fc40000004100 */
[C---:B------:R-:W-:Y:S01]  /*0d00*/  FMUL.FTZ R14, R11.reuse, R14 ;  /* 0x0000000e0b0e7220 */ /* 0x040fe20000410000 */
[--C-:B------:R-:W-:Y:S02]  /*0d10*/  HADD2.F32 R13, -RZ, R173.reuse.H0_H0 ;  /* 0x200000adff0d7230 */ /* 0x100fe40000004100 */
[----:B------:R-:W-:Y:S02]  /*0d20*/  HADD2.F32 R168, -RZ, R173.H1_H1 ;  /* 0x300000adffa87230 */ /* 0x000fe40000004100 */
[----:B------:R-:W-:Y:S01]  /*0d30*/  FMUL.FTZ R18, R11, R18 ;  /* 0x000000120b127220 */ /* 0x000fe20000410000 */
[----:B------:R-:W-:Y:S02]  /*0d40*/  HADD2.F32 R173, -RZ, R170.H0_H0 ;  /* 0x200000aaffad7230 */ /* 0x000fe40000004100 */
[----:B------:R-:W-:Y:S01]  /*0d50*/  FMUL.FTZ R180, R239, R172 ;  /* 0x000000acefb47220 */ /* 0x000fe20000410000 */
[-C--:B------:R-:W-:Y:S01]  /*0d60*/  FMUL.FTZ R19, R238, R17.reuse ;  /* 0x00000011ee137220 */ /* 0x080fe20000410000 */
[----:B------:R-:W-:Y:S01]  /*0d70*/  FADD.FTZ R62, R62, R17 ;  /* 0x000000113e3e7221 */ /* 0x000fe20000010000 */
[----:B------:R-:W-:Y:S01]  /*0d80*/  FFMA.FTZ R86, R14, R17, R86 ;  /* 0x000000110e567223 */ /* 0x000fe20000010056 */
[----:B------:R-:W-:-:S02]  /*0d90*/  HADD2.F32 R169, -RZ, R174.H0_H0 ;  /* 0x200000aeffa97230 */ /* 0x000fc40000004100 */
[----:B------:R-:W-:Y:S01]  /*0da0*/  FADD.FTZ R111, R111, R168 ;  /* 0x000000a86f6f7221 */ /* 0x000fe20000010000 */
[-C--:B------:R-:W-:Y:S01]  /*0db0*/  FFMA.FTZ R135, R18, R168.reuse, R135 ;  /* 0x000000a812877223 */ /* 0x080fe20000010087 */
[----:B------:R-:W-:Y:S01]  /*0dc0*/  FFMA.FTZ R17, R247, R168, R180 ;  /* 0x000000a8f7117223 */ /* 0x000fe200000100b4 */
[----:B------:R-:W-:Y:S01]  /*0dd0*/  FMUL.FTZ R181, R232, R173 ;  /* 0x000000ade8b57220 */ /* 0x000fe20000410000 */
[----:B------:R-:W-:Y:S01]  /*0de0*/  FADD.FTZ R168, -R216, R177 ;  /* 0x000000b1d8a87221 */ /* 0x000fe20000010100 */
[----:B------:R-:W-:Y:S02]  /*0df0*/  HADD2.F32 R170, -RZ, R170.H1_H1 ;  /* 0x300000aaffaa7230 */ /* 0x000fe40000004100 */
[----:B------:R-:W-:Y:S01]  /*0e00*/  FFMA.FTZ R180, R240, R169, R181 ;  /* 0x000000a9f0b47223 */ /* 0x000fe200000100b5 */
[----:B------:R-:W-:Y:S01]  /*0e10*/  FMUL.FTZ R181, R11, R168 ;  /* 0x000000a80bb57220 */ /* 0x000fe20000410000 */
[----:B------:R-:W-:Y:S01]  /*0e20*/  FADD.FTZ R176, -R216, R176 ;  /* 0x000000b0d8b07221 */ /* 0x000fe20000010100 */
[----:B------:R-:W-:Y:S01]  /*0e30*/  FADD.FTZ R110, R110, R13 ;  /* 0x0000000d6e6e7221 */ /* 0x000fe20000010000 */
[-C--:B------:R-:W-:Y:S01]  /*0e40*/  FFMA.FTZ R134, R14, R13.reuse, R134 ;  /* 0x0000000d0e867223 */ /* 0x080fe20000010086 */
[----:B------:R-:W-:Y:S01]  /*0e50*/  FFMA.FTZ R13, R246, R13, R19 ;  /* 0x0000000df60d7223 */ /* 0x000fe20000010013 */
[-C--:B------:R-:W-:Y:S01]  /*0e60*/  FMUL.FTZ R182, R233, R170.reuse ;  /* 0x000000aae9b67220 */ /* 0x080fe20000410000 */
[----:B------:R-:W-:Y:S01]  /*0e70*/  FADD.FTZ R57, R57, R170 ;  /* 0x000000aa39397221 */ /* 0x000fe20000010000 */
[----:B------:R-:W-:Y:S01]  /*0e80*/  FFMA.FTZ R81, R181, R170, R81 ;  /* 0x000000aab5517223 */ /* 0x000fe20000010051 */
[----:B------:R-:W-:Y:S01]  /*0e90*/  FMUL.FTZ R19, R11, R176 ;  /* 0x000000b00b137220 */ /* 0x000fe20000410000 */
[----:B------:R-:W-:-:S02]  /*0ea0*/  HADD2.F32 R170, -RZ, R171.H1_H1 ;  /* 0x300000abffaa7230 */ /* 0x000fc40000004100 */
[C---:B------:R-:W-:Y:S01]  /*0eb0*/  FADD.FTZ R198, -R216.reuse, R179 ;  /* 0x000000b3d8c67221 */ /* 0x040fe20000010100 */
[----:B------:R-:W-:Y:S01]  /*0ec0*/  FADD.FTZ R178, -R216, R178 ;  /* 0x000000b2d8b27221 */ /* 0x000fe20000010100 */
[----:B------:R-:W-:Y:S01]  /*0ed0*/  FADD.FTZ R63, R63, R172 ;  /* 0x000000ac3f3f7221 */ /* 0x000fe20000010000 */
[----:B------:R-:W-:Y:S01]  /*0ee0*/  FFMA.FTZ R87, R18, R172, R87 ;  /* 0x000000ac12577223 */ /* 0x000fe20000010057 */
[----:B------:R-:W-:Y:S01]  /*0ef0*/  FADD.FTZ R104, R104, R169 ;  /* 0x000000a968687221 */ /* 0x000fe20000010000 */
[----:B------:R-:W-:Y:S01]  /*0f00*/  FFMA.FTZ R128, R19, R169, R128 ;  /* 0x000000a913807223 */ /* 0x000fe20000010080 */
[----:B------:R-:W-:Y:S02]  /*0f10*/  HADD2.F32 R168, -RZ, R175.H1_H1 ;  /* 0x300000afffa87230 */ /* 0x000fe40000004100 */
[----:B------:R-:W-:Y:S01]  /*0f20*/  FMUL.FTZ R198, R11, R198 ;  /* 0x000000c60bc67220 */ /* 0x000fe20000410000 */
[----:B------:R-:W-:Y:S02]  /*0f30*/  HADD2.F32 R169, -RZ, R171.H0_H0 ;  /* 0x200000abffa97230 */ /* 0x000fe40000004100 */
        /* <DEDUP_REMOVED lines=13> */
[----:B------:R-:W-:-:S03]  /*1010*/  FFMA.FTZ R169, R10, R9, R169 ;  /* 0x000000090aa97223 */ /* 0x000fc600000100a9 */
[----:B------:R-:W-:Y:S01]  /*1020*/  FADD.FTZ R168, R168, R13 ;  /* 0x0000000da8a87221 */ /* 0x000fe20000010000 */
[----:B------:R-:W-:Y:S01]  /*1030*/  FFMA.FTZ R169, R14, R13, R169 ;  /* 0x0000000d0ea97223 */ /* 0x000fe200000100a9 */
[----:B------:R-:W-:Y:S02]  /*1040*/  HADD2.F32 R174, -RZ, R174.H1_H1 ;  /* 0x300000aeffae7230 */ /* 0x000fe40000004100 */
[----:B------:R-:W-:Y:S01]  /*1050*/  FADD.FTZ R171, R168, R17 ;  /* 0x00000011a8ab7221 */ /* 0x000fe20000010000 */
[----:B------:R-:W-:Y:S01]  /*1060*/  FFMA.FTZ R168, R18, R17, R169 ;  /* 0x0000001112a87223 */ /* 0x000fe200000100a9 */
[----:B------:R-:W-:Y:S02]  /*1070*/  HADD2.F32 R191, -RZ, R175.H0_H0 ;  /* 0x200000afffbf7230 */ /* 0x000fe40000004100 */
[----:B------:R-:W-:Y:S01]  /*1080*/  FFMA.FTZ R182, R241, R174, R182 ;  /* 0x000000aef1b67223 */ /* 0x000fe200000100b6 */
[----:B------:R-:W-:Y:S01]  /*1090*/  FADD.FTZ R171, R171, R180 ;  /* 0x000000b4abab7221 */ /* 0x000fe20000010000 */
[----:B------:R-:W-:Y:S01]  /*10a0*/  FFMA.FTZ R168, R19, R180, R168 ;  /* 0x000000b413a87223 */ /* 0x000fe200000100a8 */
[----:B------:R-:W-:Y:S01]  /*10b0*/  FADD.FTZ R59, R59, R170 ;  /* 0x000000aa3b3b7221 */ /* 0x000fe20000010000 */
[----:B------:R-:W-:Y:S01]  /*10c0*/  FADD.FTZ R106, R106, R191 ;  /* 0x000000bf6a6a7221 */ /* 0x000fe20000010000 */
[-C--:B------:R-:W-:Y:S01]  /*10d0*/  FFMA.FTZ R130, R183, R191.reuse, R130 ;  /* 0x000000bfb7827223 */ /* 0x080fe20000010082 */
        /* <DEDUP_REMOVED lines=10> */
.L_x_2280:
[----:B-1-3--:R-:W-:Y:S05]  /*1180*/  BSYNC.RECONVERGENT B0 ;  /* 0x0000000000007941 */ /* 0x00afea0003800200 */
.L_x_2279:
        /* <DEDUP_REMOVED lines=21> */
[C---:B----4-:R-:W-:Y:S01]  /*12e0*/  FADD.FTZ R164, -R216.reuse, R164 ;  /* 0x000000a4d8a47221 */ /* 0x050fe20000010100 */
[----:B------:R-:W-:Y:S01]  /*12f0*/  FADD.FTZ R8, -R216, R165 ;  /* 0x000000a5d8087221 */ /* 0x000fe20000010100 */
[----:B------:R-:W-:Y:S01]  /*1300*/  FMUL.FTZ R201, R220, R193 ;  /* 0x000000c1dcc97220 */ /* 0x000fe20000410000 */
[----:B------:R-:W-:Y:S01]  /*1310*/  FMUL.FTZ R12, R221, R168 ;  /* 0x000000a8dd0c7220 */ /* 0x000fe20000410000 */
[C---:B-----5:R-:W-:Y:S01]  /*1320*/  FMUL.FTZ R5, R11.reuse, R164 ;  /* 0x000000a40b057220 */ /* 0x060fe20000410000 */
[----:B------:R-:W-:Y:S01]  /*1330*/  FMUL.FTZ R8, R11, R8 ;  /* 0x000000080b087220 */ /* 0x000fe20000410000 */
[----:B--2---:R-:W-:-:S02]  /*1340*/  HADD2.F32 R185, -RZ, R172.H0_H0 ;  /* 0x200000acffb97230 */ /* 0x004fc40000004100 */
[----:B------:R-:W-:Y:S02]  /*1350*/  HADD2.F32 R172, -RZ, R172.H1_H1 ;  /* 0x300000acffac7230 */ /* 0x000fe40000004100 */
[----:B------:R-:W-:Y:S01]  /*1360*/  FADD.FTZ R164, -R216, R166 ;  /* 0x000000a6d8a47221 */ /* 0x000fe20000010100 */
[----:B------:R-:W-:Y:S01]  /*1370*/  FADD.FTZ R100, R100, R185 ;  /* 0x000000b964647221 */ /* 0x000fe20000010000 */
[-C--:B------:R-:W-:Y:S01]  /*1380*/  FFMA.FTZ R124, R5, R185.reuse, R124 ;  /* 0x000000b9057c7223 */ /* 0x080fe2000001007c */
[----:B0-----:R-:W-:Y:S01]  /*1390*/  FFMA.FTZ R6, R228, R185, R201 ;  /* 0x000000b9e4067223 */ /* 0x001fe200000100c9 */
[----:B------:R-:W-:Y:S01]  /*13a0*/  FADD.FTZ R101, R101, R172 ;  /* 0x000000ac65657221 */ /* 0x000fe20000010000 */
[-C--:B------:R-:W-:Y:S01]  /*13b0*/  FFMA.FTZ R125, R8, R172.reuse, R125 ;  /* 0x000000ac087d7223 */ /* 0x080fe2000001007d */
[----:B------:R-:W-:Y:S01]  /*13c0*/  FFMA.FTZ R7, R229, R172, R12 ;  /* 0x000000ace5077223 */ /* 0x000fe2000001000c */
[--C-:B------:R-:W-:Y:S02]  /*13d0*/  HADD2.F32 R185, -RZ, R169.reuse.H0_H0 ;  /* 0x200000a9ffb97230 */ /* 0x100fe40000004100 */
[----:B------:R-:W-:Y:S01]  /*13e0*/  FADD.FTZ R166, -R216, R167 ;  /* 0x000000a7d8a67221 */ /* 0x000fe20000010100 */
[----:B------:R-:W-:-:S02]  /*13f0*/  HADD2.F32 R172, -RZ, R169.H1_H1 ;  /* 0x300000a9ffac7230 */ /* 0x000fc40000004100 */
[----:B------:R-:W-:Y:S01]  /*1400*/  FADD.FTZ R53, R53, R168 ;  /* 0x000000a835357221 */ /* 0x000fe20000010000 */
[----:B------:R-:W-:Y:S01]  /*1410*/  FFMA.FTZ R77, R8, R168, R77 ;  /* 0x000000a8084d7223 */ /* 0x000fe2000001004d */
[----:B------:R-:W-:Y:S01]  /*1420*/  FADD.FTZ R52, R52, R193 ;  /* 0x000000c134347221 */ /* 0x000fe20000010000 */
[----:B------:R-:W-:Y:S01]  /*1430*/  FFMA.FTZ R76, R5, R193, R76 ;  /* 0x000000c1054c7223 */ /* 0x000fe2000001004c */
[--C-:B------:R-:W-:Y:S02]  /*1440*/  HADD2.F32 R165, -RZ, R173.reuse.H0_H0 ;  /* 0x200000adffa57230 */ /* 0x100fe40000004100 */
[----:B------:R-:W-:Y:S01]  /*1450*/  FMUL.FTZ R164, R11, R164 ;  /* 0x000000a40ba47220 */ /* 0x000fe20000410000 */
[----:B------:R-:W-:Y:S02]  /*1460*/  HADD2.F32 R168, -RZ, R173.H1_H1 ;  /* 0x300000adffa87230 */ /* 0x000fe40000004100 */
[----:B------:R-:W-:Y:S01]  /*1470*/  FMUL.FTZ R193, R222, R185 ;  /* 0x000000b9dec17220 */ /* 0x000fe20000410000 */
[----:B------:R-:W-:-:S02]  /*1480*/  HADD2.F32 R173, -RZ, R170.H0_H0 ;  /* 0x200000aaffad7230 */ /* 0x000fc40000004100 */
[----:B------:R-:W-:Y:S01]  /*1490*/  FMUL.FTZ R166, R11, R166 ;  /* 0x000000a60ba67220 */ /* 0x000fe20000410000 */
[----:B------:R-:W-:Y:S01]  /*14a0*/  FMUL.FTZ R184, R223, R172 ;  /* 0x000000acdfb87220 */ /* 0x000fe20000410000 */
[----:B------:R-:W-:Y:S01]  /*14b0*/  FADD.FTZ R102, R102, R165 ;  /* 0x000000a566667221 */ /* 0x000fe20000010000 */
[-C--:B------:R-:W-:Y:S01]  /*14c0*/  FFMA.FTZ R126, R164, R165.reuse, R126 ;  /* 0x000000a5a47e7223 */ /* 0x080fe2000001007e */
[----:B------:R-:W-:Y:S01]  /*14d0*/  FFMA.FTZ R12, R230, R165, R193 ;  /* 0x000000a5e60c7223 */ /* 0x000fe200000100c1 */
[----:B------:R-:W-:Y:S01]  /*14e0*/  FADD.FTZ R54, R54, R185 ;  /* 0x000000b936367221 */ /* 0x000fe20000010000 */
[----:B------:R-:W-:Y:S01]  /*14f0*/  FFMA.FTZ R78, R164, R185, R78 ;  /* 0x000000b9a44e7223 */ /* 0x000fe2000001004e */
[----:B------:R-:W-:Y:S02]  /*1500*/  HADD2.F32 R169, -RZ, R174.H0_H0 ;  /* 0x200000aeffa97230 */ /* 0x000fe40000004100 */
[----:B------:R-:W-:Y:S01]  /*1510*/  FADD.FTZ R103, R103, R168 ;  /* 0x000000a867677221 */ /* 0x000fe20000010000 */
[-C--:B------:R-:W-:Y:S01]  /*1520*/  FFMA.FTZ R127, R166, R168.reuse, R127 ;  /* 0x000000a8a67f7223 */ /* 0x080fe2000001007f */
[----:B------:R-:W-:Y:S01]  /*1530*/  FFMA.FTZ R165, R231, R168, R184 ;  /* 0x000000a8e7a57223 */ /* 0x000fe200000100b8 */
[----:B------:R-:W-:Y:S01]  /*1540*/  FMUL.FTZ R185, R212, R173 ;  /* 0x000000add4b97220 */ /* 0x000fe20000410000 */
[C---:B------:R-:W-:Y:S01]  /*1550*/  FADD.FTZ R176, -R216.reuse, R176 ;  /* 0x000000b0d8b07221 */ /* 0x040fe20000010100 */
[----:B------:R-:W-:Y:S01]  /*1560*/  FADD.FTZ R168, -R216, R177 ;  /* 0x000000b1d8a87221 */ /* 0x000fe20000010100 */
[----:B------:R-:W-:-:S02]  /*1570*/  HADD2.F32 R170, -RZ, R170.H1_H1 ;  /* 0x300000aaffaa7230 */ /* 0x000fc40000004100 */
[-C--:B------:R-:W-:Y:S01]  /*1580*/  FFMA.FTZ R184, R224, R169.reuse, R185 ;  /* 0x000000a9e0b87223 */ /* 0x080fe200000100b9 */
[C---:B------:R-:W-:Y:S01]  /*1590*/  FMUL.FTZ R167, R11.reuse, R176 ;  /* 0x000000b00ba77220 */ /* 0x040fe20000410000 */
[----:B------:R-:W-:Y:S01]  /*15a0*/  FMUL.FTZ R185, R11, R168 ;  /* 0x000000a80bb97220 */ /* 0x000fe20000410000 */
[----:B------:R-:W-:Y:S01]  /*15b0*/  FADD.FTZ R178, -R216, R178 ;  /* 0x000000b2d8b27221 */ /* 0x000fe20000010100 */
[----:B------:R-:W-:Y:S01]  /*15c0*/  FADD.FTZ R96, R96, R169 ;  /* 0x000000a960607221 */ /* 0x000fe20000010000 */
[----:B------:R-:W-:Y:S01]  /*15d0*/  FFMA.FTZ R120, R167, R169, R120 ;  /* 0x000000a9a7787223 */ /* 0x000fe20000010078 */
[-C--:B------:R-:W-:Y:S01]  /*15e0*/  FMUL.FTZ R186, R213, R170.reuse ;  /* 0x000000aad5ba7220 */ /* 0x080fe20000410000 */
[----:B------:R-:W-:Y:S01]  /*15f0*/  FADD.FTZ R49, R49, R170 ;  /* 0x000000aa31317221 */ /* 0x000fe20000010000 */
[----:B------:R-:W-:Y:S01]  /*1600*/  FFMA.FTZ R73, R185, R170, R73 ;  /* 0x000000aab9497223 */ /* 0x000fe20000010049 */
[--C-:B------:R-:W-:Y:S02]  /*1610*/  HADD2.F32 R169, -RZ, R171.reuse.H0_H0 ;  /* 0x200000abffa97230 */ /* 0x100fe40000004100 */
[----:B------:R-:W-:Y:S01]  /*1620*/  FMUL.FTZ R192, R11, R178 ;  /* 0x000000b20bc07220 */ /* 0x000fe20000410000 */
[----:B------:R-:W-:-:S02]  /*1630*/  HADD2.F32 R170, -RZ, R171.H1_H1 ;  /* 0x300000abffaa7230 */ /* 0x000fc40000004100 */
[----:B------:R-:W-:Y:S01]  /*1640*/  FADD.FTZ R200, -R216, R179 ;  /* 0x000000b3d8c87221 */ /* 0x000fe20000010100 */
[----:B------:R-:W-:Y:S01]  /*1650*/  FADD.FTZ R218, R218, R6 ;  /* 0x00000006dada7221 */ /* 0x000fe20000010000 */
[----:B------:R-:W-:Y:S01]  /*1660*/  FFMA.FTZ R217, R5, R6, R217 ;  /* 0x0000000605d97223 */ /* 0x000fe200000100d9 */
[----:B------:R-:W-:Y:S01]  /*1670*/  FADD.FTZ R55, R55, R172 ;  /* 0x000000ac37377221 */ /* 0x000fe20000010000 */
[----:B------:R-:W-:Y:S01]  /*1680*/  FFMA.FTZ R79, R166, R172, R79 ;  /* 0x000000aca64f7223 */ /* 0x000fe2000001004f */
[----:B------:R-:W-:Y:S01]  /*1690*/  FADD.FTZ R48, R48, R173 ;  /* 0x000000ad30307221 */ /* 0x000fe20000010000 */
[----:B------:R-:W-:Y:S01]  /*16a0*/  FFMA.FTZ R72, R167, R173, R72 ;  /* 0x000000ada7487223 */ /* 0x000fe20000010048 */
[----:B------:R-:W-:Y:S02]  /*16b0*/  HADD2.F32 R168, -RZ, R175.H1_H1 ;  /* 0x300000afffa87230 */ /* 0x000fe40000004100 */
        /* <DEDUP_REMOVED lines=8> */
[-C--:B------:R-:W-:Y:S01]  /*1740*/  FFMA.FTZ R123, R200, R168.reuse, R123 ;  /* 0x000000a8c87b7223 */ /* 0x080fe2000001007b */
[----:B------:R-:W-:Y:S01]  /*1750*/  FFMA.FTZ R201, R227, R168, R172 ;  /* 0x000000a8e3c97223 */ /* 0x000fe200000100ac */
[----:B------:R-:W-:Y:S01]  /*1760*/  FADD.FTZ R168, R169, R12 ;  /* 0x0000000ca9a87221 */ /* 0x000fe20000010000 */
[----:B------:R-:W-:Y:S01]  /*1770*/  FFMA.FTZ R217, R164, R12, R217 ;  /* 0x0000000ca4d97223 */ /* 0x000fe200000100d9 */
[----:B------:R-:W-:-:S02]  /*1780*/  HADD2.F32 R174, -RZ, R174.H1_H1 ;  /* 0x300000aeffae7230 */ /* 0x000fc40000004100 */
[----:B------:R-:W-:Y:S01]  /*1790*/  FADD.FTZ R169, R168, R165 ;  /* 0x000000a5a8a97221 */ /* 0x000fe20000010000 */
[----:B------:R-:W-:Y:S01]  /*17a0*/  FFMA.FTZ R168, R166, R165, R217 ;  /* 0x000000a5a6a87223 */ /* 0x000fe200000100d9 */
[----:B------:R-:W-:Y:S02]  /*17b0*/  HADD2.F32 R193, -RZ, R175.H0_H0 ;  /* 0x200000afffc17230 */ /* 0x000fe40000004100 */
        /* <DEDUP_REMOVED lines=16> */
.L_x_2282:
[----:B------:R-:W-:Y:S05]  /*18c0*/  BSYNC.RECONVERGENT B0 ;  /* 0x0000000000007941 */ /* 0x000fea0003800200 */
.L_x_2281:
        /* <DEDUP_REMOVED lines=23> */
[C---:B------:R-:W-:Y:S01]  /*1a40*/  FMUL.FTZ R20, R11.reuse, R20 ;  /* 0x000000140b147220 */ /* 0x040fe20000410000 */
[C---:B----4-:R-:W-:Y:S01]  /*1a50*/  FADD.FTZ R194, -R216.reuse, R177 ;  /* 0x000000b1d8c27221 */ /* 0x050fe20000010100 */
[C---:B------:R-:W-:Y:S01]  /*1a60*/  FMUL.FTZ R22, R11.reuse, R22 ;  /* 0x000000160b167220 */ /* 0x040fe20000410000 */
[C---:B------:R-:W-:Y:S01]  /*1a70*/  FADD.FTZ R176, -R216.reuse, R176 ;  /* 0x000000b0d8b07221 */ /* 0x040fe20000010100 */
[C---:B------:R-:W-:Y:S01]  /*1a80*/  FMUL.FTZ R187, R11.reuse, R190 ;  /* 0x000000be0bbb7220 */ /* 0x040fe20000410000 */
[C---:B------:R-:W-:Y:S01]  /*1a90*/  FMUL.FTZ R194, R11.reuse, R194 ;  /* 0x000000c20bc27220 */ /* 0x040fe20000410000 */
[C---:B------:R-:W-:Y:S01]  /*1aa0*/  FADD.FTZ R202, -R216.reuse, R179 ;  /* 0x000000b3d8ca7221 */ /* 0x040fe20000010100 */
[----:B0-----:R-:W-:Y:S01]  /*1ab0*/  FMUL.FTZ R189, R11, R176 ;  /* 0x000000b00bbd7220 */ /* 0x001fe20000410000 */
[----:B------:R-:W-:Y:S01]  /*1ac0*/  FADD.FTZ R178, -R216, R178 ;  /* 0x000000b2d8b27221 */ /* 0x000fe20000010100 */
[----:B--2---:R-:W-:-:S02]  /*1ad0*/  HADD2.F32 R21, -RZ, R168.H0_H0 ;  /* 0x200000a8ff157230 */ /* 0x004fc40000004100 */
[C---:B------:R-:W-:Y:S01]  /*1ae0*/  FMUL.FTZ R202, R11.reuse, R202 ;  /* 0x000000ca0bca7220 */ /* 0x040fe20000410000 */
[----:B------:R-:W-:Y:S02]  /*1af0*/  HADD2.F32 R168, -RZ, R168.H1_H1 ;  /* 0x300000a8ffa87230 */ /* 0x000fe40000004100 */
[----:B------:R-:W-:Y:S01]  /*1b00*/  FMUL.FTZ R196, R11, R178 ;  /* 0x000000b20bc47220 */ /* 0x000fe20000410000 */
[--C-:B------:R-:W-:Y:S02]  /*1b10*/  HADD2.F32 R15, -RZ, R172.reuse.H0_H0 ;  /* 0x200000acff0f7230 */ /* 0x100fe40000004100 */
[----:B------:R-:W-:Y:S01]  /*1b20*/  FMUL.FTZ R23, R140, R21 ;  /* 0x000000158c177220 */ /* 0x000fe20000410000 */
[----:B------:R-:W-:Y:S02]  /*1b30*/  HADD2.F32 R172, -RZ, R172.H1_H1 ;  /* 0x300000acffac7230 */ /* 0x000fe40000004100 */
[----:B------:R-:W-:Y:S01]  /*1b40*/  FMUL.FTZ R188, R141, R168 ;  /* 0x000000a88dbc7220 */ /* 0x000fe20000410000 */
[----:B------:R-:W-:Y:S01]  /*1b50*/  FADD.FTZ R44, R44, R21 ;  /* 0x000000152c2c7221 */ /* 0x000fe20000010000 */
[----:B------:R-:W-:Y:S01]  /*1b60*/  FADD.FTZ R92, R92, R15 ;  /* 0x0000000f5c5c7221 */ /* 0x000fe20000010000 */
[C---:B------:R-:W-:Y:S01]  /*1b70*/  FFMA.FTZ R116, R16.reuse, R15, R116 ;  /* 0x0000000f10747223 */ /* 0x040fe20000010074 */
[----:B------:R-:W-:Y:S01]  /*1b80*/  FFMA.FTZ R68, R16, R21, R68 ;  /* 0x0000001510447223 */ /* 0x000fe20000010044 */
[----:B------:R-:W-:Y:S01]  /*1b90*/  FFMA.FTZ R15, R208, R15, R23 ;  /* 0x0000000fd00f7223 */ /* 0x000fe20000010017 */
[----:B------:R-:W-:Y:S01]  /*1ba0*/  FFMA.FTZ R21, R209, R172, R188 ;  /* 0x000000acd1157223 */ /* 0x000fe200000100bc */
[----:B------:R-:W-:Y:S01]  /*1bb0*/  FADD.FTZ R45, R45, R168 ;  /* 0x000000a82d2d7221 */ /* 0x000fe20000010000 */
[----:B------:R-:W-:Y:S01]  /*1bc0*/  FFMA.FTZ R69, R20, R168, R69 ;  /* 0x000000a814457223 */ /* 0x000fe20000010045 */
[----:B------:R-:W-:-:S02]  /*1bd0*/  HADD2.F32 R177, -RZ, R169.H0_H0 ;  /* 0x200000a9ffb17230 */ /* 0x000fc40000004100 */
[----:B------:R-:W-:Y:S01]  /*1be0*/  FADD.FTZ R93, R93, R172 ;  /* 0x000000ac5d5d7221 */ /* 0x000fe20000010000 */
[--C-:B------:R-:W-:Y:S02]  /*1bf0*/  HADD2.F32 R23, -RZ, R173.reuse.H0_H0 ;  /* 0x200000adff177230 */ /* 0x100fe40000004100 */
[----:B------:R-:W-:Y:S01]  /*1c00*/  FFMA.FTZ R117, R20, R172, R117 ;  /* 0x000000ac14757223 */ /* 0x000fe20000010075 */
[----:B------:R-:W-:Y:S02]  /*1c10*/  HADD2.F32 R188, -RZ, R173.H1_H1 ;  /* 0x300000adffbc7230 */ /* 0x000fe40000004100 */
[----:B------:R-:W-:Y:S01]  /*1c20*/  FMUL.FTZ R179, R142, R177 ;  /* 0x000000b18eb37220 */ /* 0x000fe20000410000 */
[----:B------:R-:W-:Y:S02]  /*1c30*/  HADD2.F32 R168, -RZ, R169.H1_H1 ;  /* 0x300000a9ffa87230 */ /* 0x000fe40000004100 */
[----:B------:R-:W-:Y:S01]  /*1c40*/  FADD.FTZ R46, R46, R177 ;  /* 0x000000b12e2e7221 */ /* 0x000fe20000010000 */
[----:B------:R-:W-:-:S02]  /*1c50*/  HADD2.F32 R173, -RZ, R170.H0_H0 ;  /* 0x200000aaffad7230 */ /* 0x000fc40000004100 */
[----:B------:R-:W-:Y:S01]  /*1c60*/  FFMA.FTZ R70, R22, R177, R70 ;  /* 0x000000b116467223 */ /* 0x000fe20000010046 */
[----:B------:R-:W-:Y:S02]  /*1c70*/  HADD2.F32 R170, -RZ, R170.H1_H1 ;  /* 0x300000aaffaa7230 */ /* 0x000fe40000004100 */
[-C--:B------:R-:W-:Y:S01]  /*1c80*/  FMUL.FTZ R172, R143, R168.reuse ;  /* 0x000000a88fac7220 */ /* 0x080fe20000410000 */
[--C-:B------:R-:W-:Y:S02]  /*1c90*/  HADD2.F32 R169, -RZ, R174.reuse.H0_H0 ;  /* 0x200000aeffa97230 */ /* 0x100fe40000004100 */
[----:B------:R-:W-:Y:S01]  /*1ca0*/  FADD.FTZ R47, R47, R168 ;  /* 0x000000a82f2f7221 */ /* 0x000fe20000010000 */
[----:B------:R-:W-:Y:S01]  /*1cb0*/  FFMA.FTZ R71, R187, R168, R71 ;  /* 0x000000a8bb477223 */ /* 0x000fe20000010047 */
[----:B------:R-:W-:Y:S01]  /*1cc0*/  FMUL.FTZ R177, R136, R173 ;  /* 0x000000ad88b17220 */ /* 0x000fe20000410000 */
[----:B------:R-:W-:Y:S02]  /*1cd0*/  HADD2.F32 R174, -RZ, R174.H1_H1 ;  /* 0x300000aeffae7230 */ /* 0x000fe40000004100 */
[-C--:B------:R-:W-:Y:S01]  /*1ce0*/  FMUL.FTZ R168, R137, R170.reuse ;  /* 0x000000aa89a87220 */ /* 0x080fe20000410000 */
[----:B------:R-:W-:Y:S01]  /*1cf0*/  FADD.FTZ R41, R41, R170 ;  /* 0x000000aa29297221 */ /* 0x000fe20000010000 */
[----:B------:R-:W-:Y:S01]  /*1d00*/  FFMA.FTZ R65, R194, R170, R65 ;  /* 0x000000aac2417223 */ /* 0x000fe20000010041 */
[----:B------:R-:W-:-:S02]  /*1d10*/  HADD2.F32 R170, -RZ, R171.H1_H1 ;  /* 0x300000abffaa7230 */ /* 0x000fc40000004100 */
[----:B------:R-:W-:Y:S01]  /*1d20*/  FADD.FTZ R218, R218, R15 ;  /* 0x0000000fdada7221 */ /* 0x000fe20000010000 */
[----:B------:R-:W-:Y:S01]  /*1d30*/  FADD.FTZ R88, R88, R169 ;  /* 0x000000a958587221 */ /* 0x000fe20000010000 */
[-C--:B------:R-:W-:Y:S01]  /*1d40*/  FFMA.FTZ R112, R189, R169.reuse, R112 ;  /* 0x000000a9bd707223 */ /* 0x080fe20000010070 */
[----:B------:R-:W-:Y:S01]  /*1d50*/  FFMA.FTZ R190, R204, R169, R177 ;  /* 0x000000a9ccbe7223 */ /* 0x000fe200000100b1 */
[----:B------:R-:W-:Y:S01]  /*1d60*/  FFMA.FTZ R217, R16, R15, R217 ;  /* 0x0000000f10d97223 */ /* 0x000fe200000100d9 */
[----:B------:R-:W-:Y:S01]  /*1d70*/  FADD.FTZ R95, R95, R188 ;  /* 0x000000bc5f5f7221 */ /* 0x000fe20000010000 */
[----:B------:R-:W-:Y:S01]  /*1d80*/  FFMA.FTZ R119, R187, R188, R119 ;  /* 0x000000bcbb777223 */ /* 0x000fe20000010077 */
[----:B------:R-:W-:Y:S01]  /*1d90*/  FFMA.FTZ R195, R205, R174, R168 ;  /* 0x000000aecdc37223 */ /* 0x000fe200000100a8 */
[----:B------:R-:W-:Y:S02]  /*1da0*/  HADD2.F32 R169, -RZ, R171.H0_H0 ;  /* 0x200000abffa97230 */ /* 0x000fe40000004100 */
[----:B------:R-:W-:Y:S01]  /*1db0*/  FADD.FTZ R94, R94, R23 ;  /* 0x000000175e5e7221 */ /* 0x000fe20000010000 */
[----:B------:R-:W-:Y:S01]  /*1dc0*/  FFMA.FTZ R118, R22, R23, R118 ;  /* 0x0000001716767223 */ /* 0x000fe20000010076 */
[----:B------:R-:W-:Y:S01]  /*1dd0*/  FFMA.FTZ R188, R211, R188, R172 ;  /* 0x000000bcd3bc7223 */ /* 0x000fe200000100ac */
[----:B------:R-:W-:-:S02]  /*1de0*/  HADD2.F32 R168, -RZ, R175.H1_H1 ;  /* 0x300000afffa87230 */ /* 0x000fc40000004100 */
        /* <DEDUP_REMOVED lines=14> */
[----:B------:R-:W-:-:S02]  /*1ed0*/  HADD2.F32 R197, -RZ, R175.H0_H0 ;  /* 0x200000afffc57230 */ /* 0x000fc40000004100 */
[----:B------:R-:W-:Y:S01]  /*1ee0*/  FADD.FTZ R43, R43, R170 ;  /* 0x000000aa2b2b7221 */ /* 0x000fe20000010000 */
[----:B------:R-:W-:Y:S01]  /*1ef0*/  FADD.FTZ R169, R169, R188 ;  /* 0x000000bca9a97221 */ /* 0x000fe20000010000 */
[----:B------:R-:W-:Y:S01]  /*1f00*/  FFMA.FTZ R168, R187, R188, R168 ;  /* 0x000000bcbba87223 */ /* 0x000fe200000100a8 */
[----:B------:R-:W-:Y:S01]  /*1f10*/  FFMA.FTZ R67, R202, R170, R67 ;  /* 0x000000aaca437223 */ /* 0x000fe20000010043 */
[----:B------:R-:W-:Y:S01]  /*1f20*/  FADD.FTZ R90, R90, R197 ;  /* 0x000000c55a5a7221 */ /* 0x000fe20000010000 */
[----:B------:R-:W-:Y:S01]  /*1f30*/  FADD.FTZ R170, R169, R190 ;  /* 0x000000bea9aa7221 */ /* 0x000fe20000010000 */
[----:B------:R-:W-:Y:S01]  /*1f40*/  FFMA.FTZ R169, R189, R190, R168 ;  /* 0x000000bebda97223 */ /* 0x000fe200000100a8 */
[-C--:B------:R-:W-:Y:S01]  /*1f50*/  FFMA.FTZ R114, R196, R197.reuse, R114 ;  /* 0x000000c5c4727223 */ /* 0x080fe20000010072 */
[----:B------:R-:W-:Y:S01]  /*1f60*/  FFMA.FTZ R197, R206, R197, R173 ;  /* 0x000000c5cec57223 */ /* 0x000fe200000100ad */
[----:B------:R-:W-:Y:S01]  /*1f70*/  FADD.FTZ R170, R170, R195 ;  /* 0x000000c3aaaa7221 */ /* 0x000fe20000010000 */
[C---:B------:R-:W-:Y:S01]  /*1f80*/  FFMA.FTZ R169, R194.reuse, R195, R169 ;  /* 0x000000c3c2a97223 */ /* 0x040fe200000100a9 */
[----:B------:R-:W-:Y:S01]  /*1f90*/  FADD.FTZ R89, R89, R174 ;  /* 0x000000ae59597221 */ /* 0x000fe20000010000 */
[----:B------:R-:W-:Y:S01]  /*1fa0*/  FFMA.FTZ R113, R194, R174, R113 ;  /* 0x000000aec2717223 */ /* 0x000fe20000010071 */
[----:B------:R-:W-:Y:S01]  /*1fb0*/  FADD.FTZ R170, R170, R197 ;  /* 0x000000c5aaaa7221 */ /* 0x000fe20000010000 */
[----:B------:R-:W-:-:S03]  /*1fc0*/  FFMA.FTZ R169, R196, R197, R169 ;  /* 0x000000c5c4a97223 */ /* 0x000fc600000100a9 */
[----:B------:R-:W-:Y:S01]  /*1fd0*/  FADD.FTZ R218, R170, R203 ;  /* 0x000000cbaada7221 */ /* 0x000fe20000010000 */
[----:B------:R-:W-:-:S07]  /*1fe0*/  FFMA.FTZ R217, R202, R203, R169 ;  /* 0x000000cbcad97223 */ /* 0x000fce00000100a9 */
.L_x_2284:
[----:B------:R-:W-:Y:S05]  /*1ff0*/  BSYNC.RECONVERGENT B0 ;  /* 0x0000000000007941 */ /* 0x000fea0003800200 */
.L_x_2283:
        /* <DEDUP_REMOVED lines=32> */
.L_x_2286:
[----:B------:R-:W-:Y:S05]  /*2200*/  BSYNC.RECONVERGENT B0 ;  /* 0x0000000000007941 */ /* 0x000fea0003800200 */
.L_x_2285:
        /* <DEDUP_REMOVED lines=53> */
[----:B------:R-:W-:Y:S01]  /*2560*/  F2FP.F16.F32.PACK_AB R169, R169, R168 ;  /* 0x000000a8a9a9723e */ /* 0x000fe200000000ff */
        /* <DEDUP_REMOVED lines=10> */
[----:B------:R-:W-:-:S03]  /*2610*/  F2FP.F16.F32.PACK_AB R170, R171, R170 ;  /* 0x000000aaabaa723e */ /* 0x000fc600000000ff */
[----:B------:R-:W-:Y:S01]  /*2620*/  FMUL.FTZ R168, R11, R168 ;  /* 0x000000a80ba87220 */ /* 0x000fe20000410000 */
[----:B------:R-:W-:-:S04]  /*2630*/  F2FP.F16.F32.PACK_AB R171, R173, R176 ;  /* 0x000000b0adab723e */ /* 0x000fc800000000ff */
[----:B------:R-:W-:Y:S01]  /*2640*/  F2FP.F16.F32.PACK_AB R168, R168, R177 ;  /* 0x000000b1a8a8723e */ /* 0x000fe200000000ff */
[----:B------:R-:W-:Y:S06]  /*2650*/  BRA `(.L_x_2292) ;  /* 0x0000000c00a07947 */ /* 0x000fec0003800000 */
.L_x_2291:
        /* <DEDUP_REMOVED lines=14> */
[----:B------:R-:W-:Y:S01]  /*2740*/  F2FP.F16.F32.PACK_AB R171, R171, R152 ;  /* 0x00000098abab723e */ /* 0x000fe200000000ff */
        /* <DEDUP_REMOVED lines=18> */
.L_x_2290:
        /* <DEDUP_REMOVED lines=32> */
.L_x_2293:
        /* <DEDUP_REMOVED lines=33> */
.L_x_2289:
        /* <DEDUP_REMOVED lines=21> */
[----:B------:R-:W-:Y:S01]  /*2dd0*/  F2FP.F16.F32.PACK_AB R169, R168, R169 ;  /* 0x000000a9a8a9723e */ /* 0x000fe200000000ff */
        /* <DEDUP_REMOVED lines=10> */
[----:B------:R-:W-:-:S02]  /*2e80*/  F2FP.F16.F32.PACK_AB R170, R171, R170 ;  /* 0x000000aaabaa723e */ /* 0x000fc400000000ff */
[----:B------:R-:W-:Y:S02]  /*2e90*/  FFMA.FTZ R168, R11, R168, R37 ;  /* 0x000000a80ba87223 */ /* 0x000fe40000010025 */
[----:B------:R-:W-:-:S03]  /*2ea0*/  F2FP.F16.F32.PACK_AB R171, R173, R172 ;  /* 0x000000acadab723e */ /* 0x000fc600000000ff */
[----:B------:R-:W-:Y:S01]  /*2eb0*/  F2FP.F16.F32.PACK_AB R168, R168, R177 ;  /* 0x000000b1a8a8723e */ /* 0x000fe200000000ff */
[----:B------:R-:W-:Y:S06]  /*2ec0*/  BRA `(.L_x_2292) ;  /* 0x0000000400847947 */ /* 0x000fec0003800000 */
.L_x_2295:
        /* <DEDUP_REMOVED lines=14> */
[----:B------:R-:W-:Y:S01]  /*2fb0*/  F2FP.F16.F32.PACK_AB R171, R171, R152 ;  /* 0x00000098abab723e */ /* 0x000fe200000000ff */
        /* <DEDUP_REMOVED lines=8> */
[----:B------:R-:W-:Y:S01]  /*3040*/  F2FP.F16.F32.PACK_AB R170, R168, R169 ;  /* 0x000000a9a8aa723e */ /* 0x000fe200000000ff */
[C---:B------:R-:W-:Y:S01]  /*3050*/  FFMA.FTZ R152, R11.reuse, R152, R37 ;  /* 0x000000980b987223 */ /* 0x040fe20000010025 */
[----:B------:R-:W-:-:S04]  /*3060*/  FFMA.FTZ R154, R11, R154, R39 ;  /* 0x0000009a0b9a7223 */ /* 0x000fc80000010027 */
[----:B------:R-:W-:Y:S02]  /*3070*/  F2FP.F16.F32.PACK_AB R168, R152, R153 ;  /* 0x0000009998a8723e */ /* 0x000fe400000000ff */
[----:B------:R-:W-:Y:S02]  /*3080*/  F2FP.F16.F32.PACK_AB R169, R154, R155 ;  /* 0x0000009b9aa9723e */ /* 0x000fe400000000ff */
[----:B------:R-:W-:Y:S02]  /*3090*/  MOV R155, R171 ;  /* 0x000000ab009b7202 */ /* 0x000fe40000000f00 */
[----:B------:R-:W-:Y:S02]  /*30a0*/  MOV R154, R170 ;  /* 0x000000aa009a7202 */ /* 0x000fe40000000f00 */
[----:B------:R-:W-:Y:S02]  /*30b0*/  MOV R153, R169 ;  /* 0x000000a900997202 */ /* 0x000fe40000000f00 */
[----:B------:R-:W-:Y:S01]  /*30c0*/  MOV R152, R168 ;  /* 0x000000a800987202 */ /* 0x000fe20000000f00 */
[----:B------:R-:W-:Y:S06]  /*30d0*/  BRA `(.L_x_2292) ;  /* 0x0000000400007947 */ /* 0x000fec0003800000 */
.L_x_2294:
        /* <DEDUP_REMOVED lines=32> */
.L_x_2296:
        /* <DEDUP_REMOVED lines=32> */
.L_x_2292:
        /* <DEDUP_REMOVED lines=15> */
.L_x_2288:
[----:B------:R-:W-:Y:S05]  /*35d0*/  BSYNC.RECONVERGENT B0 ;  /* 0x0000000000007941 */ /* 0x000fea0003800200 */
.L_x_2287:
        /* <DEDUP_REMOVED lines=46> */
.L_x_2301:
        /* <DEDUP_REMOVED lines=29> */
.L_x_2300:
        /* <DEDUP_REMOVED lines=18> */
[----:B------:R-:W-:Y:S01]  /*3bb0*/  F2FP.F16.F32.PACK_AB R171, R171, R152 ;  /* 0x00000098abab723e */ /* 0x000fe200000000ff */
        /* <DEDUP_REMOVED lines=18> */
.L_x_2303:
        /* <DEDUP_REMOVED lines=14> */
[----:B------:R-:W-:Y:S01]  /*3dc0*/  F2FP.F16.F32.PACK_AB R168, R169, R168 ;  /* 0x000000a8a9a8723e */ /* 0x000fe200000000ff */
        /* <DEDUP_REMOVED lines=10> */
[----:B------:R-:W-:Y:S02]  /*3e70*/  F2FP.F16.F32.PACK_AB R169, R170, R169 ;  /* 0x000000a9aaa9723e */ /* 0x000fe400000000ff */
[----:B------:R-:W-:Y:S02]  /*3e80*/  F2FP.F16.F32.PACK_AB R170, R172, R171 ;  /* 0x000000abacaa723e */ /* 0x000fe400000000ff */
[----:B------:R-:W-:Y:S01]  /*3e90*/  F2FP.F16.F32.PACK_AB R171, R216, R173 ;  /* 0x000000add8ab723e */ /* 0x000fe200000000ff */
[----:B------:R-:W-:Y:S06]  /*3ea0*/  BRA `(.L_x_2302) ;  /* 0x00000008001c7947 */ /* 0x000fec0003800000 */
.L_x_2299:
        /* <DEDUP_REMOVED lines=41> */
.L_x_2305:
        /* <DEDUP_REMOVED lines=29> */
.L_x_2304:
        /* <DEDUP_REMOVED lines=18> */
[----:B------:R-:W-:Y:S01]  /*4430*/  F2FP.F16.F32.PACK_AB R171, R171, R152 ;  /* 0x00000098abab723e */ /* 0x000fe200000000ff */
        /* <DEDUP_REMOVED lines=18> */
.L_x_2306:
        /* <DEDUP_REMOVED lines=14> */
[----:B------:R-:W-:Y:S01]  /*4640*/  F2FP.F16.F32.PACK_AB R168, R169, R168 ;  /* 0x000000a8a9a8723e */ /* 0x000fe200000000ff */
        /* <DEDUP_REMOVED lines=10> */
[----:B------:R-:W-:-:S03]  /*46f0*/  F2FP.F16.F32.PACK_AB R169, R172, R169 ;  /* 0x000000a9aca9723e */ /* 0x000fc600000000ff */
[----:B------:R-:W-:Y:S02]  /*4700*/  F2FP.F16.F32.PACK_AB R170, R171, R170 ;  /* 0x000000aaabaa723e */ /* 0x000fe400000000ff */
[----:B------:R-:W-:-:S07]  /*4710*/  F2FP.F16.F32.PACK_AB R171, R173, R218 ;  /* 0x000000daadab723e */ /* 0x000fce00000000ff */
.L_x_2302:
        /* <DEDUP_REMOVED lines=11> */
.L_x_2298:
[----:B------:R-:W-:Y:S05]  /*47d0*/  BSYNC.RECONVERGENT B0 ;  /* 0x0000000000007941 */ /* 0x000fea0003800200 */
.L_x_2297:
        /* <DEDUP_REMOVED lines=46> */
.L_x_2311:
        /* <DEDUP_REMOVED lines=29> */
.L_x_2310:
        /* <DEDUP_REMOVED lines=37> */
.L_x_2313:
        /* <DEDUP_REMOVED lines=29> */
.L_x_2309:
        /* <DEDUP_REMOVED lines=41> */
.L_x_2315:
        /* <DEDUP_REMOVED lines=29> */
.L_x_2314:
        /* <DEDUP_REMOVED lines=37> */
.L_x_2316:
        /* <DEDUP_REMOVED lines=28> */
.L_x_2312:
        /* <DEDUP_REMOVED lines=10> */
.L_x_2308:
[----:B------:R-:W-:Y:S05]  /*59c0*/  BSYNC.RECONVERGENT B0 ;  /* 0x0000000000007941 */ /* 0x000fea0003800200 */
.L_x_2307:
[----:B------:R-:W-:Y:S01]  /*59d0*/  UPLOP3.LUT UP1, UPT, UPT, UPT, UP1, 0x40, 0x4 ;  /* 0x000000000004789c */ /* 0x000fe20003f2e810 */
[----:B------:R-:W-:Y:S10]  /*59e0*/  @!P1 BRA `(.L_x_2317) ;  /* 0xffffffac00d49947 */ /* 0x000ff4000383ffff */
.L_x_2278:
        /* <DEDUP_REMOVED lines=22> */
.L_x_2319:
[----:B------:R-:W-:Y:S05]  /*5b50*/  BSYNC.RECONVERGENT B0 ;  /* 0x0000000000007941 */ /* 0x000fea0003800200 */
.L_x_2318:
        /* <DEDUP_REMOVED lines=19> */
.L_x_2321:
[----:B------:R-:W-:Y:S05]  /*5c90*/  BSYNC.RECONVERGENT B0 ;  /* 0x0000000000007941 */ /* 0x000fea0003800200 */
.L_x_2320:
        /* <DEDUP_REMOVED lines=18> */
.L_x_2322:
        /* <DEDUP_REMOVED lines=12> */
.L_x_3856:


//--------------------- .text._ZN10layer_norm31ln_parallel_residual_bwd_kernelINS_13Kernel_traitsIf6__halffS2_fjLj3072ELj1ELj1ELj4ELj16ENS_18Kernel_traits_baseILj3072EfS2_fS2_fjLj128EEEEELb0ELb0ELb1EEEvNS_9BwdParamsE --------------------------
	.section	.text._ZN10layer_norm31ln_parallel_residual_bwd_kernelINS_13Kernel_traitsIf6__halffS2_fjLj3072ELj1ELj1ELj4ELj16ENS_18Kernel_traits_baseILj3072EfS2_fS2_fjLj128EEEEELb0ELb0ELb1EEEvNS_9BwdParamsE,"ax",@progbits
	.align	128
        .global         _ZN10layer_norm31ln_parallel_residual_bwd_kernelINS_13Kernel_traitsIf6__halffS2_fjLj3072ELj1ELj1ELj4ELj16ENS_18Kernel_traits_baseILj3072EfS2_fS2_fjLj128EEEEELb0ELb0ELb1EEEvNS_9BwdParamsE
        .type           _ZN10layer_norm31ln_parallel_residual_bwd_kernelINS_13Kernel_traitsIf6__halffS2_fjLj3072ELj1ELj1ELj4ELj16ENS_18Kernel_traits_baseILj3072EfS2_fS2_fjLj128EEEEELb0ELb0ELb1EEEvNS_9BwdParamsE,@function
        .size           _ZN10layer_norm31ln_parallel_residual_bwd_kernelINS_13Kernel_traitsIf6__halffS2_fjLj3072ELj1ELj1ELj4ELj16ENS_18Kernel_traits_baseILj3072EfS2_fS2_fjLj128EEEEELb0ELb0ELb1EEEvNS_9BwdParamsE,(.L_x_3857 - _ZN10layer_norm31ln_parallel_residual_bwd_kernelINS_13Kernel_traitsIf6__halffS2_fjLj3072ELj1ELj1ELj4ELj16ENS_18Kernel_traits_baseILj3072EfS2_fS2_fjLj128EEEEELb0ELb0ELb1EEEvNS_9BwdParamsE)
        .other          _ZN10layer_norm31ln_parallel_residual_bwd_kernelINS_13Kernel_traitsIf6__halffS2_fjLj3072ELj1ELj1ELj4ELj16ENS_18Kernel_traits_baseILj3072EfS2_fS2_fjLj128EEEEELb0ELb0ELb1EEEvNS_9BwdParamsE,@"STO_CUDA_ENTRY STV_DEFAULT"
_ZN10layer_norm31ln_parallel_residual_bwd_kernelINS_13Kernel_traitsIf6__halffS2_fjLj3072ELj1ELj1ELj4ELj16ENS_18Kernel_traits_baseILj3072EfS2_fS2_fjLj128EEEEELb0ELb0ELb1EEEvNS_9BwdParamsE:
.text._ZN10layer_norm31ln_parallel_residual_bwd_kernelINS_13Kernel_traitsIf6__halffS2_fjLj3072ELj1ELj1ELj4ELj16ENS_18Kernel_traits_baseILj3072EfS2_fS2_fjLj128EEEEELb0ELb0ELb1EEEvNS_9BwdParamsE:
        /* <DEDUP_REMOVED lines=58> */
[----:B------:R3:W-:Y:S01]  /*03a0*/  STL [R1+0x4], RZ ;  /* 0x000004ff01007387 */ /* 0x0007e20000100800 */
[----:B------:R-:W-:Y:S01]  /*03b0*/  HFMA2 R252, -RZ, RZ, 0, 0 ;  /* 0x00000000fffc7431 */ /* 0x000fe200000001ff */
[----:B------:R-:W-:-:S02]  /*03c0*/  UPLOP3.LUT UP1, UPT, UPT, UPT, UPT, 0x40, 0x4 ;  /* 0x000000000004789c */ /* 0x000fc40003f2e870 */
[----:B------:R3:W-:Y:S01]  /*03d0*/  STL [R1], RZ ;  /* 0x000000ff01007387 */ /* 0x0007e20000100800 */
        /* <DEDUP_REMOVED lines=16> */
[----:B------:R-:W-:Y:S01]  /*04e0*/  MOV R212, RZ ;  /* 0x000000ff00d47202 */ /* 0x000fe20000000f00 */
[C---:B-1----:R-:W-:Y:S01]  /*04f0*/  IMAD.WIDE.U32 R2, R81.reuse, 0x20, R2 ;  /* 0x0000002051027825 */ /* 0x042fe200078e0002 */
[----:B------:R-:W-:-:S02]  /*0500*/  LOP3.LUT R80, R81, 0x60, RZ, 0xc0, !PT ;  /* 0x0000006051507812 */ /* 0x000fc400078ec0ff */
[----:B------:R-:W-:Y:S02]  /*0510*/  CS2R R12, SRZ ;  /* 0x00000000000c7805 */ /* 0x000fe4000001ff00 */
[----:B------:R-:W-:Y:S01]  /*0520*/  CS2R R170, SRZ ;  /* 0x0000000000aa7805 */ /* 0x000fe2000001ff00 */
[----:B--2---:R-:W-:Y:S01]  /*0530*/  IMAD.WIDE.U32 R4, R81, 0x20, R4 ;  /* 0x0000002051047825 */ /* 0x004fe200078e0004 */
        /* <DEDUP_REMOVED lines=30> */
[----:B0-----:R-:W-:Y:S02]  /*0720*/  CS2R R2, SRZ ;  /* 0x0000000000027805 */ /* 0x001fe4000001ff00 */
[----:B------:R-:W-:Y:S01]  /*0730*/  CS2R R24, SRZ ;  /* 0x0000000000187805 */ /* 0x000fe2000001ff00 */
[----:B------:R-:W5:Y:S01]  /*0740*/  LDG.E.128 R44, desc[UR12][R4.64+0x1000] ;  /* 0x0010000c042c7981 */ /* 0x000f62000c1e1d00 */
[----:B------:R-:W-:Y:S02]  /*0750*/  CS2R R26, SRZ ;  /* 0x00000000001a7805 */ /* 0x000fe4000001ff00 */
[----:B------:R-:W-:Y:S02]  /*0760*/  CS2R R28, SRZ ;  /* 0x00000000001c7805 */ /* 0x000fe4000001ff00 */
[----:B------:R-:W-:Y:S01]  /*0770*/  CS2R R30, SRZ ;  /* 0x00000000001e7805 */ /* 0x000fe2000001ff00 */
[----:B------:R-:W5:Y:S01]  /*0780*/  LDG.E.128 R40, desc[UR12][R4.64+0x1010] ;  /* 0x0010100c04287981 */ /* 0x000f62000c1e1d00 */
[----:B------:R-:W-:Y:S01]  /*0790*/  MOV R206, RZ ;  /* 0x000000ff00ce7202 */ /* 0x000fe20000000f00 */
[----:B------:R-:W0:Y:S01]  /*07a0*/  LDCU UR15, c[0x0][0x388] ;  /* 0x00007100ff0f77ac */ /* 0x000e220008000800 */
[----:B------:R-:W-:Y:S01]  /*07b0*/  MOV R207, UR11 ;  /* 0x0000000b00cf7c02 */ /* 0x000fe20008000f00 */
[----:B------:R-:W5:Y:S01]  /*07c0*/  LDG.E.128 R36, desc[UR12][R4.64+0x2000] ;  /* 0x0020000c04247981 */ /* 0x000f62000c1e1d00 */
[----:B------:R-:W-:Y:S01]  /*07d0*/  LOP3.LUT R80, R80, 0x1f, R81, 0xf8, !PT ;  /* 0x0000001f50507812 */ /* 0x000fe200078ef851 */
[----:B------:R-:W1:Y:S02]  /*07e0*/  LDCU.U8 UR14, c[0x0][0x410] ;  /* 0x00008200ff0e77ac */ /* 0x000e640008000000 */
[----:B------:R2:W5:Y:S01]  /*07f0*/  LDG.E.128 R32, desc[UR12][R4.64+0x2010] ;  /* 0x0020100c04207981 */ /* 0x000562000c1e1d00 */
[----:B------:R-:W4:Y:S01]  /*0800*/  LDCU UR18, c[0x0][0x400] ;  /* 0x00008000ff1277ac */ /* 0x000f220008000800 */
[----:B------:R-:W0:Y:S01]  /*0810*/  LDCU.64 UR6, c[0x0][0x470] ;  /* 0x00008e00ff0677ac */ /* 0x000e220008000a00 */
[----:B--2---:R-:W-:Y:S01]  /*0820*/  CS2R R4, SRZ ;  /* 0x0000000000047805 */ /* 0x004fe2000001ff00 */
[----:B------:R-:W2:Y:S01]  /*0830*/  LDCU.64 UR8, c[0x0][0x478] ;  /* 0x00008f00ff0877ac */ /* 0x000ea20008000a00 */
[----:B---3--:R-:W0:Y:S05]  /*0840*/  LDCU.64 UR16, c[0x0][0x438] ;  /* 0x00008700ff1077ac */ /* 0x008e2a0008000a00 */
.L_x_2350:
[----:B---3--:R-:W3:Y:S01]  /*0850*/  S2R R120, SR_TID.X ;  /* 0x0000000000787919 */ /* 0x008ee20000002100 */
[----:B------:R-:W1:Y:S01]  /*0860*/  LDC.64 R116, c[0x0][0x3c0] ;  /* 0x0000f000ff747b82 */ /* 0x000e620000000a00 */
[----:B0-----:R-:W-:Y:S01]  /*0870*/  IMAD R118, R207, UR15, RZ ;  /* 0x0000000fcf767c24 */ /* 0x001fe2000f8e02ff */
[----:B------:R-:W0:Y:S04]  /*0880*/  S2R R121, SR_TID.X ;  /* 0x0000000000797919 */ /* 0x000e280000002100 */
[----:B------:R-:W-:Y:S02]  /*0890*/  SHF.R.S32.HI R119, RZ, 0x1f, R118 ;  /* 0x0000001fff777819 */ /* 0x000fe40000011476 */
[----:B------:R-:W4:Y:S02]  /*08a0*/  LDC.64 R160, c[0x0][0x3a8] ;  /* 0x0000ea00ffa07b82 */ /* 0x000f240000000a00 */
[----:B------:R-:W-:-:S06]  /*08b0*/  LEA.HI R119, R119, R118, RZ, 0x3 ;  /* 0x0000007677777211 */ /* 0x000fcc00078f18ff */
[----:B------:R-:W2:Y:S08]  /*08c0*/  LDC.64 R152, c[0x0][0x430] ;  /* 0x00010c00ff987b82 */ /* 0x000eb00000000a00 */
[----:B------:R-:W2:Y:S01]  /*08d0*/  LDC.64 R126, c[0x0][0x3c8] ;  /* 0x0000f200ff7e7b82 */ /* 0x000ea20000000a00 */
[----:B-1----:R-:W-:-:S05]  /*08e0*/  IMAD.WIDE R116, R207, 0x4, R116 ;  /* 0x00000004cf747825 */ /* 0x002fca00078e0274 */
[----:B------:R-:W2:Y:S01]  /*08f0*/  LDG.E R223, desc[UR12][R116.64] ;  /* 0x0000000c74df7981 */ /* 0x000ea2000c1e1900 */
[----:B---3--:R-:W-:Y:S01]  /*0900*/  LOP3.LUT R120, R120, 0x60, RZ, 0xc0, !PT ;  /* 0x0000006078787812 */ /* 0x008fe200078ec0ff */
[----:B------:R-:W1:Y:S03]  /*0910*/  LDC.64 R156, c[0x0][0x428] ;  /* 0x00010a00ff9c7b82 */ /* 0x000e660000000a00 */
[----:B0-----:R-:W-:-:S04]  /*0920*/  LOP3.LUT R120, R120, 0x1f, R121, 0xf8, !PT ;  /* 0x0000001f78787812 */ /* 0x001fc800078ef879 */
[----:B------:R-:W-:-:S05]  /*0930*/  LEA.HI.SX32 R210, R119, R120, 0x1d ;  /* 0x0000007877d27211 */ /* 0x000fca00078feaff */
[----:B----4-:R-:W-:-:S04]  /*0940*/  IMAD.WIDE.U32 R128, R210, 0x20, R160 ;  /* 0x00000020d2807825 */ /* 0x010fc800078e00a0 */
[C---:B--2---:R-:W-:Y:S01]  /*0950*/  IMAD.WIDE.U32 R120, R210.reuse, 0x10, R152 ;  /* 0x00000010d2787825 */ /* 0x044fe200078e0098 */
[----:B------:R-:W2:Y:S03]  /*0960*/  LDG.E.128 R116, desc[UR12][R128.64] ;  /* 0x0000000c80747981 */ /* 0x000ea6000c1e1d00 */
[----:B------:R-:W-:Y:S02]  /*0970*/  IMAD.WIDE R126, R207, 0x4, R126 ;  /* 0x00000004cf7e7825 */ /* 0x000fe400078e027e */
[----:B------:R-:W3:Y:S02]  /*0980*/  LDG.E.128 R120, desc[UR12][R120.64] ;  /* 0x0000000c78787981 */ /* 0x000ee4000c1e1d00 */
[C---:B-1----:R-:W-:Y:S02]  /*0990*/  IMAD.WIDE.U32 R124, R210.reuse, 0x10, R156 ;  /* 0x00000010d27c7825 */ /* 0x042fe400078e009c */
[----:B------:R-:W4:Y:S04]  /*09a0*/  LDG.E R209, desc[UR12][R126.64] ;  /* 0x0000000c7ed17981 */ /* 0x000f28000c1e1900 */
[----:B------:R-:W4:Y:S04]  /*09b0*/  LDG.E.128 R128, desc[UR12][R128.64+0x10] ;  /* 0x0000100c80807981 */ /* 0x000f28000c1e1d00 */
        /* <DEDUP_REMOVED lines=21> */
[----:B0-----:R-:W-:-:S05]  /*0b10*/  @P1 IMAD.WIDE.U32 R162, R210, 0x20, R162 ;  /* 0x00000020d2a21825 */ /* 0x001fca00078e00a2 */
[----:B-----5:R-:W5:Y:S04]  /*0b20*/  @P1 LDG.E.128 R80, desc[UR12][R162.64] ;  /* 0x0000000ca2501981 */ /* 0x020f68000c1e1d00 */
[----:B------:R1:W5:Y:S02]  /*0b30*/  @P1 LDG.E.128 R84, desc[UR12][R162.64+0x10] ;  /* 0x0000100ca2541981 */ /* 0x000364000c1e1d00 */
[----:B-1----:R-:W-:-:S05]  /*0b40*/  @P1 IMAD.WIDE.U32 R162, R208, 0x20, R214 ;  /* 0x00000020d0a21825 */ /* 0x002fca00078e00d6 */
[----:B------:R-:W5:Y:S04]  /*0b50*/  @P1 LDG.E.128 R88, desc[UR12][R162.64] ;  /* 0x0000000ca2581981 */ /* 0x000f68000c1e1d00 */
[----:B------:R0:W5:Y:S02]  /*0b60*/  @P1 LDG.E.128 R92, desc[UR12][R162.64+0x10] ;  /* 0x0000100ca25c1981 */ /* 0x000164000c1e1d00 */
[----:B0-----:R-:W-:-:S05]  /*0b70*/  @P1 IMAD.WIDE.U32 R162, R211, 0x20, R216 ;  /* 0x00000020d3a21825 */ /* 0x001fca00078e00d8 */
[----:B------:R-:W5:Y:S04]  /*0b80*/  @P1 LDG.E.128 R96, desc[UR12][R162.64] ;  /* 0x0000000ca2601981 */ /* 0x000f68000c1e1d00 */
[----:B------:R0:W5:Y:S04]  /*0b90*/  @P1 LDG.E.128 R100, desc[UR12][R162.64+0x10] ;  /* 0x0000100ca2641981 */ /* 0x000168000c1e1d00 */
[----:B------:R-:W4:Y:S01]  /*0ba0*/  LDG.E.128 R160, desc[UR12][R160.64+0x10] ;  /* 0x0000100ca0a07981 */ /* 0x000f22000c1e1d00 */
[----:B------:R-:W-:-:S04]  /*0bb0*/  ISETP.NE.AND P0, PT, RZ, UR14, PT ;  /* 0x0000000eff007c0c */ /* 0x000fc8000bf05270 */
[----:B------:R-:W-:-:S05]  /*0bc0*/  FSEL R223, R223, RZ, !P0 ;  /* 0x000000ffdfdf7208 */ /* 0x000fca0004000000 */
[C---:B--2---:R-:W-:Y:S01]  /*0bd0*/  FADD.FTZ R216, -R223.reuse, R117 ;  /* 0x00000075dfd87221 */ /* 0x044fe20000010100 */
[----:B------:R-:W-:Y:S01]  /*0be0*/  FADD.FTZ R116, -R223, R116 ;  /* 0x00000074df747221 */ /* 0x000fe20000010100 */
[--C-:B---3--:R-:W-:Y:S02]  /*0bf0*/  HADD2.F32 R214, -RZ, R120.reuse.H0_H0 ;  /* 0x20000078ffd67230 */ /* 0x108fe40000004100 */
[----:B------:R-:W-:Y:S02]  /*0c00*/  HADD2.F32 R117, -RZ, R120.H1_H1 ;  /* 0x30000078ff757230 */ /* 0x000fe40000004100 */
[C---:B----4-:R-:W-:Y:S01]  /*0c10*/  FMUL.FTZ R216, R209.reuse, R216 ;  /* 0x000000d8d1d87220 */ /* 0x050fe20000410000 */
[----:B------:R-:W-:Y:S01]  /*0c20*/  FMUL.FTZ R213, R209, R116 ;  /* 0x00000074d1d57220 */ /* 0x000fe20000410000 */
[----:B------:R-:W-:Y:S01]  /*0c30*/  FMUL.FTZ R217, R52, R214 ;  /* 0x000000d634d97220 */ /* 0x000fe20000410000 */
[-C--:B------:R-:W-:Y:S01]  /*0c40*/  FMUL.FTZ R116, R53, R117.reuse ;  /* 0x0000007535747220 */ /* 0x080fe20000410000 */
[----:B------:R-:W-:Y:S01]  /*0c50*/  FADD.FTZ R199, R117, R199 ;  /* 0x000000c775c77221 */ /* 0x000fe20000010000 */
[----:B------:R-:W-:Y:S01]  /*0c60*/  FFMA.FTZ R200, R216, R117, R200 ;  /* 0x00000075d8c87223 */ /* 0x000fe200000100c8 */
[----:B------:R-:W-:Y:S01]  /*0c70*/  FADD.FTZ R118, -R223, R118 ;  /* 0x00000076df767221 */ /* 0x000fe20000010100 */
[----:B------:R-:W-:-:S02]  /*0c80*/  HADD2.F32 R117, -RZ, R121.H0_H0 ;  /* 0x20000079ff757230 */ /* 0x000fc40000004100 */
[--C-:B------:R-:W-:Y:S02]  /*0c90*/  HADD2.F32 R215, -RZ, R124.reuse.H0_H0 ;  /* 0x2000007cffd77230 */ /* 0x100fe40000004100 */
[----:B------:R-:W-:Y:S02]  /*0ca0*/  HADD2.F32 R124, -RZ, R124.H1_H1 ;  /* 0x3000007cff7c7230 */ /* 0x000fe40000004100 */
[----:B------:R-:W-:Y:S01]  /*0cb0*/  FADD.FTZ R203, R214, R203 ;  /* 0x000000cbd6cb7221 */ /* 0x000fe20000010000 */
[----:B------:R-:W-:Y:S02]  /*0cc0*/  HADD2.F32 R121, -RZ, R121.H1_H1 ;  /* 0x30000079ff797230 */ /* 0x000fe40000004100 */
[----:B------:R-:W-:Y:S01]  /*0cd0*/  FFMA.FTZ R204, R213, R214, R204 ;  /* 0x000000d6d5cc7223 */ /* 0x000fe200000100cc */
[-C--:B------:R-:W-:Y:S01]  /*0ce0*/  FFMA.FTZ R214, R76, R215.reuse, R217 ;  /* 0x000000d74cd67223 */ /* 0x080fe200000100d9 */
[----:B------:R-:W-:Y:S01]  /*0cf0*/  FMUL.FTZ R218, R209, R118 ;  /* 0x00000076d1da7220 */ /* 0x000fe20000410000 */
[----:B------:R-:W-:Y:S01]  /*0d00*/  FADD.FTZ R205, R215, R205 ;  /* 0x000000cdd7cd7221 */ /* 0x000fe20000010000 */
[----:B------:R-:W-:Y:S01]  /*0d10*/  FFMA.FTZ R206, R213, R215, R206 ;  /* 0x000000d7d5ce7223 */ /* 0x000fe200000100ce */
[----:B------:R-:W-:-:S02]  /*0d20*/  HADD2.F32 R217, -RZ, R125.H0_H0 ;  /* 0x2000007dffd97230 */ /* 0x000fc40000004100 */
[----:B------:R-:W-:Y:S01]  /*0d30*/  FFMA.FTZ R215, R77, R124, R116 ;  /* 0x0000007c4dd77223 */ /* 0x000fe20000010074 */
[----:B------:R-:W-:Y:S02]  /*0d40*/  HADD2.F32 R125, -RZ, R125.H1_H1 ;  /* 0x3000007dff7d7230 */ /* 0x000fe40000004100 */
[----:B------:R-:W-:Y:S01]  /*0d50*/  FMUL.FTZ R116, R55, R121 ;  /* 0x0000007937747220 */ /* 0x000fe20000410000 */
[----:B------:R-:W-:Y:S01]  /*0d60*/  FADD.FTZ R195, R117, R195 ;  /* 0x000000c375c37221 */ /* 0x000fe20000010000 */
[-C--:B------:R-:W-:Y:S01]  /*0d70*/  FFMA.FTZ R196, R218, R117.reuse, R196 ;  /* 0x00000075dac47223 */ /* 0x080fe200000100c4 */
[----:B------:R-:W-:Y:S01]  /*0d80*/  FMUL.FTZ R117, R54, R117 ;  /* 0x0000007536757220 */ /* 0x000fe20000410000 */
[----:B------:R-:W-:Y:S01]  /*0d90*/  FFMA.FTZ R219, R79, R125, R116 ;  /* 0x0000007d4fdb7223 */ /* 0x000fe20000010074 */
[----:B------:R-:W-:Y:S01]  /*0da0*/  FADD.FTZ R128, -R223, R128 ;  /* 0x00000080df807221 */ /* 0x000fe20000010100 */
[----:B------:R-:W-:Y:S01]  /*0db0*/  FADD.FTZ R197, R217, R197 ;  /* 0x000000c5d9c57221 */ /* 0x000fe20000010000 */
[-C--:B------:R-:W-:Y:S01]  /*0dc0*/  FFMA.FTZ R198, R218, R217.reuse, R198 ;  /* 0x000000d9dac67223 */ /* 0x080fe200000100c6 */
[----:B------:R-:W-:Y:S01]  /*0dd0*/  FADD.FTZ R116, -R223, R129 ;  /* 0x00000081df747221 */ /* 0x000fe20000010100 */
[----:B------:R-:W-:Y:S01]  /*0de0*/  FFMA.FTZ R217, R78, R217, R117 ;  /* 0x000000d94ed97223 */ /* 0x000fe20000010075 */
[----:B------:R-:W-:-:S02]  /*0df0*/  HADD2.F32 R117, -RZ, R122.H0_H0 ;  /* 0x2000007aff757230 */ /* 0x000fc40000004100 */
[C---:B------:R-:W-:Y:S01]  /*0e00*/  FMUL.FTZ R222, R209.reuse, R128 ;  /* 0x00000080d1de7220 */ /* 0x040fe20000410000 */
[----:B------:R-:W-:Y:S01]  /*0e10*/  FMUL.FTZ R225, R209, R116 ;  /* 0x00000074d1e17220 */ /* 0x000fe20000410000 */
[----:B------:R-:W-:Y:S02]  /*0e20*/  HADD2.F32 R122, -RZ, R122.H1_H1 ;  /* 0x3000007aff7a7230 */ /* 0x000fe40000004100 */
[C---:B------:R-:W-:Y:S01]  /*0e30*/  FADD.FTZ R130, -R223.reuse, R130 ;  /* 0x00000082df827221 */ /* 0x040fe20000010100 */
[--C-:B------:R-:W-:Y:S02]  /*0e40*/  HADD2.F32 R118, -RZ, R123.reuse.H1_H1 ;  /* 0x3000007bff767230 */ /* 0x100fe40000004100 */
[C---:B------:R-:W-:Y:S01]  /*0e50*/  FADD.FTZ R116, -R223.reuse, R131 ;  /* 0x00000083df747221 */ /* 0x040fe20000010100 */
[----:B------:R-:W-:Y:S01]  /*0e60*/  FADD.FTZ R220, -R223, R119 ;  /* 0x00000077dfdc7221 */ /* 0x000fe20000010100 */
[----:B------:R-:W-:Y:S02]  /*0e70*/  HADD2.F32 R221, -RZ, R126.H0_H0 ;  /* 0x2000007effdd7230 */ /* 0x000fe40000004100 */
[-C--:B------:R-:W-:Y:S01]  /*0e80*/  FMUL.FTZ R119, R48, R117.reuse ;  /* 0x0000007530777220 */ /* 0x080fe20000410000 */
[----:B------:R-:W-:Y:S01]  /*0e90*/  FADD.FTZ R184, R117, R184 ;  /* 0x000000b875b87221 */ /* 0x000fe20000010000 */
[----:B------:R-:W-:Y:S01]  /*0ea0*/  FFMA.FTZ R12, R222, R117, R12 ;  /* 0x00000075de0c7223 */ /* 0x000fe2000001000c */
[----:B------:R-:W-:-:S02]  /*0eb0*/  HADD2.F32 R117, -RZ, R123.H0_H0 ;  /* 0x2000007bff757230 */ /* 0x000fc40000004100 */
[C---:B------:R-:W-:Y:S01]  /*0ec0*/  FMUL.FTZ R227, R209.reuse, R130 ;  /* 0x00000082d1e37220 */ /* 0x040fe20000410000 */
[----:B------:R-:W-:Y:S02]  /*0ed0*/  HADD2.F32 R230, -RZ, R127.H1_H1 ;  /* 0x3000007fffe67230 */ /* 0x000fe40000004100 */
[----:B------:R-:W-:Y:S01]  /*0ee0*/  FMUL.FTZ R231, R209, R116 ;  /* 0x00000074d1e77220 */ /* 0x000fe20000410000 */
[----:B------:R-:W-:Y:S02]  /*0ef0*/  HADD2.F32 R126, -RZ, R126.H1_H1 ;  /* 0x3000007eff7e7230 */ /* 0x000fe40000004100 */
[----:B------:R-:W-:Y:S01]  /*0f00*/  FMUL.FTZ R224, R49, R122 ;  /* 0x0000007a31e07220 */ /* 0x000fe20000410000 */
        /* <DEDUP_REMOVED lines=8> */
[----:B------:R-:W-:Y:S01]  /*0f90*/  FFMA.FTZ R29, R231, R230, R29 ;  /* 0x000000e6e71d7223 */ /* 0x000fe2000001001d */
[----:B------:R-:W-:Y:S01]  /*0fa0*/  FADD.FTZ R182, R126, R182 ;  /* 0x000000b67eb67221 */ /* 0x000fe20000010000 */
[-C--:B------:R-:W-:Y:S01]  /*0fb0*/  FFMA.FTZ R31, R225, R126.reuse, R31 ;  /* 0x0000007ee11f7223 */ /* 0x080fe2000001001f */
[----:B------:R-:W-:Y:S01]  /*0fc0*/  FFMA.FTZ R224, R73, R126, R224 ;  /* 0x0000007e49e07223 */ /* 0x000fe200000100e0 */
[----:B------:R-:W-:Y:S01]  /*0fd0*/  FFMA.FTZ R230, R75, R230, R116 ;  /* 0x000000e64be67223 */ /* 0x000fe20000010074 */
[----:B------:R-:W-:-:S02]  /*0fe0*/  HADD2.F32 R117, -RZ, R136.H0_H0 ;  /* 0x20000088ff757230 */ /* 0x000fc40000004100 */
[C---:B------:R-:W-:Y:S01]  /*0ff0*/  FADD.FTZ R126, -R223.reuse, R132 ;  /* 0x00000084df7e7221 */ /* 0x040fe20000010100 */
[----:B------:R-:W-:Y:S01]  /*1000*/  FADD.FTZ R116, -R223, R133 ;  /* 0x00000085df747221 */ /* 0x000fe20000010100 */
[----:B------:R-:W-:Y:S02]  /*1010*/  HADD2.F32 R136, -RZ, R136.H1_H1 ;  /* 0x30000088ff887230 */ /* 0x000fe40000004100 */
[--C-:B------:R-:W-:Y:S02]  /*1020*/  HADD2.F32 R130, -RZ, R140.reuse.H1_H1 ;  /* 0x3000008cff827230 */ /* 0x100fe40000004100 */
[C---:B------:R-:W-:Y:S01]  /*1030*/  FMUL.FTZ R126, R209.reuse, R126 ;  /* 0x0000007ed17e7220 */ /* 0x040fe20000410000 */
[----:B------:R-:W-:Y:S01]  /*1040*/  FMUL.FTZ R131, R209, R116 ;  /* 0x00000074d1837220 */ /* 0x000fe20000410000 */
[----:B------:R-:W-:Y:S01]  /*1050*/  FMUL.FTZ R116, R45, R136 ;  /* 0x000000882d747220 */ /* 0x000fe20000410000 */
[----:B------:R-:W-:Y:S02]  /*1060*/  HADD2.F32 R226, -RZ, R127.H0_H0 ;  /* 0x2000007fffe27230 */ /* 0x000fe40000004100 */
[----:B------:R-:W-:Y:S01]  /*1070*/  FADD.FTZ R239, R117, R239 ;  /* 0x000000ef75ef7221 */ /* 0x000fe20000010000 */
[----:B------:R-:W-:-:S02]  /*1080*/  HADD2.F32 R127, -RZ, R140.H0_H0 ;  /* 0x2000008cff7f7230 */ /* 0x000fc40000004100 */
[-C--:B------:R-:W-:Y:S01]  /*1090*/  FFMA.FTZ R8, R126, R117.reuse, R8 ;  /* 0x000000757e087223 */ /* 0x080fe20000010008 */
[----:B------:R-:W-:Y:S01]  /*10a0*/  FADD.FTZ R178, R130, R178 ;  /* 0x000000b282b27221 */ /* 0x000fe20000010000 */
[-C--:B------:R-:W-:Y:S01]  /*10b0*/  FFMA.FTZ R27, R131, R130.reuse, R27 ;  /* 0x00000082831b7223 */ /* 0x080fe2000001001b */
[----:B------:R-:W-:Y:S01]  /*10c0*/  FMUL.FTZ R117, R44, R117 ;  /* 0x000000752c757220 */ /* 0x000fe20000410000 */
[----:B------:R-:W-:Y:S01]  /*10d0*/  FFMA.FTZ R130, R69, R130, R116 ;  /* 0x0000008245827223 */ /* 0x000fe20000010074 */
        /* <DEDUP_REMOVED lines=8> */
[----:B------:R-:W-:-:S02]  /*1160*/  HADD2.F32 R117, -RZ, R141.H0_H0 ;  /* 0x2000008dff757230 */ /* 0x000fc40000004100 */
[----:B------:R-:W-:Y:S01]  /*1170*/  FADD.FTZ R240, R136, R240 ;  /* 0x000000f088f07221 */ /* 0x000fe20000010000 */
[----:B------:R-:W-:Y:S01]  /*1180*/  FFMA.FTZ R7, R131, R136, R7 ;  /* 0x0000008883077223 */ /* 0x000fe20000010007 */
[----:B------:R-:W-:Y:S01]  /*1190*/  FMUL.FTZ R133, R209, R134 ;  /* 0x00000086d1857220 */ /* 0x000fe20000410000 */
[----:B------:R-:W-:Y:S01]  /*11a0*/  FMUL.FTZ R119, R46, R116 ;  /* 0x000000742e777220 */ /* 0x000fe20000410000 */
[C---:B------:R-:W-:Y:S01]  /*11b0*/  FADD.FTZ R136, -R223.reuse, R135 ;  /* 0x00000087df887221 */ /* 0x040fe20000010100 */
[----:B------:R-:W-:Y:S02]  /*11c0*/  HADD2.F32 R137, -RZ, R137.H1_H1 ;  /* 0x30000089ff897230 */ /* 0x000fe40000004100 */
[----:B------:R-:W-:Y:S01]  /*11d0*/  FADD.FTZ R144, -R223, R144 ;  /* 0x00000090df907221 */ /* 0x000fe20000010100 */
[----:B------:R-:W-:Y:S01]  /*11e0*/  FADD.FTZ R177, R117, R177 ;  /* 0x000000b175b17221 */ /* 0x000fe20000010000 */
[-C--:B------:R-:W-:Y:S01]  /*11f0*/  FFMA.FTZ R26, R133, R117.reuse, R26 ;  /* 0x00000075851a7223 */ /* 0x080fe2000001001a */
[----:B------:R-:W-:Y:S01]  /*1200*/  FFMA.FTZ R132, R70, R117, R119 ;  /* 0x0000007546847223 */ /* 0x000fe20000010077 */
[----:B------:R-:W-:-:S02]  /*1210*/  HADD2.F32 R140, -RZ, R141.H1_H1 ;  /* 0x3000008dff8c7230 */ /* 0x000fc40000004100 */
[----:B------:R-:W-:Y:S01]  /*1220*/  FADD.FTZ R241, R116, R241 ;  /* 0x000000f174f17221 */ /* 0x000fe20000010000 */
[----:B------:R-:W-:Y:S01]  /*1230*/  FFMA.FTZ R6, R133, R116, R6 ;  /* 0x0000007485067223 */ /* 0x000fe20000010006 */
[----:B------:R-:W-:Y:S01]  /*1240*/  FMUL.FTZ R136, R209, R136 ;  /* 0x00000088d1887220 */ /* 0x000fe20000410000 */
[--C-:B------:R-:W-:Y:S02]  /*1250*/  HADD2.F32 R117, -RZ, R138.reuse.H0_H0 ;  /* 0x2000008aff757230 */ /* 0x100fe40000004100 */
[----:B------:R-:W-:Y:S01]  /*1260*/  FMUL.FTZ R116, R47, R137 ;  /* 0x000000892f747220 */ /* 0x000fe20000410000 */
[----:B------:R-:W-:Y:S02]  /*1270*/  HADD2.F32 R138, -RZ, R138.H1_H1 ;  /* 0x3000008aff8a7230 */ /* 0x000fe40000004100 */
[----:B------:R-:W-:Y:S01]  /*1280*/  FMUL.FTZ R144, R209, R144 ;  /* 0x00000090d1907220 */ /* 0x000fe20000410000 */
[----:B------:R-:W-:Y:S01]  /*1290*/  FADD.FTZ R176, R140, R176 ;  /* 0x000000b08cb07221 */ /* 0x000fe20000010000 */
[----:B------:R-:W-:Y:S01]  /*12a0*/  FFMA.FTZ R25, R136, R140, R25 ;  /* 0x0000008c88197223 */ /* 0x000fe20000010019 */
[----:B------:R-:W-:-:S02]  /*12b0*/  HADD2.F32 R141, -RZ, R142.H0_H0 ;  /* 0x2000008eff8d7230 */ /* 0x000fc40000004100 */
[----:B------:R-:W-:Y:S01]  /*12c0*/  FFMA.FTZ R140, R71, R140, R116 ;  /* 0x0000008c478c7223 */ /* 0x000fe20000010074 */
[----:B------:R-:W-:Y:S02]  /*12d0*/  HADD2.F32 R142, -RZ, R142.H1_H1 ;  /* 0x3000008eff8e7230 */ /* 0x000fe40000004100 */
[-C--:B------:R-:W-:Y:S01]  /*12e0*/  FMUL.FTZ R119, R40, R117.reuse ;  /* 0x0000007528777220 */ /* 0x080fe20000410000 */
[----:B------:R-:W-:Y:S01]  /*12f0*/  FADD.FTZ R243, R117, R243 ;  /* 0x000000f375f37221 */ /* 0x000fe20000010000 */
[C---:B------:R-:W-:Y:S01]  /*1300*/  FFMA.FTZ R4, R144.reuse, R117, R4 ;  /* 0x0000007590047223 */ /* 0x040fe20000010004 */
[----:B------:R-:W-:Y:S01]  /*1310*/  FMUL.FTZ R116, R41, R138 ;  /* 0x0000008a29747220 */ /* 0x000fe20000410000 */
[----:B------:R-:W-:Y:S02]  /*1320*/  HADD2.F32 R117, -RZ, R139.H0_H0 ;  /* 0x2000008bff757230 */ /* 0x000fe40000004100 */
[C---:B------:R-:W-:Y:S01]  /*1330*/  FADD.FTZ R146, -R223.reuse, R146 ;  /* 0x00000092df927221 */ /* 0x040fe20000010100 */
[----:B------:R-:W-:Y:S01]  /*1340*/  FADD.FTZ R228, -R223, R145 ;  /* 0x00000091dfe47221 */ /* 0x000fe20000010100 */
[----:B------:R-:W-:Y:S01]  /*1350*/  FADD.FTZ R175, R141, R175 ;  /* 0x000000af8daf7221 */ /* 0x000fe20000010000 */
[-C--:B------:R-:W-:Y:S01]  /*1360*/  FFMA.FTZ R24, R144, R141.reuse, R24 ;  /* 0x0000008d90187223 */ /* 0x080fe20000010018 */
[----:B------:R-:W-:Y:S01]  /*1370*/  FFMA.FTZ R145, R65, R142, R116 ;  /* 0x0000008e41917223 */ /* 0x000fe20000010074 */
        /* <DEDUP_REMOVED lines=8> */
[----:B------:R-:W-:Y:S01]  /*1400*/  FADD.FTZ R116, -R223, R147 ;  /* 0x00000093df747221 */ /* 0x000fe20000010100 */
[----:B------:R-:W-:-:S03]  /*1410*/  HADD2.F32 R232, -RZ, R143.H1_H1 ;  /* 0x3000008fffe87230 */ /* 0x000fc60000004100 */
[----:B------:R-:W-:Y:S01]  /*1420*/  FMUL.FTZ R233, R209, R116 ;  /* 0x00000074d1e97220 */ /* 0x000fe20000410000 */
[----:B------:R-:W-:Y:S01]  /*1430*/  FMUL.FTZ R116, R43, R139 ;  /* 0x0000008b2b747220 */ /* 0x000fe20000410000 */
[----:B------:R-:W-:Y:S01]  /*1440*/  FADD.FTZ R187, R118, R187 ;  /* 0x000000bb76bb7221 */ /* 0x000fe20000010000 */
[----:B------:R-:W-:Y:S01]  /*1450*/  FFMA.FTZ R9, R231, R118, R9 ;  /* 0x00000076e7097223 */ /* 0x000fe20000010009 */
[----:B------:R-:W-:Y:S01]  /*1460*/  FADD.FTZ R128, -R223, R148 ;  /* 0x00000094df807221 */ /* 0x000fe20000010100 */
[----:B------:R-:W-:Y:S01]  /*1470*/  FADD.FTZ R172, R232, R172 ;  /* 0x000000ace8ac7221 */ /* 0x000fe20000010000 */
[-C--:B------:R-:W-:Y:S01]  /*1480*/  FFMA.FTZ R21, R233, R232.reuse, R21 ;  /* 0x000000e8e9157223 */ /* 0x080fe20000010015 */
[----:B------:R-:W-:Y:S01]  /*1490*/  FADD.FTZ R118, RZ, R214 ;  /* 0x000000d6ff767221 */ /* 0x000fe20000010000 */
[----:B------:R-:W-:Y:S01]  /*14a0*/  FFMA.FTZ R232, R67, R232, R116 ;  /* 0x000000e843e87223 */ /* 0x000fe20000010074 */
[----:B------:R-:W-:Y:S02]  /*14b0*/  HADD2.F32 R116, -RZ, R152.H0_H0 ;  /* 0x20000098ff747230 */ /* 0x000fe40000004100 */
[----:B------:R-:W-:Y:S01]  /*14c0*/  FMUL.FTZ R128, R209, R128 ;  /* 0x00000080d1807220 */ /* 0x000fe20000410000 */
[----:B------:R-:W-:Y:S01]  /*14d0*/  FADD.FTZ R118, R215, R118 ;  /* 0x00000076d7767221 */ /* 0x000fe20000010000 */
[----:B------:R-:W-:Y:S01]  /*14e0*/  FADD.FTZ R245, R117, R245 ;  /* 0x000000f575f57221 */ /* 0x000fe20000010000 */
[----:B------:R-:W-:Y:S01]  /*14f0*/  FFMA.FTZ R2, R229, R117, R2 ;  /* 0x00000075e5027223 */ /* 0x000fe20000010002 */
[----:B------:R-:W-:Y:S01]  /*1500*/  FADD.FTZ R247, R116, R247 ;  /* 0x000000f774f77221 */ /* 0x000fe20000010000 */
[-C--:B------:R-:W-:Y:S01]  /*1510*/  FFMA.FTZ R171, R128, R116.reuse, R171 ;  /* 0x0000007480ab7223 */ /* 0x080fe200000100ab */
[----:B------:R-:W-:Y:S01]  /*1520*/  FMUL.FTZ R117, R36, R116 ;  /* 0x0000007424757220 */ /* 0x000fe20000410000 */
[----:B------:R-:W-:Y:S01]  /*1530*/  FADD.FTZ R116, R217, R118 ;  /* 0x00000076d9747221 */ /* 0x000fe20000010000 */
[----:B------:R-:W-:-:S03]  /*1540*/  HADD2.F32 R129, -RZ, R156.H0_H0 ;  /* 0x2000009cff817230 */ /* 0x000fc60000004100 */
[----:B------:R-:W-:Y:S02]  /*1550*/  FADD.FTZ R116, R219, R116 ;  /* 0x00000074db747221 */ /* 0x000fe40000010000 */
[----:B------:R-:W-:Y:S01]  /*1560*/  FADD.FTZ R189, R129, R189 ;  /* 0x000000bd81bd7221 */ /* 0x000fe20000010000 */
[-C--:B------:R-:W-:Y:S01]  /*1570*/  FFMA.FTZ R20, R128, R129.reuse, R20 ;  /* 0x0000008180147223 */ /* 0x080fe20000010014 */
[----:B------:R-:W-:Y:S01]  /*1580*/  FFMA.FTZ R129, R60, R129, R117 ;  /* 0x000000813c817223 */ /* 0x000fe20000010075 */
[----:B------:R-:W-:Y:S01]  /*1590*/  FADD.FTZ R117, R221, R116 ;  /* 0x00000074dd757221 */ /* 0x000fe20000010000 */
[----:B------:R-:W-:Y:S01]  /*15a0*/  FADD.FTZ R134, -R223, R149 ;  /* 0x00000095df867221 */ /* 0x000fe20000010100 */
[----:B------:R-:W-:Y:S02]  /*15b0*/  HADD2.F32 R118, -RZ, R152.H1_H1 ;  /* 0x30000098ff767230 */ /* 0x000fe40000004100 */
[----:B------:R-:W-:Y:S01]  /*15c0*/  FADD.FTZ R119, R224, R117 ;  /* 0x00000075e0777221 */ /* 0x000fe20000010000 */
[----:B------:R-:W-:-:S02]  /*15d0*/  HADD2.F32 R135, -RZ, R156.H1_H1 ;  /* 0x3000009cff877230 */ /* 0x000fc40000004100 */
[----:B------:R-:W-:Y:S01]  /*15e0*/  FMUL.FTZ R134, R209, R134 ;  /* 0x00000086d1867220 */ /* 0x000fe20000410000 */
[----:B------:R-:W-:Y:S01]  /*15f0*/  FFMA.FTZ R117, R213, R214, RZ ;  /* 0x000000d6d5757223 */ /* 0x000fe200000100ff */
[----:B------:R-:W-:Y:S01]  /*1600*/  FMUL.FTZ R116, R37, R118 ;  /* 0x0000007625747220 */ /* 0x000fe20000410000 */
[----:B------:R-:W-:Y:S01]  /*1610*/  FADD.FTZ R119, R226, R119 ;  /* 0x00000077e2777221 */ /* 0x000fe20000010000 */
[----:B------:R-:W-:Y:S01]  /*1620*/  FADD.FTZ R170, R135, R170 ;  /* 0x000000aa87aa7221 */ /* 0x000fe20000010000 */
[----:B------:R-:W-:Y:S01]  /*1630*/  FFMA.FTZ R19, R134, R135, R19 ;  /* 0x0000008786137223 */ /* 0x000fe20000010013 */
[----:B------:R-:W-:Y:S01]  /*1640*/  FFMA.FTZ R117, R216, R215, R117 ;  /* 0x000000d7d8757223 */ /* 0x000fe20000010075 */
[----:B------:R-:W-:Y:S01]  /*1650*/  FMUL.FTZ R220, R209, R220 ;  /* 0x000000dcd1dc7220 */ /* 0x000fe20000410000 */
[----:B------:R-:W-:Y:S01]  /*1660*/  FFMA.FTZ R135, R61, R135, R116 ;  /* 0x000000873d877223 */ /* 0x000fe20000010074 */
[----:B------:R-:W-:Y:S01]  /*1670*/  FADD.FTZ R116, R230, R119 ;  /* 0x00000077e6747221 */ /* 0x000fe20000010000 */
[----:B------:R-:W-:Y:S01]  /*1680*/  FFMA.FTZ R117, R218, R217, R117 ;  /* 0x000000d9da757223 */ /* 0x000fe20000010075 */
[----:B------:R-:W-:Y:S01]  /*1690*/  FADD.FTZ R191, R121, R191 ;  /* 0x000000bf79bf7221 */ /* 0x000fe20000010000 */
[C---:B------:R-:W-:Y:S01]  /*16a0*/  FFMA.FTZ R192, R220.reuse, R121, R192 ;  /* 0x00000079dcc07223 */ /* 0x040fe200000100c0 */
[----:B------:R-:W-:Y:S01]  /*16b0*/  FADD.FTZ R121, R127, R116 ;  /* 0x000000747f797221 */ /* 0x000fe20000010000 */
[----:B------:R-:W-:-:S03]  /*16c0*/  FFMA.FTZ R117, R220, R219, R117 ;  /* 0x000000dbdc757223 */ /* 0x000fc60000010075 */
[----:B------:R-:W-:Y:S01]  /*16d0*/  FADD.FTZ R121, R130, R121 ;  /* 0x0000007982797221 */ /* 0x000fe20000010000 */
[----:B------:R-:W-:Y:S01]  /*16e0*/  FFMA.FTZ R116, R222, R221, R117 ;  /* 0x000000ddde747223 */ /* 0x000fe20000010075 */
[----:B------:R-:W-:Y:S02]  /*16f0*/  FMUL.FTZ R228, R209, R228 ;  /* 0x000000e4d1e47220 */ /* 0x000fe40000410000 */
[----:B------:R-:W-:Y:S01]  /*1700*/  FADD.FTZ R121, R132, R121 ;  /* 0x0000007984797221 */ /* 0x000fe20000010000 */
[----:B------:R-:W-:Y:S01]  /*1710*/  FADD.FTZ R150, -R223, R150 ;  /* 0x00000096df967221 */ /* 0x000fe20000010100 */
[----:B------:R-:W-:Y:S02]  /*1720*/  HADD2.F32 R119, -RZ, R153.H0_H0 ;  /* 0x20000099ff777230 */ /* 0x000fe40000004100 */
[----:B------:R-:W-:Y:S01]  /*1730*/  FFMA.FTZ R116, R225, R224, R116 ;  /* 0x000000e0e1747223 */ /* 0x000fe20000010074 */
[----:B------:R-:W-:Y:S01]  /*1740*/  FADD.FTZ R244, R138, R244 ;  /* 0x000000f48af47221 */ /* 0x000fe20000010000 */
[----:B------:R-:W-:Y:S01]  /*1750*/  FFMA.FTZ R3, R228, R138, R3 ;  /* 0x0000008ae4037223 */ /* 0x000fe20000010003 */
[----:B------:R-:W-:Y:S01]  /*1760*/  FADD.FTZ R120, R140, R121 ;  /* 0x000000798c787221 */ /* 0x000fe20000010000 */
[----:B------:R-:W-:Y:S01]  /*1770*/  FADD.FTZ R242, R137, R242 ;  /* 0x000000f289f27221 */ /* 0x000fe20000010000 */
[----:B------:R-:W-:Y:S01]  /*1780*/  FFMA.FTZ R5, R136, R137, R5 ;  /* 0x0000008988057223 */ /* 0x000fe20000010005 */
[----:B------:R-:W-:-:S02]  /*1790*/  HADD2.F32 R138, -RZ, R157.H0_H0 ;  /* 0x2000009dff8a7230 */ /* 0x000fc40000004100 */
[----:B------:R-:W-:Y:S01]  /*17a0*/  FMUL.FTZ R137, R209, R150 ;  /* 0x00000096d1897220 */ /* 0x000fe20000410000 */
[----:B------:R-:W-:Y:S01]  /*17b0*/  FFMA.FTZ R116, R227, R226, R116 ;  /* 0x000000e2e3747223 */ /* 0x000fe20000010074 */
[----:B------:R-:W-:Y:S01]  /*17c0*/  FMUL.FTZ R123, R38, R119 ;  /* 0x00000077267b7220 */ /* 0x000fe20000410000 */
[----:B------:R-:W-:Y:S01]  /*17d0*/  FADD.FTZ R120, R141, R120 ;  /* 0x000000788d787221 */ /* 0x000fe20000010000 */
[----:B------:R-:W-:Y:S01]  /*17e0*/  FADD.FTZ R190, R138, R190 ;  /* 0x000000be8abe7221 */ /* 0x000fe20000010000 */
[----:B------:R-:W-:Y:S01]  /*17f0*/  FFMA.FTZ R169, R137, R138, R169 ;  /* 0x0000008a89a97223 */ /* 0x000fe200000100a9 */
[----:B------:R-:W-:Y:S01]  /*1800*/  FFMA.FTZ R117, R231, R230, R116 ;  /* 0x000000e6e7757223 */ /* 0x000fe20000010074 */
[----:B------:R-:W-:Y:S01]  /*1810*/  FFMA.FTZ R138, R62, R138, R123 ;  /* 0x0000008a3e8a7223 */ /* 0x000fe2000001007b */
[----:B------:R-:W-:Y:S02]  /*1820*/  FADD.FTZ R123, R145, R120 ;  /* 0x00000078917b7221 */ /* 0x000fe40000010000 */
[----:B------:R-:W-:-:S02]  /*1830*/  FFMA.FTZ R116, R126, R127, R117 ;  /* 0x0000007f7e747223 */ /* 0x000fc40000010075 */
[----:B------:R-:W-:Y:S01]  /*1840*/  FADD.FTZ R123, R146, R123 ;  /* 0x0000007b927b7221 */ /* 0x000fe20000010000 */
[----:B------:R-:W-:Y:S01]  /*1850*/  FADD.FTZ R185, R122, R185 ;  /* 0x000000b97ab97221 */ /* 0x000fe20000010000 */
[----:B------:R-:W-:Y:S01]  /*1860*/  FFMA.FTZ R116, R131, R130, R116 ;  /* 0x0000008283747223 */ /* 0x000fe20000010074 */
[----:B------:R-:W-:Y:S01]  /*1870*/  FFMA.FTZ R11, R225, R122, R11 ;  /* 0x0000007ae10b7223 */ /* 0x000fe2000001000b */
[----:B------:R-:W-:Y:S01]  /*1880*/  FADD.FTZ R174, R142, R174 ;  /* 0x000000ae8eae7221 */ /* 0x000fe20000010000 */
[----:B------:R-:W-:Y:S01]  /*1890*/  FFMA.FTZ R23, R228, R142, R23 ;  /* 0x0000008ee4177223 */ /* 0x000fe20000010017 */
[----:B------:R-:W-:Y:S01]  /*18a0*/  FADD.FTZ R122, R232, R123 ;  /* 0x0000007be87a7221 */ /* 0x000fe20000010000 */
[----:B------:R-:W-:Y:S01]  /*18b0*/  FADD.FTZ R142, -R223, R151 ;  /* 0x00000097df8e7221 */ /* 0x000fe20000010100 */
[----:B------:R-:W-:Y:S02]  /*18c0*/  HADD2.F32 R121, -RZ, R153.H1_H1 ;  /* 0x30000099ff797230 */ /* 0x000fe40000004100 */
[----:B------:R-:W-:Y:S01]  /*18d0*/  FFMA.FTZ R117, R133, R132, R116 ;  /* 0x0000008485757223 */ /* 0x000fe20000010074 */
[----:B------:R-:W-:Y:S01]  /*18e0*/  FADD.FTZ R246, R139, R246 ;  /* 0x000000f68bf67221 */ /* 0x000fe20000010000 */
[----:B------:R-:W-:Y:S01]  /*18f0*/  FFMA.FTZ R0, R233, R139, R0 ;  /* 0x0000008be9007223 */ /* 0x000fe20000010000 */
[----:B------:R-:W-:-:S02]  /*1900*/  HADD2.F32 R139, -RZ, R157.H1_H1 ;  /* 0x3000009dff8b7230 */ /* 0x000fc40000004100 */
[----:B------:R-:W-:Y:S01]  /*1910*/  FADD.FTZ R122, R129, R122 ;  /* 0x0000007a817a7221 */ /* 0x000fe20000010000 */
[----:B------:R-:W-:Y:S01]  /*1920*/  FMUL.FTZ R142, R209, R142 ;  /* 0x0000008ed18e7220 */ /* 0x000fe20000410000 */
[----:B------:R-:W-:Y:S01]  /*1930*/  FADD.FTZ R201, R124, R201 ;  /* 0x000000c97cc97221 */ /* 0x000fe20000010000 */
[----:B------:R-:W-:Y:S01]  /*1940*/  FFMA.FTZ R202, R216, R124, R202 ;  /* 0x0000007cd8ca7223 */ /* 0x000fe200000100ca */
[----:B------:R-:W-:Y:S01]  /*1950*/  FMUL.FTZ R120, R39, R121 ;  /* 0x0000007927787220 */ /* 0x000fe20000410000 */
[----:B------:R-:W-:Y:S01]  /*1960*/  FFMA.FTZ R117, R136, R140, R117 ;  /* 0x0000008c88757223 */ /* 0x000fe20000010075 */
[----:B------:R-:W-:Y:S02]  /*1970*/  HADD2.F32 R124, -RZ, R154.H0_H0 ;  /* 0x2000009aff7c7230 */ /* 0x000fe40000004100 */
[----:B------:R-:W-:Y:S01]  /*1980*/  FADD.FTZ R123, R122, R135 ;  /* 0x000000877a7b7221 */ /* 0x000fe20000010000 */
[----:B------:R-:W-:Y:S01]  /*1990*/  FADD.FTZ R188, R139, R188 ;  /* 0x000000bc8bbc7221 */ /* 0x000fe20000010000 */
[----:B------:R-:W-:Y:S01]  /*19a0*/  FFMA.FTZ R14, R142, R139, R14 ;  /* 0x0000008b8e0e7223 */ /* 0x000fe2000001000e */
[----:B------:R-:W-:Y:S01]  /*19b0*/  FADD.FTZ R193, R125, R193 ;  /* 0x000000c17dc17221 */ /* 0x000fe20000010000 */
[----:B------:R-:W-:Y:S01]  /*19c0*/  FFMA.FTZ R194, R220, R125, R194 ;  /* 0x0000007ddcc27223 */ /* 0x000fe200000100c2 */
[----:B------:R-:W-:Y:S01]  /*19d0*/  FFMA.FTZ R139, R63, R139, R120 ;  /* 0x0000008b3f8b7223 */ /* 0x000fe20000010078 */
[----:B------:R-:W-:Y:S01]  /*19e0*/  FFMA.FTZ R117, R144, R141, R117 ;  /* 0x0000008d90757223 */ /* 0x000fe20000010075 */
[----:B------:R-:W-:-:S02]  /*19f0*/  HADD2.F32 R120, -RZ, R158.H0_H0 ;  /* 0x2000009eff787230 */ /* 0x000fc40000004100 */
[----:B------:R-:W-:Y:S01]  /*1a00*/  FADD.FTZ R122, R123, R138 ;  /* 0x0000008a7b7a7221 */ /* 0x000fe20000010000 */
[----:B------:R-:W-:Y:S02]  /*1a10*/  HADD2.F32 R125, -RZ, R154.H1_H1 ;  /* 0x3000009aff7d7230 */ /* 0x000fe40000004100 */
[----:B------:R-:W-:Y:S01]  /*1a20*/  FMUL.FTZ R143, R32, R124 ;  /* 0x0000007c208f7220 */ /* 0x000fe20000410000 */
[----:B------:R-:W-:Y:S02]  /*1a30*/  HADD2.F32 R154, -RZ, R155.H0_H0 ;  /* 0x2000009bff9a7230 */ /* 0x000fe40000004100 */
[----:B------:R-:W-:Y:S01]  /*1a40*/  FFMA.FTZ R116, R228, R145, R117 ;  /* 0x00000091e4747223 */ /* 0x000fe20000010075 */
[----:B------:R-:W-:Y:S02]  /*1a50*/  HADD2.F32 R158, -RZ, R158.H1_H1 ;  /* 0x3000009eff9e7230 */ /* 0x000fe40000004100 */
[----:B------:R-:W-:Y:S01]  /*1a60*/  FFMA.FTZ R143, R56, R120, R143 ;  /* 0x00000078388f7223 */ /* 0x000fe2000001008f */
[----:B------:R-:W-:-:S02]  /*1a70*/  HADD2.F32 R156, -RZ, R159.H0_H0 ;  /* 0x2000009fff9c7230 */ /* 0x000fc40000004100 */
[----:B------:R-:W-:Y:S01]  /*1a80*/  FADD.FTZ R122, R122, R139 ;  /* 0x0000008b7a7a7221 */ /* 0x000fe20000010000 */
[----:B------:R-:W-:Y:S01]  /*1a90*/  FMUL.FTZ R148, R33, R125 ;  /* 0x0000007d21947220 */ /* 0x000fe20000410000 */
[----:B------:R-:W-:Y:S01]  /*1aa0*/  FMUL.FTZ R117, R34, R154 ;  /* 0x0000009a22757220 */ /* 0x000fe20000410000 */
[----:B------:R-:W-:Y:S02]  /*1ab0*/  HADD2.F32 R155, -RZ, R155.H1_H1 ;  /* 0x3000009bff9b7230 */ /* 0x000fe40000004100 */
[----:B------:R-:W-:Y:S01]  /*1ac0*/  FFMA.FTZ R116, R229, R146, R116 ;  /* 0x00000092e5747223 */ /* 0x000fe20000010074 */
[----:B------:R-:W-:Y:S01]  /*1ad0*/  FFMA.FTZ R147, R57, R158, R148 ;  /* 0x0000009e39937223 */ /* 0x000fe20000010094 */
[----:B------:R-:W-:Y:S01]  /*1ae0*/  FADD.FTZ R122, R122, R143 ;  /* 0x0000008f7a7a7221 */ /* 0x000fe20000010000 */
[----:B------:R-:W-:Y:S01]  /*1af0*/  FFMA.FTZ R148, R58, R156, R117 ;  /* 0x0000009c3a947223 */ /* 0x000fe20000010075 */
[----:B------:R-:W-:Y:S02]  /*1b00*/  HADD2.F32 R159, -RZ, R159.H1_H1 ;  /* 0x3000009fff9f7230 */ /* 0x000fe40000004100 */
[----:B------:R-:W-:Y:S01]  /*1b10*/  FFMA.FTZ R117, R233, R232, R116 ;  /* 0x000000e8e9757223 */ /* 0x000fe20000010074 */
[----:B------:R-:W-:Y:S01]  /*1b20*/  FMUL.FTZ R116, R35, R155 ;  /* 0x0000009b23747220 */ /* 0x000fe20000410000 */
[----:B------:R-:W-:-:S02]  /*1b30*/  FADD.FTZ R123, R122, R147 ;  /* 0x000000937a7b7221 */ /* 0x000fc40000010000 */
[----:B------:R-:W-:Y:S01]  /*1b40*/  FFMA.FTZ R117, R128, R129, R117 ;  /* 0x0000008180757223 */ /* 0x000fe20000010075 */
[----:B------:R-:W-:Y:S01]  /*1b50*/  FFMA.FTZ R149, R59, R159, R116 ;  /* 0x0000009f3b957223 */ /* 0x000fe20000010074 */
[----:B------:R-:W-:Y:S02]  /*1b60*/  FADD.FTZ R116, R123, R148 ;  /* 0x000000947b747221 */ /* 0x000fe40000010000 */
[----:B------:R-:W-:Y:S02]  /*1b70*/  FFMA.FTZ R117, R134, R135, R117 ;  /* 0x0000008786757223 */ /* 0x000fe40000010075 */
[----:B------:R-:W-:Y:S01]  /*1b80*/  FADD.FTZ R116, R116, R149 ;  /* 0x0000009574747221 */ /* 0x000fe20000010000 */
[----:B------:R-:W-:Y:S01]  /*1b90*/  FADD.FTZ R150, -R223, R160 ;  /* 0x000000a0df967221 */ /* 0x000fe20000010100 */
[----:B------:R-:W-:-:S03]  /*1ba0*/  FFMA.FTZ R123, R137, R138, R117 ;  /* 0x0000008a897b7223 */ /* 0x000fc60000010075 */
[----:B------:R-:W1:Y:S01]  /*1bb0*/  SHFL.DOWN PT, R117, R116, 0x10, 0x1f ;  /* 0x0a001f0074757f89 */ /* 0x000e6200000e0000 */
[----:B------:R-:W-:Y:S01]  /*1bc0*/  FADD.FTZ R122, -R223, R161 ;  /* 0x000000a1df7a7221 */ /* 0x000fe20000010100 */
[----:B------:R-:W-:Y:S01]  /*1bd0*/  FMUL.FTZ R150, R209, R150 ;  /* 0x00000096d1967220 */ /* 0x000fe20000410000 */
[----:B------:R-:W-:Y:S01]  /*1be0*/  FFMA.FTZ R123, R142, R139, R123 ;  /* 0x0000008b8e7b7223 */ /* 0x000fe2000001007b */
[----:B------:R-:W-:Y:S01]  /*1bf0*/  FADD.FTZ R152, -R223, R162 ;  /* 0x000000a2df987221 */ /* 0x000fe20000010100 */
[----:B------:R-:W-:Y:S02]  /*1c00*/  FMUL.FTZ R151, R209, R122 ;  /* 0x0000007ad1977220 */ /* 0x000fe40000410000 */
[----:B------:R-:W-:Y:S01]  /*1c10*/  FFMA.FTZ R122, R150, R143, R123 ;  /* 0x0000008f967a7223 */ /* 0x000fe2000001007b */
[----:B------:R-:W-:Y:S01]  /*1c20*/  FADD.FTZ R160, -R223, R163 ;  /* 0x000000a3dfa07221 */ /* 0x000fe20000010100 */
[----:B------:R-:W-:Y:S02]  /*1c30*/  FMUL.FTZ R152, R209, R152 ;  /* 0x00000098d1987220 */ /* 0x000fe40000410000 */
[----:B------:R-:W-:Y:S01]  /*1c40*/  FFMA.FTZ R123, R151, R147, R122 ;  /* 0x00000093977b7223 */ /* 0x000fe2000001007a */
[----:B------:R-:W-:-:S03]  /*1c50*/  FMUL.FTZ R153, R209, R160 ;  /* 0x000000a0d1997220 */ /* 0x000fc60000410000 */
[----:B------:R-:W-:-:S04]  /*1c60*/  FFMA.FTZ R122, R152, R148, R123 ;  /* 0x00000094987a7223 */ /* 0x000fc8000001007b */
[----:B------:R-:W-:Y:S01]  /*1c70*/  FFMA.FTZ R122, R153, R149, R122 ;  /* 0x00000095997a7223 */ /* 0x000fe2000001007a */
[----:B-1----:R-:W-:-:S04]  /*1c80*/  FADD.FTZ R123, R116, R117 ;  /* 0x00000075747b7221 */ /* 0x002fc80000010000 */
[----:B------:R-:W1:Y:S04]  /*1c90*/  SHFL.DOWN PT, R117, R122, 0x10, 0x1f ;  /* 0x0a001f007a757f89 */ /* 0x000e6800000e0000 */
[----:B------:R-:W2:Y:S01]  /*1ca0*/  SHFL.DOWN PT, R116, R123, 0x8, 0x1f ;  /* 0x09001f007b747f89 */ /* 0x000ea200000e0000 */
[----:B-1----:R-:W-:Y:S01]  /*1cb0*/  FADD.FTZ R117, R122, R117 ;  /* 0x000000757a757221 */ /* 0x002fe20000010000 */
[----:B--2---:R-:W-:-:S04]  /*1cc0*/  FADD.FTZ R157, R123, R116 ;  /* 0x000000747b9d7221 */ /* 0x004fc80000010000 */
[----:B------:R-:W1:Y:S02]  /*1cd0*/  SHFL.DOWN PT, R116, R117, 0x8, 0x1f ;  /* 0x09001f0075747f89 */ /* 0x000e6400000e0000 */
[----:B-1----:R-:W-:Y:S02]  /*1ce0*/  FADD.FTZ R160, R117, R116 ;  /* 0x0000007475a07221 */ /* 0x002fe40000010000 */
        /* <DEDUP_REMOVED lines=26> */
.L_x_2325:
[----:B------:R-:W-:Y:S05]  /*1e90*/  BSYNC.RECONVERGENT B0 ;  /* 0x0000000000007941 */ /* 0x000fea0003800200 */
.L_x_2324:
[----:B------:R-:W2:Y:S04]  /*1ea0*/  LDL.LU R161, [R1] ;  /* 0x0000000001a17983 */ /* 0x000ea80000300800 */
[----:B------:R-:W3:Y:S01]  /*1eb0*/  LDL.LU R160, [R1+0x4] ;  /* 0x0000040001a07983 */ /* 0x000ee20000300800 */
[----:B------:R-:W1:Y:S01]  /*1ec0*/  S2UR UR5, SR_CgaCtaId ;  /* 0x00000000000579c3 */ /* 0x000e620000008800 */
[----:B------:R-:W-:Y:S01]  /*1ed0*/  UMOV UR4, 0x400 ;  /* 0x0000040000047882 */ /* 0x000fe20000000000 */
        /* <DEDUP_REMOVED lines=13> */
[----:B------:R-:W4:Y:S01]  /*1fb0*/  LDC.64 R124, c[0x0][0x380] ;  /* 0x0000e000ff7c7b82 */ /* 0x000f220000000a00 */
[----:B------:R-:W-:Y:S01]  /*1fc0*/  FFMA.FTZ R237, R152, R154, R237 ;  /* 0x0000009a98ed7223 */ /* 0x000fe200000100ed */
[----:B------:R-:W-:Y:S01]  /*1fd0*/  FFMA.FTZ R238, R153, R155, R238 ;  /* 0x0000009b99ee7223 */ /* 0x000fe200000100ee */
[----:B------:R-:W-:Y:S01]  /*1fe0*/  UISETP.NE.AND.EX UP0, UPT, UR17, URZ, UPT, UP0 ;  /* 0x000000ff1100728c */ /* 0x000fe2000bf05300 */
[----:B------:R-:W-:Y:S01]  /*1ff0*/  FADD.FTZ R17, R158, R17 ;  /* 0x000000119e117221 */ /* 0x000fe20000010000 */
[----:B------:R-:W-:Y:S01]  /*2000*/  FFMA.FTZ R167, R151, R158, R167 ;  /* 0x0000009e97a77223 */ /* 0x000fe200000100a7 */
[----:B------:R-:W-:Y:S01]  /*2010*/  FADD.FTZ R16, R156, R16 ;  /* 0x000000109c107221 */ /* 0x000fe20000010000 */
[----:B------:R-:W-:Y:S01]  /*2020*/  FFMA.FTZ R166, R152, R156, R166 ;  /* 0x0000009c98a67223 */ /* 0x000fe200000100a6 */
[----:B------:R-:W-:Y:S01]  /*2030*/  FADD.FTZ R15, R159, R15 ;  /* 0x0000000f9f0f7221 */ /* 0x000fe20000010000 */
[----:B-1----:R-:W-:Y:S01]  /*2040*/  ULEA UR4, UR5, UR4, 0x18 ;  /* 0x0000000405047291 */ /* 0x002fe2000f8ec0ff */
[----:B------:R-:W-:-:S03]  /*2050*/  FFMA.FTZ R165, R153, R159, R165 ;  /* 0x0000009f99a57223 */ /* 0x000fc600000100a5 */
[----:B------:R-:W-:Y:S02]  /*2060*/  UIADD3 UR5, UPT, UPT, UR4, 0x3020, URZ ;  /* 0x0000302004057890 */ /* 0x000fe4000fffe0ff */
[----:B------:R-:W-:Y:S01]  /*2070*/  @!UP1 UIADD3 UR5, UPT, UPT, UR4, 0x3000, URZ ;  /* 0x0000300004059890 */ /* 0x000fe2000fffe0ff */
[----:B------:R-:W-:Y:S01]  /*2080*/  BAR.SYNC.DEFER_BLOCKING 0x0 ;  /* 0x0000000000007b1d */ /* 0x000fe20000010000 */
[----:B------:R-:W-:Y:S02]  /*2090*/  UIADD3 UR10, UPT, UPT, UR4, 0x3030, URZ ;  /* 0x00003030040a7890 */ /* 0x000fe4000fffe0ff */
[----:B------:R-:W-:Y:S01]  /*20a0*/  @!UP1 UIADD3 UR10, UPT, UPT, UR4, 0x3010, URZ ;  /* 0x00003010040a9890 */ /* 0x000fe2000fffe0ff */
[----:B----4-:R-:W-:-:S04]  /*20b0*/  IADD3 R207, PT, PT, R207, R124, RZ ;  /* 0x0000007ccfcf7210 */ /* 0x010fc80007ffe0ff */
[----:B------:R-:W-:Y:S01]  /*20c0*/  ISETP.GE.AND P3, PT, R207, R125, PT ;  /* 0x0000007dcf00720c */ /* 0x000fe20003f66270 */
        /* <DEDUP_REMOVED lines=11> */
[----:B--2---:R-:W-:-:S04]  /*2180*/  FADD.FTZ R161, R154, R161 ;  /* 0x000000a19aa17221 */ /* 0x004fc80000010000 */
[----:B------:R-:W-:Y:S01]  /*2190*/  FSEL R154, R122, RZ, !P0 ;  /* 0x000000ff7a9a7208 */ /* 0x000fe20004000000 */
[----:B---3--:R-:W-:Y:S01]  /*21a0*/  FADD.FTZ R160, R155, R160 ;  /* 0x000000a09ba07221 */ /* 0x008fe20000010000 */
[----:B------:R0:W-:Y:S01]  /*21b0*/  STL [R1], R161 ;  /* 0x000000a101007387 */ /* 0x0001e20000100800 */
[----:B------:R-:W-:-:S03]  /*21c0*/  FMUL.FTZ R155, R116, UR18 ;  /* 0x00000012749b7c20 */ /* 0x000fc60008410000 */
[----:B------:R0:W-:Y:S01]  /*21d0*/  STL [R1+0x4], R160 ;  /* 0x000004a001007387 */ /* 0x0001e20000100800 */
        /* <DEDUP_REMOVED lines=38> */
.L_x_2328:
        /* <DEDUP_REMOVED lines=33> */
.L_x_2327:
        /* <DEDUP_REMOVED lines=32> */
.L_x_2330:
        /* <DEDUP_REMOVED lines=33> */
.L_x_2326:
        /* <DEDUP_REMOVED lines=37> */
.L_x_2332:
        /* <DEDUP_REMOVED lines=33> */
.L_x_2331:
        /* <DEDUP_REMOVED lines=32> */
.L_x_2333:
        /* <DEDUP_REMOVED lines=32> */
.L_x_2329:
[----:B------:R-:W-:Y:S01]  /*32c0*/  ISETP.NE.U32.AND P0, PT, RZ, UR4, PT ;  /* 0x00000004ff007c0c */ /* 0x000fe2000bf05070 */
[----:B------:R-:W1:Y:S01]  /*32d0*/  LDC.64 R156, c[0x0][0x468] ;  /* 0x00011a00ff9c7b82 */ /* 0x000e620000000a00 */
[----:B------:R-:W-:Y:S02]  /*32e0*/  ISETP.NE.U32.AND P2, PT, RZ, UR6, PT ;  /* 0x00000006ff007c0c */ /* 0x000fe4000bf45070 */
[----:B------:R-:W-:Y:S02]  /*32f0*/  ISETP.NE.AND.EX P0, PT, RZ, UR5, PT, P0 ;  /* 0x00000005ff007c0c */ /* 0x000fe4000bf05300 */
[----:B------:R-:W-:-:S11]  /*3300*/  ISETP.NE.AND.EX P2, PT, RZ, UR7, PT, P2 ;  /* 0x00000007ff007c0c */ /* 0x000fd6000bf45320 */
[----:B------:R-:W2:Y:S08]  /*3310*/  @P0 LDC.64 R122, c[0x0][0x478] ;  /* 0x00011e00ff7a0b82 */ /* 0x000eb00000000a00 */
[----:B------:R-:W3:Y:S01]  /*3320*/  @P2 LDC.64 R120, c[0x0][0x470] ;  /* 0x00011c00ff782b82 */ /* 0x000ee20000000a00 */
[----:B-1----:R-:W-:-:S04]  /*3330*/  IMAD.WIDE.U32 R124, R210, 0x10, R156 ;  /* 0x00000010d27c7825 */ /* 0x002fc800078e009c */
[----:B--2---:R-:W-:-:S05]  /*3340*/  @P0 IMAD.WIDE.U32 R122, R210, 0x20, R122 ;  /* 0x00000020d27a0825 */ /* 0x004fca00078e007a */
[----:B------:R1:W-:Y:S01]  /*3350*/  @P0 STG.E.128 desc[UR12][R122.64], R112 ;  /* 0x000000707a000986 */ /* 0x0003e2000c101d0c */
[----:B---3--:R-:W-:-:S03]  /*3360*/  @P2 IMAD.WIDE.U32 R120, R210, 0x10, R120 ;  /* 0x00000010d2782825 */ /* 0x008fc600078e0078 */
        /* <DEDUP_REMOVED lines=9> */
[-CC-:B-1----:R-:W-:Y:S01]  /*3400*/  FFMA.FTZ R105, R136, R155.reuse, R154.reuse ;  /* 0x0000009b88697223 */ /* 0x182fe2000001009a */
        /* <DEDUP_REMOVED lines=29> */
.L_x_2336:
        /* <DEDUP_REMOVED lines=29> */
.L_x_2335:
        /* <DEDUP_REMOVED lines=34> */
.L_x_2338:
        /* <DEDUP_REMOVED lines=29> */
.L_x_2334:
        /* <DEDUP_REMOVED lines=35> */
.L_x_2340:
        /* <DEDUP_REMOVED lines=29> */
.L_x_2339:
        /* <DEDUP_REMOVED lines=34> */
.L_x_2341:
        /* <DEDUP_REMOVED lines=28> */
.L_x_2337:
[----:B------:R-:W1:Y:S01]  /*4380*/  @P0 LDC.64 R122, c[0x0][0x478] ;  /* 0x00011e00ff7a0b82 */ /* 0x000e620000000a00 */
[----:B------:R-:W-:-:S07]  /*4390*/  IMAD.WIDE.U32 R124, R208, 0x10, R156 ;  /* 0x00000010d07c7825 */ /* 0x000fce00078e009c */
[----:B------:R-:W2:Y:S01]  /*43a0*/  @P2 LDC.64 R120, c[0x0][0x470] ;  /* 0x00011c00ff782b82 */ /* 0x000ea20000000a00 */
        /* <DEDUP_REMOVED lines=14> */
[-CC-:B-1----:R-:W-:Y:S01]  /*4490*/  FFMA.FTZ R104, R151, R155.reuse, R154.reuse ;  /* 0x0000009b97687223 */ /* 0x182fe2000001009a */
        /* <DEDUP_REMOVED lines=27> */
.L_x_2344:
        /* <DEDUP_REMOVED lines=29> */
.L_x_2343:
        /* <DEDUP_REMOVED lines=34> */
.L_x_2346:
        /* <DEDUP_REMOVED lines=29> */
.L_x_2342:
        /* <DEDUP_REMOVED lines=35> */
.L_x_2348:
        /* <DEDUP_REMOVED lines=29> */
.L_x_2347:
        /* <DEDUP_REMOVED lines=34> */
.L_x_2349:
        /* <DEDUP_REMOVED lines=28> */
.L_x_2345:
[----:B------:R-:W1:Y:S01]  /*53f0*/  @P0 LDC.64 R122, c[0x0][0x478] ;  /* 0x00011e00ff7a0b82 */ /* 0x000e620000000a00 */
[----:B------:R-:W-:Y:S01]  /*5400*/  IMAD.WIDE.U32 R124, R211, 0x10, R156 ;  /* 0x00000010d37c7825 */ /* 0x000fe200078e009c */
[----:B------:R-:W-:-:S06]  /*5410*/  UPLOP3.LUT UP1, UPT, UPT, UPT, UP1, 0x40, 0x4 ;  /* 0x000000000004789c */ /* 0x000fcc0003f2e810 */
        /* <DEDUP_REMOVED lines=23> */
[----:B-----5:R-:W-:Y:S02]  /*5590*/  MOV R80, R171 ;  /* 0x000000ab00507202 */ /* 0x020fe40000000f00 */
        /* <DEDUP_REMOVED lines=70> */
.L_x_2323:
[----:B------:R-:W1:Y:S01]  /*5a00*/  S2R R19, SR_TID.X ;  /* 0x0000000000137919 */ /* 0x000e620000002100 */
[----:B------:R-:W2:Y:S08]  /*5a10*/  LDC R0, c[0x0][0x388] ;  /* 0x0000e200ff007b82 */ /* 0x000eb00000000800 */
[----:B------:R-:W4:Y:S08]  /*5a20*/  LDC.64 R2, c[0x0][0x440] ;  /* 0x00011000ff027b82 */ /* 0x000f300000000a00 */
[----:B------:R-:W5:Y:S08]  /*5a30*/  LDC.64 R12, c[0x0][0x448] ;  /* 0x00011200ff0c7b82 */ /* 0x000f700000000a00 */
[----:B------:R-:W3:Y:S01]  /*5a40*/  LDC.64 R14, c[0x0][0x450] ;  /* 0x00011400ff0e7b82 */ /* 0x000ee20000000a00 */
[----:B--2---:R-:W-:-:S05]  /*5a50*/  IMAD R0, R0, UR11, RZ ;  /* 0x0000000b00007c24 */ /* 0x004fca000f8e02ff */
[----:B-1----:R-:W-:Y:S02]  /*5a60*/  LEA.HI R19, R0, R19, RZ, 0x1d ;  /* 0x0000001300137211 */ /* 0x002fe400078fe8ff */
[----:B------:R-:W1:Y:S03]  /*5a70*/  LDC.64 R16, c[0x0][0x458] ;  /* 0x00011600ff107b82 */ /* 0x000e660000000a00 */
[----:B----4-:R-:W-:-:S04]  /*5a80*/  IMAD.WIDE.U32 R2, R19, 0x20, R2 ;  /* 0x0000002013027825 */ /* 0x010fc800078e0002 */
[C---:B-----5:R-:W-:Y:S01]  /*5a90*/  IMAD.WIDE.U32 R12, R19.reuse, 0x20, R12 ;  /* 0x00000020130c7825 */ /* 0x060fe200078e000c */
[----:B0-----:R-:W-:Y:S04]  /*5aa0*/  STG.E.128 desc[UR12][R2.64], R36 ;  /* 0x0000002402007986 */ /* 0x001fe8000c101d0c */
[----:B------:R-:W-:Y:S01]  /*5ab0*/  STG.E.128 desc[UR12][R2.64+0x10], R52 ;  /* 0x0000103402007986 */ /* 0x000fe2000c101d0c */
[----:B---3--:R-:W-:-:S03]  /*5ac0*/  IMAD.WIDE.U32 R14, R19, 0x20, R14 ;  /* 0x00000020130e7825 */ /* 0x008fc600078e000e */
        /* <DEDUP_REMOVED lines=24> */
.L_x_2351:
        /* <DEDUP_REMOVED lines=11> */
.L_x_3857:


//--------------------- .text._ZN10layer_norm31ln_parallel_residual_bwd_kernelINS_13Kernel_traitsIf6__halffS2_fjLj3072ELj1ELj1ELj4ELj16ENS_18Kernel_traits_baseILj3072EfS2_fS2_fjLj128EEEEELb0ELb1ELb0EEEvNS_9BwdParamsE --------------------------
	.section	.text._ZN10layer_norm31ln_parallel_residual_bwd_kernelINS_13Kernel_traitsIf6__halffS2_fjLj3072ELj1ELj1ELj4ELj16ENS_18Kernel_traits_baseILj3072EfS2_fS2_fjLj128EEEEELb0ELb1ELb0EEEvNS_9BwdParamsE,"ax",@progbits
	.align	128
        .global         _ZN10layer_norm31ln_parallel_residual_bwd_kernelINS_13Kernel_traitsIf6__halffS2_fjLj3072ELj1ELj1ELj4ELj16ENS_18Kernel_traits_baseILj3072EfS2_fS2_fjLj128EEEEELb0ELb1ELb0EEEvNS_9BwdParamsE
        .type           _ZN10layer_norm31ln_parallel_residual_bwd_kernelINS_13Kernel_traitsIf6__halffS2_fjLj3072ELj1ELj1ELj4ELj16ENS_18Kernel_traits_baseILj3072EfS2_fS2_fjLj128EEEEELb0ELb1ELb0EEEvNS_9BwdParamsE,@function
        .size           _ZN10layer_norm31ln_parallel_residual_bwd_kernelINS_13Kernel_traitsIf6__halffS2_fjLj3072ELj1ELj1ELj4ELj16ENS_18Kernel_traits_baseILj3072EfS2_fS2_fjLj128EEEEELb0ELb1ELb0EEEvNS_9BwdParamsE,(.L_x_3858 - _ZN10layer_norm31ln_parallel_residual_bwd_kernelINS_13Kernel_traitsIf6__halffS2_fjLj3072ELj1ELj1ELj4ELj16ENS_18Kernel_traits_baseILj3072EfS2_fS2_fjLj128EEEEELb0ELb1ELb0EEEvNS_9BwdParamsE)
        .other          _ZN10layer_norm31ln_parallel_residual_bwd_kernelINS_13Kernel_traitsIf6__halffS2_fjLj3072ELj1ELj1ELj4ELj16ENS_18Kernel_traits_baseILj3072EfS2_fS2_fjLj128EEEEELb0ELb1ELb0EEEvNS_9BwdParamsE,@"STO_CUDA_ENTRY STV_DEFAULT"
_ZN10layer_norm31ln_parallel_residual_bwd_kernelINS_13Kernel_traitsIf6__halffS2_fjLj3072ELj1ELj1ELj4ELj16ENS_18Kernel_traits_baseILj3072EfS2_fS2_fjLj128EEEEELb0ELb1ELb0EEEvNS_9BwdParamsE:
.text._ZN10layer_norm31ln_parallel_residual_bwd_kernelINS_13Kernel_traitsIf6__halffS2_fjLj3072ELj1ELj1ELj4ELj16ENS_18Kernel_traits_baseILj3072EfS2_fS2_fjLj128EEEEELb0ELb1ELb0EEEvNS_9BwdParamsE:
        /* <DEDUP_REMOVED lines=91> */
.L_x_2391:
        /* <DEDUP_REMOVED lines=30> */
[----:B------:R-:W4:Y:S02]  /*0790*/  @P0 LDC.64 R124, c[0x0][0x438] ;  /* 0x00010e00ff7c0b82 */ /* 0x000f240000000a00 */
[----:B----4-:R-:W-:-:S05]  /*07a0*/  @P0 IMAD.WIDE.U32 R124, R2, 0x20, R124 ;  /* 0x00000020027c0825 */ /* 0x010fca00078e007c */
[----:B------:R-:W5:Y:S04]  /*07b0*/  @P0 LDG.E.128 R16, desc[UR20][R124.64] ;  /* 0x000000147c100981 */ /* 0x000f68000c1e1d00 */
[----:B------:R4:W5:Y:S01]  /*07c0*/  @P0 LDG.E.128 R12, desc[UR20][R124.64+0x10] ;  /* 0x000010147c0c0981 */ /* 0x000962000c1e1d00 */
[----:B------:R-:W-:Y:S01]  /*07d0*/  IADD3 R175, PT, PT, R2, 0x80, RZ ;  /* 0x0000008002af7810 */ /* 0x000fe20007ffe0ff */
[C---:B---3--:R-:W-:Y:S01]  /*07e0*/  FADD.FTZ R3, -R171.reuse, R112 ;  /* 0x00000070ab037221 */ /* 0x048fe20000010100 */
[C---:B------:R-:W-:Y:S01]  /*07f0*/  FADD.FTZ R112, -R171.reuse, R113 ;  /* 0x00000071ab707221 */ /* 0x040fe20000010100 */
[C---:B------:R-:W-:Y:S01]  /*0800*/  FADD.FTZ R128, -R171.reuse, R115 ;  /* 0x00000073ab807221 */ /* 0x040fe20000010100 */
[----:B------:R-:W-:Y:S01]  /*0810*/  FADD.FTZ R114, -R171, R114 ;  /* 0x00000072ab727221 */ /* 0x000fe20000010100 */
[----:B------:R-:W-:Y:S01]  /*0820*/  FMUL.FTZ R3, R3, UR18 ;  /* 0x0000001203037c20 */ /* 0x000fe20008410000 */
[----:B--2---:R-:W-:-:S02]  /*0830*/  HADD2.F32 R113, -RZ, R116.H0_H0 ;  /* 0x20000074ff717230 */ /* 0x004fc40000004100 */
[----:B0-----:R-:W-:Y:S01]  /*0840*/  FMUL.FTZ R126, R128, UR18 ;  /* 0x00000012807e7c20 */ /* 0x001fe20008410000 */
[----:B------:R-:W-:Y:S02]  /*0850*/  HADD2.F32 R116, -RZ, R116.H1_H1 ;  /* 0x30000074ff747230 */ /* 0x000fe40000004100 */
[-C--:B-----5:R-:W-:Y:S01]  /*0860*/  FMUL.FTZ R128, R88, R113.reuse ;  /* 0x0000007158807220 */ /* 0x0a0fe20000410000 */
[--C-:B------:R-:W-:Y:S02]  /*0870*/  HADD2.F32 R115, -RZ, R117.reuse.H0_H0 ;  /* 0x20000075ff737230 */ /* 0x100fe40000004100 */
[----:B----4-:R-:W-:Y:S01]  /*0880*/  FMUL.FTZ R124, R112, UR18 ;  /* 0x00000012707c7c20 */ /* 0x010fe20008410000 */
[----:B------:R-:W-:Y:S01]  /*0890*/  FMUL.FTZ R125, R114, UR18 ;  /* 0x00000012727d7c20 */ /* 0x000fe20008410000 */
[----:B------:R-:W-:Y:S01]  /*08a0*/  FADD.FTZ R40, R40, R113 ;  /* 0x0000007128287221 */ /* 0x000fe20000010000 */
[----:B------:R-:W-:Y:S01]  /*08b0*/  FFMA.FTZ R64, R3, R113, R64 ;  /* 0x0000007103407223 */ /* 0x000fe20000010040 */
[----:B------:R-:W-:Y:S01]  /*08c0*/  FMUL.FTZ R127, R89, R116 ;  /* 0x00000074597f7220 */ /* 0x000fe20000410000 */
[----:B------:R-:W-:Y:S01]  /*08d0*/  FADD.FTZ R112, RZ, R128 ;  /* 0x00000080ff707221 */ /* 0x000fe20000010000 */
[----:B------:R-:W-:Y:S01]  /*08e0*/  FFMA.FTZ R113, R3, R128, RZ ;  /* 0x0000008003717223 */ /* 0x000fe200000100ff */
[----:B------:R-:W-:Y:S01]  /*08f0*/  FADD.FTZ R42, R42, R115 ;  /* 0x000000732a2a7221 */ /* 0x000fe20000010000 */
[-C--:B------:R-:W-:Y:S01]  /*0900*/  FFMA.FTZ R66, R125, R115.reuse, R66 ;  /* 0x000000737d427223 */ /* 0x080fe20000010042 */
[----:B------:R-:W-:Y:S01]  /*0910*/  FMUL.FTZ R130, R90, R115 ;  /* 0x000000735a827220 */ /* 0x000fe20000410000 */
[----:B------:R-:W-:-:S02]  /*0920*/  HADD2.F32 R132, -RZ, R117.H1_H1 ;  /* 0x30000075ff847230 */ /* 0x000fc40000004100 */
[----:B------:R-:W-:Y:S01]  /*0930*/  FADD.FTZ R115, R112, R127 ;  /* 0x0000007f70737221 */ /* 0x000fe20000010000 */
[----:B------:R-:W-:Y:S01]  /*0940*/  FFMA.FTZ R112, R124, R127, R113 ;  /* 0x0000007f7c707223 */ /* 0x000fe20000010071 */
[--C-:B------:R-:W-:Y:S02]  /*0950*/  HADD2.F32 R117, -RZ, R118.reuse.H0_H0 ;  /* 0x20000076ff757230 */ /* 0x100fe40000004100 */
[----:B------:R-:W-:Y:S01]  /*0960*/  FADD.FTZ R120, -R171, R120 ;  /* 0x00000078ab787221 */ /* 0x000fe20000010100 */
[----:B------:R-:W-:Y:S01]  /*0970*/  FMUL.FTZ R129, R91, R132 ;  /* 0x000000845b817220 */ /* 0x000fe20000410000 */
[----:B------:R-:W-:Y:S01]  /*0980*/  FADD.FTZ R114, R115, R130 ;  /* 0x0000008273727221 */ /* 0x000fe20000010000 */
[----:B------:R-:W-:Y:S01]  /*0990*/  FFMA.FTZ R113, R125, R130, R112 ;  /* 0x000000827d717223 */ /* 0x000fe20000010070 */
[----:B------:R-:W-:Y:S02]  /*09a0*/  HADD2.F32 R118, -RZ, R118.H1_H1 ;  /* 0x30000076ff767230 */ /* 0x000fe40000004100 */
[----:B------:R-:W-:Y:S01]  /*09b0*/  FADD.FTZ R43, R43, R132 ;  /* 0x000000842b2b7221 */ /* 0x000fe20000010000 */
[----:B------:R-:W-:Y:S01]  /*09c0*/  FFMA.FTZ R67, R126, R132, R67 ;  /* 0x000000847e437223 */ /* 0x000fe20000010043 */
[----:B------:R-:W-:Y:S01]  /*09d0*/  FADD.FTZ R121, -R171, R121 ;  /* 0x00000079ab797221 */ /* 0x000fe20000010100 */
[----:B------:R-:W-:Y:S01]  /*09e0*/  FMUL.FTZ R131, R120, UR18 ;  /* 0x0000001278837c20 */ /* 0x000fe20008410000 */
[----:B------:R-:W-:Y:S01]  /*09f0*/  FMUL.FTZ R132, R84, R117 ;  /* 0x0000007554847220 */ /* 0x000fe20000410000 */
[----:B------:R-:W-:Y:S01]  /*0a00*/  FADD.FTZ R115, R114, R129 ;  /* 0x0000008172737221 */ /* 0x000fe20000010000 */
[----:B------:R-:W-:Y:S01]  /*0a10*/  FFMA.FTZ R112, R126, R129, R113 ;  /* 0x000000817e707223 */ /* 0x000fe20000010071 */
[----:B------:R-:W-:-:S02]  /*0a20*/  HADD2.F32 R137, -RZ, R119.H0_H0 ;  /* 0x20000077ff897230 */ /* 0x000fc40000004100 */
[----:B------:R-:W-:Y:S01]  /*0a30*/  FADD.FTZ R122, -R171, R122 ;  /* 0x0000007aab7a7221 */ /* 0x000fe20000010100 */
[----:B------:R-:W-:Y:S01]  /*0a40*/  FMUL.FTZ R134, R121, UR18 ;  /* 0x0000001279867c20 */ /* 0x000fe20008410000 */
[----:B------:R-:W-:Y:S01]  /*0a50*/  FMUL.FTZ R133, R85, R118 ;  /* 0x0000007655857220 */ /* 0x000fe20000410000 */
[----:B------:R-:W-:Y:S01]  /*0a60*/  FADD.FTZ R114, R115, R132 ;  /* 0x0000008473727221 */ /* 0x000fe20000010000 */
[----:B------:R-:W-:Y:S01]  /*0a70*/  FFMA.FTZ R113, R131, R132, R112 ;  /* 0x0000008483717223 */ /* 0x000fe20000010070 */
[----:B------:R-:W-:Y:S02]  /*0a80*/  HADD2.F32 R172, -RZ, R119.H1_H1 ;  /* 0x30000077ffac7230 */ /* 0x000fe40000004100 */
[----:B------:R-:W-:Y:S01]  /*0a90*/  FADD.FTZ R123, -R171, R123 ;  /* 0x0000007bab7b7221 */ /* 0x000fe20000010100 */
[----:B------:R-:W-:Y:S01]  /*0aa0*/  FMUL.FTZ R135, R122, UR18 ;  /* 0x000000127a877c20 */ /* 0x000fe20008410000 */
[----:B------:R-:W-:Y:S01]  /*0ab0*/  FMUL.FTZ R136, R86, R137 ;  /* 0x0000008956887220 */ /* 0x000fe20000410000 */
[----:B------:R-:W-:Y:S01]  /*0ac0*/  FADD.FTZ R115, R114, R133 ;  /* 0x0000008572737221 */ /* 0x000fe20000010000 */
[----:B------:R-:W-:Y:S01]  /*0ad0*/  FFMA.FTZ R112, R134, R133, R113 ;  /* 0x0000008586707223 */ /* 0x000fe20000010071 */
        /* <DEDUP_REMOVED lines=16> */
.L_x_2354:
[----:B-1--4-:R-:W-:Y:S05]  /*0be0*/  BSYNC.RECONVERGENT B0 ;  /* 0x0000000000007941 */ /* 0x012fea0003800200 */
.L_x_2353:
        /* <DEDUP_REMOVED lines=18> */
[----:B------:R-:W-:Y:S02]  /*0d10*/  FADD.FTZ R114, -R171, R114 ;  /* 0x00000072ab727221 */ /* 0x000fe40000010100 */
[----:B0-----:R-:W-:Y:S01]  /*0d20*/  FMUL.FTZ R140, R144, UR18 ;  /* 0x00000012908c7c20 */ /* 0x001fe20008410000 */
[----:B----4-:R-:W-:-:S02]  /*0d30*/  HADD2.F32 R113, -RZ, R116.H0_H0 ;  /* 0x20000074ff717230 */ /* 0x010fc40000004100 */
[----:B------:R-:W-:Y:S01]  /*0d40*/  FMUL.FTZ R139, R112, UR18 ;  /* 0x00000012708b7c20 */ /* 0x000fe20008410000 */
[----:B------:R-:W-:Y:S02]  /*0d50*/  HADD2.F32 R116, -RZ, R116.H1_H1 ;  /* 0x30000074ff747230 */ /* 0x000fe40000004100 */
[----:B------:R-:W-:Y:S01]  /*0d60*/  FADD.FTZ R145, -R171, R115 ;  /* 0x00000073ab917221 */ /* 0x000fe20000010100 */
[-C--:B-----5:R-:W-:Y:S01]  /*0d70*/  FMUL.FTZ R144, R80, R113.reuse ;  /* 0x0000007150907220 */ /* 0x0a0fe20000410000 */
[--C-:B------:R-:W-:Y:S02]  /*0d80*/  HADD2.F32 R115, -RZ, R117.reuse.H0_H0 ;  /* 0x20000075ff737230 */ /* 0x100fe40000004100 */
        /* <DEDUP_REMOVED lines=11> */
[----:B------:R-:W-:Y:S01]  /*0e40*/  FFMA.FTZ R112, R140, R143, R113 ;  /* 0x0000008f8c707223 */ /* 0x000fe20000010071 */
[--C-:B------:R-:W-:Y:S02]  /*0e50*/  HADD2.F32 R117, -RZ, R118.reuse.H0_H0 ;  /* 0x20000076ff757230 */ /* 0x100fe40000004100 */
[----:B------:R-:W-:Y:S01]  /*0e60*/  FMUL.FTZ R142, R145, UR18 ;  /* 0x00000012918e7c20 */ /* 0x000fe20008410000 */
[----:B---3--:R-:W-:Y:S01]  /*0e70*/  FADD.FTZ R120, -R171, R120 ;  /* 0x00000078ab787221 */ /* 0x008fe20000010100 */
        /* <DEDUP_REMOVED lines=18> */
[----:B------:R-:W-:Y:S01]  /*0fa0*/  FMUL.FTZ R151, R122, UR18 ;  /* 0x000000127a977c20 */ /* 0x000fe20008410000 */
        /* <DEDUP_REMOVED lines=20> */
.L_x_2356:
[----:B------:R-:W-:Y:S05]  /*10f0*/  BSYNC.RECONVERGENT B0 ;  /* 0x0000000000007941 */ /* 0x000fea0003800200 */
.L_x_2355:
        /* <DEDUP_REMOVED lines=17> */
[C---:B------:R-:W-:Y:S01]  /*1210*/  FADD.FTZ R114, -R171.reuse, R114 ;  /* 0x00000072ab727221 */ /* 0x040fe20000010100 */
[C---:B0-----:R-:W-:Y:S01]  /*1220*/  FADD.FTZ R158, -R171.reuse, R115 ;  /* 0x00000073ab9e7221 */ /* 0x041fe20000010100 */
[----:B-1----:R-:W-:Y:S01]  /*1230*/  FMUL.FTZ R156, R160, UR18 ;  /* 0x00000012a09c7c20 */ /* 0x002fe20008410000 */
[----:B------:R-:W-:Y:S01]  /*1240*/  FMUL.FTZ R155, R112, UR18 ;  /* 0x00000012709b7c20 */ /* 0x000fe20008410000 */
[----:B------:R-:W-:Y:S01]  /*1250*/  FMUL.FTZ R157, R114, UR18 ;  /* 0x00000012729d7c20 */ /* 0x000fe20008410000 */
[C---:B---3--:R-:W-:Y:S01]  /*1260*/  FADD.FTZ R159, -R171.reuse, R116 ;  /* 0x00000074ab9f7221 */ /* 0x048fe20000010100 */
[----:B------:R-:W-:Y:S01]  /*1270*/  FADD.FTZ R161, -R171, R117 ;  /* 0x00000075aba17221 */ /* 0x000fe20000010100 */
[----:B----4-:R-:W-:-:S02]  /*1280*/  HADD2.F32 R113, -RZ, R120.H0_H0 ;  /* 0x20000078ff717230 */ /* 0x010fc40000004100 */
[----:B------:R-:W-:Y:S01]  /*1290*/  FMUL.FTZ R158, R158, UR18 ;  /* 0x000000129e9e7c20 */ /* 0x000fe20008410000 */
[----:B------:R-:W-:Y:S02]  /*12a0*/  HADD2.F32 R120, -RZ, R120.H1_H1 ;  /* 0x30000078ff787230 */ /* 0x000fe40000004100 */
[----:B------:R-:W-:Y:S01]  /*12b0*/  FMUL.FTZ R159, R159, UR18 ;  /* 0x000000129f9f7c20 */ /* 0x000fe20008410000 */
[--C-:B------:R-:W-:Y:S02]  /*12c0*/  HADD2.F32 R115, -RZ, R121.reuse.H0_H0 ;  /* 0x20000079ff737230 */ /* 0x100fe40000004100 */
[-C--:B-----5:R-:W-:Y:S01]  /*12d0*/  FMUL.FTZ R162, R72, R113.reuse ;  /* 0x0000007148a27220 */ /* 0x0a0fe20000410000 */
        /* <DEDUP_REMOVED lines=49> */
.L_x_2358:
[----:B------:R-:W-:Y:S05]  /*15f0*/  BSYNC.RECONVERGENT B0 ;  /* 0x0000000000007941 */ /* 0x000fea0003800200 */
.L_x_2357:
        /* <DEDUP_REMOVED lines=32> */
.L_x_2360:
[----:B------:R-:W-:Y:S05]  /*1800*/  BSYNC.RECONVERGENT B0 ;  /* 0x0000000000007941 */ /* 0x000fea0003800200 */
.L_x_2359:
        /* <DEDUP_REMOVED lines=70> */
.L_x_2365:
        /* <DEDUP_REMOVED lines=33> */
.L_x_2364:
        /* <DEDUP_REMOVED lines=34> */
.L_x_2367:
        /* <DEDUP_REMOVED lines=33> */
.L_x_2363:
        /* <DEDUP_REMOVED lines=39> */
.L_x_2369:
        /* <DEDUP_REMOVED lines=33> */
.L_x_2368:
        /* <DEDUP_REMOVED lines=34> */
.L_x_2370:
        /* <DEDUP_REMOVED lines=32> */
.L_x_2366:
        /* <DEDUP_REMOVED lines=15> */
.L_x_2362:
[----:B------:R-:W-:Y:S05]  /*2c40*/  BSYNC.RECONVERGENT B0 ;  /* 0x0000000000007941 */ /* 0x000fea0003800200 */
.L_x_2361:
        /* <DEDUP_REMOVED lines=46> */
.L_x_2375:
        /* <DEDUP_REMOVED lines=29> */
.L_x_2374:
        /* <DEDUP_REMOVED lines=37> */
.L_x_2377:
        /* <DEDUP_REMOVED lines=29> */
.L_x_2373:
        /* <DEDUP_REMOVED lines=41> */
.L_x_2379:
        /* <DEDUP_REMOVED lines=29> */
.L_x_2378:
        /* <DEDUP_REMOVED lines=37> */
.L_x_2380:
        /* <DEDUP_REMOVED lines=27> */
[----:B------:R-:W-:-:S07]  /*3d80*/  F2FP.F16.F32.PACK_AB R115, R172, R119 ;  /* 0x00000077ac73723e */ /* 0x000fce00000000ff */
.L_x_2376:
        /* <DEDUP_REMOVED lines=11> */
.L_x_2372:
[----:B------:R-:W-:Y:S05]  /*3e40*/  BSYNC.RECONVERGENT B0 ;  /* 0x0000000000007941 */ /* 0x000fea0003800200 */
.L_x_2371:
        /* <DEDUP_REMOVED lines=46> */
.L_x_2385:
        /* <DEDUP_REMOVED lines=29> */
.L_x_2384:
        /* <DEDUP_REMOVED lines=37> */
.L_x_2387:
        /* <DEDUP_REMOVED lines=29> */
.L_x_2383:
        /* <DEDUP_REMOVED lines=41> */
.L_x_2389:
        /* <DEDUP_REMOVED lines=29> */
.L_x_2388:
        /* <DEDUP_REMOVED lines=37> */
.L_x_2390:
        /* <DEDUP_REMOVED lines=28> */
.L_x_2386:
        /* <DEDUP_REMOVED lines=10> */
.L_x_2382:
[----:B------:R-:W-:Y:S05]  /*5030*/  BSYNC.RECONVERGENT B0 ;  /* 0x0000000000007941 */ /* 0x000fea0003800200 */
.L_x_2381:
[----:B------:R-:W-:Y:S01]  /*5040*/  UPLOP3.LUT UP1, UPT, UPT, UPT, UP1, 0x40, 0x4 ;  /* 0x000000000004789c */ /* 0x000fe20003f2e810 */
[----:B------:R-:W-:Y:S10]  /*5050*/  BRA.U !UP2, `(.L_x_2391) ;  /* 0xffffffb50a547547 */ /* 0x000ff4000b83ffff */
.L_x_2352:
        /* <DEDUP_REMOVED lines=32> */
.L_x_2392:
        /* <DEDUP_REMOVED lines=10> */
.L_x_3858:


//--------------------- .text._ZN10layer_norm31ln_parallel_residual_bwd_kernelINS_13Kernel_traitsIf6__halffS2_fjLj3072ELj1ELj1ELj4ELj16ENS_18Kernel_traits_baseILj3072EfS2_fS2_fjLj128EEEEELb0ELb1ELb1EEEvNS_9BwdParamsE --------------------------
	.section	.text._ZN10layer_norm31ln_parallel_residual_bwd_kernelINS_13Kernel_traitsIf6__halffS2_fjLj3072ELj1ELj1ELj4ELj16ENS_18Kernel_traits_baseILj3072EfS2_fS2_fjLj128EEEEELb0ELb1ELb1EEEvNS_9BwdParamsE,"ax",@progbits
	.align	128
        .global         _ZN10layer_norm31ln_parallel_residual_bwd_kernelINS_13Kernel_traitsIf6__halffS2_fjLj3072ELj1ELj1ELj4ELj16ENS_18Kernel_traits_baseILj3072EfS2_fS2_fjLj128EEEEELb0ELb1ELb1EEEvNS_9BwdParamsE
        .type           _ZN10layer_norm31ln_parallel_residual_bwd_kernelINS_13Kernel_traitsIf6__halffS2_fjLj3072ELj1ELj1ELj4ELj16ENS_18Kernel_traits_baseILj3072EfS2_fS2_fjLj128EEEEELb0ELb1ELb1EEEvNS_9BwdParamsE,@function
        .size           _ZN10layer_norm31ln_parallel_residual_bwd_kernelINS_13Kernel_traitsIf6__halffS2_fjLj3072ELj1ELj1ELj4ELj16ENS_18Kernel_traits_baseILj3072EfS2_fS2_fjLj128EEEEELb0ELb1ELb1EEEvNS_9BwdParamsE,(.L_x_3859 - _ZN10layer_norm31ln_parallel_residual_bwd_kernelINS_13Kernel_traitsIf6__halffS2_fjLj3072ELj1ELj1ELj4ELj16ENS_18Kernel_traits_baseILj3072EfS2_fS2_fjLj128EEEEELb0ELb1ELb1EEEvNS_9BwdParamsE)
        .other          _ZN10layer_norm31ln_parallel_residual_bwd_kernelINS_13Kernel_traitsIf6__halffS2_fjLj3072ELj1ELj1ELj4ELj16ENS_18Kernel_traits_baseILj3072EfS2_fS2_fjLj128EEEEELb0ELb1ELb1EEEvNS_9BwdParamsE,@"STO_CUDA_ENTRY STV_DEFAULT"
_ZN10layer_norm31ln_parallel_residual_bwd_kernelINS_13Kernel_traitsIf6__halffS2_fjLj3072ELj1ELj1ELj4ELj16ENS_18Kernel_traits_baseILj3072EfS2_fS2_fjLj128EEEEELb0ELb1ELb1EEEvNS_9BwdParamsE:
.text._ZN10layer_norm31ln_parallel_residual_bwd_kernelINS_13Kernel_traitsIf6__halffS2_fjLj3072ELj1ELj1ELj4ELj16ENS_18Kernel_traits_baseILj3072EfS2_fS2_fjLj128EEEEELb0ELb1ELb1EEEvNS_9BwdParamsE:
        /* <DEDUP_REMOVED lines=72> */
.L_x_2420:
[----:B------:R-:W-:Y:S01]  /*0480*/  UIMAD UR5, UR4, UR21, URZ ;  /* 0x00000015040572a4 */ /* 0x000fe2000f8e02ff */
[----:B------:R-:W1:Y:S01]  /*0490*/  LDC.64 R96, c[0x0][0x428] ;  /* 0x00010a00ff607b82 */ /* 0x000e620000000a00 */
[----:B0-----:R-:W-:Y:S02]  /*04a0*/  UIMAD.WIDE UR8, UR4, 0x4, UR16 ;  /* 0x00000004040878a5 */ /* 0x001fe4000f8e0210 */
[----:B------:R-:W-:-:S04]  /*04b0*/  USHF.R.S32.HI UR6, URZ, 0x1f, UR5 ;  /* 0x0000001fff067899 */ /* 0x000fc80008011405 */
[----:B------:R-:W-:Y:S01]  /*04c0*/  ULEA.HI UR6, UR6, UR5, URZ, 0x3 ;  /* 0x0000000506067291 */ /* 0x000fe2000f8f18ff */
[----:B------:R-:W0:Y:S01]  /*04d0*/  LDC.64 R156, c[0x0][0x3a8] ;  /* 0x0000ea00ff9c7b82 */ /* 0x000e220000000a00 */
[----:B------:R-:W-:Y:S02]  /*04e0*/  MOV R82, UR8 ;  /* 0x0000000800527c02 */ /* 0x000fe40008000f00 */
[----:B------:R-:W-:Y:S02]  /*04f0*/  MOV R83, UR9 ;  /* 0x0000000900537c02 */ /* 0x000fe40008000f00 */
[----:B--2---:R-:W-:Y:S01]  /*0500*/  MOV R3, UR6 ;  /* 0x0000000600037c02 */ /* 0x004fe20008000f00 */
[----:B------:R-:W-:Y:S02]  /*0510*/  UIMAD.WIDE UR6, UR4, 0x4, UR18 ;  /* 0x00000004040678a5 */ /* 0x000fe4000f8e0212 */
[----:B------:R-:W2:Y:S01]  /*0520*/  LDG.E R0, desc[UR14][R82.64] ;  /* 0x0000000e52007981 */ /* 0x000ea2000c1e1900 */
[----:B------:R-:W-:-:S03]  /*0530*/  LEA.HI.SX32 R150, R3, R72, 0x1d ;  /* 0x0000004803967211 */ /* 0x000fc600078feaff */
[----:B------:R-:W-:Y:S02]  /*0540*/  MOV R84, UR6 ;  /* 0x0000000600547c02 */ /* 0x000fe40008000f00 */
[----:B------:R-:W-:Y:S01]  /*0550*/  MOV R85, UR7 ;  /* 0x0000000700557c02 */ /* 0x000fe20008000f00 */
[C---:B-1----:R-:W-:Y:S01]  /*0560*/  IMAD.WIDE.U32 R68, R150.reuse, 0x10, R96 ;  /* 0x0000001096447825 */ /* 0x042fe200078e0060 */
[----:B------:R-:W-:-:S03]  /*0570*/  IADD3 R148, PT, PT, R150, 0x80, RZ ;  /* 0x0000008096947810 */ /* 0x000fc60007ffe0ff */
[----:B------:R-:W3:Y:S01]  /*0580*/  LDG.E R151, desc[UR14][R84.64] ;  /* 0x0000000e54977981 */ /* 0x000ee2000c1e1900 */
[----:B------:R-:W-:-:S03]  /*0590*/  IADD3 R149, PT, PT, R150, 0x100, RZ ;  /* 0x0000010096957810 */ /* 0x000fc60007ffe0ff */
[----:B------:R-:W4:Y:S01]  /*05a0*/  LDG.E.128 R68, desc[UR14][R68.64] ;  /* 0x0000000e44447981 */ /* 0x000f22000c1e1d00 */
[----:B0-----:R-:W-:-:S04]  /*05b0*/  IMAD.WIDE.U32 R2, R150, 0x20, R156 ;  /* 0x0000002096027825 */ /* 0x001fc800078e009c */
[C-C-:B------:R-:W-:Y:S01]  /*05c0*/  IMAD.WIDE.U32 R152, R148.reuse, 0x20, R156.reuse ;  /* 0x0000002094987825 */ /* 0x140fe200078e009c */
[----:B------:R-:W4:Y:S03]  /*05d0*/  LDG.E.128 R64, desc[UR14][R2.64] ;  /* 0x0000000e02407981 */ /* 0x000f26000c1e1d00 */
[----:B------:R-:W-:Y:S01]  /*05e0*/  IMAD.WIDE.U32 R156, R149, 0x20, R156 ;  /* 0x00000020959c7825 */ /* 0x000fe200078e009c */
[----:B------:R-:W4:Y:S04]  /*05f0*/  LDG.E.128 R76, desc[UR14][R152.64] ;  /* 0x0000000e984c7981 */ /* 0x000f28000c1e1d00 */
[----:B------:R-:W4:Y:S04]  /*0600*/  LDG.E.128 R88, desc[UR14][R156.64] ;  /* 0x0000000e9c587981 */ /* 0x000f28000c1e1d00 */
[----:B------:R-:W4:Y:S01]  /*0610*/  LDG.E.128 R84, desc[UR14][R152.64+0x10] ;  /* 0x0000100e98547981 */ /* 0x000f22000c1e1d00 */
[----:B------:R-:W-:-:S03]  /*0620*/  IMAD.WIDE.U32 R80, R148, 0x10, R96 ;  /* 0x0000001094507825 */ /* 0x000fc600078e0060 */
[----:B------:R0:W4:Y:S01]  /*0630*/  LDG.E.128 R72, desc[UR14][R2.64+0x10] ;  /* 0x0000100e02487981 */ /* 0x000122000c1e1d00 */
[----:B------:R-:W-:-:S03]  /*0640*/  IMAD.WIDE.U32 R96, R149, 0x10, R96 ;  /* 0x0000001095607825 */ /* 0x000fc600078e0060 */
[----:B------:R4:W4:Y:S04]  /*0650*/  LDG.E.128 R92, desc[UR14][R156.64+0x10] ;  /* 0x0000100e9c5c7981 */ /* 0x000928000c1e1d00 */
[----:B------:R-:W4:Y:S04]  /*0660*/  LDG.E.128 R80, desc[UR14][R80.64] ;  /* 0x0000000e50507981 */ /* 0x000f28000c1e1d00 */
[----:B------:R-:W4:Y:S01]  /*0670*/  LDG.E.128 R96, desc[UR14][R96.64] ;  /* 0x0000000e60607981 */ /* 0x000f22000c1e1d00 */
[----:B------:R-:W-:-:S04]  /*0680*/  ISETP.NE.U32.AND P1, PT, RZ, UR22, PT ;  /* 0x00000016ff007c0c */ /* 0x000fc8000bf25070 */
[----:B------:R-:W-:-:S13]  /*0690*/  ISETP.NE.AND.EX P1, PT, RZ, UR23, PT, P1 ;  /* 0x00000017ff007c0c */ /* 0x000fda000bf25310 */
[----:B0-----:R-:W0:Y:S01]  /*06a0*/  @P1 LDC.64 R2, c[0x0][0x438] ;  /* 0x00010e00ff021b82 */ /* 0x001e220000000a00 */
        /* <DEDUP_REMOVED lines=21> */
[C---:B------:R-:W-:Y:S01]  /*0800*/  FADD.FTZ R66, -R195.reuse, R66 ;  /* 0x00000042c3427221 */ /* 0x040fe20000010100 */
[--C-:B------:R-:W-:Y:S02]  /*0810*/  HADD2.F32 R151, -RZ, R69.reuse.H0_H0 ;  /* 0x20000045ff977230 */ /* 0x100fe40000004100 */
[----:B------:R-:W-:Y:S01]  /*0820*/  FADD.FTZ R178, -R195, R90 ;  /* 0x0000005ac3b27221 */ /* 0x000fe20000010100 */
[----:B------:R-:W-:Y:S01]  /*0830*/  FMUL.FTZ R90, R25, R152 ;  /* 0x00000098195a7220 */ /* 0x000fe20000410000 */
[----:B0-----:R-:W-:Y:S01]  /*0840*/  FADD.FTZ R3, RZ, R79 ;  /* 0x0000004fff037221 */ /* 0x001fe20000010000 */
[----:B------:R-:W-:Y:S01]  /*0850*/  FADD.FTZ R187, -R195, R87 ;  /* 0x00000057c3bb7221 */ /* 0x000fe20000010100 */
[----:B------:R-:W-:Y:S01]  /*0860*/  FMUL.FTZ R87, R65, UR9 ;  /* 0x0000000941577c20 */ /* 0x000fe20008410000 */
[----:B------:R-:W-:Y:S01]  /*0870*/  FFMA.FTZ R64, R0, R79, RZ ;  /* 0x0000004f00407223 */ /* 0x000fe200000100ff */
[----:B------:R-:W-:Y:S01]  /*0880*/  FADD.FTZ R183, -R195, R91 ;  /* 0x0000005bc3b77221 */ /* 0x000fe20000010100 */
[----:B------:R-:W-:-:S02]  /*0890*/  HADD2.F32 R153, -RZ, R69.H1_H1 ;  /* 0x30000045ff997230 */ /* 0x000fc40000004100 */
[C---:B------:R-:W-:Y:S01]  /*08a0*/  FADD.FTZ R175, -R195.reuse, R89 ;  /* 0x00000059c3af7221 */ /* 0x040fe20000010100 */
[----:B------:R-:W-:Y:S01]  /*08b0*/  FMUL.FTZ R91, R66, UR9 ;  /* 0x00000009425b7c20 */ /* 0x000fe20008410000 */
[----:B------:R-:W-:Y:S01]  /*08c0*/  FMUL.FTZ R89, R26, R151 ;  /* 0x000000971a597220 */ /* 0x000fe20000410000 */
[----:B------:R-:W-:Y:S01]  /*08d0*/  FADD.FTZ R66, R90, R3 ;  /* 0x000000035a427221 */ /* 0x000fe20000010000 */
[----:B------:R-:W-:Y:S01]  /*08e0*/  FADD.FTZ R67, -R195, R67 ;  /* 0x00000043c3437221 */ /* 0x000fe20000010100 */
[----:B------:R-:W-:Y:S01]  /*08f0*/  FFMA.FTZ R64, R87, R90, R64 ;  /* 0x0000005a57407223 */ /* 0x000fe20000010040 */
[----:B-1----:R-:W-:Y:S02]  /*0900*/  HADD2.F32 R154, -RZ, R70.H0_H0 ;  /* 0x20000046ff9a7230 */ /* 0x002fe40000004100 */
        /* <DEDUP_REMOVED lines=17> */
[----:B------:R-:W-:Y:S01]  /*0a20*/  FMUL.FTZ R95, R67, UR9 ;  /* 0x00000009435f7c20 */ /* 0x000fe20008410000 */
[----:B------:R-:W-:Y:S01]  /*0a30*/  FFMA.FTZ R64, R91, R89, R64 ;  /* 0x000000595b407223 */ /* 0x000fe20000010040 */
[----:B------:R-:W-:-:S02]  /*0a40*/  HADD2.F32 R78, -RZ, R82.H0_H0 ;  /* 0x20000052ff4e7230 */ /* 0x000fc40000004100 */
[----:B------:R-:W-:Y:S02]  /*0a50*/  HADD2.F32 R75, -RZ, R82.H1_H1 ;  /* 0x30000052ff4b7230 */ /* 0x000fe40000004100 */
[----:B------:R-:W-:Y:S01]  /*0a60*/  FADD.FTZ R65, R94, R3 ;  /* 0x000000035e417221 */ /* 0x000fe20000010000 */
[----:B------:R-:W-:Y:S02]  /*0a70*/  HADD2.F32 R155, -RZ, R70.H1_H1 ;  /* 0x30000046ff9b7230 */ /* 0x000fe40000004100 */
[--C-:B------:R-:W-:Y:S02]  /*0a80*/  HADD2.F32 R82, -RZ, R96.reuse.H0_H0 ;  /* 0x20000060ff527230 */ /* 0x100fe40000004100 */
[----:B------:R-:W-:Y:S02]  /*0a90*/  HADD2.F32 R77, -RZ, R96.H1_H1 ;  /* 0x30000060ff4d7230 */ /* 0x000fe40000004100 */
[----:B------:R-:W-:Y:S01]  /*0aa0*/  FMUL.FTZ R96, R20, R154 ;  /* 0x0000009a14607220 */ /* 0x000fe20000410000 */
        /* <DEDUP_REMOVED lines=18> */
[----:B------:R-:W-:Y:S01]  /*0bd0*/  FMUL.FTZ R92, R2, UR9 ;  /* 0x00000009025c7c20 */ /* 0x000fe20008410000 */
[----:B------:R-:W-:Y:S01]  /*0be0*/  FMUL.FTZ R93, R16, R74 ;  /* 0x0000004a105d7220 */ /* 0x000fe20000410000 */
[----:B------:R-:W-:Y:S01]  /*0bf0*/  FADD.FTZ R2, R172, R65 ;  /* 0x00000041ac027221 */ /* 0x000fe20000010000 */
[----:B------:R-:W-:Y:S01]  /*0c00*/  FFMA.FTZ R3, R173, R172, R64 ;  /* 0x000000acad037223 */ /* 0x000fe20000010040 */
[----:B------:R-:W-:-:S02]  /*0c10*/  HADD2.F32 R76, -RZ, R81.H0_H0 ;  /* 0x20000051ff4c7230 */ /* 0x000fc40000004100 */
[--C-:B------:R-:W-:Y:S02]  /*0c20*/  HADD2.F32 R86, -RZ, R98.reuse.H0_H0 ;  /* 0x20000062ff567230 */ /* 0x100fe40000004100 */
[----:B------:R-:W-:Y:S01]  /*0c30*/  FADD.FTZ R65, R93, R2 ;  /* 0x000000025d417221 */ /* 0x000fe20000010000 */
        /* <DEDUP_REMOVED lines=41> */
[----:B------:R-:W-:Y:S01]  /*0ed0*/  FADD.FTZ R64, R3, R176 ;  /* 0x000000b003407221 */ /* 0x000fe20000010000 */
[----:B------:R-:W-:Y:S01]  /*0ee0*/  FMUL.FTZ R178, R178, UR9 ;  /* 0x00000009b2b27c20 */ /* 0x000fe20008410000 */
[----:B------:R-:W-:Y:S01]  /*0ef0*/  FMUL.FTZ R181, R10, R84 ;  /* 0x000000540ab57220 */ /* 0x000fe20000410000 */
[----:B------:R-:W-:Y:S01]  /*0f00*/  FFMA.FTZ R3, R175, R176, R2 ;  /* 0x000000b0af037223 */ /* 0x000fe20000010002 */
        /* <DEDUP_REMOVED lines=8> */
[----:B------:R-:W-:-:S02]  /*0f90*/  HADD2.F32 R88, -RZ, R99.H0_H0 ;  /* 0x20000063ff587230 */ /* 0x000fc40000004100 */
        /* <DEDUP_REMOVED lines=47> */
.L_x_2395:
[----:B------:R-:W-:Y:S05]  /*1290*/  BSYNC.RECONVERGENT B0 ;  /* 0x0000000000007941 */ /* 0x000fea0003800200 */
.L_x_2394:
[----:B------:R-:W1:Y:S08]  /*12a0*/  S2UR UR6, SR_CgaCtaId ;  /* 0x00000000000679c3 */ /* 0x000e700000008800 */
[----:B------:R-:W-:Y:S01]  /*12b0*/  BAR.SYNC.DEFER_BLOCKING 0x0 ;  /* 0x0000000000007b1d */ /* 0x000fe20000010000 */
[----:B------:R-:W-:Y:S01]  /*12c0*/  UISETP.NE.U32.AND UP0, UPT, UR22, URZ, UPT ;  /* 0x000000ff1600728c */ /* 0x000fe2000bf05070 */
[----:B------:R-:W-:Y:S01]  /*12d0*/  FADD.FTZ R145, R157, R145 ;  /* 0x000000919d917221 */ /* 0x000fe20000010000 */
[----:B------:R-:W-:Y:S01]  /*12e0*/  UIADD3 UR4, UPT, UPT, UR4, UR24, URZ ;  /* 0x0000001804047290 */ /* 0x000fe2000fffe0ff */
[----:B------:R-:W-:Y:S01]  /*12f0*/  FFMA.FTZ R147, R0, R157, R147 ;  /* 0x0000009d00937223 */ /* 0x000fe20000010093 */
[----:B------:R-:W-:Y:S01]  /*1300*/  UISETP.NE.AND.EX UP0, UPT, UR23, URZ, UPT, UP0 ;  /* 0x000000ff1700728c */ /* 0x000fe2000bf05300 */
        /* <DEDUP_REMOVED lines=107> */
.L_x_2398:
        /* <DEDUP_REMOVED lines=33> */
.L_x_2397:
        /* <DEDUP_REMOVED lines=34> */
.L_x_2400:
        /* <DEDUP_REMOVED lines=33> */
.L_x_2396:
        /* <DEDUP_REMOVED lines=39> */
.L_x_2402:
        /* <DEDUP_REMOVED lines=33> */
.L_x_2401:
        /* <DEDUP_REMOVED lines=34> */
.L_x_2403:
        /* <DEDUP_REMOVED lines=32> */
.L_x_2399:
        /* <DEDUP_REMOVED lines=23> */
[--C-:B0-----:R-:W-:Y:S01]  /*2a10*/  FFMA.FTZ R53, R182, UR27, R68.reuse ;  /* 0x0000001bb6357c23 */ /* 0x101fe20008010044 */
        /* <DEDUP_REMOVED lines=26> */
.L_x_2406:
        /* <DEDUP_REMOVED lines=29> */
.L_x_2405:
        /* <DEDUP_REMOVED lines=34> */
.L_x_2408:
        /* <DEDUP_REMOVED lines=29> */
.L_x_2404:
        /* <DEDUP_REMOVED lines=35> */
.L_x_2410:
        /* <DEDUP_REMOVED lines=29> */
.L_x_2409:
        /* <DEDUP_REMOVED lines=34> */
.L_x_2411:
        /* <DEDUP_REMOVED lines=28> */
.L_x_2407:
        /* <DEDUP_REMOVED lines=45> */
.L_x_2414:
        /* <DEDUP_REMOVED lines=29> */
.L_x_2413:
        /* <DEDUP_REMOVED lines=34> */
.L_x_2416:
        /* <DEDUP_REMOVED lines=29> */
.L_x_2412:
        /* <DEDUP_REMOVED lines=35> */
.L_x_2418:
        /* <DEDUP_REMOVED lines=29> */
.L_x_2417:
        /* <DEDUP_REMOVED lines=34> */
.L_x_2419:
        /* <DEDUP_REMOVED lines=28> */
.L_x_2415:
        /* <DEDUP_REMOVED lines=19> */
[----:B--2---:R-:W-:Y:S02]  /*4b00*/  MOV R52, R139 ;  /* 0x0000008b00347202 */ /* 0x004fe40000000f00 */
        /* <DEDUP_REMOVED lines=39> */
.L_x_2393:
        /* <DEDUP_REMOVED lines=21> */
.L_x_2421:
        /* <DEDUP_REMOVED lines=11> */
.L_x_3859:


//--------------------- .text._ZN10layer_norm31ln_parallel_residual_bwd_kernelINS_13Kernel_traitsIf6__halffS2_fjLj3072ELj1ELj1ELj4ELj16ENS_18Kernel_traits_baseILj3072EfS2_fS2_fjLj128EEEEELb1ELb0ELb0EEEvNS_9BwdParamsE --------------------------
	.section	.text._ZN10layer_norm31ln_parallel_residual_bwd_kernelINS_13Kernel_traitsIf6__halffS2_fjLj3072ELj1ELj1ELj4ELj16ENS_18Kernel_traits_baseILj3072EfS2_fS2_fjLj128EEEEELb1ELb0ELb0EEEvNS_9BwdParamsE,"ax",@progbits
	.align	128
        .global         _ZN10layer_norm31ln_parallel_residual_bwd_kernelINS_13Kernel_traitsIf6__halffS2_fjLj3072ELj1ELj1ELj4ELj16ENS_18Kernel_traits_baseILj3072EfS2_fS2_fjLj128EEEEELb1ELb0ELb0EEEvNS_9BwdParamsE
        .type           _ZN10layer_norm31ln_parallel_residual_bwd_kernelINS_13Kernel_traitsIf6__halffS2_fjLj3072ELj1ELj1ELj4ELj16ENS_18Kernel_traits_baseILj3072EfS2_fS2_fjLj128EEEEELb1ELb0ELb0EEEvNS_9BwdParamsE,@function
        .size           _ZN10layer_norm31ln_parallel_residual_bwd_kernelINS_13Kernel_traitsIf6__halffS2_fjLj3072ELj1ELj1ELj4ELj16ENS_18Kernel_traits_baseILj3072EfS2_fS2_fjLj128EEEEELb1ELb0ELb0EEEvNS_9BwdParamsE,(.L_x_3860 - _ZN10layer_norm31ln_parallel_residual_bwd_kernelINS_13Kernel_traitsIf6__halffS2_fjLj3072ELj1ELj1ELj4ELj16ENS_18Kernel_traits_baseILj3072EfS2_fS2_fjLj128EEEEELb1ELb0ELb0EEEvNS_9BwdParamsE)
        .other          _ZN10layer_norm31ln_parallel_residual_bwd_kernelINS_13Kernel_traitsIf6__halffS2_fjLj3072ELj1ELj1ELj4ELj16ENS_18Kernel_traits_baseILj3072EfS2_fS2_fjLj128EEEEELb1ELb0ELb0EEEvNS_9BwdParamsE,@"STO_CUDA_ENTRY STV_DEFAULT"
_ZN10layer_norm31ln_parallel_residual_bwd_kernelINS_13Kernel_traitsIf6__halffS2_fjLj3072ELj1ELj1ELj4ELj16ENS_18Kernel_traits_baseILj3072EfS2_fS2_fjLj128EEEEELb1ELb0ELb0EEEvNS_9BwdParamsE:
.text._ZN10layer_norm31ln_parallel_residual_bwd_kernelINS_13Kernel_traitsIf6__halffS2_fjLj3072ELj1ELj1ELj4ELj16ENS_18Kernel_traits_baseILj3072EfS2_fS2_fjLj128EEEEELb1ELb0ELb0EEEvNS_9BwdParamsE:
        /* <DEDUP_REMOVED lines=164> */
.L_x_2461:
        /* <DEDUP_REMOVED lines=57> */
[----:B--2---:R-:W-:Y:S02]  /*0dd0*/  HADD2.F32 R13, -RZ, R168.H0_H0 ;  /* 0x200000a8ff0d7230 */ /* 0x004fe40000004100 */
[----:B---3--:R-:W-:-:S03]  /*0de0*/  FADD.FTZ R0, -R210, R176 ;  /* 0x000000b0d2007221 */ /* 0x008fc60000010100 */
[----:B------:R-:W-:Y:S01]  /*0df0*/  FMUL.FTZ R12, R20, R13 ;  /* 0x0000000d140c7220 */ /* 0x000fe20000410000 */
[----:B------:R-:W-:Y:S01]  /*0e00*/  FMUL.FTZ R0, R0, UR22 ;  /* 0x0000001600007c20 */ /* 0x000fe20008410000 */
[----:B----4-:R-:W-:Y:S02]  /*0e10*/  HADD2.F32 R5, -RZ, R164.H0_H0 ;  /* 0x200000a4ff057230 */ /* 0x010fe40000004100 */
[----:B0-----:R-:W-:Y:S01]  /*0e20*/  FADD.FTZ R7, -R210, R177 ;  /* 0x000000b1d2077221 */ /* 0x001fe20000010100 */
[--C-:B------:R-:W-:Y:S02]  /*0e30*/  HADD2.F32 R20, -RZ, R169.reuse.H1_H1 ;  /* 0x300000a9ff147230 */ /* 0x100fe40000004100 */
[----:B------:R-:W-:Y:S01]  /*0e40*/  FADD.FTZ R76, R76, R5 ;  /* 0x000000054c4c7221 */ /* 0x000fe20000010000 */
[-C--:B------:R-:W-:Y:S01]  /*0e50*/  FFMA.FTZ R56, R0, R5.reuse, R56 ;  /* 0x0000000500387223 */ /* 0x080fe20000010038 */
[----:B------:R-:W-:Y:S01]  /*0e60*/  FFMA.FTZ R5, R21, R5, R12 ;  /* 0x0000000515057223 */ /* 0x000fe2000001000c */
[----:B------:R-:W-:-:S02]  /*0e70*/  HADD2.F32 R21, -RZ, R169.H0_H0 ;  /* 0x200000a9ff157230 */ /* 0x000fc40000004100 */
[----:B------:R-:W-:Y:S01]  /*0e80*/  FMUL.FTZ R7, R7, UR22 ;  /* 0x0000001607077c20 */ /* 0x000fe20008410000 */
[----:B------:R-:W-:Y:S01]  /*0e90*/  HADD2.F32 R168, -RZ, R168.H1_H1 ;  /* 0x300000a8ffa87230 */ /* 0x000fe20000004100 */
[----:B------:R-:W2:Y:S01]  /*0ea0*/  LDL R169, [R1+0x18] ;  /* 0x0000180001a97983 */ /* 0x000ea20000100800 */
[----:B------:R-:W-:Y:S01]  /*0eb0*/  FADD.FTZ R116, R116, R13 ;  /* 0x0000000d74747221 */ /* 0x000fe20000010000 */
[----:B------:R-:W-:Y:S02]  /*0ec0*/  FFMA.FTZ R96, R0, R13, R96 ;  /* 0x0000000d00607223 */ /* 0x000fe40000010060 */
[-C--:B------:R-:W-:Y:S01]  /*0ed0*/  FMUL.FTZ R13, R188, R168.reuse ;  /* 0x000000a8bc0d7220 */ /* 0x080fe20000410000 */
[----:B------:R-:W-:Y:S01]  /*0ee0*/  FADD.FTZ R117, R117, R168 ;  /* 0x000000a875757221 */ /* 0x000fe20000010000 */
[----:B------:R-:W-:Y:S02]  /*0ef0*/  FFMA.FTZ R97, R7, R168, R97 ;  /* 0x000000a807617223 */ /* 0x000fe40000010061 */
[----:B------:R-:W3:Y:S01]  /*0f00*/  LDL R168, [R1+0x1c] ;  /* 0x00001c0001a87983 */ /* 0x000ee20000100800 */
[----:B------:R-:W-:-:S05]  /*0f10*/  HADD2.F32 R6, -RZ, R164.H1_H1 ;  /* 0x300000a4ff067230 */ /* 0x000fca0000004100 */
[----:B------:R-:W-:Y:S01]  /*0f20*/  FADD.FTZ R77, R77, R6 ;  /* 0x000000064d4d7221 */ /* 0x000fe20000010000 */
[-C--:B------:R-:W-:Y:S01]  /*0f30*/  FFMA.FTZ R57, R7, R6.reuse, R57 ;  /* 0x0000000607397223 */ /* 0x080fe20000010039 */
[----:B------:R-:W-:Y:S01]  /*0f40*/  FFMA.FTZ R6, R189, R6, R13 ;  /* 0x00000006bd067223 */ /* 0x000fe2000001000d */
[----:B------:R-:W-:Y:S01]  /*0f50*/  FADD.FTZ R13, -R210, R178 ;  /* 0x000000b2d20d7221 */ /* 0x000fe20000010100 */
[----:B------:R-:W-:Y:S02]  /*0f60*/  HADD2.F32 R19, -RZ, R165.H0_H0 ;  /* 0x200000a5ff137230 */ /* 0x000fe40000004100 */
[----:B------:R-:W-:Y:S01]  /*0f70*/  FMUL.FTZ R12, R196, R21 ;  /* 0x00000015c40c7220 */ /* 0x000fe20000410000 */
[----:B------:R-:W-:Y:S02]  /*0f80*/  FMUL.FTZ R13, R13, UR22 ;  /* 0x000000160d0d7c20 */ /* 0x000fe40008410000 */
[----:B------:R-:W-:Y:S01]  /*0f90*/  FADD.FTZ R78, R78, R19 ;  /* 0x000000134e4e7221 */ /* 0x000fe20000010000 */
[-C--:B------:R-:W-:Y:S01]  /*0fa0*/  FFMA.FTZ R12, R197, R19.reuse, R12 ;  /* 0x00000013c50c7223 */ /* 0x080fe2000001000c */
[----:B------:R-:W-:Y:S01]  /*0fb0*/  FFMA.FTZ R58, R13, R19, R58 ;  /* 0x000000130d3a7223 */ /* 0x000fe2000001003a */
[----:B------:R-:W-:Y:S01]  /*0fc0*/  FADD.FTZ R19, -R210, R179 ;  /* 0x000000b3d2137221 */ /* 0x000fe20000010100 */
[----:B------:R-:W-:-:S03]  /*0fd0*/  FADD.FTZ R118, R118, R21 ;  /* 0x0000001576767221 */ /* 0x000fc60000010000 */
[----:B------:R-:W-:Y:S01]  /*0fe0*/  FMUL.FTZ R19, R19, UR22 ;  /* 0x0000001613137c20 */ /* 0x000fe20008410000 */
[----:B------:R-:W-:Y:S01]  /*0ff0*/  FFMA.FTZ R98, R13, R21, R98 ;  /* 0x000000150d627223 */ /* 0x000fe20000010062 */
[-C--:B------:R-:W-:Y:S01]  /*1000*/  FMUL.FTZ R21, R204, R20.reuse ;  /* 0x00000014cc157220 */ /* 0x080fe20000410000 */
[----:B------:R-:W-:Y:S01]  /*1010*/  FADD.FTZ R119, R119, R20 ;  /* 0x0000001477777221 */ /* 0x000fe20000010000 */
[----:B------:R-:W-:Y:S01]  /*1020*/  FFMA.FTZ R99, R19, R20, R99 ;  /* 0x0000001413637223 */ /* 0x000fe20000010063 */
[----:B------:R-:W-:Y:S02]  /*1030*/  HADD2.F32 R18, -RZ, R165.H1_H1 ;  /* 0x300000a5ff127230 */ /* 0x000fe40000004100 */
[C---:B------:R-:W-:Y:S01]  /*1040*/  FADD.FTZ R20, -R210.reuse, R172 ;  /* 0x000000acd2147221 */ /* 0x040fe20000010100 */
[--C-:B------:R-:W-:Y:S02]  /*1050*/  HADD2.F32 R165, -RZ, R170.reuse.H0_H0 ;  /* 0x200000aaffa57230 */ /* 0x100fe40000004100 */
[----:B------:R-:W-:Y:S01]  /*1060*/  FADD.FTZ R173, -R210, R173 ;  /* 0x000000add2ad7221 */ /* 0x000fe20000010100 */
[----:B------:R-:W-:-:S02]  /*1070*/  HADD2.F32 R170, -RZ, R170.H1_H1 ;  /* 0x300000aaffaa7230 */ /* 0x000fc40000004100 */
[----:B------:R-:W-:Y:S01]  /*1080*/  FMUL.FTZ R20, R20, UR22 ;  /* 0x0000001614147c20 */ /* 0x000fe20008410000 */
[----:B------:R-:W-:Y:S01]  /*1090*/  FADD.FTZ R79, R79, R18 ;  /* 0x000000124f4f7221 */ /* 0x000fe20000010000 */
[-C--:B------:R-:W-:Y:S01]  /*10a0*/  FFMA.FTZ R59, R19, R18.reuse, R59 ;  /* 0x00000012133b7223 */ /* 0x080fe2000001003b */
[----:B------:R-:W-:Y:S01]  /*10b0*/  FFMA.FTZ R18, R205, R18, R21 ;  /* 0x00000012cd127223 */ /* 0x000fe20000010015 */
[--C-:B------:R-:W-:Y:S02]  /*10c0*/  HADD2.F32 R21, -RZ, R166.reuse.H0_H0 ;  /* 0x200000a6ff157230 */ /* 0x100fe40000004100 */
[-C--:B-----5:R-:W-:Y:S01]  /*10d0*/  FMUL.FTZ R164, R248, R165.reuse ;  /* 0x000000a5f8a47220 */ /* 0x0a0fe20000410000 */
[----:B------:R-:W-:Y:S01]  /*10e0*/  FADD.FTZ R120, R120, R165 ;  /* 0x000000a578787221 */ /* 0x000fe20000010000 */
[----:B------:R-:W-:Y:S01]  /*10f0*/  FFMA.FTZ R100, R20, R165, R100 ;  /* 0x000000a514647223 */ /* 0x000fe20000010064 */
[----:B------:R-:W-:Y:S02]  /*1100*/  HADD2.F32 R166, -RZ, R166.H1_H1 ;  /* 0x300000a6ffa67230 */ /* 0x000fe40000004100 */
[----:B------:R-:W-:Y:S01]  /*1110*/  FADD.FTZ R174, -R210, R174 ;  /* 0x000000aed2ae7221 */ /* 0x000fe20000010100 */
[----:B------:R-:W-:-:S02]  /*1120*/  HADD2.F32 R165, -RZ, R171.H0_H0 ;  /* 0x200000abffa57230 */ /* 0x000fc40000004100 */
[----:B------:R-:W-:Y:S01]  /*1130*/  FMUL.FTZ R188, R173, UR22 ;  /* 0x00000016adbc7c20 */ /* 0x000fe20008410000 */
[----:B------:R-:W-:Y:S01]  /*1140*/  FMUL.FTZ R189, R249, R170 ;  /* 0x000000aaf9bd7220 */ /* 0x000fe20000410000 */
[----:B------:R-:W-:Y:S01]  /*1150*/  FADD.FTZ R80, R80, R21 ;  /* 0x0000001550507221 */ /* 0x000fe20000010000 */
[-C--:B------:R-:W-:Y:S01]  /*1160*/  FFMA.FTZ R60, R20, R21.reuse, R60 ;  /* 0x00000015143c7223 */ /* 0x080fe2000001003c */
[----:B------:R-:W-:Y:S02]  /*1170*/  HADD2.F32 R197, -RZ, R167.H0_H0 ;  /* 0x200000a7ffc57230 */ /* 0x000fe40000004100 */
[----:B------:R-:W-:Y:S01]  /*1180*/  FFMA.FTZ R21, R252, R21, R164 ;  /* 0x00000015fc157223 */ /* 0x000fe200000100a4 */
[----:B------:R-:W-:Y:S01]  /*1190*/  FMUL.FTZ R196, R174, UR22 ;  /* 0x00000016aec47c20 */ /* 0x000fe20008410000 */
[----:B------:R-:W-:Y:S01]  /*11a0*/  FADD.FTZ R81, R81, R166 ;  /* 0x000000a651517221 */ /* 0x000fe20000010000 */
[-C--:B------:R-:W-:Y:S01]  /*11b0*/  FFMA.FTZ R61, R188, R166.reuse, R61 ;  /* 0x000000a6bc3d7223 */ /* 0x080fe2000001003d */
[----:B------:R-:W-:Y:S01]  /*11c0*/  FFMA.FTZ R189, R231, R166, R189 ;  /* 0x000000a6e7bd7223 */ /* 0x000fe200000100bd */
[----:B------:R-:W-:Y:S01]  /*11d0*/  FMUL.FTZ R164, R250, R165 ;  /* 0x000000a5faa47220 */ /* 0x000fe20000410000 */
[----:B------:R-:W-:-:S02]  /*11e0*/  HADD2.F32 R166, -RZ, R171.H1_H1 ;  /* 0x300000abffa67230 */ /* 0x000fc40000004100 */
[----:B------:R-:W-:Y:S01]  /*11f0*/  FADD.FTZ R175, -R210, R175 ;  /* 0x000000afd2af7221 */ /* 0x000fe20000010100 */
[----:B------:R-:W-:Y:S01]  /*1200*/  FADD.FTZ R82, R82, R197 ;  /* 0x000000c552527221 */ /* 0x000fe20000010000 */
[----:B------:R-:W-:Y:S02]  /*1210*/  FFMA.FTZ R62, R196, R197, R62 ;  /* 0x000000c5c43e7223 */ /* 0x000fe4000001003e */
[----:B------:R-:W-:Y:S01]  /*1220*/  FMUL.FTZ R204, R175, UR22 ;  /* 0x00000016afcc7c20 */ /* 0x000fe20008410000 */
        /* <DEDUP_REMOVED lines=15> */
[----:B------:R-:W-:-:S05]  /*1320*/  HADD2.F32 R164, -RZ, R167.H1_H1 ;  /* 0x300000a7ffa47230 */ /* 0x000fca0000004100 */
        /* <DEDUP_REMOVED lines=13> */
.L_x_2424:
[----:B------:R-:W-:Y:S05]  /*1400*/  BSYNC.RECONVERGENT B0 ;  /* 0x0000000000007941 */ /* 0x000fea0003800200 */
.L_x_2423:
        /* <DEDUP_REMOVED lines=29> */
[--C-:B----4-:R-:W-:Y:S02]  /*15e0*/  HADD2.F32 R11, -RZ, R168.reuse.H0_H0 ;  /* 0x200000a8ff0b7230 */ /* 0x110fe40000004100 */
[----:B------:R-:W-:Y:S02]  /*15f0*/  HADD2.F32 R168, -RZ, R168.H1_H1 ;  /* 0x300000a8ffa87230 */ /* 0x000fe40000004100 */
[----:B------:R-:W-:Y:S02]  /*1600*/  HADD2.F32 R23, -RZ, R169.H0_H0 ;  /* 0x200000a9ff177230 */ /* 0x000fe40000004100 */
[-C--:B-----5:R-:W-:Y:S01]  /*1610*/  FMUL.FTZ R17, R236, R11.reuse ;  /* 0x0000000bec117220 */ /* 0x0a0fe20000410000 */
[--C-:B--2---:R-:W-:Y:S02]  /*1620*/  HADD2.F32 R3, -RZ, R164.reuse.H0_H0 ;  /* 0x200000a4ff037230 */ /* 0x104fe40000004100 */
[----:B------:R-:W-:Y:S01]  /*1630*/  FADD.FTZ R36, R36, R11 ;  /* 0x0000000b24247221 */ /* 0x000fe20000010000 */
[----:B------:R-:W-:Y:S01]  /*1640*/  FFMA.FTZ R32, R4, R11, R32 ;  /* 0x0000000b04207223 */ /* 0x000fe20000010020 */
[----:B------:R-:W-:Y:S01]  /*1650*/  FADD.FTZ R11, -R210, R178 ;  /* 0x000000b2d20b7221 */ /* 0x000fe20000010100 */
[----:B------:R-:W-:-:S02]  /*1660*/  HADD2.F32 R164, -RZ, R164.H1_H1 ;  /* 0x300000a4ffa47230 */ /* 0x000fc40000004100 */
[----:B------:R-:W-:Y:S01]  /*1670*/  FADD.FTZ R44, R44, R3 ;  /* 0x000000032c2c7221 */ /* 0x000fe20000010000 */
[-C--:B------:R-:W-:Y:S01]  /*1680*/  FFMA.FTZ R40, R4, R3.reuse, R40 ;  /* 0x0000000304287223 */ /* 0x080fe20000010028 */
[----:B------:R-:W-:Y:S01]  /*1690*/  FFMA.FTZ R3, R244, R3, R17 ;  /* 0x00000003f4037223 */ /* 0x000fe20000010011 */
[----:B0-----:R-:W-:Y:S01]  /*16a0*/  FADD.FTZ R8, -R210, R177 ;  /* 0x000000b1d2087221 */ /* 0x001fe20000010100 */
[----:B------:R-:W-:Y:S01]  /*16b0*/  FMUL.FTZ R10, R237, R168 ;  /* 0x000000a8ed0a7220 */ /* 0x000fe20000410000 */
[----:B------:R-:W-:Y:S02]  /*16c0*/  HADD2.F32 R17, -RZ, R165.H0_H0 ;  /* 0x200000a5ff117230 */ /* 0x000fe40000004100 */
[----:B------:R-:W-:Y:S01]  /*16d0*/  FMUL.FTZ R11, R11, UR22 ;  /* 0x000000160b0b7c20 */ /* 0x000fe20008410000 */
[----:B------:R-:W-:Y:S01]  /*16e0*/  FMUL.FTZ R177, R238, R23 ;  /* 0x00000017eeb17220 */ /* 0x000fe20000410000 */
[----:B------:R-:W-:Y:S01]  /*16f0*/  FFMA.FTZ R9, R245, R164, R10 ;  /* 0x000000a4f5097223 */ /* 0x000fe2000001000a */
[----:B------:R-:W-:Y:S01]  /*1700*/  FMUL.FTZ R8, R8, UR22 ;  /* 0x0000001608087c20 */ /* 0x000fe20008410000 */
[----:B------:R-:W-:Y:S01]  /*1710*/  FADD.FTZ R46, R46, R17 ;  /* 0x000000112e2e7221 */ /* 0x000fe20000010000 */
[-C--:B------:R-:W-:Y:S01]  /*1720*/  FFMA.FTZ R42, R11, R17.reuse, R42 ;  /* 0x000000110b2a7223 */ /* 0x080fe2000001002a */
[----:B------:R-:W-:Y:S01]  /*1730*/  FFMA.FTZ R10, R246, R17, R177 ;  /* 0x00000011f60a7223 */ /* 0x000fe200000100b1 */
[----:B------:R-:W-:Y:S01]  /*1740*/  FADD.FTZ R17, -R210, R179 ;  /* 0x000000b3d2117221 */ /* 0x000fe20000010100 */
[----:B------:R-:W-:-:S02]  /*1750*/  HADD2.F32 R22, -RZ, R169.H1_H1 ;  /* 0x300000a9ff167230 */ /* 0x000fc40000004100 */
[----:B------:R-:W-:Y:S01]  /*1760*/  FADD.FTZ R45, R45, R164 ;  /* 0x000000a42d2d7221 */ /* 0x000fe20000010000 */
[----:B------:R-:W-:Y:S02]  /*1770*/  HADD2.F32 R16, -RZ, R165.H1_H1 ;  /* 0x300000a5ff107230 */ /* 0x000fe40000004100 */
[----:B------:R-:W-:Y:S01]  /*1780*/  FFMA.FTZ R41, R8, R164, R41 ;  /* 0x000000a408297223 */ /* 0x000fe20000010029 */
[----:B------:R-:W-:Y:S01]  /*1790*/  FMUL.FTZ R17, R17, UR22 ;  /* 0x0000001611117c20 */ /* 0x000fe20008410000 */
[--C-:B------:R-:W-:Y:S02]  /*17a0*/  HADD2.F32 R165, -RZ, R170.reuse.H0_H0 ;  /* 0x200000aaffa57230 */ /* 0x100fe40000004100 */
[----:B------:R-:W-:Y:S01]  /*17b0*/  FMUL.FTZ R164, R239, R22 ;  /* 0x00000016efa47220 */ /* 0x000fe20000410000 */
[----:B------:R-:W-:Y:S02]  /*17c0*/  HADD2.F32 R170, -RZ, R170.H1_H1 ;  /* 0x300000aaffaa7230 */ /* 0x000fe40000004100 */
        /* <DEDUP_REMOVED lines=8> */
[----:B------:R-:W-:Y:S01]  /*1850*/  FADD.FTZ R39, R39, R22 ;  /* 0x0000001627277221 */ /* 0x000fe20000010000 */
[----:B------:R-:W-:Y:S01]  /*1860*/  FFMA.FTZ R35, R17, R22, R35 ;  /* 0x0000001611237223 */ /* 0x000fe20000010023 */
[----:B------:R-:W-:Y:S01]  /*1870*/  FMUL.FTZ R190, R173, UR22 ;  /* 0x00000016adbe7c20 */ /* 0x000fe20008410000 */
[----:B------:R-:W-:Y:S01]  /*1880*/  FMUL.FTZ R164, R233, R170 ;  /* 0x000000aae9a47220 */ /* 0x000fe20000410000 */
[----:B------:R-:W-:Y:S01]  /*1890*/  FADD.FTZ R22, -R210, R172 ;  /* 0x000000acd2167221 */ /* 0x000fe20000010100 */
[----:B------:R-:W-:Y:S01]  /*18a0*/  FADD.FTZ R65, R65, R166 ;  /* 0x000000a641417221 */ /* 0x000fe20000010000 */
[-C--:B------:R-:W-:Y:S01]  /*18b0*/  FFMA.FTZ R85, R190, R166.reuse, R85 ;  /* 0x000000a6be557223 */ /* 0x080fe20000010055 */
[----:B------:R-:W-:Y:S01]  /*18c0*/  FFMA.FTZ R191, R241, R166, R164 ;  /* 0x000000a6f1bf7223 */ /* 0x000fe200000100a4 */
[----:B------:R-:W-:Y:S01]  /*18d0*/  FMUL.FTZ R22, R22, UR22 ;  /* 0x0000001616167c20 */ /* 0x000fe20008410000 */
[----:B------:R-:W-:-:S02]  /*18e0*/  HADD2.F32 R166, -RZ, R171.H1_H1 ;  /* 0x300000abffa67230 */ /* 0x000fc40000004100 */
[C---:B------:R-:W-:Y:S01]  /*18f0*/  FADD.FTZ R175, -R210.reuse, R175 ;  /* 0x000000afd2af7221 */ /* 0x040fe20000010100 */
[----:B------:R-:W-:Y:S01]  /*1900*/  FADD.FTZ R174, -R210, R174 ;  /* 0x000000aed2ae7221 */ /* 0x000fe20000010100 */
[----:B------:R-:W-:Y:S01]  /*1910*/  FADD.FTZ R37, R37, R168 ;  /* 0x000000a825257221 */ /* 0x000fe20000010000 */
[----:B------:R-:W-:Y:S01]  /*1920*/  FFMA.FTZ R33, R8, R168, R33 ;  /* 0x000000a808217223 */ /* 0x000fe20000010021 */
[-C--:B------:R-:W-:Y:S01]  /*1930*/  FMUL.FTZ R169, R232, R165.reuse ;  /* 0x000000a5e8a97220 */ /* 0x080fe20000410000 */
[----:B------:R-:W-:Y:S01]  /*1940*/  FADD.FTZ R152, R152, R165 ;  /* 0x000000a598987221 */ /* 0x000fe20000010000 */
[----:B------:R-:W-:Y:S01]  /*1950*/  FFMA.FTZ R124, R22, R165, R124 ;  /* 0x000000a5167c7223 */ /* 0x000fe2000001007c */
[----:B------:R-:W-:Y:S02]  /*1960*/  HADD2.F32 R164, -RZ, R167.H1_H1 ;  /* 0x300000a7ffa47230 */ /* 0x000fe40000004100 */
[----:B------:R-:W-:Y:S01]  /*1970*/  FMUL.FTZ R206, R175, UR22 ;  /* 0x00000016afce7c20 */ /* 0x000fe20008410000 */
[----:B------:R-:W-:-:S02]  /*1980*/  HADD2.F32 R165, -RZ, R171.H0_H0 ;  /* 0x200000abffa57230 */ /* 0x000fc40000004100 */
        /* <DEDUP_REMOVED lines=13> */
[----:B------:R-:W-:-:S02]  /*1a60*/  HADD2.F32 R199, -RZ, R167.H0_H0 ;  /* 0x200000a7ffc77230 */ /* 0x000fc40000004100 */
        /* <DEDUP_REMOVED lines=21> */
.L_x_2426:
[----:B------:R-:W-:Y:S05]  /*1bc0*/  BSYNC.RECONVERGENT B0 ;  /* 0x0000000000007941 */ /* 0x000fea0003800200 */
.L_x_2425:
        /* <DEDUP_REMOVED lines=8> */
[----:B-1----:R-:W-:-:S05]  /*1c50*/  IMAD.WIDE.U32 R14, R229, 0x20, R14 ;  /* 0x00000020e50e7825 */ /* 0x002fca00078e000e */
[----:B------:R-:W4:Y:S01]  /*1c60*/  LDG.E.128 R172, desc[UR10][R14.64] ;  /* 0x0000000a0eac7981 */ /* 0x000f22000c1e1d00 */
[----:B--2---:R-:W-:-:S03]  /*1c70*/  IMAD.WIDE.U32 R168, R229, 0x10, R168 ;  /* 0x00000010e5a87825 */ /* 0x004fc600078e00a8 */
[----:B------:R1:W2:Y:S04]  /*1c80*/  LDG.E.128 R176, desc[UR10][R14.64+0x10] ;  /* 0x0000100a0eb07981 */ /* 0x0002a8000c1e1d00 */
        /* <DEDUP_REMOVED lines=14> */
[--C-:B---3--:R-:W-:Y:S02]  /*1d70*/  HADD2.F32 R187, -RZ, R164.reuse.H0_H0 ;  /* 0x200000a4ffbb7230 */ /* 0x108fe40000004100 */
[----:B------:R-:W-:Y:S02]  /*1d80*/  HADD2.F32 R164, -RZ, R164.H1_H1 ;  /* 0x300000a4ffa47230 */ /* 0x000fe40000004100 */
[C---:B----4-:R-:W-:Y:S01]  /*1d90*/  FADD.FTZ R172, -R210.reuse, R172 ;  /* 0x000000acd2ac7221 */ /* 0x050fe20000010100 */
[----:B------:R-:W-:Y:S01]  /*1da0*/  FADD.FTZ R173, -R210, R173 ;  /* 0x000000add2ad7221 */ /* 0x000fe20000010100 */
[----:B-----5:R-:W-:-:S02]  /*1db0*/  FMUL.FTZ R193, R216, R187 ;  /* 0x000000bbd8c17220 */ /* 0x020fc40000410000 */
[----:B0-----:R-:W-:Y:S01]  /*1dc0*/  FMUL.FTZ R15, R172, UR22 ;  /* 0x00000016ac0f7c20 */ /* 0x001fe20008410000 */
[----:B------:R-:W-:Y:S01]  /*1dd0*/  FMUL.FTZ R184, R173, UR22 ;  /* 0x00000016adb87c20 */ /* 0x000fe20008410000 */
[----:B------:R-:W-:Y:S01]  /*1de0*/  FMUL.FTZ R172, R217, R164 ;  /* 0x000000a4d9ac7220 */ /* 0x000fe20000410000 */
[--C-:B--2---:R-:W-:Y:S02]  /*1df0*/  HADD2.F32 R185, -RZ, R168.reuse.H0_H0 ;  /* 0x200000a8ffb97230 */ /* 0x104fe40000004100 */
[----:B------:R-:W-:Y:S02]  /*1e00*/  HADD2.F32 R168, -RZ, R168.H1_H1 ;  /* 0x300000a8ffa87230 */ /* 0x000fe40000004100 */
[----:B------:R-:W-:Y:S01]  /*1e10*/  FADD.FTZ R174, -R210, R174 ;  /* 0x000000aed2ae7221 */ /* 0x000fe20000010100 */
[--C-:B------:R-:W-:Y:S02]  /*1e20*/  HADD2.F32 R173, -RZ, R165.reuse.H0_H0 ;  /* 0x200000a5ffad7230 */ /* 0x100fe40000004100 */
[----:B------:R-:W-:Y:S01]  /*1e30*/  FADD.FTZ R88, R88, R185 ;  /* 0x000000b958587221 */ /* 0x000fe20000010000 */
[-C--:B------:R-:W-:Y:S01]  /*1e40*/  FFMA.FTZ R68, R15, R185.reuse, R68 ;  /* 0x000000b90f447223 */ /* 0x080fe20000010044 */
[----:B------:R-:W-:Y:S01]  /*1e50*/  FFMA.FTZ R14, R224, R185, R193 ;  /* 0x000000b9e00e7223 */ /* 0x000fe200000100c1 */
[----:B------:R-:W-:Y:S01]  /*1e60*/  FADD.FTZ R89, R89, R168 ;  /* 0x000000a859597221 */ /* 0x000fe20000010000 */
[-C--:B------:R-:W-:Y:S01]  /*1e70*/  FFMA.FTZ R69, R184, R168.reuse, R69 ;  /* 0x000000a8b8457223 */ /* 0x080fe20000010045 */
[----:B------:R-:W-:Y:S01]  /*1e80*/  FFMA.FTZ R185, R225, R168, R172 ;  /* 0x000000a8e1b97223 */ /* 0x000fe200000100ac */
[----:B------:R-:W-:-:S02]  /*1e90*/  HADD2.F32 R168, -RZ, R165.H1_H1 ;  /* 0x300000a5ffa87230 */ /* 0x000fc40000004100 */
[----:B------:R-:W-:Y:S01]  /*1ea0*/  FADD.FTZ R175, -R210, R175 ;  /* 0x000000afd2af7221 */ /* 0x000fe20000010100 */
        /* <DEDUP_REMOVED lines=8> */
[----:B------:R-:W-:-:S02]  /*1f30*/  HADD2.F32 R164, -RZ, R169.H1_H1 ;  /* 0x300000a9ffa47230 */ /* 0x000fc40000004100 */
[----:B------:R-:W-:Y:S01]  /*1f40*/  FMUL.FTZ R192, R175, UR22 ;  /* 0x00000016afc07c20 */ /* 0x000fe20008410000 */
[--C-:B------:R-:W-:Y:S02]  /*1f50*/  HADD2.F32 R165, -RZ, R166.reuse.H0_H0 ;  /* 0x200000a6ffa57230 */ /* 0x100fe40000004100 */
[----:B------:R-:W-:Y:S01]  /*1f60*/  FMUL.FTZ R172, R219, R168 ;  /* 0x000000a8dbac7220 */ /* 0x000fe20000410000 */
[----:B------:R-:W-:Y:S02]  /*1f70*/  HADD2.F32 R166, -RZ, R166.H1_H1 ;  /* 0x300000a6ffa67230 */ /* 0x000fe40000004100 */
[----:B------:R-:W-:Y:S01]  /*1f80*/  FADD.FTZ R176, -R210, R176 ;  /* 0x000000b0d2b07221 */ /* 0x000fe20000010100 */
[----:B------:R-:W-:Y:S01]  /*1f90*/  FMUL.FTZ R200, R177, UR22 ;  /* 0x00000016b1c87c20 */ /* 0x000fe20008410000 */
[----:B------:R-:W-:Y:S01]  /*1fa0*/  FADD.FTZ R90, R90, R187 ;  /* 0x000000bb5a5a7221 */ /* 0x000fe20000010000 */
[-C--:B------:R-:W-:Y:S01]  /*1fb0*/  FFMA.FTZ R70, R186, R187.reuse, R70 ;  /* 0x000000bbba467223 */ /* 0x080fe20000010046 */
[----:B------:R-:W-:Y:S01]  /*1fc0*/  FFMA.FTZ R187, R226, R187, R193 ;  /* 0x000000bbe2bb7223 */ /* 0x000fe200000100c1 */
[----:B------:R-:W-:-:S02]  /*1fd0*/  HADD2.F32 R195, -RZ, R170.H0_H0 ;  /* 0x200000aaffc37230 */ /* 0x000fc40000004100 */
[----:B------:R-:W-:Y:S01]  /*1fe0*/  FADD.FTZ R91, R91, R164 ;  /* 0x000000a45b5b7221 */ /* 0x000fe20000010000 */
[-C--:B------:R-:W-:Y:S01]  /*1ff0*/  FFMA.FTZ R71, R192, R164.reuse, R71 ;  /* 0x000000a4c0477223 */ /* 0x080fe20000010047 */
[----:B------:R-:W-:Y:S01]  /*2000*/  FFMA.FTZ R193, R227, R164, R172 ;  /* 0x000000a4e3c17223 */ /* 0x000fe200000100ac */
[----:B------:R-:W-:Y:S02]  /*2010*/  HADD2.F32 R170, -RZ, R170.H1_H1 ;  /* 0x300000aaffaa7230 */ /* 0x000fe40000004100 */
[----:B------:R-:W-:Y:S01]  /*2020*/  FMUL.FTZ R194, R176, UR22 ;  /* 0x00000016b0c27c20 */ /* 0x000fe20008410000 */
[-C--:B------:R-:W-:Y:S01]  /*2030*/  FMUL.FTZ R164, R213, R166.reuse ;  /* 0x000000a6d5a47220 */ /* 0x080fe20000410000 */
[----:B------:R-:W-:Y:S01]  /*2040*/  FADD.FTZ R133, R133, R166 ;  /* 0x000000a685857221 */ /* 0x000fe20000010000 */
[----:B------:R-:W-:Y:S01]  /*2050*/  FFMA.FTZ R113, R200, R166, R113 ;  /* 0x000000a6c8717223 */ /* 0x000fe20000010071 */
[--C-:B------:R-:W-:Y:S02]  /*2060*/  HADD2.F32 R166, -RZ, R167.reuse.H1_H1 ;  /* 0x300000a7ffa67230 */ /* 0x100fe40000004100 */
[C---:B------:R-:W-:Y:S01]  /*2070*/  FADD.FTZ R178, -R210.reuse, R178 ;  /* 0x000000b2d2b27221 */ /* 0x040fe20000010100 */
[----:B------:R-:W-:Y:S01]  /*2080*/  FADD.FTZ R179, -R210, R179 ;  /* 0x000000b3d2b37221 */ /* 0x000fe20000010100 */
[-C--:B------:R-:W-:Y:S01]  /*2090*/  FMUL.FTZ R169, R212, R165.reuse ;  /* 0x000000a5d4a97220 */ /* 0x080fe20000410000 */
[----:B------:R-:W-:Y:S01]  /*20a0*/  FADD.FTZ R132, R132, R165 ;  /* 0x000000a584847221 */ /* 0x000fe20000010000 */
[----:B------:R-:W-:Y:S01]  /*20b0*/  FFMA.FTZ R112, R194, R165, R112 ;  /* 0x000000a5c2707223 */ /* 0x000fe20000010070 */
[----:B------:R-:W-:Y:S01]  /*20c0*/  FFMA.FTZ R201, R221, R170, R164 ;  /* 0x000000aaddc97223 */ /* 0x000fe200000100a4 */
[----:B------:R-:W-:Y:S01]  /*20d0*/  FADD.FTZ R131, R131, R168 ;  /* 0x000000a883837221 */ /* 0x000fe20000010000 */
[----:B------:R-:W-:Y:S01]  /*20e0*/  FFMA.FTZ R111, R192, R168, R111 ;  /* 0x000000a8c06f7223 */ /* 0x000fe2000001006f */
[----:B------:R-:W-:-:S02]  /*20f0*/  HADD2.F32 R165, -RZ, R167.H0_H0 ;  /* 0x200000a7ffa57230 */ /* 0x000fc40000004100 */
[----:B------:R-:W-:Y:S01]  /*2100*/  FMUL.FTZ R202, R178, UR22 ;  /* 0x00000016b2ca7c20 */ /* 0x000fe20008410000 */
[----:B------:R-:W-:Y:S02]  /*2110*/  HADD2.F32 R164, -RZ, R171.H1_H1 ;  /* 0x300000abffa47230 */ /* 0x000fe40000004100 */
        /* <DEDUP_REMOVED lines=16> */
[----:B------:R-:W-:Y:S01]  /*2220*/  FFMA.FTZ R165, R186, R187, R165 ;  /* 0x000000bbbaa57223 */ /* 0x000fe200000100a5 */
[----:B------:R-:W-:Y:S02]  /*2230*/  HADD2.F32 R203, -RZ, R171.H0_H0 ;  /* 0x200000abffcb7230 */ /* 0x000fe40000004100 */
        /* <DEDUP_REMOVED lines=19> */
.L_x_2428:
[----:B------:R-:W-:Y:S05]  /*2370*/  BSYNC.RECONVERGENT B0 ;  /* 0x0000000000007941 */ /* 0x000fea0003800200 */
.L_x_2427:
        /* <DEDUP_REMOVED lines=32> */
.L_x_2430:
[----:B------:R-:W-:Y:S05]  /*2580*/  BSYNC.RECONVERGENT B0 ;  /* 0x0000000000007941 */ /* 0x000fea0003800200 */
.L_x_2429:
        /* <DEDUP_REMOVED lines=63> */
[----:B------:R-:W-:Y:S01]  /*2980*/  F2FP.F16.F32.PACK_AB R167, R167, R164 ;  /* 0x000000a4a7a7723e */ /* 0x000fe200000000ff */
        /* <DEDUP_REMOVED lines=16> */
[----:B------:R-:W-:Y:S01]  /*2a90*/  F2FP.F16.F32.PACK_AB R165, R164, R165 ;  /* 0x000000a5a4a5723e */ /* 0x000fe200000000ff */
[----:B------:R-:W-:Y:S01]  /*2aa0*/  FFMA.FTZ R164, R0, UR23, R171 ;  /* 0x0000001700a47c23 */ /* 0x000fe200080100ab */
[----:B------:R-:W-:Y:S01]  /*2ab0*/  FADD.FTZ R169, R6, -R169 ;  /* 0x800000a906a97221 */ /* 0x000fe20000010000 */
[----:B------:R-:W-:Y:S02]  /*2ac0*/  FSEL R173, R168, RZ, P6 ;  /* 0x000000ffa8ad7208 */ /* 0x000fe40003000000 */
[----:B------:R-:W-:Y:S01]  /*2ad0*/  FADD.FTZ R164, R5, -R164 ;  /* 0x800000a405a47221 */ /* 0x000fe20000010000 */
[----:B------:R-:W-:Y:S01]  /*2ae0*/  FMUL.FTZ R169, R169, UR22 ;  /* 0x00000016a9a97c20 */ /* 0x000fe20008410000 */
[----:B------:R-:W-:Y:S02]  /*2af0*/  F2FP.F16.F32.PACK_AB R166, R173, R166 ;  /* 0x000000a6ada6723e */ /* 0x000fe400000000ff */
[----:B------:R-:W-:Y:S01]  /*2b00*/  FMUL.FTZ R164, R164, UR22 ;  /* 0x00000016a4a47c20 */ /* 0x000fe20008410000 */
[----:B------:R-:W-:-:S03]  /*2b10*/  FMUL.FTZ R169, R169, UR21 ;  /* 0x00000015a9a97c20 */ /* 0x000fc60008410000 */
[----:B------:R-:W-:Y:S02]  /*2b20*/  FMUL.FTZ R164, R164, UR21 ;  /* 0x00000015a4a47c20 */ /* 0x000fe40008410000 */
[----:B------:R-:W-:-:S03]  /*2b30*/  FSEL R169, R169, RZ, P1 ;  /* 0x000000ffa9a97208 */ /* 0x000fc60000800000 */
[----:B------:R-:W-:-:S04]  /*2b40*/  FSEL R164, R164, RZ, P0 ;  /* 0x000000ffa4a47208 */ /* 0x000fc80000000000 */
[----:B------:R-:W-:Y:S01]  /*2b50*/  F2FP.F16.F32.PACK_AB R164, R169, R164 ;  /* 0x000000a4a9a4723e */ /* 0x000fe200000000ff */
[----:B------:R-:W-:Y:S06]  /*2b60*/  BRA `(.L_x_2436) ;  /* 0x0000001c007c7947 */ /* 0x000fec0003800000 */
.L_x_2435:
        /* <DEDUP_REMOVED lines=8> */
[----:B------:R-:W-:Y:S01]  /*2bf0*/  FMUL.FTZ R150, R150, UR22 ;  /* 0x0000001696967c20 */ /* 0x000fe20008410000 */
[----:B------:R-:W-:Y:S01]  /*2c00*/  FMUL.FTZ R151, R151, UR22 ;  /* 0x0000001697977c20 */ /* 0x000fe20008410000 */
[----:B------:R-:W-:Y:S01]  /*2c10*/  FADD.FTZ R104, R21, -R104 ;  /* 0x8000006815687221 */ /* 0x000fe20000010000 */
[----:B------:R-:W-:Y:S01]  /*2c20*/  FADD.FTZ R106, R189, -R106 ;  /* 0x8000006abd6a7221 */ /* 0x000fe20000010000 */
        /* <DEDUP_REMOVED lines=8> */
[C---:B------:R-:W-:Y:S01]  /*2cb0*/  LOP3.LUT P5, RZ, R25.reuse, 0xff, RZ, 0xc0, !PT ;  /* 0x000000ff19ff7812 */ /* 0x040fe200078ac0ff */
[----:B------:R-:W-:Y:S01]  /*2cc0*/  FADD.FTZ R165, R18, -R165 ;  /* 0x800000a512a57221 */ /* 0x000fe20000010000 */
[----:B------:R-:W-:-:S02]  /*2cd0*/  LOP3.LUT P1, RZ, R25, 0xff00, RZ, 0xc0, !PT ;  /* 0x0000ff0019ff7812 */ /* 0x000fc4000782c0ff */
[----:B------:R-:W-:Y:S02]  /*2ce0*/  FSEL R106, R106, RZ, P6 ;  /* 0x000000ff6a6a7208 */ /* 0x000fe40003000000 */
[----:B------:R-:W-:Y:S02]  /*2cf0*/  FSEL R107, R107, RZ, P0 ;  /* 0x000000ff6b6b7208 */ /* 0x000fe40000000000 */
[----:B------:R-:W-:Y:S02]  /*2d00*/  FSEL R104, R104, RZ, P5 ;  /* 0x000000ff68687208 */ /* 0x000fe40002800000 */
        /* <DEDUP_REMOVED lines=28> */
.L_x_2434:
        /* <DEDUP_REMOVED lines=23> */
[----:B------:R-:W-:Y:S01]  /*3040*/  F2FP.F16.F32.PACK_AB R167, R165, R164 ;  /* 0x000000a4a5a7723e */ /* 0x000fe200000000ff */
        /* <DEDUP_REMOVED lines=19> */
[----:B------:R-:W-:Y:S01]  /*3180*/  F2FP.F16.F32.PACK_AB R166, R169, R166 ;  /* 0x000000a6a9a6723e */ /* 0x000fe200000000ff */
[--C-:B------:R-:W-:Y:S01]  /*3190*/  FFMA.FTZ R169, R7, UR23, R171.reuse ;  /* 0x0000001707a97c23 */ /* 0x100fe200080100ab */
[----:B------:R-:W-:Y:S01]  /*31a0*/  F2FP.F16.F32.PACK_AB R165, R165, R164 ;  /* 0x000000a4a5a5723e */ /* 0x000fe200000000ff */
        /* <DEDUP_REMOVED lines=11> */
[----:B------:R-:W-:Y:S01]  /*3260*/  F2FP.F16.F32.PACK_AB R164, R169, R164 ;  /* 0x000000a4a9a4723e */ /* 0x000fe200000000ff */
[----:B------:R-:W-:Y:S06]  /*3270*/  BRA `(.L_x_2436) ;  /* 0x0000001400b87947 */ /* 0x000fec0003800000 */
.L_x_2437:
        /* <DEDUP_REMOVED lines=12> */
[----:B------:R-:W-:Y:S01]  /*3340*/  LOP3.LUT P5, RZ, R25, 0xff, RZ, 0xc0, !PT ;  /* 0x000000ff19ff7812 */ /* 0x000fe200078ac0ff */
[----:B------:R-:W-:Y:S01]  /*3350*/  FMUL.FTZ R107, R151, UR21 ;  /* 0x00000015976b7c20 */ /* 0x000fe20008410000 */
[----:B------:R-:W-:Y:S01]  /*3360*/  FFMA.FTZ R148, R105, UR22, R144 ;  /* 0x0000001669947c23 */ /* 0x000fe20008010090 */
[----:B------:R-:W-:Y:S01]  /*3370*/  FFMA.FTZ R149, R106, UR22, R145 ;  /* 0x000000166a957c23 */ /* 0x000fe20008010091 */
[----:B------:R-:W-:Y:S01]  /*3380*/  LOP3.LUT P1, RZ, R25, 0xff00, RZ, 0xc0, !PT ;  /* 0x0000ff0019ff7812 */ /* 0x000fe2000782c0ff */
[----:B------:R-:W-:Y:S01]  /*3390*/  FMUL.FTZ R106, R150, UR21 ;  /* 0x00000015966a7c20 */ /* 0x000fe20008410000 */
[----:B------:R-:W-:Y:S01]  /*33a0*/  FMUL.FTZ R104, R148, UR21 ;  /* 0x0000001594687c20 */ /* 0x000fe20008410000 */
[----:B------:R-:W-:Y:S01]  /*33b0*/  FMUL.FTZ R105, R149, UR21 ;  /* 0x0000001595697c20 */ /* 0x000fe20008410000 */
[----:B------:R-:W-:Y:S01]  /*33c0*/  LOP3.LUT P6, RZ, R25, 0xff0000, RZ, 0xc0, !PT ;  /* 0x00ff000019ff7812 */ /* 0x000fe200078cc0ff */
[----:B------:R-:W-:Y:S01]  /*33d0*/  FFMA.FTZ R165, R13, UR23, R171 ;  /* 0x000000170da57c23 */ /* 0x000fe200080100ab */
[----:B------:R-:W-:Y:S01]  /*33e0*/  ISETP.GE.U32.AND.EX P0, PT, R25, 0x1000000, PT, P0 ;  /* 0x010000001900780c */ /* 0x000fe20003f06100 */
[----:B------:R-:W-:Y:S01]  /*33f0*/  FADD.FTZ R168, R18, -R169 ;  /* 0x800000a912a87221 */ /* 0x000fe20000010000 */
[----:B------:R-:W-:Y:S01]  /*3400*/  FSEL R104, R104, RZ, P5 ;  /* 0x000000ff68687208 */ /* 0x000fe20002800000 */
[----:B------:R-:W-:Y:S01]  /*3410*/  FADD.FTZ R165, R12, -R165 ;  /* 0x800000a50ca57221 */ /* 0x000fe20000010000 */
[----:B------:R-:W-:-:S02]  /*3420*/  FSEL R105, R105, RZ, P1 ;  /* 0x000000ff69697208 */ /* 0x000fc40000800000 */
[----:B------:R-:W-:Y:S02]  /*3430*/  FSEL R106, R106, RZ, P6 ;  /* 0x000000ff6a6a7208 */ /* 0x000fe40003000000 */
[----:B------:R-:W-:Y:S02]  /*3440*/  FSEL R107, R107, RZ, P0 ;  /* 0x000000ff6b6b7208 */ /* 0x000fe40000000000 */
[----:B------:R-:W-:Y:S01]  /*3450*/  F2FP.F16.F32.PACK_AB R166, R105, R104 ;  /* 0x0000006869a6723e */ /* 0x000fe200000000ff */
[--C-:B------:R-:W-:Y:S01]  /*3460*/  FFMA.FTZ R104, R0, UR23, R171.reuse ;  /* 0x0000001700687c23 */ /* 0x100fe200080100ab */
[----:B------:R-:W-:Y:S01]  /*3470*/  F2FP.F16.F32.PACK_AB R167, R107, R106 ;  /* 0x0000006a6ba7723e */ /* 0x000fe200000000ff */
        /* <DEDUP_REMOVED lines=22> */
.L_x_2433:
        /* <DEDUP_REMOVED lines=66> */
[----:B------:R-:W-:Y:S01]  /*3a00*/  F2FP.F16.F32.PACK_AB R137, R136, R137 ;  /* 0x000000898889723e */ /* 0x000fe200000000ff */
[----:B------:R-:W-:Y:S01]  /*3a10*/  FFMA.FTZ R136, R0, UR23, R171 ;  /* 0x0000001700887c23 */ /* 0x000fe200080100ab */
[----:B------:R-:W-:-:S02]  /*3a20*/  LOP3.LUT P6, RZ, R24, 0xff00, RZ, 0xc0, !PT ;  /* 0x0000ff0018ff7812 */ /* 0x000fc400078cc0ff */
[C---:B------:R-:W-:Y:S01]  /*3a30*/  LOP3.LUT P1, RZ, R26.reuse, 0xff00, RZ, 0xc0, !PT ;  /* 0x0000ff001aff7812 */ /* 0x040fe2000782c0ff */
[----:B------:R-:W-:Y:S01]  /*3a40*/  FADD.FTZ R136, R5, -R136 ;  /* 0x8000008805887221 */ /* 0x000fe20000010000 */
[----:B------:R-:W-:Y:S02]  /*3a50*/  LOP3.LUT P0, RZ, R26, 0xff, RZ, 0xc0, !PT ;  /* 0x000000ff1aff7812 */ /* 0x000fe4000780c0ff */
[----:B------:R-:W-:Y:S01]  /*3a60*/  LOP3.LUT P5, RZ, R24, 0xff, RZ, 0xc0, !PT ;  /* 0x000000ff18ff7812 */ /* 0x000fe200078ac0ff */
[----:B------:R-:W-:Y:S01]  /*3a70*/  FMUL.FTZ R136, R136, UR22 ;  /* 0x0000001688887c20 */ /* 0x000fe20008410000 */
[----:B------:R-:W-:Y:S02]  /*3a80*/  F2FP.F16.F32.PACK_AB R165, R164, R165 ;  /* 0x000000a5a4a5723e */ /* 0x000fe400000000ff */
[C---:B------:R-:W-:Y:S01]  /*3a90*/  FSEL R164, R169.reuse, RZ, P6 ;  /* 0x000000ffa9a47208 */ /* 0x040fe20003000000 */
[----:B------:R-:W-:Y:S01]  /*3aa0*/  FMUL.FTZ R168, R136, UR21 ;  /* 0x0000001588a87c20 */ /* 0x000fe20008410000 */
[----:B------:R-:W-:-:S04]  /*3ab0*/  FSEL R169, R169, RZ, P1 ;  /* 0x000000ffa9a97208 */ /* 0x000fc80000800000 */
[C---:B------:R-:W-:Y:S02]  /*3ac0*/  FSEL R136, R168.reuse, RZ, P0 ;  /* 0x000000ffa8887208 */ /* 0x040fe40000000000 */
[----:B------:R-:W-:Y:S02]  /*3ad0*/  FSEL R173, R168, RZ, P5 ;  /* 0x000000ffa8ad7208 */ /* 0x000fe40002800000 */
[----:B------:R-:W-:Y:S02]  /*3ae0*/  F2FP.F16.F32.PACK_AB R136, R169, R136 ;  /* 0x00000088a988723e */ /* 0x000fe400000000ff */
[----:B------:R-:W-:Y:S01]  /*3af0*/  F2FP.F16.F32.PACK_AB R164, R164, R173 ;  /* 0x000000ada4a4723e */ /* 0x000fe200000000ff */
[----:B------:R-:W-:Y:S06]  /*3b00*/  BRA `(.L_x_2436) ;  /* 0x0000000c00947947 */ /* 0x000fec0003800000 */
.L_x_2439:
        /* <DEDUP_REMOVED lines=53> */
[----:B------:R-:W-:Y:S01]  /*3e60*/  FSEL R136, R105, RZ, P6 ;  /* 0x000000ff69887208 */ /* 0x000fe20003000000 */
[--C-:B------:R-:W-:Y:S01]  /*3e70*/  FFMA.FTZ R105, R7, UR23, R171.reuse ;  /* 0x0000001707697c23 */ /* 0x100fe200080100ab */
[----:B------:R-:W-:Y:S01]  /*3e80*/  F2FP.F16.F32.PACK_AB R165, R104, R165 ;  /* 0x000000a568a5723e */ /* 0x000fe200000000ff */
[----:B------:R-:W-:Y:S01]  /*3e90*/  FFMA.FTZ R104, R0, UR23, R171 ;  /* 0x0000001700687c23 */ /* 0x000fe200080100ab */
[----:B------:R-:W-:Y:S01]  /*3ea0*/  F2FP.F16.F32.PACK_AB R137, R136, R137 ;  /* 0x000000898889723e */ /* 0x000fe200000000ff */
[----:B------:R-:W-:Y:S01]  /*3eb0*/  FADD.FTZ R105, R6, -R105 ;  /* 0x8000006906697221 */ /* 0x000fe20000010000 */
[----:B------:R-:W-:Y:S01]  /*3ec0*/  LOP3.LUT P5, RZ, R24, 0xff00, RZ, 0xc0, !PT ;  /* 0x0000ff0018ff7812 */ /* 0x000fe200078ac0ff */
[----:B------:R-:W-:Y:S01]  /*3ed0*/  FADD.FTZ R104, R5, -R104 ;  /* 0x8000006805687221 */ /* 0x000fe20000010000 */
[C---:B------:R-:W-:Y:S01]  /*3ee0*/  LOP3.LUT P6, RZ, R26.reuse, 0xff00, RZ, 0xc0, !PT ;  /* 0x0000ff001aff7812 */ /* 0x040fe200078cc0ff */
[----:B------:R-:W-:Y:S01]  /*3ef0*/  FMUL.FTZ R105, R105, UR22 ;  /* 0x0000001669697c20 */ /* 0x000fe20008410000 */
[----:B------:R-:W-:Y:S01]  /*3f00*/  LOP3.LUT P1, RZ, R26, 0xff, RZ, 0xc0, !PT ;  /* 0x000000ff1aff7812 */ /* 0x000fe2000782c0ff */
[----:B------:R-:W-:Y:S01]  /*3f10*/  FMUL.FTZ R104, R104, UR22 ;  /* 0x0000001668687c20 */ /* 0x000fe20008410000 */
[----:B------:R-:W-:Y:S01]  /*3f20*/  LOP3.LUT P0, RZ, R24, 0xff, RZ, 0xc0, !PT ;  /* 0x000000ff18ff7812 */ /* 0x000fe2000780c0ff */
[----:B------:R-:W-:-:S02]  /*3f30*/  FMUL.FTZ R168, R105, UR21 ;  /* 0x0000001569a87c20 */ /* 0x000fc40008410000 */
[----:B------:R-:W-:-:S03]  /*3f40*/  FMUL.FTZ R136, R104, UR21 ;  /* 0x0000001568887c20 */ /* 0x000fc60008410000 */
[C---:B------:R-:W-:Y:S02]  /*3f50*/  FSEL R164, R168.reuse, RZ, P5 ;  /* 0x000000ffa8a47208 */ /* 0x040fe40002800000 */
[----:B------:R-:W-:Y:S02]  /*3f60*/  FSEL R173, R168, RZ, P6 ;  /* 0x000000ffa8ad7208 */ /* 0x000fe40003000000 */
[C---:B------:R-:W-:Y:S02]  /*3f70*/  FSEL R168, R136.reuse, RZ, P1 ;  /* 0x000000ff88a87208 */ /* 0x040fe40000800000 */
[----:B------:R-:W-:Y:S02]  /*3f80*/  FSEL R169, R136, RZ, P0 ;  /* 0x000000ff88a97208 */ /* 0x000fe40000000000 */
[----:B------:R-:W-:Y:S02]  /*3f90*/  F2FP.F16.F32.PACK_AB R136, R173, R168 ;  /* 0x000000a8ad88723e */ /* 0x000fe400000000ff */
[----:B------:R-:W-:Y:S01]  /*3fa0*/  F2FP.F16.F32.PACK_AB R164, R164, R169 ;  /* 0x000000a9a4a4723e */ /* 0x000fe200000000ff */
[----:B------:R-:W-:Y:S06]  /*3fb0*/  BRA `(.L_x_2436) ;  /* 0x0000000800687947 */ /* 0x000fec0003800000 */
.L_x_2438:
        /* <DEDUP_REMOVED lines=62> */
[----:B------:R-:W-:Y:S01]  /*43a0*/  F2FP.F16.F32.PACK_AB R165, R164, R165 ;  /* 0x000000a5a4a5723e */ /* 0x000fe200000000ff */
        /* <DEDUP_REMOVED lines=17> */
.L_x_2440:
        /* <DEDUP_REMOVED lines=73> */
[----:B------:R-:W-:-:S07]  /*4950*/  F2FP.F16.F32.PACK_AB R164, R164, R169 ;  /* 0x000000a9a4a4723e */ /* 0x000fce00000000ff */
.L_x_2436:
        /* <DEDUP_REMOVED lines=15> */
.L_x_2432:
[----:B------:R-:W-:Y:S05]  /*4a50*/  BSYNC.RECONVERGENT B0 ;  /* 0x0000000000007941 */ /* 0x000fea0003800200 */
.L_x_2431:
        /* <DEDUP_REMOVED lines=18> */
[----:B------:R-:W-:Y:S01]  /*4b80*/  FADD.FTZ R106, R207, -R104 ;  /* 0x80000068cf6a7221 */ /* 0x000fe20000010000 */
[----:B------:R-:W-:-:S02]  /*4b90*/  ISETP.GE.U32.AND.EX P5, PT, R29, 0x1000000, PT, P5 ;  /* 0x010000001d00780c */ /* 0x000fc40003fa6150 */
[----:B------:R-:W-:Y:S01]  /*4ba0*/  FMUL.FTZ R104, R150, UR21 ;  /* 0x0000001596687c20 */ /* 0x000fe20008410000 */
[----:B------:R-:W-:-:S04]  /*4bb0*/  FFMA.FTZ R151, R106, UR22, R51 ;  /* 0x000000166a977c23 */ /* 0x000fc80008010033 */
[----:B------:R-:W-:Y:S01]  /*4bc0*/  FSEL R167, R104, RZ, P1 ;  /* 0x000000ff68a77208 */ /* 0x000fe20000800000 */
[----:B------:R-:W-:Y:S01]  /*4bd0*/  FMUL.FTZ R105, R151, UR21 ;  /* 0x0000001597697c20 */ /* 0x000fe20008410000 */
[----:B------:R-:W-:Y:S02]  /*4be0*/  ISETP.GE.U32.AND P1, PT, R30, RZ, PT ;  /* 0x000000ff1e00720c */ /* 0x000fe40003f26070 */
[----:B0-----:R-:W-:Y:S02]  /*4bf0*/  FSEL R139, R104, RZ, P6 ;  /* 0x000000ff688b7208 */ /* 0x001fe40003000000 */
[----:B------:R-:W-:Y:S02]  /*4c00*/  ISETP.GE.U32.AND.EX P1, PT, R31, 0x1000000, PT, P1 ;  /* 0x010000001f00780c */ /* 0x000fe40003f26110 */
[C---:B------:R-:W-:Y:S02]  /*4c10*/  FSEL R106, R105.reuse, RZ, P5 ;  /* 0x000000ff696a7208 */ /* 0x040fe40002800000 */
[----:B------:R-:W-:-:S02]  /*4c20*/  FSEL R104, R105, RZ, P1 ;  /* 0x000000ff69687208 */ /* 0x000fc40000800000 */
[----:B------:R-:W-:Y:S02]  /*4c30*/  LOP3.LUT P6, RZ, R31, 0xff, RZ, 0xc0, !PT ;  /* 0x000000ff1fff7812 */ /* 0x000fe400078cc0ff */
[----:B------:R-:W-:Y:S01]  /*4c40*/  F2FP.F16.F32.PACK_AB R167, R104, R167 ;  /* 0x000000a768a7723e */ /* 0x000fe200000000ff */
[--C-:B------:R-:W-:Y:S01]  /*4c50*/  FFMA.FTZ R104, R22, UR23, R171.reuse ;  /* 0x0000001716687c23 */ /* 0x100fe200080100ab */
[C---:B------:R-:W-:Y:S02]  /*4c60*/  LOP3.LUT P1, RZ, R29.reuse, 0xff00, RZ, 0xc0, !PT ;  /* 0x0000ff001dff7812 */ /* 0x040fe4000782c0ff */
[----:B------:R-:W-:Y:S01]  /*4c70*/  LOP3.LUT P5, RZ, R29, 0xff, RZ, 0xc0, !PT ;  /* 0x000000ff1dff7812 */ /* 0x000fe200078ac0ff */
[----:B------:R-:W-:Y:S01]  /*4c80*/  FADD.FTZ R105, R23, -R104 ;  /* 0x8000006817697221 */ /* 0x000fe20000010000 */
[----:B------:R-:W-:Y:S01]  /*4c90*/  FFMA.FTZ R104, R190, UR23, R171 ;  /* 0x00000017be687c23 */ /* 0x000fe200080100ab */
[----:B------:R-:W-:Y:S02]  /*4ca0*/  F2FP.F16.F32.PACK_AB R139, R106, R139 ;  /* 0x0000008b6a8b723e */ /* 0x000fe400000000ff */
[----:B------:R-:W-:Y:S01]  /*4cb0*/  FFMA.FTZ R148, R105, UR22, R48 ;  /* 0x0000001669947c23 */ /* 0x000fe20008010030 */
[----:B------:R-:W-:-:S04]  /*4cc0*/  FADD.FTZ R104, R191, -R104 ;  /* 0x80000068bf687221 */ /* 0x000fc80000010000 */
        /* <DEDUP_REMOVED lines=21> */
[----:B------:R-:W-:Y:S02]  /*4e20*/  FSEL R165, R104, RZ, P6 ;  /* 0x000000ff68a57208 */ /* 0x000fe40003000000 */
[----:B------:R-:W-:Y:S02]  /*4e30*/  LOP3.LUT P6, RZ, R30, 0xff000000, RZ, 0xc0, !PT ;  /* 0xff0000001eff7812 */ /* 0x000fe400078cc0ff */
[----:B------:R-:W-:Y:S02]  /*4e40*/  FSEL R137, R104, RZ, P5 ;  /* 0x000000ff68897208 */ /* 0x000fe40002800000 */
[C---:B------:R-:W-:Y:S02]  /*4e50*/  FSEL R104, R105.reuse, RZ, P6 ;  /* 0x000000ff69687208 */ /* 0x040fe40003000000 */
[----:B------:R-:W-:Y:S02]  /*4e60*/  FSEL R136, R105, RZ, P1 ;  /* 0x000000ff69887208 */ /* 0x000fe40000800000 */
[----:B------:R-:W-:Y:S01]  /*4e70*/  F2FP.F16.F32.PACK_AB R165, R104, R165 ;  /* 0x000000a568a5723e */ /* 0x000fe200000000ff */
[----:B------:R-:W-:Y:S01]  /*4e80*/  FFMA.FTZ R104, R8, UR23, R171 ;  /* 0x0000001708687c23 */ /* 0x000fe200080100ab */
[----:B------:R-:W-:-:S02]  /*4e90*/  F2FP.F16.F32.PACK_AB R137, R136, R137 ;  /* 0x000000898889723e */ /* 0x000fc400000000ff */
        /* <DEDUP_REMOVED lines=15> */
[----:B------:R-:W-:-:S02]  /*4f90*/  F2FP.F16.F32.PACK_AB R136, R173, R168 ;  /* 0x000000a8ad88723e */ /* 0x000fc400000000ff */
[----:B------:R-:W-:Y:S01]  /*4fa0*/  F2FP.F16.F32.PACK_AB R164, R164, R169 ;  /* 0x000000a9a4a4723e */ /* 0x000fe200000000ff */
[----:B------:R-:W-:Y:S06]  /*4fb0*/  BRA `(.L_x_2446) ;  /* 0x0000001c00107947 */ /* 0x000fec0003800000 */
.L_x_2445:
        /* <DEDUP_REMOVED lines=18> */
[----:B------:R-:W-:Y:S01]  /*50e0*/  F2FP.F16.F32.PACK_AB R167, R136, R167 ;  /* 0x000000a788a7723e */ /* 0x000fe200000000ff */
[----:B------:R-:W-:Y:S01]  /*50f0*/  FFMA.FTZ R136, R22, UR23, R171 ;  /* 0x0000001716887c23 */ /* 0x000fe200080100ab */
[----:B------:R-:W-:-:S02]  /*5100*/  LOP3.LUT P6, RZ, R31, 0xff, RZ, 0xc0, !PT ;  /* 0x000000ff1fff7812 */ /* 0x000fc400078cc0ff */
[----:B------:R-:W-:Y:S01]  /*5110*/  LOP3.LUT P5, RZ, R29, 0xff, RZ, 0xc0, !PT ;  /* 0x000000ff1dff7812 */ /* 0x000fe200078ac0ff */
[----:B------:R-:W-:Y:S01]  /*5120*/  FADD.FTZ R137, R23, -R136 ;  /* 0x8000008817897221 */ /* 0x000fe20000010000 */
[----:B------:R-:W-:Y:S01]  /*5130*/  FFMA.FTZ R136, R190, UR23, R171 ;  /* 0x00000017be887c23 */ /* 0x000fe200080100ab */
[----:B------:R-:W-:Y:S02]  /*5140*/  F2FP.F16.F32.PACK_AB R139, R138, R139 ;  /* 0x0000008b8a8b723e */ /* 0x000fe400000000ff */
        /* <DEDUP_REMOVED lines=50> */
.L_x_2444:
[----:B------:R-:W-:-:S04]  /*5470*/  UISETP.NE.U32.AND UP0, UPT, UR8, URZ, UPT ;  /* 0x000000ff0800728c */ /* 0x000fc8000bf05070 */
[----:B------:R-:W-:-:S09]  /*5480*/  UISETP.NE.AND.EX UP0, UPT, UR9, URZ, UPT, UP0 ;  /* 0x000000ff0900728c */ /* 0x000fd2000bf05300 */
[----:B------:R-:W-:Y:S05]  /*5490*/  BRA.U !UP0, `(.L_x_2447) ;  /* 0x00000005082c7547 */ /* 0x000fea000b800000 */
[--C-:B------:R-:W-:Y:S01]  /*54a0*/  FFMA.FTZ R104, R198, UR23, R171.reuse ;  /* 0x00000017c6687c23 */ /* 0x100fe200080100ab */
[----:B------:R-:W-:Y:S01]  /*54b0*/  FFMA.FTZ R106, R206, UR23, R171 ;  /* 0x00000017ce6a7c23 */ /* 0x000fe200080100ab */
        /* <DEDUP_REMOVED lines=12> */
[----:B0-----:R-:W-:Y:S02]  /*5580*/  FSEL R139, R104, RZ, P6 ;  /* 0x000000ff688b7208 */ /* 0x001fe40003000000 */
[----:B------:R-:W-:Y:S02]  /*5590*/  ISETP.GE.U32.AND.EX P1, PT, R31, 0x1000000, PT, P1 ;  /* 0x010000001f00780c */ /* 0x000fe40003f26110 */
[C---:B------:R-:W-:Y:S02]  /*55a0*/  FSEL R106, R105.reuse, RZ, P5 ;  /* 0x000000ff696a7208 */ /* 0x040fe40002800000 */
        /* <DEDUP_REMOVED lines=33> */
[----:B------:R-:W-:Y:S02]  /*57c0*/  FSEL R165, R104, RZ, P6 ;  /* 0x000000ff68a57208 */ /* 0x000fe40003000000 */
[----:B------:R-:W-:Y:S02]  /*57d0*/  LOP3.LUT P6, RZ, R30, 0xff000000, RZ, 0xc0, !PT ;  /* 0xff0000001eff7812 */ /* 0x000fe400078cc0ff */
[----:B------:R-:W-:Y:S02]  /*57e0*/  FSEL R137, R104, RZ, P5 ;  /* 0x000000ff68897208 */ /* 0x000fe40002800000 */
[----:B------:R-:W-:Y:S02]  /*57f0*/  FSEL R104, R105, RZ, P6 ;  /* 0x000000ff69687208 */ /* 0x000fe40003000000 */
[----:B------:R-:W-:-:S02]  /*5800*/  LOP3.LUT P6, RZ, R30, 0xff00, RZ, 0xc0, !PT ;  /* 0x0000ff001eff7812 */ /* 0x000fc400078cc0ff */
[----:B------:R-:W-:Y:S01]  /*5810*/  F2FP.F16.F32.PACK_AB R165, R104, R165 ;  /* 0x000000a568a5723e */ /* 0x000fe200000000ff */
[--C-:B------:R-:W-:Y:S01]  /*5820*/  FFMA.FTZ R104, R8, UR23, R171.reuse ;  /* 0x0000001708687c23 */ /* 0x100fe200080100ab */
[----:B------:R-:W-:Y:S02]  /*5830*/  F2FP.F16.F32.PACK_AB R137, R136, R137 ;  /* 0x000000898889723e */ /* 0x000fe400000000ff */
[----:B------:R-:W-:Y:S01]  /*5840*/  LOP3.LUT P1, RZ, R28, 0xff00, RZ, 0xc0, !PT ;  /* 0x0000ff001cff7812 */ /* 0x000fe2000782c0ff */
[----:B------:R-:W-:Y:S01]  /*5850*/  FADD.FTZ R105, R9, -R104 ;  /* 0x8000006809697221 */ /* 0x000fe20000010000 */
[----:B------:R-:W-:Y:S01]  /*5860*/  FFMA.FTZ R104, R4, UR23, R171 ;  /* 0x0000001704687c23 */ /* 0x000fe200080100ab */
[----:B------:R-:W-:Y:S02]  /*5870*/  LOP3.LUT P5, RZ, R28, 0xff, RZ, 0xc0, !PT ;  /* 0x000000ff1cff7812 */ /* 0x000fe400078ac0ff */
[----:B------:R-:W-:Y:S01]  /*5880*/  FMUL.FTZ R105, R105, UR22 ;  /* 0x0000001669697c20 */ /* 0x000fe20008410000 */
[----:B------:R-:W-:-:S03]  /*5890*/  FADD.FTZ R104, R3, -R104 ;  /* 0x8000006803687221 */ /* 0x000fc60000010000 */
        /* <DEDUP_REMOVED lines=11> */
.L_x_2447:
        /* <DEDUP_REMOVED lines=75> */
.L_x_2443:
        /* <DEDUP_REMOVED lines=8> */
[--C-:B------:R-:W-:Y:S01]  /*5e80*/  FFMA.FTZ R106, R190, UR23, R171.reuse ;  /* 0x00000017be6a7c23 */ /* 0x100fe200080100ab */
[----:B------:R-:W-:Y:S01]  /*5e90*/  LOP3.LUT P5, RZ, R31, 0xff0000, RZ, 0xc0, !PT ;  /* 0x00ff00001fff7812 */ /* 0x000fe200078ac0ff */
[----:B------:R-:W-:Y:S01]  /*5ea0*/  FADD.FTZ R105, R199, -R104 ;  /* 0x80000068c7697221 */ /* 0x000fe20000010000 */
[----:B------:R-:W-:Y:S01]  /*5eb0*/  FFMA.FTZ R104, R22, UR23, R171 ;  /* 0x0000001716687c23 */ /* 0x000fe200080100ab */
[----:B------:R-:W-:Y:S01]  /*5ec0*/  FADD.FTZ R148, R207, -R148 ;  /* 0x80000094cf947221 */ /* 0x000fe20000010000 */
[----:B------:R-:W-:Y:S01]  /*5ed0*/  FADD.FTZ R106, R191, -R106 ;  /* 0x8000006abf6a7221 */ /* 0x000fe20000010000 */
[----:B------:R-:W-:Y:S01]  /*5ee0*/  FFMA.FTZ R150, R105, UR22, R50 ;  /* 0x0000001669967c23 */ /* 0x000fe20008010032 */
[----:B------:R-:W-:Y:S01]  /*5ef0*/  FADD.FTZ R105, R23, -R104 ;  /* 0x8000006817697221 */ /* 0x000fe20000010000 */
[----:B------:R-:W-:Y:S01]  /*5f00*/  FFMA.FTZ R151, R148, UR22, R51 ;  /* 0x0000001694977c23 */ /* 0x000fe20008010033 */
[----:B------:R-:W-:Y:S01]  /*5f10*/  FFMA.FTZ R149, R106, UR22, R49 ;  /* 0x000000166a957c23 */ /* 0x000fe20008010031 */
[----:B------:R-:W-:Y:S01]  /*5f20*/  FMUL.FTZ R107, R150, UR21 ;  /* 0x00000015966b7c20 */ /* 0x000fe20008410000 */
[----:B------:R-:W-:Y:S01]  /*5f30*/  FFMA.FTZ R148, R105, UR22, R48 ;  /* 0x0000001669947c23 */ /* 0x000fe20008010030 */
[----:B------:R-:W-:Y:S01]  /*5f40*/  LOP3.LUT P6, RZ, R31, 0xff, RZ, 0xc0, !PT ;  /* 0x000000ff1fff7812 */ /* 0x000fe200078cc0ff */
[----:B------:R-:W-:Y:S01]  /*5f50*/  FMUL.FTZ R105, R149, UR21 ;  /* 0x0000001595697c20 */ /* 0x000fe20008410000 */
[----:B------:R-:W-:Y:S01]  /*5f60*/  ISETP.GE.U32.AND P1, PT, R30, RZ, PT ;  /* 0x000000ff1e00720c */ /* 0x000fe20003f26070 */
[----:B------:R-:W-:Y:S01]  /*5f70*/  FMUL.FTZ R104, R148, UR21 ;  /* 0x0000001594687c20 */ /* 0x000fe20008410000 */
[----:B------:R-:W-:Y:S01]  /*5f80*/  FSEL R107, R107, RZ, P5 ;  /* 0x000000ff6b6b7208 */ /* 0x000fe20002800000 */
[----:B------:R-:W-:Y:S01]  /*5f90*/  FMUL.FTZ R106, R151, UR21 ;  /* 0x00000015976a7c20 */ /* 0x000fe20008410000 */
[----:B------:R-:W-:Y:S01]  /*5fa0*/  LOP3.LUT P5, RZ, R31, 0xff00, RZ, 0xc0, !PT ;  /* 0x0000ff001fff7812 */ /* 0x000fe200078ac0ff */
[----:B0-----:R-:W-:Y:S01]  /*5fb0*/  FFMA.FTZ R165, R17, UR23, R171 ;  /* 0x0000001711a57c23 */ /* 0x001fe200080100ab */
[----:B------:R-:W-:-:S02]  /*5fc0*/  FSEL R104, R104, RZ, P6 ;  /* 0x000000ff68687208 */ /* 0x000fc40003000000 */
[----:B------:R-:W-:Y:S01]  /*5fd0*/  FSEL R105, R105, RZ, P5 ;  /* 0x000000ff69697208 */ /* 0x000fe20002800000 */
[----:B------:R-:W-:Y:S01]  /*5fe0*/  FADD.FTZ R168, R16, -R165 ;  /* 0x800000a510a87221 */ /* 0x000fe20000010000 */
[----:B------:R-:W-:Y:S02]  /*5ff0*/  ISETP.GE.U32.AND.EX P1, PT, R31, 0x1000000, PT, P1 ;  /* 0x010000001f00780c */ /* 0x000fe40003f26110 */
[----:B------:R-:W-:Y:S01]  /*6000*/  F2FP.F16.F32.PACK_AB R166, R105, R104 ;  /* 0x0000006869a6723e */ /* 0x000fe200000000ff */
[--C-:B------:R-:W-:Y:S01]  /*6010*/  FFMA.FTZ R104, R4, UR23, R171.reuse ;  /* 0x0000001704687c23 */ /* 0x100fe200080100ab */
[----:B------:R-:W-:Y:S02]  /*6020*/  FSEL R106, R106, RZ, P1 ;  /* 0x000000ff6a6a7208 */ /* 0x000fe40000800000 */
[----:B------:R-:W-:Y:S01]  /*6030*/  LOP3.LUT P6, RZ, R30, 0xff, RZ, 0xc0, !PT ;  /* 0x000000ff1eff7812 */ /* 0x000fe200078cc0ff */
[----:B------:R-:W-:Y:S01]  /*6040*/  FADD.FTZ R105, R3, -R104 ;  /* 0x8000006803697221 */ /* 0x000fe20000010000 */
[----:B------:R-:W-:Y:S01]  /*6050*/  F2FP.F16.F32.PACK_AB R167, R106, R107 ;  /* 0x0000006b6aa7723e */ /* 0x000fe200000000ff */
[--C-:B------:R-:W-:Y:S01]  /*6060*/  FFMA.FTZ R106, R8, UR23, R171.reuse ;  /* 0x00000017086a7c23 */ /* 0x100fe200080100ab */
[C---:B------:R-:W-:Y:S01]  /*6070*/  LOP3.LUT P1, RZ, R30.reuse, 0xff00, RZ, 0xc0, !PT ;  /* 0x0000ff001eff7812 */ /* 0x040fe2000782c0ff */
[----:B------:R-:W-:Y:S01]  /*6080*/  FFMA.FTZ R104, R105, UR22, R52 ;  /* 0x0000001669687c23 */ /* 0x000fe20008010034 */
[----:B------:R-:W-:Y:S01]  /*6090*/  FFMA.FTZ R105, R11, UR23, R171 ;  /* 0x000000170b697c23 */ /* 0x000fe200080100ab */
[----:B------:R-:W-:Y:S01]  /*60a0*/  FADD.FTZ R106, R9, -R106 ;  /* 0x8000006a096a7221 */ /* 0x000fe20000010000 */
[----:B------:R-:W-:Y:S01]  /*60b0*/  LOP3.LUT P5, RZ, R30, 0xff0000, RZ, 0xc0, !PT ;  /* 0x00ff00001eff7812 */ /* 0x000fe200078ac0ff */
        /* <DEDUP_REMOVED lines=13> */
[----:B------:R-:W-:Y:S02]  /*6190*/  F2FP.F16.F32.PACK_AB R165, R173, R168 ;  /* 0x000000a8ada5723e */ /* 0x000fe400000000ff */
[----:B------:R-:W-:Y:S01]  /*61a0*/  F2FP.F16.F32.PACK_AB R164, R169, R164 ;  /* 0x000000a4a9a4723e */ /* 0x000fe200000000ff */
[----:B------:R-:W-:Y:S06]  /*61b0*/  BRA `(.L_x_2446) ;  /* 0x0000000800907947 */ /* 0x000fec0003800000 */
.L_x_2449:
        /* <DEDUP_REMOVED lines=21> */
[----:B------:R-:W-:Y:S01]  /*6310*/  F2FP.F16.F32.PACK_AB R167, R166, R165 ;  /* 0x000000a5a6a7723e */ /* 0x000fe200000000ff */
        /* <DEDUP_REMOVED lines=18> */
[----:B------:R-:W-:-:S02]  /*6440*/  F2FP.F16.F32.PACK_AB R166, R169, R166 ;  /* 0x000000a6a9a6723e */ /* 0x000fc400000000ff */
[----:B------:R-:W-:Y:S01]  /*6450*/  F2FP.F16.F32.PACK_AB R165, R164, R165 ;  /* 0x000000a5a4a5723e */ /* 0x000fe200000000ff */
        /* <DEDUP_REMOVED lines=10> */
[----:B------:R-:W-:Y:S01]  /*6500*/  F2FP.F16.F32.PACK_AB R164, R173, R164 ;  /* 0x000000a4ada4723e */ /* 0x000fe200000000ff */
[----:B------:R-:W-:Y:S06]  /*6510*/  BRA `(.L_x_2446) ;  /* 0x0000000400b87947 */ /* 0x000fec0003800000 */
.L_x_2448:
        /* <DEDUP_REMOVED lines=8> */
[----:B------:R-:W-:Y:S01]  /*65a0*/  FADD.FTZ R148, R207, -R148 ;  /* 0x80000094cf947221 */ /* 0x000fe20000010000 */
[----:B------:R-:W-:Y:S01]  /*65b0*/  FADD.FTZ R106, R191, -R106 ;  /* 0x8000006abf6a7221 */ /* 0x000fe20000010000 */
[----:B------:R-:W-:Y:S01]  /*65c0*/  ISETP.GE.U32.AND P1, PT, R30, RZ, PT ;  /* 0x000000ff1e00720c */ /* 0x000fe20003f26070 */
[----:B------:R-:W-:Y:S01]  /*65d0*/  FMUL.FTZ R150, R104, UR22 ;  /* 0x0000001668967c20 */ /* 0x000fe20008410000 */
[--C-:B------:R-:W-:Y:S01]  /*65e0*/  FFMA.FTZ R104, R22, UR23, R171.reuse ;  /* 0x0000001716687c23 */ /* 0x100fe200080100ab */
        /* <DEDUP_REMOVED lines=9> */
[----:B------:R-:W-:Y:S01]  /*6680*/  FMUL.FTZ R105, R149, UR21 ;  /* 0x0000001595697c20 */ /* 0x000fe20008410000 */
[----:B------:R-:W-:Y:S01]  /*6690*/  LOP3.LUT P5, RZ, R31, 0xff00, RZ, 0xc0, !PT ;  /* 0x0000ff001fff7812 */ /* 0x000fe200078ac0ff */
[----:B------:R-:W-:Y:S01]  /*66a0*/  FMUL.FTZ R104, R148, UR21 ;  /* 0x0000001594687c20 */ /* 0x000fe20008410000 */
[----:B------:R-:W-:Y:S01]  /*66b0*/  FSEL R106, R106, RZ, P1 ;  /* 0x000000ff6a6a7208 */ /* 0x000fe20000800000 */
[----:B0-----:R-:W-:Y:S01]  /*66c0*/  FFMA.FTZ R165, R17, UR23, R171 ;  /* 0x0000001711a57c23 */ /* 0x001fe200080100ab */
[----:B------:R-:W-:-:S02]  /*66d0*/  FSEL R105, R105, RZ, P5 ;  /* 0x000000ff69697208 */ /* 0x000fc40002800000 */
[----:B------:R-:W-:Y:S01]  /*66e0*/  FSEL R104, R104, RZ, P6 ;  /* 0x000000ff68687208 */ /* 0x000fe20003000000 */
[----:B------:R-:W-:Y:S01]  /*66f0*/  FADD.FTZ R165, R16, -R165 ;  /* 0x800000a510a57221 */ /* 0x000fe20000010000 */
        /* <DEDUP_REMOVED lines=24> */
[----:B------:R-:W-:-:S02]  /*6880*/  F2FP.F16.F32.PACK_AB R165, R173, R168 ;  /* 0x000000a8ada5723e */ /* 0x000fc400000000ff */
[----:B------:R-:W-:Y:S01]  /*6890*/  F2FP.F16.F32.PACK_AB R164, R169, R164 ;  /* 0x000000a4a9a4723e */ /* 0x000fe200000000ff */
[----:B------:R-:W-:Y:S06]  /*68a0*/  BRA `(.L_x_2446) ;  /* 0x0000000000d47947 */ /* 0x000fec0003800000 */
.L_x_2450:
        /* <DEDUP_REMOVED lines=43> */
[----:B------:R-:W-:Y:S02]  /*6b60*/  F2FP.F16.F32.PACK_AB R166, R173, R166 ;  /* 0x000000a6ada6723e */ /* 0x000fe400000000ff */
[----:B------:R-:W-:Y:S01]  /*6b70*/  F2FP.F16.F32.PACK_AB R165, R164, R165 ;  /* 0x000000a5a4a5723e */ /* 0x000fe200000000ff */
[----:B------:R-:W-:Y:S01]  /*6b80*/  FFMA.FTZ R164, R4, UR23, R171 ;  /* 0x0000001704a47c23 */ /* 0x000fe200080100ab */
[----:B------:R-:W-:-:S03]  /*6b90*/  FMUL.FTZ R168, R168, UR21 ;  /* 0x00000015a8a87c20 */ /* 0x000fc60008410000 */
[----:B------:R-:W-:Y:S02]  /*6ba0*/  FADD.FTZ R164, R3, -R164 ;  /* 0x800000a403a47221 */ /* 0x000fe40000010000 */
[----:B------:R-:W-:Y:S02]  /*6bb0*/  FSEL R169, R168, RZ, P5 ;  /* 0x000000ffa8a97208 */ /* 0x000fe40002800000 */
[----:B------:R-:W-:-:S04]  /*6bc0*/  FMUL.FTZ R164, R164, UR22 ;  /* 0x00000016a4a47c20 */ /* 0x000fc80008410000 */
[----:B------:R-:W-:-:S05]  /*6bd0*/  FMUL.FTZ R164, R164, UR21 ;  /* 0x00000015a4a47c20 */ /* 0x000fca0008410000 */
[----:B------:R-:W-:-:S04]  /*6be0*/  FSEL R164, R164, RZ, P1 ;  /* 0x000000ffa4a47208 */ /* 0x000fc80000800000 */
[----:B------:R-:W-:-:S07]  /*6bf0*/  F2FP.F16.F32.PACK_AB R164, R169, R164 ;  /* 0x000000a4a9a4723e */ /* 0x000fce00000000ff */
.L_x_2446:
        /* <DEDUP_REMOVED lines=15> */
.L_x_2442:
[----:B------:R-:W-:Y:S05]  /*6cf0*/  BSYNC.RECONVERGENT B0 ;  /* 0x0000000000007941 */ /* 0x000fea0003800200 */
.L_x_2441:
        /* <DEDUP_REMOVED lines=24> */
[----:B------:R-:W-:Y:S02]  /*6e80*/  FSEL R106, R105, RZ, P1 ;  /* 0x000000ff696a7208 */ /* 0x000fe40000800000 */
[----:B------:R-:W-:Y:S02]  /*6e90*/  LOP3.LUT P1, RZ, R183, 0xff0000, RZ, 0xc0, !PT ;  /* 0x00ff0000b7ff7812 */ /* 0x000fe4000782c0ff */
[----:B01----:R-:W-:-:S02]  /*6ea0*/  FSEL R139, R104, RZ, P6 ;  /* 0x000000ff688b7208 */ /* 0x003fc40003000000 */
[----:B------:R-:W-:Y:S01]  /*6eb0*/  FSEL R167, R104, RZ, P1 ;  /* 0x000000ff68a77208 */ /* 0x000fe20000800000 */
[--C-:B------:R-:W-:Y:S01]  /*6ec0*/  FFMA.FTZ R104, R194, UR23, R171.reuse ;  /* 0x00000017c2687c23 */ /* 0x100fe200080100ab */
[----:B------:R-:W-:Y:S02]  /*6ed0*/  FSEL R136, R105, RZ, P5 ;  /* 0x000000ff69887208 */ /* 0x000fe40002800000 */
[----:B------:R-:W-:Y:S01]  /*6ee0*/  LOP3.LUT P6, RZ, R183, 0xff, RZ, 0xc0, !PT ;  /* 0x000000ffb7ff7812 */ /* 0x000fe200078cc0ff */
[----:B------:R-:W-:Y:S01]  /*6ef0*/  FADD.FTZ R105, R195, -R104 ;  /* 0x80000068c3697221 */ /* 0x000fe20000010000 */
[----:B------:R-:W-:Y:S01]  /*6f00*/  FFMA.FTZ R104, R200, UR23, R171 ;  /* 0x00000017c8687c23 */ /* 0x000fe200080100ab */
[----:B------:R-:W-:Y:S02]  /*6f10*/  LOP3.LUT P1, RZ, R181, 0xff00, RZ, 0xc0, !PT ;  /* 0x0000ff00b5ff7812 */ /* 0x000fe4000782c0ff */
[----:B------:R-:W-:Y:S01]  /*6f20*/  FFMA.FTZ R148, R105, UR22, R160 ;  /* 0x0000001669947c23 */ /* 0x000fe200080100a0 */
[----:B------:R-:W-:Y:S01]  /*6f30*/  FADD.FTZ R104, R201, -R104 ;  /* 0x80000068c9687221 */ /* 0x000fe20000010000 */
[----:B------:R-:W-:-:S02]  /*6f40*/  LOP3.LUT P5, RZ, R181, 0xff, RZ, 0xc0, !PT ;  /* 0x000000ffb5ff7812 */ /* 0x000fc400078ac0ff */
[----:B------:R-:W-:Y:S01]  /*6f50*/  F2FP.F16.F32.PACK_AB R167, R106, R167 ;  /* 0x000000a76aa7723e */ /* 0x000fe200000000ff */
[----:B------:R-:W-:Y:S01]  /*6f60*/  FFMA.FTZ R149, R104, UR22, R161 ;  /* 0x0000001668957c23 */ /* 0x000fe200080100a1 */
[----:B------:R-:W-:Y:S01]  /*6f70*/  FMUL.FTZ R104, R148, UR21 ;  /* 0x0000001594687c20 */ /* 0x000fe20008410000 */
[----:B------:R-:W-:Y:S02]  /*6f80*/  F2FP.F16.F32.PACK_AB R139, R136, R139 ;  /* 0x0000008b888b723e */ /* 0x000fe400000000ff */
[----:B------:R-:W-:Y:S02]  /*6f90*/  FMUL.FTZ R105, R149, UR21 ;  /* 0x0000001595697c20 */ /* 0x000fe40008410000 */
[----:B------:R-:W-:Y:S02]  /*6fa0*/  FSEL R166, R104, RZ, P6 ;  /* 0x000000ff68a67208 */ /* 0x000fe40003000000 */
[----:B------:R-:W-:Y:S02]  /*6fb0*/  LOP3.LUT P6, RZ, R183, 0xff00, RZ, 0xc0, !PT ;  /* 0x0000ff00b7ff7812 */ /* 0x000fe400078cc0ff */
[----:B------:R-:W-:-:S02]  /*6fc0*/  FSEL R107, R105, RZ, P1 ;  /* 0x000000ff696b7208 */ /* 0x000fc40000800000 */
[----:B------:R-:W-:Y:S01]  /*6fd0*/  FSEL R138, R104, RZ, P5 ;  /* 0x000000ff688a7208 */ /* 0x000fe20002800000 */
[--C-:B------:R-:W-:Y:S01]  /*6fe0*/  FFMA.FTZ R104, R186, UR23, R171.reuse ;  /* 0x00000017ba687c23 */ /* 0x100fe200080100ab */
[----:B------:R-:W-:Y:S02]  /*6ff0*/  FSEL R105, R105, RZ, P6 ;  /* 0x000000ff69697208 */ /* 0x000fe40003000000 */
[----:B------:R-:W-:Y:S02]  /*7000*/  F2FP.F16.F32.PACK_AB R138, R107, R138 ;  /* 0x0000008a6b8a723e */ /* 0x000fe400000000ff */
[----:B------:R-:W-:Y:S01]  /*7010*/  F2FP.F16.F32.PACK_AB R166, R105, R166 ;  /* 0x000000a669a6723e */ /* 0x000fe200000000ff */
[----:B------:R-:W-:Y:S01]  /*7020*/  FADD.FTZ R105, R187, -R104 ;  /* 0x80000068bb697221 */ /* 0x000fe20000010000 */
[----:B------:R-:W-:Y:S01]  /*7030*/  FFMA.FTZ R104, R192, UR23, R171 ;  /* 0x00000017c0687c23 */ /* 0x000fe200080100ab */
[----:B------:R-:W-:Y:S02]  /*7040*/  LOP3.LUT P6, RZ, R182, 0xff0000, RZ, 0xc0, !PT ;  /* 0x00ff0000b6ff7812 */ /* 0x000fe400078cc0ff */
[----:B------:R-:W-:Y:S01]  /*7050*/  FFMA.FTZ R106, R105, UR22, R158 ;  /* 0x00000016696a7c23 */ /* 0x000fe2000801009e */
[----:B------:R-:W-:Y:S01]  /*7060*/  FADD.FTZ R104, R193, -R104 ;  /* 0x80000068c1687221 */ /* 0x000fe20000010000 */
[----:B------:R-:W-:-:S02]  /*7070*/  LOP3.LUT P5, RZ, R180, 0xff0000, RZ, 0xc0, !PT ;  /* 0x00ff0000b4ff7812 */ /* 0x000fc400078ac0ff */
[----:B------:R-:W-:Y:S01]  /*7080*/  LOP3.LUT P1, RZ, R180, 0xff000000, RZ, 0xc0, !PT ;  /* 0xff000000b4ff7812 */ /* 0x000fe2000782c0ff */
[----:B------:R-:W-:Y:S01]  /*7090*/  FFMA.FTZ R107, R104, UR22, R159 ;  /* 0x00000016686b7c23 */ /* 0x000fe2000801009f */
[----:B------:R-:W-:-:S03]  /*70a0*/  FMUL.FTZ R104, R106, UR21 ;  /* 0x000000156a687c20 */ /* 0x000fc60008410000 */
[----:B------:R-:W-:Y:S02]  /*70b0*/  FMUL.FTZ R105, R107, UR21 ;  /* 0x000000156b697c20 */ /* 0x000fe40008410000 */
[----:B------:R-:W-:Y:S02]  /*70c0*/  FSEL R165, R104, RZ, P6 ;  /* 0x000000ff68a57208 */ /* 0x000fe40003000000 */
[----:B------:R-:W-:Y:S02]  /*70d0*/  LOP3.LUT P6, RZ, R182, 0xff000000, RZ, 0xc0, !PT ;  /* 0xff000000b6ff7812 */ /* 0x000fe400078cc0ff */
[----:B------:R-:W-:Y:S02]  /*70e0*/  FSEL R137, R104, RZ, P5 ;  /* 0x000000ff68897208 */ /* 0x000fe40002800000 */
[C---:B------:R-:W-:Y:S02]  /*70f0*/  FSEL R104, R105.reuse, RZ, P6 ;  /* 0x000000ff69687208 */ /* 0x040fe40003000000 */
[----:B------:R-:W-:-:S02]  /*7100*/  FSEL R136, R105, RZ, P1 ;  /* 0x000000ff69887208 */ /* 0x000fc40000800000 */
[----:B------:R-:W-:Y:S01]  /*7110*/  F2FP.F16.F32.PACK_AB R165, R104, R165 ;  /* 0x000000a568a5723e */ /* 0x000fe200000000ff */
[--C-:B------:R-:W-:Y:S01]  /*7120*/  FFMA.FTZ R104, R184, UR23, R171.reuse ;  /* 0x00000017b8687c23 */ /* 0x100fe200080100ab */
[----:B------:R-:W-:Y:S01]  /*7130*/  FFMA.FTZ R171, R15, UR23, R171 ;  /* 0x000000170fab7c23 */ /* 0x000fe200080100ab */
[----:B------:R-:W-:Y:S02]  /*7140*/  LOP3.LUT P6, RZ, R182, 0xff00, RZ, 0xc0, !PT ;  /* 0x0000ff00b6ff7812 */ /* 0x000fe400078cc0ff */
[----:B------:R-:W-:Y:S01]  /*7150*/  FADD.FTZ R104, R185, -R104 ;  /* 0x80000068b9687221 */ /* 0x000fe20000010000 */
[----:B------:R-:W-:Y:S01]  /*7160*/  FADD.FTZ R171, R14, -R171 ;  /* 0x800000ab0eab7221 */ /* 0x000fe20000010000 */
[----:B------:R-:W-:Y:S02]  /*7170*/  F2FP.F16.F32.PACK_AB R137, R136, R137 ;  /* 0x000000898889723e */ /* 0x000fe400000000ff */
[----:B------:R-:W-:Y:S01]  /*7180*/  FFMA.FTZ R105, R104, UR22, R157 ;  /* 0x0000001668697c23 */ /* 0x000fe2000801009d */
[----:B------:R-:W-:Y:S01]  /*7190*/  FFMA.FTZ R104, R171, UR22, R156 ;  /* 0x00000016ab687c23 */ /* 0x000fe2000801009c */
[----:B------:R-:W-:-:S02]  /*71a0*/  LOP3.LUT P1, RZ, R180, 0xff00, RZ, 0xc0, !PT ;  /* 0x0000ff00b4ff7812 */ /* 0x000fc4000782c0ff */
[----:B------:R-:W-:Y:S01]  /*71b0*/  FMUL.FTZ R164, R105, UR21 ;  /* 0x0000001569a47c20 */ /* 0x000fe20008410000 */
[----:B------:R-:W-:Y:S01]  /*71c0*/  FMUL.FTZ R136, R104, UR21 ;  /* 0x0000001568887c20 */ /* 0x000fe20008410000 */
[----:B------:R-:W-:-:S03]  /*71d0*/  LOP3.LUT P5, RZ, R180, 0xff, RZ, 0xc0, !PT ;  /* 0x000000ffb4ff7812 */ /* 0x000fc600078ac0ff */
        /* <DEDUP_REMOVED lines=8> */
.L_x_2455:
        /* <DEDUP_REMOVED lines=27> */
[----:B------:R-:W-:Y:S02]  /*7410*/  F2FP.F16.F32.PACK_AB R139, R138, R139 ;  /* 0x0000008b8a8b723e */ /* 0x000fe400000000ff */
        /* <DEDUP_REMOVED lines=10> */
[----:B------:R-:W-:Y:S01]  /*74c0*/  F2FP.F16.F32.PACK_AB R166, R137, R166 ;  /* 0x000000a689a6723e */ /* 0x000fe200000000ff */
[----:B------:R-:W-:Y:S01]  /*74d0*/  FADD.FTZ R137, R187, -R136 ;  /* 0x80000088bb897221 */ /* 0x000fe20000010000 */
[----:B------:R-:W-:Y:S01]  /*74e0*/  FFMA.FTZ R136, R192, UR23, R171 ;  /* 0x00000017c0887c23 */ /* 0x000fe200080100ab */
[----:B------:R-:W-:Y:S02]  /*74f0*/  F2FP.F16.F32.PACK_AB R138, R165, R138 ;  /* 0x0000008aa58a723e */ /* 0x000fe400000000ff */
        /* <DEDUP_REMOVED lines=12> */
[----:B------:R-:W-:Y:S01]  /*75c0*/  F2FP.F16.F32.PACK_AB R165, R136, R165 ;  /* 0x000000a588a5723e */ /* 0x000fe200000000ff */
        /* <DEDUP_REMOVED lines=11> */
[----:B------:R-:W-:-:S03]  /*7680*/  F2FP.F16.F32.PACK_AB R137, R164, R137 ;  /* 0x00000089a489723e */ /* 0x000fc600000000ff */
        /* <DEDUP_REMOVED lines=8> */
.L_x_2454:
        /* <DEDUP_REMOVED lines=9> */
[----:B------:R-:W-:Y:S01]  /*77a0*/  FMUL.FTZ R151, R106, UR22 ;  /* 0x000000166a977c20 */ /* 0x000fe20008410000 */
[----:B------:R-:W-:Y:S01]  /*77b0*/  FMUL.FTZ R150, R104, UR22 ;  /* 0x0000001668967c20 */ /* 0x000fe20008410000 */
[----:B------:R-:W-:-:S02]  /*77c0*/  LOP3.LUT P6, RZ, R181, 0xff0000, RZ, 0xc0, !PT ;  /* 0x00ff0000b5ff7812 */ /* 0x000fc400078cc0ff */
[----:B------:R-:W-:Y:S01]  /*77d0*/  FMUL.FTZ R105, R151, UR21 ;  /* 0x0000001597697c20 */ /* 0x000fe20008410000 */
[----:B------:R-:W-:Y:S01]  /*77e0*/  FMUL.FTZ R104, R150, UR21 ;  /* 0x0000001596687c20 */ /* 0x000fe20008410000 */
[----:B------:R-:W-:-:S03]  /*77f0*/  ISETP.GE.U32.AND P5, PT, R180, RZ, PT ;  /* 0x000000ffb400720c */ /* 0x000fc60003fa6070 */
[----:B------:R-:W-:Y:S02]  /*7800*/  FSEL R106, R105, RZ, P1 ;  /* 0x000000ff696a7208 */ /* 0x000fe40000800000 */
[----:B------:R-:W-:Y:S02]  /*7810*/  LOP3.LUT P1, RZ, R183, 0xff0000, RZ, 0xc0, !PT ;  /* 0x00ff0000b7ff7812 */ /* 0x000fe4000782c0ff */
[C---:B01----:R-:W-:Y:S02]  /*7820*/  FSEL R139, R104.reuse, RZ, P6 ;  /* 0x000000ff688b7208 */ /* 0x043fe40003000000 */
[----:B------:R-:W-:Y:S01]  /*7830*/  FSEL R167, R104, RZ, P1 ;  /* 0x000000ff68a77208 */ /* 0x000fe20000800000 */
[--C-:B------:R-:W-:Y:S01]  /*7840*/  FFMA.FTZ R104, R194, UR23, R171.reuse ;  /* 0x00000017c2687c23 */ /* 0x100fe200080100ab */
[----:B------:R-:W-:Y:S02]  /*7850*/  ISETP.GE.U32.AND.EX P5, PT, R181, 0x1000000, PT, P5 ;  /* 0x01000000b500780c */ /* 0x000fe40003fa6150 */
[----:B------:R-:W-:Y:S01]  /*7860*/  F2FP.F16.F32.PACK_AB R167, R106, R167 ;  /* 0x000000a76aa7723e */ /* 0x000fe200000000ff */
        /* <DEDUP_REMOVED lines=8> */
[----:B------:R-:W-:Y:S01]  /*78f0*/  LOP3.LUT P5, RZ, R181, 0xff, RZ, 0xc0, !PT ;  /* 0x000000ffb5ff7812 */ /* 0x000fe200078ac0ff */
[----:B------:R-:W-:Y:S01]  /*7900*/  FFMA.FTZ R106, R192, UR23, R171 ;  /* 0x00000017c06a7c23 */ /* 0x000fe200080100ab */
[----:B------:R-:W-:Y:S01]  /*7910*/  FMUL.FTZ R105, R149, UR21 ;  /* 0x0000001595697c20 */ /* 0x000fe20008410000 */
[----:B------:R-:W-:Y:S02]  /*7920*/  LOP3.LUT P1, RZ, R181, 0xff00, RZ, 0xc0, !PT ;  /* 0x0000ff00b5ff7812 */ /* 0x000fe4000782c0ff */
[----:B------:R-:W-:-:S02]  /*7930*/  FSEL R166, R104, RZ, P6 ;  /* 0x000000ff68a67208 */ /* 0x000fc40003000000 */
[----:B------:R-:W-:Y:S01]  /*7940*/  FSEL R138, R104, RZ, P5 ;  /* 0x000000ff688a7208 */ /* 0x000fe20002800000 */
[----:B------:R-:W-:Y:S01]  /*7950*/  FFMA.FTZ R104, R186, UR23, R171 ;  /* 0x00000017ba687c23 */ /* 0x000fe200080100ab */
[----:B------:R-:W-:Y:S02]  /*7960*/  FSEL R107, R105, RZ, P1 ;  /* 0x000000ff696b7208 */ /* 0x000fe40000800000 */
[----:B------:R-:W-:Y:S01]  /*7970*/  LOP3.LUT P6, RZ, R183, 0xff00, RZ, 0xc0, !PT ;  /* 0x0000ff00b7ff7812 */ /* 0x000fe200078cc0ff */
[----:B------:R-:W-:Y:S01]  /*7980*/  FADD.FTZ R104, R187, -R104 ;  /* 0x80000068bb687221 */ /* 0x000fe20000010000 */
[----:B------:R-:W-:Y:S01]  /*7990*/  F2FP.F16.F32.PACK_AB R138, R107, R138 ;  /* 0x0000008a6b8a723e */ /* 0x000fe200000000ff */
[----:B------:R-:W-:Y:S01]  /*79a0*/  FADD.FTZ R107, R193, -R106 ;  /* 0x8000006ac16b7221 */ /* 0x000fe20000010000 */
[----:B------:R-:W-:Y:S01]  /*79b0*/  FSEL R105, R105, RZ, P6 ;  /* 0x000000ff69697208 */ /* 0x000fe20003000000 */
[----:B------:R-:W-:Y:S01]  /*79c0*/  FMUL.FTZ R106, R104, UR22 ;  /* 0x00000016686a7c20 */ /* 0x000fe20008410000 */
[----:B------:R-:W-:Y:S01]  /*79d0*/  LOP3.LUT P6, RZ, R182, 0xff0000, RZ, 0xc0, !PT ;  /* 0x00ff0000b6ff7812 */ /* 0x000fe200078cc0ff */
[----:B------:R-:W-:Y:S01]  /*79e0*/  FMUL.FTZ R107, R107, UR22 ;  /* 0x000000166b6b7c20 */ /* 0x000fe20008410000 */
[----:B------:R-:W-:Y:S01]  /*79f0*/  F2FP.F16.F32.PACK_AB R166, R105, R166 ;  /* 0x000000a669a6723e */ /* 0x000fe200000000ff */
[----:B------:R-:W-:Y:S01]  /*7a00*/  FMUL.FTZ R104, R106, UR21 ;  /* 0x000000156a687c20 */ /* 0x000fe20008410000 */
[C---:B------:R-:W-:Y:S01]  /*7a10*/  LOP3.LUT P5, RZ, R180.reuse, 0xff0000, RZ, 0xc0, !PT ;  /* 0x00ff0000b4ff7812 */ /* 0x040fe200078ac0ff */
[----:B------:R-:W-:Y:S01]  /*7a20*/  FMUL.FTZ R105, R107, UR21 ;  /* 0x000000156b697c20 */ /* 0x000fe20008410000 */
[----:B------:R-:W-:-:S02]  /*7a30*/  LOP3.LUT P1, RZ, R180, 0xff000000, RZ, 0xc0, !PT ;  /* 0xff000000b4ff7812 */ /* 0x000fc4000782c0ff */
[----:B------:R-:W-:Y:S02]  /*7a40*/  FSEL R165, R104, RZ, P6 ;  /* 0x000000ff68a57208 */ /* 0x000fe40003000000 */
[----:B------:R-:W-:Y:S02]  /*7a50*/  LOP3.LUT P6, RZ, R182, 0xff000000, RZ, 0xc0, !PT ;  /* 0xff000000b6ff7812 */ /* 0x000fe400078cc0ff */
[----:B------:R-:W-:Y:S02]  /*7a60*/  FSEL R137, R104, RZ, P5 ;  /* 0x000000ff68897208 */ /* 0x000fe40002800000 */
[----:B------:R-:W-:Y:S02]  /*7a70*/  FSEL R104, R105, RZ, P6 ;  /* 0x000000ff69687208 */ /* 0x000fe40003000000 */
[----:B------:R-:W-:Y:S02]  /*7a80*/  F2FP.F16.F32.PACK_AB R139, R136, R139 ;  /* 0x0000008b888b723e */ /* 0x000fe400000000ff */
[----:B------:R-:W-:Y:S01]  /*7a90*/  F2FP.F16.F32.PACK_AB R165, R104, R165 ;  /* 0x000000a568a5723e */ /* 0x000fe200000000ff */
[--C-:B------:R-:W-:Y:S01]  /*7aa0*/  FFMA.FTZ R104, R184, UR23, R171.reuse ;  /* 0x00000017b8687c23 */ /* 0x100fe200080100ab */
[----:B------:R-:W-:Y:S01]  /*7ab0*/  FFMA.FTZ R171, R15, UR23, R171 ;  /* 0x000000170fab7c23 */ /* 0x000fe200080100ab */
[----:B------:R-:W-:-:S02]  /*7ac0*/  FSEL R136, R105, RZ, P1 ;  /* 0x000000ff69887208 */ /* 0x000fc40000800000 */
[----:B------:R-:W-:Y:S01]  /*7ad0*/  FADD.FTZ R104, R185, -R104 ;  /* 0x80000068b9687221 */ /* 0x000fe20000010000 */
[----:B------:R-:W-:Y:S01]  /*7ae0*/  FADD.FTZ R171, R14, -R171 ;  /* 0x800000ab0eab7221 */ /* 0x000fe20000010000 */
[----:B------:R-:W-:Y:S02]  /*7af0*/  LOP3.LUT P6, RZ, R182, 0xff00, RZ, 0xc0, !PT ;  /* 0x0000ff00b6ff7812 */ /* 0x000fe400078cc0ff */
[----:B------:R-:W-:Y:S01]  /*7b00*/  FMUL.FTZ R105, R104, UR22 ;  /* 0x0000001668697c20 */ /* 0x000fe20008410000 */
[----:B------:R-:W-:Y:S01]  /*7b10*/  FMUL.FTZ R104, R171, UR22 ;  /* 0x00000016ab687c20 */ /* 0x000fe20008410000 */
[----:B------:R-:W-:Y:S02]  /*7b20*/  F2FP.F16.F32.PACK_AB R137, R136, R137 ;  /* 0x000000898889723e */ /* 0x000fe400000000ff */
[----:B------:R-:W-:Y:S01]  /*7b30*/  FMUL.FTZ R164, R105, UR21 ;  /* 0x0000001569a47c20 */ /* 0x000fe20008410000 */
[----:B------:R-:W-:Y:S01]  /*7b40*/  LOP3.LUT P1, RZ, R180, 0xff00, RZ, 0xc0, !PT ;  /* 0x0000ff00b4ff7812 */ /* 0x000fe2000782c0ff */
[----:B------:R-:W-:Y:S01]  /*7b50*/  FMUL.FTZ R136, R104, UR21 ;  /* 0x0000001568887c20 */ /* 0x000fe20008410000 */
[----:B------:R-:W-:-:S02]  /*7b60*/  LOP3.LUT P5, RZ, R180, 0xff, RZ, 0xc0, !PT ;  /* 0x000000ffb4ff7812 */ /* 0x000fc400078ac0ff */
        /* <DEDUP_REMOVED lines=8> */
.L_x_2457:
        /* <DEDUP_REMOVED lines=47> */
[----:B------:R-:W-:Y:S02]  /*7ee0*/  F2FP.F16.F32.PACK_AB R138, R165, R138 ;  /* 0x0000008aa58a723e */ /* 0x000fe400000000ff */
[----:B------:R-:W-:Y:S02]  /*7ef0*/  F2FP.F16.F32.PACK_AB R166, R137, R166 ;  /* 0x000000a689a6723e */ /* 0x000fe400000000ff */
[C---:B------:R-:W-:Y:S02]  /*7f00*/  FSEL R165, R136.reuse, RZ, P6 ;  /* 0x000000ff88a57208 */ /* 0x040fe40003000000 */
[----:B------:R-:W-:Y:S02]  /*7f10*/  FSEL R137, R136, RZ, P5 ;  /* 0x000000ff88897208 */ /* 0x000fe40002800000 */
[----:B------:R-:W-:-:S02]  /*7f20*/  FSEL R136, R164, RZ, P1 ;  /* 0x000000ffa4887208 */ /* 0x000fc40000800000 */
[----:B------:R-:W-:Y:S02]  /*7f30*/  LOP3.LUT P6, RZ, R182, 0xff000000, RZ, 0xc0, !PT ;  /* 0xff000000b6ff7812 */ /* 0x000fe400078cc0ff */
[----:B------:R-:W-:Y:S01]  /*7f40*/  F2FP.F16.F32.PACK_AB R137, R136, R137 ;  /* 0x000000898889723e */ /* 0x000fe200000000ff */
        /* <DEDUP_REMOVED lines=12> */
[----:B------:R-:W-:Y:S02]  /*8010*/  F2FP.F16.F32.PACK_AB R165, R164, R165 ;  /* 0x000000a5a4a5723e */ /* 0x000fe400000000ff */
[----:B------:R-:W-:Y:S02]  /*8020*/  FSEL R169, R136, RZ, P6 ;  /* 0x000000ff88a97208 */ /* 0x000fe40003000000 */
[----:B------:R-:W-:Y:S02]  /*8030*/  LOP3.LUT P6, RZ, R182, 0xff, RZ, 0xc0, !PT ;  /* 0x000000ffb6ff7812 */ /* 0x000fe400078cc0ff */
[----:B------:R-:W-:-:S02]  /*8040*/  FSEL R173, R136, RZ, P1 ;  /* 0x000000ff88ad7208 */ /* 0x000fc40000800000 */
[C---:B------:R-:W-:Y:S02]  /*8050*/  FSEL R136, R171.reuse, RZ, P5 ;  /* 0x000000ffab887208 */ /* 0x040fe40002800000 */
[----:B------:R-:W-:Y:S02]  /*8060*/  FSEL R164, R171, RZ, P6 ;  /* 0x000000ffaba47208 */ /* 0x000fe40003000000 */
[----:B------:R-:W-:Y:S02]  /*8070*/  F2FP.F16.F32.PACK_AB R136, R173, R136 ;  /* 0x00000088ad88723e */ /* 0x000fe400000000ff */
[----:B------:R-:W-:Y:S01]  /*8080*/  F2FP.F16.F32.PACK_AB R164, R169, R164 ;  /* 0x000000a4a9a4723e */ /* 0x000fe200000000ff */
[----:B------:R-:W-:Y:S06]  /*8090*/  BRA `(.L_x_2456) ;  /* 0x0000000c00807947 */ /* 0x000fec0003800000 */
.L_x_2453:
        /* <DEDUP_REMOVED lines=14> */
[----:B------:R-:W-:Y:S01]  /*8180*/  FFMA.FTZ R151, R104, UR22, R163 ;  /* 0x0000001668977c23 */ /* 0x000fe200080100a3 */
[----:B------:R-:W-:Y:S01]  /*8190*/  FFMA.FTZ R104, R194, UR23, R171 ;  /* 0x00000017c2687c23 */ /* 0x000fe200080100ab */
[----:B------:R-:W-:Y:S01]  /*81a0*/  FFMA.FTZ R149, R106, UR22, R161 ;  /* 0x000000166a957c23 */ /* 0x000fe200080100a1 */
[----:B------:R-:W-:Y:S01]  /*81b0*/  FFMA.FTZ R150, R107, UR22, R162 ;  /* 0x000000166b967c23 */ /* 0x000fe200080100a2 */
[----:B------:R-:W-:Y:S01]  /*81c0*/  LOP3.LUT P6, RZ, R183, 0xff, RZ, 0xc0, !PT ;  /* 0x000000ffb7ff7812 */ /* 0x000fe200078cc0ff */
[----:B------:R-:W-:Y:S01]  /*81d0*/  FADD.FTZ R105, R195, -R104 ;  /* 0x80000068c3697221 */ /* 0x000fe20000010000 */
[----:B------:R-:W-:Y:S01]  /*81e0*/  FMUL.FTZ R104, R151, UR21 ;  /* 0x0000001597687c20 */ /* 0x000fe20008410000 */
[----:B------:R-:W-:Y:S01]  /*81f0*/  FMUL.FTZ R106, R150, UR21 ;  /* 0x00000015966a7c20 */ /* 0x000fe20008410000 */
[----:B------:R-:W-:Y:S01]  /*8200*/  LOP3.LUT P5, RZ, R183, 0xff0000, RZ, 0xc0, !PT ;  /* 0x00ff0000b7ff7812 */ /* 0x000fe200078ac0ff */
[----:B------:R-:W-:Y:S01]  /*8210*/  FFMA.FTZ R148, R105, UR22, R160 ;  /* 0x0000001669947c23 */ /* 0x000fe200080100a0 */
[----:B------:R-:W-:Y:S01]  /*8220*/  FMUL.FTZ R105, R149, UR21 ;  /* 0x0000001595697c20 */ /* 0x000fe20008410000 */
[----:B------:R-:W-:Y:S01]  /*8230*/  FSEL R167, R104, RZ, P1 ;  /* 0x000000ff68a77208 */ /* 0x000fe20000800000 */
[--C-:B01----:R-:W-:Y:S01]  /*8240*/  FFMA.FTZ R164, R186, UR23, R171.reuse ;  /* 0x00000017baa47c23 */ /* 0x103fe200080100ab */
[----:B------:R-:W-:Y:S01]  /*8250*/  FMUL.FTZ R104, R148, UR21 ;  /* 0x0000001594687c20 */ /* 0x000fe20008410000 */
[----:B------:R-:W-:Y:S01]  /*8260*/  LOP3.LUT P1, RZ, R183, 0xff00, RZ, 0xc0, !PT ;  /* 0x0000ff00b7ff7812 */ /* 0x000fe2000782c0ff */
[----:B------:R-:W-:Y:S01]  /*8270*/  FFMA.FTZ R168, R192, UR23, R171 ;  /* 0x00000017c0a87c23 */ /* 0x000fe200080100ab */
[----:B------:R-:W-:Y:S01]  /*8280*/  FSEL R106, R106, RZ, P5 ;  /* 0x000000ff6a6a7208 */ /* 0x000fe20002800000 */
[----:B------:R-:W-:Y:S01]  /*8290*/  FADD.FTZ R107, R187, -R164 ;  /* 0x800000a4bb6b7221 */ /* 0x000fe20000010000 */
[----:B------:R-:W-:Y:S01]  /*82a0*/  FSEL R104, R104, RZ, P6 ;  /* 0x000000ff68687208 */ /* 0x000fe20003000000 */
[----:B------:R-:W-:Y:S01]  /*82b0*/  FADD.FTZ R168, R193, -R168 ;  /* 0x800000a8c1a87221 */ /* 0x000fe20000010000 */
[----:B------:R-:W-:-:S02]  /*82c0*/  FSEL R105, R105, RZ, P1 ;  /* 0x000000ff69697208 */ /* 0x000fc40000800000 */
        /* <DEDUP_REMOVED lines=22> */
[----:B------:R-:W-:Y:S02]  /*8430*/  F2FP.F16.F32.PACK_AB R165, R171, R168 ;  /* 0x000000a8aba5723e */ /* 0x000fe400000000ff */
[----:B------:R-:W-:Y:S01]  /*8440*/  F2FP.F16.F32.PACK_AB R164, R169, R164 ;  /* 0x000000a4a9a4723e */ /* 0x000fe200000000ff */
[----:B------:R-:W-:Y:S06]  /*8450*/  BRA `(.L_x_2456) ;  /* 0x0000000800907947 */ /* 0x000fec0003800000 */
.L_x_2459:
        /* <DEDUP_REMOVED lines=31> */
[----:B------:R-:W-:Y:S01]  /*8650*/  F2FP.F16.F32.PACK_AB R167, R168, R167 ;  /* 0x000000a7a8a7723e */ /* 0x000fe200000000ff */
[--C-:B------:R-:W-:Y:S01]  /*8660*/  FFMA.FTZ R168, R186, UR23, R171.reuse ;  /* 0x00000017baa87c23 */ /* 0x100fe200080100ab */
[----:B------:R-:W-:Y:S01]  /*8670*/  F2FP.F16.F32.PACK_AB R166, R166, R165 ;  /* 0x000000a5a6a6723e */ /* 0x000fe200000000ff */
        /* <DEDUP_REMOVED lines=16> */
[----:B------:R-:W-:Y:S02]  /*8780*/  F2FP.F16.F32.PACK_AB R165, R172, R165 ;  /* 0x000000a5aca5723e */ /* 0x000fe400000000ff */
[----:B------:R-:W-:-:S04]  /*8790*/  FSEL R164, R171, RZ, P6 ;  /* 0x000000ffaba47208 */ /* 0x000fc80003000000 */
[----:B------:R-:W-:Y:S01]  /*87a0*/  F2FP.F16.F32.PACK_AB R164, R169, R164 ;  /* 0x000000a4a9a4723e */ /* 0x000fe200000000ff */
[----:B------:R-:W-:Y:S06]  /*87b0*/  BRA `(.L_x_2456) ;  /* 0x0000000400b87947 */ /* 0x000fec0003800000 */
.L_x_2458:
[----:B------:R-:W-:-:S04]  /*87c0*/  UISETP.NE.U32.AND UP0, UPT, UR8, URZ, UPT ;  /* 0x000000ff0800728c */ /* 0x000fc8000bf05070 */
[----:B------:R-:W-:-:S09]  /*87d0*/  UISETP.NE.AND.EX UP0, UPT, UR9, URZ, UPT, UP0 ;  /* 0x000000ff0900728c */ /* 0x000fd2000bf05300 */
[----:B------:R-:W-:Y:S05]  /*87e0*/  BRA.U !UP0, `(.L_x_2460) ;  /* 0x0000000108d87547 */ /* 0x000fea000b800000 */
[--C-:B------:R-:W-:Y:S01]  /*87f0*/  FFMA.FTZ R104, R208, UR23, R171.reuse ;  /* 0x00000017d0687c23 */ /* 0x100fe200080100ab */
[--C-:B------:R-:W-:Y:S01]  /*8800*/  FFMA.FTZ R148, R202, UR23, R171.reuse ;  /* 0x00000017ca947c23 */ /* 0x100fe200080100ab */
[--C-:B------:R-:W-:Y:S01]  /*8810*/  FFMA.FTZ R106, R200, UR23, R171.reuse ;  /* 0x00000017c86a7c23 */ /* 0x100fe200080100ab */
[----:B------:R-:W-:Y:S01]  /*8820*/  ISETP.GE.U32.AND P1, PT, R182, RZ, PT ;  /* 0x000000ffb600720c */ /* 0x000fe20003f26070 */
[----:B------:R-:W-:Y:S01]  /*8830*/  FADD.FTZ R104, R209, -R104 ;  /* 0x80000068d1687221 */ /* 0x000fe20000010000 */
[----:B------:R-:W-:Y:S01]  /*8840*/  FADD.FTZ R148, R203, -R148 ;  /* 0x80000094cb947221 */ /* 0x000fe20000010000 */
[----:B------:R-:W-:Y:S01]  /*8850*/  FADD.FTZ R106, R201, -R106 ;  /* 0x8000006ac96a7221 */ /* 0x000fe20000010000 */
[----:B------:R-:W-:Y:S01]  /*8860*/  ISETP.GE.U32.AND.EX P1, PT, R183, 0x1000000, PT, P1 ;  /* 0x01000000b700780c */ /* 0x000fe20003f26110 */
        /* <DEDUP_REMOVED lines=20> */
[----:B------:R-:W-:Y:S01]  /*89b0*/  F2FP.F16.F32.PACK_AB R167, R167, R106 ;  /* 0x0000006aa7a7723e */ /* 0x000fe200000000ff */
[--C-:B------:R-:W-:Y:S01]  /*89c0*/  FFMA.FTZ R106, R184, UR23, R171.reuse ;  /* 0x00000017b86a7c23 */ /* 0x100fe200080100ab */
[----:B------:R-:W-:Y:S01]  /*89d0*/  F2FP.F16.F32.PACK_AB R166, R105, R104 ;  /* 0x0000006869a6723e */ /* 0x000fe200000000ff */
        /* <DEDUP_REMOVED lines=20> */
[----:B------:R-:W-:Y:S02]  /*8b20*/  F2FP.F16.F32.PACK_AB R165, R171, R168 ;  /* 0x000000a8aba5723e */ /* 0x000fe400000000ff */
[----:B------:R-:W-:Y:S01]  /*8b30*/  F2FP.F16.F32.PACK_AB R164, R169, R164 ;  /* 0x000000a4a9a4723e */ /* 0x000fe200000000ff */
[----:B------:R-:W-:Y:S06]  /*8b40*/  BRA `(.L_x_2456) ;  /* 0x0000000000d47947 */ /* 0x000fec0003800000 */
.L_x_2460:
        /* <DEDUP_REMOVED lines=52> */
[----:B------:R-:W-:-:S07]  /*8e90*/  F2FP.F16.F32.PACK_AB R164, R169, R164 ;  /* 0x000000a4a9a4723e */ /* 0x000fce00000000ff */
.L_x_2456:
        /* <DEDUP_REMOVED lines=14> */
.L_x_2452:
[----:B------:R-:W-:Y:S05]  /*8f80*/  BSYNC.RECONVERGENT B0 ;  /* 0x0000000000007941 */ /* 0x000fea0003800200 */
.L_x_2451:
[----:B------:R-:W-:Y:S01]  /*8f90*/  UPLOP3.LUT UP1, UPT, UPT, UPT, UP1, 0x40, 0x4 ;  /* 0x000000000004789c */ /* 0x000fe20003f2e810 */
[----:B------:R-:W-:Y:S10]  /*8fa0*/  BRA.U !UP3, `(.L_x_2461) ;  /* 0xffffff790ba47547 */ /* 0x000ff4000b83ffff */
.L_x_2422:
        /* <DEDUP_REMOVED lines=23> */
.L_x_2463:
[----:B------:R-:W-:Y:S05]  /*9120*/  BSYNC.RECONVERGENT B0 ;  /* 0x0000000000007941 */ /* 0x000fea0003800200 */
.L_x_2462:
        /* <DEDUP_REMOVED lines=19> */
.L_x_2465:
[----:B------:R-:W-:Y:S05]  /*9260*/  BSYNC.RECONVERGENT B0 ;  /* 0x0000000000007941 */ /* 0x000fea0003800200 */
.L_x_2464:
        /* <DEDUP_REMOVED lines=18> */
.L_x_2466:
        /* <DEDUP_REMOVED lines=15> */
.L_x_3860:


//--------------------- .text._ZN10layer_norm31ln_parallel_residual_bwd_kernelINS_13Kernel_traitsIf6__halffS2_fjLj3072ELj1ELj1ELj4ELj16ENS_18Kernel_traits_baseILj3072EfS2_fS2_fjLj128EEEEELb1ELb0ELb1EEEvNS_9BwdParamsE --------------------------
	.section	.text._ZN10layer_norm31ln_parallel_residual_bwd_kernelINS_13Kernel_traitsIf6__halffS2_fjLj3072ELj1ELj1ELj4ELj16ENS_18Kernel_traits_baseILj3072EfS2_fS2_fjLj128EEEEELb1ELb0ELb1EEEvNS_9BwdParamsE,"ax",@progbits
	.align	128
        .global         _ZN10layer_norm31ln_parallel_residual_bwd_kernelINS_13Kernel_traitsIf6__halffS2_fjLj3072ELj1ELj1ELj4ELj16ENS_18Kernel_traits_baseILj3072EfS2_fS2_fjLj128EEEEELb1ELb0ELb1EEEvNS_9BwdParamsE
        .type           _ZN10layer_norm31ln_parallel_residual_bwd_kernelINS_13Kernel_traitsIf6__halffS2_fjLj3072ELj1ELj1ELj4ELj16ENS_18Kernel_traits_baseILj3072EfS2_fS2_fjLj128EEEEELb1ELb0ELb1EEEvNS_9BwdParamsE,@function
        .size           _ZN10layer_norm31ln_parallel_residual_bwd_kernelINS_13Kernel_traitsIf6__halffS2_fjLj3072ELj1ELj1ELj4ELj16ENS_18Kernel_traits_baseILj3072EfS2_fS2_fjLj128EEEEELb1ELb0ELb1EEEvNS_9BwdParamsE,(.L_x_3861 - _ZN10layer_norm31ln_parallel_residual_bwd_kernelINS_13Kernel_traitsIf6__halffS2_fjLj3072ELj1ELj1ELj4ELj16ENS_18Kernel_traits_baseILj3072EfS2_fS2_fjLj128EEEEELb1ELb0ELb1EEEvNS_9BwdParamsE)
        .other          _ZN10layer_norm31ln_parallel_residual_bwd_kernelINS_13Kernel_traitsIf6__halffS2_fjLj3072ELj1ELj1ELj4ELj16ENS_18Kernel_traits_baseILj3072EfS2_fS2_fjLj128EEEEELb1ELb0ELb1EEEvNS_9BwdParamsE,@"STO_CUDA_ENTRY STV_DEFAULT"
_ZN10layer_norm31ln_parallel_residual_bwd_kernelINS_13Kernel_traitsIf6__halffS2_fjLj3072ELj1ELj1ELj4ELj16ENS_18Kernel_traits_baseILj3072EfS2_fS2_fjLj128EEEEELb1ELb0ELb1EEEvNS_9BwdParamsE:
.text._ZN10layer_norm31ln_parallel_residual_bwd_kernelINS_13Kernel_traitsIf6__halffS2_fjLj3072ELj1ELj1ELj4ELj16ENS_18Kernel_traits_baseILj3072EfS2_fS2_fjLj128EEEEELb1ELb0ELb1EEEvNS_9BwdParamsE:
        /* <DEDUP_REMOVED lines=105> */
[----:B------:R-:W-:Y:S01]  /*0690*/  MOV R206, RZ ;  /* 0x000000ff00ce7202 */ /* 0x000fe20000000f00 */
[----:B------:R1:W-:Y:S01]  /*06a0*/  STL [R1+0x4], RZ ;  /* 0x000004ff01007387 */ /* 0x0003e20000100800 */
[----:B------:R-:W-:-:S02]  /*06b0*/  CS2R R14, SRZ ;  /* 0x00000000000e7805 */ /* 0x000fc4000001ff00 */
[----:B------:R-:W-:Y:S02]  /*06c0*/  CS2R R16, SRZ ;  /* 0x0000000000107805 */ /* 0x000fe4000001ff00 */
[----:B------:R-:W-:Y:S01]  /*06d0*/  CS2R R18, SRZ ;  /* 0x0000000000127805 */ /* 0x000fe2000001ff00 */
[----:B------:R1:W-:Y:S01]  /*06e0*/  STL [R1], RZ ;  /* 0x000000ff01007387 */ /* 0x0003e20000100800 */
[----:B------:R-:W-:Y:S01]  /*06f0*/  HFMA2 R208, -RZ, RZ, 0, 0 ;  /* 0x00000000ffd07431 */ /* 0x000fe200000001ff */
[----:B------:R-:W-:Y:S02]  /*0700*/  CS2R R20, SRZ ;  /* 0x0000000000147805 */ /* 0x000fe4000001ff00 */
[----:B------:R-:W-:Y:S01]  /*0710*/  CS2R R22, SRZ ;  /* 0x0000000000167805 */ /* 0x000fe2000001ff00 */
[----:B0-----:R-:W5:Y:S01]  /*0720*/  LDG.E.128 R76, desc[UR10][R2.64] ;  /* 0x0000000a024c7981 */ /* 0x001f62000c1e1d00 */
[----:B------:R-:W-:Y:S02]  /*0730*/  CS2R R24, SRZ ;  /* 0x0000000000187805 */ /* 0x000fe4000001ff00 */
[----:B------:R-:W-:-:S02]  /*0740*/  CS2R R26, SRZ ;  /* 0x00000000001a7805 */ /* 0x000fc4000001ff00 */
[----:B------:R-:W-:Y:S01]  /*0750*/  CS2R R28, SRZ ;  /* 0x00000000001c7805 */ /* 0x000fe2000001ff00 */
[----:B------:R-:W5:Y:S01]  /*0760*/  LDG.E.128 R72, desc[UR10][R2.64+0x10] ;  /* 0x0000100a02487981 */ /* 0x000f62000c1e1d00 */
[----:B------:R-:W-:Y:S01]  /*0770*/  CS2R R30, SRZ ;  /* 0x00000000001e7805 */ /* 0x000fe2000001ff00 */
[----:B------:R-:W0:Y:S02]  /*0780*/  LDCU UR6, c[0x0][0x408] ;  /* 0x00008100ff0677ac */ /* 0x000e240008000800 */
[----:B------:R-:W5:Y:S01]  /*0790*/  LDG.E.128 R68, desc[UR10][R2.64+0x1000] ;  /* 0x0010000a02447981 */ /* 0x000f62000c1e1d00 */
[----:B------:R-:W2:Y:S03]  /*07a0*/  LDCU UR14, c[0x0][0x388] ;  /* 0x00007100ff0e77ac */ /* 0x000ea60008000800 */
[----:B------:R-:W5:Y:S01]  /*07b0*/  LDG.E.128 R64, desc[UR10][R2.64+0x1010] ;  /* 0x0010100a02407981 */ /* 0x000f62000c1e1d00 */
[----:B------:R-:W3:Y:S03]  /*07c0*/  LDCU.U8 UR7, c[0x0][0x410] ;  /* 0x00008200ff0777ac */ /* 0x000ee60008000000 */
[----:B------:R-:W5:Y:S01]  /*07d0*/  LDG.E.128 R60, desc[UR10][R2.64+0x2000] ;  /* 0x0020000a023c7981 */ /* 0x000f62000c1e1d00 */
[----:B------:R-:W4:Y:S03]  /*07e0*/  LDCU UR15, c[0x0][0x400] ;  /* 0x00008000ff0f77ac */ /* 0x000f260008000800 */
[----:B------:R1:W5:Y:S01]  /*07f0*/  LDG.E.128 R56, desc[UR10][R2.64+0x2010] ;  /* 0x0020100a02387981 */ /* 0x000362000c1e1d00 */
[----:B------:R-:W0:Y:S03]  /*0800*/  LDCU.64 UR8, c[0x0][0x478] ;  /* 0x00008f00ff0877ac */ /* 0x000e260008000a00 */
[----:B------:R-:W5:Y:S01]  /*0810*/  LDG.E.128 R52, desc[UR10][R4.64] ;  /* 0x0000000a04347981 */ /* 0x000f62000c1e1d00 */
[----:B------:R-:W0:Y:S03]  /*0820*/  LDCU.64 UR12, c[0x0][0x438] ;  /* 0x00008700ff0c77ac */ /* 0x000e260008000a00 */
[----:B------:R-:W5:Y:S01]  /*0830*/  LDG.E.128 R48, desc[UR10][R4.64+0x10] ;  /* 0x0000100a04307981 */ /* 0x000f62000c1e1d00 */
[----:B-1----:R-:W-:Y:S01]  /*0840*/  CS2R R2, SRZ ;  /* 0x0000000000027805 */ /* 0x002fe2000001ff00 */
[----:B------:R-:W1:Y:S02]  /*0850*/  LDCU.64 UR16, c[0x0][0x470] ;  /* 0x00008e00ff1077ac */ /* 0x000e640008000a00 */
[----:B------:R-:W5:Y:S04]  /*0860*/  LDG.E.128 R44, desc[UR10][R4.64+0x1000] ;  /* 0x0010000a042c7981 */ /* 0x000f68000c1e1d00 */
[----:B------:R-:W5:Y:S04]  /*0870*/  LDG.E.128 R40, desc[UR10][R4.64+0x1010] ;  /* 0x0010100a04287981 */ /* 0x000f68000c1e1d00 */
[----:B------:R-:W5:Y:S04]  /*0880*/  LDG.E.128 R36, desc[UR10][R4.64+0x2000] ;  /* 0x0020000a04247981 */ /* 0x000f68000c1e1d00 */
[----:B------:R2:W5:Y:S02]  /*0890*/  LDG.E.128 R32, desc[UR10][R4.64+0x2010] ;  /* 0x0020100a04207981 */ /* 0x000564000c1e1d00 */
[----:B01234-:R-:W-:-:S07]  /*08a0*/  CS2R R4, SRZ ;  /* 0x0000000000047805 */ /* 0x01ffce000001ff00 */
.L_x_2494:
[----:B0-----:R-:W0:Y:S01]  /*08b0*/  LDC.64 R116, c[0x0][0x3c0] ;  /* 0x0000f000ff747b82 */ /* 0x001e220000000a00 */
[----:B------:R-:W-:Y:S01]  /*08c0*/  IMAD R118, R209, UR14, RZ ;  /* 0x0000000ed1767c24 */ /* 0x000fe2000f8e02ff */
[----:B------:R-:W2:Y:S06]  /*08d0*/  LDL.LU R220, [R1] ;  /* 0x0000000001dc7983 */ /* 0x000eac0000300800 */
[----:B------:R-:W1:Y:S01]  /*08e0*/  LDC.64 R160, c[0x0][0x3a8] ;  /* 0x0000ea00ffa07b82 */ /* 0x000e620000000a00 */
[----:B------:R-:W-:Y:S01]  /*08f0*/  SHF.R.S32.HI R119, RZ, 0x1f, R118 ;  /* 0x0000001fff777819 */ /* 0x000fe20000011476 */
[----:B------:R-:W3:Y:S06]  /*0900*/  LDL.LU R218, [R1+0x4] ;  /* 0x0000040001da7983 */ /* 0x000eec0000300800 */
[----:B------:R-:W4:Y:S01]  /*0910*/  LDC.64 R150, c[0x0][0x430] ;  /* 0x00010c00ff967b82 */ /* 0x000f220000000a00 */
[----:B------:R-:W-:Y:S01]  /*0920*/  LEA.HI R118, R119, R118, RZ, 0x3 ;  /* 0x0000007677767211 */ /* 0x000fe200078f18ff */
[----:B------:R-:W3:Y:S03]  /*0930*/  LDL.LU R219, [R1+0x8] ;  /* 0x0000080001db7983 */ /* 0x000ee60000300800 */
[----:B------:R-:W-:Y:S01]  /*0940*/  LEA.HI.SX32 R207, R118, R149, 0x1d ;  /* 0x0000009576cf7211 */ /* 0x000fe200078feaff */
[----:B------:R-:W3:Y:S02]  /*0950*/  LDL.LU R222, [R1+0xc] ;  /* 0x00000c0001de7983 */ /* 0x000ee40000300800 */
[----:B------:R-:W4:Y:S01]  /*0960*/  LDC.64 R126, c[0x0][0x3c8] ;  /* 0x0000f200ff7e7b82 */ /* 0x000f220000000a00 */
[----:B0-----:R-:W-:Y:S01]  /*0970*/  IMAD.WIDE R116, R209, 0x4, R116 ;  /* 0x00000004d1747825 */ /* 0x001fe200078e0274 */
[----:B------:R-:W-:-:S04]  /*0980*/  IADD3 R216, PT, PT, R207, 0x80, RZ ;  /* 0x00000080cfd87810 */ /* 0x000fc80007ffe0ff */
[----:B------:R-:W2:Y:S02]  /*0990*/  LDG.E R239, desc[UR10][R116.64] ;  /* 0x0000000a74ef7981 */ /* 0x000ea4000c1e1900 */
[----:B------:R-:W0:Y:S01]  /*09a0*/  LDC.64 R156, c[0x0][0x428] ;  /* 0x00010a00ff9c7b82 */ /* 0x000e220000000a00 */
[----:B-1----:R-:W-:-:S04]  /*09b0*/  IMAD.WIDE.U32 R128, R216, 0x20, R160 ;  /* 0x00000020d8807825 */ /* 0x002fc800078e00a0 */
[C---:B----4-:R-:W-:Y:S01]  /*09c0*/  IMAD.WIDE.U32 R120, R216.reuse, 0x10, R150 ;  /* 0x00000010d8787825 */ /* 0x050fe200078e0096 */
[----:B------:R-:W4:Y:S05]  /*09d0*/  LDG.E.128 R116, desc[UR10][R128.64] ;  /* 0x0000000a80747981 */ /* 0x000f2a000c1e1d00 */
[----:B------:R-:W3:Y:S01]  /*09e0*/  LDG.E.128 R120, desc[UR10][R120.64] ;  /* 0x0000000a78787981 */ /* 0x000ee2000c1e1d00 */
[----:B------:R-:W-:Y:S01]  /*09f0*/  IMAD.WIDE R126, R209, 0x4, R126 ;  /* 0x00000004d17e7825 */ /* 0x000fe200078e027e */
[----:B------:R-:W-:Y:S02]  /*0a00*/  ISETP.NE.U32.AND P0, PT, RZ, UR16, PT ;  /* 0x00000010ff007c0c */ /* 0x000fe4000bf05070 */
[----:B------:R-:W-:Y:S01]  /*0a10*/  ISETP.NE.U32.AND P1, PT, RZ, UR12, PT ;  /* 0x0000000cff007c0c */ /* 0x000fe2000bf25070 */
[----:B------:R-:W3:Y:S01]  /*0a20*/  LDG.E.128 R128, desc[UR10][R128.64+0x10] ;  /* 0x0000100a80807981 */ /* 0x000ee2000c1e1d00 */
[----:B0-----:R-:W-:-:S03]  /*0a30*/  IMAD.WIDE.U32 R124, R216, 0x10, R156 ;  /* 0x00000010d87c7825 */ /* 0x001fc600078e009c */
[----:B------:R-:W3:Y:S04]  /*0a40*/  LDG.E R210, desc[UR10][R126.64] ;  /* 0x0000000a7ed27981 */ /* 0x000ee8000c1e1900 */
[----:B------:R-:W3:Y:S01]  /*0a50*/  LDG.E.128 R124, desc[UR10][R124.64] ;  /* 0x0000000a7c7c7981 */ /* 0x000ee2000c1e1d00 */
        /* <DEDUP_REMOVED lines=8> */
[----:B-----5:R1:W5:Y:S02]  /*0ae0*/  @P0 LDG.E.64 R180, desc[UR10][R162.64] ;  /* 0x0000000aa2b40981 */ /* 0x020364000c1e1b00 */
        /* <DEDUP_REMOVED lines=15> */
[----:B------:R-:W3:Y:S01]  /*0be0*/  LDG.E.128 R136, desc[UR10][R136.64] ;  /* 0x0000000a88887981 */ /* 0x000ee2000c1e1d00 */
[----:B------:R-:W-:-:S03]  /*0bf0*/  IMAD.WIDE.U32 R140, R207, 0x10, R156 ;  /* 0x00000010cf8c7825 */ /* 0x000fc600078e009c */
[----:B------:R-:W3:Y:S01]  /*0c00*/  LDG.E.128 R132, desc[UR10][R144.64] ;  /* 0x0000000a90847981 */ /* 0x000ee2000c1e1d00 */
[----:B-1----:R-:W-:-:S03]  /*0c10*/  @P1 IMAD.WIDE.U32 R194, R207, 0x20, R212 ;  /* 0x00000020cfc21825 */ /* 0x002fc600078e00d4 */
[----:B------:R-:W3:Y:S04]  /*0c20*/  LDG.E.128 R140, desc[UR10][R140.64] ;  /* 0x0000000a8c8c7981 */ /* 0x000ee8000c1e1d00 */
[----:B------:R-:W5:Y:S04]  /*0c30*/  @P1 LDG.E.128 R96, desc[UR10][R194.64] ;  /* 0x0000000ac2601981 */ /* 0x000f68000c1e1d00 */
[----:B------:R0:W5:Y:S04]  /*0c40*/  @P1 LDG.E.128 R100, desc[UR10][R194.64+0x10] ;  /* 0x0000100ac2641981 */ /* 0x000168000c1e1d00 */
[----:B------:R-:W3:Y:S01]  /*0c50*/  LDG.E.128 R144, desc[UR10][R144.64+0x10] ;  /* 0x0000100a90907981 */ /* 0x000ee2000c1e1d00 */
[----:B--2---:R-:W-:-:S05]  /*0c60*/  FSEL R239, R239, RZ, !P3 ;  /* 0x000000ffefef7208 */ /* 0x004fca0005800000 */
[C---:B----4-:R-:W-:Y:S01]  /*0c70*/  FADD.FTZ R213, -R239.reuse, R116 ;  /* 0x00000074efd57221 */ /* 0x050fe20000010100 */
[----:B------:R-:W-:Y:S01]  /*0c80*/  FADD.FTZ R117, -R239, R117 ;  /* 0x00000075ef757221 */ /* 0x000fe20000010100 */
[--C-:B---3--:R-:W-:Y:S02]  /*0c90*/  HADD2.F32 R215, -RZ, R120.reuse.H0_H0 ;  /* 0x20000078ffd77230 */ /* 0x108fe40000004100 */
[----:B------:R-:W-:-:S03]  /*0ca0*/  HADD2.F32 R120, -RZ, R120.H1_H1 ;  /* 0x30000078ff787230 */ /* 0x000fc60000004100 */
[----:B------:R-:W-:Y:S01]  /*0cb0*/  FADD.FTZ R252, R215, R252 ;  /* 0x000000fcd7fc7221 */ /* 0x000fe20000010000 */
[C---:B0-----:R-:W-:Y:S01]  /*0cc0*/  FMUL.FTZ R195, R210.reuse, R213 ;  /* 0x000000d5d2c37220 */ /* 0x041fe20000410000 */
[----:B------:R-:W-:Y:S01]  /*0cd0*/  FMUL.FTZ R213, R210, R117 ;  /* 0x00000075d2d57220 */ /* 0x000fe20000410000 */
[----:B------:R-:W-:Y:S02]  /*0ce0*/  HADD2.F32 R117, -RZ, R121.H0_H0 ;  /* 0x20000079ff757230 */ /* 0x000fe40000004100 */
[----:B------:R-:W-:Y:S01]  /*0cf0*/  FADD.FTZ R220, R120, R220 ;  /* 0x000000dc78dc7221 */ /* 0x000fe20000010000 */
[-C--:B------:R-:W-:Y:S01]  /*0d00*/  FFMA.FTZ R8, R195, R215.reuse, R8 ;  /* 0x000000d7c3087223 */ /* 0x080fe20000010008 */
[----:B------:R-:W-:Y:S01]  /*0d10*/  FMUL.FTZ R212, R45, R120 ;  /* 0x000000782dd47220 */ /* 0x000fe20000410000 */
[----:B------:R-:W-:Y:S01]  /*0d20*/  FMUL.FTZ R215, R44, R215 ;  /* 0x000000d72cd77220 */ /* 0x000fe20000410000 */
[----:B------:R-:W-:Y:S01]  /*0d30*/  FADD.FTZ R218, R117, R218 ;  /* 0x000000da75da7221 */ /* 0x000fe20000010000 */
[----:B------:R-:W-:-:S02]  /*0d40*/  HADD2.F32 R116, -RZ, R124.H0_H0 ;  /* 0x2000007cff747230 */ /* 0x000fc40000004100 */
[----:B------:R-:W-:Y:S01]  /*0d50*/  HADD2.F32 R124, -RZ, R124.H1_H1 ;  /* 0x3000007cff7c7230 */ /* 0x000fe20000004100 */
[----:B------:R-:W-:Y:S02]  /*0d60*/  STL [R1], R220 ;  /* 0x000000dc01007387 */ /* 0x000fe40000100800 */
[----:B------:R-:W-:Y:S02]  /*0d70*/  FFMA.FTZ R194, R68, R116, R215 ;  /* 0x0000007444c27223 */ /* 0x000fe400000100d7 */
[----:B------:R-:W-:Y:S01]  /*0d80*/  FADD.FTZ R176, R124, R176 ;  /* 0x000000b07cb07221 */ /* 0x000fe20000010000 */
[-C--:B------:R-:W-:Y:S01]  /*0d90*/  FFMA.FTZ R26, R213, R124.reuse, R26 ;  /* 0x0000007cd51a7223 */ /* 0x080fe2000001001a */
[----:B------:R-:W-:Y:S01]  /*0da0*/  FFMA.FTZ R212, R69, R124, R212 ;  /* 0x0000007c45d47223 */ /* 0x000fe200000100d4 */
[----:B------:R-:W-:Y:S01]  /*0db0*/  FADD.FTZ R215, -R239, R118 ;  /* 0x00000076efd77221 */ /* 0x000fe20000010100 */
[----:B------:R-:W2:Y:S04]  /*0dc0*/  LDL.LU R124, [R1+0x10] ;  /* 0x00001000017c7983 */ /* 0x000ea80000300800 */
[----:B------:R0:W-:Y:S04]  /*0dd0*/  STL [R1+0x4], R218 ;  /* 0x000004da01007387 */ /* 0x0001e80000100800 */
[----:B------:R-:W3:Y:S01]  /*0de0*/  LDL.LU R118, [R1+0x14] ;  /* 0x0000140001767983 */ /* 0x000ee20000300800 */
[----:B------:R-:W-:-:S03]  /*0df0*/  FFMA.FTZ R7, R213, R120, R7 ;  /* 0x00000078d5077223 */ /* 0x000fc60000010007 */
[----:B------:R-:W4:Y:S01]  /*0e00*/  LDL.LU R120, [R1+0x18] ;  /* 0x0000180001787983 */ /* 0x000f220000300800 */
[----:B------:R-:W-:Y:S01]  /*0e10*/  FMUL.FTZ R215, R210, R215 ;  /* 0x000000d7d2d77220 */ /* 0x000fe20000410000 */
[----:B------:R-:W-:-:S03]  /*0e20*/  HADD2.F32 R214, -RZ, R125.H0_H0 ;  /* 0x2000007dffd67230 */ /* 0x000fc60000004100 */
[CC--:B------:R-:W-:Y:S01]  /*0e30*/  FFMA.FTZ R6, R215.reuse, R117.reuse, R6 ;  /* 0x00000075d7067223 */ /* 0x0c0fe20000010006 */
[----:B------:R-:W-:Y:S01]  /*0e40*/  FMUL.FTZ R117, R46, R117 ;  /* 0x000000752e757220 */ /* 0x000fe20000410000 */
[----:B------:R-:W-:Y:S01]  /*0e50*/  FADD.FTZ R175, R214, R175 ;  /* 0x000000afd6af7221 */ /* 0x000fe20000010000 */
[-C--:B------:R-:W-:Y:S01]  /*0e60*/  FFMA.FTZ R25, R215, R214.reuse, R25 ;  /* 0x000000d6d7197223 */ /* 0x080fe20000010019 */
[C---:B------:R-:W-:Y:S01]  /*0e70*/  FADD.FTZ R119, -R239.reuse, R119 ;  /* 0x00000077ef777221 */ /* 0x040fe20000010100 */
[----:B------:R-:W-:Y:S01]  /*0e80*/  FFMA.FTZ R214, R70, R214, R117 ;  /* 0x000000d646d67223 */ /* 0x000fe20000010075 */
[----:B------:R-:W-:Y:S01]  /*0e90*/  FADD.FTZ R221, -R239, R128 ;  /* 0x00000080efdd7221 */ /* 0x000fe20000010100 */
[----:B------:R-:W-:Y:S02]  /*0ea0*/  HADD2.F32 R117, -RZ, R122.H0_H0 ;  /* 0x2000007aff757230 */ /* 0x000fe40000004100 */
[----:B0-----:R-:W-:Y:S01]  /*0eb0*/  FMUL.FTZ R218, R210, R119 ;  /* 0x00000077d2da7220 */ /* 0x001fe20000410000 */
[----:B------:R-:W-:-:S02]  /*0ec0*/  HADD2.F32 R220, -RZ, R126.H0_H0 ;  /* 0x2000007effdc7230 */ /* 0x000fc40000004100 */
[----:B------:R-:W-:Y:S01]  /*0ed0*/  FMUL.FTZ R221, R210, R221 ;  /* 0x000000ddd2dd7220 */ /* 0x000fe20000410000 */
[----:B------:R-:W-:Y:S01]  /*0ee0*/  FADD.FTZ R177, R116, R177 ;  /* 0x000000b174b17221 */ /* 0x000fe20000010000 */
[----:B------:R-:W-:Y:S01]  /*0ef0*/  FMUL.FTZ R119, R40, R117 ;  /* 0x0000007528777220 */ /* 0x000fe20000410000 */
[----:B------:R-:W-:Y:S01]  /*0f00*/  FFMA.FTZ R27, R195, R116, R27 ;  /* 0x00000074c31b7223 */ /* 0x000fe2000001001b */
[----:B------:R-:W-:Y:S02]  /*0f10*/  HADD2.F32 R116, -RZ, R121.H1_H1 ;  /* 0x30000079ff747230 */ /* 0x000fe40000004100 */
[----:B------:R-:W-:Y:S01]  /*0f20*/  FADD.FTZ R173, R220, R173 ;  /* 0x000000addcad7221 */ /* 0x000fe20000010000 */
[----:B------:R-:W-:-:S04]  /*0f30*/  IMAD.WIDE.U32 R160, R217, 0x20, R160 ;  /* 0x00000020d9a07825 */ /* 0x000fc800078e00a0 */
[-C--:B------:R-:W-:Y:S01]  /*0f40*/  FFMA.FTZ R23, R221, R220.reuse, R23 ;  /* 0x000000dcdd177223 */ /* 0x080fe20000010017 */
[----:B------:R-:W-:Y:S01]  /*0f50*/  FFMA.FTZ R220, R64, R220, R119 ;  /* 0x000000dc40dc7223 */ /* 0x000fe20000010077 */
[----:B------:R-:W-:Y:S02]  /*0f60*/  HADD2.F32 R122, -RZ, R122.H1_H1 ;  /* 0x3000007aff7a7230 */ /* 0x000fe40000004100 */
[----:B------:R-:W-:-:S04]  /*0f70*/  IMAD.WIDE.U32 R148, R217, 0x10, R150 ;  /* 0x00000010d9947825 */ /* 0x000fc800078e0096 */
[----:B------:R-:W-:Y:S01]  /*0f80*/  FADD.FTZ R219, R116, R219 ;  /* 0x000000db74db7221 */ /* 0x000fe20000010000 */
[----:B------:R-:W-:Y:S01]  /*0f90*/  FADD.FTZ R129, -R239, R129 ;  /* 0x00000081ef817221 */ /* 0x000fe20000010100 */
[----:B------:R-:W4:Y:S01]  /*0fa0*/  LDG.E.128 R152, desc[UR10][R160.64] ;  /* 0x0000000aa0987981 */ /* 0x000f22000c1e1d00 */
[----:B------:R-:W-:Y:S02]  /*0fb0*/  HADD2.F32 R119, -RZ, R123.H0_H0 ;  /* 0x2000007bff777230 */ /* 0x000fe40000004100 */
[----:B------:R-:W-:Y:S01]  /*0fc0*/  FADD.FTZ R222, R117, R222 ;  /* 0x000000de75de7221 */ /* 0x000fe20000010000 */
[----:B------:R-:W-:-:S04]  /*0fd0*/  IMAD.WIDE.U32 R156, R217, 0x10, R156 ;  /* 0x00000010d99c7825 */ /* 0x000fc800078e009c */
[-C--:B------:R-:W-:Y:S01]  /*0fe0*/  FFMA.FTZ R5, R218, R116.reuse, R5 ;  /* 0x00000074da057223 */ /* 0x080fe20000010005 */
[----:B------:R-:W4:Y:S01]  /*0ff0*/  LDG.E.128 R148, desc[UR10][R148.64] ;  /* 0x0000000a94947981 */ /* 0x000f22000c1e1d00 */
[----:B------:R-:W-:Y:S01]  /*1000*/  FMUL.FTZ R116, R47, R116 ;  /* 0x000000742f747220 */ /* 0x000fe20000410000 */
[----:B------:R-:W-:Y:S02]  /*1010*/  HADD2.F32 R125, -RZ, R125.H1_H1 ;  /* 0x3000007dff7d7230 */ /* 0x000fe40000004100 */
[----:B------:R-:W-:Y:S01]  /*1020*/  FMUL.FTZ R223, R210, R129 ;  /* 0x00000081d2df7220 */ /* 0x000fe20000410000 */
[----:B------:R0:W-:Y:S04]  /*1030*/  STL [R1+0x8], R219 ;  /* 0x000008db01007387 */ /* 0x0001e80000100800 */
[----:B------:R1:W-:Y:S01]  /*1040*/  STL [R1+0xc], R222 ;  /* 0x00000cde01007387 */ /* 0x0003e20000100800 */
[----:B------:R-:W-:-:S03]  /*1050*/  FFMA.FTZ R3, R223, R122, R3 ;  /* 0x0000007adf037223 */ /* 0x000fc60000010003 */
[----:B------:R-:W4:Y:S01]  /*1060*/  LDG.E.128 R156, desc[UR10][R156.64] ;  /* 0x0000000a9c9c7981 */ /* 0x000f22000c1e1d00 */
[----:B0-----:R-:W-:Y:S01]  /*1070*/  FFMA.FTZ R219, R71, R125, R116 ;  /* 0x0000007d47db7223 */ /* 0x001fe20000010074 */
[----:B------:R-:W-:Y:S02]  /*1080*/  HADD2.F32 R116, -RZ, R123.H1_H1 ;  /* 0x3000007bff747230 */ /* 0x000fe40000004100 */
[----:B------:R-:W-:Y:S01]  /*1090*/  FFMA.FTZ R4, R221, R117, R4 ;  /* 0x00000075dd047223 */ /* 0x000fe20000010004 */
[----:B------:R-:W-:Y:S01]  /*10a0*/  FADD.FTZ R131, -R239, R131 ;  /* 0x00000083ef837221 */ /* 0x000fe20000010100 */
[----:B-1----:R-:W-:Y:S01]  /*10b0*/  FMUL.FTZ R222, R41, R122 ;  /* 0x0000007a29de7220 */ /* 0x002fe20000410000 */
[----:B------:R-:W-:Y:S01]  /*10c0*/  HADD2.F32 R126, -RZ, R126.H1_H1 ;  /* 0x3000007eff7e7230 */ /* 0x000fe20000004100 */
[----:B------:R-:W4:Y:S01]  /*10d0*/  LDG.E.128 R160, desc[UR10][R160.64+0x10] ;  /* 0x0000100aa0a07981 */ /* 0x000f22000c1e1d00 */
[----:B--2---:R-:W-:Y:S01]  /*10e0*/  FADD.FTZ R124, R122, R124 ;  /* 0x0000007c7a7c7221 */ /* 0x004fe20000010000 */
[----:B---3--:R-:W-:-:S04]  /*10f0*/  FADD.FTZ R118, R119, R118 ;  /* 0x0000007677767221 */ /* 0x008fc80000010000 */
[----:B------:R-:W-:Y:S04]  /*1100*/  STL [R1+0x10], R124 ;  /* 0x0000107c01007387 */ /* 0x000fe80000100800 */
[----:B------:R-:W-:Y:S04]  /*1110*/  STL [R1+0x14], R118 ;  /* 0x0000147601007387 */ /* 0x000fe80000100800 */
[----:B------:R-:W2:Y:S01]  /*1120*/  LDL.LU R122, [R1+0x1c] ;  /* 0x00001c00017a7983 */ /* 0x000ea20000300800 */
[----:B----4-:R-:W-:-:S03]  /*1130*/  FADD.FTZ R120, R116, R120 ;  /* 0x0000007874787221 */ /* 0x010fc60000010000 */
[----:B------:R-:W3:Y:S04]  /*1140*/  LDL.LU R121, [R1+0x20] ;  /* 0x0000200001797983 */ /* 0x000ee80000300800 */
[----:B------:R0:W-:Y:S04]  /*1150*/  STL [R1+0x18], R120 ;  /* 0x0000187801007387 */ /* 0x0001e80000100800 */
[----:B0-----:R-:W4:Y:S01]  /*1160*/  LDL.LU R120, [R1+0x24] ;  /* 0x0000240001787983 */ /* 0x001f220000300800 */
[----:B------:R-:W-:Y:S01]  /*1170*/  FADD.FTZ R117, -R239, R130 ;  /* 0x00000082ef757221 */ /* 0x000fe20000010100 */
[----:B------:R-:W-:-:S02]  /*1180*/  HADD2.F32 R130, -RZ, R127.H0_H0 ;  /* 0x2000007fff827230 */ /* 0x000fc40000004100 */
[C---:B------:R-:W-:Y:S01]  /*1190*/  FMUL.FTZ R225, R210.reuse, R131 ;  /* 0x00000083d2e17220 */ /* 0x040fe20000410000 */
[----:B------:R-:W-:Y:S01]  /*11a0*/  FMUL.FTZ R224, R210, R117 ;  /* 0x00000075d2e07220 */ /* 0x000fe20000410000 */
[----:B------:R-:W-:Y:S01]  /*11b0*/  FMUL.FTZ R117, R42, R119 ;  /* 0x000000772a757220 */ /* 0x000fe20000410000 */
[----:B------:R-:W-:Y:S02]  /*11c0*/  HADD2.F32 R127, -RZ, R127.H1_H1 ;  /* 0x3000007fff7f7230 */ /* 0x000fe40000004100 */
[----:B------:R-:W-:Y:S01]  /*11d0*/  FADD.FTZ R171, R130, R171 ;  /* 0x000000ab82ab7221 */ /* 0x000fe20000010000 */
[----:B------:R-:W-:Y:S01]  /*11e0*/  FFMA.FTZ R21, R224, R130, R21 ;  /* 0x00000082e0157223 */ /* 0x000fe20000010015 */
[----:B------:R-:W-:Y:S01]  /*11f0*/  FMUL.FTZ R118, R43, R116 ;  /* 0x000000742b767220 */ /* 0x000fe20000410000 */
[----:B------:R-:W-:Y:S01]  /*1200*/  FFMA.FTZ R130, R66, R130, R117 ;  /* 0x0000008242827223 */ /* 0x000fe20000010075 */
[----:B------:R-:W-:Y:S01]  /*1210*/  FFMA.FTZ R211, R225, R116, R211 ;  /* 0x00000074e1d37223 */ /* 0x000fe200000100d3 */
[----:B------:R-:W-:Y:S01]  /*1220*/  FADD.FTZ R117, -R239, R132 ;  /* 0x00000084ef757221 */ /* 0x000fe20000010100 */
[----:B------:R-:W-:-:S02]  /*1230*/  HADD2.F32 R116, -RZ, R136.H0_H0 ;  /* 0x20000088ff747230 */ /* 0x000fc40000004100 */
[----:B------:R-:W-:Y:S01]  /*1240*/  FADD.FTZ R170, R127, R170 ;  /* 0x000000aa7faa7221 */ /* 0x000fe20000010000 */
[-C--:B------:R-:W-:Y:S01]  /*1250*/  FFMA.FTZ R20, R225, R127.reuse, R20 ;  /* 0x0000007fe1147223 */ /* 0x080fe20000010014 */
[----:B------:R-:W-:Y:S01]  /*1260*/  FFMA.FTZ R131, R67, R127, R118 ;  /* 0x0000007f43837223 */ /* 0x000fe20000010076 */
[----:B------:R-:W-:Y:S01]  /*1270*/  FADD.FTZ R172, R126, R172 ;  /* 0x000000ac7eac7221 */ /* 0x000fe20000010000 */
[-C--:B------:R-:W-:Y:S01]  /*1280*/  FFMA.FTZ R22, R223, R126.reuse, R22 ;  /* 0x0000007edf167223 */ /* 0x080fe20000010016 */
[----:B------:R-:W-:Y:S01]  /*1290*/  FFMA.FTZ R222, R65, R126, R222 ;  /* 0x0000007e41de7223 */ /* 0x000fe200000100de */
[----:B------:R-:W-:Y:S02]  /*12a0*/  HADD2.F32 R127, -RZ, R140.H0_H0 ;  /* 0x2000008cff7f7230 */ /* 0x000fe40000004100 */
[----:B------:R-:W-:Y:S01]  /*12b0*/  FMUL.FTZ R126, R210, R117 ;  /* 0x00000075d27e7220 */ /* 0x000fe20000410000 */
[----:B------:R-:W-:Y:S01]  /*12c0*/  FMUL.FTZ R117, R52, R116 ;  /* 0x0000007434757220 */ /* 0x000fe20000410000 */
[----:B------:R-:W-:Y:S01]  /*12d0*/  FADD.FTZ R229, -R239, R134 ;  /* 0x00000086efe57221 */ /* 0x000fe20000010100 */
[----:B------:R-:W-:Y:S01]  /*12e0*/  FADD.FTZ R206, R127, R206 ;  /* 0x000000ce7fce7221 */ /* 0x000fe20000010000 */
[-C--:B------:R-:W-:Y:S01]  /*12f0*/  FFMA.FTZ R208, R126, R127.reuse, R208 ;  /* 0x0000007f7ed07223 */ /* 0x080fe200000100d0 */
[----:B------:R-:W-:Y:S01]  /*1300*/  FFMA.FTZ R127, R76, R127, R117 ;  /* 0x0000007f4c7f7223 */ /* 0x000fe20000010075 */
[----:B------:R-:W-:-:S02]  /*1310*/  HADD2.F32 R117, -RZ, R137.H0_H0 ;  /* 0x20000089ff757230 */ /* 0x000fc40000004100 */
[----:B------:R-:W-:Y:S01]  /*1320*/  FFMA.FTZ R2, R224, R119, R2 ;  /* 0x00000077e0027223 */ /* 0x000fe20000010002 */
[----:B------:R-:W-:Y:S02]  /*1330*/  HADD2.F32 R228, -RZ, R141.H0_H0 ;  /* 0x2000008dffe47230 */ /* 0x000fe40000004100 */
[----:B------:R-:W-:Y:S01]  /*1340*/  FMUL.FTZ R229, R210, R229 ;  /* 0x000000e5d2e57220 */ /* 0x000fe20000410000 */
[-C--:B------:R-:W-:Y:S01]  /*1350*/  FMUL.FTZ R119, R54, R117.reuse ;  /* 0x0000007536777220 */ /* 0x080fe20000410000 */
[----:B------:R-:W-:Y:S01]  /*1360*/  FADD.FTZ R197, R117, R197 ;  /* 0x000000c575c57221 */ /* 0x000fe20000010000 */
[----:B------:R-:W-:Y:S01]  /*1370*/  FADD.FTZ R198, R228, R198 ;  /* 0x000000c6e4c67221 */ /* 0x000fe20000010000 */
[CC--:B------:R-:W-:Y:S01]  /*1380*/  FFMA.FTZ R199, R229.reuse, R228.reuse, R199 ;  /* 0x000000e4e5c77223 */ /* 0x0c0fe200000100c7 */
[----:B------:R-:W-:Y:S01]  /*1390*/  FFMA.FTZ R228, R78, R228, R119 ;  /* 0x000000e44ee47223 */ /* 0x000fe20000010077 */
[----:B------:R-:W-:Y:S01]  /*13a0*/  FFMA.FTZ R196, R229, R117, R196 ;  /* 0x00000075e5c47223 */ /* 0x000fe200000100c4 */
[----:B------:R-:W-:Y:S01]  /*13b0*/  FADD.FTZ R117, -R239, R144 ;  /* 0x00000090ef757221 */ /* 0x000fe20000010100 */
[----:B------:R-:W-:-:S02]  /*13c0*/  HADD2.F32 R119, -RZ, R138.H0_H0 ;  /* 0x2000008aff777230 */ /* 0x000fc40000004100 */
[----:B------:R-:W-:Y:S02]  /*13d0*/  HADD2.F32 R144, -RZ, R142.H0_H0 ;  /* 0x2000008eff907230 */ /* 0x000fe40000004100 */
[----:B------:R-:W-:Y:S01]  /*13e0*/  FMUL.FTZ R232, R210, R117 ;  /* 0x00000075d2e87220 */ /* 0x000fe20000410000 */
[-C--:B------:R-:W-:Y:S01]  /*13f0*/  FMUL.FTZ R117, R48, R119.reuse ;  /* 0x0000007730757220 */ /* 0x080fe20000410000 */
[----:B------:R-:W-:Y:S01]  /*1400*/  FADD.FTZ R242, R119, R242 ;  /* 0x000000f277f27221 */ /* 0x000fe20000010000 */
[----:B------:R-:W-:Y:S01]  /*1410*/  FADD.FTZ R187, R144, R187 ;  /* 0x000000bb90bb7221 */ /* 0x000fe20000010000 */
[-C--:B------:R-:W-:Y:S01]  /*1420*/  FFMA.FTZ R31, R232, R144.reuse, R31 ;  /* 0x00000090e81f7223 */ /* 0x080fe2000001001f */
[----:B------:R-:W-:Y:S01]  /*1430*/  FFMA.FTZ R144, R72, R144, R117 ;  /* 0x0000009048907223 */ /* 0x000fe20000010075 */
[----:B------:R-:W-:Y:S01]  /*1440*/  FFMA.FTZ R12, R232, R119, R12 ;  /* 0x00000077e80c7223 */ /* 0x000fe2000001000c */
[----:B------:R-:W-:Y:S01]  /*1450*/  FADD.FTZ R117, -R239, R146 ;  /* 0x00000092ef757221 */ /* 0x000fe20000010100 */
[----:B------:R-:W-:-:S02]  /*1460*/  HADD2.F32 R119, -RZ, R139.H0_H0 ;  /* 0x2000008bff777230 */ /* 0x000fc40000004100 */
[C---:B------:R-:W-:Y:S01]  /*1470*/  FADD.FTZ R133, -R239.reuse, R133 ;  /* 0x00000085ef857221 */ /* 0x040fe20000010100 */
[----:B------:R-:W-:Y:S02]  /*1480*/  HADD2.F32 R235, -RZ, R143.H0_H0 ;  /* 0x2000008fffeb7230 */ /* 0x000fe40000004100 */
[----:B------:R-:W-:Y:S01]  /*1490*/  FMUL.FTZ R236, R210, R117 ;  /* 0x00000075d2ec7220 */ /* 0x000fe20000410000 */
[----:B------:R-:W-:Y:S01]  /*14a0*/  FMUL.FTZ R117, R50, R119 ;  /* 0x0000007732757220 */ /* 0x000fe20000410000 */
[----:B------:R-:W-:Y:S01]  /*14b0*/  FMUL.FTZ R227, R210, R133 ;  /* 0x00000085d2e37220 */ /* 0x000fe20000410000 */
[----:B------:R-:W-:Y:S01]  /*14c0*/  FADD.FTZ R133, -R239, R152 ;  /* 0x00000098ef857221 */ /* 0x000fe20000010100 */
[----:B------:R-:W-:Y:S01]  /*14d0*/  FADD.FTZ R179, R235, R179 ;  /* 0x000000b3ebb37221 */ /* 0x000fe20000010000 */
[-C--:B------:R-:W-:Y:S01]  /*14e0*/  FFMA.FTZ R29, R236, R235.reuse, R29 ;  /* 0x000000ebec1d7223 */ /* 0x080fe2000001001d */
[----:B------:R-:W-:Y:S01]  /*14f0*/  FFMA.FTZ R235, R74, R235, R117 ;  /* 0x000000eb4aeb7223 */ /* 0x000fe20000010075 */
[----:B------:R-:W-:-:S02]  /*1500*/  HADD2.F32 R117, -RZ, R148.H0_H0 ;  /* 0x20000094ff757230 */ /* 0x000fc40000004100 */
[----:B------:R-:W-:Y:S01]  /*1510*/  FMUL.FTZ R133, R210, R133 ;  /* 0x00000085d2857220 */ /* 0x000fe20000410000 */
[----:B------:R-:W-:Y:S02]  /*1520*/  HADD2.F32 R132, -RZ, R156.H0_H0 ;  /* 0x2000009cff847230 */ /* 0x000fe40000004100 */
[----:B------:R-:W-:Y:S01]  /*1530*/  FADD.FTZ R135, -R239, R135 ;  /* 0x00000087ef877221 */ /* 0x000fe20000010100 */
[C---:B------:R-:W-:Y:S01]  /*1540*/  FFMA.FTZ R240, R133.reuse, R117, R240 ;  /* 0x0000007585f07223 */ /* 0x040fe200000100f0 */
[----:B------:R-:W-:Y:S01]  /*1550*/  FADD.FTZ R204, R116, R204 ;  /* 0x000000cc74cc7221 */ /* 0x000fe20000010000 */
[----:B------:R-:W-:Y:S01]  /*1560*/  FFMA.FTZ R205, R126, R116, R205 ;  /* 0x000000747ecd7223 */ /* 0x000fe200000100cd */
[----:B------:R-:W-:Y:S01]  /*1570*/  FADD.FTZ R169, R132, R169 ;  /* 0x000000a984a97221 */ /* 0x000fe20000010000 */
[----:B------:R-:W-:Y:S01]  /*1580*/  FFMA.FTZ R19, R133, R132, R19 ;  /* 0x0000008485137223 */ /* 0x000fe20000010013 */
[----:B------:R-:W-:Y:S02]  /*1590*/  HADD2.F32 R116, -RZ, R137.H1_H1 ;  /* 0x30000089ff747230 */ /* 0x000fe40000004100 */
[----:B------:R-:W-:Y:S01]  /*15a0*/  FMUL.FTZ R231, R210, R135 ;  /* 0x00000087d2e77220 */ /* 0x000fe20000410000 */
[----:B------:R-:W-:-:S02]  /*15b0*/  HADD2.F32 R148, -RZ, R148.H1_H1 ;  /* 0x30000094ff947230 */ /* 0x000fc40000004100 */
[----:B------:R-:W-:Y:S01]  /*15c0*/  FADD.FTZ R145, -R239, R145 ;  /* 0x00000091ef917221 */ /* 0x000fe20000010100 */
[----:B------:R-:W-:Y:S02]  /*15d0*/  HADD2.F32 R138, -RZ, R138.H1_H1 ;  /* 0x3000008aff8a7230 */ /* 0x000fe40000004100 */
[-C--:B------:R-:W-:Y:S01]  /*15e0*/  FMUL.FTZ R118, R55, R116.reuse ;  /* 0x0000007437767220 */ /* 0x080fe20000410000 */
[----:B------:R-:W-:Y:S02]  /*15f0*/  HADD2.F32 R233, -RZ, R142.H1_H1 ;  /* 0x3000008effe97230 */ /* 0x000fe40000004100 */
[----:B------:R-:W-:Y:S01]  /*1600*/  FADD.FTZ R190, R116, R190 ;  /* 0x000000be74be7221 */ /* 0x000fe20000010000 */
[----:B------:R-:W-:Y:S01]  /*1610*/  FFMA.FTZ R191, R231, R116, R191 ;  /* 0x00000074e7bf7223 */ /* 0x000fe200000100bf */
[----:B------:R-:W-:Y:S01]  /*1620*/  FMUL.FTZ R234, R210, R145 ;  /* 0x00000091d2ea7220 */ /* 0x000fe20000410000 */
[----:B------:R-:W-:Y:S02]  /*1630*/  HADD2.F32 R136, -RZ, R136.H1_H1 ;  /* 0x30000088ff887230 */ /* 0x000fe40000004100 */
[----:B------:R-:W-:Y:S01]  /*1640*/  FMUL.FTZ R116, R49, R138 ;  /* 0x0000008a31747220 */ /* 0x000fe20000410000 */
[----:B------:R-:W-:Y:S01]  /*1650*/  FADD.FTZ R155, -R239, R155 ;  /* 0x0000009bef9b7221 */ /* 0x000fe20000010100 */
[----:B------:R-:W-:-:S02]  /*1660*/  HADD2.F32 R134, -RZ, R156.H1_H1 ;  /* 0x3000009cff867230 */ /* 0x000fc40000004100 */
[----:B------:R-:W-:Y:S01]  /*1670*/  FADD.FTZ R186, R233, R186 ;  /* 0x000000bae9ba7221 */ /* 0x000fe20000010000 */
[-C--:B------:R-:W-:Y:S01]  /*1680*/  FFMA.FTZ R30, R234, R233.reuse, R30 ;  /* 0x000000e9ea1e7223 */ /* 0x080fe2000001001e */
[----:B------:R-:W-:Y:S01]  /*1690*/  FFMA.FTZ R233, R73, R233, R116 ;  /* 0x000000e949e97223 */ /* 0x000fe20000010074 */
[----:B------:R-:W-:Y:S01]  /*16a0*/  FADD.FTZ R243, R138, R243 ;  /* 0x000000f38af37221 */ /* 0x000fe20000010000 */
[----:B------:R-:W-:Y:S01]  /*16b0*/  FFMA.FTZ R11, R234, R138, R11 ;  /* 0x0000008aea0b7223 */ /* 0x000fe2000001000b */
[-C--:B------:R-:W-:Y:S01]  /*16c0*/  FMUL.FTZ R226, R53, R136.reuse ;  /* 0x0000008835e27220 */ /* 0x080fe20000410000 */
[----:B------:R-:W-:Y:S01]  /*16d0*/  FADD.FTZ R200, R136, R200 ;  /* 0x000000c888c87221 */ /* 0x000fe20000010000 */
[----:B------:R-:W-:Y:S01]  /*16e0*/  FFMA.FTZ R201, R227, R136, R201 ;  /* 0x00000088e3c97223 */ /* 0x000fe200000100c9 */
[----:B------:R-:W-:Y:S02]  /*16f0*/  HADD2.F32 R116, -RZ, R139.H1_H1 ;  /* 0x3000008bff747230 */ /* 0x000fe40000004100 */
[----:B------:R-:W-:Y:S01]  /*1700*/  FMUL.FTZ R138, R210, R155 ;  /* 0x0000009bd28a7220 */ /* 0x000fe20000410000 */
[----:B------:R-:W-:-:S02]  /*1710*/  HADD2.F32 R136, -RZ, R157.H0_H0 ;  /* 0x2000009dff887230 */ /* 0x000fc40000004100 */
[----:B------:R-:W-:Y:S02]  /*1720*/  HADD2.F32 R139, -RZ, R157.H1_H1 ;  /* 0x3000009dff8b7230 */ /* 0x000fe40000004100 */
[----:B--2---:R-:W-:Y:S01]  /*1730*/  FADD.FTZ R122, R117, R122 ;  /* 0x0000007a757a7221 */ /* 0x004fe20000010000 */
[----:B------:R-:W-:-:S04]  /*1740*/  FMUL.FTZ R117, R36, R117 ;  /* 0x0000007524757220 */ /* 0x000fc80000410000 */
[----:B------:R-:W-:Y:S01]  /*1750*/  FFMA.FTZ R132, R60, R132, R117 ;  /* 0x000000843c847223 */ /* 0x000fe20000010075 */
[----:B------:R-:W-:Y:S02]  /*1760*/  HADD2.F32 R117, -RZ, R149.H0_H0 ;  /* 0x20000095ff757230 */ /* 0x000fe40000004100 */
[----:B---3--:R-:W-:Y:S01]  /*1770*/  FADD.FTZ R121, R148, R121 ;  /* 0x0000007994797221 */ /* 0x008fe20000010000 */
[----:B------:R0:W-:Y:S04]  /*1780*/  STL [R1+0x1c], R122 ;  /* 0x00001c7a01007387 */ /* 0x0001e80000100800 */
[----:B------:R-:W2:Y:S01]  /*1790*/  LDL.LU R156, [R1+0x30] ;  /* 0x00003000019c7983 */ /* 0x000ea20000300800 */
[----:B----4-:R-:W-:-:S03]  /*17a0*/  FADD.FTZ R120, R117, R120 ;  /* 0x0000007875787221 */ /* 0x010fc60000010000 */
[----:B------:R-:W-:Y:S04]  /*17b0*/  STL [R1+0x20], R121 ;  /* 0x0000207901007387 */ /* 0x000fe80000100800 */
[----:B------:R1:W-:Y:S04]  /*17c0*/  STL [R1+0x24], R120 ;  /* 0x0000247801007387 */ /* 0x0003e80000100800 */
[----:B------:R-:W3:Y:S04]  /*17d0*/  LDL.LU R155, [R1+0x2c] ;  /* 0x00002c00019b7983 */ /* 0x000ee80000300800 */
[----:B------:R-:W4:Y:S01]  /*17e0*/  LDL.LU R157, [R1+0x28] ;  /* 0x00002800019d7983 */ /* 0x000f220000300800 */
[----:B------:R-:W-:Y:S01]  /*17f0*/  FADD.FTZ R174, R125, R174 ;  /* 0x000000ae7dae7221 */ /* 0x000fe20000010000 */
[----:B------:R-:W-:-:S02]  /*1800*/  FFMA.FTZ R24, R218, R125, R24 ;  /* 0x0000007dda187223 */ /* 0x000fc40000010018 */
[----:B------:R-:W0:Y:S01]  /*1810*/  LDC.64 R124, c[0x0][0x3b0] ;  /* 0x0000ec00ff7c7b82 */ /* 0x000e220000000a00 */
[----:B------:R-:W-:-:S04]  /*1820*/  FADD.FTZ R137, -R239, R154 ;  /* 0x0000009aef897221 */ /* 0x000fc80000010100 */
[----:B------:R-:W-:Y:S01]  /*1830*/  FMUL.FTZ R137, R210, R137 ;  /* 0x00000089d2897220 */ /* 0x000fe20000410000 */
[----:B------:R-:W-:-:S03]  /*1840*/  FADD.FTZ R147, -R239, R147 ;  /* 0x00000093ef937221 */ /* 0x000fc60000010100 */
[-C--:B------:R-:W-:Y:S01]  /*1850*/  FFMA.FTZ R246, R137, R117.reuse, R246 ;  /* 0x0000007589f67223 */ /* 0x080fe200000100f6 */
[----:B------:R-:W-:Y:S01]  /*1860*/  FMUL.FTZ R117, R38, R117 ;  /* 0x0000007526757220 */ /* 0x000fe20000410000 */
[----:B------:R-:W-:Y:S02]  /*1870*/  HADD2.F32 R140, -RZ, R140.H1_H1 ;  /* 0x3000008cff8c7230 */ /* 0x000fe40000004100 */
[----:B------:R-:W-:Y:S01]  /*1880*/  FADD.FTZ R167, R136, R167 ;  /* 0x000000a788a77221 */ /* 0x000fe20000010000 */
[----:B0-----:R-:W-:-:S04]  /*1890*/  IMAD.WIDE.U32 R122, R216, 0x8, R124 ;  /* 0x00000008d87a7825 */ /* 0x001fc800078e007c */
[--C-:B-1----:R-:W-:Y:S02]  /*18a0*/  IMAD.WIDE.U32 R120, R217, 0x8, R124.reuse ;  /* 0x00000008d9787825 */ /* 0x102fe400078e007c */
[----:B------:R-:W5:Y:S02]  /*18b0*/  LDG.E.64 R122, desc[UR10][R122.64] ;  /* 0x0000000a7a7a7981 */ /* 0x000f64000c1e1b00 */
[----:B------:R-:W-:Y:S02]  /*18c0*/  IMAD.WIDE.U32 R124, R207, 0x8, R124 ;  /* 0x00000008cf7c7825 */ /* 0x000fe400078e007c */
[----:B------:R-:W5:Y:S04]  /*18d0*/  LDG.E.64 R120, desc[UR10][R120.64] ;  /* 0x0000000a78787981 */ /* 0x000f68000c1e1b00 */
[----:B------:R-:W5:Y:S01]  /*18e0*/  LDG.E.64 R124, desc[UR10][R124.64] ;  /* 0x0000000a7c7c7981 */ /* 0x000f62000c1e1b00 */
[-C--:B------:R-:W-:Y:S01]  /*18f0*/  FFMA.FTZ R17, R137, R136.reuse, R17 ;  /* 0x0000008889117223 */ /* 0x080fe20000010011 */
[----:B------:R-:W-:Y:S01]  /*1900*/  FADD.FTZ R244, R119, R244 ;  /* 0x000000f477f47221 */ /* 0x000fe20000010000 */
[----:B------:R-:W-:Y:S01]  /*1910*/  FFMA.FTZ R10, R236, R119, R10 ;  /* 0x00000077ec0a7223 */ /* 0x000fe2000001000a */
[----:B------:R-:W-:Y:S01]  /*1920*/  FFMA.FTZ R136, R62, R136, R117 ;  /* 0x000000883e887223 */ /* 0x000fe20000010075 */
[----:B------:R-:W-:Y:S01]  /*1930*/  FMUL.FTZ R237, R210, R147 ;  /* 0x00000093d2ed7220 */ /* 0x000fe20000410000 */
[C---:B------:R-:W-:Y:S01]  /*1940*/  FADD.FTZ R135, -R239.reuse, R153 ;  /* 0x00000099ef877221 */ /* 0x040fe20000010100 */
[----:B------:R-:W-:Y:S01]  /*1950*/  FADD.FTZ R117, -R239, R160 ;  /* 0x000000a0ef757221 */ /* 0x000fe20000010100 */
[----:B------:R-:W-:-:S02]  /*1960*/  HADD2.F32 R119, -RZ, R150.H0_H0 ;  /* 0x20000096ff777230 */ /* 0x000fc40000004100 */
[----:B------:R-:W-:Y:S01]  /*1970*/  FADD.FTZ R202, R140, R202 ;  /* 0x000000ca8cca7221 */ /* 0x000fe20000010000 */
[----:B------:R-:W-:Y:S02]  /*1980*/  HADD2.F32 R230, -RZ, R141.H1_H1 ;  /* 0x3000008dffe67230 */ /* 0x000fe40000004100 */
[-C--:B------:R-:W-:Y:S01]  /*1990*/  FFMA.FTZ R203, R227, R140.reuse, R203 ;  /* 0x0000008ce3cb7223 */ /* 0x080fe200000100cb */
[----:B------:R-:W-:Y:S01]  /*19a0*/  FFMA.FTZ R226, R77, R140, R226 ;  /* 0x0000008c4de27223 */ /* 0x000fe200000100e2 */
[----:B------:R-:W-:Y:S02]  /*19b0*/  HADD2.F32 R141, -RZ, R158.H0_H0 ;  /* 0x2000009eff8d7230 */ /* 0x000fe40000004100 */
[-C--:B------:R-:W-:Y:S01]  /*19c0*/  FMUL.FTZ R238, R51, R116.reuse ;  /* 0x0000007433ee7220 */ /* 0x080fe20000410000 */
[----:B------:R-:W-:Y:S01]  /*19d0*/  FADD.FTZ R245, R116, R245 ;  /* 0x000000f574f57221 */ /* 0x000fe20000010000 */
[----:B------:R-:W-:Y:S01]  /*19e0*/  FFMA.FTZ R9, R237, R116, R9 ;  /* 0x00000074ed097223 */ /* 0x000fe20000010009 */
[C---:B------:R-:W-:Y:S01]  /*19f0*/  FMUL.FTZ R135, R210.reuse, R135 ;  /* 0x00000087d2877220 */ /* 0x040fe20000410000 */
        /* <DEDUP_REMOVED lines=9> */
[----:B------:R-:W-:-:S02]  /*1a90*/  HADD2.F32 R116, -RZ, R149.H1_H1 ;  /* 0x30000095ff747230 */ /* 0x000fc40000004100 */
[----:B------:R-:W-:Y:S01]  /*1aa0*/  FADD.FTZ R117, RZ, R127 ;  /* 0x0000007fff757221 */ /* 0x000fe20000010000 */
[----:B------:R-:W-:Y:S02]  /*1ab0*/  HADD2.F32 R143, -RZ, R143.H1_H1 ;  /* 0x3000008fff8f7230 */ /* 0x000fe40000004100 */
[----:B------:R-:W-:Y:S01]  /*1ac0*/  FADD.FTZ R161, -R239, R161 ;  /* 0x000000a1efa17221 */ /* 0x000fe20000010100 */
[----:B------:R-:W-:Y:S01]  /*1ad0*/  FADD.FTZ R117, R226, R117 ;  /* 0x00000075e2757221 */ /* 0x000fe20000010000 */
[----:B------:R-:W-:Y:S01]  /*1ae0*/  FFMA.FTZ R247, R138, R116, R247 ;  /* 0x000000748af77223 */ /* 0x000fe200000100f7 */
[----:B------:R-:W-:Y:S02]  /*1af0*/  HADD2.F32 R150, -RZ, R150.H1_H1 ;  /* 0x30000096ff967230 */ /* 0x000fe40000004100 */
[----:B------:R-:W-:Y:S01]  /*1b00*/  FADD.FTZ R192, R230, R192 ;  /* 0x000000c0e6c07221 */ /* 0x000fe20000010000 */
[-C--:B------:R-:W-:Y:S01]  /*1b10*/  FFMA.FTZ R193, R231, R230.reuse, R193 ;  /* 0x000000e6e7c17223 */ /* 0x080fe200000100c1 */
[----:B------:R-:W-:Y:S01]  /*1b20*/  FFMA.FTZ R230, R79, R230, R118 ;  /* 0x000000e64fe67223 */ /* 0x000fe20000010076 */
[----:B------:R-:W-:Y:S01]  /*1b30*/  FADD.FTZ R178, R143, R178 ;  /* 0x000000b28fb27221 */ /* 0x000fe20000010000 */
[-C--:B------:R-:W-:Y:S01]  /*1b40*/  FFMA.FTZ R28, R237, R143.reuse, R28 ;  /* 0x0000008fed1c7223 */ /* 0x080fe2000001001c */
[----:B------:R-:W-:Y:S01]  /*1b50*/  FFMA.FTZ R238, R75, R143, R238 ;  /* 0x0000008f4bee7223 */ /* 0x000fe200000100ee */
[----:B------:R-:W-:Y:S01]  /*1b60*/  FADD.FTZ R117, R228, R117 ;  /* 0x00000075e4757221 */ /* 0x000fe20000010000 */
[----:B------:R-:W-:Y:S01]  /*1b70*/  FADD.FTZ R166, R139, R166 ;  /* 0x000000a68ba67221 */ /* 0x000fe20000010000 */
[----:B------:R-:W-:Y:S01]  /*1b80*/  FFMA.FTZ R16, R138, R139, R16 ;  /* 0x0000008b8a107223 */ /* 0x000fe20000010010 */
[----:B------:R-:W-:-:S02]  /*1b90*/  HADD2.F32 R143, -RZ, R158.H1_H1 ;  /* 0x3000009eff8f7230 */ /* 0x000fc40000004100 */
[----:B------:R-:W-:Y:S01]  /*1ba0*/  FMUL.FTZ R142, R210, R161 ;  /* 0x000000a1d28e7220 */ /* 0x000fe20000410000 */
[----:B------:R-:W-:Y:S02]  /*1bb0*/  FADD.FTZ R117, R230, R117 ;  /* 0x00000075e6757221 */ /* 0x000fe40000010000 */
[----:B------:R-:W-:Y:S01]  /*1bc0*/  FADD.FTZ R164, R143, R164 ;  /* 0x000000a48fa47221 */ /* 0x000fe20000010000 */
[----:B------:R-:W-:Y:S01]  /*1bd0*/  FFMA.FTZ R14, R142, R143, R14 ;  /* 0x0000008f8e0e7223 */ /* 0x000fe2000001000e */
[----:B------:R-:W-:Y:S01]  /*1be0*/  FFMA.FTZ R248, R140, R119, R248 ;  /* 0x000000778cf87223 */ /* 0x000fe200000100f8 */
[----:B------:R-:W-:Y:S01]  /*1bf0*/  FADD.FTZ R146, -R239, R162 ;  /* 0x000000a2ef927221 */ /* 0x000fe20000010100 */
[----:B------:R-:W-:-:S03]  /*1c00*/  HADD2.F32 R145, -RZ, R159.H0_H0 ;  /* 0x2000009fff917230 */ /* 0x000fc60000004100 */
[----:B------:R-:W-:Y:S02]  /*1c10*/  FMUL.FTZ R146, R210, R146 ;  /* 0x00000092d2927220 */ /* 0x000fe40000410000 */
[----:B------:R-:W-:Y:S02]  /*1c20*/  FADD.FTZ R189, R145, R189 ;  /* 0x000000bd91bd7221 */ /* 0x000fe40000010000 */
[----:B------:R-:W-:Y:S01]  /*1c30*/  FFMA.FTZ R188, R146, R145, R188 ;  /* 0x0000009192bc7223 */ /* 0x000fe200000100bc */
[----:B------:R-:W-:Y:S01]  /*1c40*/  FFMA.FTZ R249, R142, R150, R249 ;  /* 0x000000968ef97223 */ /* 0x000fe200000100f9 */
[----:B------:R-:W-:Y:S02]  /*1c50*/  HADD2.F32 R159, -RZ, R159.H1_H1 ;  /* 0x3000009fff9f7230 */ /* 0x000fe40000004100 */
[----:B------:R-:W-:Y:S01]  /*1c60*/  FFMA.FTZ R241, R135, R148, R241 ;  /* 0x0000009487f17223 */ /* 0x000fe200000100f1 */
[----:B------:R-:W-:-:S04]  /*1c70*/  FADD.FTZ R148, -R239, R163 ;  /* 0x000000a3ef947221 */ /* 0x000fc80000010100 */
[----:B------:R-:W-:Y:S01]  /*1c80*/  FMUL.FTZ R148, R210, R148 ;  /* 0x00000094d2947220 */ /* 0x000fe20000410000 */
[----:B----4-:R-:W-:Y:S01]  /*1c90*/  FADD.FTZ R157, R116, R157 ;  /* 0x0000009d749d7221 */ /* 0x010fe20000010000 */
[----:B------:R-:W-:-:S04]  /*1ca0*/  FMUL.FTZ R116, R39, R116 ;  /* 0x0000007427747220 */ /* 0x000fc80000410000 */
[----:B------:R-:W-:Y:S01]  /*1cb0*/  FFMA.FTZ R139, R63, R139, R116 ;  /* 0x0000008b3f8b7223 */ /* 0x000fe20000010074 */
[----:B------:R-:W-:-:S04]  /*1cc0*/  FMUL.FTZ R116, R33, R150 ;  /* 0x0000009621747220 */ /* 0x000fc80000410000 */
[----:B------:R-:W-:Y:S01]  /*1cd0*/  FFMA.FTZ R143, R57, R143, R116 ;  /* 0x0000008f398f7223 */ /* 0x000fe20000010074 */
[----:B------:R-:W-:-:S04]  /*1ce0*/  FADD.FTZ R116, R144, R117 ;  /* 0x0000007590747221 */ /* 0x000fc80000010000 */
[----:B------:R-:W-:-:S04]  /*1cf0*/  FADD.FTZ R116, R233, R116 ;  /* 0x00000074e9747221 */ /* 0x000fc80000010000 */
[----:B------:R-:W-:Y:S01]  /*1d00*/  FADD.FTZ R117, R235, R116 ;  /* 0x00000074eb757221 */ /* 0x000fe20000010000 */
[----:B------:R-:W-:-:S03]  /*1d10*/  FFMA.FTZ R116, R126, R127, RZ ;  /* 0x0000007f7e747223 */ /* 0x000fc600000100ff */
[----:B------:R-:W-:Y:S01]  /*1d20*/  FADD.FTZ R117, R238, R117 ;  /* 0x00000075ee757221 */ /* 0x000fe20000010000 */
[----:B------:R-:W-:Y:S01]  /*1d30*/  FFMA.FTZ R116, R227, R226, R116 ;  /* 0x000000e2e3747223 */ /* 0x000fe20000010074 */
[----:B---3--:R-:W-:Y:S02]  /*1d40*/  FADD.FTZ R155, R119, R155 ;  /* 0x0000009b779b7221 */ /* 0x008fe40000010000 */
        /* <DEDUP_REMOVED lines=18> */
[----:B------:R-:W-:-:S03]  /*1e70*/  HADD2.F32 R119, -RZ, R151.H0_H0 ;  /* 0x20000097ff777230 */ /* 0x000fc60000004100 */
[----:B------:R-:W-:Y:S02]  /*1e80*/  FFMA.FTZ R116, R218, R219, R117 ;  /* 0x000000dbda747223 */ /* 0x000fe40000010075 */
[----:B------:R-:W-:Y:S01]  /*1e90*/  FMUL.FTZ R117, R34, R119 ;  /* 0x0000007722757220 */ /* 0x000fe20000410000 */
[----:B------:R-:W-:Y:S01]  /*1ea0*/  FADD.FTZ R129, R129, R134 ;  /* 0x0000008681817221 */ /* 0x000fe20000010000 */
[----:B------:R-:W-:Y:S02]  /*1eb0*/  FFMA.FTZ R116, R221, R220, R116 ;  /* 0x000000dcdd747223 */ /* 0x000fe40000010074 */
[----:B------:R-:W-:Y:S01]  /*1ec0*/  FFMA.FTZ R145, R58, R145, R117 ;  /* 0x000000913a917223 */ /* 0x000fe20000010075 */
[----:B------:R-:W-:Y:S01]  /*1ed0*/  FADD.FTZ R128, R129, R136 ;  /* 0x0000008881807221 */ /* 0x000fe20000010000 */
[----:B------:R-:W-:Y:S01]  /*1ee0*/  FFMA.FTZ R117, R223, R222, R116 ;  /* 0x000000dedf757223 */ /* 0x000fe20000010074 */
[----:B------:R-:W-:Y:S02]  /*1ef0*/  HADD2.F32 R118, -RZ, R151.H1_H1 ;  /* 0x30000097ff767230 */ /* 0x000fe40000004100 */
[----:B------:R-:W-:Y:S01]  /*1f00*/  FADD.FTZ R128, R128, R139 ;  /* 0x0000008b80807221 */ /* 0x000fe20000010000 */
[----:B------:R-:W-:Y:S01]  /*1f10*/  FFMA.FTZ R116, R224, R130, R117 ;  /* 0x00000082e0747223 */ /* 0x000fe20000010075 */
[----:B--2---:R-:W-:-:S02]  /*1f20*/  FADD.FTZ R156, R150, R156 ;  /* 0x0000009c969c7221 */ /* 0x004fc40000010000 */
[----:B------:R-:W-:Y:S01]  /*1f30*/  FADD.FTZ R128, R128, R141 ;  /* 0x0000008d80807221 */ /* 0x000fe20000010000 */
[----:B------:R-:W-:Y:S01]  /*1f40*/  FFMA.FTZ R150, R225, R131, R116 ;  /* 0x00000083e1967223 */ /* 0x000fe20000010074 */
[----:B------:R-:W-:Y:S02]  /*1f50*/  FMUL.FTZ R116, R35, R118 ;  /* 0x0000007623747220 */ /* 0x000fe40000410000 */
[----:B------:R-:W-:Y:S02]  /*1f60*/  FADD.FTZ R128, R128, R143 ;  /* 0x0000008f80807221 */ /* 0x000fe40000010000 */
[----:B------:R-:W-:Y:S01]  /*1f70*/  FFMA.FTZ R147, R59, R159, R116 ;  /* 0x0000009f3b937223 */ /* 0x000fe20000010074 */
[----:B------:R-:W-:Y:S01]  /*1f80*/  FFMA.FTZ R116, R133, R132, R150 ;  /* 0x0000008485747223 */ /* 0x000fe20000010096 */
[----:B------:R-:W-:-:S03]  /*1f90*/  FADD.FTZ R150, R128, R145 ;  /* 0x0000009180967221 */ /* 0x000fc60000010000 */
[----:B------:R-:W-:-:S04]  /*1fa0*/  FFMA.FTZ R128, R135, R134, R116 ;  /* 0x0000008687807223 */ /* 0x000fc80000010074 */
[----:B------:R-:W-:-:S04]  /*1fb0*/  FFMA.FTZ R129, R137, R136, R128 ;  /* 0x0000008889817223 */ /* 0x000fc80000010080 */
[----:B------:R-:W-:-:S04]  /*1fc0*/  FFMA.FTZ R129, R138, R139, R129 ;  /* 0x0000008b8a817223 */ /* 0x000fc80000010081 */
[----:B------:R-:W-:-:S04]  /*1fd0*/  FFMA.FTZ R129, R140, R141, R129 ;  /* 0x0000008d8c817223 */ /* 0x000fc80000010081 */
[----:B------:R-:W-:Y:S01]  /*1fe0*/  FFMA.FTZ R129, R142, R143, R129 ;  /* 0x0000008f8e817223 */ /* 0x000fe20000010081 */
[----:B------:R-:W-:-:S03]  /*1ff0*/  FADD.FTZ R116, R150, R147 ;  /* 0x0000009396747221 */ /* 0x000fc60000010000 */
[----:B------:R-:W-:Y:S02]  /*2000*/  FFMA.FTZ R129, R146, R145, R129 ;  /* 0x0000009192817223 */ /* 0x000fe40000010081 */
[----:B------:R-:W0:Y:S02]  /*2010*/  SHFL.DOWN PT, R117, R116, 0x10, 0x1f ;  /* 0x0a001f0074757f89 */ /* 0x000e2400000e0000 */
[----:B------:R-:W-:-:S05]  /*2020*/  FFMA.FTZ R129, R148, R147, R129 ;  /* 0x0000009394817223 */ /* 0x000fca0000010081 */
[----:B------:R-:W1:Y:S01]  /*2030*/  SHFL.DOWN PT, R128, R129, 0x10, 0x1f ;  /* 0x0a001f0081807f89 */ /* 0x000e6200000e0000 */
[----:B0-----:R-:W-:-:S05]  /*2040*/  FADD.FTZ R117, R116, R117 ;  /* 0x0000007574757221 */ /* 0x001fca0000010000 */
[----:B------:R-:W0:Y:S01]  /*2050*/  SHFL.DOWN PT, R150, R117, 0x8, 0x1f ;  /* 0x09001f0075967f89 */ /* 0x000e2200000e0000 */
[----:B-1----:R-:W-:-:S05]  /*2060*/  FADD.FTZ R128, R129, R128 ;  /* 0x0000008081807221 */ /* 0x002fca0000010000 */
        /* <DEDUP_REMOVED lines=9> */
[----:B0-----:R-:W-:Y:S02]  /*2100*/  FADD.FTZ R129, R152, R149 ;  /* 0x0000009598817221 */ /* 0x001fe40000010000 */
[----:B------:R-:W0:Y:S01]  /*2110*/  S2R R149, SR_TID.X ;  /* 0x0000000000957919 */ /* 0x000e220000002100 */
[----:B-1----:R-:W-:Y:S02]  /*2120*/  FADD.FTZ R128, R153, R116 ;  /* 0x0000007499807221 */ /* 0x002fe40000010000 */
[----:B------:R-:W1:Y:S04]  /*2130*/  SHFL.DOWN PT, R154, R129, 0x1, 0x1f ;  /* 0x08201f00819a7f89 */ /* 0x000e6800000e0000 */
[----:B------:R-:W2:Y:S04]  /*2140*/  SHFL.DOWN PT, R117, R128, 0x1, 0x1f ;  /* 0x08201f0080757f89 */ /* 0x000ea800000e0000 */
[----:B------:R3:W-:Y:S04]  /*2150*/  STL [R1+0x28], R157 ;  /* 0x0000289d01007387 */ /* 0x0007e80000100800 */
[----:B------:R3:W-:Y:S04]  /*2160*/  STL [R1+0x2c], R155 ;  /* 0x00002c9b01007387 */ /* 0x0007e80000100800 */
[----:B------:R3:W-:Y:S01]  /*2170*/  STL [R1+0x30], R156 ;  /* 0x0000309c01007387 */ /* 0x0007e20000100800 */
[----:B0-----:R-:W-:Y:S01]  /*2180*/  LOP3.LUT P2, RZ, R149, 0x1f, RZ, 0xc0, !PT ;  /* 0x0000001f95ff7812 */ /* 0x001fe2000784c0ff */
[----:B------:R-:W-:Y:S01]  /*2190*/  BSSY.RECONVERGENT B0, `(.L_x_2468) ;  /* 0x000000e000007945 */ /* 0x000fe20003800200 */
[----:B------:R-:W-:Y:S01]  /*21a0*/  FADD.FTZ R0, R159, R0 ;  /* 0x000000009f007221 */ /* 0x000fe20000010000 */
[----:B------:R-:W-:Y:S01]  /*21b0*/  FFMA.FTZ R13, R148, R159, R13 ;  /* 0x0000009f940d7223 */ /* 0x000fe2000001000d */
[----:B-1----:R-:W-:Y:S01]  /*21c0*/  FADD.FTZ R116, R129, R154 ;  /* 0x0000009a81747221 */ /* 0x002fe20000010000 */
[----:B--2---:R-:W-:-:S08]  /*21d0*/  FADD.FTZ R117, R128, R117 ;  /* 0x0000007580757221 */ /* 0x004fd00000010000 */
[----:B---3--:R-:W-:Y:S05]  /*21e0*/  @P2 BRA `(.L_x_2469) ;  /* 0x0000000000202947 */ /* 0x008fea0003800000 */
        /* <DEDUP_REMOVED lines=8> */
.L_x_2469:
[----:B------:R-:W-:Y:S05]  /*2270*/  BSYNC.RECONVERGENT B0 ;  /* 0x0000000000007941 */ /* 0x000fea0003800200 */
.L_x_2468:
[----:B------:R-:W2:Y:S01]  /*2280*/  LDL.LU R154, [R1+0x34] ;  /* 0x00003400019a7983 */ /* 0x000ea20000300800 */
[----:B------:R-:W1:Y:S03]  /*2290*/  S2UR UR5, SR_CgaCtaId ;  /* 0x00000000000579c3 */ /* 0x000e660000008800 */
[----:B------:R-:W3:Y:S01]  /*22a0*/  LDL.LU R153, [R1+0x38] ;  /* 0x0000380001997983 */ /* 0x000ee20000300800 */
[----:B------:R-:W-:Y:S01]  /*22b0*/  UMOV UR4, 0x400 ;  /* 0x0000040000047882 */ /* 0x000fe20000000000 */
[----:B------:R-:W-:Y:S01]  /*22c0*/  FFMA.FTZ R250, R146, R119, R250 ;  /* 0x0000007792fa7223 */ /* 0x000fe200000100fa */
[----:B------:R-:W-:Y:S01]  /*22d0*/  FFMA.FTZ R251, R148, R118, R251 ;  /* 0x0000007694fb7223 */ /* 0x000fe200000100fb */
[----:B------:R-:W-:Y:S01]  /*22e0*/  UISETP.NE.U32.AND UP0, UPT, UR16, URZ, UPT ;  /* 0x000000ff1000728c */ /* 0x000fe2000bf05070 */
[----:B0-----:R-:W0:Y:S03]  /*22f0*/  LDC.64 R128, c[0x0][0x380] ;  /* 0x0000e000ff807b82 */ /* 0x001e260000000a00 */
[----:B------:R-:W-:-:S02]  /*2300*/  UISETP.NE.AND.EX UP0, UPT, UR17, URZ, UPT, UP0 ;  /* 0x000000ff1100728c */ /* 0x000fc4000bf05300 */
[----:B-1----:R-:W-:-:S04]  /*2310*/  ULEA UR4, UR5, UR4, 0x18 ;  /* 0x0000000405047291 */ /* 0x002fc8000f8ec0ff */
[----:B------:R-:W-:Y:S02]  /*2320*/  UIADD3 UR5, UPT, UPT, UR4, 0x3020, URZ ;  /* 0x0000302004057890 */ /* 0x000fe4000fffe0ff */
[----:B------:R-:W-:Y:S01]  /*2330*/  @!UP1 UIADD3 UR5, UPT, UPT, UR4, 0x3000, URZ ;  /* 0x0000300004059890 */ /* 0x000fe2000fffe0ff */
[----:B0-----:R-:W-:Y:S01]  /*2340*/  IADD3 R209, PT, PT, R209, R128, RZ ;  /* 0x00000080d1d17210 */ /* 0x001fe20007ffe0ff */
[----:B------:R-:W-:Y:S03]  /*2350*/  BAR.SYNC.DEFER_BLOCKING 0x0 ;  /* 0x0000000000007b1d */ /* 0x000fe60000010000 */
[----:B------:R-:W-:Y:S01]  /*2360*/  ISETP.GE.AND P4, PT, R209, R129, PT ;  /* 0x00000081d100720c */ /* 0x000fe20003f86270 */
[----:B--2---:R-:W-:Y:S01]  /*2370*/  FADD.FTZ R154, R119, R154 ;  /* 0x0000009a779a7221 */ /* 0x004fe20000010000 */
[----:B---3--:R-:W-:-:S04]  /*2380*/  FADD.FTZ R153, R118, R153 ;  /* 0x0000009976997221 */ /* 0x008fc80000010000 */
[----:B------:R-:W-:Y:S04]  /*2390*/  STL [R1+0x34], R154 ;  /* 0x0000349a01007387 */ /* 0x000fe80000100800 */
[----:B------:R-:W0:Y:S01]  /*23a0*/  LDS.128 R116, [UR5] ;  /* 0x00000005ff747984 */ /* 0x000e220008000c00 */
[----:B------:R-:W-:Y:S02]  /*23b0*/  UIADD3 UR5, UPT, UPT, UR4, 0x3030, URZ ;  /* 0x0000303004057890 */ /* 0x000fe4000fffe0ff */
[----:B------:R-:W-:Y:S01]  /*23c0*/  @!UP1 UIADD3 UR5, UPT, UPT, UR4, 0x3010, URZ ;  /* 0x0000301004059890 */ /* 0x000fe2000fffe0ff */
[----:B------:R-:W-:Y:S01]  /*23d0*/  STL [R1+0x38], R153 ;  /* 0x0000389901007387 */ /* 0x000fe20000100800 */
        /* <DEDUP_REMOVED lines=75> */
.L_x_2472:
        /* <DEDUP_REMOVED lines=54> */
.L_x_2471:
        /* <DEDUP_REMOVED lines=59> */
.L_x_2474:
        /* <DEDUP_REMOVED lines=54> */
.L_x_2470:
        /* <DEDUP_REMOVED lines=83> */
.L_x_2476:
        /* <DEDUP_REMOVED lines=75> */
.L_x_2475:
        /* <DEDUP_REMOVED lines=80> */
.L_x_2477:
        /* <DEDUP_REMOVED lines=74> */
.L_x_2473:
        /* <DEDUP_REMOVED lines=90> */
.L_x_2480:
        /* <DEDUP_REMOVED lines=43> */
[C---:B------:R-:W-:Y:S01]  /*4ed0*/  FSEL R125, R223.reuse, RZ, P3 ;  /* 0x000000ffdf7d7208 */ /* 0x040fe20001800000 */
        /* <DEDUP_REMOVED lines=31> */
.L_x_2479:
        /* <DEDUP_REMOVED lines=76> */
.L_x_2482:
        /* <DEDUP_REMOVED lines=75> */
.L_x_2478:
        /* <DEDUP_REMOVED lines=56> */
.L_x_2484:
        /* <DEDUP_REMOVED lines=54> */
.L_x_2483:
        /* <DEDUP_REMOVED lines=55> */
.L_x_2485:
        /* <DEDUP_REMOVED lines=53> */
.L_x_2481:
        /* <DEDUP_REMOVED lines=16> */
[-CC-:B------:R-:W-:Y:S01]  /*68e0*/  FFMA.FTZ R148, R148, R128.reuse, R129.reuse ;  /* 0x0000008094947223 */ /* 0x180fe20000010081 */
[----:B------:R-:W-:Y:S01]  /*68f0*/  FADD.FTZ R145, R145, -R146 ;  /* 0x8000009291917221 */ /* 0x000fe20000010000 */
[----:B------:R-:W-:Y:S01]  /*6900*/  LOP3.LUT P5, RZ, R183, 0xff0000, RZ, 0xc0, !PT ;  /* 0x00ff0000b7ff7812 */ /* 0x000fe200078ac0ff */
[----:B------:R-:W-:Y:S01]  /*6910*/  FADD.FTZ R141, R141, -R140 ;  /* 0x8000008c8d8d7221 */ /* 0x000fe20000010000 */
[-CC-:B------:R-:W-:Y:S01]  /*6920*/  FFMA.FTZ R137, R137, R128.reuse, R129.reuse ;  /* 0x0000008089897223 */ /* 0x180fe20000010081 */
        /* <DEDUP_REMOVED lines=67> */
.L_x_2488:
[-CC-:B------:R-:W-:Y:S01]  /*6d60*/  FFMA.FTZ R148, R148, R128.reuse, R129.reuse ;  /* 0x0000008094947223 */ /* 0x180fe20000010081 */
[-CC-:B------:R-:W-:Y:S01]  /*6d70*/  FFMA.FTZ R140, R140, R128.reuse, R129.reuse ;  /* 0x000000808c8c7223 */ /* 0x180fe20000010081 */
[-CC-:B------:R-:W-:Y:S01]  /*6d80*/  FFMA.FTZ R146, R146, R128.reuse, R129.reuse ;  /* 0x0000008092927223 */ /* 0x180fe20000010081 */
[----:B------:R-:W-:Y:S01]  /*6d90*/  ISETP.GE.U32.AND P1, PT, R120, RZ, PT ;  /* 0x000000ff7800720c */ /* 0x000fe20003f26070 */
[----:B------:R-:W-:Y:S01]  /*6da0*/  FADD.FTZ R148, R147, -R148 ;  /* 0x8000009493947221 */ /* 0x000fe20000010000 */
[----:B------:R-:W-:Y:S01]  /*6db0*/  FADD.FTZ R141, R141, -R140 ;  /* 0x8000008c8d8d7221 */ /* 0x000fe20000010000 */
[----:B------:R-:W-:Y:S01]  /*6dc0*/  FADD.FTZ R145, R145, -R146 ;  /* 0x8000009291917221 */ /* 0x000fe20000010000 */
[----:B------:R-:W-:Y:S01]  /*6dd0*/  FFMA.FTZ R137, R137, R128, R129 ;  /* 0x0000008089897223 */ /* 0x000fe20000010081 */
        /* <DEDUP_REMOVED lines=67> */
.L_x_2487:
        /* <DEDUP_REMOVED lines=9> */
[----:B0-----:R-:W-:Y:S01]  /*72a0*/  FMUL.FTZ R106, R210, R145 ;  /* 0x00000091d26a7220 */ /* 0x001fe20000410000 */
        /* <DEDUP_REMOVED lines=66> */
.L_x_2490:
[-CC-:B------:R-:W-:Y:S01]  /*76d0*/  FFMA.FTZ R148, R148, R128.reuse, R129.reuse ;  /* 0x0000008094947223 */ /* 0x180fe20000010081 */
[-CC-:B------:R-:W-:Y:S01]  /*76e0*/  FFMA.FTZ R140, R140, R128.reuse, R129.reuse ;  /* 0x000000808c8c7223 */ /* 0x180fe20000010081 */
[----:B------:R-:W-:Y:S01]  /*76f0*/  ISETP.GE.U32.AND P1, PT, R120, RZ, PT ;  /* 0x000000ff7800720c */ /* 0x000fe20003f26070 */
[-CC-:B------:R-:W-:Y:S01]  /*7700*/  FFMA.FTZ R137, R137, R128.reuse, R129.reuse ;  /* 0x0000008089897223 */ /* 0x180fe20000010081 */
[----:B------:R-:W-:Y:S01]  /*7710*/  FADD.FTZ R147, R147, -R148 ;  /* 0x8000009493937221 */ /* 0x000fe20000010000 */
[----:B------:R-:W-:Y:S01]  /*7720*/  FADD.FTZ R141, R141, -R140 ;  /* 0x8000008c8d8d7221 */ /* 0x000fe20000010000 */
[-C--:B------:R-:W-:Y:S01]  /*7730*/  FFMA.FTZ R146, R146, R128.reuse, R129 ;  /* 0x0000008092927223 */ /* 0x080fe20000010081 */
        /* <DEDUP_REMOVED lines=10> */
[----:B0-----:R-:W-:Y:S01]  /*77e0*/  FSEL R112, R147, RZ, P5 ;  /* 0x000000ff93707208 */ /* 0x001fe20002800000 */
        /* <DEDUP_REMOVED lines=57> */
.L_x_2486:
        /* <DEDUP_REMOVED lines=11> */
[----:B------:R-:W-:Y:S01]  /*7c30*/  ISETP.GE.U32.AND P1, PT, R120, RZ, PT ;  /* 0x000000ff7800720c */ /* 0x000fe20003f26070 */
[----:B------:R-:W-:Y:S01]  /*7c40*/  FADD.FTZ R145, R145, -R146 ;  /* 0x8000009291917221 */ /* 0x000fe20000010000 */
[----:B------:R-:W-:Y:S01]  /*7c50*/  FADD.FTZ R129, R132, -R129 ;  /* 0x8000008184817221 */ /* 0x000fe20000010000 */
[----:B0-----:R-:W-:Y:S01]  /*7c60*/  FFMA.FTZ R107, R210, R148, R95 ;  /* 0x00000094d26b7223 */ /* 0x001fe2000001005f */
        /* <DEDUP_REMOVED lines=41> */
.L_x_2492:
[-CC-:B------:R-:W-:Y:S01]  /*7f00*/  FFMA.FTZ R140, R140, R128.reuse, R129.reuse ;  /* 0x000000808c8c7223 */ /* 0x180fe20000010081 */
[-CC-:B------:R-:W-:Y:S01]  /*7f10*/  FFMA.FTZ R142, R142, R128.reuse, R129.reuse ;  /* 0x000000808e8e7223 */ /* 0x180fe20000010081 */
[-CC-:B------:R-:W-:Y:S01]  /*7f20*/  FFMA.FTZ R146, R146, R128.reuse, R129.reuse ;  /* 0x0000008092927223 */ /* 0x180fe20000010081 */
        /* <DEDUP_REMOVED lines=51> */
.L_x_2491:
        /* <DEDUP_REMOVED lines=55> */
.L_x_2493:
        /* <DEDUP_REMOVED lines=53> */
.L_x_2489:
        /* <DEDUP_REMOVED lines=99> */
[----:B-1----:R-:W-:-:S07]  /*8f50*/  MOV R91, R153 ;  /* 0x00000099005b7202 */ /* 0x002fce0000000f00 */
.L_x_2467:
        /* <DEDUP_REMOVED lines=37> */
.L_x_2495:
        /* <DEDUP_REMOVED lines=13> */
.L_x_3861:


//--------------------- .text._ZN10layer_norm22ln_bwd_finalize_kernelINS_22Kernel_traits_finalizeILj3072Ef6__halffS2_fjLb0ELj1024ELj4ENS_18Kernel_traits_baseILj3072EfS2_fS2_fjLj1024EEEEELb0ELb0EEEvNS_9BwdParamsE --------------------------
	.section	.text._ZN10layer_norm22ln_bwd_finalize_kernelINS_22Kernel_traits_finalizeILj3072Ef6__halffS2_fjLb0ELj1024ELj4ENS_18Kernel_traits_baseILj3072EfS2_fS2_fjLj1024EEEEELb0ELb0EEEvNS_9BwdParamsE,"ax",@progbits
	.align	128
        .global         _ZN10layer_norm22ln_bwd_finalize_kernelINS_22Kernel_traits_finalizeILj3072Ef6__halffS2_fjLb0ELj1024ELj4ENS_18Kernel_traits_baseILj3072EfS2_fS2_fjLj1024EEEEELb0ELb0EEEvNS_9BwdParamsE
        .type           _ZN10layer_norm22ln_bwd_finalize_kernelINS_22Kernel_traits_finalizeILj3072Ef6__halffS2_fjLb0ELj1024ELj4ENS_18Kernel_traits_baseILj3072EfS2_fS2_fjLj1024EEEEELb0ELb0EEEvNS_9BwdParamsE,@function
        .size           _ZN10layer_norm22ln_bwd_finalize_kernelINS_22Kernel_traits_finalizeILj3072Ef6__halffS2_fjLb0ELj1024ELj4ENS_18Kernel_traits_baseILj3072EfS2_fS2_fjLj1024EEEEELb0ELb0EEEvNS_9BwdParamsE,(.L_x_3862 - _ZN10layer_norm22ln_bwd_finalize_kernelINS_22Kernel_traits_finalizeILj3072Ef6__halffS2_fjLb0ELj1024ELj4ENS_18Kernel_traits_baseILj3072EfS2_fS2_fjLj1024EEEEELb0ELb0EEEvNS_9BwdParamsE)
        .other          _ZN10layer_norm22ln_bwd_finalize_kernelINS_22Kernel_traits_finalizeILj3072Ef6__halffS2_fjLb0ELj1024ELj4ENS_18Kernel_traits_baseILj3072EfS2_fS2_fjLj1024EEEEELb0ELb0EEEvNS_9BwdParamsE,@"STO_CUDA_ENTRY STV_DEFAULT"
_ZN10layer_norm22ln_bwd_finalize_kernelINS_22Kernel_traits_finalizeILj3072Ef6__halffS2_fjLb0ELj1024ELj4ENS_18Kernel_traits_baseILj3072EfS2_fS2_fjLj1024EEEEELb0ELb0EEEvNS_9BwdParamsE:
.text._ZN10layer_norm22ln_bwd_finalize_kernelINS_22Kernel_traits_finalizeILj3072Ef6__halffS2_fjLb0ELj1024ELj4ENS_18Kernel_traits_baseILj3072EfS2_fS2_fjLj1024EEEEELb0ELb0EEEvNS_9BwdParamsE:
        /* <DEDUP_REMOVED lines=78> */
.L_x_2500:
        /* <DEDUP_REMOVED lines=118> */
.L_x_2499:
[----:B------:R-:W-:Y:S05]  /*0c40*/  BSYNC.RECONVERGENT B1 ;  /* 0x0000000000017941 */ /* 0x000fea0003800200 */
.L_x_2498:
        /* <DEDUP_REMOVED lines=68> */
.L_x_2502:
[----:B------:R-:W-:Y:S05]  /*1090*/  BSYNC.RECONVERGENT B1 ;  /* 0x0000000000017941 */ /* 0x000fea0003800200 */
.L_x_2501:
        /* <DEDUP_REMOVED lines=37> */
.L_x_2504:
[----:B------:R-:W-:Y:S05]  /*12f0*/  BSYNC.RECONVERGENT B1 ;  /* 0x0000000000017941 */ /* 0x000fea0003800200 */
.L_x_2503:
[----:B------:R-:W-:Y:S05]  /*1300*/  @!P1 BRA `(.L_x_2497) ;  /* 0x00000000003c9947 */ /* 0x000fea0003800000 */
[----:B------:R-:W0:Y:S01]  /*1310*/  LDC.64 R8, c[0x0][0x440] ;  /* 0x00011000ff087b82 */ /* 0x000e220000000a00 */
[----:B------:R-:W-:Y:S01]  /*1320*/  IMAD R0, R3, R54, R0 ;  /* 0x0000003603007224 */ /* 0x000fe200078e0200 */
[----:B------:R-:W-:-:S04]  /*1330*/  IADD3 R12, PT, PT, -R55, RZ, RZ ;  /* 0x000000ff370c7210 */ /* 0x000fc80007ffe1ff */
[----:B------:R-:W-:Y:S02]  /*1340*/  IADD3 R3, PT, PT, R57, R0, RZ ;  /* 0x0000000039037210 */ /* 0x000fe40007ffe0ff */
[----:B------:R-:W1:Y:S05]  /*1350*/  LDC.64 R10, c[0x0][0x448] ;  /* 0x00011200ff0a7b82 */ /* 0x000e6a0000000a00 */
.L_x_2505:
        /* <DEDUP_REMOVED lines=10> */
.L_x_2497:
[----:B------:R-:W-:Y:S05]  /*1400*/  BSYNC.RECONVERGENT B0 ;  /* 0x0000000000007941 */ /* 0x000fea0003800200 */
.L_x_2496:
        /* <DEDUP_REMOVED lines=60> */
.L_x_2506:
        /* <DEDUP_REMOVED lines=11> */
.L_x_3862:


//--------------------- .text._ZN10layer_norm40ln_parallel_residual_bwd_finalize_kernelINS_22Kernel_traits_finalizeILj3072Ef6__halffS2_fjLb0ELj1024ELj4ENS_18Kernel_traits_baseILj3072EfS2_fS2_fjLj1024EEEEELb0EEEvNS_9BwdParamsE --------------------------
	.section	.text._ZN10layer_norm40ln_parallel_residual_bwd_finalize_kernelINS_22Kernel_traits_finalizeILj3072Ef6__halffS2_fjLb0ELj1024ELj4ENS_18Kernel_traits_baseILj3072EfS2_fS2_fjLj1024EEEEELb0EEEvNS_9BwdParamsE,"ax",@progbits
	.align	128
        .global         _ZN10layer_norm40ln_parallel_residual_bwd_finalize_kernelINS_22Kernel_traits_finalizeILj3072Ef6__halffS2_fjLb0ELj1024ELj4ENS_18Kernel_traits_baseILj3072EfS2_fS2_fjLj1024EEEEELb0EEEvNS_9BwdParamsE
        .type           _ZN10layer_norm40ln_parallel_residual_bwd_finalize_kernelINS_22Kernel_traits_finalizeILj3072Ef6__halffS2_fjLb0ELj1024ELj4ENS_18Kernel_traits_baseILj3072EfS2_fS2_fjLj1024EEEEELb0EEEvNS_9BwdParamsE,@function
        .size           _ZN10layer_norm40ln_parallel_residual_bwd_finalize_kernelINS_22Kernel_traits_finalizeILj3072Ef6__halffS2_fjLb0ELj1024ELj4ENS_18Kernel_traits_baseILj3072EfS2_fS2_fjLj1024EEEEELb0EEEvNS_9BwdParamsE,(.L_x_3863 - _ZN10layer_norm40ln_parallel_residual_bwd_finalize_kernelINS_22Kernel_traits_finalizeILj3072Ef6__halffS2_fjLb0ELj1024ELj4ENS_18Kernel_traits_baseILj3072EfS2_fS2_fjLj1024EEEEELb0EEEvNS_9BwdParamsE)
        .other          _ZN10layer_norm40ln_parallel_residual_bwd_finalize_kernelINS_22Kernel_traits_finalizeILj3072Ef6__halffS2_fjLb0ELj1024ELj4ENS_18Kernel_traits_baseILj3072EfS2_fS2_fjLj1024EEEEELb0EEEvNS_9BwdParamsE,@"STO_CUDA_ENTRY STV_DEFAULT"
_ZN10layer_norm40ln_parallel_residual_bwd_finalize_kernelINS_22Kernel_traits_finalizeILj3072Ef6__halffS2_fjLb0ELj1024ELj4ENS_18Kernel_traits_baseILj3072EfS2_fS2_fjLj1024EEEEELb0EEEvNS_9BwdParamsE:
.text._ZN10layer_norm40ln_parallel_residual_bwd_finalize_kernelINS_22Kernel_traits_finalizeILj3072Ef6__halffS2_fjLb0ELj1024ELj4ENS_18Kernel_traits_baseILj3072EfS2_fS2_fjLj1024EEEEELb0EEEvNS_9BwdParamsE:
        /* <DEDUP_REMOVED lines=58> */
.L_x_2511:
        /* <DEDUP_REMOVED lines=112> */
.L_x_2510:
[----:B------:R-:W-:Y:S05]  /*0aa0*/  BSYNC.RECONVERGENT B1 ;  /* 0x0000000000017941 */ /* 0x000fea0003800200 */
.L_x_2509:
        /* <DEDUP_REMOVED lines=66> */
.L_x_2513:
[----:B------:R-:W-:Y:S05]  /*0ed0*/  BSYNC.RECONVERGENT B1 ;  /* 0x0000000000017941 */ /* 0x000fea0003800200 */
.L_x_2512:
        /* <DEDUP_REMOVED lines=36> */
.L_x_2515:
[----:B------:R-:W-:Y:S05]  /*1120*/  BSYNC.RECONVERGENT B1 ;  /* 0x0000000000017941 */ /* 0x000fea0003800200 */
.L_x_2514:
        /* <DEDUP_REMOVED lines=18> */
.L_x_2508:
[----:B------:R-:W-:Y:S05]  /*1250*/  BSYNC.RECONVERGENT B0 ;  /* 0x0000000000007941 */ /* 0x000fea0003800200 */
.L_x_2507:
        /* <DEDUP_REMOVED lines=92> */
.L_x_2516:
        /* <DEDUP_REMOVED lines=14> */
.L_x_3863:


//--------------------- .text._ZN10layer_norm31ln_parallel_residual_bwd_kernelINS_13Kernel_traitsIf6__halffS2_fjLj3072ELj1ELj1ELj4ELj16ENS_18Kernel_traits_baseILj3072EfS2_fS2_fjLj128EEEEELb1ELb1ELb0EEEvNS_9BwdParamsE --------------------------
	.section	.text._ZN10layer_norm31ln_parallel_residual_bwd_kernelINS_13Kernel_traitsIf6__halffS2_fjLj3072ELj1ELj1ELj4ELj16ENS_18Kernel_traits_baseILj3072EfS2_fS2_fjLj128EEEEELb1ELb1ELb0EEEvNS_9BwdParamsE,"ax",@progbits
	.align	128
        .global         _ZN10layer_norm31ln_parallel_residual_bwd_kernelINS_13Kernel_traitsIf6__halffS2_fjLj3072ELj1ELj1ELj4ELj16ENS_18Kernel_traits_baseILj3072EfS2_fS2_fjLj128EEEEELb1ELb1ELb0EEEvNS_9BwdParamsE
        .type           _ZN10layer_norm31ln_parallel_residual_bwd_kernelINS_13Kernel_traitsIf6__halffS2_fjLj3072ELj1ELj1ELj4ELj16ENS_18Kernel_traits_baseILj3072EfS2_fS2_fjLj128EEEEELb1ELb1ELb0EEEvNS_9BwdParamsE,@function
        .size           _ZN10layer_norm31ln_parallel_residual_bwd_kernelINS_13Kernel_traitsIf6__halffS2_fjLj3072ELj1ELj1ELj4ELj16ENS_18Kernel_traits_baseILj3072EfS2_fS2_fjLj128EEEEELb1ELb1ELb0EEEvNS_9BwdParamsE,(.L_x_3864 - _ZN10layer_norm31ln_parallel_residual_bwd_kernelINS_13Kernel_traitsIf6__halffS2_fjLj3072ELj1ELj1ELj4ELj16ENS_18Kernel_traits_baseILj3072EfS2_fS2_fjLj128EEEEELb1ELb1ELb0EEEvNS_9BwdParamsE)
        .other          _ZN10layer_norm31ln_parallel_residual_bwd_kernelINS_13Kernel_traitsIf6__halffS2_fjLj3072ELj1ELj1ELj4ELj16ENS_18Kernel_traits_baseILj3072EfS2_fS2_fjLj128EEEEELb1ELb1ELb0EEEvNS_9BwdParamsE,@"STO_CUDA_ENTRY STV_DEFAULT"
_ZN10layer_norm31ln_parallel_residual_bwd_kernelINS_13Kernel_traitsIf6__halffS2_fjLj3072ELj1ELj1ELj4ELj16ENS_18Kernel_traits_baseILj3072EfS2_fS2_fjLj128EEEEELb1ELb1ELb0EEEvNS_9BwdParamsE:
.text._ZN10layer_norm31ln_parallel_residual_bwd_kernelINS_13Kernel_traitsIf6__halffS2_fjLj3072ELj1ELj1ELj4ELj16ENS_18Kernel_traits_baseILj3072EfS2_fS2_fjLj128EEEEELb1ELb1ELb0EEEvNS_9BwdParamsE:
        /* <DEDUP_REMOVED lines=89> */
.L_x_2556:
        /* <DEDUP_REMOVED lines=20> */
[----:B----4-:R-:W-:Y:S02]  /*06d0*/  ISETP.NE.U32.AND P1, PT, RZ, UR12, PT ;  /* 0x0000000cff007c0c */ /* 0x010fe4000bf25070 */
        /* <DEDUP_REMOVED lines=21> */
[C---:B------:R-:W-:Y:S01]  /*0830*/  FADD.FTZ R3, -R185.reuse, R112 ;  /* 0x00000070b9037221 */ /* 0x040fe20000010100 */
[----:B------:R-:W-:Y:S02]  /*0840*/  FADD.FTZ R141, -R185, R114 ;  /* 0x00000072b98d7221 */ /* 0x000fe40000010100 */
[----:B--2--5:R-:W-:Y:S01]  /*0850*/  FMUL.FTZ R136, R132, R143 ;  /* 0x0000008f84887220 */ /* 0x024fe20000410000 */
[----:B----4-:R-:W-:-:S02]  /*0860*/  HADD2.F32 R113, -RZ, R116.H0_H0 ;  /* 0x20000074ff717230 */ /* 0x010fc40000004100 */
[--C-:B------:R-:W-:Y:S02]  /*0870*/  HADD2.F32 R112, -RZ, R117.reuse.H1_H1 ;  /* 0x30000075ff707230 */ /* 0x100fe40000004100 */
[----:B------:R-:W-:Y:S01]  /*0880*/  FMUL.FTZ R3, R132, R3 ;  /* 0x0000000384037220 */ /* 0x000fe20000410000 */
[----:B------:R-:W-:Y:S02]  /*0890*/  HADD2.F32 R116, -RZ, R116.H1_H1 ;  /* 0x30000074ff747230 */ /* 0x000fe40000004100 */
[----:B0-----:R-:W-:Y:S01]  /*08a0*/  FMUL.FTZ R138, R80, R113 ;  /* 0x00000071508a7220 */ /* 0x001fe20000410000 */
[----:B------:R-:W-:Y:S02]  /*08b0*/  HADD2.F32 R115, -RZ, R117.H0_H0 ;  /* 0x20000075ff737230 */ /* 0x000fe40000004100 */
[C---:B-1----:R-:W-:Y:S01]  /*08c0*/  FMUL.FTZ R134, R132.reuse, R133 ;  /* 0x0000008584867220 */ /* 0x042fe20000410000 */
[----:B------:R-:W-:Y:S01]  /*08d0*/  FMUL.FTZ R133, R132, R141 ;  /* 0x0000008d84857220 */ /* 0x000fe20000410000 */
[----:B------:R-:W-:Y:S01]  /*08e0*/  FADD.FTZ R35, R35, R112 ;  /* 0x0000007023237221 */ /* 0x000fe20000010000 */
[-C--:B------:R-:W-:Y:S01]  /*08f0*/  FFMA.FTZ R59, R136, R112.reuse, R59 ;  /* 0x00000070883b7223 */ /* 0x080fe2000001003b */
[----:B------:R-:W-:Y:S01]  /*0900*/  FMUL.FTZ R137, R83, R112 ;  /* 0x0000007053897220 */ /* 0x000fe20000410000 */
        /* <DEDUP_REMOVED lines=8> */
[----:B------:R-:W-:Y:S01]  /*0990*/  FADD.FTZ R115, R112, R135 ;  /* 0x0000008770737221 */ /* 0x000fe20000010000 */
[----:B------:R-:W-:Y:S01]  /*09a0*/  FFMA.FTZ R112, R134, R135, R113 ;  /* 0x0000008786707223 */ /* 0x000fe20000010071 */
[----:B------:R-:W-:-:S02]  /*09b0*/  HADD2.F32 R117, -RZ, R118.H0_H0 ;  /* 0x20000076ff757230 */ /* 0x000fc40000004100 */
[----:B------:R-:W-:Y:S01]  /*09c0*/  FADD.FTZ R139, -R185, R120 ;  /* 0x00000078b98b7221 */ /* 0x000fe20000010100 */
[----:B------:R-:W-:Y:S01]  /*09d0*/  FADD.FTZ R114, R115, R140 ;  /* 0x0000008c73727221 */ /* 0x000fe20000010000 */
[----:B------:R-:W-:Y:S01]  /*09e0*/  FFMA.FTZ R113, R133, R140, R112 ;  /* 0x0000008c85717223 */ /* 0x000fe20000010070 */
[----:B------:R-:W-:Y:S02]  /*09f0*/  HADD2.F32 R118, -RZ, R118.H1_H1 ;  /* 0x30000076ff767230 */ /* 0x000fe40000004100 */
[----:B------:R-:W-:Y:S01]  /*0a00*/  FADD.FTZ R121, -R185, R121 ;  /* 0x00000079b9797221 */ /* 0x000fe20000010100 */
[----:B------:R-:W-:Y:S01]  /*0a10*/  FMUL.FTZ R139, R132, R139 ;  /* 0x0000008b848b7220 */ /* 0x000fe20000410000 */
[----:B------:R-:W-:Y:S01]  /*0a20*/  FMUL.FTZ R142, R76, R117 ;  /* 0x000000754c8e7220 */ /* 0x000fe20000410000 */
[----:B------:R-:W-:Y:S01]  /*0a30*/  FADD.FTZ R115, R114, R137 ;  /* 0x0000008972737221 */ /* 0x000fe20000010000 */
[----:B------:R-:W-:Y:S01]  /*0a40*/  FFMA.FTZ R112, R136, R137, R113 ;  /* 0x0000008988707223 */ /* 0x000fe20000010071 */
[----:B------:R-:W-:-:S02]  /*0a50*/  HADD2.F32 R145, -RZ, R119.H0_H0 ;  /* 0x20000077ff917230 */ /* 0x000fc40000004100 */
[----:B------:R-:W-:Y:S02]  /*0a60*/  HADD2.F32 R188, -RZ, R119.H1_H1 ;  /* 0x30000077ffbc7230 */ /* 0x000fe40000004100 */
[----:B------:R-:W-:Y:S01]  /*0a70*/  FADD.FTZ R119, -R185, R122 ;  /* 0x0000007ab9777221 */ /* 0x000fe20000010100 */
        /* <DEDUP_REMOVED lines=25> */
.L_x_2519:
[----:B----4-:R-:W-:Y:S05]  /*0c10*/  BSYNC.RECONVERGENT B0 ;  /* 0x0000000000007941 */ /* 0x010fea0003800200 */
.L_x_2518:
        /* <DEDUP_REMOVED lines=88> */
.L_x_2521:
[----:B------:R-:W-:Y:S05]  /*11a0*/  BSYNC.RECONVERGENT B0 ;  /* 0x0000000000007941 */ /* 0x000fea0003800200 */
.L_x_2520:
        /* <DEDUP_REMOVED lines=25> */
[C---:B------:R-:W-:Y:S01]  /*1340*/  FADD.FTZ R177, -R185.reuse, R114 ;  /* 0x00000072b9b17221 */ /* 0x040fe20000010100 */
[----:B------:R-:W-:Y:S01]  /*1350*/  FADD.FTZ R179, -R185, R115 ;  /* 0x00000073b9b37221 */ /* 0x000fe20000010100 */
[--C-:B----4-:R-:W-:Y:S02]  /*1360*/  HADD2.F32 R113, -RZ, R120.reuse.H0_H0 ;  /* 0x20000078ff717230 */ /* 0x110fe40000004100 */
[----:B-----5:R-:W-:Y:S01]  /*1370*/  FMUL.FTZ R163, R132, R163 ;  /* 0x000000a384a37220 */ /* 0x020fe20000410000 */
[----:B------:R-:W-:-:S02]  /*1380*/  HADD2.F32 R120, -RZ, R120.H1_H1 ;  /* 0x30000078ff787230 */ /* 0x000fc40000004100 */
[----:B0-----:R-:W-:Y:S01]  /*1390*/  FMUL.FTZ R172, R132, R165 ;  /* 0x000000a584ac7220 */ /* 0x001fe20000410000 */
[----:B------:R-:W-:Y:S01]  /*13a0*/  FMUL.FTZ R178, R64, R113 ;  /* 0x0000007140b27220 */ /* 0x000fe20000410000 */
[--C-:B------:R-:W-:Y:S02]  /*13b0*/  HADD2.F32 R115, -RZ, R121.reuse.H0_H0 ;  /* 0x20000079ff737230 */ /* 0x100fe40000004100 */
[----:B------:R-:W-:Y:S01]  /*13c0*/  FMUL.FTZ R165, R132, R177 ;  /* 0x000000b184a57220 */ /* 0x000fe20000410000 */
[----:B------:R-:W-:Y:S01]  /*13d0*/  FADD.FTZ R16, R16, R113 ;  /* 0x0000007110107221 */ /* 0x000fe20000010000 */
[----:B------:R-:W-:Y:S01]  /*13e0*/  FFMA.FTZ R40, R163, R113, R40 ;  /* 0x00000071a3287223 */ /* 0x000fe20000010028 */
[----:B------:R-:W-:Y:S01]  /*13f0*/  FMUL.FTZ R177, R65, R120 ;  /* 0x0000007841b17220 */ /* 0x000fe20000410000 */
[----:B------:R-:W-:Y:S01]  /*1400*/  FADD.FTZ R112, R189, R178 ;  /* 0x000000b2bd707221 */ /* 0x000fe20000010000 */
[----:B------:R-:W-:Y:S01]  /*1410*/  FFMA.FTZ R113, R163, R178, R188 ;  /* 0x000000b2a3717223 */ /* 0x000fe200000100bc */
[----:B------:R-:W-:-:S02]  /*1420*/  HADD2.F32 R114, -RZ, R121.H1_H1 ;  /* 0x30000079ff727230 */ /* 0x000fc40000004100 */
[----:B------:R-:W-:Y:S01]  /*1430*/  FADD.FTZ R18, R18, R115 ;  /* 0x0000007312127221 */ /* 0x000fe20000010000 */
[-C--:B------:R-:W-:Y:S01]  /*1440*/  FFMA.FTZ R42, R165, R115.reuse, R42 ;  /* 0x00000073a52a7223 */ /* 0x080fe2000001002a */
[----:B------:R-:W-:Y:S01]  /*1450*/  FMUL.FTZ R180, R66, R115 ;  /* 0x0000007342b47220 */ /* 0x000fe20000410000 */
[----:B-1----:R-:W-:Y:S01]  /*1460*/  FMUL.FTZ R174, R132, R179 ;  /* 0x000000b384ae7220 */ /* 0x002fe20000410000 */
[----:B------:R-:W-:Y:S01]  /*1470*/  FADD.FTZ R115, R112, R177 ;  /* 0x000000b170737221 */ /* 0x000fe20000010000 */
[----:B------:R-:W-:Y:S01]  /*1480*/  FFMA.FTZ R112, R172, R177, R113 ;  /* 0x000000b1ac707223 */ /* 0x000fe20000010071 */
[----:B------:R-:W-:Y:S01]  /*1490*/  FADD.FTZ R183, -R185, R117 ;  /* 0x00000075b9b77221 */ /* 0x000fe20000010100 */
[--C-:B------:R-:W-:Y:S02]  /*14a0*/  HADD2.F32 R117, -RZ, R122.reuse.H0_H0 ;  /* 0x2000007aff757230 */ /* 0x100fe40000004100 */
[----:B------:R-:W-:Y:S01]  /*14b0*/  FADD.FTZ R19, R19, R114 ;  /* 0x0000007213137221 */ /* 0x000fe20000010000 */
[-C--:B------:R-:W-:Y:S01]  /*14c0*/  FFMA.FTZ R43, R174, R114.reuse, R43 ;  /* 0x00000072ae2b7223 */ /* 0x080fe2000001002b */
[----:B------:R-:W-:Y:S01]  /*14d0*/  FMUL.FTZ R179, R67, R114 ;  /* 0x0000007243b37220 */ /* 0x000fe20000410000 */
[----:B------:R-:W-:Y:S01]  /*14e0*/  FADD.FTZ R181, -R185, R116 ;  /* 0x00000074b9b57221 */ /* 0x000fe20000010100 */
[----:B------:R-:W-:Y:S01]  /*14f0*/  FADD.FTZ R114, R115, R180 ;  /* 0x000000b473727221 */ /* 0x000fe20000010000 */
[----:B------:R-:W-:Y:S01]  /*1500*/  FFMA.FTZ R113, R165, R180, R112 ;  /* 0x000000b4a5717223 */ /* 0x000fe20000010070 */
[----:B------:R-:W-:-:S02]  /*1510*/  HADD2.F32 R122, -RZ, R122.H1_H1 ;  /* 0x3000007aff7a7230 */ /* 0x000fc40000004100 */
[----:B------:R-:W-:Y:S01]  /*1520*/  FMUL.FTZ R173, R132, R181 ;  /* 0x000000b584ad7220 */ /* 0x000fe20000410000 */
[----:B------:R-:W-:Y:S01]  /*1530*/  FMUL.FTZ R182, R60, R117 ;  /* 0x000000753cb67220 */ /* 0x000fe20000410000 */
[----:B------:R-:W-:Y:S01]  /*1540*/  FADD.FTZ R115, R114, R179 ;  /* 0x000000b372737221 */ /* 0x000fe20000010000 */
[----:B------:R-:W-:Y:S01]  /*1550*/  FFMA.FTZ R112, R174, R179, R113 ;  /* 0x000000b3ae707223 */ /* 0x000fe20000010071 */
[C---:B------:R-:W-:Y:S01]  /*1560*/  FADD.FTZ R187, -R185.reuse, R118 ;  /* 0x00000076b9bb7221 */ /* 0x040fe20000010100 */
[----:B------:R-:W-:Y:S01]  /*1570*/  FADD.FTZ R185, -R185, R119 ;  /* 0x00000077b9b97221 */ /* 0x000fe20000010100 */
[--C-:B------:R-:W-:Y:S02]  /*1580*/  HADD2.F32 R119, -RZ, R123.reuse.H0_H0 ;  /* 0x2000007bff777230 */ /* 0x100fe40000004100 */
[----:B------:R-:W-:Y:S01]  /*1590*/  FMUL.FTZ R176, R132, R183 ;  /* 0x000000b784b07220 */ /* 0x000fe20000410000 */
[----:B------:R-:W-:Y:S01]  /*15a0*/  FMUL.FTZ R181, R61, R122 ;  /* 0x0000007a3db57220 */ /* 0x000fe20000410000 */
[----:B------:R-:W-:Y:S01]  /*15b0*/  FADD.FTZ R114, R115, R182 ;  /* 0x000000b673727221 */ /* 0x000fe20000010000 */
[----:B------:R-:W-:Y:S01]  /*15c0*/  FFMA.FTZ R113, R173, R182, R112 ;  /* 0x000000b6ad717223 */ /* 0x000fe20000010070 */
[----:B------:R-:W-:-:S02]  /*15d0*/  HADD2.F32 R116, -RZ, R123.H1_H1 ;  /* 0x3000007bff747230 */ /* 0x000fc40000004100 */
        /* <DEDUP_REMOVED lines=20> */
.L_x_2523:
[----:B------:R-:W-:Y:S05]  /*1720*/  BSYNC.RECONVERGENT B0 ;  /* 0x0000000000007941 */ /* 0x000fea0003800200 */
.L_x_2522:
        /* <DEDUP_REMOVED lines=32> */
.L_x_2525:
[----:B------:R-:W-:Y:S05]  /*1930*/  BSYNC.RECONVERGENT B0 ;  /* 0x0000000000007941 */ /* 0x000fea0003800200 */
.L_x_2524:
        /* <DEDUP_REMOVED lines=95> */
.L_x_2530:
        /* <DEDUP_REMOVED lines=54> */
.L_x_2529:
        /* <DEDUP_REMOVED lines=59> */
.L_x_2532:
        /* <DEDUP_REMOVED lines=54> */
.L_x_2528:
        /* <DEDUP_REMOVED lines=31> */
[----:B------:R-:W-:Y:S01]  /*2b90*/  F2FP.F16.F32.PACK_AB R115, R112, R115 ;  /* 0x000000737073723e */ /* 0x000fe200000000ff */
        /* <DEDUP_REMOVED lines=9> */
[----:B------:R-:W-:Y:S01]  /*2c30*/  F2FP.F16.F32.PACK_AB R111, R108, R111 ;  /* 0x0000006f6c6f723e */ /* 0x000fe200000000ff */
        /* <DEDUP_REMOVED lines=41> */
.L_x_2534:
        /* <DEDUP_REMOVED lines=28> */
[----:B------:R-:W-:Y:S01]  /*3090*/  F2FP.F16.F32.PACK_AB R111, R108, R111 ;  /* 0x0000006f6c6f723e */ /* 0x000fe200000000ff */
[-CC-:B------:R-:W-:Y:S01]  /*30a0*/  FFMA.FTZ R108, R136, R116.reuse, R117.reuse ;  /* 0x00000074886c7223 */ /* 0x180fe20000010075 */
[----:B------:R-:W-:Y:S01]  /*30b0*/  FMUL.FTZ R105, R132, R105 ;  /* 0x0000006984697220 */ /* 0x000fe20000410000 */
[----:B------:R-:W-:Y:S01]  /*30c0*/  F2FP.F16.F32.PACK_AB R115, R102, R115 ;  /* 0x000000736673723e */ /* 0x000fe200000000ff */
        /* <DEDUP_REMOVED lines=43> */
.L_x_2533:
        /* <DEDUP_REMOVED lines=31> */
[----:B------:R-:W-:Y:S02]  /*3570*/  F2FP.F16.F32.PACK_AB R111, R108, R111 ;  /* 0x0000006f6c6f723e */ /* 0x000fe400000000ff */
[----:B------:R-:W-:Y:S01]  /*3580*/  LOP3.LUT P0, RZ, R129, 0xff, RZ, 0xc0, !PT ;  /* 0x000000ff81ff7812 */ /* 0x000fe2000780c0ff */
[----:B------:R-:W-:Y:S01]  /*3590*/  FADD.FTZ R108, R141, -R110 ;  /* 0x8000006e8d6c7221 */ /* 0x000fe20000010000 */
[----:B------:R-:W-:Y:S01]  /*35a0*/  FMUL.FTZ R110, R109, UR14 ;  /* 0x0000000e6d6e7c20 */ /* 0x000fe20008410000 */
[----:B------:R-:W-:Y:S01]  /*35b0*/  FFMA.FTZ R109, R133, R116, R117 ;  /* 0x00000074856d7223 */ /* 0x000fe20000010075 */
[----:B------:R-:W-:Y:S01]  /*35c0*/  F2FP.F16.F32.PACK_AB R115, R112, R115 ;  /* 0x000000737073723e */ /* 0x000fe200000000ff */
        /* <DEDUP_REMOVED lines=43> */
.L_x_2535:
        /* <DEDUP_REMOVED lines=29> */
[-C--:B------:R-:W-:Y:S01]  /*3a50*/  FFMA.FTZ R108, R136, R116.reuse, R117 ;  /* 0x00000074886c7223 */ /* 0x080fe20000010075 */
[----:B------:R-:W-:Y:S01]  /*3a60*/  FFMA.FTZ R105, R132, R105, R5 ;  /* 0x0000006984697223 */ /* 0x000fe20000010005 */
[----:B------:R-:W-:Y:S01]  /*3a70*/  F2FP.F16.F32.PACK_AB R115, R102, R115 ;  /* 0x000000736673723e */ /* 0x000fe200000000ff */
        /* <DEDUP_REMOVED lines=41> */
[----:B------:R-:W-:-:S07]  /*3d10*/  F2FP.F16.F32.PACK_AB R112, R119, R112 ;  /* 0x000000707770723e */ /* 0x000fce00000000ff */
.L_x_2531:
        /* <DEDUP_REMOVED lines=15> */
.L_x_2527:
[----:B------:R-:W-:Y:S05]  /*3e10*/  BSYNC.RECONVERGENT B0 ;  /* 0x0000000000007941 */ /* 0x000fea0003800200 */
.L_x_2526:
        /* <DEDUP_REMOVED lines=36> */
[----:B------:R-:W-:Y:S02]  /*4060*/  F2FP.F16.F32.PACK_AB R115, R188, R115 ;  /* 0x00000073bc73723e */ /* 0x000fe400000000ff */
[----:B------:R-:W-:-:S04]  /*4070*/  ISETP.GE.U32.AND.EX P0, PT, R169, 0x1000000, PT, P0 ;  /* 0x01000000a900780c */ /* 0x000fc80003f06100 */
[----:B------:R-:W-:Y:S01]  /*4080*/  FSEL R190, R100, RZ, P0 ;  /* 0x000000ff64be7208 */ /* 0x000fe20000000000 */
[----:B------:R-:W-:Y:S01]  /*4090*/  FMUL.FTZ R100, R104, UR14 ;  /* 0x0000000e68647c20 */ /* 0x000fe20008410000 */
        /* <DEDUP_REMOVED lines=12> */
[----:B------:R-:W-:Y:S02]  /*4160*/  F2FP.F16.F32.PACK_AB R114, R187, R114 ;  /* 0x00000072bb72723e */ /* 0x000fe400000000ff */
[----:B------:R-:W-:Y:S01]  /*4170*/  FSEL R189, R100, RZ, P0 ;  /* 0x000000ff64bd7208 */ /* 0x000fe20000000000 */
[----:B------:R-:W-:Y:S01]  /*4180*/  FMUL.FTZ R100, R102, UR14 ;  /* 0x0000000e66647c20 */ /* 0x000fe20008410000 */
[----:B------:R-:W-:Y:S02]  /*4190*/  LOP3.LUT P0, RZ, R126, 0xff0000, RZ, 0xc0, !PT ;  /* 0x00ff00007eff7812 */ /* 0x000fe4000780c0ff */
[----:B------:R-:W-:-:S02]  /*41a0*/  F2FP.F16.F32.PACK_AB R110, R189, R110 ;  /* 0x0000006ebd6e723e */ /* 0x000fc400000000ff */
        /* <DEDUP_REMOVED lines=22> */
[----:B------:R-:W-:Y:S01]  /*4310*/  F2FP.F16.F32.PACK_AB R109, R123, R118 ;  /* 0x000000767b6d723e */ /* 0x000fe200000000ff */
[----:B------:R-:W-:-:S05]  /*4320*/  FMUL.FTZ R108, R100, UR14 ;  /* 0x0000000e646c7c20 */ /* 0x000fca0008410000 */
[----:B------:R-:W-:Y:S02]  /*4330*/  FSEL R112, R108, RZ, P0 ;  /* 0x000000ff6c707208 */ /* 0x000fe40000000000 */
[----:B------:R-:W-:Y:S02]  /*4340*/  LOP3.LUT P0, RZ, R168, 0xff, RZ, 0xc0, !PT ;  /* 0x000000ffa8ff7812 */ /* 0x000fe4000780c0ff */
[----:B------:R-:W-:Y:S02]  /*4350*/  F2FP.F16.F32.PACK_AB R112, R119, R112 ;  /* 0x000000707770723e */ /* 0x000fe400000000ff */
[----:B------:R-:W-:-:S04]  /*4360*/  FSEL R108, R108, RZ, P0 ;  /* 0x000000ff6c6c7208 */ /* 0x000fc80000000000 */
[----:B------:R-:W-:Y:S01]  /*4370*/  F2FP.F16.F32.PACK_AB R108, R121, R108 ;  /* 0x0000006c796c723e */ /* 0x000fe200000000ff */
[----:B------:R-:W-:Y:S06]  /*4380*/  BRA `(.L_x_2541) ;  /* 0x0000001c001c7947 */ /* 0x000fec0003800000 */
.L_x_2540:
        /* <DEDUP_REMOVED lines=20> */
[----:B------:R-:W-:Y:S02]  /*44d0*/  F2FP.F16.F32.PACK_AB R115, R188, R115 ;  /* 0x00000073bc73723e */ /* 0x000fe400000000ff */
[----:B------:R-:W-:-:S04]  /*44e0*/  ISETP.GE.U32.AND.EX P0, PT, R169, 0x1000000, PT, P0 ;  /* 0x01000000a900780c */ /* 0x000fc80003f06100 */
[----:B------:R-:W-:Y:S01]  /*44f0*/  FSEL R190, R108, RZ, P0 ;  /* 0x000000ff6cbe7208 */ /* 0x000fe20000000000 */
[----:B------:R-:W-:Y:S01]  /*4500*/  FFMA.FTZ R108, R160, R116, R117 ;  /* 0x00000074a06c7223 */ /* 0x000fe20000010075 */
[----:B------:R-:W-:Y:S02]  /*4510*/  LOP3.LUT P0, RZ, R127, 0xff, RZ, 0xc0, !PT ;  /* 0x000000ff7fff7812 */ /* 0x000fe4000780c0ff */
[----:B------:R-:W-:Y:S01]  /*4520*/  F2FP.F16.F32.PACK_AB R111, R190, R111 ;  /* 0x0000006fbe6f723e */ /* 0x000fe200000000ff */
        /* <DEDUP_REMOVED lines=11> */
[----:B------:R-:W-:Y:S01]  /*45e0*/  F2FP.F16.F32.PACK_AB R114, R187, R114 ;  /* 0x00000072bb72723e */ /* 0x000fe200000000ff */
[----:B------:R-:W-:Y:S01]  /*45f0*/  FFMA.FTZ R109, R132, R109, R86 ;  /* 0x0000006d846d7223 */ /* 0x000fe20000010056 */
[----:B------:R-:W-:Y:S01]  /*4600*/  FSEL R189, R108, RZ, P0 ;  /* 0x000000ff6cbd7208 */ /* 0x000fe20000000000 */
[----:B------:R-:W-:Y:S01]  /*4610*/  FFMA.FTZ R108, R152, R116, R117 ;  /* 0x00000074986c7223 */ /* 0x000fe20000010075 */
[----:B------:R-:W-:Y:S01]  /*4620*/  LOP3.LUT P0, RZ, R126, 0xff0000, RZ, 0xc0, !PT ;  /* 0x00ff00007eff7812 */ /* 0x000fe2000780c0ff */
[----:B------:R-:W-:Y:S01]  /*4630*/  FMUL.FTZ R109, R109, UR14 ;  /* 0x0000000e6d6d7c20 */ /* 0x000fe20008410000 */
[----:B------:R-:W-:Y:S01]  /*4640*/  F2FP.F16.F32.PACK_AB R110, R189, R110 ;  /* 0x0000006ebd6e723e */ /* 0x000fe200000000ff */
        /* <DEDUP_REMOVED lines=12> */
[----:B------:R-:W-:Y:S02]  /*4710*/  F2FP.F16.F32.PACK_AB R113, R122, R113 ;  /* 0x000000717a71723e */ /* 0x000fe400000000ff */
        /* <DEDUP_REMOVED lines=18> */
.L_x_2539:
        /* <DEDUP_REMOVED lines=75> */
[----:B------:R-:W-:Y:S02]  /*4cf0*/  F2FP.F16.F32.PACK_AB R112, R119, R112 ;  /* 0x000000707770723e */ /* 0x000fe400000000ff */
[----:B------:R-:W-:-:S04]  /*4d00*/  FSEL R108, R108, RZ, P0 ;  /* 0x000000ff6c6c7208 */ /* 0x000fc80000000000 */
[----:B------:R-:W-:Y:S01]  /*4d10*/  F2FP.F16.F32.PACK_AB R108, R121, R108 ;  /* 0x0000006c796c723e */ /* 0x000fe200000000ff */
[----:B------:R-:W-:Y:S06]  /*4d20*/  BRA `(.L_x_2541) ;  /* 0x0000001000b47947 */ /* 0x000fec0003800000 */
.L_x_2542:
        /* <DEDUP_REMOVED lines=75> */
.L_x_2538:
        /* <DEDUP_REMOVED lines=32> */
[----:B------:R-:W-:Y:S01]  /*53e0*/  F2FP.F16.F32.PACK_AB R115, R188, R115 ;  /* 0x00000073bc73723e */ /* 0x000fe200000000ff */
        /* <DEDUP_REMOVED lines=22> */
[----:B------:R-:W-:Y:S01]  /*5550*/  F2FP.F16.F32.PACK_AB R114, R123, R122 ;  /* 0x0000007a7b72723e */ /* 0x000fe200000000ff */
[----:B------:R-:W-:-:S05]  /*5560*/  FMUL.FTZ R113, R101, UR14 ;  /* 0x0000000e65717c20 */ /* 0x000fca0008410000 */
[----:B------:R-:W-:Y:S02]  /*5570*/  FSEL R119, R113, RZ, P0 ;  /* 0x000000ff71777208 */ /* 0x000fe40000000000 */
[----:B------:R-:W-:Y:S02]  /*5580*/  F2FP.F16.F32.PACK_AB R113, R121, R118 ;  /* 0x000000767971723e */ /* 0x000fe400000000ff */
[----:B------:R-:W-:Y:S01]  /*5590*/  F2FP.F16.F32.PACK_AB R112, R119, R112 ;  /* 0x000000707770723e */ /* 0x000fe200000000ff */
[----:B------:R-:W-:Y:S06]  /*55a0*/  BRA `(.L_x_2541) ;  /* 0x0000000800947947 */ /* 0x000fec0003800000 */
.L_x_2544:
        /* <DEDUP_REMOVED lines=33> */
[----:B------:R-:W-:Y:S02]  /*57c0*/  F2FP.F16.F32.PACK_AB R114, R123, R114 ;  /* 0x000000727b72723e */ /* 0x000fe400000000ff */
        /* <DEDUP_REMOVED lines=17> */
[----:B------:R-:W-:Y:S02]  /*58e0*/  F2FP.F16.F32.PACK_AB R113, R121, R118 ;  /* 0x000000767971723e */ /* 0x000fe400000000ff */
[----:B------:R-:W-:Y:S01]  /*58f0*/  F2FP.F16.F32.PACK_AB R112, R119, R112 ;  /* 0x000000707770723e */ /* 0x000fe200000000ff */
[----:B------:R-:W-:Y:S06]  /*5900*/  BRA `(.L_x_2541) ;  /* 0x0000000400bc7947 */ /* 0x000fec0003800000 */
.L_x_2543:
        /* <DEDUP_REMOVED lines=28> */
[----:B------:R-:W-:Y:S01]  /*5ad0*/  F2FP.F16.F32.PACK_AB R115, R188, R115 ;  /* 0x00000073bc73723e */ /* 0x000fe200000000ff */
        /* <DEDUP_REMOVED lines=26> */
[----:B------:R-:W-:Y:S02]  /*5c80*/  F2FP.F16.F32.PACK_AB R113, R121, R118 ;  /* 0x000000767971723e */ /* 0x000fe400000000ff */
[----:B------:R-:W-:Y:S01]  /*5c90*/  F2FP.F16.F32.PACK_AB R112, R119, R112 ;  /* 0x000000707770723e */ /* 0x000fe200000000ff */
[----:B------:R-:W-:Y:S06]  /*5ca0*/  BRA `(.L_x_2541) ;  /* 0x0000000000d47947 */ /* 0x000fec0003800000 */
.L_x_2545:
        /* <DEDUP_REMOVED lines=53> */
.L_x_2541:
        /* <DEDUP_REMOVED lines=11> */
.L_x_2537:
[----:B------:R-:W-:Y:S05]  /*60b0*/  BSYNC.RECONVERGENT B0 ;  /* 0x0000000000007941 */ /* 0x000fea0003800200 */
.L_x_2536:
        /* <DEDUP_REMOVED lines=87> */
.L_x_2550:
        /* <DEDUP_REMOVED lines=53> */
[----:B------:R-:W-:Y:S02]  /*6980*/  F2FP.F16.F32.PACK_AB R113, R118, R113 ;  /* 0x000000717671723e */ /* 0x000fe400000000ff */
[----:B------:R-:W-:Y:S01]  /*6990*/  FSEL R122, R108, RZ, P0 ;  /* 0x000000ff6c7a7208 */ /* 0x000fe20000000000 */
[-CC-:B------:R-:W-:Y:S01]  /*69a0*/  FFMA.FTZ R108, R172, R116.reuse, R117.reuse ;  /* 0x00000074ac6c7223 */ /* 0x180fe20000010075 */
[----:B------:R-:W-:Y:S01]  /*69b0*/  FFMA.FTZ R117, R163, R116, R117 ;  /* 0x00000074a3757223 */ /* 0x000fe20000010075 */
[----:B------:R-:W-:Y:S02]  /*69c0*/  LOP3.LUT P0, RZ, R124, 0xff00, RZ, 0xc0, !PT ;  /* 0x0000ff007cff7812 */ /* 0x000fe4000780c0ff */
[----:B------:R-:W-:Y:S01]  /*69d0*/  FADD.FTZ R108, R177, -R108 ;  /* 0x8000006cb16c7221 */ /* 0x000fe20000010000 */
[----:B------:R-:W-:Y:S01]  /*69e0*/  FADD.FTZ R117, R178, -R117 ;  /* 0x80000075b2757221 */ /* 0x000fe20000010000 */
[----:B------:R-:W-:-:S02]  /*69f0*/  F2FP.F16.F32.PACK_AB R109, R122, R109 ;  /* 0x0000006d7a6d723e */ /* 0x000fc400000000ff */
        /* <DEDUP_REMOVED lines=10> */
[----:B------:R-:W-:Y:S02]  /*6aa0*/  F2FP.F16.F32.PACK_AB R112, R119, R112 ;  /* 0x000000707770723e */ /* 0x000fe400000000ff */
[----:B------:R-:W-:-:S04]  /*6ab0*/  FSEL R108, R117, RZ, P0 ;  /* 0x000000ff756c7208 */ /* 0x000fc80000000000 */
[----:B------:R-:W-:Y:S01]  /*6ac0*/  F2FP.F16.F32.PACK_AB R108, R121, R108 ;  /* 0x0000006c796c723e */ /* 0x000fe200000000ff */
[----:B------:R-:W-:Y:S06]  /*6ad0*/  BRA `(.L_x_2551) ;  /* 0x0000001400f07947 */ /* 0x000fec0003800000 */
.L_x_2549:
        /* <DEDUP_REMOVED lines=79> */
.L_x_2552:
        /* <DEDUP_REMOVED lines=75> */
.L_x_2548:
        /* <DEDUP_REMOVED lines=61> */
.L_x_2554:
        /* <DEDUP_REMOVED lines=44> */
[----:B------:R-:W-:Y:S02]  /*7b10*/  F2FP.F16.F32.PACK_AB R113, R118, R113 ;  /* 0x000000717671723e */ /* 0x000fe400000000ff */
[C---:B------:R-:W-:Y:S01]  /*7b20*/  FFMA.FTZ R112, R132.reuse, R112, R93 ;  /* 0x0000007084707223 */ /* 0x040fe2000001005d */
[----:B------:R-:W-:-:S03]  /*7b30*/  FFMA.FTZ R117, R132, R117, R92 ;  /* 0x0000007584757223 */ /* 0x000fc6000001005c */
[----:B------:R-:W-:Y:S01]  /*7b40*/  FMUL.FTZ R112, R112, UR14 ;  /* 0x0000000e70707c20 */ /* 0x000fe20008410000 */
[----:B------:R-:W-:-:S04]  /*7b50*/  FMUL.FTZ R117, R117, UR14 ;  /* 0x0000000e75757c20 */ /* 0x000fc80008410000 */
[----:B------:R-:W-:Y:S02]  /*7b60*/  FSEL R119, R112, RZ, P0 ;  /* 0x000000ff70777208 */ /* 0x000fe40000000000 */
[----:B------:R-:W-:-:S04]  /*7b70*/  LOP3.LUT P0, RZ, R124, 0xff, RZ, 0xc0, !PT ;  /* 0x000000ff7cff7812 */ /* 0x000fc8000780c0ff */
[----:B------:R-:W-:-:S04]  /*7b80*/  FSEL R112, R117, RZ, P0 ;  /* 0x000000ff75707208 */ /* 0x000fc80000000000 */
[----:B------:R-:W-:Y:S01]  /*7b90*/  F2FP.F16.F32.PACK_AB R112, R119, R112 ;  /* 0x000000707770723e */ /* 0x000fe200000000ff */
[----:B------:R-:W-:Y:S06]  /*7ba0*/  BRA `(.L_x_2551) ;  /* 0x0000000400bc7947 */ /* 0x000fec0003800000 */
.L_x_2553:
        /* <DEDUP_REMOVED lines=58> */
.L_x_2555:
        /* <DEDUP_REMOVED lines=53> */
.L_x_2551:
        /* <DEDUP_REMOVED lines=10> */
.L_x_2547:
[----:B------:R-:W-:Y:S05]  /*8340*/  BSYNC.RECONVERGENT B0 ;  /* 0x0000000000007941 */ /* 0x000fea0003800200 */
.L_x_2546:
[----:B------:R-:W-:Y:S01]  /*8350*/  ISETP.NE.AND P0, PT, R185, RZ, PT ;  /* 0x000000ffb900720c */ /* 0x000fe20003f05270 */
[----:B------:R-:W-:-:S12]  /*8360*/  UPLOP3.LUT UP1, UPT, UPT, UPT, UP1, 0x40, 0x4 ;  /* 0x000000000004789c */ /* 0x000fd80003f2e810 */
[----:B------:R-:W-:Y:S05]  /*8370*/  @!P0 BRA `(.L_x_2556) ;  /* 0xffffff8000848947 */ /* 0x000fea000383ffff */
.L_x_2517:
        /* <DEDUP_REMOVED lines=31> */
.L_x_2557:
        /* <DEDUP_REMOVED lines=9> */
.L_x_3864:


//--------------------- .text._ZN10layer_norm22ln_bwd_finalize_kernelINS_22Kernel_traits_finalizeILj3072Ef6__halffS2_fjLb0ELj1024ELj4ENS_18Kernel_traits_baseILj3072EfS2_fS2_fjLj1024EEEEELb0ELb1EEEvNS_9BwdParamsE --------------------------
	.section	.text._ZN10layer_norm22ln_bwd_finalize_kernelINS_22Kernel_traits_finalizeILj3072Ef6__halffS2_fjLb0ELj1024ELj4ENS_18Kernel_traits_baseILj3072EfS2_fS2_fjLj1024EEEEELb0ELb1EEEvNS_9BwdParamsE,"ax",@progbits
	.align	128
        .global         _ZN10layer_norm22ln_bwd_finalize_kernelINS_22Kernel_traits_finalizeILj3072Ef6__halffS2_fjLb0ELj1024ELj4ENS_18Kernel_traits_baseILj3072EfS2_fS2_fjLj1024EEEEELb0ELb1EEEvNS_9BwdParamsE
        .type           _ZN10layer_norm22ln_bwd_finalize_kernelINS_22Kernel_traits_finalizeILj3072Ef6__halffS2_fjLb0ELj1024ELj4ENS_18Kernel_traits_baseILj3072EfS2_fS2_fjLj1024EEEEELb0ELb1EEEvNS_9BwdParamsE,@function
        .size           _ZN10layer_norm22ln_bwd_finalize_kernelINS_22Kernel_traits_finalizeILj3072Ef6__halffS2_fjLb0ELj1024ELj4ENS_18Kernel_traits_baseILj3072EfS2_fS2_fjLj1024EEEEELb0ELb1EEEvNS_9BwdParamsE,(.L_x_3865 - _ZN10layer_norm22ln_bwd_finalize_kernelINS_22Kernel_traits_finalizeILj3072Ef6__halffS2_fjLb0ELj1024ELj4ENS_18Kernel_traits_baseILj3072EfS2_fS2_fjLj1024EEEEELb0ELb1EEEvNS_9BwdParamsE)
        .other          _ZN10layer_norm22ln_bwd_finalize_kernelINS_22Kernel_traits_finalizeILj3072Ef6__halffS2_fjLb0ELj1024ELj4ENS_18Kernel_traits_baseILj3072EfS2_fS2_fjLj1024EEEEELb0ELb1EEEvNS_9BwdParamsE,@"STO_CUDA_ENTRY STV_DEFAULT"
_ZN10layer_norm22ln_bwd_finalize_kernelINS_22Kernel_traits_finalizeILj3072Ef6__halffS2_fjLb0ELj1024ELj4ENS_18Kernel_traits_baseILj3072EfS2_fS2_fjLj1024EEEEELb0ELb1EEEvNS_9BwdParamsE:
.text._ZN10layer_norm22ln_bwd_finalize_kernelINS_22Kernel_traits_finalizeILj3072Ef6__halffS2_fjLb0ELj1024ELj4ENS_18Kernel_traits_baseILj3072EfS2_fS2_fjLj1024EEEEELb0ELb1EEEvNS_9BwdParamsE:
        /* <DEDUP_REMOVED lines=77> */
.L_x_2562:
        /* <DEDUP_REMOVED lines=118> */
.L_x_2561:
[----:B------:R-:W-:Y:S05]  /*0c30*/  BSYNC.RECONVERGENT B1 ;  /* 0x0000000000017941 */ /* 0x000fea0003800200 */
.L_x_2560:
        /* <DEDUP_REMOVED lines=69> */
.L_x_2564:
[----:B------:R-:W-:Y:S05]  /*1090*/  BSYNC.RECONVERGENT B1 ;  /* 0x0000000000017941 */ /* 0x000fea0003800200 */
.L_x_2563:
        /* <DEDUP_REMOVED lines=38> */
.L_x_2566:
[----:B------:R-:W-:Y:S05]  /*1300*/  BSYNC.RECONVERGENT B1 ;  /* 0x0000000000017941 */ /* 0x000fea0003800200 */
.L_x_2565:
[----:B------:R-:W-:Y:S05]  /*1310*/  @!P1 BRA `(.L_x_2559) ;  /* 0x0000000000409947 */ /* 0x000fea0003800000 */
[----:B------:R-:W0:Y:S01]  /*1320*/  LDC R14, c[0x0][0x388] ;  /* 0x0000e200ff0e7b82 */ /* 0x000e220000000800 */
[----:B------:R-:W-:-:S07]  /*1330*/  IADD3 R12, PT, PT, -R54, RZ, RZ ;  /* 0x000000ff360c7210 */ /* 0x000fce0007ffe1ff */
[----:B------:R-:W1:Y:S08]  /*1340*/  LDC.64 R8, c[0x0][0x440] ;  /* 0x00011000ff087b82 */ /* 0x000e700000000a00 */
[----:B------:R-:W2:Y:S01]  /*1350*/  LDC.64 R10, c[0x0][0x448] ;  /* 0x00011200ff0a7b82 */ /* 0x000ea20000000a00 */
[----:B0-----:R-:W-:-:S05]  /*1360*/  IMAD R0, R3, R14, R0 ;  /* 0x0000000e03007224 */ /* 0x001fca00078e0200 */
[----:B------:R-:W-:-:S07]  /*1370*/  IADD3 R3, PT, PT, R57, R0, RZ ;  /* 0x0000000039037210 */ /* 0x000fce0007ffe0ff */
.L_x_2567:
        /* <DEDUP_REMOVED lines=10> */
.L_x_2559:
[----:B------:R-:W-:Y:S05]  /*1420*/  BSYNC.RECONVERGENT B0 ;  /* 0x0000000000007941 */ /* 0x000fea0003800200 */
.L_x_2558:
        /* <DEDUP_REMOVED lines=57> */
.L_x_2568:
        /* <DEDUP_REMOVED lines=12> */
.L_x_3865:


//--------------------- .text._ZN10layer_norm40ln_parallel_residual_bwd_finalize_kernelINS_22Kernel_traits_finalizeILj3072Ef6__halffS2_fjLb0ELj1024ELj4ENS_18Kernel_traits_baseILj3072EfS2_fS2_fjLj1024EEEEELb1EEEvNS_9BwdParamsE --------------------------
	.section	.text._ZN10layer_norm40ln_parallel_residual_bwd_finalize_kernelINS_22Kernel_traits_finalizeILj3072Ef6__halffS2_fjLb0ELj1024ELj4ENS_18Kernel_traits_baseILj3072EfS2_fS2_fjLj1024EEEEELb1EEEvNS_9BwdParamsE,"ax",@progbits
	.align	128
        .global         _ZN10layer_norm40ln_parallel_residual_bwd_finalize_kernelINS_22Kernel_traits_finalizeILj3072Ef6__halffS2_fjLb0ELj1024ELj4ENS_18Kernel_traits_baseILj3072EfS2_fS2_fjLj1024EEEEELb1EEEvNS_9BwdParamsE
        .type           _ZN10layer_norm40ln_parallel_residual_bwd_finalize_kernelINS_22Kernel_traits_finalizeILj3072Ef6__halffS2_fjLb0ELj1024ELj4ENS_18Kernel_traits_baseILj3072EfS2_fS2_fjLj1024EEEEELb1EEEvNS_9BwdParamsE,@function
        .size           _ZN10layer_norm40ln_parallel_residual_bwd_finalize_kernelINS_22Kernel_traits_finalizeILj3072Ef6__halffS2_fjLb0ELj1024ELj4ENS_18Kernel_traits_baseILj3072EfS2_fS2_fjLj1024EEEEELb1EEEvNS_9BwdParamsE,(.L_x_3866 - _ZN10layer_norm40ln_parallel_residual_bwd_finalize_kernelINS_22Kernel_traits_finalizeILj3072Ef6__halffS2_fjLb0ELj1024ELj4ENS_18Kernel_traits_baseILj3072EfS2_fS2_fjLj1024EEEEELb1EEEvNS_9BwdParamsE)
        .other          _ZN10layer_norm40ln_parallel_residual_bwd_finalize_kernelINS_22Kernel_traits_finalizeILj3072Ef6__halffS2_fjLb0ELj1024ELj4ENS_18Kernel_traits_baseILj3072EfS2_fS2_fjLj1024EEEEELb1EEEvNS_9BwdParamsE,@"STO_CUDA_ENTRY STV_DEFAULT"
_ZN10layer_norm40ln_parallel_residual_bwd_finalize_kernelINS_22Kernel_traits_finalizeILj3072Ef6__halffS2_fjLb0ELj1024ELj4ENS_18Kernel_traits_baseILj3072EfS2_fS2_fjLj1024EEEEELb1EEEvNS_9BwdParamsE:
.text._ZN10layer_norm40ln_parallel_residual_bwd_finalize_kernelINS_22Kernel_traits_finalizeILj3072Ef6__halffS2_fjLb0ELj1024ELj4ENS_18Kernel_traits_baseILj3072EfS2_fS2_fjLj1024EEEEELb1EEEvNS_9BwdParamsE:
        /* <DEDUP_REMOVED lines=57> */
.L_x_2573:
        /* <DEDUP_REMOVED lines=112> */
.L_x_2572:
[----:B------:R-:W-:Y:S05]  /*0a90*/  BSYNC.RECONVERGENT B1 ;  /* 0x0000000000017941 */ /* 0x000fea0003800200 */
.L_x_2571:
        /* <DEDUP_REMOVED lines=67> */
.L_x_2575:
[----:B------:R-:W-:Y:S05]  /*0ed0*/  BSYNC.RECONVERGENT B1 ;  /* 0x0000000000017941 */ /* 0x000fea0003800200 */
.L_x_2574:
        /* <DEDUP_REMOVED lines=37> */
.L_x_2577:
[----:B------:R-:W-:Y:S05]  /*1130*/  BSYNC.RECONVERGENT B1 ;  /* 0x0000000000017941 */ /* 0x000fea0003800200 */
.L_x_2576:
        /* <DEDUP_REMOVED lines=19> */
.L_x_2570:
[----:B------:R-:W-:Y:S05]  /*1270*/  BSYNC.RECONVERGENT B0 ;  /* 0x0000000000007941 */ /* 0x000fea0003800200 */
.L_x_2569:
        /* <DEDUP_REMOVED lines=89> */
.L_x_2578:
        /* <DEDUP_REMOVED lines=15> */
.L_x_3866:


//--------------------- .text._ZN10layer_norm31ln_parallel_residual_bwd_kernelINS_13Kernel_traitsIf6__halffS2_fjLj3072ELj1ELj1ELj4ELj16ENS_18Kernel_traits_baseILj3072EfS2_fS2_fjLj128EEEEELb1ELb1ELb1EEEvNS_9BwdParamsE --------------------------
	.section	.text._ZN10layer_norm31ln_parallel_residual_bwd_kernelINS_13Kernel_traitsIf6__halffS2_fjLj3072ELj1ELj1ELj4ELj16ENS_18Kernel_traits_baseILj3072EfS2_fS2_fjLj128EEEEELb1ELb1ELb1EEEvNS_9BwdParamsE,"ax",@progbits
	.align	128
        .global         _ZN10layer_norm31ln_parallel_residual_bwd_kernelINS_13Kernel_traitsIf6__halffS2_fjLj3072ELj1ELj1ELj4ELj16ENS_18Kernel_traits_baseILj3072EfS2_fS2_fjLj128EEEEELb1ELb1ELb1EEEvNS_9BwdParamsE
        .type           _ZN10layer_norm31ln_parallel_residual_bwd_kernelINS_13Kernel_traitsIf6__halffS2_fjLj3072ELj1ELj1ELj4ELj16ENS_18Kernel_traits_baseILj3072EfS2_fS2_fjLj128EEEEELb1ELb1ELb1EEEvNS_9BwdParamsE,@function
        .size           _ZN10layer_norm31ln_parallel_residual_bwd_kernelINS_13Kernel_traitsIf6__halffS2_fjLj3072ELj1ELj1ELj4ELj16ENS_18Kernel_traits_baseILj3072EfS2_fS2_fjLj128EEEEELb1ELb1ELb1EEEvNS_9BwdParamsE,(.L_x_3867 - _ZN10layer_norm31ln_parallel_residual_bwd_kernelINS_13Kernel_traitsIf6__halffS2_fjLj3072ELj1ELj1ELj4ELj16ENS_18Kernel_traits_baseILj3072EfS2_fS2_fjLj128EEEEELb1ELb1ELb1EEEvNS_9BwdParamsE)
        .other          _ZN10layer_norm31ln_parallel_residual_bwd_kernelINS_13Kernel_traitsIf6__halffS2_fjLj3072ELj1ELj1ELj4ELj16ENS_18Kernel_traits_baseILj3072EfS2_fS2_fjLj128EEEEELb1ELb1ELb1EEEvNS_9BwdParamsE,@"STO_CUDA_ENTRY STV_DEFAULT"
_ZN10layer_norm31ln_parallel_residual_bwd_kernelINS_13Kernel_traitsIf6__halffS2_fjLj3072ELj1ELj1ELj4ELj16ENS_18Kernel_traits_baseILj3072EfS2_fS2_fjLj128EEEEELb1ELb1ELb1EEEvNS_9BwdParamsE:
.text._ZN10layer_norm31ln_parallel_residual_bwd_kernelINS_13Kernel_traitsIf6__halffS2_fjLj3072ELj1ELj1ELj4ELj16ENS_18Kernel_traits_baseILj3072EfS2_fS2_fjLj128EEEEELb1ELb1ELb1EEEvNS_9BwdParamsE:
        /* <DEDUP_REMOVED lines=73> */
.L_x_2606:
[----:B------:R-:W1:Y:S01]  /*0490*/  LDC.64 R80, c[0x0][0x3c0] ;  /* 0x0000f000ff507b82 */ /* 0x000e620000000a00 */
[----:B------:R-:W-:-:S05]  /*04a0*/  IMAD R0, R156, UR13, RZ ;  /* 0x0000000d9c007c24 */ /* 0x000fca000f8e02ff */
[----:B--2---:R-:W-:Y:S02]  /*04b0*/  SHF.R.S32.HI R65, RZ, 0x1f, R0 ;  /* 0x0000001fff417819 */ /* 0x004fe40000011400 */
[----:B------:R-:W2:Y:S02]  /*04c0*/  LDC.64 R98, c[0x0][0x428] ;  /* 0x00010a00ff627b82 */ /* 0x000ea40000000a00 */
[----:B------:R-:W-:-:S04]  /*04d0*/  LEA.HI R65, R65, R0, RZ, 0x3 ;  /* 0x0000000041417211 */ /* 0x000fc800078f18ff */
[----:B------:R-:W-:Y:S02]  /*04e0*/  LEA.HI.SX32 R160, R65, R76, 0x1d ;  /* 0x0000004c41a07211 */ /* 0x000fe400078feaff */
[----:B------:R-:W3:Y:S08]  /*04f0*/  LDC.64 R106, c[0x0][0x3a8] ;  /* 0x0000ea00ff6a7b82 */ /* 0x000ef00000000a00 */
[----:B------:R-:W4:Y:S01]  /*0500*/  LDC.64 R102, c[0x0][0x3c8] ;  /* 0x0000f200ff667b82 */ /* 0x000f220000000a00 */
[----:B-1----:R-:W-:Y:S01]  /*0510*/  IMAD.WIDE R80, R156, 0x4, R80 ;  /* 0x000000049c507825 */ /* 0x002fe200078e0250 */
[----:B------:R-:W-:-:S02]  /*0520*/  IADD3 R159, PT, PT, R160, 0x80, RZ ;  /* 0x00000080a09f7810 */ /* 0x000fc40007ffe0ff */
[C---:B------:R-:W-:Y:S02]  /*0530*/  IADD3 R155, PT, PT, R160.reuse, 0x100, RZ ;  /* 0x00000100a09b7810 */ /* 0x040fe40007ffe0ff */
[----:B------:R-:W4:Y:S01]  /*0540*/  LDG.E R0, desc[UR10][R80.64] ;  /* 0x0000000a50007981 */ /* 0x000f22000c1e1900 */
[C---:B--2---:R-:W-:Y:S01]  /*0550*/  IMAD.WIDE.U32 R68, R160.reuse, 0x10, R98 ;  /* 0x00000010a0447825 */ /* 0x044fe200078e0062 */
[----:B0-----:R-:W-:Y:S01]  /*0560*/  ISETP.NE.U32.AND P0, PT, RZ, UR16, PT ;  /* 0x00000010ff007c0c */ /* 0x001fe2000bf05070 */
[----:B------:R-:W0:Y:S04]  /*0570*/  LDC.64 R170, c[0x0][0x3b0] ;  /* 0x0000ec00ffaa7b82 */ /* 0x000e280000000a00 */
[----:B------:R-:W2:Y:S01]  /*0580*/  LDG.E.128 R68, desc[UR10][R68.64] ;  /* 0x0000000a44447981 */ /* 0x000ea2000c1e1d00 */
[----:B---3--:R-:W-:-:S04]  /*0590*/  IMAD.WIDE.U32 R96, R160, 0x20, R106 ;  /* 0x00000020a0607825 */ /* 0x008fc800078e006a */
[--C-:B------:R-:W-:Y:S01]  /*05a0*/  IMAD.WIDE.U32 R104, R159, 0x20, R106.reuse ;  /* 0x000000209f687825 */ /* 0x100fe200078e006a */
[----:B------:R-:W3:Y:S03]  /*05b0*/  LDG.E.128 R64, desc[UR10][R96.64] ;  /* 0x0000000a60407981 */ /* 0x000ee6000c1e1d00 */
[----:B------:R-:W-:Y:S01]  /*05c0*/  IMAD.WIDE.U32 R106, R155, 0x20, R106 ;  /* 0x000000209b6a7825 */ /* 0x000fe200078e006a */
[----:B------:R-:W3:Y:S03]  /*05d0*/  LDG.E.128 R76, desc[UR10][R104.64] ;  /* 0x0000000a684c7981 */ /* 0x000ee6000c1e1d00 */
[----:B----4-:R-:W-:Y:S01]  /*05e0*/  IMAD.WIDE R102, R156, 0x4, R102 ;  /* 0x000000049c667825 */ /* 0x010fe200078e0266 */
[----:B------:R-:W4:Y:S04]  /*05f0*/  LDG.E.128 R72, desc[UR10][R96.64+0x10] ;  /* 0x0000100a60487981 */ /* 0x000f28000c1e1d00 */
[----:B------:R1:W4:Y:S04]  /*0600*/  LDG.E.128 R84, desc[UR10][R104.64+0x10] ;  /* 0x0000100a68547981 */ /* 0x000328000c1e1d00 */
[----:B------:R-:W4:Y:S04]  /*0610*/  LDG.E.128 R88, desc[UR10][R106.64] ;  /* 0x0000000a6a587981 */ /* 0x000f28000c1e1d00 */
[----:B------:R0:W4:Y:S04]  /*0620*/  LDG.E.128 R92, desc[UR10][R106.64+0x10] ;  /* 0x0000100a6a5c7981 */ /* 0x000128000c1e1d00 */
[----:B------:R0:W4:Y:S01]  /*0630*/  LDG.E R158, desc[UR10][R102.64] ;  /* 0x0000000a669e7981 */ /* 0x000122000c1e1900 */
[----:B------:R-:W-:-:S04]  /*0640*/  IMAD.WIDE.U32 R82, R159, 0x10, R98 ;  /* 0x000000109f527825 */ /* 0x000fc800078e0062 */
[----:B------:R-:W-:Y:S02]  /*0650*/  IMAD.WIDE.U32 R98, R155, 0x10, R98 ;  /* 0x000000109b627825 */ /* 0x000fe400078e0062 */
[----:B------:R-:W4:Y:S04]  /*0660*/  LDG.E.128 R80, desc[UR10][R82.64] ;  /* 0x0000000a52507981 */ /* 0x000f28000c1e1d00 */
[----:B------:R-:W4:Y:S01]  /*0670*/  LDG.E.128 R96, desc[UR10][R98.64] ;  /* 0x0000000a62607981 */ /* 0x000f22000c1e1d00 */
[----:B------:R-:W-:Y:S02]  /*0680*/  ISETP.NE.AND.EX P0, PT, RZ, UR17, PT, P0 ;  /* 0x00000011ff007c0c */ /* 0x000fe4000bf05300 */
[----:B------:R-:W-:-:S04]  /*0690*/  ISETP.NE.U32.AND P1, PT, RZ, UR14, PT ;  /* 0x0000000eff007c0c */ /* 0x000fc8000bf25070 */
[----:B------:R-:W-:-:S07]  /*06a0*/  ISETP.NE.AND.EX P1, PT, RZ, UR15, PT, P1 ;  /* 0x0000000fff007c0c */ /* 0x000fce000bf25310 */
[----:B-1----:R-:W1:Y:S08]  /*06b0*/  @P0 LDC.64 R104, c[0x0][0x3b8] ;  /* 0x0000ee00ff680b82 */ /* 0x002e700000000a00 */
[----:B0-----:R-:W0:Y:S08]  /*06c0*/  @P1 LDC.64 R106, c[0x0][0x438] ;  /* 0x00010e00ff6a1b82 */ /* 0x001e300000000a00 */
[----:B------:R-:W0:Y:S01]  /*06d0*/  @P1 LDC.64 R164, c[0x0][0x438] ;  /* 0x00010e00ffa41b82 */ /* 0x000e220000000a00 */
[----:B-1----:R-:W-:-:S07]  /*06e0*/  @P0 IMAD.WIDE.U32 R104, R160, 0x8, R104 ;  /* 0x00000008a0680825 */ /* 0x002fce00078e0068 */
[----:B------:R-:W1:Y:S01]  /*06f0*/  @P0 LDC.64 R172, c[0x0][0x3b8] ;  /* 0x0000ee00ffac0b82 */ /* 0x000e620000000a00 */
[----:B-----5:R0:W5:Y:S02]  /*0700*/  @P0 LDG.E.64 R162, desc[UR10][R104.64] ;  /* 0x0000000a68a20981 */ /* 0x020164000c1e1b00 */
[----:B0-----:R-:W-:-:S05]  /*0710*/  @P1 IMAD.WIDE.U32 R102, R160, 0x20, R106 ;  /* 0x00000020a0661825 */ /* 0x001fca00078e006a */
[----:B------:R-:W0:Y:S01]  /*0720*/  @P0 LDC.64 R166, c[0x0][0x3b8] ;  /* 0x0000ee00ffa60b82 */ /* 0x000e220000000a00 */
[--C-:B------:R-:W-:Y:S01]  /*0730*/  IMAD.WIDE.U32 R106, R160, 0x8, R170.reuse ;  /* 0x00000008a06a7825 */ /* 0x100fe200078e00aa */
[----:B------:R-:W-:Y:S01]  /*0740*/  ISETP.NE.AND P3, PT, RZ, UR12, PT ;  /* 0x0000000cff007c0c */ /* 0x000fe2000bf65270 */
[----:B------:R-:W5:Y:S02]  /*0750*/  @P1 LDG.E.128 R28, desc[UR10][R102.64] ;  /* 0x0000000a661c1981 */ /* 0x000f64000c1e1d00 */
[----:B------:R-:W-:-:S03]  /*0760*/  IMAD.WIDE.U32 R104, R159, 0x8, R170 ;  /* 0x000000089f687825 */ /* 0x000fc600078e00aa */
[----:B------:R-:W0:Y:S01]  /*0770*/  @P1 LDC.64 R168, c[0x0][0x438] ;  /* 0x00010e00ffa81b82 */ /* 0x000e220000000a00 */
[----:B------:R-:W5:Y:S04]  /*0780*/  LDG.E.64 R106, desc[UR10][R106.64] ;  /* 0x0000000a6a6a7981 */ /* 0x000f68000c1e1b00 */
[----:B------:R-:W5:Y:S01]  /*0790*/  LDG.E.64 R104, desc[UR10][R104.64] ;  /* 0x0000000a68687981 */ /* 0x000f62000c1e1b00 */
[----:B------:R-:W-:-:S03]  /*07a0*/  @P1 IMAD.WIDE.U32 R164, R159, 0x20, R164 ;  /* 0x000000209fa41825 */ /* 0x000fc600078e00a4 */
[----:B------:R-:W5:Y:S01]  /*07b0*/  @P1 LDG.E.128 R32, desc[UR10][R102.64+0x10] ;  /* 0x0000100a66201981 */ /* 0x000f62000c1e1d00 */
[----:B-1----:R-:W-:-:S03]  /*07c0*/  @P0 IMAD.WIDE.U32 R172, R155, 0x8, R172 ;  /* 0x000000089bac0825 */ /* 0x002fc600078e00ac */
[----:B------:R-:W5:Y:S01]  /*07d0*/  @P1 LDG.E.128 R36, desc[UR10][R164.64] ;  /* 0x0000000aa4241981 */ /* 0x000f62000c1e1d00 */
[----:B------:R-:W-:-:S03]  /*07e0*/  IMAD.WIDE.U32 R170, R155, 0x8, R170 ;  /* 0x000000089baa7825 */ /* 0x000fc600078e00aa */
[----:B------:R2:W5:Y:S01]  /*07f0*/  @P1 LDG.E.128 R40, desc[UR10][R164.64+0x10] ;  /* 0x0000100aa4281981 */ /* 0x000562000c1e1d00 */
[----:B0-----:R-:W-:-:S03]  /*0800*/  @P0 IMAD.WIDE.U32 R166, R159, 0x8, R166 ;  /* 0x000000089fa60825 */ /* 0x001fc600078e00a6 */
[----:B------:R-:W5:Y:S01]  /*0810*/  @P0 LDG.E.64 R100, desc[UR10][R172.64] ;  /* 0x0000000aac640981 */ /* 0x000f62000c1e1b00 */
[----:B------:R-:W-:-:S03]  /*0820*/  @P1 IMAD.WIDE.U32 R168, R155, 0x20, R168 ;  /* 0x000000209ba81825 */ /* 0x000fc600078e00a8 */
[----:B------:R-:W5:Y:S04]  /*0830*/  @P0 LDG.E.64 R2, desc[UR10][R166.64] ;  /* 0x0000000aa6020981 */ /* 0x000f68000c1e1b00 */
[----:B------:R-:W5:Y:S04]  /*0840*/  @P1 LDG.E.128 R44, desc[UR10][R168.64] ;  /* 0x0000000aa82c1981 */ /* 0x000f68000c1e1d00 */
[----:B------:R0:W5:Y:S04]  /*0850*/  @P1 LDG.E.128 R48, desc[UR10][R168.64+0x10] ;  /* 0x0000100aa8301981 */ /* 0x000168000c1e1d00 */
[----:B------:R4:W5:Y:S01]  /*0860*/  LDG.E.64 R102, desc[UR10][R170.64] ;  /* 0x0000000aaa667981 */ /* 0x000962000c1e1b00 */
[----:B------:R-:W-:Y:S01]  /*0870*/  FSEL R0, R0, RZ, !P3 ;  /* 0x000000ff00007208 */ /* 0x000fe20005800000 */
[----:B--2---:R-:W-:-:S02]  /*0880*/  HADD2.F32 R165, -RZ, R68.H0_H0 ;  /* 0x20000044ffa57230 */ /* 0x004fc40000004100 */
[----:B------:R-:W-:Y:S02]  /*0890*/  HADD2.F32 R68, -RZ, R68.H1_H1 ;  /* 0x30000044ff447230 */ /* 0x000fe40000004100 */
[--C-:B0-----:R-:W-:Y:S02]  /*08a0*/  HADD2.F32 R169, -RZ, R69.reuse.H0_H0 ;  /* 0x20000045ffa97230 */ /* 0x101fe40000004100 */
[C---:B---3--:R-:W-:Y:S01]  /*08b0*/  FADD.FTZ R173, -R0.reuse, R64 ;  /* 0x0000004000ad7221 */ /* 0x048fe20000010100 */
[C---:B------:R-:W-:Y:S01]  /*08c0*/  FADD.FTZ R175, -R0.reuse, R65 ;  /* 0x0000004100af7221 */ /* 0x040fe20000010100 */
[C---:B------:R-:W-:Y:S01]  /*08d0*/  FADD.FTZ R179, -R0.reuse, R67 ;  /* 0x0000004300b37221 */ /* 0x040fe20000010100 */
[----:B------:R-:W-:Y:S02]  /*08e0*/  HADD2.F32 R164, -RZ, R69.H1_H1 ;  /* 0x30000045ffa47230 */ /* 0x000fe40000004100 */
[----:B------:R-:W-:Y:S01]  /*08f0*/  FADD.FTZ R197, -R0, R79 ;  /* 0x0000004f00c57221 */ /* 0x000fe20000010100 */
[----:B------:R-:W-:-:S02]  /*0900*/  HADD2.F32 R168, -RZ, R71.H0_H0 ;  /* 0x20000047ffa87230 */ /* 0x000fc40000004100 */
[C---:B------:R-:W-:Y:S01]  /*0910*/  FADD.FTZ R177, -R0.reuse, R66 ;  /* 0x0000004200b17221 */ /* 0x040fe20000010100 */
[----:B------:R-:W-:Y:S02]  /*0920*/  HADD2.F32 R167, -RZ, R71.H1_H1 ;  /* 0x30000047ffa77230 */ /* 0x000fe40000004100 */
[C---:B----4-:R-:W-:Y:S01]  /*0930*/  FADD.FTZ R171, -R0.reuse, R72 ;  /* 0x0000004800ab7221 */ /* 0x050fe20000010100 */
        /* <DEDUP_REMOVED lines=19> */
[C---:B------:R-:W-:Y:S01]  /*0a70*/  FMUL.FTZ R0, R158.reuse, R173 ;  /* 0x000000ad9e007220 */ /* 0x040fe20000410000 */
        /* <DEDUP_REMOVED lines=9> */
[----:B------:R-:W-:Y:S01]  /*0b10*/  FMUL.FTZ R93, R27, R164 ;  /* 0x000000a41b5d7220 */ /* 0x000fe20000410000 */
[--C-:B------:R-:W-:Y:S02]  /*0b20*/  HADD2.F32 R78, -RZ, R82.reuse.H0_H0 ;  /* 0x20000052ff4e7230 */ /* 0x100fe40000004100 */
[----:B------:R-:W-:Y:S01]  /*0b30*/  FADD.FTZ R64, R89, R64 ;  /* 0x0000004059407221 */ /* 0x000fe20000010000 */
[----:B------:R-:W-:Y:S02]  /*0b40*/  HADD2.F32 R75, -RZ, R82.H1_H1 ;  /* 0x30000052ff4b7230 */ /* 0x000fe40000004100 */
[----:B------:R-:W-:Y:S01]  /*0b50*/  FFMA.FTZ R91, R92, R89, R91 ;  /* 0x000000595c5b7223 */ /* 0x000fe2000001005b */
[--C-:B------:R-:W-:Y:S02]  /*0b60*/  HADD2.F32 R82, -RZ, R96.reuse.H0_H0 ;  /* 0x20000060ff527230 */ /* 0x100fe40000004100 */
[----:B------:R-:W-:Y:S02]  /*0b70*/  HADD2.F32 R77, -RZ, R96.H1_H1 ;  /* 0x30000060ff4d7230 */ /* 0x000fe40000004100 */
[----:B------:R-:W-:Y:S01]  /*0b80*/  FMUL.FTZ R96, R158, R179 ;  /* 0x000000b39e607220 */ /* 0x000fe20000410000 */
[----:B------:R-:W-:-:S02]  /*0b90*/  HADD2.F32 R161, -RZ, R70.H1_H1 ;  /* 0x30000046ffa17230 */ /* 0x000fc40000004100 */
        /* <DEDUP_REMOVED lines=22> */
[----:B------:R-:W-:-:S02]  /*0d00*/  HADD2.F32 R74, -RZ, R81.H0_H0 ;  /* 0x20000051ff4a7230 */ /* 0x000fc40000004100 */
[----:B------:R-:W-:Y:S01]  /*0d10*/  FADD.FTZ R177, R91, R66 ;  /* 0x000000425bb17221 */ /* 0x000fe20000010000 */
[--C-:B------:R-:W-:Y:S02]  /*0d20*/  HADD2.F32 R86, -RZ, R98.reuse.H0_H0 ;  /* 0x20000062ff567230 */ /* 0x100fe40000004100 */
[----:B------:R-:W-:Y:S02]  /*0d30*/  HADD2.F32 R85, -RZ, R98.H1_H1 ;  /* 0x30000062ff557230 */ /* 0x000fe40000004100 */
[----:B------:R-:W-:Y:S01]  /*0d40*/  FMUL.FTZ R98, R17, R73 ;  /* 0x0000004911627220 */ /* 0x000fe20000410000 */
[----:B------:R-:W-:Y:S01]  /*0d50*/  FMUL.FTZ R171, R158, R191 ;  /* 0x000000bf9eab7220 */ /* 0x000fe20000410000 */
[----:B------:R-:W-:Y:S01]  /*0d60*/  FFMA.FTZ R64, R94, R91, R173 ;  /* 0x0000005b5e407223 */ /* 0x000fe200000100ad */
[----:B------:R-:W-:Y:S02]  /*0d70*/  HADD2.F32 R81, -RZ, R81.H1_H1 ;  /* 0x30000051ff517230 */ /* 0x000fe40000004100 */
        /* <DEDUP_REMOVED lines=96> */
.L_x_2581:
[----:B------:R-:W-:Y:S05]  /*1380*/  BSYNC.RECONVERGENT B0 ;  /* 0x0000000000007941 */ /* 0x000fea0003800200 */
.L_x_2580:
        /* <DEDUP_REMOVED lines=137> */
.L_x_2584:
        /* <DEDUP_REMOVED lines=54> */
.L_x_2583:
        /* <DEDUP_REMOVED lines=59> */
.L_x_2586:
        /* <DEDUP_REMOVED lines=54> */
.L_x_2582:
        /* <DEDUP_REMOVED lines=16> */
[C---:B------:R-:W-:Y:S01]  /*2790*/  FMUL.FTZ R183, R158.reuse, R183 ;  /* 0x000000b79eb77220 */ /* 0x040fe20000410000 */
        /* <DEDUP_REMOVED lines=15> */
[C---:B------:R-:W-:Y:S01]  /*2890*/  ISETP.GE.U32.AND.EX P2, PT, R163.reuse, 0x1000000, PT, P2 ;  /* 0x01000000a300780c */ /* 0x040fe20003f46120 */
[-C--:B------:R-:W-:Y:S01]  /*28a0*/  FFMA.FTZ R96, R96, R77.reuse, R78 ;  /* 0x0000004d60607223 */ /* 0x080fe2000001004e */
[----:B------:R-:W-:Y:S01]  /*28b0*/  LOP3.LUT P6, RZ, R163, 0xff0000, RZ, 0xc0, !PT ;  /* 0x00ff0000a3ff7812 */ /* 0x000fe200078cc0ff */
[----:B------:R-:W-:Y:S01]  /*28c0*/  FMUL.FTZ R175, R175, UR6 ;  /* 0x00000006afaf7c20 */ /* 0x000fe20008410000 */
[----:B------:R-:W-:Y:S01]  /*28d0*/  FSEL R67, R61, RZ, P3 ;  /* 0x000000ff3d437208 */ /* 0x000fe20001800000 */
[----:B------:R-:W-:Y:S01]  /*28e0*/  FMUL.FTZ R89, R89, UR6 ;  /* 0x0000000659597c20 */ /* 0x000fe20008410000 */
[----:B------:R-:W-:Y:S01]  /*28f0*/  FSEL R60, R183, RZ, P2 ;  /* 0x000000ffb73c7208 */ /* 0x000fe20001000000 */
[----:B------:R-:W-:Y:S01]  /*2900*/  FADD.FTZ R93, R93, -R96 ;  /* 0x800000605d5d7221 */ /* 0x000fe20000010000 */
[----:B------:R-:W-:Y:S01]  /*2910*/  FSEL R66, R95, RZ, P5 ;  /* 0x000000ff5f427208 */ /* 0x000fe20002800000 */
[-CC-:B------:R-:W-:Y:S01]  /*2920*/  FFMA.FTZ R90, R90, R77.reuse, R78.reuse ;  /* 0x0000004d5a5a7223 */ /* 0x180fe2000001004e */
[C---:B------:R-:W-:Y:S01]  /*2930*/  LOP3.LUT P3, RZ, R163.reuse, 0xff, RZ, 0xc0, !PT ;  /* 0x000000ffa3ff7812 */ /* 0x040fe2000786c0ff */
[----:B------:R-:W-:Y:S01]  /*2940*/  FFMA.FTZ R0, R0, R77, R78 ;  /* 0x0000004d00007223 */ /* 0x000fe2000001004e */
[----:B------:R-:W-:Y:S01]  /*2950*/  LOP3.LUT P2, RZ, R163, 0xff00, RZ, 0xc0, !PT ;  /* 0x0000ff00a3ff7812 */ /* 0x000fe2000784c0ff */
[----:B------:R-:W-:Y:S01]  /*2960*/  FMUL.FTZ R93, R158, R93 ;  /* 0x0000005d9e5d7220 */ /* 0x000fe20000410000 */
[----:B------:R-:W-:Y:S01]  /*2970*/  LOP3.LUT P5, RZ, R106, 0xff0000, RZ, 0xc0, !PT ;  /* 0x00ff00006aff7812 */ /* 0x000fe200078ac0ff */
[----:B------:R-:W-:Y:S01]  /*2980*/  FADD.FTZ R87, R87, -R90 ;  /* 0x8000005a57577221 */ /* 0x000fe20000010000 */
[----:B------:R-:W-:Y:S01]  /*2990*/  FSEL R63, R61, RZ, P6 ;  /* 0x000000ff3d3f7208 */ /* 0x000fe20003000000 */
[----:B------:R-:W-:Y:S01]  /*29a0*/  FADD.FTZ R79, R79, -R0 ;  /* 0x800000004f4f7221 */ /* 0x000fe20000010000 */
[----:B------:R-:W-:Y:S01]  /*29b0*/  FSEL R62, R95, RZ, P3 ;  /* 0x000000ff5f3e7208 */ /* 0x000fe20001800000 */
[----:B------:R-:W-:Y:S01]  /*29c0*/  FMUL.FTZ R93, R93, UR6 ;  /* 0x000000065d5d7c20 */ /* 0x000fe20008410000 */
[----:B------:R-:W-:Y:S01]  /*29d0*/  FSEL R61, R175, RZ, P2 ;  /* 0x000000ffaf3d7208 */ /* 0x000fe20001000000 */
[C---:B------:R-:W-:Y:S01]  /*29e0*/  FMUL.FTZ R87, R158.reuse, R87 ;  /* 0x000000579e577220 */ /* 0x040fe20000410000 */
[----:B------:R-:W-:Y:S01]  /*29f0*/  FSEL R65, R89, RZ, P5 ;  /* 0x000000ff59417208 */ /* 0x000fe20002800000 */
[----:B------:R-:W-:Y:S01]  /*2a00*/  FMUL.FTZ R79, R158, R79 ;  /* 0x0000004f9e4f7220 */ /* 0x000fe20000410000 */
[----:B------:R-:W-:Y:S01]  /*2a10*/  LOP3.LUT P5, RZ, R162, 0xff0000, RZ, 0xc0, !PT ;  /* 0x00ff0000a2ff7812 */ /* 0x000fe200078ac0ff */
[----:B------:R-:W-:Y:S01]  /*2a20*/  FMUL.FTZ R87, R87, UR6 ;  /* 0x0000000657577c20 */ /* 0x000fe20008410000 */
[----:B------:R-:W-:Y:S01]  /*2a30*/  F2FP.F16.F32.PACK_AB R62, R61, R62 ;  /* 0x0000003e3d3e723e */ /* 0x000fe200000000ff */
        /* <DEDUP_REMOVED lines=24> */
.L_x_2588:
        /* <DEDUP_REMOVED lines=49> */
[----:B------:R-:W-:Y:S01]  /*2ed0*/  F2FP.F16.F32.PACK_AB R63, R64, R63 ;  /* 0x0000003f403f723e */ /* 0x000fe200000000ff */
[----:B------:R-:W-:Y:S01]  /*2ee0*/  FMUL.FTZ R64, R55, UR6 ;  /* 0x0000000637407c20 */ /* 0x000fe20008410000 */
[----:B------:R-:W-:-:S02]  /*2ef0*/  F2FP.F16.F32.PACK_AB R62, R61, R62 ;  /* 0x0000003e3d3e723e */ /* 0x000fc400000000ff */
[----:B------:R-:W-:Y:S02]  /*2f00*/  LOP3.LUT P5, RZ, R106, 0xff000000, RZ, 0xc0, !PT ;  /* 0xff0000006aff7812 */ /* 0x000fe400078ac0ff */
[----:B------:R-:W-:Y:S01]  /*2f10*/  FSEL R61, R52, RZ, P6 ;  /* 0x000000ff343d7208 */ /* 0x000fe20003000000 */
[----:B------:R-:W-:Y:S01]  /*2f20*/  FMUL.FTZ R52, R158, R79 ;  /* 0x0000004f9e347220 */ /* 0x000fe20000410000 */
[----:B------:R-:W-:Y:S02]  /*2f30*/  LOP3.LUT P6, RZ, R162, 0xff000000, RZ, 0xc0, !PT ;  /* 0xff000000a2ff7812 */ /* 0x000fe400078cc0ff */
[----:B------:R-:W-:Y:S01]  /*2f40*/  F2FP.F16.F32.PACK_AB R67, R60, R67 ;  /* 0x000000433c43723e */ /* 0x000fe200000000ff */
        /* <DEDUP_REMOVED lines=18> */
.L_x_2587:
        /* <DEDUP_REMOVED lines=13> */
[C---:B------:R-:W-:Y:S01]  /*3140*/  FFMA.FTZ R60, R158.reuse, R60, R35 ;  /* 0x0000003c9e3c7223 */ /* 0x040fe20000010023 */
        /* <DEDUP_REMOVED lines=36> */
[C---:B------:R-:W-:Y:S01]  /*3390*/  FFMA.FTZ R90, R158.reuse, R90, R29 ;  /* 0x0000005a9e5a7223 */ /* 0x040fe2000001001d */
[----:B------:R-:W-:Y:S01]  /*33a0*/  FSEL R65, R89, RZ, P5 ;  /* 0x000000ff59417208 */ /* 0x000fe20002800000 */
[----:B------:R-:W-:Y:S01]  /*33b0*/  FFMA.FTZ R79, R158, R79, R28 ;  /* 0x0000004f9e4f7223 */ /* 0x000fe2000001001c */
        /* <DEDUP_REMOVED lines=27> */
.L_x_2589:
        /* <DEDUP_REMOVED lines=74> */
.L_x_2585:
        /* <DEDUP_REMOVED lines=60> */
[C---:B------:R-:W-:Y:S01]  /*3dd0*/  LOP3.LUT P6, RZ, R104.reuse, 0xff000000, RZ, 0xc0, !PT ;  /* 0xff00000068ff7812 */ /* 0x040fe200078cc0ff */
        /* <DEDUP_REMOVED lines=29> */
.L_x_2592:
[-CC-:B------:R-:W-:Y:S01]  /*3fb0*/  FFMA.FTZ R0, R197, R77.reuse, R78.reuse ;  /* 0x0000004dc5007223 */ /* 0x180fe2000001004e */
[-CC-:B0-----:R-:W-:Y:S01]  /*3fc0*/  FFMA.FTZ R61, R194, R77.reuse, R78.reuse ;  /* 0x0000004dc23d7223 */ /* 0x181fe2000001004e */
[----:B------:R-:W-:Y:S01]  /*3fd0*/  ISETP.GE.U32.AND P3, PT, R104, RZ, PT ;  /* 0x000000ff6800720c */ /* 0x000fe20003f66070 */
[----:B------:R-:W-:Y:S01]  /*3fe0*/  FFMA.FTZ R184, R184, R77, R78 ;  /* 0x0000004db8b87223 */ /* 0x000fe2000001004e */
[----:B------:R-:W-:Y:S01]  /*3ff0*/  FADD.FTZ R0, R195, -R0 ;  /* 0x80000000c3007221 */ /* 0x000fe20000010000 */
[----:B------:R-:W-:Y:S01]  /*4000*/  FADD.FTZ R61, R192, -R61 ;  /* 0x8000003dc03d7221 */ /* 0x000fe20000010000 */
[----:B------:R-:W-:Y:S01]  /*4010*/  ISETP.GE.U32.AND.EX P3, PT, R105, 0x1000000, PT, P3 ;  /* 0x010000006900780c */ /* 0x000fe20003f66130 */
[----:B------:R-:W-:Y:S01]  /*4020*/  FADD.FTZ R181, R181, -R184 ;  /* 0x800000b8b5b57221 */ /* 0x000fe20000010000 */
[C---:B------:R-:W-:Y:S01]  /*4030*/  FFMA.FTZ R0, R158.reuse, R0, R43 ;  /* 0x000000009e007223 */ /* 0x040fe2000001002b */
[----:B------:R-:W-:Y:S01]  /*4040*/  FFMA.FTZ R61, R158, R61, R42 ;  /* 0x0000003d9e3d7223 */ /* 0x000fe2000001002a */
[----:B------:R-:W-:Y:S01]  /*4050*/  FFMA.FTZ R191, R191, R77, R78 ;  /* 0x0000004dbfbf7223 */ /* 0x000fe2000001004e */
[----:B------:R-:W-:Y:S01]  /*4060*/  LOP3.LUT P5, RZ, R105, 0xff0000, RZ, 0xc0, !PT ;  /* 0x00ff000069ff7812 */ /* 0x000fe200078ac0ff */
[----:B------:R-:W-:Y:S01]  /*4070*/  FMUL.FTZ R0, R0, UR6 ;  /* 0x0000000600007c20 */ /* 0x000fe20008410000 */
[----:B------:R-:W-:Y:S01]  /*4080*/  FMUL.FTZ R61, R61, UR6 ;  /* 0x000000063d3d7c20 */ /* 0x000fe20008410000 */
[----:B------:R-:W-:Y:S01]  /*4090*/  FADD.FTZ R191, R188, -R191 ;  /* 0x800000bfbcbf7221 */ /* 0x000fe20000010000 */
[----:B------:R-:W-:Y:S01]  /*40a0*/  FFMA.FTZ R181, R158, R181, R40 ;  /* 0x000000b59eb57223 */ /* 0x000fe20000010028 */
[-CC-:B------:R-:W-:Y:S01]  /*40b0*/  FFMA.FTZ R174, R174, R77.reuse, R78.reuse ;  /* 0x0000004daeae7223 */ /* 0x180fe2000001004e */
[----:B------:R-:W-:Y:S01]  /*40c0*/  FSEL R60, R0, RZ, P3 ;  /* 0x000000ff003c7208 */ /* 0x000fe20001800000 */
[----:B------:R-:W-:Y:S01]  /*40d0*/  FFMA.FTZ R177, R177, R77, R78 ;  /* 0x0000004db1b17223 */ /* 0x000fe2000001004e */
[----:B------:R-:W-:Y:S01]  /*40e0*/  ISETP.GE.U32.AND P3, PT, R2, RZ, PT ;  /* 0x000000ff0200720c */ /* 0x000fe20003f66070 */
[----:B------:R-:W-:Y:S01]  /*40f0*/  FFMA.FTZ R191, R158, R191, R41 ;  /* 0x000000bf9ebf7223 */ /* 0x000fe20000010029 */
[----:B------:R-:W-:Y:S01]  /*4100*/  FSEL R67, R61, RZ, P5 ;  /* 0x000000ff3d437208 */ /* 0x000fe20002800000 */
[----:B------:R-:W-:Y:S01]  /*4110*/  FMUL.FTZ R181, R181, UR6 ;  /* 0x00000006b5b57c20 */ /* 0x000fe20008410000 */
[----:B------:R-:W-:Y:S01]  /*4120*/  ISETP.GE.U32.AND.EX P3, PT, R3, 0x1000000, PT, P3 ;  /* 0x010000000300780c */ /* 0x000fe20003f66130 */
        /* <DEDUP_REMOVED lines=12> */
[----:B------:R-:W-:Y:S01]  /*41f0*/  FADD.FTZ R171, R98, -R171 ;  /* 0x800000ab62ab7221 */ /* 0x000fe20000010000 */
[C---:B------:R-:W-:Y:S01]  /*4200*/  LOP3.LUT P6, RZ, R3.reuse, 0xff, RZ, 0xc0, !PT ;  /* 0x000000ff03ff7812 */ /* 0x040fe200078cc0ff */
[----:B------:R-:W-:Y:S01]  /*4210*/  FFMA.FTZ R94, R94, R77, R78 ;  /* 0x0000004d5e5e7223 */ /* 0x000fe2000001004e */
[----:B------:R-:W-:Y:S01]  /*4220*/  LOP3.LUT P5, RZ, R3, 0xff00, RZ, 0xc0, !PT ;  /* 0x0000ff0003ff7812 */ /* 0x000fe200078ac0ff */
[----:B------:R-:W-:Y:S01]  /*4230*/  FMUL.FTZ R173, R173, UR6 ;  /* 0x00000006adad7c20 */ /* 0x000fe20008410000 */
[----:B------:R-:W-:Y:S01]  /*4240*/  FSEL R73, R191, RZ, P3 ;  /* 0x000000ffbf497208 */ /* 0x000fe20001800000 */
[----:B------:R-:W-:Y:S01]  /*4250*/  FMUL.FTZ R177, R177, UR6 ;  /* 0x00000006b1b17c20 */ /* 0x000fe20008410000 */
[----:B------:R-:W-:Y:S01]  /*4260*/  FSEL R62, R181, RZ, P6 ;  /* 0x000000ffb53e7208 */ /* 0x000fe20003000000 */
[----:B------:R-:W-:Y:S01]  /*4270*/  FFMA.FTZ R171, R158, R171, R37 ;  /* 0x000000ab9eab7223 */ /* 0x000fe20000010025 */
[----:B------:R-:W-:Y:S01]  /*4280*/  FSEL R191, R191, RZ, P5 ;  /* 0x000000ffbfbf7208 */ /* 0x000fe20002800000 */
[----:B------:R-:W-:Y:S01]  /*4290*/  FADD.FTZ R91, R91, -R94 ;  /* 0x8000005e5b5b7221 */ /* 0x000fe20000010000 */
[C---:B------:R-:W-:Y:S01]  /*42a0*/  LOP3.LUT P6, RZ, R104.reuse, 0xff0000, RZ, 0xc0, !PT ;  /* 0x00ff000068ff7812 */ /* 0x040fe200078cc0ff */
[----:B------:R-:W-:Y:S01]  /*42b0*/  FMUL.FTZ R171, R171, UR6 ;  /* 0x00000006abab7c20 */ /* 0x000fe20008410000 */
[----:B------:R-:W-:Y:S01]  /*42c0*/  LOP3.LUT P5, RZ, R104, 0xff000000, RZ, 0xc0, !PT ;  /* 0xff00000068ff7812 */ /* 0x000fe200078ac0ff */
[----:B------:R-:W-:Y:S01]  /*42d0*/  FFMA.FTZ R91, R158, R91, R36 ;  /* 0x0000005b9e5b7223 */ /* 0x000fe20000010024 */
[----:B------:R-:W-:-:S02]  /*42e0*/  F2FP.F16.F32.PACK_AB R63, R0, R63 ;  /* 0x0000003f003f723e */ /* 0x000fc400000000ff */
        /* <DEDUP_REMOVED lines=23> */
.L_x_2591:
        /* <DEDUP_REMOVED lines=29> */
[--C-:B------:R-:W-:Y:S01]  /*4630*/  FFMA.FTZ R171, R171, R77, R78.reuse ;  /* 0x0000004dabab7223 */ /* 0x100fe2000001004e */
[----:B------:R-:W-:Y:S01]  /*4640*/  FSEL R72, R52, RZ, P3 ;  /* 0x000000ff34487208 */ /* 0x000fe20001800000 */
        /* <DEDUP_REMOVED lines=15> */
[C---:B------:R-:W-:Y:S01]  /*4740*/  LOP3.LUT P6, RZ, R104.reuse, 0xff000000, RZ, 0xc0, !PT ;  /* 0xff00000068ff7812 */ /* 0x040fe200078cc0ff */
        /* <DEDUP_REMOVED lines=29> */
.L_x_2594:
        /* <DEDUP_REMOVED lines=16> */
[-CC-:B------:R-:W-:Y:S01]  /*4a20*/  FFMA.FTZ R174, R174, R77.reuse, R78.reuse ;  /* 0x0000004daeae7223 */ /* 0x180fe2000001004e */
[----:B------:R-:W-:Y:S01]  /*4a30*/  FSEL R60, R195, RZ, P3 ;  /* 0x000000ffc33c7208 */ /* 0x000fe20001800000 */
[----:B------:R-:W-:Y:S01]  /*4a40*/  FFMA.FTZ R177, R177, R77, R78 ;  /* 0x0000004db1b17223 */ /* 0x000fe2000001004e */
[----:B------:R-:W-:Y:S01]  /*4a50*/  ISETP.GE.U32.AND P3, PT, R2, RZ, PT ;  /* 0x000000ff0200720c */ /* 0x000fe20003f66070 */
[----:B------:R-:W-:Y:S01]  /*4a60*/  FMUL.FTZ R191, R158, R191 ;  /* 0x000000bf9ebf7220 */ /* 0x000fe20000410000 */
[----:B------:R-:W-:Y:S01]  /*4a70*/  FSEL R67, R61, RZ, P5 ;  /* 0x000000ff3d437208 */ /* 0x000fe20002800000 */
[----:B------:R-:W-:Y:S01]  /*4a80*/  FMUL.FTZ R181, R181, UR6 ;  /* 0x00000006b5b57c20 */ /* 0x000fe20008410000 */
[----:B------:R-:W-:Y:S01]  /*4a90*/  ISETP.GE.U32.AND.EX P3, PT, R3, 0x1000000, PT, P3 ;  /* 0x010000000300780c */ /* 0x000fe20003f66130 */
[----:B------:R-:W-:Y:S01]  /*4aa0*/  FADD.FTZ R173, R173, -R174 ;  /* 0x800000aeadad7221 */ /* 0x000fe20000010000 */
[----:B------:R-:W-:Y:S01]  /*4ab0*/  LOP3.LUT P6, RZ, R3, 0xff0000, RZ, 0xc0, !PT ;  /* 0x00ff000003ff7812 */ /* 0x000fe200078cc0ff */
[----:B------:R-:W-:Y:S01]  /*4ac0*/  FADD.FTZ R177, R178, -R177 ;  /* 0x800000b1b2b17221 */ /* 0x000fe20000010000 */
[----:B------:R-:W-:Y:S01]  /*4ad0*/  LOP3.LUT P5, RZ, R105, 0xff, RZ, 0xc0, !PT ;  /* 0x000000ff69ff7812 */ /* 0x000fe200078ac0ff */
[--C-:B------:R-:W-:Y:S01]  /*4ae0*/  FFMA.FTZ R171, R171, R77, R78.reuse ;  /* 0x0000004dabab7223 */ /* 0x100fe2000001004e */
[----:B------:R-:W-:Y:S01]  /*4af0*/  FSEL R0, R195, RZ, P3 ;  /* 0x000000ffc3007208 */ /* 0x000fe20001800000 */
[----:B------:R-:W-:Y:S01]  /*4b00*/  FMUL.FTZ R191, R191, UR6 ;  /* 0x00000006bfbf7c20 */ /* 0x000fe20008410000 */
[----:B------:R-:W-:Y:S01]  /*4b10*/  FSEL R63, R61, RZ, P6 ;  /* 0x000000ff3d3f7208 */ /* 0x000fe20003000000 */
[C---:B------:R-:W-:Y:S01]  /*4b20*/  FMUL.FTZ R173, R158.reuse, R173 ;  /* 0x000000ad9ead7220 */ /* 0x040fe20000410000 */
[----:B------:R-:W-:Y:S01]  /*4b30*/  LOP3.LUT P3, RZ, R105, 0xff00, RZ, 0xc0, !PT ;  /* 0x0000ff0069ff7812 */ /* 0x000fe2000786c0ff */
[----:B------:R-:W-:Y:S01]  /*4b40*/  FMUL.FTZ R177, R158, R177 ;  /* 0x000000b19eb17220 */ /* 0x000fe20000410000 */
        /* <DEDUP_REMOVED lines=40> */
.L_x_2590:
[----:B------:R-:W-:Y:S05]  /*4dd0*/  @!P1 BRA `(.L_x_2595) ;  /* 0x0000000400b49947 */ /* 0x000fea0003800000 */
[----:B------:R-:W-:Y:S05]  /*4de0*/  @!P2 BRA `(.L_x_2596) ;  /* 0x0000000000d8a947 */ /* 0x000fea0003800000 */
[-CC-:B------:R-:W-:Y:S01]  /*4df0*/  FFMA.FTZ R0, R197, R77.reuse, R78.reuse ;  /* 0x0000004dc5007223 */ /* 0x180fe2000001004e */
[-CC-:B0-----:R-:W-:Y:S01]  /*4e00*/  FFMA.FTZ R53, R194, R77.reuse, R78.reuse ;  /* 0x0000004dc2357223 */ /* 0x181fe2000001004e */
[-C--:B------:R-:W-:Y:S01]  /*4e10*/  FFMA.FTZ R94, R94, R77.reuse, R78 ;  /* 0x0000004d5e5e7223 */ /* 0x080fe2000001004e */
[----:B------:R-:W-:Y:S01]  /*4e20*/  ISETP.GE.U32.AND P3, PT, R104, RZ, PT ;  /* 0x000000ff6800720c */ /* 0x000fe20003f66070 */
[----:B------:R-:W-:Y:S01]  /*4e30*/  FADD.FTZ R0, R195, -R0 ;  /* 0x80000000c3007221 */ /* 0x000fe20000010000 */
[-C--:B------:R-:W-:Y:S01]  /*4e40*/  FFMA.FTZ R174, R174, R77.reuse, R78 ;  /* 0x0000004daeae7223 */ /* 0x080fe2000001004e */
[----:B------:R-:W-:Y:S01]  /*4e50*/  FADD.FTZ R53, R192, -R53 ;  /* 0x80000035c0357221 */ /* 0x000fe20000010000 */
[----:B------:R-:W-:Y:S01]  /*4e60*/  FADD.FTZ R91, R91, -R94 ;  /* 0x8000005e5b5b7221 */ /* 0x000fe20000010000 */
[----:B------:R-:W-:Y:S01]  /*4e70*/  FFMA.FTZ R59, R158, R0, R43 ;  /* 0x000000009e3b7223 */ /* 0x000fe2000001002b */
        /* <DEDUP_REMOVED lines=13> */
[----:B------:R-:W-:Y:S01]  /*4f50*/  FFMA.FTZ R54, R158, R173, R38 ;  /* 0x000000ad9e367223 */ /* 0x000fe20000010026 */
        /* <DEDUP_REMOVED lines=31> */
.L_x_2596:
[-CC-:B------:R-:W-:Y:S01]  /*5150*/  FFMA.FTZ R0, R197, R77.reuse, R78.reuse ;  /* 0x0000004dc5007223 */ /* 0x180fe2000001004e */
[-CC-:B0-----:R-:W-:Y:S01]  /*5160*/  FFMA.FTZ R65, R194, R77.reuse, R78.reuse ;  /* 0x0000004dc2417223 */ /* 0x181fe2000001004e */
        /* <DEDUP_REMOVED lines=52> */
.L_x_2595:
[----:B------:R-:W-:Y:S05]  /*54b0*/  @!P2 BRA `(.L_x_2597) ;  /* 0x0000000000d8a947 */ /* 0x000fea0003800000 */
[-CC-:B------:R-:W-:Y:S01]  /*54c0*/  FFMA.FTZ R0, R197, R77.reuse, R78.reuse ;  /* 0x0000004dc5007223 */ /* 0x180fe2000001004e */
[-CC-:B0-----:R-:W-:Y:S01]  /*54d0*/  FFMA.FTZ R53, R194, R77.reuse, R78.reuse ;  /* 0x0000004dc2357223 */ /* 0x181fe2000001004e */
[-C--:B------:R-:W-:Y:S01]  /*54e0*/  FFMA.FTZ R94, R94, R77.reuse, R78 ;  /* 0x0000004d5e5e7223 */ /* 0x080fe2000001004e */
[----:B------:R-:W-:Y:S01]  /*54f0*/  ISETP.GE.U32.AND P3, PT, R104, RZ, PT ;  /* 0x000000ff6800720c */ /* 0x000fe20003f66070 */
[----:B------:R-:W-:Y:S01]  /*5500*/  FADD.FTZ R59, R195, -R0 ;  /* 0x80000000c33b7221 */ /* 0x000fe20000010000 */
[----:B------:R-:W-:Y:S01]  /*5510*/  FFMA.FTZ R174, R174, R77, R78 ;  /* 0x0000004daeae7223 */ /* 0x000fe2000001004e */
[----:B------:R-:W-:Y:S01]  /*5520*/  FADD.FTZ R53, R192, -R53 ;  /* 0x80000035c0357221 */ /* 0x000fe20000010000 */
[----:B------:R-:W-:Y:S01]  /*5530*/  FADD.FTZ R91, R91, -R94 ;  /* 0x8000005e5b5b7221 */ /* 0x000fe20000010000 */
[----:B------:R-:W-:Y:S01]  /*5540*/  FMUL.FTZ R59, R158, R59 ;  /* 0x0000003b9e3b7220 */ /* 0x000fe20000410000 */
[----:B------:R-:W-:Y:S01]  /*5550*/  FFMA.FTZ R184, R184, R77, R78 ;  /* 0x0000004db8b87223 */ /* 0x000fe2000001004e */
[----:B------:R-:W-:Y:S01]  /*5560*/  ISETP.GE.U32.AND.EX P3, PT, R105, 0x1000000, PT, P3 ;  /* 0x010000006900780c */ /* 0x000fe20003f66130 */
[----:B------:R-:W-:Y:S01]  /*5570*/  FADD.FTZ R173, R173, -R174 ;  /* 0x800000aeadad7221 */ /* 0x000fe20000010000 */
[----:B------:R-:W-:Y:S01]  /*5580*/  FMUL.FTZ R54, R59, UR6 ;  /* 0x000000063b367c20 */ /* 0x000fe20008410000 */
[C---:B------:R-:W-:Y:S01]  /*5590*/  FMUL.FTZ R58, R158.reuse, R53 ;  /* 0x000000359e3a7220 */ /* 0x040fe20000410000 */
[----:B------:R-:W-:Y:S01]  /*55a0*/  FMUL.FTZ R52, R158, R91 ;  /* 0x0000005b9e347220 */ /* 0x000fe20000410000 */
[----:B------:R-:W-:Y:S01]  /*55b0*/  FADD.FTZ R181, R181, -R184 ;  /* 0x800000b8b5b57221 */ /* 0x000fe20000010000 */
[-CC-:B------:R-:W-:Y:S01]  /*55c0*/  FFMA.FTZ R191, R191, R77.reuse, R78.reuse ;  /* 0x0000004dbfbf7223 */ /* 0x180fe2000001004e */
[-CC-:B------:R-:W-:Y:S01]  /*55d0*/  FFMA.FTZ R171, R171, R77.reuse, R78.reuse ;  /* 0x0000004dabab7223 */ /* 0x180fe2000001004e */
[----:B------:R-:W-:Y:S01]  /*55e0*/  FFMA.FTZ R177, R177, R77, R78 ;  /* 0x0000004db1b17223 */ /* 0x000fe2000001004e */
[----:B------:R-:W-:Y:S01]  /*55f0*/  FSEL R75, R54, RZ, P3 ;  /* 0x000000ff364b7208 */ /* 0x000fe20001800000 */
[----:B------:R-:W-:Y:S01]  /*5600*/  FMUL.FTZ R53, R58, UR6 ;  /* 0x000000063a357c20 */ /* 0x000fe20008410000 */
[----:B------:R-:W-:Y:S01]  /*5610*/  FMUL.FTZ R0, R52, UR6 ;  /* 0x0000000634007c20 */ /* 0x000fe20008410000 */
[----:B------:R-:W-:Y:S01]  /*5620*/  FMUL.FTZ R54, R158, R173 ;  /* 0x000000ad9e367220 */ /* 0x000fe20000410000 */
[----:B------:R-:W-:Y:S01]  /*5630*/  FADD.FTZ R191, R188, -R191 ;  /* 0x800000bfbcbf7221 */ /* 0x000fe20000010000 */
[----:B------:R-:W-:Y:S01]  /*5640*/  LOP3.LUT P5, RZ, R105, 0xff0000, RZ, 0xc0, !PT ;  /* 0x00ff000069ff7812 */ /* 0x000fe200078ac0ff */
        /* <DEDUP_REMOVED lines=9> */
[----:B------:R-:W-:Y:S01]  /*56e0*/  FSEL R0, R0, RZ, P6 ;  /* 0x000000ff00007208 */ /* 0x000fe20003000000 */
[C---:B------:R-:W-:Y:S01]  /*56f0*/  FMUL.FTZ R53, R158.reuse, R171 ;  /* 0x000000ab9e357220 */ /* 0x040fe20000410000 */
[----:B------:R-:W-:Y:S01]  /*5700*/  LOP3.LUT P6, RZ, R105, 0xff, RZ, 0xc0, !PT ;  /* 0x000000ff69ff7812 */ /* 0x000fe200078cc0ff */
        /* <DEDUP_REMOVED lines=17> */
.L_x_2597:
        /* <DEDUP_REMOVED lines=53> */
.L_x_2593:
        /* <DEDUP_REMOVED lines=41> */
[-CC-:B------:R-:W-:Y:S01]  /*5e00*/  FFMA.FTZ R189, R189, R77.reuse, R78.reuse ;  /* 0x0000004dbdbd7223 */ /* 0x180fe2000001004e */
        /* <DEDUP_REMOVED lines=45> */
.L_x_2600:
[-CC-:B------:R-:W-:Y:S01]  /*60e0*/  FFMA.FTZ R205, R205, R77.reuse, R78.reuse ;  /* 0x0000004dcdcd7223 */ /* 0x180fe2000001004e */
[-CC-:B------:R-:W-:Y:S01]  /*60f0*/  FFMA.FTZ R198, R198, R77.reuse, R78.reuse ;  /* 0x0000004dc6c67223 */ /* 0x180fe2000001004e */
[-C--:B------:R-:W-:Y:S01]  /*6100*/  FFMA.FTZ R202, R202, R77.reuse, R78 ;  /* 0x0000004dcaca7223 */ /* 0x080fe2000001004e */
[----:B------:R-:W-:Y:S01]  /*6110*/  ISETP.GE.U32.AND P1, PT, R102, RZ, PT ;  /* 0x000000ff6600720c */ /* 0x000fe20003f26070 */
[----:B------:R-:W-:Y:S01]  /*6120*/  FADD.FTZ R205, R204, -R205 ;  /* 0x800000cdcccd7221 */ /* 0x000fe20000010000 */
[----:B------:R-:W-:Y:S01]  /*6130*/  FADD.FTZ R199, R199, -R198 ;  /* 0x800000c6c7c77221 */ /* 0x000fe20000010000 */
[----:B------:R-:W-:Y:S01]  /*6140*/  FFMA.FTZ R190, R190, R77, R78 ;  /* 0x0000004dbebe7223 */ /* 0x000fe2000001004e */
[----:B------:R-:W-:Y:S01]  /*6150*/  FADD.FTZ R203, R203, -R202 ;  /* 0x800000cacbcb7221 */ /* 0x000fe20000010000 */
[C---:B------:R-:W-:Y:S01]  /*6160*/  FFMA.FTZ R205, R158.reuse, R205, R51 ;  /* 0x000000cd9ecd7223 */ /* 0x040fe20000010033 */
[----:B------:R-:W-:Y:S01]  /*6170*/  ISETP.GE.U32.AND.EX P5, PT, R103, 0x1000000, PT, P1 ;  /* 0x010000006700780c */ /* 0x000fe20003fa6110 */
[C---:B------:R-:W-:Y:S01]  /*6180*/  FFMA.FTZ R199, R158.reuse, R199, R48 ;  /* 0x000000c79ec77223 */ /* 0x040fe20000010030 */
[----:B------:R-:W-:Y:S01]  /*6190*/  FADD.FTZ R193, R193, -R190 ;  /* 0x800000bec1c17221 */ /* 0x000fe20000010000 */
[----:B------:R-:W-:Y:S01]  /*61a0*/  FMUL.FTZ R205, R205, UR6 ;  /* 0x00000006cdcd7c20 */ /* 0x000fe20008410000 */
[C---:B------:R-:W-:Y:S01]  /*61b0*/  FFMA.FTZ R203, R158.reuse, R203, R50 ;  /* 0x000000cb9ecb7223 */ /* 0x040fe20000010032 */
[----:B------:R-:W-:Y:S01]  /*61c0*/  FMUL.FTZ R199, R199, UR6 ;  /* 0x00000006c7c77c20 */ /* 0x000fe20008410000 */
[----:B------:R-:W-:Y:S01]  /*61d0*/  FFMA.FTZ R193, R158, R193, R46 ;  /* 0x000000c19ec17223 */ /* 0x000fe2000001002e */
[-CC-:B------:R-:W-:Y:S01]  /*61e0*/  FFMA.FTZ R185, R185, R77.reuse, R78.reuse ;  /* 0x0000004db9b97223 */ /* 0x180fe2000001004e */
[----:B------:R-:W-:Y:S01]  /*61f0*/  FSEL R0, R205, RZ, P5 ;  /* 0x000000ffcd007208 */ /* 0x000fe20002800000 */
[-CC-:B------:R-:W-:Y:S01]  /*6200*/  FFMA.FTZ R201, R201, R77.reuse, R78.reuse ;  /* 0x0000004dc9c97223 */ /* 0x180fe2000001004e */
[----:B------:R-:W-:Y:S01]  /*6210*/  LOP3.LUT P5, RZ, R103, 0xff, RZ, 0xc0, !PT ;  /* 0x000000ff67ff7812 */ /* 0x000fe200078ac0ff */
[----:B------:R-:W-:Y:S01]  /*6220*/  FMUL.FTZ R203, R203, UR6 ;  /* 0x00000006cbcb7c20 */ /* 0x000fe20008410000 */
[----:B------:R-:W-:Y:S01]  /*6230*/  LOP3.LUT P3, RZ, R103, 0xff0000, RZ, 0xc0, !PT ;  /* 0x00ff000067ff7812 */ /* 0x000fe2000786c0ff */
[----:B------:R-:W-:Y:S01]  /*6240*/  FMUL.FTZ R193, R193, UR6 ;  /* 0x00000006c1c17c20 */ /* 0x000fe20008410000 */
[----:B0-----:R-:W-:Y:S01]  /*6250*/  FSEL R66, R199, RZ, P5 ;  /* 0x000000ffc7427208 */ /* 0x001fe20002800000 */
[----:B------:R-:W-:Y:S01]  /*6260*/  FADD.FTZ R201, R200, -R201 ;  /* 0x800000c9c8c97221 */ /* 0x000fe20000010000 */
[----:B------:R-:W-:Y:S01]  /*6270*/  LOP3.LUT P5, RZ, R102, 0xff0000, RZ, 0xc0, !PT ;  /* 0x00ff000066ff7812 */ /* 0x000fe200078ac0ff */
[----:B------:R-:W-:Y:S01]  /*6280*/  FADD.FTZ R196, R196, -R185 ;  /* 0x800000b9c4c47221 */ /* 0x000fe20000010000 */
[-CC-:B------:R-:W-:Y:S01]  /*6290*/  FFMA.FTZ R189, R189, R77.reuse, R78.reuse ;  /* 0x0000004dbdbd7223 */ /* 0x180fe2000001004e */
[----:B------:R-:W-:Y:S01]  /*62a0*/  ISETP.GE.U32.AND P1, PT, R100, RZ, PT ;  /* 0x000000ff6400720c */ /* 0x000fe20003f26070 */
[----:B------:R-:W-:Y:S01]  /*62b0*/  FFMA.FTZ R78, R182, R77, R78 ;  /* 0x0000004db64e7223 */ /* 0x000fe2000001004e */
[----:B------:R-:W-:Y:S01]  /*62c0*/  FSEL R67, R203, RZ, P3 ;  /* 0x000000ffcb437208 */ /* 0x000fe20001800000 */
[C---:B------:R-:W-:Y:S01]  /*62d0*/  FFMA.FTZ R201, R158.reuse, R201, R49 ;  /* 0x000000c99ec97223 */ /* 0x040fe20000010031 */
[C---:B------:R-:W-:Y:S01]  /*62e0*/  LOP3.LUT P6, RZ, R101.reuse, 0xff0000, RZ, 0xc0, !PT ;  /* 0x00ff000065ff7812 */ /* 0x040fe200078cc0ff */
[----:B------:R-:W-:Y:S01]  /*62f0*/  FFMA.FTZ R196, R158, R196, R47 ;  /* 0x000000c49ec47223 */ /* 0x000fe2000001002f */
[----:B------:R-:W-:Y:S01]  /*6300*/  LOP3.LUT P3, RZ, R101, 0xff, RZ, 0xc0, !PT ;  /* 0x000000ff65ff7812 */ /* 0x000fe2000786c0ff */
[----:B------:R-:W-:Y:S01]  /*6310*/  FADD.FTZ R189, R186, -R189 ;  /* 0x800000bdbabd7221 */ /* 0x000fe20000010000 */
[----:B------:R-:W-:Y:S01]  /*6320*/  FSEL R65, R193, RZ, P5 ;  /* 0x000000ffc1417208 */ /* 0x000fe20002800000 */
[----:B------:R-:W-:Y:S01]  /*6330*/  FADD.FTZ R179, R179, -R78 ;  /* 0x8000004eb3b37221 */ /* 0x000fe20000010000 */
[----:B------:R-:W-:Y:S01]  /*6340*/  ISETP.GE.U32.AND.EX P1, PT, R101, 0x1000000, PT, P1 ;  /* 0x010000006500780c */ /* 0x000fe20003f26110 */
[----:B------:R-:W-:Y:S01]  /*6350*/  FMUL.FTZ R201, R201, UR6 ;  /* 0x00000006c9c97c20 */ /* 0x000fe20008410000 */
[----:B------:R-:W-:Y:S01]  /*6360*/  LOP3.LUT P5, RZ, R100, 0xff0000, RZ, 0xc0, !PT ;  /* 0x00ff000064ff7812 */ /* 0x000fe200078ac0ff */
[----:B------:R-:W-:Y:S01]  /*6370*/  FMUL.FTZ R196, R196, UR6 ;  /* 0x00000006c4c47c20 */ /* 0x000fe20008410000 */
[----:B------:R-:W-:Y:S01]  /*6380*/  FSEL R63, R203, RZ, P6 ;  /* 0x000000ffcb3f7208 */ /* 0x000fe20003000000 */
[C---:B------:R-:W-:Y:S01]  /*6390*/  FFMA.FTZ R189, R158.reuse, R189, R45 ;  /* 0x000000bd9ebd7223 */ /* 0x040fe2000001002d */
[----:B------:R-:W-:Y:S01]  /*63a0*/  FSEL R62, R199, RZ, P3 ;  /* 0x000000ffc73e7208 */ /* 0x000fe20001800000 */
[----:B------:R-:W-:Y:S01]  /*63b0*/  FFMA.FTZ R179, R158, R179, R44 ;  /* 0x000000b39eb37223 */ /* 0x000fe2000001002c */
[----:B------:R-:W-:Y:S01]  /*63c0*/  LOP3.LUT P6, RZ, R103, 0xff00, RZ, 0xc0, !PT ;  /* 0x0000ff0067ff7812 */ /* 0x000fe200078cc0ff */
        /* <DEDUP_REMOVED lines=10> */
[----:B------:R-:W-:Y:S02]  /*6470*/  LOP3.LUT P6, RZ, R102, 0xff00, RZ, 0xc0, !PT ;  /* 0x0000ff0066ff7812 */ /* 0x000fe400078cc0ff */
[----:B------:R-:W-:Y:S02]  /*6480*/  FSEL R201, R201, RZ, P1 ;  /* 0x000000ffc9c97208 */ /* 0x000fe40000800000 */
[----:B------:R-:W-:Y:S02]  /*6490*/  FSEL R196, R196, RZ, P5 ;  /* 0x000000ffc4c47208 */ /* 0x000fe40002800000 */
        /* <DEDUP_REMOVED lines=15> */
.L_x_2599:
        /* <DEDUP_REMOVED lines=9> */
[C---:B0-----:R-:W-:Y:S01]  /*6620*/  FMUL.FTZ R58, R158.reuse, R203 ;  /* 0x000000cb9e3a7220 */ /* 0x041fe20000410000 */
        /* <DEDUP_REMOVED lines=66> */
.L_x_2602:
        /* <DEDUP_REMOVED lines=18> */
[-CC-:B------:R-:W-:Y:S01]  /*6b70*/  FFMA.FTZ R185, R185, R77.reuse, R78.reuse ;  /* 0x0000004db9b97223 */ /* 0x180fe2000001004e */
[----:B------:R-:W-:Y:S01]  /*6b80*/  LOP3.LUT P5, RZ, R103, 0xff, RZ, 0xc0, !PT ;  /* 0x000000ff67ff7812 */ /* 0x000fe200078ac0ff */
[----:B------:R-:W-:Y:S01]  /*6b90*/  FMUL.FTZ R203, R203, UR6 ;  /* 0x00000006cbcb7c20 */ /* 0x000fe20008410000 */
[----:B------:R-:W-:Y:S01]  /*6ba0*/  FMUL.FTZ R193, R193, UR6 ;  /* 0x00000006c1c17c20 */ /* 0x000fe20008410000 */
[----:B------:R-:W-:Y:S01]  /*6bb0*/  FADD.FTZ R201, R200, -R201 ;  /* 0x800000c9c8c97221 */ /* 0x000fe20000010000 */
[----:B0-----:R-:W-:Y:S01]  /*6bc0*/  FSEL R66, R199, RZ, P5 ;  /* 0x000000ffc7427208 */ /* 0x001fe20002800000 */
[-CC-:B------:R-:W-:Y:S01]  /*6bd0*/  FFMA.FTZ R189, R189, R77.reuse, R78.reuse ;  /* 0x0000004dbdbd7223 */ /* 0x180fe2000001004e */
[----:B------:R-:W-:Y:S01]  /*6be0*/  LOP3.LUT P3, RZ, R103, 0xff0000, RZ, 0xc0, !PT ;  /* 0x00ff000067ff7812 */ /* 0x000fe2000786c0ff */
[----:B------:R-:W-:Y:S01]  /*6bf0*/  FADD.FTZ R185, R196, -R185 ;  /* 0x800000b9c4b97221 */ /* 0x000fe20000010000 */
[----:B------:R-:W-:Y:S01]  /*6c00*/  LOP3.LUT P5, RZ, R102, 0xff0000, RZ, 0xc0, !PT ;  /* 0x00ff000066ff7812 */ /* 0x000fe200078ac0ff */
[----:B------:R-:W-:Y:S01]  /*6c10*/  FFMA.FTZ R78, R182, R77, R78 ;  /* 0x0000004db64e7223 */ /* 0x000fe2000001004e */
[----:B------:R-:W-:Y:S01]  /*6c20*/  ISETP.GE.U32.AND P1, PT, R100, RZ, PT ;  /* 0x000000ff6400720c */ /* 0x000fe20003f26070 */
[----:B------:R-:W-:Y:S01]  /*6c30*/  FMUL.FTZ R201, R158, R201 ;  /* 0x000000c99ec97220 */ /* 0x000fe20000410000 */
[----:B------:R-:W-:Y:S01]  /*6c40*/  LOP3.LUT P6, RZ, R101, 0xff0000, RZ, 0xc0, !PT ;  /* 0x00ff000065ff7812 */ /* 0x000fe200078cc0ff */
[----:B------:R-:W-:Y:S01]  /*6c50*/  FADD.FTZ R189, R186, -R189 ;  /* 0x800000bdbabd7221 */ /* 0x000fe20000010000 */
[----:B------:R-:W-:Y:S01]  /*6c60*/  FSEL R67, R203, RZ, P3 ;  /* 0x000000ffcb437208 */ /* 0x000fe20001800000 */
[C---:B------:R-:W-:Y:S01]  /*6c70*/  FMUL.FTZ R185, R158.reuse, R185 ;  /* 0x000000b99eb97220 */ /* 0x040fe20000410000 */
        /* <DEDUP_REMOVED lines=40> */
.L_x_2598:
        /* <DEDUP_REMOVED lines=10> */
[----:B------:R-:W-:Y:S01]  /*6fa0*/  FFMA.FTZ R78, R182, R77, R78 ;  /* 0x0000004db64e7223 */ /* 0x000fe2000001004e */
[----:B------:R-:W-:Y:S01]  /*6fb0*/  ISETP.GE.U32.AND P1, PT, R102, RZ, PT ;  /* 0x000000ff6600720c */ /* 0x000fe20003f26070 */
[----:B------:R-:W-:Y:S01]  /*6fc0*/  FADD.FTZ R203, R203, -R202 ;  /* 0x800000cacbcb7221 */ /* 0x000fe20000010000 */
[C---:B0-----:R-:W-:Y:S01]  /*6fd0*/  FFMA.FTZ R59, R158.reuse, R204, R51 ;  /* 0x000000cc9e3b7223 */ /* 0x041fe20000010033 */
[----:B------:R-:W-:Y:S01]  /*6fe0*/  FADD.FTZ R179, R179, -R78 ;  /* 0x8000004eb3b37221 */ /* 0x000fe20000010000 */
[----:B------:R-:W-:Y:S01]  /*6ff0*/  FADD.FTZ R193, R193, -R190 ;  /* 0x800000bec1c17221 */ /* 0x000fe20000010000 */
[C---:B------:R-:W-:Y:S01]  /*7000*/  FFMA.FTZ R58, R158.reuse, R203, R50 ;  /* 0x000000cb9e3a7223 */ /* 0x040fe20000010032 */
[----:B------:R-:W-:Y:S01]  /*7010*/  FMUL.FTZ R65, R59, UR6 ;  /* 0x000000063b417c20 */ /* 0x000fe20008410000 */
[----:B------:R-:W-:Y:S01]  /*7020*/  FFMA.FTZ R52, R158, R179, R44 ;  /* 0x000000b39e347223 */ /* 0x000fe2000001002c */
        /* <DEDUP_REMOVED lines=37> */
.L_x_2604:
        /* <DEDUP_REMOVED lines=54> */
.L_x_2603:
        /* <DEDUP_REMOVED lines=12> */
[C---:B0-----:R-:W-:Y:S01]  /*76a0*/  FMUL.FTZ R59, R158.reuse, R205 ;  /* 0x000000cd9e3b7220 */ /* 0x041fe20000410000 */
[----:B------:R-:W-:Y:S01]  /*76b0*/  FADD.FTZ R179, R179, -R78 ;  /* 0x8000004eb3b37221 */ /* 0x000fe20000010000 */
[----:B------:R-:W-:Y:S01]  /*76c0*/  FADD.FTZ R193, R193, -R190 ;  /* 0x800000bec1c17221 */ /* 0x000fe20000010000 */
[C---:B------:R-:W-:Y:S01]  /*76d0*/  FMUL.FTZ R58, R158.reuse, R203 ;  /* 0x000000cb9e3a7220 */ /* 0x040fe20000410000 */
[----:B------:R-:W-:Y:S01]  /*76e0*/  FMUL.FTZ R65, R59, UR6 ;  /* 0x000000063b417c20 */ /* 0x000fe20008410000 */
[----:B------:R-:W-:Y:S01]  /*76f0*/  FMUL.FTZ R52, R158, R179 ;  /* 0x000000b39e347220 */ /* 0x000fe20000410000 */
        /* <DEDUP_REMOVED lines=37> */
.L_x_2605:
        /* <DEDUP_REMOVED lines=53> */
.L_x_2601:
        /* <DEDUP_REMOVED lines=59> */
.L_x_2579:
        /* <DEDUP_REMOVED lines=21> */
.L_x_2607:
        /* <DEDUP_REMOVED lines=14> */
.L_x_3867:


//--------------------- .text._ZN10layer_norm31ln_parallel_residual_bwd_kernelINS_13Kernel_traitsI6__halfffffjLj3072ELj1ELj1ELj4ELj16ENS_18Kernel_traits_baseILj3072ES2_ffffjLj128EEEEELb0ELb0ELb0EEEvNS_9BwdParamsE --------------------------
	.section	.text._ZN10layer_norm31ln_parallel_residual_bwd_kernelINS_13Kernel_traitsI6__halfffffjLj3072ELj1ELj1ELj4ELj16ENS_18Kernel_traits_baseILj3072ES2_ffffjLj128EEEEELb0ELb0ELb0EEEvNS_9BwdParamsE,"ax",@progbits
	.align	128
        .global         _ZN10layer_norm31ln_parallel_residual_bwd_kernelINS_13Kernel_traitsI6__halfffffjLj3072ELj1ELj1ELj4ELj16ENS_18Kernel_traits_baseILj3072ES2_ffffjLj128EEEEELb0ELb0ELb0EEEvNS_9BwdParamsE
        .type           _ZN10layer_norm31ln_parallel_residual_bwd_kernelINS_13Kernel_traitsI6__halfffffjLj3072ELj1ELj1ELj4ELj16ENS_18Kernel_traits_baseILj3072ES2_ffffjLj128EEEEELb0ELb0ELb0EEEvNS_9BwdParamsE,@function
        .size           _ZN10layer_norm31ln_parallel_residual_bwd_kernelINS_13Kernel_traitsI6__halfffffjLj3072ELj1ELj1ELj4ELj16ENS_18Kernel_traits_baseILj3072ES2_ffffjLj128EEEEELb0ELb0ELb0EEEvNS_9BwdParamsE,(.L_x_3868 - _ZN10layer_norm31ln_parallel_residual_bwd_kernelINS_13Kernel_traitsI6__halfffffjLj3072ELj1ELj1ELj4ELj16ENS_18Kernel_traits_baseILj3072ES2_ffffjLj128EEEEELb0ELb0ELb0EEEvNS_9BwdParamsE)
        .other          _ZN10layer_norm31ln_parallel_residual_bwd_kernelINS_13Kernel_traitsI6__halfffffjLj3072ELj1ELj1ELj4ELj16ENS_18Kernel_traits_baseILj3072ES2_ffffjLj128EEEEELb0ELb0ELb0EEEvNS_9BwdParamsE,@"STO_CUDA_ENTRY STV_DEFAULT"
_ZN10layer_norm31ln_parallel_residual_bwd_kernelINS_13Kernel_traitsI6__halfffffjLj3072ELj1ELj1ELj4ELj16ENS_18Kernel_traits_baseILj3072ES2_ffffjLj128EEEEELb0ELb0ELb0EEEvNS_9BwdParamsE:
.text._ZN10layer_norm31ln_parallel_residual_bwd_kernelINS_13Kernel_traitsI6__halfffffjLj3072ELj1ELj1ELj4ELj16ENS_18Kernel_traits_baseILj3072ES2_ffffjLj128EEEEELb0ELb0ELb0EEEvNS_9BwdParamsE:
        /* <DEDUP_REMOVED lines=19> */
[----:B------:R-:W-:-:S02]  /*0130*/  ISETP.GE.U32.AND P2, PT, R14, 0x180, PT ;  /* 0x000001800e00780c */ /* 0x000fc40003f46070 */
[C---:B------:R-:W-:Y:S02]  /*0140*/  ISETP.GE.U32.AND P3, PT, R14.reuse, 0x200, PT ;  /* 0x000002000e00780c */ /* 0x040fe40003f66070 */
[C---:B------:R-:W-:Y:S01]  /*0150*/  ISETP.GE.U32.AND P4, PT, R14.reuse, 0x280, PT ;  /* 0x000002800e00780c */ /* 0x040fe20003f86070 */
[----:B------:R-:W0:Y:S01]  /*0160*/  LDC.64 R38, c[0x0][0x3d0] ;  /* 0x0000f400ff267b82 */ /* 0x000e220000000a00 */
[----:B------:R-:W-:Y:S02]  /*0170*/  ISETP.GE.U32.AND P5, PT, R14, 0x300, PT ;  /* 0x000003000e00780c */ /* 0x000fe40003fa6070 */
[----:B--2---:R-:W-:-:S04]  /*0180*/  @P6 IMAD.WIDE.U32 R8, R15, 0x8, R8 ;  /* 0x000000080f086825 */ /* 0x004fc800078e0008 */
[C---:B----4-:R-:W-:Y:S01]  /*0190*/  @P6 IMAD.WIDE.U32 R12, R15.reuse, 0x8, R12 ;  /* 0x000000080f0c6825 */ /* 0x050fe200078e000c */
[----:B------:R-:W2:Y:S01]  /*01a0*/  LDC.64 R44, c[0x0][0x3d8] ;  /* 0x0000f600ff2c7b82 */ /* 0x000ea20000000a00 */
[----:B------:R-:W-:Y:S01]  /*01b0*/  @P6 LOP3.LUT R15, R15, 0x80, RZ, 0xfc, !PT ;  /* 0x000000800f0f6812 */ /* 0x000fe200078efcff */
[----:B---3--:R3:W5:Y:S04]  /*01c0*/  @P6 LDG.E.64 R10, desc[UR16][R8.64] ;  /* 0x00000010080a6981 */ /* 0x008768000c1e1b00 */
[C---:B------:R-:W-:Y:S01]  /*01d0*/  @P1 IMAD.WIDE.U32 R30, R15.reuse, 0x8, R28 ;  /* 0x000000080f1e1825 */ /* 0x040fe200078e001c */
[----:B------:R-:W5:Y:S01]  /*01e0*/  @P6 LDG.E.64 R16, desc[UR16][R12.64] ;  /* 0x000000100c106981 */ /* 0x000f62000c1e1b00 */
[----:B------:R-:W4:Y:S02]  /*01f0*/  LDC.64 R46, c[0x0][0x3d0] ;  /* 0x0000f400ff2e7b82 */ /* 0x000f240000000a00 */
[C---:B-1----:R-:W-:Y:S01]  /*0200*/  @P1 IMAD.WIDE.U32 R32, R15.reuse, 0x8, R32 ;  /* 0x000000080f201825 */ /* 0x042fe200078e0020 */
[----:B------:R-:W-:Y:S01]  /*0210*/  @P1 IADD3 R15, PT, PT, R15, 0x80, RZ ;  /* 0x000000800f0f1810 */ /* 0x000fe20007ffe0ff */
[----:B------:R-:W5:Y:S04]  /*0220*/  @P1 LDG.E.64 R18, desc[UR16][R30.64] ;  /* 0x000000101e121981 */ /* 0x000f68000c1e1b00 */
[----:B------:R-:W1:Y:S01]  /*0230*/  LDC.64 R52, c[0x0][0x3d8] ;  /* 0x0000f600ff347b82 */ /* 0x000e620000000a00 */
[C---:B0-----:R-:W-:Y:S01]  /*0240*/  @P2 IMAD.WIDE.U32 R34, R15.reuse, 0x8, R34 ;  /* 0x000000080f222825 */ /* 0x041fe200078e0022 */
[----:B------:R0:W5:Y:S03]  /*0250*/  @P1 LDG.E.64 R20, desc[UR16][R32.64] ;  /* 0x0000001020141981 */ /* 0x000166000c1e1b00 */
[C---:B------:R-:W-:Y:S01]  /*0260*/  @P2 IMAD.WIDE.U32 R36, R15.reuse, 0x8, R36 ;  /* 0x000000080f242825 */ /* 0x040fe200078e0024 */
[----:B------:R-:W-:Y:S01]  /*0270*/  @P2 IADD3 R15, PT, PT, R15, 0x80, RZ ;  /* 0x000000800f0f2810 */ /* 0x000fe20007ffe0ff */
[----:B------:R0:W5:Y:S01]  /*0280*/  @P2 LDG.E.64 R22, desc[UR16][R34.64] ;  /* 0x0000001022162981 */ /* 0x000162000c1e1b00 */
[----:B------:R-:W3:Y:S03]  /*0290*/  LDC.64 R54, c[0x0][0x3d8] ;  /* 0x0000f600ff367b82 */ /* 0x000ee60000000a00 */
[C---:B------:R-:W-:Y:S01]  /*02a0*/  @P3 IMAD.WIDE.U32 R38, R15.reuse, 0x8, R38 ;  /* 0x000000080f263825 */ /* 0x040fe200078e0026 */
[----:B------:R-:W5:Y:S03]  /*02b0*/  @P2 LDG.E.64 R24, desc[UR16][R36.64] ;  /* 0x0000001024182981 */ /* 0x000f66000c1e1b00 */
[C---:B--2---:R-:W-:Y:S01]  /*02c0*/  @P3 IMAD.WIDE.U32 R48, R15.reuse, 0x8, R44 ;  /* 0x000000080f303825 */ /* 0x044fe200078e002c */
[----:B------:R-:W-:Y:S01]  /*02d0*/  @P3 IADD3 R15, PT, PT, R15, 0x80, RZ ;  /* 0x000000800f0f3810 */ /* 0x000fe20007ffe0ff */
[----:B------:R-:W2:Y:S01]  /*02e0*/  S2UR UR11, SR_CTAID.X ;  /* 0x00000000000b79c3 */ /* 0x000ea20000002500 */
[----:B------:R-:W5:Y:S03]  /*02f0*/  @P3 LDG.E.64 R26, desc[UR16][R38.64] ;  /* 0x00000010261a3981 */ /* 0x000f66000c1e1b00 */
[C---:B----4-:R-:W-:Y:S01]  /*0300*/  @P4 IMAD.WIDE.U32 R50, R15.reuse, 0x8, R46 ;  /* 0x000000080f324825 */ /* 0x050fe200078e002e */
[----:B------:R4:W5:Y:S03]  /*0310*/  @P3 LDG.E.64 R40, desc[UR16][R48.64] ;  /* 0x0000001030283981 */ /* 0x000966000c1e1b00 */
[C---:B-1----:R-:W-:Y:S01]  /*0320*/  @P4 IMAD.WIDE.U32 R52, R15.reuse, 0x8, R52 ;  /* 0x000000080f344825 */ /* 0x042fe200078e0034 */
[----:B------:R-:W-:Y:S01]  /*0330*/  @P4 IADD3 R15, PT, PT, R15, 0x80, RZ ;  /* 0x000000800f0f4810 */ /* 0x000fe20007ffe0ff */
[----:B------:R-:W1:Y:S01]  /*0340*/  LDC.64 R28, c[0x0][0x3d0] ;  /* 0x0000f400ff1c7b82 */ /* 0x000e620000000a00 */
[----:B------:R4:W5:Y:S03]  /*0350*/  @P4 LDG.E.64 R42, desc[UR16][R50.64] ;  /* 0x00000010322a4981 */ /* 0x000966000c1e1b00 */
[----:B---3--:R-:W-:Y:S01]  /*0360*/  @P5 IMAD.WIDE.U32 R8, R15, 0x8, R54 ;  /* 0x000000080f085825 */ /* 0x008fe200078e0036 */
[----:B------:R3:W5:Y:S04]  /*0370*/  @P4 LDG.E.64 R6, desc[UR16][R52.64] ;  /* 0x0000001034064981 */ /* 0x000768000c1e1b00 */
[----:B------:R-:W5:Y:S01]  /*0380*/  @P5 LDG.E.64 R4, desc[UR16][R8.64] ;  /* 0x0000001008045981 */ /* 0x000f62000c1e1b00 */
[----:B--2---:R-:W-:Y:S01]  /*0390*/  UISETP.GE.AND UP0, UPT, UR11, UR4, UPT ;  /* 0x000000040b00728c */ /* 0x004fe2000bf06270 */
[----:B------:R-:W-:-:S02]  /*03a0*/  CS2R R44, SRZ ;  /* 0x00000000002c7805 */ /* 0x000fc4000001ff00 */
[----:B------:R-:W-:Y:S02]  /*03b0*/  CS2R R46, SRZ ;  /* 0x00000000002e7805 */ /* 0x000fe4000001ff00 */
[----:B0-----:R-:W-:Y:S02]  /*03c0*/  CS2R R32, SRZ ;  /* 0x0000000000207805 */ /* 0x001fe4000001ff00 */
[----:B------:R-:W-:Y:S01]  /*03d0*/  CS2R R34, SRZ ;  /* 0x0000000000227805 */ /* 0x000fe2000001ff00 */
[----:B-1----:R-:W-:Y:S01]  /*03e0*/  @P5 IMAD.WIDE.U32 R28, R15, 0x8, R28 ;  /* 0x000000080f1c5825 */ /* 0x002fe200078e001c */
[----:B----4-:R-:W-:Y:S02]  /*03f0*/  CS2R R48, SRZ ;  /* 0x0000000000307805 */ /* 0x010fe4000001ff00 */
[----:B------:R-:W-:Y:S02]  /*0400*/  CS2R R50, SRZ ;  /* 0x0000000000327805 */ /* 0x000fe4000001ff00 */
[----:B---3--:R-:W-:-:S02]  /*0410*/  CS2R R52, SRZ ;  /* 0x0000000000347805 */ /* 0x008fc4000001ff00 */
[----:B------:R-:W-:Y:S01]  /*0420*/  CS2R R54, SRZ ;  /* 0x0000000000367805 */ /* 0x000fe2000001ff00 */
[----:B------:R0:W5:Y:S01]  /*0430*/  @P5 LDG.E.64 R2, desc[UR16][R28.64] ;  /* 0x000000101c025981 */ /* 0x000162000c1e1b00 */
        /* <DEDUP_REMOVED lines=30> */
[----:B0-----:R-:W-:Y:S02]  /*0620*/  CS2R R28, SRZ ;  /* 0x00000000001c7805 */ /* 0x001fe4000001ff00 */
        /* <DEDUP_REMOVED lines=9> */
[----:B------:R-:W-:Y:S06]  /*06c0*/  BRA.U UP0, `(.L_x_2608) ;  /* 0x0000006500d87547 */ /* 0x000fec000b800000 */
[----:B------:R-:W0:Y:S01]  /*06d0*/  LDCU.U8 UR8, c[0x0][0x410] ;  /* 0x00008200ff0877ac */ /* 0x000e220008000000 */
[----:B-----5:R-:W-:Y:S02]  /*06e0*/  MOV R202, R20 ;  /* 0x0000001400ca7202 */ /* 0x020fe40000000f00 */
[----:B------:R-:W-:Y:S02]  /*06f0*/  CS2R R44, SRZ ;  /* 0x00000000002c7805 */ /* 0x000fe4000001ff00 */
[----:B------:R-:W-:Y:S02]  /*0700*/  SHF.R.U64 R12, R20, 0x10, R21 ;  /* 0x00000010140c7819 */ /* 0x000fe40000001215 */
[----:B------:R-:W-:Y:S02]  /*0710*/  CS2R R46, SRZ ;  /* 0x00000000002e7805 */ /* 0x000fe4000001ff00 */
[----:B------:R-:W-:Y:S02]  /*0720*/  MOV R191, R10 ;  /* 0x0000000a00bf7202 */ /* 0x000fe40000000f00 */
[----:B------:R-:W-:-:S02]  /*0730*/  CS2R R32, SRZ ;  /* 0x0000000000207805 */ /* 0x000fc4000001ff00 */
[--C-:B------:R-:W-:Y:S02]  /*0740*/  SHF.R.U64 R0, R10, 0x10, R11.reuse ;  /* 0x000000100a007819 */ /* 0x100fe4000000120b */
[----:B------:R-:W-:Y:S02]  /*0750*/  CS2R R34, SRZ ;  /* 0x0000000000227805 */ /* 0x000fe4000001ff00 */
[----:B------:R-:W-:Y:S02]  /*0760*/  MOV R192, R11 ;  /* 0x0000000b00c07202 */ /* 0x000fe40000000f00 */
[----:B------:R-:W-:Y:S02]  /*0770*/  CS2R R48, SRZ ;  /* 0x0000000000307805 */ /* 0x000fe4000001ff00 */
[----:B------:R-:W-:Y:S02]  /*0780*/  SHF.R.U32.HI R9, RZ, 0x10, R11 ;  /* 0x00000010ff097819 */ /* 0x000fe4000001160b */
[----:B------:R-:W-:-:S02]  /*0790*/  CS2R R50, SRZ ;  /* 0x0000000000327805 */ /* 0x000fc4000001ff00 */
[----:B------:R-:W-:Y:S02]  /*07a0*/  MOV R208, R26 ;  /* 0x0000001a00d07202 */ /* 0x000fe40000000f00 */
[----:B------:R-:W-:Y:S02]  /*07b0*/  CS2R R52, SRZ ;  /* 0x0000000000347805 */ /* 0x000fe4000001ff00 */
[----:B------:R-:W-:Y:S02]  /*07c0*/  SHF.R.U64 R20, R26, 0x10, R27 ;  /* 0x000000101a147819 */ /* 0x000fe4000000121b */
[----:B------:R-:W-:Y:S02]  /*07d0*/  CS2R R54, SRZ ;  /* 0x0000000000367805 */ /* 0x000fe4000001ff00 */
[----:B------:R-:W-:Y:S02]  /*07e0*/  MOV R216, R2 ;  /* 0x0000000200d87202 */ /* 0x000fe40000000f00 */
[----:B------:R-:W-:-:S02]  /*07f0*/  CS2R R56, SRZ ;  /* 0x0000000000387805 */ /* 0x000fc4000001ff00 */
[----:B------:R-:W-:Y:S02]  /*0800*/  MOV R193, R16 ;  /* 0x0000001000c17202 */ /* 0x000fe40000000f00 */
[----:B------:R-:W-:Y:S02]  /*0810*/  CS2R R58, SRZ ;  /* 0x00000000003a7805 */ /* 0x000fe4000001ff00 */
[----:B------:R-:W-:Y:S02]  /*0820*/  SHF.R.U64 R8, R16, 0x10, R17 ;  /* 0x0000001010087819 */ /* 0x000fe40000001211 */
[----:B------:R-:W-:Y:S02]  /*0830*/  CS2R R60, SRZ ;  /* 0x00000000003c7805 */ /* 0x000fe4000001ff00 */
[----:B------:R-:W-:Y:S02]  /*0840*/  MOV R194, R17 ;  /* 0x0000001100c27202 */ /* 0x000fe40000000f00 */
[----:B------:R-:W-:-:S02]  /*0850*/  CS2R R62, SRZ ;  /* 0x00000000003e7805 */ /* 0x000fc4000001ff00 */
[----:B------:R-:W-:Y:S02]  /*0860*/  SHF.R.U32.HI R10, RZ, 0x10, R17 ;  /* 0x00000010ff0a7819 */ /* 0x000fe40000011611 */
[----:B------:R-:W-:Y:S02]  /*0870*/  CS2R R64, SRZ ;  /* 0x0000000000407805 */ /* 0x000fe4000001ff00 */
[----:B------:R-:W-:Y:S02]  /*0880*/  MOV R195, R18 ;  /* 0x0000001200c37202 */ /* 0x000fe40000000f00 */
[----:B------:R-:W-:Y:S02]  /*0890*/  CS2R R66, SRZ ;  /* 0x0000000000427805 */ /* 0x000fe4000001ff00 */
[----:B------:R-:W-:Y:S02]  /*08a0*/  SHF.R.U64 R11, R18, 0x10, R19 ;  /* 0x00000010120b7819 */ /* 0x000fe40000001213 */
[----:B------:R-:W-:-:S02]  /*08b0*/  CS2R R36, SRZ ;  /* 0x0000000000247805 */ /* 0x000fc4000001ff00 */
[----:B------:R-:W-:Y:S02]  /*08c0*/  MOV R199, R19 ;  /* 0x0000001300c77202 */ /* 0x000fe40000000f00 */
[----:B------:R-:W-:Y:S02]  /*08d0*/  CS2R R38, SRZ ;  /* 0x0000000000267805 */ /* 0x000fe4000001ff00 */
[----:B------:R-:W-:Y:S02]  /*08e0*/  SHF.R.U32.HI R13, RZ, 0x10, R19 ;  /* 0x00000010ff0d7819 */ /* 0x000fe40000011613 */
        /* <DEDUP_REMOVED lines=57> */
[----:B------:R-:W-:Y:S02]  /*0c80*/  SHF.R.U32.HI R7, RZ, 0x10, R7 ;  /* 0x00000010ff077819 */ /* 0x000fe40000011607 */
[----:B------:R-:W-:Y:S02]  /*0c90*/  CS2R R122, SRZ ;  /* 0x00000000007a7805 */ /* 0x000fe4000001ff00 */
[----:B------:R-:W-:Y:S02]  /*0ca0*/  MOV R219, R5 ;  /* 0x0000000500db7202 */ /* 0x000fe40000000f00 */
[----:B------:R-:W-:Y:S02]  /*0cb0*/  CS2R R124, SRZ ;  /* 0x00000000007c7805 */ /* 0x000fe4000001ff00 */
[----:B------:R-:W-:Y:S02]  /*0cc0*/  SHF.R.U32.HI R4, RZ, 0x10, R5 ;  /* 0x00000010ff047819 */ /* 0x000fe40000011605 */
[----:B------:R-:W-:-:S02]  /*0cd0*/  CS2R R126, SRZ ;  /* 0x00000000007e7805 */ /* 0x000fc4000001ff00 */
[----:B------:R-:W-:Y:S01]  /*0ce0*/  PRMT R191, R191, 0x5410, R0 ;  /* 0x00005410bfbf7816 */ /* 0x000fe20000000000 */
[----:B------:R-:W-:Y:S01]  /*0cf0*/  UPLOP3.LUT UP1, UPT, UPT, UPT, UPT, 0x40, 0x4 ;  /* 0x000000000004789c */ /* 0x000fe20003f2e870 */
[----:B------:R-:W-:Y:S01]  /*0d00*/  PRMT R192, R192, 0x5410, R9 ;  /* 0x00005410c0c07816 */ /* 0x000fe20000000009 */
[----:B------:R-:W1:Y:S01]  /*0d10*/  LDCU UR10, c[0x0][0x388] ;  /* 0x00007100ff0a77ac */ /* 0x000e620008000800 */
[----:B------:R-:W-:Y:S02]  /*0d20*/  PRMT R193, R193, 0x5410, R8 ;  /* 0x00005410c1c17816 */ /* 0x000fe40000000008 */
[----:B------:R-:W-:Y:S01]  /*0d30*/  PRMT R194, R194, 0x5410, R10 ;  /* 0x00005410c2c27816 */ /* 0x000fe2000000000a */
[----:B------:R-:W2:Y:S01]  /*0d40*/  LDCU.U8 UR25, c[0x0][0x410] ;  /* 0x00008200ff1977ac */ /* 0x000ea20008000000 */
[----:B------:R-:W-:Y:S02]  /*0d50*/  PRMT R195, R195, 0x5410, R11 ;  /* 0x00005410c3c37816 */ /* 0x000fe4000000000b */
[----:B------:R-:W-:Y:S01]  /*0d60*/  PRMT R199, R199, 0x5410, R13 ;  /* 0x00005410c7c77816 */ /* 0x000fe2000000000d */
[----:B------:R-:W3:Y:S01]  /*0d70*/  LDCU UR24, c[0x0][0x400] ;  /* 0x00008000ff1877ac */ /* 0x000ee20008000800 */
[----:B------:R-:W-:-:S02]  /*0d80*/  PRMT R202, R202, 0x5410, R12 ;  /* 0x00005410caca7816 */ /* 0x000fc4000000000c */
[----:B------:R-:W-:Y:S01]  /*0d90*/  PRMT R203, R203, 0x5410, R15 ;  /* 0x00005410cbcb7816 */ /* 0x000fe2000000000f */
[----:B------:R-:W4:Y:S01]  /*0da0*/  LDCU.64 UR4, c[0x0][0x470] ;  /* 0x00008e00ff0477ac */ /* 0x000f220008000a00 */
[----:B------:R-:W-:Y:S02]  /*0db0*/  PRMT R204, R204, 0x5410, R16 ;  /* 0x00005410cccc7816 */ /* 0x000fe40000000010 */
[----:B------:R-:W-:Y:S01]  /*0dc0*/  PRMT R205, R205, 0x5410, R18 ;  /* 0x00005410cdcd7816 */ /* 0x000fe20000000012 */
[----:B------:R-:W1:Y:S01]  /*0dd0*/  LDCU.64 UR18, c[0x0][0x438] ;  /* 0x00008700ff1277ac */ /* 0x000e620008000a00 */
[----:B------:R-:W-:Y:S02]  /*0de0*/  PRMT R206, R206, 0x5410, R17 ;  /* 0x00005410cece7816 */ /* 0x000fe40000000011 */
[----:B------:R-:W-:Y:S01]  /*0df0*/  PRMT R207, R207, 0x5410, R19 ;  /* 0x00005410cfcf7816 */ /* 0x000fe20000000013 */
[----:B------:R-:W1:Y:S01]  /*0e00*/  LDCU.64 UR6, c[0x0][0x478] ;  /* 0x00008f00ff0677ac */ /* 0x000e620008000a00 */
[----:B------:R-:W-:-:S02]  /*0e10*/  PRMT R208, R208, 0x5410, R20 ;  /* 0x00005410d0d07816 */ /* 0x000fc40000000014 */
[----:B------:R-:W-:Y:S01]  /*0e20*/  PRMT R209, R209, 0x5410, R22 ;  /* 0x00005410d1d17816 */ /* 0x000fe20000000016 */
[----:B------:R-:W1:Y:S01]  /*0e30*/  LDCU.128 UR12, c[0x0][0x3c0] ;  /* 0x00007800ff0c77ac */ /* 0x000e620008000c00 */
[----:B------:R-:W-:Y:S02]  /*0e40*/  PRMT R210, R210, 0x5410, R21 ;  /* 0x00005410d2d27816 */ /* 0x000fe40000000015 */
[----:B------:R-:W-:Y:S01]  /*0e50*/  PRMT R211, R211, 0x5410, R23 ;  /* 0x00005410d3d37816 */ /* 0x000fe20000000017 */
[----:B------:R-:W1:Y:S01]  /*0e60*/  LDCU.64 UR20, c[0x0][0x380] ;  /* 0x00007000ff1477ac */ /* 0x000e620008000a00 */
[----:B------:R-:W-:Y:S02]  /*0e70*/  PRMT R212, R212, 0x5410, R24 ;  /* 0x00005410d4d47816 */ /* 0x000fe40000000018 */
[----:B------:R-:W-:Y:S01]  /*0e80*/  PRMT R213, R213, 0x5410, R25 ;  /* 0x00005410d5d57816 */ /* 0x000fe20000000019 */
[----:B0-----:R-:W-:Y:S01]  /*0e90*/  UISETP.NE.AND UP2, UPT, UR8, URZ, UPT ;  /* 0x000000ff0800728c */ /* 0x001fe2000bf45270 */
[----:B------:R-:W-:-:S02]  /*0ea0*/  PRMT R214, R214, 0x5410, R6 ;  /* 0x00005410d6d67816 */ /* 0x000fc40000000006 */
[----:B------:R-:W-:Y:S02]  /*0eb0*/  PRMT R215, R215, 0x5410, R7 ;  /* 0x00005410d7d77816 */ /* 0x000fe40000000007 */
[----:B------:R-:W-:Y:S02]  /*0ec0*/  PRMT R216, R216, 0x5410, R2 ;  /* 0x00005410d8d87816 */ /* 0x000fe40000000002 */
[----:B------:R-:W-:Y:S02]  /*0ed0*/  PRMT R217, R217, 0x5410, R26 ;  /* 0x00005410d9d97816 */ /* 0x000fe4000000001a */
[----:B------:R-:W-:Y:S02]  /*0ee0*/  PRMT R218, R218, 0x5410, R3 ;  /* 0x00005410dada7816 */ /* 0x000fe40000000003 */
[----:B--234-:R-:W-:-:S07]  /*0ef0*/  PRMT R219, R219, 0x5410, R4 ;  /* 0x00005410dbdb7816 */ /* 0x01cfce0000000004 */
.L_x_2683:
[----:B-1----:R-:W-:Y:S02]  /*0f00*/  UIMAD.WIDE UR8, UR11, 0x4, UR12 ;  /* 0x000000040b0878a5 */ /* 0x002fe4000f8e020c */
[----:B------:R-:W-:-:S04]  /*0f10*/  UIMAD.WIDE UR22, UR11, 0x4, UR14 ;  /* 0x000000040b1678a5 */ /* 0x000fc8000f8e020e */
[----:B0--34-:R-:W-:Y:S02]  /*0f20*/  MOV R156, UR8 ;  /* 0x00000008009c7c02 */ /* 0x019fe40008000f00 */
        /* <DEDUP_REMOVED lines=8> */
[C---:B------:R-:W-:Y:S01]  /*0fb0*/  ISETP.GE.U32.AND P1, PT, R14.reuse, 0x100, PT ;  /* 0x000001000e00780c */ /* 0x040fe20003f26070 */
[----:B------:R-:W-:Y:S01]  /*0fc0*/  USHF.R.S32.HI UR9, URZ, 0x1f, UR8 ;  /* 0x0000001fff097899 */ /* 0x000fe20008011408 */
[----:B------:R-:W-:-:S02]  /*0fd0*/  ISETP.GE.U32.AND P2, PT, R14, 0x180, PT ;  /* 0x000001800e00780c */ /* 0x000fc40003f46070 */
[----:B------:R-:W-:Y:S02]  /*0fe0*/  CS2R R196, SRZ ;  /* 0x0000000000c47805 */ /* 0x000fe4000001ff00 */
[C---:B------:R-:W-:Y:S01]  /*0ff0*/  ISETP.GE.U32.AND P3, PT, R14.reuse, 0x200, PT ;  /* 0x000002000e00780c */ /* 0x040fe20003f66070 */
[----:B------:R-:W-:Y:S01]  /*1000*/  ULEA.HI UR9, UR9, UR8, URZ, 0x2 ;  /* 0x0000000809097291 */ /* 0x000fe2000f8f10ff */
[C---:B------:R-:W-:Y:S02]  /*1010*/  ISETP.GE.U32.AND P4, PT, R14.reuse, 0x280, PT ;  /* 0x000002800e00780c */ /* 0x040fe40003f86070 */
[----:B------:R-:W-:-:S03]  /*1020*/  ISETP.GE.U32.AND P5, PT, R14, 0x300, PT ;  /* 0x000003000e00780c */ /* 0x000fc60003fa6070 */
[----:B------:R-:W-:-:S04]  /*1030*/  MOV R13, UR9 ;  /* 0x00000009000d7c02 */ /* 0x000fc80008000f00 */
[----:B------:R-:W-:-:S04]  /*1040*/  LEA.HI.SX32 R13, R13, R164, 0x1e ;  /* 0x000000a40d0d7211 */ /* 0x000fc800078ff2ff */
[----:B------:R-:W-:Y:S02]  /*1050*/  MOV R198, R13 ;  /* 0x0000000d00c67202 */ /* 0x000fe40000000f00 */
[----:B--2---:R-:W-:-:S04]  /*1060*/  FSEL R156, R156, RZ, P0 ;  /* 0x000000ff9c9c7208 */ /* 0x004fc80000000000 */
[----:B------:R-:W-:Y:S02]  /*1070*/  R2UR UR8, R156 ;  /* 0x000000009c0872ca */ /* 0x000fe400000e0000 */
[----:B---3--:R-:W-:Y:S01]  /*1080*/  R2UR UR23, R158 ;  /* 0x000000009e1772ca */ /* 0x008fe200000e0000 */
[----:B-----5:R-:W-:-:S14]  /*1090*/  @!P6 BRA `(.L_x_2610) ;  /* 0x0000000000fce947 */ /* 0x020fdc0003800000 */
        /* <DEDUP_REMOVED lines=10> */
[----:B------:R-:W-:Y:S01]  /*1140*/  ISETP.NE.AND.EX P0, PT, RZ, UR19, PT, P0 ;  /* 0x00000013ff007c0c */ /* 0x000fe2000bf05300 */
[----:B------:R-:W-:Y:S02]  /*1150*/  HADD2.F32 R25, -RZ, R193.H0_H0 ;  /* 0x200000c1ff197230 */ /* 0x000fe40000004100 */
[----:B------:R-:W-:Y:S02]  /*1160*/  HADD2.F32 R11, -RZ, R191.H0_H0 ;  /* 0x200000bfff0b7230 */ /* 0x000fe40000004100 */
[----:B------:R-:W-:Y:S02]  /*1170*/  HADD2.F32 R178, -RZ, R193.H1_H1 ;  /* 0x300000c1ffb27230 */ /* 0x000fe40000004100 */
[----:B------:R-:W-:-:S06]  /*1180*/  HADD2.F32 R26, -RZ, R191.H1_H1 ;  /* 0x300000bfff1a7230 */ /* 0x000fcc0000004100 */
[----:B------:R-:W0:Y:S01]  /*1190*/  @P0 LDC.64 R196, c[0x0][0x438] ;  /* 0x00010e00ffc40b82 */ /* 0x000e220000000a00 */
[----:B------:R-:W-:Y:S02]  /*11a0*/  HADD2.F32 R198, -RZ, R194.H1_H1 ;  /* 0x300000c2ffc67230 */ /* 0x000fe40000004100 */
[----:B------:R-:W-:Y:S02]  /*11b0*/  HADD2.F32 R190, -RZ, R192.H1_H1 ;  /* 0x300000c0ffbe7230 */ /* 0x000fe40000004100 */
[----:B0-----:R-:W-:-:S05]  /*11c0*/  @P0 IMAD.WIDE.U32 R196, R13, 0x10, R196 ;  /* 0x000000100dc40825 */ /* 0x001fca00078e00c4 */
[----:B------:R0:W5:Y:S01]  /*11d0*/  @P0 LDG.E.128 R128, desc[UR16][R196.64] ;  /* 0x00000010c4800981 */ /* 0x000162000c1e1d00 */
[----:B---3--:R-:W-:Y:S01]  /*11e0*/  FMUL.FTZ R25, R156, R25 ;  /* 0x000000199c197220 */ /* 0x008fe20000410000 */
[----:B------:R-:W-:-:S03]  /*11f0*/  FMUL.FTZ R178, R157, R178 ;  /* 0x000000b29db27220 */ /* 0x000fc60000410000 */
[----:B----4-:R-:W-:Y:S01]  /*1200*/  FFMA.FTZ R12, R160, R11, R25 ;  /* 0x0000000ba00c7223 */ /* 0x010fe20000010019 */
[----:B------:R-:W-:Y:S02]  /*1210*/  HADD2.F32 R11, -RZ, R194.H0_H0 ;  /* 0x200000c2ff0b7230 */ /* 0x000fe40000004100 */
[----:B------:R-:W-:-:S03]  /*1220*/  HADD2.F32 R25, -RZ, R192.H0_H0 ;  /* 0x200000c0ff197230 */ /* 0x000fc60000004100 */
[----:B------:R-:W-:Y:S01]  /*1230*/  FMUL.FTZ R177, R158, R11 ;  /* 0x0000000b9eb17220 */ /* 0x000fe20000410000 */
[----:B--2---:R-:W-:Y:S01]  /*1240*/  FADD.FTZ R164, R164, -UR8 ;  /* 0x80000008a4a47e21 */ /* 0x004fe20008010000 */
[----:B------:R-:W-:Y:S01]  /*1250*/  FADD.FTZ R165, R165, -UR8 ;  /* 0x80000008a5a57e21 */ /* 0x000fe20008010000 */
[----:B------:R-:W-:Y:S01]  /*1260*/  FFMA.FTZ R11, R161, R26, R178 ;  /* 0x0000001aa10b7223 */ /* 0x000fe200000100b2 */
[----:B------:R-:W-:Y:S01]  /*1270*/  FFMA.FTZ R26, R162, R25, R177 ;  /* 0x00000019a21a7223 */ /* 0x000fe200000100b1 */
[----:B------:R-:W-:Y:S01]  /*1280*/  FMUL.FTZ R177, R164, UR23 ;  /* 0x00000017a4b17c20 */ /* 0x000fe20008410000 */
[----:B------:R-:W-:Y:S01]  /*1290*/  FMUL.FTZ R178, R165, UR23 ;  /* 0x00000017a5b27c20 */ /* 0x000fe20008410000 */
[----:B------:R-:W-:Y:S01]  /*12a0*/  FADD.FTZ R104, R104, R156 ;  /* 0x0000009c68687221 */ /* 0x000fe20000010000 */
[----:B------:R-:W-:Y:S01]  /*12b0*/  FADD.FTZ R166, R166, -UR8 ;  /* 0x80000008a6a67e21 */ /* 0x000fe20008010000 */
[----:B------:R-:W-:Y:S01]  /*12c0*/  FFMA.FTZ R84, R156, R177, R84 ;  /* 0x000000b19c547223 */ /* 0x000fe20000010054 */
[----:B------:R-:W-:Y:S01]  /*12d0*/  FADD.FTZ R105, R105, R157 ;  /* 0x0000009d69697221 */ /* 0x000fe20000010000 */
[----:B------:R-:W-:Y:S01]  /*12e0*/  FFMA.FTZ R85, R157, R178, R85 ;  /* 0x000000b29d557223 */ /* 0x000fe20000010055 */
[----:B------:R-:W-:Y:S01]  /*12f0*/  FADD.FTZ R156, RZ, R12 ;  /* 0x0000000cff9c7221 */ /* 0x000fe20000010000 */
[----:B------:R-:W-:Y:S01]  /*1300*/  FFMA.FTZ R157, R177, R12, RZ ;  /* 0x0000000cb19d7223 */ /* 0x000fe200000100ff */
[----:B------:R-:W-:Y:S01]  /*1310*/  FADD.FTZ R65, R65, R161 ;  /* 0x000000a141417221 */ /* 0x000fe20000010000 */
[----:B------:R-:W-:Y:S01]  /*1320*/  FFMA.FTZ R45, R161, R178, R45 ;  /* 0x000000b2a12d7223 */ /* 0x000fe2000001002d */
[----:B------:R-:W-:Y:S01]  /*1330*/  FMUL.FTZ R198, R159, R198 ;  /* 0x000000c69fc67220 */ /* 0x000fe20000410000 */
[----:B------:R-:W-:Y:S01]  /*1340*/  FMUL.FTZ R189, R166, UR23 ;  /* 0x00000017a6bd7c20 */ /* 0x000fe20008410000 */
[----:B------:R-:W-:Y:S01]  /*1350*/  FADD.FTZ R161, R156, R11 ;  /* 0x0000000b9ca17221 */ /* 0x000fe20000010000 */
[----:B------:R-:W-:Y:S01]  /*1360*/  FADD.FTZ R167, R167, -UR8 ;  /* 0x80000008a7a77e21 */ /* 0x000fe20008010000 */
[----:B------:R-:W-:Y:S01]  /*1370*/  FFMA.FTZ R156, R178, R11, R157 ;  /* 0x0000000bb29c7223 */ /* 0x000fe2000001009d */
        /* <DEDUP_REMOVED lines=14> */
[----:B------:R-:W-:Y:S01]  /*1460*/  IADD3 R198, PT, PT, R13, 0x80, RZ ;  /* 0x000000800dc67810 */ /* 0x000fe20007ffe0ff */
[----:B0-----:R-:W-:Y:S01]  /*1470*/  FADD.FTZ R197, R158, R25 ;  /* 0x000000199ec57221 */ /* 0x001fe20000010000 */
[----:B------:R-:W-:-:S07]  /*1480*/  FFMA.FTZ R196, R190, R25, R157 ;  /* 0x00000019bec47223 */ /* 0x000fce000001009d */
.L_x_2610:
[----:B------:R-:W-:Y:S05]  /*1490*/  BSYNC.RECONVERGENT B0 ;  /* 0x0000000000007941 */ /* 0x000fea0003800200 */
.L_x_2609:
[----:B------:R-:W-:Y:S04]  /*14a0*/  BSSY.RECONVERGENT B0, `(.L_x_2611) ;  /* 0x0000041000007945 */ /* 0x000fe80003800200 */
[----:B------:R-:W-:Y:S05]  /*14b0*/  @!P1 BRA `(.L_x_2612) ;  /* 0x0000000000fc9947 */ /* 0x000fea0003800000 */
[----:B------:R-:W0:Y:S08]  /*14c0*/  LDC.64 R156, c[0x0][0x430] ;  /* 0x00010c00ff9c7b82 */ /* 0x000e300000000a00 */
[----:B------:R-:W1:Y:S08]  /*14d0*/  LDC.64 R160, c[0x0][0x428] ;  /* 0x00010a00ffa07b82 */ /* 0x000e700000000a00 */
[----:B------:R-:W2:Y:S01]  /*14e0*/  LDC.64 R164, c[0x0][0x3a8] ;  /* 0x0000ea00ffa47b82 */ /* 0x000ea20000000a00 */
[----:B------:R-:W-:-:S04]  /*14f0*/  ISETP.NE.U32.AND P0, PT, RZ, UR18, PT ;  /* 0x00000012ff007c0c */ /* 0x000fc8000bf05070 */
[----:B------:R-:W-:Y:S01]  /*1500*/  ISETP.NE.AND.EX P0, PT, RZ, UR19, PT, P0 ;  /* 0x00000013ff007c0c */ /* 0x000fe2000bf05300 */
[----:B0-----:R-:W-:-:S06]  /*1510*/  IMAD.WIDE.U32 R156, R198, 0x10, R156 ;  /* 0x00000010c69c7825 */ /* 0x001fcc00078e009c */
[----:B------:R-:W3:Y:S01]  /*1520*/  LDG.E.128 R156, desc[UR16][R156.64] ;  /* 0x000000109c9c7981 */ /* 0x000ee2000c1e1d00 */
[----:B-1----:R-:W-:-:S05]  /*1530*/  IMAD.WIDE.U32 R160, R198, 0x10, R160 ;  /* 0x00000010c6a07825 */ /* 0x002fca00078e00a0 */
[----:B------:R-:W0:Y:S01]  /*1540*/  @P0 LDC.64 R200, c[0x0][0x438] ;  /* 0x00010e00ffc80b82 */ /* 0x000e220000000a00 */
[----:B------:R-:W4:Y:S01]  /*1550*/  LDG.E.128 R160, desc[UR16][R160.64] ;  /* 0x00000010a0a07981 */ /* 0x000f22000c1e1d00 */
[----:B--2---:R-:W-:-:S06]  /*1560*/  IMAD.WIDE.U32 R164, R198, 0x10, R164 ;  /* 0x00000010c6a47825 */ /* 0x004fcc00078e00a4 */
[----:B------:R-:W2:Y:S01]  /*1570*/  LDG.E.128 R164, desc[UR16][R164.64] ;  /* 0x00000010a4a47981 */ /* 0x000ea2000c1e1d00 */
[----:B0-----:R-:W-:-:S05]  /*1580*/  @P0 IMAD.WIDE.U32 R200, R198, 0x10, R200 ;  /* 0x00000010c6c80825 */ /* 0x001fca00078e00c8 */
[----:B------:R0:W5:Y:S01]  /*1590*/  @P0 LDG.E.128 R40, desc[UR16][R200.64] ;  /* 0x00000010c8280981 */ /* 0x000162000c1e1d00 */
[--C-:B------:R-:W-:Y:S02]  /*15a0*/  HADD2.F32 R23, -RZ, R202.reuse.H0_H0 ;  /* 0x200000caff177230 */ /* 0x100fe40000004100 */
[--C-:B------:R-:W-:Y:S02]  /*15b0*/  HADD2.F32 R9, -RZ, R195.reuse.H0_H0 ;  /* 0x200000c3ff097230 */ /* 0x100fe40000004100 */
[----:B------:R-:W-:Y:S02]  /*15c0*/  HADD2.F32 R176, -RZ, R202.H1_H1 ;  /* 0x300000caffb07230 */ /* 0x000fe40000004100 */
[----:B------:R-:W-:Y:S02]  /*15d0*/  HADD2.F32 R24, -RZ, R195.H1_H1 ;  /* 0x300000c3ff187230 */ /* 0x000fe40000004100 */
[----:B------:R-:W-:Y:S02]  /*15e0*/  HADD2.F32 R220, -RZ, R203.H1_H1 ;  /* 0x300000cbffdc7230 */ /* 0x000fe40000004100 */
[----:B------:R-:W-:Y:S01]  /*15f0*/  HADD2.F32 R188, -RZ, R199.H1_H1 ;  /* 0x300000c7ffbc7230 */ /* 0x000fe20000004100 */
[----:B------:R-:W-:Y:S01]  /*1600*/  IADD3 R198, PT, PT, R198, 0x80, RZ ;  /* 0x00000080c6c67810 */ /* 0x000fe20007ffe0ff */
        /* <DEDUP_REMOVED lines=40> */
[----:B------:R-:W-:Y:S01]  /*1890*/  FADD.FTZ R197, R158, R23 ;  /* 0x000000179ec57221 */ /* 0x000fe20000010000 */
[----:B0-----:R-:W-:-:S07]  /*18a0*/  FFMA.FTZ R196, R188, R23, R157 ;  /* 0x00000017bcc47223 */ /* 0x001fce000001009d */
.L_x_2612:
[----:B------:R-:W-:Y:S05]  /*18b0*/  BSYNC.RECONVERGENT B0 ;  /* 0x0000000000007941 */ /* 0x000fea0003800200 */
.L_x_2611:
        /* <DEDUP_REMOVED lines=16> */
[----:B------:R-:W-:Y:S02]  /*19c0*/  HADD2.F32 R21, -RZ, R206.H0_H0 ;  /* 0x200000ceff157230 */ /* 0x000fe40000004100 */
[----:B------:R-:W-:Y:S02]  /*19d0*/  HADD2.F32 R7, -RZ, R204.H0_H0 ;  /* 0x200000ccff077230 */ /* 0x000fe40000004100 */
        /* <DEDUP_REMOVED lines=47> */
.L_x_2614:
[----:B------:R-:W-:Y:S05]  /*1cd0*/  BSYNC.RECONVERGENT B0 ;  /* 0x0000000000007941 */ /* 0x000fea0003800200 */
.L_x_2613:
        /* <DEDUP_REMOVED lines=65> */
.L_x_2616:
[----:B------:R-:W-:Y:S05]  /*20f0*/  BSYNC.RECONVERGENT B0 ;  /* 0x0000000000007941 */ /* 0x000fea0003800200 */
.L_x_2615:
        /* <DEDUP_REMOVED lines=65> */
.L_x_2618:
[----:B------:R-:W-:Y:S05]  /*2510*/  BSYNC.RECONVERGENT B0 ;  /* 0x0000000000007941 */ /* 0x000fea0003800200 */
.L_x_2617:
        /* <DEDUP_REMOVED lines=21> */
[----:B------:R-:W-:-:S02]  /*2670*/  HADD2.F32 R174, -RZ, R217.H1_H1 ;  /* 0x300000d9ffae7230 */ /* 0x000fc40000004100 */
[----:B---3--:R-:W-:Y:S01]  /*2680*/  FMUL.FTZ R173, R156, R173 ;  /* 0x000000ad9cad7220 */ /* 0x008fe20000410000 */
[----:B------:R-:W-:-:S03]  /*2690*/  FMUL.FTZ R16, R157, R16 ;  /* 0x000000109d107220 */ /* 0x000fc60000410000 */
[----:B----4-:R-:W-:Y:S01]  /*26a0*/  FFMA.FTZ R2, R160, R15, R173 ;  /* 0x0000000fa0027223 */ /* 0x010fe200000100ad */
[----:B------:R-:W-:Y:S02]  /*26b0*/  HADD2.F32 R173, -RZ, R219.H0_H0 ;  /* 0x200000dbffad7230 */ /* 0x000fe40000004100 */
[----:B------:R-:W-:Y:S02]  /*26c0*/  HADD2.F32 R15, -RZ, R217.H0_H0 ;  /* 0x200000d9ff0f7230 */ /* 0x000fe40000004100 */
[----:B------:R-:W-:Y:S01]  /*26d0*/  FMUL.FTZ R186, R159, R186 ;  /* 0x000000ba9fba7220 */ /* 0x000fe20000410000 */
[----:B------:R-:W-:Y:S01]  /*26e0*/  FMUL.FTZ R173, R158, R173 ;  /* 0x000000ad9ead7220 */ /* 0x000fe20000410000 */
[----:B------:R-:W-:Y:S01]  /*26f0*/  FFMA.FTZ R0, R161, R0, R16 ;  /* 0x00000000a1007223 */ /* 0x000fe20000010010 */
[----:B--2---:R-:W-:Y:S01]  /*2700*/  FADD.FTZ R165, R165, -UR8 ;  /* 0x80000008a5a57e21 */ /* 0x004fe20008010000 */
[----:B------:R-:W-:Y:S01]  /*2710*/  FADD.FTZ R164, R164, -UR8 ;  /* 0x80000008a4a47e21 */ /* 0x000fe20008010000 */
[----:B------:R-:W-:Y:S01]  /*2720*/  FFMA.FTZ R16, R162, R15, R173 ;  /* 0x0000000fa2107223 */ /* 0x000fe200000100ad */
[----:B------:R-:W-:Y:S01]  /*2730*/  FFMA.FTZ R15, R163, R174, R186 ;  /* 0x000000aea30f7223 */ /* 0x000fe200000100ba */
[----:B------:R-:W-:Y:S01]  /*2740*/  FMUL.FTZ R174, R165, UR23 ;  /* 0x00000017a5ae7c20 */ /* 0x000fe20008410000 */
[----:B------:R-:W-:Y:S01]  /*2750*/  FMUL.FTZ R173, R164, UR23 ;  /* 0x00000017a4ad7c20 */ /* 0x000fe20008410000 */
[----:B------:R-:W-:Y:S01]  /*2760*/  FADD.FTZ R166, R166, -UR8 ;  /* 0x80000008a6a67e21 */ /* 0x000fe20008010000 */
[----:B------:R-:W-:Y:S01]  /*2770*/  FADD.FTZ R125, R125, R157 ;  /* 0x0000009d7d7d7221 */ /* 0x000fe20000010000 */
[----:B------:R-:W-:Y:S01]  /*2780*/  FFMA.FTZ R101, R157, R174, R101 ;  /* 0x000000ae9d657223 */ /* 0x000fe20000010065 */
[----:B------:R-:W-:Y:S01]  /*2790*/  FADD.FTZ R197, R197, R2 ;  /* 0x00000002c5c57221 */ /* 0x000fe20000010000 */
[----:B------:R-:W-:Y:S01]  /*27a0*/  FFMA.FTZ R157, R173, R2, R196 ;  /* 0x00000002ad9d7223 */ /* 0x000fe200000100c4 */
[----:B------:R-:W-:Y:S01]  /*27b0*/  FADD.FTZ R124, R124, R156 ;  /* 0x0000009c7c7c7221 */ /* 0x000fe20000010000 */
[----:B------:R-:W-:Y:S01]  /*27c0*/  FFMA.FTZ R100, R156, R173, R100 ;  /* 0x000000ad9c647223 */ /* 0x000fe20000010064 */
[----:B------:R-:W-:Y:S01]  /*27d0*/  FMUL.FTZ R185, R166, UR23 ;  /* 0x00000017a6b97c20 */ /* 0x000fe20008410000 */
[----:B------:R-:W-:Y:S01]  /*27e0*/  FADD.FTZ R167, R167, -UR8 ;  /* 0x80000008a7a77e21 */ /* 0x000fe20008010000 */
        /* <DEDUP_REMOVED lines=19> */
.L_x_2620:
[----:B------:R-:W-:Y:S05]  /*2920*/  BSYNC.RECONVERGENT B0 ;  /* 0x0000000000007941 */ /* 0x000fea0003800200 */
.L_x_2619:
        /* <DEDUP_REMOVED lines=32> */
.L_x_2622:
[----:B------:R-:W-:Y:S05]  /*2b30*/  BSYNC.RECONVERGENT B0 ;  /* 0x0000000000007941 */ /* 0x000fea0003800200 */
.L_x_2621:
        /* <DEDUP_REMOVED lines=50> */
[----:B------:R-:W-:Y:S06]  /*2e60*/  BRA `(.L_x_2628) ;  /* 0x0000000800187947 */ /* 0x000fec0003800000 */
.L_x_2627:
        /* <DEDUP_REMOVED lines=11> */
[----:B------:R-:W-:-:S02]  /*2f20*/  FMUL.FTZ R159, R150, UR23 ;  /* 0x00000017969f7c20 */ /* 0x000fc40008410000 */
[----:B------:R-:W-:Y:S02]  /*2f30*/  MOV R148, R156 ;  /* 0x0000009c00947202 */ /* 0x000fe40000000f00 */
[----:B------:R-:W-:Y:S02]  /*2f40*/  MOV R149, R157 ;  /* 0x0000009d00957202 */ /* 0x000fe40000000f00 */
[----:B------:R-:W-:Y:S02]  /*2f50*/  MOV R150, R158 ;  /* 0x0000009e00967202 */ /* 0x000fe40000000f00 */
[----:B------:R-:W-:Y:S01]  /*2f60*/  MOV R151, R159 ;  /* 0x0000009f00977202 */ /* 0x000fe20000000f00 */
[----:B------:R-:W-:Y:S06]  /*2f70*/  BRA `(.L_x_2628) ;  /* 0x0000000400d47947 */ /* 0x000fec0003800000 */
.L_x_2626:
        /* <DEDUP_REMOVED lines=20> */
.L_x_2629:
        /* <DEDUP_REMOVED lines=14> */
[-C--:B------:R-:W-:Y:S02]  /*31a0*/  MOV R150, R158.reuse ;  /* 0x0000009e00967202 */ /* 0x080fe40000000f00 */
[-C--:B------:R-:W-:Y:S02]  /*31b0*/  MOV R151, R159.reuse ;  /* 0x0000009f00977202 */ /* 0x080fe40000000f00 */
[----:B------:R-:W-:Y:S02]  /*31c0*/  MOV R155, R159 ;  /* 0x0000009f009b7202 */ /* 0x000fe40000000f00 */
[----:B------:R-:W-:-:S02]  /*31d0*/  MOV R154, R158 ;  /* 0x0000009e009a7202 */ /* 0x000fc40000000f00 */
[----:B------:R-:W-:Y:S02]  /*31e0*/  MOV R153, R157 ;  /* 0x0000009d00997202 */ /* 0x000fe40000000f00 */
[----:B------:R-:W-:Y:S01]  /*31f0*/  MOV R152, R156 ;  /* 0x0000009c00987202 */ /* 0x000fe20000000f00 */
[----:B------:R-:W-:Y:S06]  /*3200*/  BRA `(.L_x_2628) ;  /* 0x0000000400307947 */ /* 0x000fec0003800000 */
.L_x_2625:
        /* <DEDUP_REMOVED lines=18> */
[----:B------:R-:W-:Y:S06]  /*3330*/  BRA `(.L_x_2628) ;  /* 0x0000000000e47947 */ /* 0x000fec0003800000 */
.L_x_2631:
        /* <DEDUP_REMOVED lines=11> */
[----:B------:R-:W-:-:S02]  /*33f0*/  FFMA.FTZ R159, R150, UR23, R131 ;  /* 0x00000017969f7c23 */ /* 0x000fc40008010083 */
[----:B------:R-:W-:Y:S02]  /*3400*/  MOV R148, R156 ;  /* 0x0000009c00947202 */ /* 0x000fe40000000f00 */
[----:B------:R-:W-:Y:S02]  /*3410*/  MOV R149, R157 ;  /* 0x0000009d00957202 */ /* 0x000fe40000000f00 */
[----:B------:R-:W-:Y:S02]  /*3420*/  MOV R150, R158 ;  /* 0x0000009e00967202 */ /* 0x000fe40000000f00 */
[----:B------:R-:W-:Y:S01]  /*3430*/  MOV R151, R159 ;  /* 0x0000009f00977202 */ /* 0x000fe20000000f00 */
[----:B------:R-:W-:Y:S06]  /*3440*/  BRA `(.L_x_2628) ;  /* 0x0000000000a07947 */ /* 0x000fec0003800000 */
.L_x_2630:
        /* <DEDUP_REMOVED lines=20> */
.L_x_2632:
        /* <DEDUP_REMOVED lines=14> */
[-C--:B------:R-:W-:Y:S02]  /*3670*/  MOV R150, R158.reuse ;  /* 0x0000009e00967202 */ /* 0x080fe40000000f00 */
[-C--:B------:R-:W-:Y:S02]  /*3680*/  MOV R151, R159.reuse ;  /* 0x0000009f00977202 */ /* 0x080fe40000000f00 */
[----:B------:R-:W-:Y:S02]  /*3690*/  MOV R155, R159 ;  /* 0x0000009f009b7202 */ /* 0x000fe40000000f00 */
[----:B------:R-:W-:-:S02]  /*36a0*/  MOV R154, R158 ;  /* 0x0000009e009a7202 */ /* 0x000fc40000000f00 */
[----:B------:R-:W-:Y:S02]  /*36b0*/  MOV R153, R157 ;  /* 0x0000009d00997202 */ /* 0x000fe40000000f00 */
[----:B------:R-:W-:-:S07]  /*36c0*/  MOV R152, R156 ;  /* 0x0000009c00987202 */ /* 0x000fce0000000f00 */
.L_x_2628:
        /* <DEDUP_REMOVED lines=14> */
.L_x_2624:
[----:B------:R-:W-:Y:S05]  /*37b0*/  BSYNC.RECONVERGENT B0 ;  /* 0x0000000000007941 */ /* 0x000fea0003800200 */
.L_x_2623:
        /* <DEDUP_REMOVED lines=33> */
.L_x_2637:
        /* <DEDUP_REMOVED lines=17> */
.L_x_2636:
        /* <DEDUP_REMOVED lines=20> */
.L_x_2639:
        /* <DEDUP_REMOVED lines=13> */
.L_x_2635:
[----:B0-----:R-:W0:Y:S02]  /*3cf0*/  LDC.64 R156, c[0x0][0x478] ;  /* 0x00011e00ff9c7b82 */ /* 0x001e240000000a00 */
[----:B0-----:R-:W-:-:S04]  /*3d00*/  ISETP.NE.U32.AND P0, PT, R156, RZ, PT ;  /* 0x000000ff9c00720c */ /* 0x001fc80003f05070 */
[----:B------:R-:W-:-:S13]  /*3d10*/  ISETP.NE.AND.EX P0, PT, R157, RZ, PT, P0 ;  /* 0x000000ff9d00720c */ /* 0x000fda0003f05300 */
[----:B------:R-:W-:Y:S05]  /*3d20*/  @!P0 BRA `(.L_x_2640) ;  /* 0x0000000000a48947 */ /* 0x000fea0003800000 */
[----:B------:R-:W-:-:S04]  /*3d30*/  UISETP.NE.U32.AND UP0, UPT, UR4, URZ, UPT ;  /* 0x000000ff0400728c */ /* 0x000fc8000bf05070 */
[----:B------:R-:W-:-:S09]  /*3d40*/  UISETP.NE.AND.EX UP0, UPT, UR5, URZ, UPT, UP0 ;  /* 0x000000ff0500728c */ /* 0x000fd2000bf05300 */
[----:B------:R-:W-:Y:S05]  /*3d50*/  BRA.U !UP0, `(.L_x_2641) ;  /* 0x0000000108547547 */ /* 0x000fea000b800000 */
        /* <DEDUP_REMOVED lines=21> */
.L_x_2641:
        /* <DEDUP_REMOVED lines=17> */
.L_x_2640:
        /* <DEDUP_REMOVED lines=20> */
.L_x_2642:
        /* <DEDUP_REMOVED lines=11> */
[----:B------:R-:W-:-:S07]  /*41b0*/  FMUL.FTZ R159, R160, UR23 ;  /* 0x00000017a09f7c20 */ /* 0x000fce0008410000 */
.L_x_2638:
[----:B------:R-:W0:Y:S01]  /*41c0*/  @P0 LDC.64 R166, c[0x0][0x478] ;  /* 0x00011e00ffa60b82 */ /* 0x000e220000000a00 */
[----:B------:R-:W1:Y:S01]  /*41d0*/  @UP0 LDCU.64 UR26, c[0x0][0x470] ;  /* 0x00008e00ff1a07ac */ /* 0x000e620008000a00 */
[----:B------:R-:W-:-:S06]  /*41e0*/  HFMA2 R162, -RZ, RZ, 0, 9.5367431640625e-07 ;  /* 0x00000010ffa27431 */ /* 0x000fcc00000001ff */
[----:B------:R-:W2:Y:S01]  /*41f0*/  LDC.64 R160, c[0x0][0x468] ;  /* 0x00011a00ffa07b82 */ /* 0x000ea20000000a00 */
[----:B0-----:R-:W-:-:S05]  /*4200*/  @P0 IMAD.WIDE.U32 R166, R13, 0x10, R166 ;  /* 0x000000100da60825 */ /* 0x001fca00078e00a6 */
[----:B------:R3:W-:Y:S01]  /*4210*/  @P0 STG.E.128 desc[UR16][R166.64], R152 ;  /* 0x00000098a6000986 */ /* 0x0007e2000c101d10 */
[----:B------:R-:W-:Y:S01]  /*4220*/  PLOP3.LUT P0, PT, PT, PT, UP0, 0x80, 0x8 ;  /* 0x000000000008781c */ /* 0x000fe20003f0f008 */
[----:B--2---:R-:W-:-:S05]  /*4230*/  IMAD.WIDE.U32 R160, R13, 0x10, R160 ;  /* 0x000000100da07825 */ /* 0x004fca00078e00a0 */
[----:B------:R3:W-:Y:S07]  /*4240*/  STG.E.128 desc[UR16][R160.64], R156 ;  /* 0x0000009ca0007986 */ /* 0x0007ee000c101d10 */
[C---:B-1----:R-:W-:Y:S01]  /*4250*/  @P0 IMAD.WIDE.U32 R162, R13.reuse, R162, UR26 ;  /* 0x0000001a0da20e25 */ /* 0x042fe2000f8e00a2 */
[----:B------:R-:W-:Y:S02]  /*4260*/  PLOP3.LUT P0, PT, PT, PT, UP0, 0x80, 0x8 ;  /* 0x000000000008781c */ /* 0x000fe40003f0f008 */
[----:B------:R-:W-:-:S11]  /*4270*/  IADD3 R13, PT, PT, R13, 0x80, RZ ;  /* 0x000000800d0d7810 */ /* 0x000fd60007ffe0ff */
[----:B------:R3:W-:Y:S02]  /*4280*/  @P0 STG.E.128 desc[UR16][R162.64], R148 ;  /* 0x00000094a2000986 */ /* 0x0007e4000c101d10 */
.L_x_2634:
[----:B------:R-:W-:Y:S05]  /*4290*/  BSYNC.RECONVERGENT B0 ;  /* 0x0000000000007941 */ /* 0x000fea0003800200 */
.L_x_2633:
        /* <DEDUP_REMOVED lines=12> */
[--C-:B0--3--:R-:W-:Y:S01]  /*4360*/  FFMA.FTZ R149, R171, UR8, R165.reuse ;  /* 0x00000008ab957c23 */ /* 0x109fe200080100a5 */
        /* <DEDUP_REMOVED lines=20> */
.L_x_2647:
        /* <DEDUP_REMOVED lines=17> */
.L_x_2646:
        /* <DEDUP_REMOVED lines=20> */
.L_x_2649:
        /* <DEDUP_REMOVED lines=13> */
.L_x_2645:
[----:B0--3--:R-:W0:Y:S02]  /*47d0*/  LDC.64 R156, c[0x0][0x478] ;  /* 0x00011e00ff9c7b82 */ /* 0x009e240000000a00 */
        /* <DEDUP_REMOVED lines=27> */
.L_x_2651:
        /* <DEDUP_REMOVED lines=17> */
.L_x_2650:
        /* <DEDUP_REMOVED lines=20> */
.L_x_2652:
        /* <DEDUP_REMOVED lines=12> */
.L_x_2648:
        /* <DEDUP_REMOVED lines=13> */
.L_x_2644:
[----:B------:R-:W-:Y:S05]  /*4d70*/  BSYNC.RECONVERGENT B0 ;  /* 0x0000000000007941 */ /* 0x000fea0003800200 */
.L_x_2643:
        /* <DEDUP_REMOVED lines=12> */
[--C-:B0--34-:R-:W-:Y:S01]  /*4e40*/  FFMA.FTZ R149, R169, UR8, R165.reuse ;  /* 0x00000008a9957c23 */ /* 0x119fe200080100a5 */
        /* <DEDUP_REMOVED lines=20> */
.L_x_2657:
        /* <DEDUP_REMOVED lines=17> */
.L_x_2656:
        /* <DEDUP_REMOVED lines=20> */
.L_x_2659:
        /* <DEDUP_REMOVED lines=13> */
.L_x_2655:
[----:B0--34-:R-:W0:Y:S02]  /*52b0*/  LDC.64 R156, c[0x0][0x478] ;  /* 0x00011e00ff9c7b82 */ /* 0x019e240000000a00 */
        /* <DEDUP_REMOVED lines=27> */
.L_x_2661:
        /* <DEDUP_REMOVED lines=17> */
.L_x_2660:
        /* <DEDUP_REMOVED lines=20> */
.L_x_2662:
        /* <DEDUP_REMOVED lines=12> */
.L_x_2658:
        /* <DEDUP_REMOVED lines=13> */
.L_x_2654:
[----:B------:R-:W-:Y:S05]  /*5850*/  BSYNC.RECONVERGENT B0 ;  /* 0x0000000000007941 */ /* 0x000fea0003800200 */
.L_x_2653:
        /* <DEDUP_REMOVED lines=33> */
.L_x_2667:
        /* <DEDUP_REMOVED lines=17> */
.L_x_2666:
        /* <DEDUP_REMOVED lines=20> */
.L_x_2669:
        /* <DEDUP_REMOVED lines=13> */
.L_x_2665:
        /* <DEDUP_REMOVED lines=28> */
.L_x_2671:
        /* <DEDUP_REMOVED lines=17> */
.L_x_2670:
        /* <DEDUP_REMOVED lines=20> */
.L_x_2672:
        /* <DEDUP_REMOVED lines=12> */
.L_x_2668:
        /* <DEDUP_REMOVED lines=13> */
.L_x_2664:
[----:B------:R-:W-:Y:S05]  /*6330*/  BSYNC.RECONVERGENT B0 ;  /* 0x0000000000007941 */ /* 0x000fea0003800200 */
.L_x_2663:
        /* <DEDUP_REMOVED lines=33> */
.L_x_2677:
        /* <DEDUP_REMOVED lines=17> */
.L_x_2676:
        /* <DEDUP_REMOVED lines=20> */
.L_x_2679:
        /* <DEDUP_REMOVED lines=13> */
.L_x_2675:
        /* <DEDUP_REMOVED lines=28> */
.L_x_2681:
        /* <DEDUP_REMOVED lines=17> */
.L_x_2680:
        /* <DEDUP_REMOVED lines=20> */
.L_x_2682:
        /* <DEDUP_REMOVED lines=12> */
.L_x_2678:
        /* <DEDUP_REMOVED lines=9> */
[----:B-1----:R-:W-:Y:S01]  /*6dd0*/  @P0 IMAD.WIDE.U32 R166, R13, R166, UR26 ;  /* 0x0000001a0da60e25 */ /* 0x002fe2000f8e00a6 */
[----:B------:R-:W-:-:S13]  /*6de0*/  PLOP3.LUT P0, PT, PT, PT, UP0, 0x80, 0x8 ;  /* 0x000000000008781c */ /* 0x000fda0003f0f008 */
[----:B------:R0:W-:Y:S02]  /*6df0*/  @P0 STG.E.128 desc[UR16][R166.64], R148 ;  /* 0x00000094a6000986 */ /* 0x0001e4000c101d10 */
.L_x_2674:
[----:B------:R-:W-:Y:S05]  /*6e00*/  BSYNC.RECONVERGENT B0 ;  /* 0x0000000000007941 */ /* 0x000fea0003800200 */
.L_x_2673:
[----:B------:R-:W-:Y:S01]  /*6e10*/  UPLOP3.LUT UP1, UPT, UPT, UPT, UP1, 0x40, 0x4 ;  /* 0x000000000004789c */ /* 0x000fe20003f2e810 */
[----:B------:R-:W-:Y:S10]  /*6e20*/  BRA.U !UP3, `(.L_x_2683) ;  /* 0xffffffa10b347547 */ /* 0x000ff4000b83ffff */
.L_x_2608:
[----:B------:R-:W1:Y:S01]  /*6e30*/  S2UR UR4, SR_CTAID.X ;  /* 0x00000000000479c3 */ /* 0x000e620000002500 */
[----:B------:R-:W-:Y:S01]  /*6e40*/  BSSY.RECONVERGENT B0, `(.L_x_2684) ;  /* 0x0000012000007945 */ /* 0x000fe20003800200 */
[----:B-1----:R-:W-:-:S06]  /*6e50*/  UIMAD UR4, UR4, UR10, URZ ;  /* 0x0000000a040472a4 */ /* 0x002fcc000f8e02ff */
[----:B-----5:R-:W-:-:S04]  /*6e60*/  MOV R11, UR4 ;  /* 0x00000004000b7c02 */ /* 0x020fc80008000f00 */
[----:B------:R-:W-:Y:S01]  /*6e70*/  LEA.HI R11, R11, R164, RZ, 0x1e ;  /* 0x000000a40b0b7211 */ /* 0x000fe200078ff0ff */
[----:B------:R-:W-:Y:S06]  /*6e80*/  @!P6 BRA `(.L_x_2685) ;  /* 0x000000000034e947 */ /* 0x000fec0003800000 */
[----:B------:R-:W1:Y:S08]  /*6e90*/  LDC.64 R2, c[0x0][0x440] ;  /* 0x00011000ff027b82 */ /* 0x000e700000000a00 */
[----:B------:R-:W2:Y:S08]  /*6ea0*/  LDC.64 R4, c[0x0][0x448] ;  /* 0x00011200ff047b82 */ /* 0x000eb00000000a00 */
[----:B------:R-:W5:Y:S08]  /*6eb0*/  LDC.64 R6, c[0x0][0x450] ;  /* 0x00011400ff067b82 */ /* 0x000f700000000a00 */
[----:B------:R-:W0:Y:S01]  /*6ec0*/  LDC.64 R8, c[0x0][0x458] ;  /* 0x00011600ff087b82 */ /* 0x000e220000000a00 */
[----:B-1----:R-:W-:-:S05]  /*6ed0*/  IMAD.WIDE.U32 R2, R11, 0x10, R2 ;  /* 0x000000100b027825 */ /* 0x002fca00078e0002 */
[----:B------:R1:W-:Y:S01]  /*6ee0*/  STG.E.128 desc[UR16][R2.64], R64 ;  /* 0x0000004002007986 */ /* 0x0003e2000c101d10 */
[----:B--2---:R-:W-:-:S05]  /*6ef0*/  IMAD.WIDE.U32 R4, R11, 0x10, R4 ;  /* 0x000000100b047825 */ /* 0x004fca00078e0004 */
[----:B------:R1:W-:Y:S01]  /*6f00*/  STG.E.128 desc[UR16][R4.64], R44 ;  /* 0x0000002c04007986 */ /* 0x0003e2000c101d10 */
[----:B-----5:R-:W-:-:S05]  /*6f10*/  IMAD.WIDE.U32 R6, R11, 0x10, R6 ;  /* 0x000000100b067825 */ /* 0x020fca00078e0006 */
[----:B------:R1:W-:Y:S01]  /*6f20*/  STG.E.128 desc[UR16][R6.64], R104 ;  /* 0x0000006806007986 */ /* 0x0003e2000c101d10 */
[C---:B0-----:R-:W-:Y:S01]  /*6f30*/  IMAD.WIDE.U32 R8, R11.reuse, 0x10, R8 ;  /* 0x000000100b087825 */ /* 0x041fe200078e0008 */
[----:B------:R-:W-:-:S04]  /*6f40*/  IADD3 R11, PT, PT, R11, 0x80, RZ ;  /* 0x000000800b0b7810 */ /* 0x000fc80007ffe0ff */
[----:B------:R1:W-:Y:S03]  /*6f50*/  STG.E.128 desc[UR16][R8.64], R84 ;  /* 0x0000005408007986 */ /* 0x0003e6000c101d10 */
.L_x_2685:
[----:B------:R-:W-:Y:S05]  /*6f60*/  BSYNC.RECONVERGENT B0 ;  /* 0x0000000000007941 */ /* 0x000fea0003800200 */
.L_x_2684:
[----:B------:R-:W-:Y:S04]  /*6f70*/  BSSY.RECONVERGENT B0, `(.L_x_2686) ;  /* 0x000000f000007945 */ /* 0x000fe80003800200 */
[----:B------:R-:W-:Y:S05]  /*6f80*/  @!P1 BRA `(.L_x_2687) ;  /* 0x0000000000349947 */ /* 0x000fea0003800000 */
[----:B-1----:R-:W1:Y:S08]  /*6f90*/  LDC.64 R2, c[0x0][0x440] ;  /* 0x00011000ff027b82 */ /* 0x002e700000000a00 */
        /* <DEDUP_REMOVED lines=12> */
.L_x_2687:
[----:B------:R-:W-:Y:S05]  /*7060*/  BSYNC.RECONVERGENT B0 ;  /* 0x0000000000007941 */ /* 0x000fea0003800200 */
.L_x_2686:
        /* <DEDUP_REMOVED lines=15> */
.L_x_2689:
[----:B------:R-:W-:Y:S05]  /*7160*/  BSYNC.RECONVERGENT B0 ;  /* 0x0000000000007941 */ /* 0x000fea0003800200 */
.L_x_2688:
        /* <DEDUP_REMOVED lines=15> */
.L_x_2691:
[----:B------:R-:W-:Y:S05]  /*7260*/  BSYNC.RECONVERGENT B0 ;  /* 0x0000000000007941 */ /* 0x000fea0003800200 */
.L_x_2690:
        /* <DEDUP_REMOVED lines=15> */
.L_x_2693:
[----:B------:R-:W-:Y:S05]  /*7360*/  BSYNC.RECONVERGENT B0 ;  /* 0x0000000000007941 */ /* 0x000fea0003800200 */
.L_x_2692:
[----:B------:R-:W-:Y:S05]  /*7370*/  @!P5 EXIT ;  /* 0x000000000000d94d */ /* 0x000fea0003800000 */
[----:B-1----:R-:W1:Y:S08]  /*7380*/  LDC.64 R2, c[0x0][0x440] ;  /* 0x00011000ff027b82 */ /* 0x002e700000000a00 */
[----:B------:R-:W2:Y:S08]  /*7390*/  LDC.64 R4, c[0x0][0x448] ;  /* 0x00011200ff047b82 */ /* 0x000eb00000000a00 */
[----:B------:R-:W5:Y:S08]  /*73a0*/  LDC.64 R6, c[0x0][0x450] ;  /* 0x00011400ff067b82 */ /* 0x000f700000000a00 */
[----:B------:R-:W0:Y:S01]  /*73b0*/  LDC.64 R8, c[0x0][0x458] ;  /* 0x00011600ff087b82 */ /* 0x000e220000000a00 */
[----:B-1----:R-:W-:-:S05]  /*73c0*/  IMAD.WIDE.U32 R2, R11, 0x10, R2 ;  /* 0x000000100b027825 */ /* 0x002fca00078e0002 */
[----:B------:R-:W-:Y:S01]  /*73d0*/  STG.E.128 desc[UR16][R2.64], R80 ;  /* 0x0000005002007986 */ /* 0x000fe2000c101d10 */
[----:B--2---:R-:W-:-:S05]  /*73e0*/  IMAD.WIDE.U32 R4, R11, 0x10, R4 ;  /* 0x000000100b047825 */ /* 0x004fca00078e0004 */
[----:B------:R-:W-:Y:S01]  /*73f0*/  STG.E.128 desc[UR16][R4.64], R60 ;  /* 0x0000003c04007986 */ /* 0x000fe2000c101d10 */
[----:B-----5:R-:W-:-:S05]  /*7400*/  IMAD.WIDE.U32 R6, R11, 0x10, R6 ;  /* 0x000000100b067825 */ /* 0x020fca00078e0006 */
[----:B------:R-:W-:Y:S01]  /*7410*/  STG.E.128 desc[UR16][R6.64], R124 ;  /* 0x0000007c06007986 */ /* 0x000fe2000c101d10 */
[----:B0-----:R-:W-:-:S05]  /*7420*/  IMAD.WIDE.U32 R8, R11, 0x10, R8 ;  /* 0x000000100b087825 */ /* 0x001fca00078e0008 */
[----:B------:R-:W-:Y:S01]  /*7430*/  STG.E.128 desc[UR16][R8.64], R100 ;  /* 0x0000006408007986 */ /* 0x000fe2000c101d10 */
[----:B------:R-:W-:Y:S05]  /*7440*/  EXIT ;  /* 0x000000000000794d */ /* 0x000fea0003800000 */
.L_x_2694:
        /* <DEDUP_REMOVED lines=11> */
.L_x_3868:


//--------------------- .text._ZN10layer_norm31ln_parallel_residual_bwd_kernelINS_13Kernel_traitsI6__halfffffjLj3072ELj1ELj1ELj4ELj16ENS_18Kernel_traits_baseILj3072ES2_ffffjLj128EEEEELb0ELb0ELb1EEEvNS_9BwdParamsE --------------------------
	.section	.text._ZN10layer_norm31ln_parallel_residual_bwd_kernelINS_13Kernel_traitsI6__halfffffjLj3072ELj1ELj1ELj4ELj16ENS_18Kernel_traits_baseILj3072ES2_ffffjLj128EEEEELb0ELb0ELb1EEEvNS_9BwdParamsE,"ax",@progbits
	.align	128
        .global         _ZN10layer_norm31ln_parallel_residual_bwd_kernelINS_13Kernel_traitsI6__halfffffjLj3072ELj1ELj1ELj4ELj16ENS_18Kernel_traits_baseILj3072ES2_ffffjLj128EEEEELb0ELb0ELb1EEEvNS_9BwdParamsE
        .type           _ZN10layer_norm31ln_parallel_residual_bwd_kernelINS_13Kernel_traitsI6__halfffffjLj3072ELj1ELj1ELj4ELj16ENS_18Kernel_traits_baseILj3072ES2_ffffjLj128EEEEELb0ELb0ELb1EEEvNS_9BwdParamsE,@function
        .size           _ZN10layer_norm31ln_parallel_residual_bwd_kernelINS_13Kernel_traitsI6__halfffffjLj3072ELj1ELj1ELj4ELj16ENS_18Kernel_traits_baseILj3072ES2_ffffjLj128EEEEELb0ELb0ELb1EEEvNS_9BwdParamsE,(.L_x_3869 - _ZN10layer_norm31ln_parallel_residual_bwd_kernelINS_13Kernel_traitsI6__halfffffjLj3072ELj1ELj1ELj4ELj16ENS_18Kernel_traits_baseILj3072ES2_ffffjLj128EEEEELb0ELb0ELb1EEEvNS_9BwdParamsE)
        .other          _ZN10layer_norm31ln_parallel_residual_bwd_kernelINS_13Kernel_traitsI6__halfffffjLj3072ELj1ELj1ELj4ELj16ENS_18Kernel_traits_baseILj3072ES2_ffffjLj128EEEEELb0ELb0ELb1EEEvNS_9BwdParamsE,@"STO_CUDA_ENTRY STV_DEFAULT"
_ZN10layer_norm31ln_parallel_residual_bwd_kernelINS_13Kernel_traitsI6__halfffffjLj3072ELj1ELj1ELj4ELj16ENS_18Kernel_traits_baseILj3072ES2_ffffjLj128EEEEELb0ELb0ELb1EEEvNS_9BwdParamsE:
.text._ZN10layer_norm31ln_parallel_residual_bwd_kernelINS_13Kernel_traitsI6__halfffffjLj3072ELj1ELj1ELj4ELj16ENS_18Kernel_traits_baseILj3072ES2_ffffjLj128EEEEELb0ELb0ELb1EEEvNS_9BwdParamsE:
        /* <DEDUP_REMOVED lines=55> */
[----:B------:R-:W1:Y:S01]  /*0370*/  LDC.64 R4, c[0x0][0x3d8] ;  /* 0x0000f600ff047b82 */ /* 0x000e620000000a00 */
[----:B------:R-:W2:Y:S01]  /*0380*/  LDCU.64 UR6, c[0x0][0x438] ;  /* 0x00008700ff0677ac */ /* 0x000ea20008000a00 */
[----:B------:R-:W3:Y:S06]  /*0390*/  LDCU.U8 UR5, c[0x0][0x410] ;  /* 0x00008200ff0577ac */ /* 0x000eec0008000000 */
[----:B------:R-:W4:Y:S01]  /*03a0*/  LDC.64 R2, c[0x0][0x3d0] ;  /* 0x0000f400ff027b82 */ /* 0x000f220000000a00 */
        /* <DEDUP_REMOVED lines=20> */
[----:B0-----:R-:W5:Y:S01]  /*04f0*/  LDG.E.64 R196, desc[UR12][R4.64+0xc00] ;  /* 0x000c000c04c47981 */ /* 0x001f62000c1e1b00 */
[----:B------:R-:W-:-:S02]  /*0500*/  CS2R R148, SRZ ;  /* 0x0000000000947805 */ /* 0x000fc4000001ff00 */
[----:B------:R-:W-:Y:S01]  /*0510*/  CS2R R156, SRZ ;  /* 0x00000000009c7805 */ /* 0x000fe2000001ff00 */
[----:B----4-:R-:W-:Y:S01]  /*0520*/  IMAD.WIDE.U32 R2, R92, 0x8, R2 ;  /* 0x000000085c027825 */ /* 0x010fe200078e0002 */
[----:B------:R-:W4:Y:S01]  /*0530*/  LDG.E.64 R204, desc[UR12][R4.64+0x800] ;  /* 0x0008000c04cc7981 */ /* 0x000f22000c1e1b00 */
[----:B------:R-:W-:Y:S02]  /*0540*/  CS2R R164, SRZ ;  /* 0x0000000000a47805 */ /* 0x000fe4000001ff00 */
[----:B------:R-:W-:Y:S02]  /*0550*/  CS2R R172, SRZ ;  /* 0x0000000000ac7805 */ /* 0x000fe4000001ff00 */
[----:B------:R-:W-:Y:S01]  /*0560*/  CS2R R26, SRZ ;  /* 0x00000000001a7805 */ /* 0x000fe2000001ff00 */
[----:B------:R-:W4:Y:S01]  /*0570*/  LDG.E.64 R212, desc[UR12][R4.64+0x400] ;  /* 0x0004000c04d47981 */ /* 0x000f22000c1e1b00 */
[----:B------:R-:W-:Y:S02]  /*0580*/  CS2R R28, SRZ ;  /* 0x00000000001c7805 */ /* 0x000fe4000001ff00 */
[----:B------:R-:W-:-:S02]  /*0590*/  CS2R R30, SRZ ;  /* 0x00000000001e7805 */ /* 0x000fc4000001ff00 */
[----:B------:R-:W-:Y:S01]  /*05a0*/  CS2R R32, SRZ ;  /* 0x0000000000207805 */ /* 0x000fe2000001ff00 */
        /* <DEDUP_REMOVED lines=12> */
[----:B------:R0:W4:Y:S01]  /*0670*/  LDG.E.64 R10, desc[UR12][R4.64+0x1000] ;  /* 0x0010000c040a7981 */ /* 0x000122000c1e1b00 */
[----:B------:R-:W-:Y:S02]  /*0680*/  CS2R R40, SRZ ;  /* 0x0000000000287805 */ /* 0x000fe4000001ff00 */
[----:B------:R-:W-:-:S02]  /*0690*/  CS2R R42, SRZ ;  /* 0x00000000002a7805 */ /* 0x000fc4000001ff00 */
[----:B------:R-:W-:Y:S01]  /*06a0*/  CS2R R124, SRZ ;  /* 0x00000000007c7805 */ /* 0x000fe2000001ff00 */
[----:B------:R-:W4:Y:S01]  /*06b0*/  LDG.E.64 R8, desc[UR12][R2.64+0x1400] ;  /* 0x0014000c02087981 */ /* 0x000f22000c1e1b00 */
[----:B------:R-:W-:Y:S01]  /*06c0*/  CS2R R126, SRZ ;  /* 0x00000000007e7805 */ /* 0x000fe2000001ff00 */
[----:B------:R-:W-:Y:S02]  /*06d0*/  UPLOP3.LUT UP1, UPT, UPT, UPT, UPT, 0x40, 0x4 ;  /* 0x000000000004789c */ /* 0x000fe40003f2e870 */
[----:B------:R-:W4:Y:S01]  /*06e0*/  LDG.E.64 R12, desc[UR12][R2.64+0xc00] ;  /* 0x000c000c020c7981 */ /* 0x000f22000c1e1b00 */
[----:B------:R-:W1:Y:S03]  /*06f0*/  LDCU UR11, c[0x0][0x388] ;  /* 0x00007100ff0b77ac */ /* 0x000e660008000800 */
[----:B------:R-:W4:Y:S01]  /*0700*/  LDG.E.64 R14, desc[UR12][R2.64+0x800] ;  /* 0x0008000c020e7981 */ /* 0x000f22000c1e1b00 */
[----:B------:R-:W1:Y:S03]  /*0710*/  LDCU UR14, c[0x0][0x400] ;  /* 0x00008000ff0e77ac */ /* 0x000e660008000800 */
[----:B------:R-:W4:Y:S01]  /*0720*/  LDG.E.64 R16, desc[UR12][R2.64+0x400] ;  /* 0x0004000c02107981 */ /* 0x000f22000c1e1b00 */
[----:B------:R-:W1:Y:S03]  /*0730*/  LDCU.64 UR8, c[0x0][0x478] ;  /* 0x00008f00ff0877ac */ /* 0x000e660008000a00 */
[----:B------:R0:W4:Y:S01]  /*0740*/  LDG.E.64 R18, desc[UR12][R2.64] ;  /* 0x0000000c02127981 */ /* 0x000122000c1e1b00 */
[----:B--2---:R-:W-:-:S02]  /*0750*/  UISETP.NE.U32.AND UP0, UPT, UR6, URZ, UPT ;  /* 0x000000ff0600728c */ /* 0x004fc4000bf05070 */
[----:B---3--:R-:W-:Y:S02]  /*0760*/  UISETP.NE.AND UP2, UPT, UR5, URZ, UPT ;  /* 0x000000ff0500728c */ /* 0x008fe4000bf45270 */
[----:B------:R-:W-:Y:S01]  /*0770*/  UISETP.NE.AND.EX UP0, UPT, UR7, URZ, UPT, UP0 ;  /* 0x000000ff0700728c */ /* 0x000fe2000bf05300 */
[----:B0-----:R-:W-:Y:S01]  /*0780*/  CS2R R4, SRZ ;  /* 0x0000000000047805 */ /* 0x001fe2000001ff00 */
[----:B------:R-:W0:Y:S02]  /*0790*/  LDCU.64 UR6, c[0x0][0x470] ;  /* 0x00008e00ff0677ac */ /* 0x000e240008000a00 */
[----:B------:R-:W-:Y:S02]  /*07a0*/  PLOP3.LUT P3, PT, PT, PT, UP2, 0x80, 0x8 ;  /* 0x000000000008781c */ /* 0x000fe40003f6f028 */
[----:B------:R-:W-:Y:S02]  /*07b0*/  CS2R R2, SRZ ;  /* 0x0000000000027805 */ /* 0x000fe4000001ff00 */
[----:B------:R-:W-:Y:S01]  /*07c0*/  PLOP3.LUT P2, PT, PT, PT, UP0, 0x80, 0x8 ;  /* 0x000000000008781c */ /* 0x000fe20003f4f008 */
[----:B-----5:R-:W-:Y:S01]  /*07d0*/  HADD2.F32 R199, -RZ, R196.H0_H0 ;  /* 0x200000c4ffc77230 */ /* 0x020fe20000004100 */
[----:B------:R-:W-:-:S02]  /*07e0*/  SHF.R.U64 R196, R196, 0x10, R197 ;  /* 0x00000010c4c47819 */ /* 0x000fc400000012c5 */
[----:B------:R-:W-:Y:S01]  /*07f0*/  SHF.R.U32.HI R192, RZ, 0x10, R197 ;  /* 0x00000010ffc07819 */ /* 0x000fe200000116c5 */
[----:B----4-:R-:W-:Y:S01]  /*0800*/  HADD2.F32 R207, -RZ, R204.H0_H0 ;  /* 0x200000ccffcf7230 */ /* 0x010fe20000004100 */
[--C-:B------:R-:W-:Y:S02]  /*0810*/  SHF.R.U64 R204, R204, 0x10, R205.reuse ;  /* 0x00000010cccc7819 */ /* 0x100fe400000012cd */
[----:B------:R-:W-:Y:S01]  /*0820*/  SHF.R.U32.HI R200, RZ, 0x10, R205 ;  /* 0x00000010ffc87819 */ /* 0x000fe200000116cd */
[----:B------:R-:W-:Y:S01]  /*0830*/  HADD2.F32 R215, -RZ, R212.H0_H0 ;  /* 0x200000d4ffd77230 */ /* 0x000fe20000004100 */
[--C-:B------:R-:W-:Y:S02]  /*0840*/  SHF.R.U64 R212, R212, 0x10, R213.reuse ;  /* 0x00000010d4d47819 */ /* 0x100fe400000012d5 */
[----:B------:R-:W-:Y:S01]  /*0850*/  SHF.R.U32.HI R208, RZ, 0x10, R213 ;  /* 0x00000010ffd07819 */ /* 0x000fe200000116d5 */
[----:B------:R-:W-:Y:S01]  /*0860*/  HADD2.F32 R223, -RZ, R220.H0_H0 ;  /* 0x200000dcffdf7230 */ /* 0x000fe20000004100 */
[----:B------:R-:W-:-:S02]  /*0870*/  SHF.R.U64 R220, R220, 0x10, R221 ;  /* 0x00000010dcdc7819 */ /* 0x000fc400000012dd */
[----:B------:R-:W-:Y:S01]  /*0880*/  SHF.R.U32.HI R216, RZ, 0x10, R221 ;  /* 0x00000010ffd87819 */ /* 0x000fe200000116dd */
[----:B------:R-:W-:Y:S01]  /*0890*/  HADD2.F32 R193, -RZ, R188.H0_H0 ;  /* 0x200000bcffc17230 */ /* 0x000fe20000004100 */
[--C-:B------:R-:W-:Y:S02]  /*08a0*/  SHF.R.U64 R188, R188, 0x10, R189.reuse ;  /* 0x00000010bcbc7819 */ /* 0x100fe400000012bd */
[----:B------:R-:W-:Y:S02]  /*08b0*/  SHF.R.U32.HI R190, RZ, 0x10, R189 ;  /* 0x00000010ffbe7819 */ /* 0x000fe400000116bd */
[--C-:B------:R-:W-:Y:S02]  /*08c0*/  SHF.R.U64 R176, R6, 0x10, R7.reuse ;  /* 0x0000001006b07819 */ /* 0x100fe40000001207 */
[----:B------:R-:W-:Y:S02]  /*08d0*/  SHF.R.U32.HI R178, RZ, 0x10, R7 ;  /* 0x00000010ffb27819 */ /* 0x000fe40000011607 */
[----:B------:R-:W-:-:S02]  /*08e0*/  SHF.R.U64 R180, R10, 0x10, R11 ;  /* 0x000000100ab47819 */ /* 0x000fc4000000120b */
[----:B------:R-:W-:Y:S02]  /*08f0*/  SHF.R.U32.HI R182, RZ, 0x10, R11 ;  /* 0x00000010ffb67819 */ /* 0x000fe4000001160b */
        /* <DEDUP_REMOVED lines=9> */
[----:B------:R-:W-:Y:S01]  /*0990*/  SHF.R.U32.HI R218, RZ, 0x10, R19 ;  /* 0x00000010ffda7819 */ /* 0x000fe20000011613 */
[----:B------:R-:W-:Y:S02]  /*09a0*/  HADD2.F32 R195, -RZ, R197.H0_H0 ;  /* 0x200000c5ffc37230 */ /* 0x000fe40000004100 */
[----:B------:R-:W-:-:S02]  /*09b0*/  HADD2.F32 R203, -RZ, R205.H0_H0 ;  /* 0x200000cdffcb7230 */ /* 0x000fc40000004100 */
[----:B------:R-:W-:Y:S02]  /*09c0*/  HADD2.F32 R211, -RZ, R213.H0_H0 ;  /* 0x200000d5ffd37230 */ /* 0x000fe40000004100 */
[----:B------:R-:W-:Y:S02]  /*09d0*/  HADD2.F32 R219, -RZ, R221.H0_H0 ;  /* 0x200000ddffdb7230 */ /* 0x000fe40000004100 */
[----:B------:R-:W-:Y:S02]  /*09e0*/  HADD2.F32 R179, -RZ, R6.H0_H0 ;  /* 0x20000006ffb37230 */ /* 0x000fe40000004100 */
[----:B------:R-:W-:Y:S01]  /*09f0*/  HADD2.F32 R177, -RZ, R7.H0_H0 ;  /* 0x20000007ffb17230 */ /* 0x000fe20000004100 */
[----:B------:R-:W-:Y:S01]  /*0a00*/  CS2R R6, SRZ ;  /* 0x0000000000067805 */ /* 0x000fe2000001ff00 */
[----:B------:R-:W-:Y:S02]  /*0a10*/  HADD2.F32 R191, -RZ, R10.H0_H0 ;  /* 0x2000000affbf7230 */ /* 0x000fe40000004100 */
[----:B------:R-:W-:Y:S01]  /*0a20*/  HADD2.F32 R181, -RZ, R11.H0_H0 ;  /* 0x2000000bffb57230 */ /* 0x000fe20000004100 */
[----:B------:R-:W-:Y:S01]  /*0a30*/  CS2R R10, SRZ ;  /* 0x00000000000a7805 */ /* 0x000fe2000001ff00 */
[----:B------:R-:W-:-:S02]  /*0a40*/  HADD2.F32 R183, -RZ, R8.H0_H0 ;  /* 0x20000008ffb77230 */ /* 0x000fc40000004100 */
[----:B------:R-:W-:Y:S01]  /*0a50*/  HADD2.F32 R185, -RZ, R9.H0_H0 ;  /* 0x20000009ffb97230 */ /* 0x000fe20000004100 */
[----:B------:R-:W-:Y:S01]  /*0a60*/  CS2R R8, SRZ ;  /* 0x0000000000087805 */ /* 0x000fe2000001ff00 */
[----:B------:R-:W-:Y:S01]  /*0a70*/  HADD2.F32 R187, -RZ, R189.H0_H0 ;  /* 0x200000bdffbb7230 */ /* 0x000fe20000004100 */
[----:B------:R-:W-:Y:S01]  /*0a80*/  MOV R189, RZ ;  /* 0x000000ff00bd7202 */ /* 0x000fe20000000f00 */
        /* <DEDUP_REMOVED lines=9> */
[----:B------:R-:W-:Y:S02]  /*0b20*/  HADD2.F32 R225, -RZ, R18.H0_H0 ;  /* 0x20000012ffe17230 */ /* 0x000fe40000004100 */
[----:B------:R-:W-:Y:S01]  /*0b30*/  HADD2.F32 R221, -RZ, R19.H0_H0 ;  /* 0x20000013ffdd7230 */ /* 0x000fe20000004100 */
[----:B------:R-:W-:Y:S01]  /*0b40*/  CS2R R18, SRZ ;  /* 0x0000000000127805 */ /* 0x000fe2000001ff00 */
[----:B------:R-:W-:Y:S02]  /*0b50*/  HADD2.F32 R176, -RZ, R176.H0_H0 ;  /* 0x200000b0ffb07230 */ /* 0x000fe40000004100 */
[----:B------:R-:W-:Y:S02]  /*0b60*/  HADD2.F32 R178, -RZ, R178.H0_H0 ;  /* 0x200000b2ffb27230 */ /* 0x000fe40000004100 */
[----:B------:R-:W-:-:S02]  /*0b70*/  HADD2.F32 R180, -RZ, R180.H0_H0 ;  /* 0x200000b4ffb47230 */ /* 0x000fc40000004100 */
[----:B------:R-:W-:Y:S02]  /*0b80*/  HADD2.F32 R182, -RZ, R182.H0_H0 ;  /* 0x200000b6ffb67230 */ /* 0x000fe40000004100 */
[----:B------:R-:W-:Y:S02]  /*0b90*/  HADD2.F32 R196, -RZ, R196.H0_H0 ;  /* 0x200000c4ffc47230 */ /* 0x000fe40000004100 */
[----:B------:R-:W-:Y:S02]  /*0ba0*/  HADD2.F32 R192, -RZ, R192.H0_H0 ;  /* 0x200000c0ffc07230 */ /* 0x000fe40000004100 */
        /* <DEDUP_REMOVED lines=17> */
[----:B01----:R-:W-:-:S07]  /*0cc0*/  HADD2.F32 R218, -RZ, R218.H0_H0 ;  /* 0x200000daffda7230 */ /* 0x003fce0000004100 */
.L_x_2746:
        /* <DEDUP_REMOVED lines=9> */
[----:B------:R3:W4:Y:S01]  /*0d60*/  LDG.E R247, desc[UR12][R44.64] ;  /* 0x0000000c2cf77981 */ /* 0x000722000c1e1900 */
[----:B-1----:R-:W-:-:S06]  /*0d70*/  IMAD.WIDE.U32 R100, R230, 0x10, R120 ;  /* 0x00000010e6647825 */ /* 0x002fcc00078e0078 */
[----:B------:R-:W1:Y:S01]  /*0d80*/  LDC.64 R106, c[0x0][0x428] ;  /* 0x00010a00ff6a7b82 */ /* 0x000e620000000a00 */
[----:B------:R-:W4:Y:S01]  /*0d90*/  LDG.E.128 R100, desc[UR12][R100.64] ;  /* 0x0000000c64647981 */ /* 0x000f22000c1e1d00 */
[----:B--2---:R-:W-:-:S05]  /*0da0*/  IMAD.WIDE R88, R224, 0x4, R88 ;  /* 0x00000004e0587825 */ /* 0x004fca00078e0258 */
[----:B------:R2:W4:Y:S01]  /*0db0*/  LDG.E R227, desc[UR12][R88.64] ;  /* 0x0000000c58e37981 */ /* 0x000522000c1e1900 */
[C---:B------:R-:W-:Y:S01]  /*0dc0*/  IADD3 R229, PT, PT, R230.reuse, 0x80, RZ ;  /* 0x00000080e6e57810 */ /* 0x040fe20007ffe0ff */
[----:B0-----:R-:W-:-:S04]  /*0dd0*/  IMAD.WIDE.U32 R112, R230, 0x10, R104 ;  /* 0x00000010e6707825 */ /* 0x001fc800078e0068 */
[C---:B------:R-:W-:Y:S02]  /*0de0*/  IMAD.WIDE.U32 R52, R229.reuse, 0x10, R120 ;  /* 0x00000010e5347825 */ /* 0x040fe400078e0078 */
[----:B------:R-:W4:Y:S02]  /*0df0*/  LDG.E.128 R112, desc[UR12][R112.64] ;  /* 0x0000000c70707981 */ /* 0x000f24000c1e1d00 */
[----:B-1----:R-:W-:Y:S02]  /*0e00*/  IMAD.WIDE.U32 R116, R230, 0x10, R106 ;  /* 0x00000010e6747825 */ /* 0x002fe400078e006a */
[----:B------:R-:W4:Y:S02]  /*0e10*/  LDG.E.128 R52, desc[UR12][R52.64] ;  /* 0x0000000c34347981 */ /* 0x000f24000c1e1d00 */
[C---:B---3--:R-:W-:Y:S02]  /*0e20*/  IMAD.WIDE.U32 R44, R229.reuse, 0x10, R104 ;  /* 0x00000010e52c7825 */ /* 0x048fe400078e0068 */
[----:B------:R-:W3:Y:S02]  /*0e30*/  LDG.E.128 R116, desc[UR12][R116.64] ;  /* 0x0000000c74747981 */ /* 0x000ee4000c1e1d00 */
[----:B------:R-:W-:-:S02]  /*0e40*/  IMAD.WIDE.U32 R48, R229, 0x10, R106 ;  /* 0x00000010e5307825 */ /* 0x000fc400078e006a */
[----:B------:R-:W3:Y:S04]  /*0e50*/  LDG.E.128 R44, desc[UR12][R44.64] ;  /* 0x0000000c2c2c7981 */ /* 0x000ee8000c1e1d00 */
[----:B------:R-:W3:Y:S01]  /*0e60*/  LDG.E.128 R48, desc[UR12][R48.64] ;  /* 0x0000000c30307981 */ /* 0x000ee2000c1e1d00 */
[----:B------:R-:W-:-:S05]  /*0e70*/  IADD3 R226, PT, PT, R230, 0x100, RZ ;  /* 0x00000100e6e27810 */ /* 0x000fca0007ffe0ff */
[----:B------:R-:W-:-:S04]  /*0e80*/  IMAD.WIDE.U32 R92, R226, 0x10, R104 ;  /* 0x00000010e25c7825 */ /* 0x000fc800078e0068 */
[C---:B--2---:R-:W-:Y:S02]  /*0e90*/  IMAD.WIDE.U32 R88, R226.reuse, 0x10, R120 ;  /* 0x00000010e2587825 */ /* 0x044fe400078e0078 */
[----:B------:R-:W2:Y:S02]  /*0ea0*/  LDG.E.128 R92, desc[UR12][R92.64] ;  /* 0x0000000c5c5c7981 */ /* 0x000ea4000c1e1d00 */
[----:B------:R-:W-:Y:S02]  /*0eb0*/  IMAD.WIDE.U32 R96, R226, 0x10, R106 ;  /* 0x00000010e2607825 */ /* 0x000fe400078e006a */
[----:B------:R-:W2:Y:S04]  /*0ec0*/  LDG.E.128 R88, desc[UR12][R88.64] ;  /* 0x0000000c58587981 */ /* 0x000ea8000c1e1d00 */
[----:B------:R-:W2:Y:S01]  /*0ed0*/  LDG.E.128 R96, desc[UR12][R96.64] ;  /* 0x0000000c60607981 */ /* 0x000ea2000c1e1d00 */
[----:B------:R-:W-:-:S05]  /*0ee0*/  IADD3 R228, PT, PT, R230, 0x180, RZ ;  /* 0x00000180e6e47810 */ /* 0x000fca0007ffe0ff */
[----:B------:R-:W-:-:S04]  /*0ef0*/  IMAD.WIDE.U32 R104, R228, 0x10, R104 ;  /* 0x00000010e4687825 */ /* 0x000fc800078e0068 */
[----:B------:R-:W-:Y:S02]  /*0f00*/  IMAD.WIDE.U32 R108, R228, 0x10, R106 ;  /* 0x00000010e46c7825 */ /* 0x000fe400078e006a */
[----:B------:R-:W2:Y:S04]  /*0f10*/  LDG.E.128 R104, desc[UR12][R104.64] ;  /* 0x0000000c68687981 */ /* 0x000ea8000c1e1d00 */
[----:B------:R-:W2:Y:S01]  /*0f20*/  LDG.E.128 R108, desc[UR12][R108.64] ;  /* 0x0000000c6c6c7981 */ /* 0x000ea2000c1e1d00 */
[C---:B------:R-:W-:Y:S02]  /*0f30*/  IADD3 R232, PT, PT, R230.reuse, 0x200, RZ ;  /* 0x00000200e6e87810 */ /* 0x040fe40007ffe0ff */
[----:B------:R-:W-:Y:S02]  /*0f40*/  IADD3 R231, PT, PT, R230, 0x280, RZ ;  /* 0x00000280e6e77810 */ /* 0x000fe40007ffe0ff */
[----:B----4-:R-:W-:-:S05]  /*0f50*/  FSEL R247, R247, RZ, !P3 ;  /* 0x000000fff7f77208 */ /* 0x010fca0005800000 */
[C---:B------:R-:W-:Y:S01]  /*0f60*/  FADD.FTZ R100, -R247.reuse, R100 ;  /* 0x00000064f7647221 */ /* 0x040fe20000010100 */
[C---:B------:R-:W-:Y:S01]  /*0f70*/  FADD.FTZ R234, -R247.reuse, R101 ;  /* 0x00000065f7ea7221 */ /* 0x040fe20000010100 */
[----:B------:R-:W-:Y:S02]  /*0f80*/  FADD.FTZ R102, -R247, R102 ;  /* 0x00000066f7667221 */ /* 0x000fe40000010100 */
[----:B------:R-:W-:Y:S01]  /*0f90*/  FMUL.FTZ R233, R227, R100 ;  /* 0x00000064e3e97220 */ /* 0x000fe20000410000 */
[----:B------:R-:W-:-:S04]  /*0fa0*/  IMAD.WIDE.U32 R100, R228, 0x10, R120 ;  /* 0x00000010e4647825 */ /* 0x000fc800078e0078 */
[----:B------:R-:W-:Y:S01]  /*0fb0*/  FADD.FTZ R240, -R247, R103 ;  /* 0x00000067f7f07221 */ /* 0x000fe20000010100 */
[C---:B------:R-:W-:Y:S02]  /*0fc0*/  FMUL.FTZ R235, R227.reuse, R102 ;  /* 0x00000066e3eb7220 */ /* 0x040fe40000410000 */
[----:B------:R-:W4:Y:S01]  /*0fd0*/  LDG.E.128 R100, desc[UR12][R100.64] ;  /* 0x0000000c64647981 */ /* 0x000f22000c1e1d00 */
[----:B------:R-:W-:Y:S01]  /*0fe0*/  FMUL.FTZ R234, R227, R234 ;  /* 0x000000eae3ea7220 */ /* 0x000fe20000410000 */
[----:B------:R-:W-:Y:S01]  /*0ff0*/  FMUL.FTZ R236, R223, R112 ;  /* 0x00000070dfec7220 */ /* 0x000fe20000410000 */
[----:B------:R-:W-:Y:S01]  /*1000*/  FMUL.FTZ R237, R220, R113 ;  /* 0x00000071dced7220 */ /* 0x000fe20000410000 */
[C---:B------:R-:W-:Y:S01]  /*1010*/  FADD.FTZ R171, R112.reuse, R171 ;  /* 0x000000ab70ab7221 */ /* 0x040fe20000010000 */
[----:B------:R-:W-:Y:S01]  /*1020*/  FFMA.FTZ R173, R112, R233, R173 ;  /* 0x000000e970ad7223 */ /* 0x000fe200000100ad */
[C---:B------:R-:W-:Y:S01]  /*1030*/  FADD.FTZ R168, R113.reuse, R168 ;  /* 0x000000a871a87221 */ /* 0x040fe20000010000 */
[----:B------:R-:W-:Y:S01]  /*1040*/  FFMA.FTZ R170, R113, R234, R170 ;  /* 0x000000ea71aa7223 */ /* 0x000fe200000100aa */
[----:B------:R-:W-:Y:S01]  /*1050*/  FADD.FTZ R52, -R247, R52 ;  /* 0x00000034f7347221 */ /* 0x000fe20000010100 */
[----:B------:R-:W-:-:S04]  /*1060*/  IMAD.WIDE.U32 R112, R232, 0x10, R120 ;  /* 0x00000010e8707825 */ /* 0x000fc800078e0078 */
[----:B------:R-:W-:Y:S01]  /*1070*/  FMUL.FTZ R240, R227, R240 ;  /* 0x000000f0e3f07220 */ /* 0x000fe20000410000 */
[----:B------:R-:W-:Y:S01]  /*1080*/  FADD.FTZ R54, -R247, R54 ;  /* 0x00000036f7367221 */ /* 0x000fe20000010100 */
[C---:B---3--:R-:W-:Y:S01]  /*1090*/  FADD.FTZ R175, R116.reuse, R175 ;  /* 0x000000af74af7221 */ /* 0x048fe20000010000 */
[----:B------:R-:W-:Y:S01]  /*10a0*/  FFMA.FTZ R189, R116, R233, R189 ;  /* 0x000000e974bd7223 */ /* 0x000fe200000100bd */
[----:B------:R-:W-:Y:S01]  /*10b0*/  FFMA.FTZ R236, R225, R116, R236 ;  /* 0x00000074e1ec7223 */ /* 0x000fe200000100ec */
[C---:B------:R-:W-:Y:S01]  /*10c0*/  FADD.FTZ R172, R117.reuse, R172 ;  /* 0x000000ac75ac7221 */ /* 0x040fe20000010000 */
[----:B------:R-:W-:Y:S01]  /*10d0*/  FFMA.FTZ R174, R117, R234, R174 ;  /* 0x000000ea75ae7223 */ /* 0x000fe200000100ae */
[----:B------:R-:W-:Y:S01]  /*10e0*/  FFMA.FTZ R237, R222, R117, R237 ;  /* 0x00000075deed7223 */ /* 0x000fe200000100ed */
[----:B------:R-:W-:Y:S01]  /*10f0*/  FMUL.FTZ R239, R227, R52 ;  /* 0x00000034e3ef7220 */ /* 0x000fe20000410000 */
[----:B------:R-:W-:-:S04]  /*1100*/  IMAD.WIDE.U32 R116, R231, 0x10, R120 ;  /* 0x00000010e7747825 */ /* 0x000fc800078e0078 */
[----:B------:R-:W-:Y:S01]  /*1110*/  FMUL.FTZ R238, R219, R114 ;  /* 0x00000072dbee7220 */ /* 0x000fe20000410000 */
[C---:B------:R-:W-:Y:S01]  /*1120*/  FADD.FTZ R163, R114.reuse, R163 ;  /* 0x000000a372a37221 */ /* 0x040fe20000010000 */
[----:B------:R-:W-:Y:S01]  /*1130*/  FFMA.FTZ R165, R114, R235, R165 ;  /* 0x000000eb72a57223 */ /* 0x000fe200000100a5 */
[----:B------:R-:W-:Y:S01]  /*1140*/  FMUL.FTZ R243, R216, R115 ;  /* 0x00000073d8f37220 */ /* 0x000fe20000410000 */
[C---:B------:R-:W-:Y:S01]  /*1150*/  FADD.FTZ R160, R115.reuse, R160 ;  /* 0x000000a073a07221 */ /* 0x040fe20000010000 */
[----:B------:R-:W-:Y:S01]  /*1160*/  FFMA.FTZ R162, R115, R240, R162 ;  /* 0x000000f073a27223 */ /* 0x000fe200000100a2 */
[----:B------:R-:W-:Y:S01]  /*1170*/  FADD.FTZ R52, -R247, R53 ;  /* 0x00000035f7347221 */ /* 0x000fe20000010100 */
[----:B------:R-:W-:Y:S01]  /*1180*/  FMUL.FTZ R53, R212, R45 ;  /* 0x0000002dd4357220 */ /* 0x000fe20000410000 */
[----:B------:R-:W3:Y:S01]  /*1190*/  LDG.E.128 R112, desc[UR12][R112.64] ;  /* 0x0000000c70707981 */ /* 0x000ee2000c1e1d00 */
[----:B------:R-:W-:Y:S01]  /*11a0*/  FMUL.FTZ R244, R227, R54 ;  /* 0x00000036e3f47220 */ /* 0x000fe20000410000 */
[----:B------:R-:W-:Y:S01]  /*11b0*/  FADD.FTZ R250, -R247, R55 ;  /* 0x00000037f7fa7221 */ /* 0x000fe20000010100 */
[C---:B------:R-:W-:Y:S01]  /*11c0*/  FADD.FTZ R167, R118.reuse, R167 ;  /* 0x000000a776a77221 */ /* 0x040fe20000010000 */
[----:B------:R-:W0:Y:S01]  /*11d0*/  LDC.64 R54, c[0x0][0x430] ;  /* 0x00010c00ff367b82 */ /* 0x000e220000000a00 */
[----:B------:R-:W-:Y:S01]  /*11e0*/  FFMA.FTZ R169, R118, R235, R169 ;  /* 0x000000eb76a97223 */ /* 0x000fe200000100a9 */
[----:B------:R-:W-:Y:S01]  /*11f0*/  FFMA.FTZ R238, R221, R118, R238 ;  /* 0x00000076ddee7223 */ /* 0x000fe200000100ee */
[C---:B------:R-:W-:Y:S01]  /*1200*/  FADD.FTZ R164, R119.reuse, R164 ;  /* 0x000000a477a47221 */ /* 0x040fe20000010000 */
[----:B------:R-:W-:Y:S01]  /*1210*/  FFMA.FTZ R166, R119, R240, R166 ;  /* 0x000000f077a67223 */ /* 0x000fe200000100a6 */
[----:B------:R-:W-:Y:S01]  /*1220*/  FFMA.FTZ R243, R218, R119, R243 ;  /* 0x00000077daf37223 */ /* 0x000fe200000100f3 */
[----:B------:R-:W-:Y:S01]  /*1230*/  FMUL.FTZ R241, R227, R52 ;  /* 0x00000034e3f17220 */ /* 0x000fe20000410000 */
[----:B------:R-:W3:Y:S01]  /*1240*/  LDG.E.128 R116, desc[UR12][R116.64] ;  /* 0x0000000c74747981 */ /* 0x000ee2000c1e1d00 */
[----:B------:R-:W-:-:S02]  /*1250*/  FFMA.FTZ R246, R214, R49, R53 ;  /* 0x00000031d6f67223 */ /* 0x000fc40000010035 */
[----:B------:R-:W1:Y:S01]  /*1260*/  LDC.64 R52, c[0x0][0x428] ;  /* 0x00010a00ff347b82 */ /* 0x000e620000000a00 */
[----:B------:R-:W-:Y:S01]  /*1270*/  FMUL.FTZ R242, R215, R44 ;  /* 0x0000002cd7f27220 */ /* 0x000fe20000410000 */
[C---:B------:R-:W-:Y:S01]  /*1280*/  FADD.FTZ R155, R44.reuse, R155 ;  /* 0x0000009b2c9b7221 */ /* 0x040fe20000010000 */
[----:B------:R-:W-:Y:S01]  /*1290*/  FFMA.FTZ R157, R44, R239, R157 ;  /* 0x000000ef2c9d7223 */ /* 0x000fe2000001009d */
[----:B--2---:R-:W-:Y:S01]  /*12a0*/  FMUL.FTZ R44, R207, R92 ;  /* 0x0000005ccf2c7220 */ /* 0x004fe20000410000 */
[----:B------:R-:W-:Y:S01]  /*12b0*/  FADD.FTZ R88, -R247, R88 ;  /* 0x00000058f7587221 */ /* 0x000fe20000010100 */
[C---:B------:R-:W-:Y:S01]  /*12c0*/  FADD.FTZ R152, R45.reuse, R152 ;  /* 0x000000982d987221 */ /* 0x040fe20000010000 */
[----:B------:R-:W-:Y:S01]  /*12d0*/  FFMA.FTZ R154, R45, R241, R154 ;  /* 0x000000f12d9a7223 */ /* 0x000fe2000001009a */
[----:B------:R-:W-:Y:S01]  /*12e0*/  FFMA.FTZ R249, R209, R96, R44 ;  /* 0x00000060d1f97223 */ /* 0x000fe2000001002c */
[C---:B------:R-:W-:Y:S01]  /*12f0*/  FMUL.FTZ R250, R227.reuse, R250 ;  /* 0x000000fae3fa7220 */ /* 0x040fe20000410000 */
[----:B------:R-:W-:Y:S01]  /*1300*/  FMUL.FTZ R248, R227, R88 ;  /* 0x00000058e3f87220 */ /* 0x000fe20000410000 */
[----:B0-----:R-:W-:-:S04]  /*1310*/  IMAD.WIDE.U32 R44, R232, 0x10, R54 ;  /* 0x00000010e82c7825 */ /* 0x001fc800078e0036 */
[C---:B------:R-:W-:Y:S01]  /*1320*/  FADD.FTZ R159, R48.reuse, R159 ;  /* 0x0000009f309f7221 */ /* 0x040fe20000010000 */
[----:B------:R-:W-:Y:S01]  /*1330*/  FFMA.FTZ R161, R48, R239, R161 ;  /* 0x000000ef30a17223 */ /* 0x000fe200000100a1 */
[----:B------:R-:W-:Y:S01]  /*1340*/  FFMA.FTZ R242, R217, R48, R242 ;  /* 0x00000030d9f27223 */ /* 0x000fe200000100f2 */
[----:B------:R-:W-:Y:S01]  /*1350*/  FMUL.FTZ R48, R211, R46 ;  /* 0x0000002ed3307220 */ /* 0x000fe20000410000 */
[C---:B------:R-:W-:Y:S01]  /*1360*/  FADD.FTZ R147, R46.reuse, R147 ;  /* 0x000000932e937221 */ /* 0x040fe20000010000 */
[----:B------:R-:W-:Y:S01]  /*1370*/  FFMA.FTZ R149, R46, R244, R149 ;  /* 0x000000f42e957223 */ /* 0x000fe20000010095 */
[----:B------:R-:W-:Y:S01]  /*1380*/  FMUL.FTZ R251, R208, R47 ;  /* 0x0000002fd0fb7220 */ /* 0x000fe20000410000 */
[C---:B------:R-:W-:Y:S01]  /*1390*/  FADD.FTZ R144, R47.reuse, R144 ;  /* 0x000000902f907221 */ /* 0x040fe20000010000 */
[----:B------:R-:W-:Y:S01]  /*13a0*/  FFMA.FTZ R146, R47, R250, R146 ;  /* 0x000000fa2f927223 */ /* 0x000fe20000010092 */
[----:B-1----:R-:W-:-:S04]  /*13b0*/  IMAD.WIDE.U32 R120, R232, 0x10, R52 ;  /* 0x00000010e8787825 */ /* 0x002fc800078e0034 */
[C---:B------:R-:W-:Y:S01]  /*13c0*/  FADD.FTZ R143, R96.reuse, R143 ;  /* 0x0000008f608f7221 */ /* 0x040fe20000010000 */
[----:B------:R-:W-:Y:S01]  /*13d0*/  FFMA.FTZ R145, R96, R248, R145 ;  /* 0x000000f860917223 */ /* 0x000fe20000010091 */
[----:B------:R-:W2:Y:S01]  /*13e0*/  LDG.E.128 R44, desc[UR12][R44.64] ;  /* 0x0000000c2c2c7981 */ /* 0x000ea2000c1e1d00 */
[C---:B------:R-:W-:Y:S01]  /*13f0*/  FADD.FTZ R96, -R247.reuse, R89 ;  /* 0x00000059f7607221 */ /* 0x040fe20000010100 */
[----:B------:R-:W-:Y:S01]  /*1400*/  FADD.FTZ R90, -R247, R90 ;  /* 0x0000005af75a7221 */ /* 0x000fe20000010100 */
[----:B------:R-:W-:Y:S01]  /*1410*/  FADD.FTZ R156, R49, R156 ;  /* 0x0000009c319c7221 */ /* 0x000fe20000010000 */
[----:B------:R-:W2:Y:S01]  /*1420*/  LDG.E.128 R120, desc[UR12][R120.64] ;  /* 0x0000000c78787981 */ /* 0x000ea2000c1e1d00 */
[----:B------:R-:W-:Y:S01]  /*1430*/  FMUL.FTZ R96, R227, R96 ;  /* 0x00000060e3607220 */ /* 0x000fe20000410000 */
[----:B------:R-:W-:Y:S01]  /*1440*/  FFMA.FTZ R158, R49, R241, R158 ;  /* 0x000000f1319e7223 */ /* 0x000fe2000001009e */
[----:B------:R-:W-:Y:S01]  /*1450*/  FMUL.FTZ R49, R204, R93 ;  /* 0x0000005dcc317220 */ /* 0x000fe20000410000 */
[C---:B------:R-:W-:Y:S01]  /*1460*/  FADD.FTZ R136, R93.reuse, R136 ;  /* 0x000000885d887221 */ /* 0x040fe20000010000 */
[----:B------:R-:W-:Y:S01]  /*1470*/  FFMA.FTZ R138, R93, R96, R138 ;  /* 0x000000605d8a7223 */ /* 0x000fe2000001008a */
[----:B------:R-:W-:Y:S01]  /*1480*/  FFMA.FTZ R245, R213, R50, R48 ;  /* 0x00000032d5f57223 */ /* 0x000fe20000010030 */
[----:B------:R-:W-:Y:S01]  /*1490*/  FMUL.FTZ R93, R227, R90 ;  /* 0x0000005ae35d7220 */ /* 0x000fe20000410000 */
[----:B------:R-:W-:Y:S01]  /*14a0*/  FMUL.FTZ R48, R203, R94 ;  /* 0x0000005ecb307220 */ /* 0x000fe20000410000 */
[C---:B------:R-:W-:Y:S01]  /*14b0*/  FADD.FTZ R140, R97.reuse, R140 ;  /* 0x0000008c618c7221 */ /* 0x040fe20000010000 */
[----:B------:R-:W-:Y:S01]  /*14c0*/  FFMA.FTZ R142, R97, R96, R142 ;  /* 0x00000060618e7223 */ /* 0x000fe2000001008e */
[C---:B------:R-:W-:Y:S01]  /*14d0*/  FADD.FTZ R135, R98.reuse, R135 ;  /* 0x0000008762877221 */ /* 0x040fe20000010000 */
[----:B------:R-:W-:Y:S01]  /*14e0*/  FFMA.FTZ R137, R98, R93, R137 ;  /* 0x0000005d62897223 */ /* 0x000fe20000010089 */
[----:B------:R-:W-:Y:S01]  /*14f0*/  FFMA.FTZ R97, R206, R97, R49 ;  /* 0x00000061ce617223 */ /* 0x000fe20000010031 */
[----:B------:R-:W-:Y:S01]  /*1500*/  FFMA.FTZ R98, R205, R98, R48 ;  /* 0x00000062cd627223 */ /* 0x000fe20000010030 */
[----:B------:R-:W-:-:S04]  /*1510*/  IMAD.WIDE.U32 R48, R231, 0x10, R54 ;  /* 0x00000010e7307825 */ /* 0x000fc800078e0036 */
[C---:B------:R-:W-:Y:S01]  /*1520*/  FADD.FTZ R151, R50.reuse, R151 ;  /* 0x0000009732977221 */ /* 0x040fe20000010000 */
[----:B------:R-:W-:Y:S01]  /*1530*/  FFMA.FTZ R153, R50, R244, R153 ;  /* 0x000000f432997223 */ /* 0x000fe20000010099 */
[----:B------:R-:W-:Y:S01]  /*1540*/  FADD.FTZ R148, R51, R148 ;  /* 0x0000009433947221 */ /* 0x000fe20000010000 */
[----:B------:R-:W-:-:S04]  /*1550*/  IMAD.WIDE.U32 R52, R231, 0x10, R52 ;  /* 0x00000010e7347825 */ /* 0x000fc800078e0034 */
[----:B------:R-:W-:Y:S01]  /*1560*/  FFMA.FTZ R150, R51, R250, R150 ;  /* 0x000000fa33967223 */ /* 0x000fe20000010096 */
[----:B------:R-:W-:Y:S01]  /*1570*/  FFMA.FTZ R251, R210, R51, R251 ;  /* 0x00000033d2fb7223 */ /* 0x000fe200000100fb */
[----:B------:R-:W0:Y:S01]  /*1580*/  @P2 LDC.64 R88, c[0x0][0x438] ;  /* 0x00010e00ff582b82 */ /* 0x000e220000000a00 */
[----:B------:R-:W2:Y:S04]  /*1590*/  LDG.E.128 R48, desc[UR12][R48.64] ;  /* 0x0000000c30307981 */ /* 0x000ea8000c1e1d00 */
[----:B------:R-:W2:Y:S01]  /*15a0*/  LDG.E.128 R52, desc[UR12][R52.64] ;  /* 0x0000000c34347981 */ /* 0x000ea2000c1e1d00 */
[----:B0-----:R-:W-:-:S05]  /*15b0*/  @P2 IMAD.WIDE.U32 R88, R230, 0x10, R88 ;  /* 0x00000010e6582825 */ /* 0x001fca00078e0058 */
[----:B-----5:R0:W5:Y:S02]  /*15c0*/  @P2 LDG.E.128 R56, desc[UR12][R88.64] ;  /* 0x0000000c58382981 */ /* 0x020164000c1e1d00 */
[----:B0-----:R-:W0:Y:S02]  /*15d0*/  @P2 LDC.64 R88, c[0x0][0x438] ;  /* 0x00010e00ff582b82 */ /* 0x001e240000000a00 */
[----:B0-----:R-:W-:-:S05]  /*15e0*/  @P2 IMAD.WIDE.U32 R88, R229, 0x10, R88 ;  /* 0x00000010e5582825 */ /* 0x001fca00078e0058 */
[----:B------:R0:W5:Y:S02]  /*15f0*/  @P2 LDG.E.128 R60, desc[UR12][R88.64] ;  /* 0x0000000c583c2981 */ /* 0x000164000c1e1d00 */
        /* <DEDUP_REMOVED lines=9> */
[----:B0-----:R-:W0:Y:S01]  /*1690*/  @P2 LDC.64 R88, c[0x0][0x438] ;  /* 0x00010e00ff582b82 */ /* 0x001e220000000a00 */
[----:B------:R-:W-:Y:S01]  /*16a0*/  FADD.FTZ R252, -R247, R91 ;  /* 0x0000005bf7fc7221 */ /* 0x000fe20000010100 */
[C---:B------:R-:W-:Y:S01]  /*16b0*/  FADD.FTZ R131, R94.reuse, R131 ;  /* 0x000000835e837221 */ /* 0x040fe20000010000 */
[----:B------:R-:W-:Y:S02]  /*16c0*/  FFMA.FTZ R133, R94, R93, R133 ;  /* 0x0000005d5e857223 */ /* 0x000fe40000010085 */
[----:B------:R-:W-:Y:S01]  /*16d0*/  FMUL.FTZ R252, R227, R252 ;  /* 0x000000fce3fc7220 */ /* 0x000fe20000410000 */
[----:B------:R-:W-:Y:S01]  /*16e0*/  FMUL.FTZ R91, R200, R95 ;  /* 0x0000005fc85b7220 */ /* 0x000fe20000410000 */
[C---:B----4-:R-:W-:Y:S01]  /*16f0*/  FADD.FTZ R102, -R247.reuse, R102 ;  /* 0x00000066f7667221 */ /* 0x050fe20000010100 */
[----:B------:R-:W-:Y:S01]  /*1700*/  FADD.FTZ R94, -R247, R100 ;  /* 0x00000064f75e7221 */ /* 0x000fe20000010100 */
[C---:B------:R-:W-:Y:S01]  /*1710*/  FADD.FTZ R128, R95.reuse, R128 ;  /* 0x000000805f807221 */ /* 0x040fe20000010000 */
[----:B------:R-:W-:Y:S01]  /*1720*/  FFMA.FTZ R130, R95, R252, R130 ;  /* 0x000000fc5f827223 */ /* 0x000fe20000010082 */
[----:B------:R-:W-:Y:S01]  /*1730*/  FADD.FTZ R100, -R247, R101 ;  /* 0x00000065f7647221 */ /* 0x000fe20000010100 */
[----:B------:R-:W-:Y:S01]  /*1740*/  FMUL.FTZ R101, R227, R102 ;  /* 0x00000066e3657220 */ /* 0x000fe20000410000 */
[----:B0-----:R-:W-:-:S05]  /*1750*/  @P2 IMAD.WIDE.U32 R88, R231, 0x10, R88 ;  /* 0x00000010e7582825 */ /* 0x001fca00078e0058 */
[----:B------:R0:W5:Y:S01]  /*1760*/  @P2 LDG.E.128 R76, desc[UR12][R88.64] ;  /* 0x0000000c584c2981 */ /* 0x000162000c1e1d00 */
[C---:B------:R-:W-:Y:S01]  /*1770*/  FADD.FTZ R35, R110.reuse, R35 ;  /* 0x000000236e237221 */ /* 0x040fe20000010000 */
[----:B------:R-:W-:Y:S01]  /*1780*/  FFMA.FTZ R127, R110, R101, R127 ;  /* 0x000000656e7f7223 */ /* 0x000fe2000001007f */
[----:B0-----:R-:W-:-:S04]  /*1790*/  FMUL.FTZ R88, R199, R104 ;  /* 0x00000068c7587220 */ /* 0x001fc80000410000 */
[----:B------:R-:W-:Y:S01]  /*17a0*/  FFMA.FTZ R95, R201, R108, R88 ;  /* 0x0000006cc95f7223 */ /* 0x000fe20000010058 */
[----:B------:R-:W-:Y:S01]  /*17b0*/  FMUL.FTZ R88, R195, R106 ;  /* 0x0000006ac3587220 */ /* 0x000fe20000410000 */
[----:B------:R-:W-:-:S03]  /*17c0*/  FADD.FTZ R132, R99, R132 ;  /* 0x0000008463847221 */ /* 0x000fc60000010000 */
[----:B------:R-:W-:Y:S01]  /*17d0*/  FFMA.FTZ R110, R197, R110, R88 ;  /* 0x0000006ec56e7223 */ /* 0x000fe20000010058 */
[----:B------:R-:W-:Y:S01]  /*17e0*/  FADD.FTZ R88, RZ, R236 ;  /* 0x000000ecff587221 */ /* 0x000fe20000010000 */
[----:B------:R-:W-:Y:S01]  /*17f0*/  FFMA.FTZ R134, R99, R252, R134 ;  /* 0x000000fc63867223 */ /* 0x000fe20000010086 */
[----:B------:R-:W-:Y:S02]  /*1800*/  FFMA.FTZ R99, R202, R99, R91 ;  /* 0x00000063ca637223 */ /* 0x000fe4000001005b */
[----:B------:R-:W-:-:S04]  /*1810*/  FADD.FTZ R91, R237, R88 ;  /* 0x00000058ed5b7221 */ /* 0x000fc80000010000 */
[----:B------:R-:W-:-:S04]  /*1820*/  FADD.FTZ R88, R238, R91 ;  /* 0x0000005bee587221 */ /* 0x000fc80000010000 */
[----:B------:R-:W-:Y:S01]  /*1830*/  FADD.FTZ R91, R243, R88 ;  /* 0x00000058f35b7221 */ /* 0x000fe20000010000 */
[C---:B------:R-:W-:Y:S01]  /*1840*/  FADD.FTZ R139, R92.reuse, R139 ;  /* 0x0000008b5c8b7221 */ /* 0x040fe20000010000 */
[----:B------:R-:W-:Y:S02]  /*1850*/  FFMA.FTZ R141, R92, R248, R141 ;  /* 0x000000f85c8d7223 */ /* 0x000fe4000001008d */
[----:B------:R-:W-:Y:S01]  /*1860*/  FADD.FTZ R91, R242, R91 ;  /* 0x0000005bf25b7221 */ /* 0x000fe20000010000 */
[----:B---3--:R-:W-:-:S03]  /*1870*/  FADD.FTZ R92, -R247, R114 ;  /* 0x00000072f75c7221 */ /* 0x008fc60000010100 */
[----:B------:R-:W-:Y:S01]  /*1880*/  FADD.FTZ R114, R246, R91 ;  /* 0x0000005bf6727221 */ /* 0x000fe20000010000 */
[----:B------:R-:W-:Y:S01]  /*1890*/  FFMA.FTZ R91, R233, R236, RZ ;  /* 0x000000ece95b7223 */ /* 0x000fe200000100ff */
[----:B------:R-:W-:Y:S02]  /*18a0*/  FADD.FTZ R90, -R247, R116 ;  /* 0x00000074f75a7221 */ /* 0x000fe40000010100 */
[----:B------:R-:W-:Y:S01]  /*18b0*/  FADD.FTZ R116, R245, R114 ;  /* 0x00000072f5747221 */ /* 0x000fe20000010000 */
[----:B------:R-:W-:-:S03]  /*18c0*/  FFMA.FTZ R114, R234, R237, R91 ;  /* 0x000000edea727223 */ /* 0x000fc6000001005b */
[----:B------:R-:W-:Y:S01]  /*18d0*/  FADD.FTZ R116, R251, R116 ;  /* 0x00000074fb747221 */ /* 0x000fe20000010000 */
[----:B------:R-:W-:-:S03]  /*18e0*/  FFMA.FTZ R91, R235, R238, R114 ;  /* 0x000000eeeb5b7223 */ /* 0x000fc60000010072 */
[----:B------:R-:W-:Y:S01]  /*18f0*/  FADD.FTZ R116, R249, R116 ;  /* 0x00000074f9747221 */ /* 0x000fe20000010000 */
[----:B------:R-:W-:Y:S01]  /*1900*/  FFMA.FTZ R114, R240, R243, R91 ;  /* 0x000000f3f0727223 */ /* 0x000fe2000001005b */
[----:B------:R-:W-:Y:S01]  /*1910*/  FMUL.FTZ R100, R227, R100 ;  /* 0x00000064e3647220 */ /* 0x000fe20000410000 */
[----:B------:R-:W-:Y:S01]  /*1920*/  FMUL.FTZ R89, R196, R105 ;  /* 0x00000069c4597220 */ /* 0x000fe20000410000 */
[----:B------:R-:W-:Y:S01]  /*1930*/  FADD.FTZ R91, R97, R116 ;  /* 0x00000074615b7221 */ /* 0x000fe20000010000 */
[----:B------:R-:W-:Y:S01]  /*1940*/  FADD.FTZ R102, -R247, R103 ;  /* 0x00000067f7667221 */ /* 0x000fe20000010100 */
[----:B------:R-:W-:Y:S01]  /*1950*/  FFMA.FTZ R114, R239, R242, R114 ;  /* 0x000000f2ef727223 */ /* 0x000fe20000010072 */
[C---:B------:R-:W-:Y:S01]  /*1960*/  FADD.FTZ R34, R109.reuse, R34 ;  /* 0x000000226d227221 */ /* 0x040fe20000010000 */
[----:B------:R-:W-:Y:S01]  /*1970*/  FFMA.FTZ R126, R109, R100, R126 ;  /* 0x000000646d7e7223 */ /* 0x000fe2000001007e */
[----:B------:R-:W-:Y:S01]  /*1980*/  FADD.FTZ R116, R98, R91 ;  /* 0x0000005b62747221 */ /* 0x000fe20000010000 */
[----:B------:R-:W-:Y:S01]  /*1990*/  FFMA.FTZ R109, R198, R109, R89 ;  /* 0x0000006dc66d7223 */ /* 0x000fe20000010059 */
[----:B------:R-:W-:Y:S01]  /*19a0*/  FMUL.FTZ R102, R227, R102 ;  /* 0x00000066e3667220 */ /* 0x000fe20000410000 */
[----:B------:R-:W-:Y:S01]  /*19b0*/  FMUL.FTZ R89, R192, R107 ;  /* 0x0000006bc0597220 */ /* 0x000fe20000410000 */
[----:B------:R-:W-:Y:S01]  /*19c0*/  FFMA.FTZ R91, R241, R246, R114 ;  /* 0x000000f6f15b7223 */ /* 0x000fe20000010072 */
[----:B------:R-:W-:Y:S01]  /*19d0*/  FADD.FTZ R116, R99, R116 ;  /* 0x0000007463747221 */ /* 0x000fe20000010000 */
[C---:B------:R-:W-:Y:S01]  /*19e0*/  FADD.FTZ R32, R111.reuse, R32 ;  /* 0x000000206f207221 */ /* 0x040fe20000010000 */
[----:B------:R-:W-:Y:S01]  /*19f0*/  FFMA.FTZ R124, R111, R102, R124 ;  /* 0x000000666f7c7223 */ /* 0x000fe2000001007c */
[C---:B------:R-:W-:Y:S01]  /*1a00*/  FADD.FTZ R17, R106.reuse, R17 ;  /* 0x000000116a117221 */ /* 0x040fe20000010000 */
[----:B------:R-:W-:Y:S01]  /*1a10*/  FFMA.FTZ R11, R106, R101, R11 ;  /* 0x000000656a0b7223 */ /* 0x000fe2000001000b */
[----:B------:R-:W-:Y:S01]  /*1a20*/  FFMA.FTZ R111, R194, R111, R89 ;  /* 0x0000006fc26f7223 */ /* 0x000fe20000010059 */
[----:B------:R-:W-:Y:S01]  /*1a30*/  FFMA.FTZ R91, R244, R245, R91 ;  /* 0x000000f5f45b7223 */ /* 0x000fe2000001005b */
[C---:B------:R-:W-:Y:S01]  /*1a40*/  FADD.FTZ R89, -R247.reuse, R112 ;  /* 0x00000070f7597221 */ /* 0x040fe20000010100 */
[----:B------:R-:W-:Y:S01]  /*1a50*/  FADD.FTZ R106, -R247, R118 ;  /* 0x00000076f76a7221 */ /* 0x000fe20000010100 */
[----:B------:R-:W-:Y:S01]  /*1a60*/  FADD.FTZ R118, R95, R116 ;  /* 0x000000745f767221 */ /* 0x000fe20000010000 */
[C---:B------:R-:W-:Y:S01]  /*1a70*/  FMUL.FTZ R94, R227.reuse, R94 ;  /* 0x0000005ee35e7220 */ /* 0x040fe20000410000 */
[----:B------:R-:W-:Y:S01]  /*1a80*/  FFMA.FTZ R91, R250, R251, R91 ;  /* 0x000000fbfa5b7223 */ /* 0x000fe2000001005b */
[----:B------:R-:W-:Y:S01]  /*1a90*/  FMUL.FTZ R114, R227, R89 ;  /* 0x00000059e3727220 */ /* 0x000fe20000410000 */
[----:B--2---:R-:W-:Y:S01]  /*1aa0*/  FMUL.FTZ R116, R191, R44 ;  /* 0x0000002cbf747220 */ /* 0x004fe20000410000 */
[----:B------:R-:W-:Y:S01]  /*1ab0*/  FADD.FTZ R89, R109, R118 ;  /* 0x000000766d597221 */ /* 0x000fe20000010000 */
[C---:B------:R-:W-:Y:S01]  /*1ac0*/  FADD.FTZ R37, R108.reuse, R37 ;  /* 0x000000256c257221 */ /* 0x040fe20000010000 */
[----:B------:R-:W-:Y:S01]  /*1ad0*/  FFMA.FTZ R129, R108, R94, R129 ;  /* 0x0000005e6c817223 */ /* 0x000fe20000010081 */
[C---:B------:R-:W-:Y:S01]  /*1ae0*/  FADD.FTZ R112, -R247.reuse, R113 ;  /* 0x00000071f7707221 */ /* 0x040fe20000010100 */
[----:B------:R-:W-:Y:S01]  /*1af0*/  FADD.FTZ R108, -R247, R117 ;  /* 0x00000075f76c7221 */ /* 0x000fe20000010100 */
[----:B------:R-:W-:Y:S01]  /*1b00*/  FFMA.FTZ R91, R248, R249, R91 ;  /* 0x000000f9f85b7223 */ /* 0x000fe2000001005b */
[----:B------:R-:W-:Y:S01]  /*1b10*/  FFMA.FTZ R117, R193, R120, R116 ;  /* 0x00000078c1757223 */ /* 0x000fe20000010074 */
[----:B------:R-:W-:Y:S01]  /*1b20*/  FADD.FTZ R88, -R247, R115 ;  /* 0x00000073f7587221 */ /* 0x000fe20000010100 */
[----:B------:R-:W-:Y:S01]  /*1b30*/  FADD.FTZ R116, R110, R89 ;  /* 0x000000596e747221 */ /* 0x000fe20000010000 */
[----:B------:R-:W-:Y:S01]  /*1b40*/  FMUL.FTZ R115, R227, R112 ;  /* 0x00000070e3737220 */ /* 0x000fe20000410000 */
[----:B------:R-:W-:Y:S01]  /*1b50*/  FMUL.FTZ R89, R180, R45 ;  /* 0x0000002db4597220 */ /* 0x000fe20000410000 */
[----:B------:R-:W-:Y:S01]  /*1b60*/  FFMA.FTZ R112, R96, R97, R91 ;  /* 0x0000006160707223 */ /* 0x000fe2000001005b */
[C---:B------:R-:W-:Y:S01]  /*1b70*/  FADD.FTZ R33, R120.reuse, R33 ;  /* 0x0000002178217221 */ /* 0x040fe20000010000 */
[----:B------:R-:W-:Y:S01]  /*1b80*/  FFMA.FTZ R125, R120, R114, R125 ;  /* 0x00000072787d7223 */ /* 0x000fe2000001007d */
[----:B------:R-:W-:Y:S01]  /*1b90*/  FADD.FTZ R116, R111, R116 ;  /* 0x000000746f747221 */ /* 0x000fe20000010000 */
[----:B------:R-:W-:Y:S01]  /*1ba0*/  FFMA.FTZ R120, R188, R121, R89 ;  /* 0x00000079bc787223 */ /* 0x000fe20000010059 */
[----:B------:R-:W-:Y:S01]  /*1bb0*/  FFMA.FTZ R89, R93, R98, R112 ;  /* 0x000000625d597223 */ /* 0x000fe20000010070 */
[----:B------:R-:W-:Y:S01]  /*1bc0*/  FMUL.FTZ R118, R181, R46 ;  /* 0x0000002eb5767220 */ /* 0x000fe20000410000 */
[----:B------:R-:W-:-:S02]  /*1bd0*/  FADD.FTZ R103, R117, R116 ;  /* 0x0000007475677221 */ /* 0x000fc40000010000 */
        /* <DEDUP_REMOVED lines=8> */
[----:B------:R-:W-:Y:S01]  /*1c60*/  FFMA.FTZ R89, R100, R109, R89 ;  /* 0x0000006d64597223 */ /* 0x000fe20000010059 */
[C---:B------:R-:W-:Y:S01]  /*1c70*/  FADD.FTZ R14, R107.reuse, R14 ;  /* 0x0000000e6b0e7221 */ /* 0x040fe20000010000 */
[----:B------:R-:W-:Y:S01]  /*1c80*/  FFMA.FTZ R8, R107, R102, R8 ;  /* 0x000000666b087223 */ /* 0x000fe20000010008 */
[----:B------:R-:W-:Y:S01]  /*1c90*/  FFMA.FTZ R112, R183, R52, R112 ;  /* 0x00000034b7707223 */ /* 0x000fe20000010070 */
[----:B------:R-:W-:Y:S01]  /*1ca0*/  FADD.FTZ R103, R116, R103 ;  /* 0x0000006774677221 */ /* 0x000fe20000010000 */
[----:B------:R-:W-:Y:S01]  /*1cb0*/  FMUL.FTZ R107, R176, R49 ;  /* 0x00000031b06b7220 */ /* 0x000fe20000410000 */
[----:B------:R-:W-:Y:S01]  /*1cc0*/  FFMA.FTZ R89, R101, R110, R89 ;  /* 0x0000006e65597223 */ /* 0x000fe20000010059 */
[C---:B------:R-:W-:Y:S01]  /*1cd0*/  FADD.FTZ R12, R105.reuse, R12 ;  /* 0x0000000c690c7221 */ /* 0x040fe20000010000 */
[----:B------:R-:W-:Y:S01]  /*1ce0*/  FFMA.FTZ R10, R105, R100, R10 ;  /* 0x00000064690a7223 */ /* 0x000fe2000001000a */
[----:B------:R-:W-:Y:S01]  /*1cf0*/  FMUL.FTZ R105, R177, R50 ;  /* 0x00000032b1697220 */ /* 0x000fe20000410000 */
[----:B------:R-:W-:Y:S01]  /*1d00*/  FFMA.FTZ R107, R184, R53, R107 ;  /* 0x00000035b86b7223 */ /* 0x000fe2000001006b */
[----:B------:R-:W-:Y:S01]  /*1d10*/  FADD.FTZ R103, R112, R103 ;  /* 0x0000006770677221 */ /* 0x000fe20000010000 */
[----:B------:R-:W-:Y:S01]  /*1d20*/  FFMA.FTZ R113, R102, R111, R89 ;  /* 0x0000006f66717223 */ /* 0x000fe20000010059 */
[----:B------:R-:W-:Y:S01]  /*1d30*/  FMUL.FTZ R89, R178, R51 ;  /* 0x00000033b2597220 */ /* 0x000fe20000410000 */
[----:B------:R-:W-:Y:S01]  /*1d40*/  FFMA.FTZ R105, R185, R54, R105 ;  /* 0x00000036b9697223 */ /* 0x000fe20000010069 */
[----:B------:R-:W-:-:S02]  /*1d50*/  FADD.FTZ R91, R103, R107 ;  /* 0x0000006b675b7221 */ /* 0x000fc40000010000 */
[----:B------:R-:W-:Y:S01]  /*1d60*/  FFMA.FTZ R103, R186, R55, R89 ;  /* 0x00000037ba677223 */ /* 0x000fe20000010059 */
[----:B------:R-:W-:Y:S01]  /*1d70*/  FFMA.FTZ R89, R114, R117, R113 ;  /* 0x0000007572597223 */ /* 0x000fe20000010071 */
[----:B------:R-:W-:Y:S01]  /*1d80*/  FADD.FTZ R91, R91, R105 ;  /* 0x000000695b5b7221 */ /* 0x000fe20000010000 */
[C---:B------:R-:W-:Y:S01]  /*1d90*/  FADD.FTZ R30, R121.reuse, R30 ;  /* 0x0000001e791e7221 */ /* 0x040fe20000010000 */
[----:B------:R-:W-:Y:S01]  /*1da0*/  FFMA.FTZ R42, R121, R115, R42 ;  /* 0x00000073792a7223 */ /* 0x000fe2000001002a */
[----:B------:R-:W-:Y:S01]  /*1db0*/  FMUL.FTZ R121, R227, R92 ;  /* 0x0000005ce3797220 */ /* 0x000fe20000410000 */
[----:B------:R-:W-:Y:S01]  /*1dc0*/  FFMA.FTZ R92, R115, R120, R89 ;  /* 0x00000078735c7223 */ /* 0x000fe20000010059 */
[----:B------:R-:W-:Y:S01]  /*1dd0*/  FADD.FTZ R89, R91, R103 ;  /* 0x000000675b597221 */ /* 0x000fe20000010000 */
[C---:B------:R-:W-:Y:S01]  /*1de0*/  FADD.FTZ R15, R104.reuse, R15 ;  /* 0x0000000f680f7221 */ /* 0x040fe20000010000 */
[----:B------:R-:W-:Y:S01]  /*1df0*/  FFMA.FTZ R13, R104, R94, R13 ;  /* 0x0000005e680d7223 */ /* 0x000fe2000001000d */
[----:B------:R-:W-:Y:S01]  /*1e00*/  FADD.FTZ R104, -R247, R119 ;  /* 0x00000077f7687221 */ /* 0x000fe20000010100 */
[----:B------:R-:W-:Y:S01]  /*1e10*/  FMUL.FTZ R119, R227, R88 ;  /* 0x00000058e3777220 */ /* 0x000fe20000410000 */
[----:B------:R-:W-:Y:S01]  /*1e20*/  FFMA.FTZ R92, R121, R118, R92 ;  /* 0x00000076795c7223 */ /* 0x000fe2000001005c */
[----:B------:R-:W0:Y:S01]  /*1e30*/  SHFL.DOWN PT, R88, R89, 0x10, 0x1f ;  /* 0x0a001f0059587f89 */ /* 0x000e2200000e0000 */
[----:B------:R-:W-:-:S02]  /*1e40*/  FMUL.FTZ R113, R227, R90 ;  /* 0x0000005ae3717220 */ /* 0x000fc40000410000 */
        /* <DEDUP_REMOVED lines=17> */
[----:B------:R-:W0:Y:S01]  /*1f60*/  SHFL.DOWN PT, R247, R89, 0x4, 0x1f ;  /* 0x08801f0059f77f89 */ /* 0x000e2200000e0000 */
[----:B------:R-:W1:Y:S01]  /*1f70*/  S2R R92, SR_TID.X ;  /* 0x00000000005c7919 */ /* 0x000e620000002100 */
[----:B0-----:R-:W-:Y:S02]  /*1f80*/  FADD.FTZ R247, R89, R247 ;  /* 0x000000f759f77221 */ /* 0x001fe40000010000 */
[----:B------:R-:W0:Y:S04]  /*1f90*/  SHFL.DOWN PT, R89, R90, 0x2, 0x1f ;  /* 0x08401f005a597f89 */ /* 0x000e2800000e0000 */
[----:B------:R-:W2:Y:S01]  /*1fa0*/  SHFL.DOWN PT, R91, R247, 0x2, 0x1f ;  /* 0x08401f00f75b7f89 */ /* 0x000ea200000e0000 */
[C---:B------:R-:W-:Y:S01]  /*1fb0*/  FADD.FTZ R31, R122.reuse, R31 ;  /* 0x0000001f7a1f7221 */ /* 0x040fe20000010000 */
[----:B------:R-:W-:Y:S01]  /*1fc0*/  FFMA.FTZ R43, R122, R121, R43 ;  /* 0x000000797a2b7223 */ /* 0x000fe2000001002b */
[----:B0-----:R-:W-:Y:S01]  /*1fd0*/  FADD.FTZ R89, R90, R89 ;  /* 0x000000595a597221 */ /* 0x001fe20000010000 */
[----:B--2---:R-:W-:-:S04]  /*1fe0*/  FADD.FTZ R91, R247, R91 ;  /* 0x0000005bf75b7221 */ /* 0x004fc80000010000 */
[----:B------:R-:W0:Y:S04]  /*1ff0*/  SHFL.DOWN PT, R88, R89, 0x1, 0x1f ;  /* 0x08201f0059587f89 */ /* 0x000e2800000e0000 */
[----:B------:R-:W2:Y:S01]  /*2000*/  SHFL.DOWN PT, R122, R91, 0x1, 0x1f ;  /* 0x08201f005b7a7f89 */ /* 0x000ea200000e0000 */
[----:B-1----:R-:W-:Y:S01]  /*2010*/  LOP3.LUT P0, RZ, R92, 0x1f, RZ, 0xc0, !PT ;  /* 0x0000001f5cff7812 */ /* 0x002fe2000780c0ff */
[----:B------:R-:W-:Y:S01]  /*2020*/  BSSY.RECONVERGENT B0, `(.L_x_2696) ;  /* 0x000000c000007945 */ /* 0x000fe20003800200 */
[----:B0-----:R-:W-:Y:S01]  /*2030*/  FADD.FTZ R88, R89, R88 ;  /* 0x0000005859587221 */ /* 0x001fe20000010000 */
[----:B--2---:R-:W-:-:S10]  /*2040*/  FADD.FTZ R89, R91, R122 ;  /* 0x0000007a5b597221 */ /* 0x004fd40000010000 */
        /* <DEDUP_REMOVED lines=9> */
.L_x_2697:
[----:B------:R-:W-:Y:S05]  /*20e0*/  BSYNC.RECONVERGENT B0 ;  /* 0x0000000000007941 */ /* 0x000fea0003800200 */
.L_x_2696:
[----:B------:R-:W1:Y:S08]  /*20f0*/  S2UR UR5, SR_CgaCtaId ;  /* 0x00000000000579c3 */ /* 0x000e700000008800 */
[----:B------:R-:W-:Y:S01]  /*2100*/  BAR.SYNC.DEFER_BLOCKING 0x0 ;  /* 0x0000000000007b1d */ /* 0x000fe20000010000 */
[C---:B------:R-:W-:Y:S01]  /*2110*/  FADD.FTZ R19, R44.reuse, R19 ;  /* 0x000000132c137221 */ /* 0x040fe20000010000 */
[----:B------:R-:W-:Y:S01]  /*2120*/  FFMA.FTZ R9, R44, R114, R9 ;  /* 0x000000722c097223 */ /* 0x000fe20000010009 */
[C---:B------:R-:W-:Y:S01]  /*2130*/  FADD.FTZ R16, R45.reuse, R16 ;  /* 0x000000102d107221 */ /* 0x040fe20000010000 */
[----:B------:R-:W-:Y:S01]  /*2140*/  FFMA.FTZ R6, R45, R115, R6 ;  /* 0x000000732d067223 */ /* 0x000fe20000010006 */
[C---:B------:R-:W-:Y:S01]  /*2150*/  FADD.FTZ R21, R46.reuse, R21 ;  /* 0x000000152e157221 */ /* 0x040fe20000010000 */
[----:B------:R-:W-:Y:S01]  /*2160*/  UMOV UR4, 0x400 ;  /* 0x0000040000047882 */ /* 0x000fe20000000000 */
[----:B------:R-:W-:Y:S01]  /*2170*/  FFMA.FTZ R7, R46, R121, R7 ;  /* 0x000000792e077223 */ /* 0x000fe20000010007 */
[C---:B------:R-:W-:Y:S01]  /*2180*/  FADD.FTZ R18, R47.reuse, R18 ;  /* 0x000000122f127221 */ /* 0x040fe20000010000 */
[----:B------:R-:W-:Y:S01]  /*2190*/  FFMA.FTZ R4, R47, R119, R4 ;  /* 0x000000772f047223 */ /* 0x000fe20000010004 */
[C---:B------:R-:W-:Y:S01]  /*21a0*/  FADD.FTZ R29, R52.reuse, R29 ;  /* 0x0000001d341d7221 */ /* 0x040fe20000010000 */
[-C--:B------:R-:W-:Y:S01]  /*21b0*/  FFMA.FTZ R41, R52, R113.reuse, R41 ;  /* 0x0000007134297223 */ /* 0x080fe20000010029 */
[C---:B------:R-:W-:Y:S01]  /*21c0*/  FADD.FTZ R26, R53.reuse, R26 ;  /* 0x0000001a351a7221 */ /* 0x040fe20000010000 */
[----:B------:R-:W-:Y:S01]  /*21d0*/  FFMA.FTZ R38, R53, R108, R38 ;  /* 0x0000006c35267223 */ /* 0x000fe20000010026 */
[C---:B------:R-:W-:Y:S01]  /*21e0*/  FADD.FTZ R27, R54.reuse, R27 ;  /* 0x0000001b361b7221 */ /* 0x040fe20000010000 */
[----:B------:R-:W2:Y:S01]  /*21f0*/  LDC.64 R52, c[0x0][0x438] ;  /* 0x00010e00ff347b82 */ /* 0x000ea20000000a00 */
[----:B------:R-:W-:Y:S01]  /*2200*/  FFMA.FTZ R39, R54, R106, R39 ;  /* 0x0000006a36277223 */ /* 0x000fe20000010027 */
[C---:B------:R-:W-:Y:S01]  /*2210*/  FADD.FTZ R24, R55.reuse, R24 ;  /* 0x0000001837187221 */ /* 0x040fe20000010000 */
[----:B------:R-:W-:Y:S01]  /*2220*/  FFMA.FTZ R36, R55, R104, R36 ;  /* 0x0000006837247223 */ /* 0x000fe20000010024 */
[C---:B------:R-:W-:Y:S01]  /*2230*/  FADD.FTZ R23, R48.reuse, R23 ;  /* 0x0000001730177221 */ /* 0x040fe20000010000 */
[----:B------:R-:W-:Y:S01]  /*2240*/  FFMA.FTZ R5, R48, R113, R5 ;  /* 0x0000007130057223 */ /* 0x000fe20000010005 */
[C---:B------:R-:W-:Y:S01]  /*2250*/  FADD.FTZ R28, R123.reuse, R28 ;  /* 0x0000001c7b1c7221 */ /* 0x040fe20000010000 */
[----:B------:R-:W-:Y:S01]  /*2260*/  FFMA.FTZ R40, R123, R119, R40 ;  /* 0x000000777b287223 */ /* 0x000fe20000010028 */
[----:B-1----:R-:W-:Y:S01]  /*2270*/  ULEA UR4, UR5, UR4, 0x18 ;  /* 0x0000000405047291 */ /* 0x002fe2000f8ec0ff */
[----:B------:R-:W1:Y:S01]  /*2280*/  LDC.64 R54, c[0x0][0x380] ;  /* 0x0000e000ff367b82 */ /* 0x000e620000000a00 */
[C---:B------:R-:W-:Y:S01]  /*2290*/  FADD.FTZ R20, R49.reuse, R20 ;  /* 0x0000001431147221 */ /* 0x040fe20000010000 */
[----:B------:R-:W-:Y:S01]  /*22a0*/  FFMA.FTZ R2, R49, R108, R2 ;  /* 0x0000006c31027223 */ /* 0x000fe20000010002 */
[----:B------:R-:W-:Y:S01]  /*22b0*/  UIADD3 UR5, UPT, UPT, UR4, 0x3020, URZ ;  /* 0x0000302004057890 */ /* 0x000fe2000fffe0ff */
[C---:B------:R-:W-:Y:S01]  /*22c0*/  FADD.FTZ R25, R50.reuse, R25 ;  /* 0x0000001932197221 */ /* 0x040fe20000010000 */
[----:B------:R-:W-:Y:S01]  /*22d0*/  @!UP1 UIADD3 UR5, UPT, UPT, UR4, 0x3000, URZ ;  /* 0x0000300004059890 */ /* 0x000fe2000fffe0ff */
[----:B------:R-:W-:Y:S01]  /*22e0*/  FFMA.FTZ R3, R50, R106, R3 ;  /* 0x0000006a32037223 */ /* 0x000fe20000010003 */
[----:B------:R-:W-:Y:S01]  /*22f0*/  UIADD3 UR10, UPT, UPT, UR4, 0x3030, URZ ;  /* 0x00003030040a7890 */ /* 0x000fe2000fffe0ff */
[----:B------:R-:W3:Y:S01]  /*2300*/  LDC.U8 R48, c[0x0][0x410] ;  /* 0x00010400ff307b82 */ /* 0x000ee20000000000 */
[----:B------:R-:W-:Y:S01]  /*2310*/  @!UP1 UIADD3 UR10, UPT, UPT, UR4, 0x3010, URZ ;  /* 0x00003010040a9890 */ /* 0x000fe2000fffe0ff */
[C---:B------:R-:W-:Y:S01]  /*2320*/  FADD.FTZ R22, R51.reuse, R22 ;  /* 0x0000001633167221 */ /* 0x040fe20000010000 */
[----:B------:R-:W-:-:S03]  /*2330*/  FFMA.FTZ R0, R51, R104, R0 ;  /* 0x0000006833007223 */ /* 0x000fc60000010000 */
[----:B------:R-:W4:Y:S01]  /*2340*/  LDS.128 R44, [UR5] ;  /* 0x00000005ff2c7984 */ /* 0x000f220008000c00 */
[----:B--2---:R-:W-:-:S03]  /*2350*/  ISETP.NE.U32.AND P0, PT, R52, RZ, PT ;  /* 0x000000ff3400720c */ /* 0x004fc60003f05070 */
[----:B0-----:R-:W0:Y:S01]  /*2360*/  LDS.128 R88, [UR10] ;  /* 0x0000000aff587984 */ /* 0x001e220008000c00 */
[----:B------:R-:W-:Y:S02]  /*2370*/  ISETP.NE.AND.EX P0, PT, R53, RZ, PT, P0 ;  /* 0x000000ff3500720c */ /* 0x000fe40003f05300 */
[----:B-1----:R-:W-:-:S04]  /*2380*/  IADD3 R224, PT, PT, R224, R54, RZ ;  /* 0x00000036e0e07210 */ /* 0x002fc80007ffe0ff */
[----:B------:R-:W-:Y:S02]  /*2390*/  ISETP.GE.AND P4, PT, R224, R55, PT ;  /* 0x00000037e000720c */ /* 0x000fe40003f86270 */
[----:B---3--:R-:W-:Y:S01]  /*23a0*/  ISETP.NE.AND P3, PT, R48, RZ, PT ;  /* 0x000000ff3000720c */ /* 0x008fe20003f65270 */
[----:B----4-:R-:W-:Y:S01]  /*23b0*/  FADD.FTZ R123, RZ, R44 ;  /* 0x0000002cff7b7221 */ /* 0x010fe20000010000 */
[----:B------:R-:W-:-:S03]  /*23c0*/  FADD.FTZ R44, RZ, R45 ;  /* 0x0000002dff2c7221 */ /* 0x000fc60000010000 */
[----:B------:R-:W-:Y:S01]  /*23d0*/  FADD.FTZ R123, R46, R123 ;  /* 0x0000007b2e7b7221 */ /* 0x000fe20000010000 */
[----:B------:R-:W-:-:S03]  /*23e0*/  FADD.FTZ R44, R47, R44 ;  /* 0x0000002c2f2c7221 */ /* 0x000fc60000010000 */
[----:B0-----:R-:W-:Y:S01]  /*23f0*/  FADD.FTZ R123, R123, R88 ;  /* 0x000000587b7b7221 */ /* 0x001fe20000010000 */
[----:B------:R-:W-:-:S03]  /*2400*/  FADD.FTZ R44, R44, R89 ;  /* 0x000000592c2c7221 */ /* 0x000fc60000010000 */
[----:B------:R-:W-:Y:S01]  /*2410*/  FADD.FTZ R90, R90, R123 ;  /* 0x0000007b5a5a7221 */ /* 0x000fe20000010000 */
[----:B------:R-:W-:-:S03]  /*2420*/  FADD.FTZ R44, R91, R44 ;  /* 0x0000002c5b2c7221 */ /* 0x000fc60000010000 */
[----:B------:R-:W-:Y:S01]  /*2430*/  FMUL.FTZ R49, R90, UR14 ;  /* 0x0000000e5a317c20 */ /* 0x000fe20008410000 */
[----:B------:R-:W-:-:S04]  /*2440*/  FMUL.FTZ R48, R44, UR14 ;  /* 0x0000000e2c307c20 */ /* 0x000fc80008410000 */
[----:B------:R-:W-:Y:S01]  /*2450*/  FSEL R49, R49, RZ, !P3 ;  /* 0x000000ff31317208 */ /* 0x000fe20005800000 */
[----:B------:R-:W-:Y:S06]  /*2460*/  @P0 BRA `(.L_x_2698) ;  /* 0x00000004003c0947 */ /* 0x000fec0003800000 */
        /* <DEDUP_REMOVED lines=17> */
[C---:B------:R-:W-:Y:S01]  /*2580*/  FMUL.FTZ R45, R227.reuse, R234 ;  /* 0x000000eae32d7220 */ /* 0x040fe20000410000 */
[C---:B------:R-:W-:Y:S01]  /*2590*/  FMUL.FTZ R46, R227.reuse, R46 ;  /* 0x0000002ee32e7220 */ /* 0x040fe20000410000 */
[----:B------:R-:W-:Y:S01]  /*25a0*/  FMUL.FTZ R47, R227, R240 ;  /* 0x000000f0e32f7220 */ /* 0x000fe20000410000 */
[----:B------:R-:W-:Y:S06]  /*25b0*/  BRA `(.L_x_2701) ;  /* 0x0000000800207947 */ /* 0x000fec0003800000 */
.L_x_2700:
        /* <DEDUP_REMOVED lines=11> */
[----:B------:R-:W-:-:S02]  /*2670*/  FMUL.FTZ R47, R227, R240 ;  /* 0x000000f0e32f7220 */ /* 0x000fc40000410000 */
[----:B------:R-:W-:Y:S02]  /*2680*/  MOV R80, R44 ;  /* 0x0000002c00507202 */ /* 0x000fe40000000f00 */
[----:B------:R-:W-:Y:S02]  /*2690*/  MOV R81, R45 ;  /* 0x0000002d00517202 */ /* 0x000fe40000000f00 */
[----:B------:R-:W-:Y:S02]  /*26a0*/  MOV R82, R46 ;  /* 0x0000002e00527202 */ /* 0x000fe40000000f00 */
[----:B------:R-:W-:Y:S01]  /*26b0*/  MOV R83, R47 ;  /* 0x0000002f00537202 */ /* 0x000fe20000000f00 */
[----:B------:R-:W-:Y:S06]  /*26c0*/  BRA `(.L_x_2701) ;  /* 0x0000000400dc7947 */ /* 0x000fec0003800000 */
.L_x_2699:
        /* <DEDUP_REMOVED lines=20> */
.L_x_2702:
        /* <DEDUP_REMOVED lines=21> */
.L_x_2698:
        /* <DEDUP_REMOVED lines=18> */
[C---:B------:R-:W-:Y:S01]  /*2a80*/  FFMA.FTZ R46, R227.reuse, R235, R58 ;  /* 0x000000ebe32e7223 */ /* 0x040fe2000001003a */
[----:B------:R-:W-:Y:S01]  /*2a90*/  FFMA.FTZ R47, R227, R240, R59 ;  /* 0x000000f0e32f7223 */ /* 0x000fe2000001003b */
[----:B------:R-:W-:Y:S06]  /*2aa0*/  BRA `(.L_x_2701) ;  /* 0x0000000000e47947 */ /* 0x000fec0003800000 */
.L_x_2704:
        /* <DEDUP_REMOVED lines=11> */
[----:B------:R-:W-:-:S02]  /*2b60*/  FFMA.FTZ R47, R227, R240, R59 ;  /* 0x000000f0e32f7223 */ /* 0x000fc4000001003b */
[----:B------:R-:W-:Y:S02]  /*2b70*/  MOV R80, R44 ;  /* 0x0000002c00507202 */ /* 0x000fe40000000f00 */
[----:B------:R-:W-:Y:S02]  /*2b80*/  MOV R81, R45 ;  /* 0x0000002d00517202 */ /* 0x000fe40000000f00 */
[----:B------:R-:W-:Y:S02]  /*2b90*/  MOV R82, R46 ;  /* 0x0000002e00527202 */ /* 0x000fe40000000f00 */
[----:B------:R-:W-:Y:S01]  /*2ba0*/  MOV R83, R47 ;  /* 0x0000002f00537202 */ /* 0x000fe20000000f00 */
[----:B------:R-:W-:Y:S06]  /*2bb0*/  BRA `(.L_x_2701) ;  /* 0x0000000000a07947 */ /* 0x000fec0003800000 */
.L_x_2703:
        /* <DEDUP_REMOVED lines=20> */
.L_x_2705:
        /* <DEDUP_REMOVED lines=20> */
.L_x_2701:
        /* <DEDUP_REMOVED lines=9> */
[----:B-1----:R-:W-:-:S04]  /*2ed0*/  @P0 IMAD.WIDE.U32 R90, R230, 0x10, R88 ;  /* 0x00000010e65a0825 */ /* 0x002fc800078e0058 */
[C---:B0-----:R-:W-:Y:S01]  /*2ee0*/  IMAD.WIDE.U32 R88, R230.reuse, 0x10, R50 ;  /* 0x00000010e6587825 */ /* 0x041fe200078e0032 */
[----:B------:R0:W-:Y:S03]  /*2ef0*/  @P0 STG.E.128 desc[UR12][R90.64], R84 ;  /* 0x000000545a000986 */ /* 0x0001e6000c101d0c */
[----:B--2---:R-:W-:Y:S01]  /*2f00*/  @P1 IMAD.WIDE.U32 R54, R230, 0x10, R54 ;  /* 0x00000010e6361825 */ /* 0x004fe200078e0036 */
        /* <DEDUP_REMOVED lines=13> */
[C---:B0----5:R-:W-:Y:S01]  /*2fe0*/  FFMA.FTZ R44, R227.reuse, R239, R60 ;  /* 0x000000efe32c7223 */ /* 0x061fe2000001003c */
        /* <DEDUP_REMOVED lines=12> */
.L_x_2708:
        /* <DEDUP_REMOVED lines=17> */
.L_x_2707:
        /* <DEDUP_REMOVED lines=18> */
.L_x_2710:
        /* <DEDUP_REMOVED lines=11> */
[----:B------:R-:W-:Y:S01]  /*3390*/  FFMA.FTZ R47, R227, R250, R63 ;  /* 0x000000fae32f7223 */ /* 0x000fe2000001003f */
[----:B------:R-:W-:Y:S06]  /*33a0*/  BRA `(.L_x_2709) ;  /* 0x0000000400187947 */ /* 0x000fec0003800000 */
.L_x_2706:
[----:B------:R-:W-:Y:S05]  /*33b0*/  @!P0 BRA `(.L_x_2711) ;  /* 0x00000000009c8947 */ /* 0x000fea0003800000 */
        /* <DEDUP_REMOVED lines=22> */
.L_x_2712:
        /* <DEDUP_REMOVED lines=17> */
.L_x_2711:
        /* <DEDUP_REMOVED lines=18> */
.L_x_2713:
        /* <DEDUP_REMOVED lines=11> */
[----:B------:R-:W-:-:S07]  /*3800*/  FMUL.FTZ R47, R227, R250 ;  /* 0x000000fae32f7220 */ /* 0x000fce0000410000 */
.L_x_2709:
        /* <DEDUP_REMOVED lines=32> */
.L_x_2716:
        /* <DEDUP_REMOVED lines=17> */
.L_x_2715:
        /* <DEDUP_REMOVED lines=18> */
.L_x_2718:
        /* <DEDUP_REMOVED lines=13> */
.L_x_2714:
        /* <DEDUP_REMOVED lines=8> */
[----:B0-----:R-:W-:Y:S01]  /*3d90*/  FADD.FTZ R46, R98, -R93 ;  /* 0x8000005d622e7221 */ /* 0x001fe20000010000 */
        /* <DEDUP_REMOVED lines=14> */
.L_x_2720:
        /* <DEDUP_REMOVED lines=17> */
.L_x_2719:
        /* <DEDUP_REMOVED lines=18> */
.L_x_2721:
        /* <DEDUP_REMOVED lines=11> */
[----:B------:R-:W-:-:S07]  /*4160*/  FMUL.FTZ R47, R227, R252 ;  /* 0x000000fce32f7220 */ /* 0x000fce0000410000 */
.L_x_2717:
        /* <DEDUP_REMOVED lines=32> */
.L_x_2724:
        /* <DEDUP_REMOVED lines=17> */
.L_x_2723:
        /* <DEDUP_REMOVED lines=18> */
.L_x_2726:
        /* <DEDUP_REMOVED lines=13> */
.L_x_2722:
        /* <DEDUP_REMOVED lines=23> */
.L_x_2728:
        /* <DEDUP_REMOVED lines=17> */
.L_x_2727:
        /* <DEDUP_REMOVED lines=18> */
.L_x_2729:
        /* <DEDUP_REMOVED lines=12> */
.L_x_2725:
        /* <DEDUP_REMOVED lines=32> */
.L_x_2732:
        /* <DEDUP_REMOVED lines=17> */
.L_x_2731:
        /* <DEDUP_REMOVED lines=18> */
.L_x_2734:
        /* <DEDUP_REMOVED lines=13> */
.L_x_2730:
        /* <DEDUP_REMOVED lines=23> */
.L_x_2736:
        /* <DEDUP_REMOVED lines=17> */
.L_x_2735:
        /* <DEDUP_REMOVED lines=18> */
.L_x_2737:
        /* <DEDUP_REMOVED lines=12> */
.L_x_2733:
        /* <DEDUP_REMOVED lines=32> */
.L_x_2740:
        /* <DEDUP_REMOVED lines=17> */
.L_x_2739:
        /* <DEDUP_REMOVED lines=18> */
.L_x_2742:
        /* <DEDUP_REMOVED lines=13> */
.L_x_2738:
        /* <DEDUP_REMOVED lines=23> */
.L_x_2744:
        /* <DEDUP_REMOVED lines=17> */
.L_x_2743:
        /* <DEDUP_REMOVED lines=18> */
.L_x_2745:
        /* <DEDUP_REMOVED lines=12> */
.L_x_2741:
        /* <DEDUP_REMOVED lines=30> */
[----:B0-----:R-:W-:Y:S02]  /*5f70*/  MOV R44, R189 ;  /* 0x000000bd002c7202 */ /* 0x001fe40000000f00 */
        /* <DEDUP_REMOVED lines=75> */
.L_x_2695:
        /* <DEDUP_REMOVED lines=12> */
[----:B----4-:R-:W-:-:S05]  /*64f0*/  IMAD.WIDE.U32 R6, R19, 0x10, R6 ;  /* 0x0000001013067825 */ /* 0x010fca00078e0006 */
[----:B------:R-:W-:Y:S01]  /*6500*/  STG.E.128 desc[UR12][R6.64], R88 ;  /* 0x0000005806007986 */ /* 0x000fe2000c101d0c */
[----:B-1----:R-:W-:-:S05]  /*6510*/  IMAD.WIDE.U32 R16, R19, 0x10, R16 ;  /* 0x0000001013107825 */ /* 0x002fca00078e0010 */
        /* <DEDUP_REMOVED lines=22> */
.L_x_2747:
        /* <DEDUP_REMOVED lines=16> */
.L_x_3869:


//--------------------- .text._ZN10layer_norm31ln_parallel_residual_bwd_kernelINS_13Kernel_traitsI6__halfffffjLj3072ELj1ELj1ELj4ELj16ENS_18Kernel_traits_baseILj3072ES2_ffffjLj128EEEEELb0ELb1ELb0EEEvNS_9BwdParamsE --------------------------
	.section	.text._ZN10layer_norm31ln_parallel_residual_bwd_kernelINS_13Kernel_traitsI6__halfffffjLj3072ELj1ELj1ELj4ELj16ENS_18Kernel_traits_baseILj3072ES2_ffffjLj128EEEEELb0ELb1ELb0EEEvNS_9BwdParamsE,"ax",@progbits
	.align	128
        .global         _ZN10layer_norm31ln_parallel_residual_bwd_kernelINS_13Kernel_traitsI6__halfffffjLj3072ELj1ELj1ELj4ELj16ENS_18Kernel_traits_baseILj3072ES2_ffffjLj128EEEEELb0ELb1ELb0EEEvNS_9BwdParamsE
        .type           _ZN10layer_norm31ln_parallel_residual_bwd_kernelINS_13Kernel_traitsI6__halfffffjLj3072ELj1ELj1ELj4ELj16ENS_18Kernel_traits_baseILj3072ES2_ffffjLj128EEEEELb0ELb1ELb0EEEvNS_9BwdParamsE,@function
        .size           _ZN10layer_norm31ln_parallel_residual_bwd_kernelINS_13Kernel_traitsI6__halfffffjLj3072ELj1ELj1ELj4ELj16ENS_18Kernel_traits_baseILj3072ES2_ffffjLj128EEEEELb0ELb1ELb0EEEvNS_9BwdParamsE,(.L_x_3870 - _ZN10layer_norm31ln_parallel_residual_bwd_kernelINS_13Kernel_traitsI6__halfffffjLj3072ELj1ELj1ELj4ELj16ENS_18Kernel_traits_baseILj3072ES2_ffffjLj128EEEEELb0ELb1ELb0EEEvNS_9BwdParamsE)
        .other          _ZN10layer_norm31ln_parallel_residual_bwd_kernelINS_13Kernel_traitsI6__halfffffjLj3072ELj1ELj1ELj4ELj16ENS_18Kernel_traits_baseILj3072ES2_ffffjLj128EEEEELb0ELb1ELb0EEEvNS_9BwdParamsE,@"STO_CUDA_ENTRY STV_DEFAULT"
_ZN10layer_norm31ln_parallel_residual_bwd_kernelINS_13Kernel_traitsI6__halfffffjLj3072ELj1ELj1ELj4ELj16ENS_18Kernel_traits_baseILj3072ES2_ffffjLj128EEEEELb0ELb1ELb0EEEvNS_9BwdParamsE:
.text._ZN10layer_norm31ln_parallel_residual_bwd_kernelINS_13Kernel_traitsI6__halfffffjLj3072ELj1ELj1ELj4ELj16ENS_18Kernel_traits_baseILj3072ES2_ffffjLj128EEEEELb0ELb1ELb0EEEvNS_9BwdParamsE:
        /* <DEDUP_REMOVED lines=14> */
[C---:B------:R-:W-:Y:S02]  /*00e0*/  ISETP.GE.U32.AND P2, PT, R2.reuse, 0x180, PT ;  /* 0x000001800200780c */ /* 0x040fe40003f46070 */
[C---:B------:R-:W-:Y:S02]  /*00f0*/  ISETP.GE.U32.AND P3, PT, R2.reuse, 0x200, PT ;  /* 0x000002000200780c */ /* 0x040fe40003f66070 */
[C---:B------:R-:W-:Y:S02]  /*0100*/  ISETP.GE.U32.AND P4, PT, R2.reuse, 0x280, PT ;  /* 0x000002800200780c */ /* 0x040fe40003f86070 */
[----:B------:R-:W-:-:S03]  /*0110*/  ISETP.GE.U32.AND P5, PT, R2, 0x300, PT ;  /* 0x000003000200780c */ /* 0x000fc60003fa6070 */
[----:B------:R-:W1:Y:S08]  /*0120*/  @P6 LDC.64 R4, c[0x0][0x3d0] ;  /* 0x0000f400ff046b82 */ /* 0x000e700000000a00 */
[----:B------:R-:W3:Y:S08]  /*0130*/  @P1 LDC.64 R16, c[0x0][0x3d0] ;  /* 0x0000f400ff101b82 */ /* 0x000ef00000000a00 */
[----:B------:R-:W4:Y:S08]  /*0140*/  @P2 LDC.64 R20, c[0x0][0x3d0] ;  /* 0x0000f400ff142b82 */ /* 0x000f300000000a00 */
[----:B------:R-:W4:Y:S01]  /*0150*/  @P3 LDC.64 R22, c[0x0][0x3d0] ;  /* 0x0000f400ff163b82 */ /* 0x000f220000000a00 */
[C---:B-1----:R-:W-:Y:S01]  /*0160*/  @P6 IMAD.WIDE.U32 R4, R3.reuse, 0x8, R4 ;  /* 0x0000000803046825 */ /* 0x042fe200078e0004 */
[----:B------:R-:W-:-:S04]  /*0170*/  @P6 LOP3.LUT R3, R3, 0x80, RZ, 0xfc, !PT ;  /* 0x0000008003036812 */ /* 0x000fc800078efcff */
[----:B--2---:R-:W5:Y:S02]  /*0180*/  @P6 LDG.E.64 R6, desc[UR16][R4.64] ;  /* 0x0000001004066981 */ /* 0x004f64000c1e1b00 */
[----:B------:R-:W1:Y:S01]  /*0190*/  @P4 LDC.64 R30, c[0x0][0x3d0] ;  /* 0x0000f400ff1e4b82 */ /* 0x000e620000000a00 */
[C---:B---3--:R-:W-:Y:S01]  /*01a0*/  @P1 IMAD.WIDE.U32 R24, R3.reuse, 0x8, R16 ;  /* 0x0000000803181825 */ /* 0x048fe200078e0010 */
[----:B------:R-:W-:Y:S01]  /*01b0*/  @P1 IADD3 R3, PT, PT, R3, 0x80, RZ ;  /* 0x0000008003031810 */ /* 0x000fe20007ffe0ff */
[----:B0-----:R-:W-:Y:S01]  /*01c0*/  UISETP.GE.AND UP0, UPT, UR11, UR4, UPT ;  /* 0x000000040b00728c */ /* 0x001fe2000bf06270 */
[----:B------:R-:W-:Y:S02]  /*01d0*/  CS2R R34, SRZ ;  /* 0x0000000000227805 */ /* 0x000fe4000001ff00 */
[----:B------:R-:W-:Y:S01]  /*01e0*/  CS2R R36, SRZ ;  /* 0x0000000000247805 */ /* 0x000fe2000001ff00 */
[----:B------:R0:W5:Y:S01]  /*01f0*/  @P1 LDG.E.64 R8, desc[UR16][R24.64] ;  /* 0x0000001018081981 */ /* 0x000162000c1e1b00 */
[----:B------:R-:W2:Y:S01]  /*0200*/  @P5 LDC.64 R32, c[0x0][0x3d0] ;  /* 0x0000f400ff205b82 */ /* 0x000ea20000000a00 */
[C---:B----4-:R-:W-:Y:S01]  /*0210*/  @P2 IMAD.WIDE.U32 R26, R3.reuse, 0x8, R20 ;  /* 0x00000008031a2825 */ /* 0x050fe200078e0014 */
[----:B------:R-:W-:-:S02]  /*0220*/  @P2 IADD3 R3, PT, PT, R3, 0x80, RZ ;  /* 0x0000008003032810 */ /* 0x000fc40007ffe0ff */
[----:B------:R-:W-:Y:S02]  /*0230*/  CS2R R20, SRZ ;  /* 0x0000000000147805 */ /* 0x000fe4000001ff00 */
[----:B------:R-:W-:Y:S02]  /*0240*/  CS2R R38, SRZ ;  /* 0x0000000000267805 */ /* 0x000fe4000001ff00 */
[----:B------:R-:W-:Y:S01]  /*0250*/  CS2R R40, SRZ ;  /* 0x0000000000287805 */ /* 0x000fe2000001ff00 */
[----:B------:R3:W5:Y:S01]  /*0260*/  @P2 LDG.E.64 R10, desc[UR16][R26.64] ;  /* 0x000000101a0a2981 */ /* 0x000762000c1e1b00 */
[C---:B------:R-:W-:Y:S01]  /*0270*/  @P3 IMAD.WIDE.U32 R28, R3.reuse, 0x8, R22 ;  /* 0x00000008031c3825 */ /* 0x040fe200078e0016 */
[----:B------:R-:W-:Y:S02]  /*0280*/  @P3 IADD3 R3, PT, PT, R3, 0x80, RZ ;  /* 0x0000008003033810 */ /* 0x000fe40007ffe0ff */
[----:B------:R-:W-:Y:S02]  /*0290*/  CS2R R22, SRZ ;  /* 0x0000000000167805 */ /* 0x000fe4000001ff00 */
[----:B0-----:R-:W-:-:S02]  /*02a0*/  CS2R R24, SRZ ;  /* 0x0000000000187805 */ /* 0x001fc4000001ff00 */
[----:B------:R-:W-:Y:S01]  /*02b0*/  CS2R R42, SRZ ;  /* 0x00000000002a7805 */ /* 0x000fe2000001ff00 */
[----:B------:R0:W5:Y:S01]  /*02c0*/  @P3 LDG.E.64 R12, desc[UR16][R28.64] ;  /* 0x000000101c0c3981 */ /* 0x000162000c1e1b00 */
[C---:B-1----:R-:W-:Y:S01]  /*02d0*/  @P4 IMAD.WIDE.U32 R30, R3.reuse, 0x8, R30 ;  /* 0x00000008031e4825 */ /* 0x042fe200078e001e */
[----:B------:R-:W-:Y:S02]  /*02e0*/  @P4 IADD3 R3, PT, PT, R3, 0x80, RZ ;  /* 0x0000008003034810 */ /* 0x000fe40007ffe0ff */
[----:B---3--:R-:W-:Y:S02]  /*02f0*/  CS2R R26, SRZ ;  /* 0x00000000001a7805 */ /* 0x008fe4000001ff00 */
[----:B------:R-:W-:Y:S02]  /*0300*/  CS2R R44, SRZ ;  /* 0x00000000002c7805 */ /* 0x000fe4000001ff00 */
[----:B------:R-:W-:Y:S01]  /*0310*/  CS2R R46, SRZ ;  /* 0x00000000002e7805 */ /* 0x000fe2000001ff00 */
[----:B------:R1:W5:Y:S01]  /*0320*/  @P4 LDG.E.64 R14, desc[UR16][R30.64] ;  /* 0x000000101e0e4981 */ /* 0x000362000c1e1b00 */
[----:B--2---:R-:W-:-:S05]  /*0330*/  @P5 IMAD.WIDE.U32 R16, R3, 0x8, R32 ;  /* 0x0000000803105825 */ /* 0x004fca00078e0020 */
[----:B------:R2:W5:Y:S01]  /*0340*/  @P5 LDG.E.64 R18, desc[UR16][R16.64] ;  /* 0x0000001010125981 */ /* 0x000562000c1e1b00 */
[----:B0-----:R-:W-:Y:S02]  /*0350*/  CS2R R28, SRZ ;  /* 0x00000000001c7805 */ /* 0x001fe4000001ff00 */
[----:B-1----:R-:W-:Y:S02]  /*0360*/  CS2R R30, SRZ ;  /* 0x00000000001e7805 */ /* 0x002fe4000001ff00 */
        /* <DEDUP_REMOVED lines=11> */
[----:B--2---:R-:W-:Y:S06]  /*0420*/  BRA.U UP0, `(.L_x_2748) ;  /* 0x0000005d00207547 */ /* 0x004fec000b800000 */
[----:B------:R-:W0:Y:S01]  /*0430*/  LDCU.U8 UR8, c[0x0][0x410] ;  /* 0x00008200ff0877ac */ /* 0x000e220008000000 */
[----:B-----5:R-:W-:Y:S02]  /*0440*/  MOV R144, R6 ;  /* 0x0000000600907202 */ /* 0x020fe40000000f00 */
        /* <DEDUP_REMOVED lines=66> */
[----:B------:R-:W1:Y:S01]  /*0870*/  LDCU.128 UR12, c[0x0][0x3c0] ;  /* 0x00007800ff0c77ac */ /* 0x000e620008000c00 */
[----:B------:R-:W1:Y:S01]  /*0880*/  LDCU.64 UR20, c[0x0][0x380] ;  /* 0x00007000ff1477ac */ /* 0x000e620008000a00 */
[----:B0-2---:R-:W-:-:S11]  /*0890*/  UISETP.NE.AND UP2, UPT, UR8, URZ, UPT ;  /* 0x000000ff0800728c */ /* 0x005fd6000bf45270 */
.L_x_2823:
[----:B-1----:R-:W-:Y:S02]  /*08a0*/  UIMAD.WIDE UR22, UR11, 0x4, UR14 ;  /* 0x000000040b1678a5 */ /* 0x002fe4000f8e020e */
[----:B------:R-:W-:-:S04]  /*08b0*/  UIMAD.WIDE UR8, UR11, 0x4, UR12 ;  /* 0x000000040b0878a5 */ /* 0x000fc8000f8e020c */
[----:B0-234-:R-:W-:Y:S02]  /*08c0*/  MOV R100, UR22 ;  /* 0x0000001600647c02 */ /* 0x01dfe40008000f00 */
[----:B------:R-:W-:Y:S02]  /*08d0*/  MOV R101, UR23 ;  /* 0x0000001700657c02 */ /* 0x000fe40008000f00 */
[----:B------:R-:W-:Y:S02]  /*08e0*/  MOV R102, UR8 ;  /* 0x0000000800667c02 */ /* 0x000fe40008000f00 */
[----:B------:R-:W-:Y:S01]  /*08f0*/  MOV R103, UR9 ;  /* 0x0000000900677c02 */ /* 0x000fe20008000f00 */
[----:B------:R-:W2:Y:S04]  /*0900*/  LDG.E R100, desc[UR16][R100.64] ;  /* 0x0000001064647981 */ /* 0x000ea8000c1e1900 */
[----:B-----5:R-:W5:Y:S01]  /*0910*/  LDG.E R102, desc[UR16][R102.64] ;  /* 0x0000001066667981 */ /* 0x020f62000c1e1900 */
[----:B------:R-:W-:Y:S01]  /*0920*/  UIMAD UR8, UR11, UR10, URZ ;  /* 0x0000000a0b0872a4 */ /* 0x000fe2000f8e02ff */
[----:B------:R-:W-:Y:S01]  /*0930*/  PLOP3.LUT P0, PT, PT, PT, UP2, 0x40, 0x4 ;  /* 0x000000000004781c */ /* 0x000fe20003f0e828 */
[----:B------:R-:W-:Y:S01]  /*0940*/  BSSY.RECONVERGENT B0, `(.L_x_2749) ;  /* 0x000003c000007945 */ /* 0x000fe20003800200 */
[----:B------:R-:W-:Y:S01]  /*0950*/  HFMA2 R141, -RZ, RZ, 0, 0 ;  /* 0x00000000ff8d7431 */ /* 0x000fe200000001ff */
[----:B------:R-:W-:Y:S01]  /*0960*/  USHF.R.S32.HI UR9, URZ, 0x1f, UR8 ;  /* 0x0000001fff097899 */ /* 0x000fe20008011408 */
[----:B------:R-:W-:-:S02]  /*0970*/  ISETP.GE.U32.AND P1, PT, R2, 0x100, PT ;  /* 0x000001000200780c */ /* 0x000fc40003f26070 */
[C---:B------:R-:W-:Y:S01]  /*0980*/  ISETP.GE.U32.AND P2, PT, R2.reuse, 0x180, PT ;  /* 0x000001800200780c */ /* 0x040fe20003f46070 */
[----:B------:R-:W-:Y:S01]  /*0990*/  ULEA.HI UR9, UR9, UR8, URZ, 0x2 ;  /* 0x0000000809097291 */ /* 0x000fe2000f8f10ff */
[C---:B------:R-:W-:Y:S02]  /*09a0*/  ISETP.GE.U32.AND P3, PT, R2.reuse, 0x200, PT ;  /* 0x000002000200780c */ /* 0x040fe40003f66070 */
[C---:B------:R-:W-:Y:S02]  /*09b0*/  ISETP.GE.U32.AND P4, PT, R2.reuse, 0x280, PT ;  /* 0x000002800200780c */ /* 0x040fe40003f86070 */
[----:B------:R-:W-:Y:S02]  /*09c0*/  ISETP.GE.U32.AND P5, PT, R2, 0x300, PT ;  /* 0x000003000200780c */ /* 0x000fe40003fa6070 */
[----:B------:R-:W-:Y:S02]  /*09d0*/  MOV R0, UR9 ;  /* 0x0000000900007c02 */ /* 0x000fe40008000f00 */
[----:B------:R-:W-:-:S02]  /*09e0*/  MOV R142, RZ ;  /* 0x000000ff008e7202 */ /* 0x000fc40000000f00 */
[----:B------:R-:W-:-:S04]  /*09f0*/  LEA.HI.SX32 R0, R0, R139, 0x1e ;  /* 0x0000008b00007211 */ /* 0x000fc800078ff2ff */
[----:B------:R-:W-:Y:S02]  /*0a00*/  MOV R140, R0 ;  /* 0x00000000008c7202 */ /* 0x000fe40000000f00 */
[----:B--2---:R-:W-:Y:S02]  /*0a10*/  R2UR UR23, R100 ;  /* 0x00000000641772ca */ /* 0x004fe400000e0000 */
[----:B-----5:R-:W-:Y:S01]  /*0a20*/  FSEL R139, R102, RZ, P0 ;  /* 0x000000ff668b7208 */ /* 0x020fe20000000000 */
[----:B------:R-:W-:-:S12]  /*0a30*/  @!P6 BRA `(.L_x_2750) ;  /* 0x0000000000b0e947 */ /* 0x000fd80003800000 */
[----:B------:R-:W0:Y:S01]  /*0a40*/  LDC.64 R102, c[0x0][0x3a8] ;  /* 0x0000ea00ff667b82 */ /* 0x000e220000000a00 */
[----:B------:R-:W-:-:S04]  /*0a50*/  ISETP.NE.U32.AND P0, PT, RZ, UR18, PT ;  /* 0x00000012ff007c0c */ /* 0x000fc8000bf05070 */
[----:B------:R-:W-:-:S03]  /*0a60*/  ISETP.NE.AND.EX P0, PT, RZ, UR19, PT, P0 ;  /* 0x00000013ff007c0c */ /* 0x000fc6000bf05300 */
[----:B------:R-:W1:Y:S01]  /*0a70*/  LDC.64 R100, c[0x0][0x428] ;  /* 0x00010a00ff647b82 */ /* 0x000e620000000a00 */
[----:B------:R-:W-:-:S09]  /*0a80*/  HADD2.F32 R113, -RZ, R144.H0_H0 ;  /* 0x20000090ff717230 */ /* 0x000fd20000004100 */
[----:B------:R-:W2:Y:S01]  /*0a90*/  @P0 LDC.64 R140, c[0x0][0x438] ;  /* 0x00010e00ff8c0b82 */ /* 0x000ea20000000a00 */
[----:B0-----:R-:W-:-:S06]  /*0aa0*/  IMAD.WIDE.U32 R104, R0, 0x10, R102 ;  /* 0x0000001000687825 */ /* 0x001fcc00078e0066 */
[----:B------:R-:W3:Y:S01]  /*0ab0*/  LDG.E.128 R104, desc[UR16][R104.64] ;  /* 0x0000001068687981 */ /* 0x000ee2000c1e1d00 */
[----:B-1----:R-:W-:-:S06]  /*0ac0*/  IMAD.WIDE.U32 R100, R0, 0x10, R100 ;  /* 0x0000001000647825 */ /* 0x002fcc00078e0064 */
[----:B------:R-:W4:Y:S01]  /*0ad0*/  LDG.E.128 R100, desc[UR16][R100.64] ;  /* 0x0000001064647981 */ /* 0x000f22000c1e1d00 */
[----:B--2---:R-:W-:-:S05]  /*0ae0*/  @P0 IMAD.WIDE.U32 R140, R0, 0x10, R140 ;  /* 0x00000010008c0825 */ /* 0x004fca00078e008c */
[----:B------:R0:W5:Y:S02]  /*0af0*/  @P0 LDG.E.128 R68, desc[UR16][R140.64] ;  /* 0x000000108c440981 */ /* 0x000164000c1e1d00 */
[----:B0-----:R-:W-:Y:S01]  /*0b00*/  IADD3 R140, PT, PT, R0, 0x80, RZ ;  /* 0x00000080008c7810 */ /* 0x001fe20007ffe0ff */
[C---:B---3--:R-:W-:Y:S01]  /*0b10*/  FADD.FTZ R3, -R139.reuse, R104 ;  /* 0x000000688b037221 */ /* 0x048fe20000010100 */
[C---:B------:R-:W-:Y:S01]  /*0b20*/  FADD.FTZ R114, -R139.reuse, R105 ;  /* 0x000000698b727221 */ /* 0x040fe20000010100 */
[----:B------:R-:W-:Y:S02]  /*0b30*/  HADD2.F32 R104, -RZ, R144.H1_H1 ;  /* 0x30000090ff687230 */ /* 0x000fe40000004100 */
[----:B------:R-:W-:Y:S01]  /*0b40*/  FADD.FTZ R106, -R139, R106 ;  /* 0x0000006a8b6a7221 */ /* 0x000fe20000010100 */
[----:B------:R-:W-:Y:S01]  /*0b50*/  FMUL.FTZ R3, R3, UR23 ;  /* 0x0000001703037c20 */ /* 0x000fe20008410000 */
[----:B------:R-:W-:Y:S01]  /*0b60*/  FMUL.FTZ R114, R114, UR23 ;  /* 0x0000001772727c20 */ /* 0x000fe20008410000 */
[----:B------:R-:W-:-:S02]  /*0b70*/  HADD2.F32 R105, -RZ, R145.H0_H0 ;  /* 0x20000091ff697230 */ /* 0x000fc40000004100 */
[----:B------:R-:W-:Y:S01]  /*0b80*/  FMUL.FTZ R127, R106, UR23 ;  /* 0x000000176a7f7c20 */ /* 0x000fe20008410000 */
[----:B----4-:R-:W-:Y:S01]  /*0b90*/  FMUL.FTZ R18, R100, R113 ;  /* 0x0000007164127220 */ /* 0x010fe20000410000 */
[----:B------:R-:W-:Y:S01]  /*0ba0*/  FADD.FTZ R44, R44, R100 ;  /* 0x000000642c2c7221 */ /* 0x000fe20000010000 */
[----:B------:R-:W-:Y:S01]  /*0bb0*/  FFMA.FTZ R20, R100, R3, R20 ;  /* 0x0000000364147223 */ /* 0x000fe20000010014 */
[----:B------:R-:W-:Y:S01]  /*0bc0*/  FMUL.FTZ R113, R101, R104 ;  /* 0x0000006865717220 */ /* 0x000fe20000410000 */
[----:B------:R-:W-:Y:S01]  /*0bd0*/  FADD.FTZ R45, R45, R101 ;  /* 0x000000652d2d7221 */ /* 0x000fe20000010000 */
[----:B------:R-:W-:Y:S01]  /*0be0*/  FFMA.FTZ R21, R101, R114, R21 ;  /* 0x0000007265157223 */ /* 0x000fe20000010015 */
[----:B------:R-:W-:Y:S01]  /*0bf0*/  FADD.FTZ R100, RZ, R18 ;  /* 0x00000012ff647221 */ /* 0x000fe20000010000 */
[----:B------:R-:W-:Y:S01]  /*0c00*/  FFMA.FTZ R101, R3, R18, RZ ;  /* 0x0000001203657223 */ /* 0x000fe200000100ff */
[----:B------:R-:W-:Y:S01]  /*0c10*/  FMUL.FTZ R124, R102, R105 ;  /* 0x00000069667c7220 */ /* 0x000fe20000410000 */
[----:B------:R-:W-:-:S02]  /*0c20*/  HADD2.F32 R104, -RZ, R145.H1_H1 ;  /* 0x30000091ff687230 */ /* 0x000fc40000004100 */
[----:B------:R-:W-:Y:S01]  /*0c30*/  FADD.FTZ R105, R100, R113 ;  /* 0x0000007164697221 */ /* 0x000fe20000010000 */
[----:B------:R-:W-:Y:S01]  /*0c40*/  FADD.FTZ R107, -R139, R107 ;  /* 0x0000006b8b6b7221 */ /* 0x000fe20000010100 */
        /* <DEDUP_REMOVED lines=10> */
[----:B------:R-:W-:-:S07]  /*0cf0*/  FFMA.FTZ R142, R138, R137, R101 ;  /* 0x000000898a8e7223 */ /* 0x000fce0000010065 */
.L_x_2750:
[----:B---34-:R-:W-:Y:S05]  /*0d00*/  BSYNC.RECONVERGENT B0 ;  /* 0x0000000000007941 */ /* 0x018fea0003800200 */
.L_x_2749:
[----:B------:R-:W-:Y:S04]  /*0d10*/  BSSY.RECONVERGENT B0, `(.L_x_2751) ;  /* 0x000002e000007945 */ /* 0x000fe80003800200 */
[----:B------:R-:W-:Y:S05]  /*0d20*/  @!P1 BRA `(.L_x_2752) ;  /* 0x0000000000b09947 */ /* 0x000fea0003800000 */
[----:B------:R-:W0:Y:S01]  /*0d30*/  LDC.64 R100, c[0x0][0x3a8] ;  /* 0x0000ea00ff647b82 */ /* 0x000e220000000a00 */
[----:B------:R-:W-:-:S04]  /*0d40*/  ISETP.NE.U32.AND P0, PT, RZ, UR18, PT ;  /* 0x00000012ff007c0c */ /* 0x000fc8000bf05070 */
[----:B------:R-:W-:-:S03]  /*0d50*/  ISETP.NE.AND.EX P0, PT, RZ, UR19, PT, P0 ;  /* 0x00000013ff007c0c */ /* 0x000fc6000bf05300 */
[----:B------:R-:W1:Y:S10]  /*0d60*/  LDC.64 R104, c[0x0][0x428] ;  /* 0x00010a00ff687b82 */ /* 0x000e740000000a00 */
[----:B------:R-:W2:Y:S01]  /*0d70*/  @P0 LDC.64 R110, c[0x0][0x438] ;  /* 0x00010e00ff6e0b82 */ /* 0x000ea20000000a00 */
[----:B0-----:R-:W-:-:S06]  /*0d80*/  IMAD.WIDE.U32 R100, R140, 0x10, R100 ;  /* 0x000000108c647825 */ /* 0x001fcc00078e0064 */
[----:B------:R-:W3:Y:S01]  /*0d90*/  LDG.E.128 R100, desc[UR16][R100.64] ;  /* 0x0000001064647981 */ /* 0x000ee2000c1e1d00 */
[----:B-1----:R-:W-:-:S06]  /*0da0*/  IMAD.WIDE.U32 R104, R140, 0x10, R104 ;  /* 0x000000108c687825 */ /* 0x002fcc00078e0068 */
[----:B------:R-:W4:Y:S01]  /*0db0*/  LDG.E.128 R104, desc[UR16][R104.64] ;  /* 0x0000001068687981 */ /* 0x000f22000c1e1d00 */
[----:B--2---:R-:W-:-:S05]  /*0dc0*/  @P0 IMAD.WIDE.U32 R156, R140, 0x10, R110 ;  /* 0x000000108c9c0825 */ /* 0x004fca00078e006e */
[----:B------:R0:W5:Y:S01]  /*0dd0*/  @P0 LDG.E.128 R72, desc[UR16][R156.64] ;  /* 0x000000109c480981 */ /* 0x000162000c1e1d00 */
[--C-:B------:R-:W-:Y:S01]  /*0de0*/  HADD2.F32 R111, -RZ, R146.reuse.H0_H0 ;  /* 0x20000092ff6f7230 */ /* 0x100fe20000004100 */
[----:B------:R-:W-:Y:S01]  /*0df0*/  IADD3 R140, PT, PT, R140, 0x80, RZ ;  /* 0x000000808c8c7810 */ /* 0x000fe20007ffe0ff */
[--C-:B------:R-:W-:Y:S02]  /*0e00*/  HADD2.F32 R123, -RZ, R147.reuse.H0_H0 ;  /* 0x20000093ff7b7230 */ /* 0x100fe40000004100 */
[----:B------:R-:W-:Y:S02]  /*0e10*/  HADD2.F32 R134, -RZ, R147.H1_H1 ;  /* 0x30000093ff867230 */ /* 0x000fe40000004100 */
[C---:B---3--:R-:W-:Y:S01]  /*0e20*/  FADD.FTZ R109, -R139.reuse, R100 ;  /* 0x000000648b6d7221 */ /* 0x048fe20000010100 */
[----:B------:R-:W-:Y:S02]  /*0e30*/  HADD2.F32 R100, -RZ, R146.H1_H1 ;  /* 0x30000092ff647230 */ /* 0x000fe40000004100 */
[C---:B------:R-:W-:Y:S01]  /*0e40*/  FADD.FTZ R112, -R139.reuse, R101 ;  /* 0x000000658b707221 */ /* 0x040fe20000010100 */
[----:B------:R-:W-:Y:S01]  /*0e50*/  FADD.FTZ R102, -R139, R102 ;  /* 0x000000668b667221 */ /* 0x000fe20000010100 */
[----:B------:R-:W-:Y:S01]  /*0e60*/  FMUL.FTZ R109, R109, UR23 ;  /* 0x000000176d6d7c20 */ /* 0x000fe20008410000 */
[----:B------:R-:W-:Y:S01]  /*0e70*/  FADD.FTZ R103, -R139, R103 ;  /* 0x000000678b677221 */ /* 0x000fe20000010100 */
[----:B------:R-:W-:Y:S01]  /*0e80*/  FMUL.FTZ R112, R112, UR23 ;  /* 0x0000001770707c20 */ /* 0x000fe20008410000 */
[----:B------:R-:W-:Y:S01]  /*0e90*/  FMUL.FTZ R125, R102, UR23 ;  /* 0x00000017667d7c20 */ /* 0x000fe20008410000 */
[----:B----4-:R-:W-:Y:S01]  /*0ea0*/  FMUL.FTZ R110, R104, R111 ;  /* 0x0000006f686e7220 */ /* 0x010fe20000410000 */
[----:B------:R-:W-:Y:S01]  /*0eb0*/  FMUL.FTZ R111, R105, R100 ;  /* 0x00000064696f7220 */ /* 0x000fe20000410000 */
[----:B------:R-:W-:Y:S01]  /*0ec0*/  FMUL.FTZ R123, R106, R123 ;  /* 0x0000007b6a7b7220 */ /* 0x000fe20000410000 */
[----:B------:R-:W-:Y:S01]  /*0ed0*/  FMUL.FTZ R134, R107, R134 ;  /* 0x000000866b867220 */ /* 0x000fe20000410000 */
[----:B------:R-:W-:Y:S01]  /*0ee0*/  FADD.FTZ R100, R141, R110 ;  /* 0x0000006e8d647221 */ /* 0x000fe20000010000 */
[----:B------:R-:W-:Y:S01]  /*0ef0*/  FFMA.FTZ R101, R109, R110, R142 ;  /* 0x0000006e6d657223 */ /* 0x000fe2000001008e */
[----:B------:R-:W-:Y:S01]  /*0f00*/  FMUL.FTZ R136, R103, UR23 ;  /* 0x0000001767887c20 */ /* 0x000fe20008410000 */
        /* <DEDUP_REMOVED lines=13> */
[----:B0-----:R-:W-:-:S07]  /*0fe0*/  FFMA.FTZ R142, R136, R134, R101 ;  /* 0x00000086888e7223 */ /* 0x001fce0000010065 */
.L_x_2752:
[----:B------:R-:W-:Y:S05]  /*0ff0*/  BSYNC.RECONVERGENT B0 ;  /* 0x0000000000007941 */ /* 0x000fea0003800200 */
.L_x_2751:
        /* <DEDUP_REMOVED lines=29> */
[----:B------:R-:W-:Y:S01]  /*11d0*/  FADD.FTZ R100, R141, R4 ;  /* 0x000000048d647221 */ /* 0x000fe20000010000 */
[----:B------:R-:W-:Y:S01]  /*11e0*/  FFMA.FTZ R101, R5, R4, R142 ;  /* 0x0000000405657223 */ /* 0x000fe2000001008e */
        /* <DEDUP_REMOVED lines=14> */
[----:B0-----:R-:W-:-:S07]  /*12d0*/  FFMA.FTZ R142, R130, R135, R101 ;  /* 0x00000087828e7223 */ /* 0x001fce0000010065 */
.L_x_2754:
[----:B------:R-:W-:Y:S05]  /*12e0*/  BSYNC.RECONVERGENT B0 ;  /* 0x0000000000007941 */ /* 0x000fea0003800200 */
.L_x_2753:
        /* <DEDUP_REMOVED lines=11> */
[----:B------:R-:W-:Y:S02]  /*13a0*/  HADD2.F32 R117, -RZ, R150.H0_H0 ;  /* 0x20000096ff757230 */ /* 0x000fe40000004100 */
[----:B--2---:R-:W-:-:S05]  /*13b0*/  @P0 IMAD.WIDE.U32 R12, R140, 0x10, R6 ;  /* 0x000000108c0c0825 */ /* 0x004fca00078e0006 */
[----:B------:R0:W5:Y:S01]  /*13c0*/  @P0 LDG.E.128 R80, desc[UR16][R12.64] ;  /* 0x000000100c500981 */ /* 0x000162000c1e1d00 */
[----:B------:R-:W-:Y:S01]  /*13d0*/  IADD3 R140, PT, PT, R140, 0x80, RZ ;  /* 0x000000808c8c7810 */ /* 0x000fe20007ffe0ff */
[C---:B---3--:R-:W-:Y:S01]  /*13e0*/  FADD.FTZ R7, -R139.reuse, R104 ;  /* 0x000000688b077221 */ /* 0x048fe20000010100 */
[C---:B------:R-:W-:Y:S01]  /*13f0*/  FADD.FTZ R120, -R139.reuse, R105 ;  /* 0x000000698b787221 */ /* 0x040fe20000010100 */
[----:B------:R-:W-:Y:S02]  /*1400*/  HADD2.F32 R104, -RZ, R150.H1_H1 ;  /* 0x30000096ff687230 */ /* 0x000fe40000004100 */
[----:B------:R-:W-:Y:S01]  /*1410*/  FADD.FTZ R106, -R139, R106 ;  /* 0x0000006a8b6a7221 */ /* 0x000fe20000010100 */
[----:B------:R-:W-:Y:S01]  /*1420*/  FMUL.FTZ R7, R7, UR23 ;  /* 0x0000001707077c20 */ /* 0x000fe20008410000 */
[----:B0-----:R-:W-:Y:S01]  /*1430*/  FMUL.FTZ R12, R120, UR23 ;  /* 0x00000017780c7c20 */ /* 0x001fe20008410000 */
[--C-:B------:R-:W-:Y:S02]  /*1440*/  HADD2.F32 R105, -RZ, R151.reuse.H0_H0 ;  /* 0x20000097ff697230 */ /* 0x100fe40000004100 */
[----:B------:R-:W-:Y:S01]  /*1450*/  FADD.FTZ R107, -R139, R107 ;  /* 0x0000006b8b6b7221 */ /* 0x000fe20000010100 */
        /* <DEDUP_REMOVED lines=10> */
[----:B------:R-:W-:Y:S01]  /*1500*/  FMUL.FTZ R117, R106, UR23 ;  /* 0x000000176a757c20 */ /* 0x000fe20008410000 */
        /* <DEDUP_REMOVED lines=12> */
.L_x_2756:
[----:B------:R-:W-:Y:S05]  /*15d0*/  BSYNC.RECONVERGENT B0 ;  /* 0x0000000000007941 */ /* 0x000fea0003800200 */
.L_x_2755:
        /* <DEDUP_REMOVED lines=46> */
.L_x_2758:
[----:B------:R-:W-:Y:S05]  /*18c0*/  BSYNC.RECONVERGENT B0 ;  /* 0x0000000000007941 */ /* 0x000fea0003800200 */
.L_x_2757:
[----:B------:R-:W-:Y:S04]  /*18d0*/  BSSY.RECONVERGENT B0, `(.L_x_2759) ;  /* 0x000002d000007945 */ /* 0x000fe80003800200 */
[----:B------:R-:W-:Y:S05]  /*18e0*/  @!P5 BRA `(.L_x_2760) ;  /* 0x0000000000acd947 */ /* 0x000fea0003800000 */
[----:B------:R-:W0:Y:S01]  /*18f0*/  LDC.64 R16, c[0x0][0x3a8] ;  /* 0x0000ea00ff107b82 */ /* 0x000e220000000a00 */
[----:B------:R-:W-:-:S04]  /*1900*/  ISETP.NE.U32.AND P0, PT, RZ, UR18, PT ;  /* 0x00000012ff007c0c */ /* 0x000fc8000bf05070 */
[----:B------:R-:W-:-:S03]  /*1910*/  ISETP.NE.AND.EX P0, PT, RZ, UR19, PT, P0 ;  /* 0x00000013ff007c0c */ /* 0x000fc6000bf05300 */
[----:B------:R-:W1:Y:S01]  /*1920*/  LDC.64 R10, c[0x0][0x428] ;  /* 0x00010a00ff0a7b82 */ /* 0x000e620000000a00 */
[----:B0-----:R-:W-:-:S06]  /*1930*/  IMAD.WIDE.U32 R104, R140, 0x10, R16 ;  /* 0x000000108c687825 */ /* 0x001fcc00078e0010 */
[----:B------:R-:W2:Y:S01]  /*1940*/  LDG.E.128 R104, desc[UR16][R104.64] ;  /* 0x0000001068687981 */ /* 0x000ea2000c1e1d00 */
[C---:B-1----:R-:W-:Y:S02]  /*1950*/  IMAD.WIDE.U32 R100, R140.reuse, 0x10, R10 ;  /* 0x000000108c647825 */ /* 0x042fe400078e000a */
[----:B------:R-:W0:Y:S04]  /*1960*/  @P0 LDC.64 R10, c[0x0][0x438] ;  /* 0x00010e00ff0a0b82 */ /* 0x000e280000000a00 */
[----:B------:R-:W3:Y:S01]  /*1970*/  LDG.E.128 R100, desc[UR16][R100.64] ;  /* 0x0000001064647981 */ /* 0x000ee2000c1e1d00 */
[----:B------:R-:W-:Y:S02]  /*1980*/  HADD2.F32 R121, -RZ, R154.H0_H0 ;  /* 0x2000009aff797230 */ /* 0x000fe40000004100 */
[----:B0-----:R-:W-:-:S05]  /*1990*/  @P0 IMAD.WIDE.U32 R16, R140, 0x10, R10 ;  /* 0x000000108c100825 */ /* 0x001fca00078e000a */
[----:B------:R0:W5:Y:S01]  /*19a0*/  @P0 LDG.E.128 R88, desc[UR16][R16.64] ;  /* 0x0000001010580981 */ /* 0x000162000c1e1d00 */
[C---:B--2---:R-:W-:Y:S01]  /*19b0*/  FADD.FTZ R11, -R139.reuse, R104 ;  /* 0x000000688b0b7221 */ /* 0x044fe20000010100 */
[C---:B------:R-:W-:Y:S01]  /*19c0*/  FADD.FTZ R116, -R139.reuse, R105 ;  /* 0x000000698b747221 */ /* 0x040fe20000010100 */
[----:B------:R-:W-:Y:S02]  /*19d0*/  HADD2.F32 R104, -RZ, R154.H1_H1 ;  /* 0x3000009aff687230 */ /* 0x000fe40000004100 */
[----:B------:R-:W-:Y:S01]  /*19e0*/  FADD.FTZ R106, -R139, R106 ;  /* 0x0000006a8b6a7221 */ /* 0x000fe20000010100 */
[----:B------:R-:W-:Y:S01]  /*19f0*/  FMUL.FTZ R11, R11, UR23 ;  /* 0x000000170b0b7c20 */ /* 0x000fe20008410000 */
[----:B0-----:R-:W-:Y:S01]  /*1a00*/  FMUL.FTZ R16, R116, UR23 ;  /* 0x0000001774107c20 */ /* 0x001fe20008410000 */
[--C-:B------:R-:W-:Y:S02]  /*1a10*/  HADD2.F32 R105, -RZ, R155.reuse.H0_H0 ;  /* 0x2000009bff697230 */ /* 0x100fe40000004100 */
[----:B------:R-:W-:Y:S01]  /*1a20*/  FADD.FTZ R107, -R139, R107 ;  /* 0x0000006b8b6b7221 */ /* 0x000fe20000010100 */
[----:B---3--:R-:W-:Y:S01]  /*1a30*/  FMUL.FTZ R10, R100, R121 ;  /* 0x00000079640a7220 */ /* 0x008fe20000410000 */
        /* <DEDUP_REMOVED lines=22> */
.L_x_2760:
[----:B------:R-:W-:Y:S05]  /*1ba0*/  BSYNC.RECONVERGENT B0 ;  /* 0x0000000000007941 */ /* 0x000fea0003800200 */
.L_x_2759:
        /* <DEDUP_REMOVED lines=32> */
.L_x_2762:
[----:B------:R-:W-:Y:S05]  /*1db0*/  BSYNC.RECONVERGENT B0 ;  /* 0x0000000000007941 */ /* 0x000fea0003800200 */
.L_x_2761:
        /* <DEDUP_REMOVED lines=51> */
.L_x_2767:
        /* <DEDUP_REMOVED lines=17> */
.L_x_2766:
        /* <DEDUP_REMOVED lines=20> */
.L_x_2769:
        /* <DEDUP_REMOVED lines=21> */
.L_x_2765:
        /* <DEDUP_REMOVED lines=19> */
.L_x_2771:
        /* <DEDUP_REMOVED lines=17> */
.L_x_2770:
        /* <DEDUP_REMOVED lines=20> */
.L_x_2772:
        /* <DEDUP_REMOVED lines=20> */
.L_x_2768:
        /* <DEDUP_REMOVED lines=14> */
.L_x_2764:
[----:B------:R-:W-:Y:S05]  /*2a30*/  BSYNC.RECONVERGENT B0 ;  /* 0x0000000000007941 */ /* 0x000fea0003800200 */
.L_x_2763:
        /* <DEDUP_REMOVED lines=27> */
[-C--:B------:R-:W-:Y:S02]  /*2bf0*/  MOV R95, R103.reuse ;  /* 0x00000067005f7202 */ /* 0x080fe40000000f00 */
[----:B------:R-:W-:Y:S02]  /*2c00*/  MOV R99, R103 ;  /* 0x0000006700637202 */ /* 0x000fe40000000f00 */
[----:B------:R-:W-:-:S02]  /*2c10*/  MOV R98, R102 ;  /* 0x0000006600627202 */ /* 0x000fc40000000f00 */
[----:B------:R-:W-:Y:S02]  /*2c20*/  MOV R97, R101 ;  /* 0x0000006500617202 */ /* 0x000fe40000000f00 */
[----:B------:R-:W-:Y:S01]  /*2c30*/  MOV R96, R100 ;  /* 0x0000006400607202 */ /* 0x000fe20000000f00 */
[----:B------:R-:W-:Y:S06]  /*2c40*/  BRA `(.L_x_2778) ;  /* 0x0000000400fc7947 */ /* 0x000fec0003800000 */
.L_x_2777:
        /* <DEDUP_REMOVED lines=17> */
.L_x_2776:
        /* <DEDUP_REMOVED lines=20> */
.L_x_2779:
        /* <DEDUP_REMOVED lines=13> */
.L_x_2775:
        /* <DEDUP_REMOVED lines=28> */
.L_x_2781:
        /* <DEDUP_REMOVED lines=17> */
.L_x_2780:
        /* <DEDUP_REMOVED lines=20> */
.L_x_2782:
        /* <DEDUP_REMOVED lines=12> */
.L_x_2778:
        /* <DEDUP_REMOVED lines=13> */
.L_x_2774:
[----:B------:R-:W-:Y:S05]  /*3510*/  BSYNC.RECONVERGENT B0 ;  /* 0x0000000000007941 */ /* 0x000fea0003800200 */
.L_x_2773:
        /* <DEDUP_REMOVED lines=33> */
.L_x_2787:
        /* <DEDUP_REMOVED lines=17> */
.L_x_2786:
        /* <DEDUP_REMOVED lines=20> */
.L_x_2789:
        /* <DEDUP_REMOVED lines=13> */
.L_x_2785:
        /* <DEDUP_REMOVED lines=28> */
.L_x_2791:
        /* <DEDUP_REMOVED lines=17> */
.L_x_2790:
        /* <DEDUP_REMOVED lines=20> */
.L_x_2792:
        /* <DEDUP_REMOVED lines=12> */
.L_x_2788:
        /* <DEDUP_REMOVED lines=13> */
.L_x_2784:
[----:B------:R-:W-:Y:S05]  /*3ff0*/  BSYNC.RECONVERGENT B0 ;  /* 0x0000000000007941 */ /* 0x000fea0003800200 */
.L_x_2783:
        /* <DEDUP_REMOVED lines=33> */
.L_x_2797:
        /* <DEDUP_REMOVED lines=17> */
.L_x_2796:
        /* <DEDUP_REMOVED lines=20> */
.L_x_2799:
        /* <DEDUP_REMOVED lines=13> */
.L_x_2795:
        /* <DEDUP_REMOVED lines=28> */
.L_x_2801:
        /* <DEDUP_REMOVED lines=17> */
.L_x_2800:
        /* <DEDUP_REMOVED lines=20> */
.L_x_2802:
        /* <DEDUP_REMOVED lines=12> */
.L_x_2798:
        /* <DEDUP_REMOVED lines=13> */
.L_x_2794:
[----:B------:R-:W-:Y:S05]  /*4ad0*/  BSYNC.RECONVERGENT B0 ;  /* 0x0000000000007941 */ /* 0x000fea0003800200 */
.L_x_2793:
        /* <DEDUP_REMOVED lines=33> */
.L_x_2807:
        /* <DEDUP_REMOVED lines=17> */
.L_x_2806:
        /* <DEDUP_REMOVED lines=20> */
.L_x_2809:
        /* <DEDUP_REMOVED lines=13> */
.L_x_2805:
        /* <DEDUP_REMOVED lines=28> */
.L_x_2811:
        /* <DEDUP_REMOVED lines=17> */
.L_x_2810:
        /* <DEDUP_REMOVED lines=20> */
.L_x_2812:
        /* <DEDUP_REMOVED lines=12> */
.L_x_2808:
        /* <DEDUP_REMOVED lines=13> */
.L_x_2804:
[----:B------:R-:W-:Y:S05]  /*55b0*/  BSYNC.RECONVERGENT B0 ;  /* 0x0000000000007941 */ /* 0x000fea0003800200 */
.L_x_2803:
        /* <DEDUP_REMOVED lines=33> */
.L_x_2817:
        /* <DEDUP_REMOVED lines=17> */
.L_x_2816:
        /* <DEDUP_REMOVED lines=20> */
.L_x_2819:
        /* <DEDUP_REMOVED lines=13> */
.L_x_2815:
        /* <DEDUP_REMOVED lines=28> */
.L_x_2821:
        /* <DEDUP_REMOVED lines=17> */
.L_x_2820:
        /* <DEDUP_REMOVED lines=20> */
.L_x_2822:
        /* <DEDUP_REMOVED lines=12> */
.L_x_2818:
[----:B------:R-:W0:Y:S01]  /*5fc0*/  @P0 LDC.64 R104, c[0x0][0x478] ;  /* 0x00011e00ff680b82 */ /* 0x000e220000000a00 */
[----:B------:R-:W1:Y:S01]  /*5fd0*/  @UP0 LDCU.64 UR26, c[0x0][0x470] ;  /* 0x00008e00ff1a07ac */ /* 0x000e620008000a00 */
[----:B------:R-:W-:Y:S02]  /*5fe0*/  HFMA2 R107, -RZ, RZ, 0, 9.5367431640625e-07 ;  /* 0x00000010ff6b7431 */ /* 0x000fe400000001ff */
[----:B0-----:R-:W-:-:S04]  /*5ff0*/  @P0 IMAD.WIDE.U32 R140, R0, 0x10, R104 ;  /* 0x00000010008c0825 */ /* 0x001fc800078e0068 */
[----:B------:R-:W0:Y:S01]  /*6000*/  LDC.64 R104, c[0x0][0x468] ;  /* 0x00011a00ff687b82 */ /* 0x000e220000000a00 */
[----:B------:R2:W-:Y:S01]  /*6010*/  @P0 STG.E.128 desc[UR16][R140.64], R96 ;  /* 0x000000608c000986 */ /* 0x0005e2000c101d10 */
[----:B------:R-:W-:-:S13]  /*6020*/  PLOP3.LUT P0, PT, PT, PT, UP0, 0x80, 0x8 ;  /* 0x000000000008781c */ /* 0x000fda0003f0f008 */
[----:B-1----:R-:W-:Y:S01]  /*6030*/  @P0 IMAD.WIDE.U32 R106, R0, R107, UR26 ;  /* 0x0000001a006a0e25 */ /* 0x002fe2000f8e006b */
[----:B------:R-:W-:-:S03]  /*6040*/  PLOP3.LUT P0, PT, PT, PT, UP0, 0x80, 0x8 ;  /* 0x000000000008781c */ /* 0x000fc60003f0f008 */
[----:B0-----:R-:W-:-:S05]  /*6050*/  IMAD.WIDE.U32 R104, R0, 0x10, R104 ;  /* 0x0000001000687825 */ /* 0x001fca00078e0068 */
[----:B------:R2:W-:Y:S05]  /*6060*/  STG.E.128 desc[UR16][R104.64], R100 ;  /* 0x0000006468007986 */ /* 0x0005ea000c101d10 */
[----:B------:R2:W-:Y:S02]  /*6070*/  @P0 STG.E.128 desc[UR16][R106.64], R92 ;  /* 0x0000005c6a000986 */ /* 0x0005e4000c101d10 */
.L_x_2814:
[----:B------:R-:W-:Y:S05]  /*6080*/  BSYNC.RECONVERGENT B0 ;  /* 0x0000000000007941 */ /* 0x000fea0003800200 */
.L_x_2813:
[----:B------:R-:W-:Y:S01]  /*6090*/  UPLOP3.LUT UP1, UPT, UPT, UPT, UP1, 0x40, 0x4 ;  /* 0x000000000004789c */ /* 0x000fe20003f2e810 */
[----:B------:R-:W-:Y:S10]  /*60a0*/  BRA.U !UP3, `(.L_x_2823) ;  /* 0xffffffa50bfc7547 */ /* 0x000ff4000b83ffff */
.L_x_2748:
[----:B------:R-:W1:Y:S08]  /*60b0*/  S2UR UR8, SR_CTAID.X ;  /* 0x00000000000879c3 */ /* 0x000e700000002500 */
[----:B------:R-:W0:Y:S08]  /*60c0*/  LDC.64 R2, c[0x0][0x440] ;  /* 0x00011000ff027b82 */ /* 0x000e300000000a00 */
[----:B------:R-:W3:Y:S08]  /*60d0*/  LDC.64 R4, c[0x0][0x448] ;  /* 0x00011200ff047b82 */ /* 0x000ef00000000a00 */
[----:B-----5:R-:W4:Y:S01]  /*60e0*/  LDC.64 R6, c[0x0][0x440] ;  /* 0x00011000ff067b82 */ /* 0x020f220000000a00 */
[----:B-1----:R-:W-:-:S06]  /*60f0*/  UIMAD UR8, UR8, UR10, URZ ;  /* 0x0000000a080872a4 */ /* 0x002fcc000f8e02ff */
[----:B------:R-:W-:Y:S01]  /*6100*/  MOV R0, UR8 ;  /* 0x0000000800007c02 */ /* 0x000fe20008000f00 */
[----:B------:R-:W1:Y:S03]  /*6110*/  LDC.64 R8, c[0x0][0x448] ;  /* 0x00011200ff087b82 */ /* 0x000e660000000a00 */
[----:B------:R-:W-:-:S05]  /*6120*/  LEA.HI R139, R0, R139, RZ, 0x1e ;  /* 0x0000008b008b7211 */ /* 0x000fca00078ff0ff */
[----:B------:R-:W2:Y:S01]  /*6130*/  LDC.64 R10, c[0x0][0x440] ;  /* 0x00011000ff0a7b82 */ /* 0x000ea20000000a00 */
[----:B0-----:R-:W-:-:S04]  /*6140*/  @P6 IMAD.WIDE.U32 R2, R139, 0x10, R2 ;  /* 0x000000108b026825 */ /* 0x001fc800078e0002 */
[C---:B---3--:R-:W-:Y:S01]  /*6150*/  @P6 IMAD.WIDE.U32 R4, R139.reuse, 0x10, R4 ;  /* 0x000000108b046825 */ /* 0x048fe200078e0004 */
[----:B------:R-:W-:Y:S01]  /*6160*/  @P6 IADD3 R139, PT, PT, R139, 0x80, RZ ;  /* 0x000000808b8b6810 */ /* 0x000fe20007ffe0ff */
[----:B------:R0:W-:Y:S01]  /*6170*/  @P6 STG.E.128 desc[UR16][R2.64], R44 ;  /* 0x0000002c02006986 */ /* 0x0001e2000c101d10 */
[----:B------:R-:W3:Y:S03]  /*6180*/  LDC.64 R12, c[0x0][0x448] ;  /* 0x00011200ff0c7b82 */ /* 0x000ee60000000a00 */
[C---:B----4-:R-:W-:Y:S01]  /*6190*/  @P1 IMAD.WIDE.U32 R6, R139.reuse, 0x10, R6 ;  /* 0x000000108b061825 */ /* 0x050fe200078e0006 */
[----:B------:R0:W-:Y:S04]  /*61a0*/  @P6 STG.E.128 desc[UR16][R4.64], R20 ;  /* 0x0000001404006986 */ /* 0x0001e8000c101d10 */
[----:B------:R-:W4:Y:S01]  /*61b0*/  LDC.64 R14, c[0x0][0x440] ;  /* 0x00011000ff0e7b82 */ /* 0x000f220000000a00 */
[C---:B-1----:R-:W-:Y:S01]  /*61c0*/  @P1 IMAD.WIDE.U32 R8, R139.reuse, 0x10, R8 ;  /* 0x000000108b081825 */ /* 0x042fe200078e0008 */
[----:B------:R-:W-:Y:S01]  /*61d0*/  @P1 IADD3 R139, PT, PT, R139, 0x80, RZ ;  /* 0x000000808b8b1810 */ /* 0x000fe20007ffe0ff */
[----:B------:R0:W-:Y:S04]  /*61e0*/  @P1 STG.E.128 desc[UR16][R6.64], R48 ;  /* 0x0000003006001986 */ /* 0x0001e8000c101d10 */
[----:B------:R0:W-:Y:S01]  /*61f0*/  @P1 STG.E.128 desc[UR16][R8.64], R24 ;  /* 0x0000001808001986 */ /* 0x0001e2000c101d10 */
[----:B------:R-:W1:Y:S01]  /*6200*/  LDC.64 R16, c[0x0][0x448] ;  /* 0x00011200ff107b82 */ /* 0x000e620000000a00 */
[----:B--2---:R-:W-:-:S05]  /*6210*/  @P2 IMAD.WIDE.U32 R10, R139, 0x10, R10 ;  /* 0x000000108b0a2825 */ /* 0x004fca00078e000a */
[----:B------:R0:W-:Y:S02]  /*6220*/  @P2 STG.E.128 desc[UR16][R10.64], R52 ;  /* 0x000000340a002986 */ /* 0x0001e4000c101d10 */
[----:B------:R-:W2:Y:S01]  /*6230*/  LDC.64 R18, c[0x0][0x440] ;  /* 0x00011000ff127b82 */ /* 0x000ea20000000a00 */
[C---:B---3--:R-:W-:Y:S01]  /*6240*/  @P2 IMAD.WIDE.U32 R12, R139.reuse, 0x10, R12 ;  /* 0x000000108b0c2825 */ /* 0x048fe200078e000c */
[----:B------:R-:W-:-:S04]  /*6250*/  @P2 IADD3 R139, PT, PT, R139, 0x80, RZ ;  /* 0x000000808b8b2810 */ /* 0x000fc80007ffe0ff */
[----:B------:R0:W-:Y:S02]  /*6260*/  @P2 STG.E.128 desc[UR16][R12.64], R28 ;  /* 0x0000001c0c002986 */ /* 0x0001e4000c101d10 */
[----:B------:R-:W3:Y:S01]  /*6270*/  LDC.64 R68, c[0x0][0x448] ;  /* 0x00011200ff447b82 */ /* 0x000ee20000000a00 */
[----:B----4-:R-:W-:-:S05]  /*6280*/  @P3 IMAD.WIDE.U32 R14, R139, 0x10, R14 ;  /* 0x000000108b0e3825 */ /* 0x010fca00078e000e */
[----:B------:R0:W-:Y:S01]  /*6290*/  @P3 STG.E.128 desc[UR16][R14.64], R56 ;  /* 0x000000380e003986 */ /* 0x0001e2000c101d10 */
[C---:B-1----:R-:W-:Y:S01]  /*62a0*/  @P3 IMAD.WIDE.U32 R16, R139.reuse, 0x10, R16 ;  /* 0x000000108b103825 */ /* 0x042fe200078e0010 */
[----:B------:R-:W-:-:S04]  /*62b0*/  @P3 IADD3 R139, PT, PT, R139, 0x80, RZ ;  /* 0x000000808b8b3810 */ /* 0x000fc80007ffe0ff */
[----:B------:R0:W-:Y:S01]  /*62c0*/  @P3 STG.E.128 desc[UR16][R16.64], R32 ;  /* 0x0000002010003986 */ /* 0x0001e2000c101d10 */
[----:B--2---:R-:W-:-:S05]  /*62d0*/  @P4 IMAD.WIDE.U32 R18, R139, 0x10, R18 ;  /* 0x000000108b124825 */ /* 0x004fca00078e0012 */
[----:B------:R0:W-:Y:S01]  /*62e0*/  @P4 STG.E.128 desc[UR16][R18.64], R60 ;  /* 0x0000003c12004986 */ /* 0x0001e2000c101d10 */
[----:B---3--:R-:W-:-:S05]  /*62f0*/  @P4 IMAD.WIDE.U32 R68, R139, 0x10, R68 ;  /* 0x000000108b444825 */ /* 0x008fca00078e0044 */
[----:B------:R0:W-:Y:S01]  /*6300*/  @P4 STG.E.128 desc[UR16][R68.64], R36 ;  /* 0x0000002444004986 */ /* 0x0001e2000c101d10 */
[----:B------:R-:W-:Y:S05]  /*6310*/  @!P5 EXIT ;  /* 0x000000000000d94d */ /* 0x000fea0003800000 */
[----:B0-----:R-:W0:Y:S01]  /*6320*/  LDC.64 R2, c[0x0][0x440] ;  /* 0x00011000ff027b82 */ /* 0x001e220000000a00 */
[----:B------:R-:W-:-:S07]  /*6330*/  @P4 IADD3 R139, PT, PT, R139, 0x80, RZ ;  /* 0x000000808b8b4810 */ /* 0x000fce0007ffe0ff */
[----:B------:R-:W1:Y:S01]  /*6340*/  LDC.64 R4, c[0x0][0x448] ;  /* 0x00011200ff047b82 */ /* 0x000e620000000a00 */
[----:B0-----:R-:W-:-:S05]  /*6350*/  IMAD.WIDE.U32 R2, R139, 0x10, R2 ;  /* 0x000000108b027825 */ /* 0x001fca00078e0002 */
[----:B------:R-:W-:Y:S01]  /*6360*/  STG.E.128 desc[UR16][R2.64], R64 ;  /* 0x0000004002007986 */ /* 0x000fe2000c101d10 */
[----:B-1----:R-:W-:-:S05]  /*6370*/  IMAD.WIDE.U32 R4, R139, 0x10, R4 ;  /* 0x000000108b047825 */ /* 0x002fca00078e0004 */
[----:B------:R-:W-:Y:S01]  /*6380*/  STG.E.128 desc[UR16][R4.64], R40 ;  /* 0x0000002804007986 */ /* 0x000fe2000c101d10 */
[----:B------:R-:W-:Y:S05]  /*6390*/  EXIT ;  /* 0x000000000000794d */ /* 0x000fea0003800000 */
.L_x_2824:
        /* <DEDUP_REMOVED lines=14> */
.L_x_3870:


//--------------------- .text._ZN10layer_norm31ln_parallel_residual_bwd_kernelINS_13Kernel_traitsI6__halfffffjLj3072ELj1ELj1ELj4ELj16ENS_18Kernel_traits_baseILj3072ES2_ffffjLj128EEEEELb0ELb1ELb1EEEvNS_9BwdParamsE --------------------------
	.section	.text._ZN10layer_norm31ln_parallel_residual_bwd_kernelINS_13Kernel_traitsI6__halfffffjLj3072ELj1ELj1ELj4ELj16ENS_18Kernel_traits_baseILj3072ES2_ffffjLj128EEEEELb0ELb1ELb1EEEvNS_9BwdParamsE,"ax",@progbits
	.align	128
        .global         _ZN10layer_norm31ln_parallel_residual_bwd_kernelINS_13Kernel_traitsI6__halfffffjLj3072ELj1ELj1ELj4ELj16ENS_18Kernel_traits_baseILj3072ES2_ffffjLj128EEEEELb0ELb1ELb1EEEvNS_9BwdParamsE
        .type           _ZN10layer_norm31ln_parallel_residual_bwd_kernelINS_13Kernel_traitsI6__halfffffjLj3072ELj1ELj1ELj4ELj16ENS_18Kernel_traits_baseILj3072ES2_ffffjLj128EEEEELb0ELb1ELb1EEEvNS_9BwdParamsE,@function
        .size           _ZN10layer_norm31ln_parallel_residual_bwd_kernelINS_13Kernel_traitsI6__halfffffjLj3072ELj1ELj1ELj4ELj16ENS_18Kernel_traits_baseILj3072ES2_ffffjLj128EEEEELb0ELb1ELb1EEEvNS_9BwdParamsE,(.L_x_3871 - _ZN10layer_norm31ln_parallel_residual_bwd_kernelINS_13Kernel_traitsI6__halfffffjLj3072ELj1ELj1ELj4ELj16ENS_18Kernel_traits_baseILj3072ES2_ffffjLj128EEEEELb0ELb1ELb1EEEvNS_9BwdParamsE)
        .other          _ZN10layer_norm31ln_parallel_residual_bwd_kernelINS_13Kernel_traitsI6__halfffffjLj3072ELj1ELj1ELj4ELj16ENS_18Kernel_traits_baseILj3072ES2_ffffjLj128EEEEELb0ELb1ELb1EEEvNS_9BwdParamsE,@"STO_CUDA_ENTRY STV_DEFAULT"
_ZN10layer_norm31ln_parallel_residual_bwd_kernelINS_13Kernel_traitsI6__halfffffjLj3072ELj1ELj1ELj4ELj16ENS_18Kernel_traits_baseILj3072ES2_ffffjLj128EEEEELb0ELb1ELb1EEEvNS_9BwdParamsE:
.text._ZN10layer_norm31ln_parallel_residual_bwd_kernelINS_13Kernel_traitsI6__halfffffjLj3072ELj1ELj1ELj4ELj16ENS_18Kernel_traits_baseILj3072ES2_ffffjLj128EEEEELb0ELb1ELb1EEEvNS_9BwdParamsE:
        /* <DEDUP_REMOVED lines=33> */
[----:B------:R-:W-:Y:S01]  /*0210*/  UPLOP3.LUT UP1, UPT, UPT, UPT, UPT, 0x40, 0x4 ;  /* 0x000000000004789c */ /* 0x000fe20003f2e870 */
[----:B------:R-:W-:Y:S01]  /*0220*/  HFMA2 R98, -RZ, RZ, 0, 0 ;  /* 0x00000000ff627431 */ /* 0x000fe200000001ff */
[----:B------:R-:W2:Y:S01]  /*0230*/  LDCU UR16, c[0x0][0x388] ;  /* 0x00007100ff1077ac */ /* 0x000ea20008000800 */
[----:B------:R-:W-:Y:S02]  /*0240*/  HFMA2 R102, -RZ, RZ, 0, 0 ;  /* 0x00000000ff667431 */ /* 0x000fe400000001ff */
[----:B------:R-:W-:Y:S01]  /*0250*/  HFMA2 R106, -RZ, RZ, 0, 0 ;  /* 0x00000000ff6a7431 */ /* 0x000fe200000001ff */
[----:B------:R-:W3:Y:S01]  /*0260*/  LDCU.U8 UR11, c[0x0][0x410] ;  /* 0x00008200ff0b77ac */ /* 0x000ee20008000000 */
[----:B------:R-:W-:Y:S02]  /*0270*/  HFMA2 R110, -RZ, RZ, 0, 0 ;  /* 0x00000000ff6e7431 */ /* 0x000fe400000001ff */
[----:B------:R-:W-:Y:S01]  /*0280*/  HFMA2 R114, -RZ, RZ, 0, 0 ;  /* 0x00000000ff727431 */ /* 0x000fe200000001ff */
[----:B------:R-:W4:Y:S01]  /*0290*/  LDCU UR17, c[0x0][0x400] ;  /* 0x00008000ff1177ac */ /* 0x000f220008000800 */
[----:B------:R-:W-:-:S02]  /*02a0*/  HFMA2 R116, -RZ, RZ, 0, 0 ;  /* 0x00000000ff747431 */ /* 0x000fc400000001ff */
[----:B------:R-:W-:Y:S02]  /*02b0*/  HFMA2 R118, -RZ, RZ, 0, 0 ;  /* 0x00000000ff767431 */ /* 0x000fe400000001ff */
[----:B------:R-:W-:Y:S01]  /*02c0*/  HFMA2 R120, -RZ, RZ, 0, 0 ;  /* 0x00000000ff787431 */ /* 0x000fe200000001ff */
[----:B------:R-:W-:Y:S01]  /*02d0*/  MOV R0, UR4 ;  /* 0x0000000400007c02 */ /* 0x000fe20008000f00 */
[----:B------:R-:W-:Y:S01]  /*02e0*/  HFMA2 R167, -RZ, RZ, 0, 0 ;  /* 0x00000000ffa77431 */ /* 0x000fe200000001ff */
[----:B------:R-:W-:Y:S02]  /*02f0*/  CS2R R122, SRZ ;  /* 0x00000000007a7805 */ /* 0x000fe4000001ff00 */
[----:B------:R-:W-:Y:S02]  /*0300*/  MOV R96, RZ ;  /* 0x000000ff00607202 */ /* 0x000fe40000000f00 */
[----:B------:R-:W-:Y:S02]  /*0310*/  CS2R R124, SRZ ;  /* 0x00000000007c7805 */ /* 0x000fe4000001ff00 */
[----:B------:R-:W-:Y:S01]  /*0320*/  CS2R R126, SRZ ;  /* 0x00000000007e7805 */ /* 0x000fe2000001ff00 */
[----:B-1----:R-:W-:Y:S01]  /*0330*/  IMAD.WIDE.U32 R2, R68, 0x8, R2 ;  /* 0x0000000844027825 */ /* 0x002fe200078e0002 */
[----:B------:R-:W-:-:S02]  /*0340*/  MOV R100, RZ ;  /* 0x000000ff00647202 */ /* 0x000fc40000000f00 */
[----:B------:R-:W-:Y:S02]  /*0350*/  CS2R R128, SRZ ;  /* 0x0000000000807805 */ /* 0x000fe4000001ff00 */
[----:B------:R-:W-:Y:S02]  /*0360*/  CS2R R130, SRZ ;  /* 0x0000000000827805 */ /* 0x000fe4000001ff00 */
[----:B------:R-:W-:Y:S01]  /*0370*/  MOV R104, RZ ;  /* 0x000000ff00687202 */ /* 0x000fe20000000f00 */
[----:B0-----:R-:W5:Y:S01]  /*0380*/  LDG.E.64 R142, desc[UR12][R2.64+0x1400] ;  /* 0x0014000c028e7981 */ /* 0x001f62000c1e1b00 */
[----:B------:R-:W-:Y:S02]  /*0390*/  CS2R R132, SRZ ;  /* 0x0000000000847805 */ /* 0x000fe4000001ff00 */
[----:B------:R-:W-:Y:S02]  /*03a0*/  CS2R R134, SRZ ;  /* 0x0000000000867805 */ /* 0x000fe4000001ff00 */
[----:B------:R-:W-:Y:S01]  /*03b0*/  MOV R108, RZ ;  /* 0x000000ff006c7202 */ /* 0x000fe20000000f00 */
[----:B------:R-:W2:Y:S01]  /*03c0*/  LDG.E.64 R146, desc[UR12][R2.64+0x1000] ;  /* 0x0010000c02927981 */ /* 0x000ea2000c1e1b00 */
[----:B------:R-:W-:-:S02]  /*03d0*/  CS2R R136, SRZ ;  /* 0x0000000000887805 */ /* 0x000fc4000001ff00 */
[----:B------:R-:W-:Y:S02]  /*03e0*/  CS2R R138, SRZ ;  /* 0x00000000008a7805 */ /* 0x000fe4000001ff00 */
[----:B------:R-:W-:Y:S01]  /*03f0*/  MOV R112, RZ ;  /* 0x000000ff00707202 */ /* 0x000fe20000000f00 */
[----:B------:R-:W3:Y:S01]  /*0400*/  LDG.E.64 R150, desc[UR12][R2.64+0xc00] ;  /* 0x000c000c02967981 */ /* 0x000ee2000c1e1b00 */
[----:B------:R-:W-:Y:S02]  /*0410*/  CS2R R140, SRZ ;  /* 0x00000000008c7805 */ /* 0x000fe4000001ff00 */
[----:B------:R-:W-:Y:S01]  /*0420*/  MOV R145, RZ ;  /* 0x000000ff00917202 */ /* 0x000fe20000000f00 */
[----:B------:R-:W0:Y:S01]  /*0430*/  LDCU.64 UR6, c[0x0][0x470] ;  /* 0x00008e00ff0677ac */ /* 0x000e220008000a00 */
[----:B------:R-:W4:Y:S01]  /*0440*/  LDG.E.64 R154, desc[UR12][R2.64+0x800] ;  /* 0x0008000c029a7981 */ /* 0x000f22000c1e1b00 */
[----:B------:R-:W-:Y:S02]  /*0450*/  MOV R149, RZ ;  /* 0x000000ff00957202 */ /* 0x000fe40000000f00 */
[----:B------:R-:W-:Y:S01]  /*0460*/  MOV R153, RZ ;  /* 0x000000ff00997202 */ /* 0x000fe20000000f00 */
[----:B------:R-:W4:Y:S01]  /*0470*/  LDG.E.64 R158, desc[UR12][R2.64+0x400] ;  /* 0x0004000c029e7981 */ /* 0x000f22000c1e1b00 */
[----:B------:R-:W-:Y:S01]  /*0480*/  MOV R157, RZ ;  /* 0x000000ff009d7202 */ /* 0x000fe20000000f00 */
[----:B------:R-:W1:Y:S02]  /*0490*/  LDCU.64 UR8, c[0x0][0x478] ;  /* 0x00008f00ff0877ac */ /* 0x000e640008000a00 */
[----:B------:R-:W4:Y:S01]  /*04a0*/  LDG.E.64 R162, desc[UR12][R2.64] ;  /* 0x0000000c02a27981 */ /* 0x000f22000c1e1b00 */
[----:B------:R-:W-:Y:S01]  /*04b0*/  MOV R161, RZ ;  /* 0x000000ff00a17202 */ /* 0x000fe20000000f00 */
[----:B------:R-:W0:Y:S01]  /*04c0*/  LDCU.64 UR14, c[0x0][0x438] ;  /* 0x00008700ff0e77ac */ /* 0x000e220008000a00 */
[----:B------:R-:W-:-:S02]  /*04d0*/  MOV R165, RZ ;  /* 0x000000ff00a57202 */ /* 0x000fc40000000f00 */
[----:B------:R-:W-:Y:S01]  /*04e0*/  MOV R169, RZ ;  /* 0x000000ff00a97202 */ /* 0x000fe20000000f00 */
[----:B-----5:R-:W-:Y:S01]  /*04f0*/  HADD2.F32 R99, -RZ, R142.H0_H0 ;  /* 0x2000008eff637230 */ /* 0x020fe20000004100 */
[--C-:B------:R-:W-:Y:S01]  /*0500*/  SHF.R.U64 R142, R142, 0x10, R143.reuse ;  /* 0x000000108e8e7819 */ /* 0x100fe2000000128f */
[----:B------:R-:W-:Y:S01]  /*0510*/  HADD2.F32 R101, -RZ, R143.H0_H0 ;  /* 0x2000008fff657230 */ /* 0x000fe20000004100 */
[----:B------:R-:W-:Y:S01]  /*0520*/  SHF.R.U32.HI R144, RZ, 0x10, R143 ;  /* 0x00000010ff907819 */ /* 0x000fe2000001168f */
[----:B--2---:R-:W-:Y:S01]  /*0530*/  HADD2.F32 R103, -RZ, R146.H0_H0 ;  /* 0x20000092ff677230 */ /* 0x004fe20000004100 */
[--C-:B------:R-:W-:Y:S01]  /*0540*/  SHF.R.U64 R146, R146, 0x10, R147.reuse ;  /* 0x0000001092927819 */ /* 0x100fe20000001293 */
[----:B------:R-:W-:Y:S01]  /*0550*/  HADD2.F32 R105, -RZ, R147.H0_H0 ;  /* 0x20000093ff697230 */ /* 0x000fe20000004100 */
[----:B------:R-:W-:Y:S01]  /*0560*/  SHF.R.U32.HI R148, RZ, 0x10, R147 ;  /* 0x00000010ff947819 */ /* 0x000fe20000011693 */
[----:B---3--:R-:W-:Y:S01]  /*0570*/  HADD2.F32 R107, -RZ, R150.H0_H0 ;  /* 0x20000096ff6b7230 */ /* 0x008fe20000004100 */
[--C-:B------:R-:W-:Y:S01]  /*0580*/  SHF.R.U64 R150, R150, 0x10, R151.reuse ;  /* 0x0000001096967819 */ /* 0x100fe20000001297 */
[----:B------:R-:W-:Y:S01]  /*0590*/  HADD2.F32 R109, -RZ, R151.H0_H0 ;  /* 0x20000097ff6d7230 */ /* 0x000fe20000004100 */
[----:B------:R-:W-:Y:S01]  /*05a0*/  SHF.R.U32.HI R152, RZ, 0x10, R151 ;  /* 0x00000010ff987819 */ /* 0x000fe20000011697 */
[----:B----4-:R-:W-:Y:S01]  /*05b0*/  HADD2.F32 R111, -RZ, R154.H0_H0 ;  /* 0x2000009aff6f7230 */ /* 0x010fe20000004100 */
[--C-:B------:R-:W-:Y:S01]  /*05c0*/  SHF.R.U64 R154, R154, 0x10, R155.reuse ;  /* 0x000000109a9a7819 */ /* 0x100fe2000000129b */
[----:B------:R-:W-:Y:S01]  /*05d0*/  HADD2.F32 R113, -RZ, R155.H0_H0 ;  /* 0x2000009bff717230 */ /* 0x000fe20000004100 */
[----:B------:R-:W-:Y:S01]  /*05e0*/  SHF.R.U32.HI R156, RZ, 0x10, R155 ;  /* 0x00000010ff9c7819 */ /* 0x000fe2000001169b */
[----:B------:R-:W-:Y:S01]  /*05f0*/  HADD2.F32 R115, -RZ, R158.H0_H0 ;  /* 0x2000009eff737230 */ /* 0x000fe20000004100 */
[--C-:B------:R-:W-:Y:S01]  /*0600*/  SHF.R.U64 R158, R158, 0x10, R159.reuse ;  /* 0x000000109e9e7819 */ /* 0x100fe2000000129f */
[----:B------:R-:W-:Y:S01]  /*0610*/  HADD2.F32 R117, -RZ, R159.H0_H0 ;  /* 0x2000009fff757230 */ /* 0x000fe20000004100 */
[----:B------:R-:W-:Y:S01]  /*0620*/  SHF.R.U32.HI R160, RZ, 0x10, R159 ;  /* 0x00000010ffa07819 */ /* 0x000fe2000001169f */
[----:B------:R-:W-:Y:S01]  /*0630*/  HADD2.F32 R119, -RZ, R162.H0_H0 ;  /* 0x200000a2ff777230 */ /* 0x000fe20000004100 */
[--C-:B------:R-:W-:Y:S01]  /*0640*/  SHF.R.U64 R162, R162, 0x10, R163.reuse ;  /* 0x00000010a2a27819 */ /* 0x100fe200000012a3 */
[----:B------:R-:W-:Y:S01]  /*0650*/  HADD2.F32 R121, -RZ, R163.H0_H0 ;  /* 0x200000a3ff797230 */ /* 0x000fe20000004100 */
[----:B------:R-:W-:Y:S01]  /*0660*/  SHF.R.U32.HI R164, RZ, 0x10, R163 ;  /* 0x00000010ffa47819 */ /* 0x000fe200000116a3 */
[----:B------:R-:W-:Y:S01]  /*0670*/  HFMA2 R151, -RZ, RZ, 0, 0 ;  /* 0x00000000ff977431 */ /* 0x000fe200000001ff */
[----:B------:R-:W-:Y:S01]  /*0680*/  MOV R143, RZ ;  /* 0x000000ff008f7202 */ /* 0x000fe20000000f00 */
[----:B------:R-:W-:Y:S01]  /*0690*/  HFMA2 R155, -RZ, RZ, 0, 0 ;  /* 0x00000000ff9b7431 */ /* 0x000fe200000001ff */
[----:B------:R-:W-:Y:S01]  /*06a0*/  MOV R147, RZ ;  /* 0x000000ff00937202 */ /* 0x000fe20000000f00 */
[----:B------:R-:W-:-:S02]  /*06b0*/  HFMA2 R159, -RZ, RZ, 0, 0 ;  /* 0x00000000ff9f7431 */ /* 0x000fc400000001ff */
[----:B------:R-:W-:Y:S02]  /*06c0*/  HADD2.F32 R142, -RZ, R142.H0_H0 ;  /* 0x2000008eff8e7230 */ /* 0x000fe40000004100 */
[----:B------:R-:W-:Y:S02]  /*06d0*/  HFMA2 R163, -RZ, RZ, 0, 0 ;  /* 0x00000000ffa37431 */ /* 0x000fe400000001ff */
        /* <DEDUP_REMOVED lines=10> */
[----:B01----:R-:W-:-:S07]  /*0780*/  HADD2.F32 R164, -RZ, R164.H0_H0 ;  /* 0x200000a4ffa47230 */ /* 0x003fce0000004100 */
.L_x_2876:
[----:B0-----:R-:W-:Y:S01]  /*0790*/  IMAD R2, R0, UR16, RZ ;  /* 0x0000001000027c24 */ /* 0x001fe2000f8e02ff */
[----:B------:R-:W0:Y:S04]  /*07a0*/  LDC.64 R36, c[0x0][0x3c0] ;  /* 0x0000f000ff247b82 */ /* 0x000e280000000a00 */
[----:B------:R-:W-:-:S04]  /*07b0*/  SHF.R.S32.HI R3, RZ, 0x1f, R2 ;  /* 0x0000001fff037819 */ /* 0x000fc80000011402 */
[----:B------:R-:W-:Y:S01]  /*07c0*/  LEA.HI R3, R3, R2, RZ, 0x2 ;  /* 0x0000000203037211 */ /* 0x000fe200078f10ff */
[----:B------:R-:W1:Y:S03]  /*07d0*/  LDC.64 R80, c[0x0][0x3a8] ;  /* 0x0000ea00ff507b82 */ /* 0x000e660000000a00 */
[----:B------:R-:W-:-:S05]  /*07e0*/  LEA.HI.SX32 R179, R3, R68, 0x1e ;  /* 0x0000004403b37211 */ /* 0x000fca00078ff2ff */
[----:B------:R-:W2:Y:S01]  /*07f0*/  LDC.64 R2, c[0x0][0x428] ;  /* 0x00010a00ff027b82 */ /* 0x000ea20000000a00 */
[----:B0-----:R-:W-:-:S07]  /*0800*/  IMAD.WIDE R36, R0, 0x4, R36 ;  /* 0x0000000400247825 */ /* 0x001fce00078e0224 */
[----:B------:R-:W0:Y:S01]  /*0810*/  LDC.64 R84, c[0x0][0x3c8] ;  /* 0x0000f200ff547b82 */ /* 0x000e220000000a00 */
[----:B------:R2:W3:Y:S01]  /*0820*/  LDG.E R166, desc[UR12][R36.64] ;  /* 0x0000000c24a67981 */ /* 0x0004e2000c1e1900 */
[C---:B------:R-:W-:Y:S02]  /*0830*/  IADD3 R177, PT, PT, R179.reuse, 0x80, RZ ;  /* 0x00000080b3b17810 */ /* 0x040fe40007ffe0ff */
[C---:B------:R-:W-:Y:S01]  /*0840*/  IADD3 R175, PT, PT, R179.reuse, 0x100, RZ ;  /* 0x00000100b3af7810 */ /* 0x040fe20007ffe0ff */
[----:B-1----:R-:W-:-:S04]  /*0850*/  IMAD.WIDE.U32 R60, R179, 0x10, R80 ;  /* 0x00000010b33c7825 */ /* 0x002fc800078e0050 */
[----:B------:R-:W-:Y:S02]  /*0860*/  IMAD.WIDE.U32 R64, R177, 0x10, R80 ;  /* 0x00000010b1407825 */ /* 0x000fe400078e0050 */
[----:B------:R-:W4:Y:S01]  /*0870*/  LDG.E.128 R60, desc[UR12][R60.64] ;  /* 0x0000000c3c3c7981 */ /* 0x000f22000c1e1d00 */
[C---:B------:R-:W-:Y:S01]  /*0880*/  IADD3 R173, PT, PT, R179.reuse, 0x180, RZ ;  /* 0x00000180b3ad7810 */ /* 0x040fe20007ffe0ff */
[----:B--2---:R-:W-:Y:S02]  /*0890*/  IMAD.WIDE.U32 R36, R179, 0x10, R2 ;  /* 0x00000010b3247825 */ /* 0x004fe400078e0002 */
[----:B------:R-:W2:Y:S02]  /*08a0*/  LDG.E.128 R64, desc[UR12][R64.64] ;  /* 0x0000000c40407981 */ /* 0x000ea4000c1e1d00 */
[----:B0-----:R-:W-:Y:S02]  /*08b0*/  IMAD.WIDE R84, R0, 0x4, R84 ;  /* 0x0000000400547825 */ /* 0x001fe400078e0254 */
[----:B------:R-:W2:Y:S02]  /*08c0*/  LDG.E.128 R36, desc[UR12][R36.64] ;  /* 0x0000000c24247981 */ /* 0x000ea4000c1e1d00 */
[----:B------:R-:W-:-:S02]  /*08d0*/  IMAD.WIDE.U32 R40, R177, 0x10, R2 ;  /* 0x00000010b1287825 */ /* 0x000fc400078e0002 */
[----:B------:R0:W2:Y:S02]  /*08e0*/  LDG.E R95, desc[UR12][R84.64] ;  /* 0x0000000c545f7981 */ /* 0x0000a4000c1e1900 */
[C---:B------:R-:W-:Y:S02]  /*08f0*/  IMAD.WIDE.U32 R68, R175.reuse, 0x10, R80 ;  /* 0x00000010af447825 */ /* 0x040fe400078e0050 */
[----:B------:R-:W2:Y:S02]  /*0900*/  LDG.E.128 R40, desc[UR12][R40.64] ;  /* 0x0000000c28287981 */ /* 0x000ea4000c1e1d00 */
[----:B------:R-:W-:Y:S02]  /*0910*/  IMAD.WIDE.U32 R44, R175, 0x10, R2 ;  /* 0x00000010af2c7825 */ /* 0x000fe400078e0002 */
[----:B------:R-:W2:Y:S04]  /*0920*/  LDG.E.128 R68, desc[UR12][R68.64] ;  /* 0x0000000c44447981 */ /* 0x000ea8000c1e1d00 */
[----:B------:R-:W2:Y:S01]  /*0930*/  LDG.E.128 R44, desc[UR12][R44.64] ;  /* 0x0000000c2c2c7981 */ /* 0x000ea2000c1e1d00 */
[----:B------:R-:W-:-:S04]  /*0940*/  IMAD.WIDE.U32 R72, R173, 0x10, R80 ;  /* 0x00000010ad487825 */ /* 0x000fc800078e0050 */
[----:B------:R-:W-:Y:S02]  /*0950*/  IMAD.WIDE.U32 R48, R173, 0x10, R2 ;  /* 0x00000010ad307825 */ /* 0x000fe400078e0002 */
[----:B------:R-:W2:Y:S01]  /*0960*/  LDG.E.128 R72, desc[UR12][R72.64] ;  /* 0x0000000c48487981 */ /* 0x000ea2000c1e1d00 */
[----:B------:R-:W-:-:S03]  /*0970*/  IADD3 R171, PT, PT, R179, 0x200, RZ ;  /* 0x00000200b3ab7810 */ /* 0x000fc60007ffe0ff */
[----:B------:R-:W2:Y:S02]  /*0980*/  LDG.E.128 R48, desc[UR12][R48.64] ;  /* 0x0000000c30307981 */ /* 0x000ea4000c1e1d00 */
[----:B------:R-:W-:Y:S01]  /*0990*/  IMAD.WIDE.U32 R76, R171, 0x10, R80 ;  /* 0x00000010ab4c7825 */ /* 0x000fe200078e0050 */
[----:B------:R-:W-:-:S03]  /*09a0*/  IADD3 R97, PT, PT, R179, 0x280, RZ ;  /* 0x00000280b3617810 */ /* 0x000fc60007ffe0ff */
[----:B------:R-:W-:Y:S02]  /*09b0*/  IMAD.WIDE.U32 R52, R171, 0x10, R2 ;  /* 0x00000010ab347825 */ /* 0x000fe400078e0002 */
[----:B------:R-:W2:Y:S02]  /*09c0*/  LDG.E.128 R76, desc[UR12][R76.64] ;  /* 0x0000000c4c4c7981 */ /* 0x000ea4000c1e1d00 */
[C---:B------:R-:W-:Y:S02]  /*09d0*/  IMAD.WIDE.U32 R80, R97.reuse, 0x10, R80 ;  /* 0x0000001061507825 */ /* 0x040fe400078e0050 */
[----:B------:R-:W2:Y:S04]  /*09e0*/  LDG.E.128 R52, desc[UR12][R52.64] ;  /* 0x0000000c34347981 */ /* 0x000ea8000c1e1d00 */
[----:B------:R-:W2:Y:S01]  /*09f0*/  LDG.E.128 R80, desc[UR12][R80.64] ;  /* 0x0000000c50507981 */ /* 0x000ea2000c1e1d00 */
[----:B------:R-:W-:-:S06]  /*0a00*/  IMAD.WIDE.U32 R56, R97, 0x10, R2 ;  /* 0x0000001061387825 */ /* 0x000fcc00078e0002 */
[----:B------:R-:W2:Y:S01]  /*0a10*/  LDG.E.128 R56, desc[UR12][R56.64] ;  /* 0x0000000c38387981 */ /* 0x000ea2000c1e1d00 */
[----:B------:R-:W-:-:S04]  /*0a20*/  ISETP.NE.U32.AND P1, PT, RZ, UR14, PT ;  /* 0x0000000eff007c0c */ /* 0x000fc8000bf25070 */
[----:B------:R-:W-:-:S13]  /*0a30*/  ISETP.NE.AND.EX P1, PT, RZ, UR15, PT, P1 ;  /* 0x0000000fff007c0c */ /* 0x000fda000bf25310 */
[----:B------:R-:W1:Y:S08]  /*0a40*/  @P1 LDC.64 R2, c[0x0][0x438] ;  /* 0x00010e00ff021b82 */ /* 0x000e700000000a00 */
[----:B------:R-:W0:Y:S01]  /*0a50*/  @P1 LDC.64 R92, c[0x0][0x438] ;  /* 0x00010e00ff5c1b82 */ /* 0x000e220000000a00 */
[----:B------:R-:W-:-:S07]  /*0a60*/  ISETP.NE.AND P2, PT, RZ, UR11, PT ;  /* 0x0000000bff007c0c */ /* 0x000fce000bf45270 */
[----:B------:R-:W0:Y:S01]  /*0a70*/  @P1 LDC.64 R88, c[0x0][0x438] ;  /* 0x00010e00ff581b82 */ /* 0x000e220000000a00 */
[----:B-1----:R-:W-:-:S07]  /*0a80*/  @P1 IMAD.WIDE.U32 R2, R171, 0x10, R2 ;  /* 0x00000010ab021825 */ /* 0x002fce00078e0002 */
[----:B------:R-:W1:Y:S01]  /*0a90*/  @P1 LDC.64 R86, c[0x0][0x438] ;  /* 0x00010e00ff561b82 */ /* 0x000e620000000a00 */
[----:B-----5:R-:W5:Y:S01]  /*0aa0*/  @P1 LDG.E.128 R20, desc[UR12][R2.64] ;  /* 0x0000000c02141981 */ /* 0x020f62000c1e1d00 */
[----:B0-----:R-:W-:-:S06]  /*0ab0*/  @P1 IMAD.WIDE.U32 R92, R179, 0x10, R92 ;  /* 0x00000010b35c1825 */ /* 0x001fcc00078e005c */
[----:B------:R-:W0:Y:S01]  /*0ac0*/  @P1 LDC.64 R84, c[0x0][0x438] ;  /* 0x00010e00ff541b82 */ /* 0x000e220000000a00 */
[----:B------:R4:W5:Y:S01]  /*0ad0*/  @P1 LDG.E.128 R4, desc[UR12][R92.64] ;  /* 0x0000000c5c041981 */ /* 0x000962000c1e1d00 */
[----:B------:R-:W-:-:S06]  /*0ae0*/  @P1 IMAD.WIDE.U32 R88, R175, 0x10, R88 ;  /* 0x00000010af581825 */ /* 0x000fcc00078e0058 */
[----:B------:R-:W0:Y:S01]  /*0af0*/  @P1 LDC.64 R90, c[0x0][0x438] ;  /* 0x00010e00ff5a1b82 */ /* 0x000e220000000a00 */
[----:B------:R2:W5:Y:S01]  /*0b00*/  @P1 LDG.E.128 R12, desc[UR12][R88.64] ;  /* 0x0000000c580c1981 */ /* 0x000562000c1e1d00 */
[----:B-1----:R-:W-:-:S05]  /*0b10*/  @P1 IMAD.WIDE.U32 R86, R173, 0x10, R86 ;  /* 0x00000010ad561825 */ /* 0x002fca00078e0056 */
[----:B------:R1:W5:Y:S01]  /*0b20*/  @P1 LDG.E.128 R16, desc[UR12][R86.64] ;  /* 0x0000000c56101981 */ /* 0x000362000c1e1d00 */
[----:B0-----:R-:W-:-:S05]  /*0b30*/  @P1 IMAD.WIDE.U32 R84, R97, 0x10, R84 ;  /* 0x0000001061541825 */ /* 0x001fca00078e0054 */
[----:B------:R0:W5:Y:S01]  /*0b40*/  @P1 LDG.E.128 R24, desc[UR12][R84.64] ;  /* 0x0000000c54181981 */ /* 0x000162000c1e1d00 */
[----:B------:R-:W-:-:S05]  /*0b50*/  @P1 IMAD.WIDE.U32 R90, R177, 0x10, R90 ;  /* 0x00000010b15a1825 */ /* 0x000fca00078e005a */
[----:B------:R0:W5:Y:S01]  /*0b60*/  @P1 LDG.E.128 R8, desc[UR12][R90.64] ;  /* 0x0000000c5a081981 */ /* 0x000162000c1e1d00 */
[----:B---3--:R-:W-:-:S05]  /*0b70*/  FSEL R204, R166, RZ, !P2 ;  /* 0x000000ffa6cc7208 */ /* 0x008fca0005000000 */
[C---:B----4-:R-:W-:Y:S01]  /*0b80*/  FADD.FTZ R60, -R204.reuse, R60 ;  /* 0x0000003ccc3c7221 */ /* 0x050fe20000010100 */
[C---:B------:R-:W-:Y:S01]  /*0b90*/  FADD.FTZ R92, -R204.reuse, R61 ;  /* 0x0000003dcc5c7221 */ /* 0x040fe20000010100 */
[----:B------:R-:W-:Y:S01]  /*0ba0*/  FADD.FTZ R62, -R204, R62 ;  /* 0x0000003ecc3e7221 */ /* 0x000fe20000010100 */
[----:B--2---:R-:W-:Y:S01]  /*0bb0*/  FMUL.FTZ R2, R119, R36 ;  /* 0x0000002477027220 */ /* 0x004fe20000410000 */
[----:B------:R-:W-:Y:S01]  /*0bc0*/  FMUL.FTZ R180, R162, R37 ;  /* 0x00000025a2b47220 */ /* 0x000fe20000410000 */
[C---:B------:R-:W-:Y:S02]  /*0bd0*/  FMUL.FTZ R3, R95.reuse, R60 ;  /* 0x0000003c5f037220 */ /* 0x040fe40000410000 */
[----:B------:R-:W-:Y:S01]  /*0be0*/  FADD.FTZ R61, RZ, R2 ;  /* 0x00000002ff3d7221 */ /* 0x000fe20000010000 */
[----:B------:R-:W-:Y:S01]  /*0bf0*/  FMUL.FTZ R193, R95, R92 ;  /* 0x0000005c5fc17220 */ /* 0x000fe20000410000 */
[----:B------:R-:W-:Y:S01]  /*0c00*/  FFMA.FTZ R60, R3, R2, RZ ;  /* 0x00000002033c7223 */ /* 0x000fe200000100ff */
[----:B------:R-:W-:Y:S01]  /*0c10*/  FMUL.FTZ R184, R121, R38 ;  /* 0x0000002679b87220 */ /* 0x000fe20000410000 */
[----:B------:R-:W-:Y:S01]  /*0c20*/  FADD.FTZ R61, R180, R61 ;  /* 0x0000003db43d7221 */ /* 0x000fe20000010000 */
[----:B------:R-:W-:Y:S01]  /*0c30*/  FADD.FTZ R166, -R204, R63 ;  /* 0x0000003fcca67221 */ /* 0x000fe20000010100 */
[----:B------:R-:W-:Y:S01]  /*0c40*/  FMUL.FTZ R197, R95, R62 ;  /* 0x0000003e5fc57220 */ /* 0x000fe20000410000 */
[----:B------:R-:W-:Y:S01]  /*0c50*/  FFMA.FTZ R60, R193, R180, R60 ;  /* 0x000000b4c13c7223 */ /* 0x000fe2000001003c */
        /* <DEDUP_REMOVED lines=17> */
[----:B-1----:R-:W-:Y:S01]  /*0d70*/  FADD.FTZ R86, -R204, R67 ;  /* 0x00000043cc567221 */ /* 0x002fe20000010100 */
        /* <DEDUP_REMOVED lines=9> */
[----:B0-----:R-:W-:Y:S01]  /*0e10*/  FADD.FTZ R84, -R204, R69 ;  /* 0x00000045cc547221 */ /* 0x001fe20000010100 */
        /* <DEDUP_REMOVED lines=37> */
[C---:B------:R-:W-:Y:S01]  /*1070*/  FADD.FTZ R192, -R204.reuse, R77 ;  /* 0x0000004dccc07221 */ /* 0x040fe20000010100 */
[----:B------:R-:W-:Y:S01]  /*1080*/  FADD.FTZ R194, -R204, R78 ;  /* 0x0000004eccc27221 */ /* 0x000fe20000010100 */
[----:B------:R-:W-:Y:S01]  /*1090*/  FMUL.FTZ R77, R103, R52 ;  /* 0x00000034674d7220 */ /* 0x000fe20000410000 */
[----:B------:R-:W-:Y:S01]  /*10a0*/  FADD.FTZ R62, R91, R62 ;  /* 0x0000003e5b3e7221 */ /* 0x000fe20000010000 */
        /* <DEDUP_REMOVED lines=14> */
[----:B------:R-:W-:Y:S01]  /*1190*/  FADD.FTZ R204, -R204, R83 ;  /* 0x00000053cccc7221 */ /* 0x000fe20000010100 */
        /* <DEDUP_REMOVED lines=54> */
.L_x_2827:
[----:B------:R-:W-:Y:S05]  /*1500*/  BSYNC.RECONVERGENT B0 ;  /* 0x0000000000007941 */ /* 0x000fea0003800200 */
.L_x_2826:
[----:B------:R-:W1:Y:S08]  /*1510*/  S2UR UR5, SR_CgaCtaId ;  /* 0x00000000000579c3 */ /* 0x000e700000008800 */
[----:B------:R-:W-:Y:S01]  /*1520*/  BAR.SYNC.DEFER_BLOCKING 0x0 ;  /* 0x0000000000007b1d */ /* 0x000fe20000010000 */
[C---:B------:R-:W-:Y:S01]  /*1530*/  FADD.FTZ R116, R37.reuse, R116 ;  /* 0x0000007425747221 */ /* 0x040fe20000010000 */
[----:B------:R-:W-:Y:S01]  /*1540*/  FFMA.FTZ R140, R37, R193, R140 ;  /* 0x000000c1258c7223 */ /* 0x000fe2000001008c */
[C---:B------:R-:W-:Y:S01]  /*1550*/  FADD.FTZ R145, R36.reuse, R145 ;  /* 0x0000009124917221 */ /* 0x040fe20000010000 */
[----:B------:R-:W-:Y:S01]  /*1560*/  FFMA.FTZ R169, R36, R3, R169 ;  /* 0x0000000324a97223 */ /* 0x000fe200000100a9 */
[----:B------:R-:W-:Y:S01]  /*1570*/  UISETP.NE.U32.AND UP0, UPT, UR14, URZ, UPT ;  /* 0x000000ff0e00728c */ /* 0x000fe2000bf05070 */
[----:B------:R-:W-:-:S02]  /*1580*/  FADD.FTZ R135, R46, R135 ;  /* 0x000000872e877221 */ /* 0x000fc40000010000 */
[----:B0-----:R-:W0:Y:S01]  /*1590*/  LDC.64 R60, c[0x0][0x380] ;  /* 0x0000e000ff3c7b82 */ /* 0x001e220000000a00 */
[----:B------:R-:W-:Y:S01]  /*15a0*/  UMOV UR4, 0x400 ;  /* 0x0000040000047882 */ /* 0x000fe20000000000 */
[----:B------:R-:W-:Y:S01]  /*15b0*/  UISETP.NE.AND.EX UP0, UPT, UR15, URZ, UPT, UP0 ;  /* 0x000000ff0f00728c */ /* 0x000fe2000bf05300 */
[----:B------:R-:W-:Y:S01]  /*15c0*/  FFMA.FTZ R159, R46, R187, R159 ;  /* 0x000000bb2e9f7223 */ /* 0x000fe2000001009f */
[C---:B------:R-:W-:Y:S01]  /*15d0*/  FADD.FTZ R106, R47.reuse, R106 ;  /* 0x0000006a2f6a7221 */ /* 0x040fe20000010000 */
        /* <DEDUP_REMOVED lines=12> */
[C---:B------:R-:W-:Y:S01]  /*16a0*/  FADD.FTZ R110, R43.reuse, R110 ;  /* 0x0000006e2b6e7221 */ /* 0x040fe20000010000 */
[----:B------:R-:W-:Y:S01]  /*16b0*/  FFMA.FTZ R134, R43, R195, R134 ;  /* 0x000000c32b867223 */ /* 0x000fe20000010086 */
[C---:B------:R-:W-:Y:S01]  /*16c0*/  FADD.FTZ R137, R44.reuse, R137 ;  /* 0x000000892c897221 */ /* 0x040fe20000010000 */
[----:B------:R-:W-:Y:S01]  /*16d0*/  UIADD3 UR5, UPT, UPT, UR4, 0x3020, URZ ;  /* 0x0000302004057890 */ /* 0x000fe2000fffe0ff */
[----:B------:R-:W-:Y:S01]  /*16e0*/  FFMA.FTZ R161, R44, R93, R161 ;  /* 0x0000005d2ca17223 */ /* 0x000fe200000100a1 */
[----:B------:R-:W-:Y:S01]  /*16f0*/  @!UP1 UIADD3 UR5, UPT, UPT, UR4, 0x3000, URZ ;  /* 0x0000300004059890 */ /* 0x000fe2000fffe0ff */
[C---:B------:R-:W-:Y:S01]  /*1700*/  FADD.FTZ R108, R45.reuse, R108 ;  /* 0x0000006c2d6c7221 */ /* 0x040fe20000010000 */
[----:B0-----:R-:W-:Y:S01]  /*1710*/  IADD3 R0, PT, PT, R0, R60, RZ ;  /* 0x0000003c00007210 */ /* 0x001fe20007ffe0ff */
[----:B------:R-:W-:Y:S01]  /*1720*/  UIADD3 UR10, UPT, UPT, UR4, 0x3030, URZ ;  /* 0x00003030040a7890 */ /* 0x000fe2000fffe0ff */
[----:B------:R-:W-:Y:S01]  /*1730*/  FFMA.FTZ R132, R45, R183, R132 ;  /* 0x000000b72d847223 */ /* 0x000fe20000010084 */
[----:B------:R-:W-:Y:S01]  /*1740*/  @!UP1 UIADD3 UR10, UPT, UPT, UR4, 0x3010, URZ ;  /* 0x00003010040a9890 */ /* 0x000fe2000fffe0ff */
[----:B------:R-:W-:Y:S01]  /*1750*/  ISETP.GE.AND P3, PT, R0, R61, PT ;  /* 0x0000003d0000720c */ /* 0x000fe20003f66270 */
[C---:B------:R-:W-:Y:S01]  /*1760*/  FADD.FTZ R133, R48.reuse, R133 ;  /* 0x0000008530857221 */ /* 0x040fe20000010000 */
[----:B------:R-:W-:Y:S01]  /*1770*/  FFMA.FTZ R157, R48, R86, R157 ;  /* 0x00000056309d7223 */ /* 0x000fe2000001009d */
[----:B------:R-:W0:Y:S01]  /*1780*/  LDS.128 R60, [UR5] ;  /* 0x00000005ff3c7984 */ /* 0x000e220008000c00 */
[C---:B------:R-:W-:Y:S01]  /*1790*/  FADD.FTZ R104, R49.reuse, R104 ;  /* 0x0000006831687221 */ /* 0x040fe20000010000 */
[----:B------:R-:W-:Y:S01]  /*17a0*/  FFMA.FTZ R128, R49, R88, R128 ;  /* 0x0000005831807223 */ /* 0x000fe20000010080 */
[C---:B------:R-:W-:Y:S01]  /*17b0*/  FADD.FTZ R131, R50.reuse, R131 ;  /* 0x0000008332837221 */ /* 0x040fe20000010000 */
[----:B------:R-:W-:Y:S01]  /*17c0*/  FFMA.FTZ R155, R50, R90, R155 ;  /* 0x0000005a329b7223 */ /* 0x000fe2000001009b */
[----:B------:R-:W1:Y:S01]  /*17d0*/  LDS.128 R64, [UR10] ;  /* 0x0000000aff407984 */ /* 0x000e620008000c00 */
        /* <DEDUP_REMOVED lines=51> */
.L_x_2830:
        /* <DEDUP_REMOVED lines=17> */
.L_x_2829:
        /* <DEDUP_REMOVED lines=20> */
.L_x_2832:
        /* <DEDUP_REMOVED lines=21> */
.L_x_2828:
        /* <DEDUP_REMOVED lines=21> */
.L_x_2834:
        /* <DEDUP_REMOVED lines=17> */
.L_x_2833:
        /* <DEDUP_REMOVED lines=20> */
.L_x_2835:
        /* <DEDUP_REMOVED lines=20> */
.L_x_2831:
        /* <DEDUP_REMOVED lines=37> */
.L_x_2838:
        /* <DEDUP_REMOVED lines=17> */
.L_x_2837:
        /* <DEDUP_REMOVED lines=18> */
.L_x_2840:
        /* <DEDUP_REMOVED lines=13> */
.L_x_2836:
        /* <DEDUP_REMOVED lines=23> */
.L_x_2842:
        /* <DEDUP_REMOVED lines=17> */
.L_x_2841:
        /* <DEDUP_REMOVED lines=18> */
.L_x_2843:
        /* <DEDUP_REMOVED lines=12> */
.L_x_2839:
        /* <DEDUP_REMOVED lines=32> */
.L_x_2846:
        /* <DEDUP_REMOVED lines=17> */
.L_x_2845:
        /* <DEDUP_REMOVED lines=18> */
.L_x_2848:
        /* <DEDUP_REMOVED lines=13> */
.L_x_2844:
        /* <DEDUP_REMOVED lines=23> */
.L_x_2850:
        /* <DEDUP_REMOVED lines=17> */
.L_x_2849:
        /* <DEDUP_REMOVED lines=18> */
.L_x_2851:
        /* <DEDUP_REMOVED lines=12> */
.L_x_2847:
        /* <DEDUP_REMOVED lines=32> */
.L_x_2854:
        /* <DEDUP_REMOVED lines=17> */
.L_x_2853:
        /* <DEDUP_REMOVED lines=18> */
.L_x_2856:
        /* <DEDUP_REMOVED lines=13> */
.L_x_2852:
        /* <DEDUP_REMOVED lines=10> */
[C---:B0-----:R-:W-:Y:S01]  /*3c40*/  FMUL.FTZ R36, R95.reuse, R86 ;  /* 0x000000565f247220 */ /* 0x041fe20000410000 */
        /* <DEDUP_REMOVED lines=12> */
.L_x_2858:
        /* <DEDUP_REMOVED lines=17> */
.L_x_2857:
        /* <DEDUP_REMOVED lines=18> */
.L_x_2859:
        /* <DEDUP_REMOVED lines=11> */
[----:B------:R-:W-:-:S07]  /*3ff0*/  FMUL.FTZ R39, R95, R166 ;  /* 0x000000a65f277220 */ /* 0x000fce0000410000 */
.L_x_2855:
        /* <DEDUP_REMOVED lines=32> */
.L_x_2862:
        /* <DEDUP_REMOVED lines=17> */
.L_x_2861:
        /* <DEDUP_REMOVED lines=18> */
.L_x_2864:
        /* <DEDUP_REMOVED lines=13> */
.L_x_2860:
        /* <DEDUP_REMOVED lines=23> */
.L_x_2866:
        /* <DEDUP_REMOVED lines=17> */
.L_x_2865:
        /* <DEDUP_REMOVED lines=18> */
.L_x_2867:
        /* <DEDUP_REMOVED lines=12> */
.L_x_2863:
        /* <DEDUP_REMOVED lines=32> */
.L_x_2870:
        /* <DEDUP_REMOVED lines=17> */
.L_x_2869:
        /* <DEDUP_REMOVED lines=18> */
.L_x_2872:
        /* <DEDUP_REMOVED lines=13> */
.L_x_2868:
        /* <DEDUP_REMOVED lines=23> */
.L_x_2874:
        /* <DEDUP_REMOVED lines=17> */
.L_x_2873:
        /* <DEDUP_REMOVED lines=18> */
.L_x_2875:
        /* <DEDUP_REMOVED lines=12> */
.L_x_2871:
        /* <DEDUP_REMOVED lines=58> */
.L_x_2825:
        /* <DEDUP_REMOVED lines=8> */
[----:B---3--:R-:W-:-:S05]  /*56e0*/  IMAD.WIDE.U32 R12, R15, 0x10, R12 ;  /* 0x000000100f0c7825 */ /* 0x008fca00078e000c */
        /* <DEDUP_REMOVED lines=12> */
.L_x_2877:
        /* <DEDUP_REMOVED lines=13> */
.L_x_3871:


//--------------------- .text._ZN10layer_norm31ln_parallel_residual_bwd_kernelINS_13Kernel_traitsI6__halfffffjLj3072ELj1ELj1ELj4ELj16ENS_18Kernel_traits_baseILj3072ES2_ffffjLj128EEEEELb1ELb0ELb0EEEvNS_9BwdParamsE --------------------------
	.section	.text._ZN10layer_norm31ln_parallel_residual_bwd_kernelINS_13Kernel_traitsI6__halfffffjLj3072ELj1ELj1ELj4ELj16ENS_18Kernel_traits_baseILj3072ES2_ffffjLj128EEEEELb1ELb0ELb0EEEvNS_9BwdParamsE,"ax",@progbits
	.align	128
        .global         _ZN10layer_norm31ln_parallel_residual_bwd_kernelINS_13Kernel_traitsI6__halfffffjLj3072ELj1ELj1ELj4ELj16ENS_18Kernel_traits_baseILj3072ES2_ffffjLj128EEEEELb1ELb0ELb0EEEvNS_9BwdParamsE
        .type           _ZN10layer_norm31ln_parallel_residual_bwd_kernelINS_13Kernel_traitsI6__halfffffjLj3072ELj1ELj1ELj4ELj16ENS_18Kernel_traits_baseILj3072ES2_ffffjLj128EEEEELb1ELb0ELb0EEEvNS_9BwdParamsE,@function
        .size           _ZN10layer_norm31ln_parallel_residual_bwd_kernelINS_13Kernel_traitsI6__halfffffjLj3072ELj1ELj1ELj4ELj16ENS_18Kernel_traits_baseILj3072ES2_ffffjLj128EEEEELb1ELb0ELb0EEEvNS_9BwdParamsE,(.L_x_3872 - _ZN10layer_norm31ln_parallel_residual_bwd_kernelINS_13Kernel_traitsI6__halfffffjLj3072ELj1ELj1ELj4ELj16ENS_18Kernel_traits_baseILj3072ES2_ffffjLj128EEEEELb1ELb0ELb0EEEvNS_9BwdParamsE)
        .other          _ZN10layer_norm31ln_parallel_residual_bwd_kernelINS_13Kernel_traitsI6__halfffffjLj3072ELj1ELj1ELj4ELj16ENS_18Kernel_traits_baseILj3072ES2_ffffjLj128EEEEELb1ELb0ELb0EEEvNS_9BwdParamsE,@"STO_CUDA_ENTRY STV_DEFAULT"
_ZN10layer_norm31ln_parallel_residual_bwd_kernelINS_13Kernel_traitsI6__halfffffjLj3072ELj1ELj1ELj4ELj16ENS_18Kernel_traits_baseILj3072ES2_ffffjLj128EEEEELb1ELb0ELb0EEEvNS_9BwdParamsE:
.text._ZN10layer_norm31ln_parallel_residual_bwd_kernelINS_13Kernel_traitsI6__halfffffjLj3072ELj1ELj1ELj4ELj16ENS_18Kernel_traits_baseILj3072ES2_ffffjLj128EEEEELb1ELb0ELb0EEEvNS_9BwdParamsE:
        /* <DEDUP_REMOVED lines=19> */
[C---:B------:R-:W-:Y:S02]  /*0130*/  ISETP.GE.U32.AND P2, PT, R26.reuse, 0x180, PT ;  /* 0x000001801a00780c */ /* 0x040fe40003f46070 */
[C---:B------:R-:W-:Y:S02]  /*0140*/  ISETP.GE.U32.AND P3, PT, R26.reuse, 0x200, PT ;  /* 0x000002001a00780c */ /* 0x040fe40003f66070 */
[C---:B------:R-:W-:Y:S01]  /*0150*/  ISETP.GE.U32.AND P4, PT, R26.reuse, 0x280, PT ;  /* 0x000002801a00780c */ /* 0x040fe20003f86070 */
[----:B------:R-:W0:Y:S01]  /*0160*/  LDC.64 R38, c[0x0][0x3d0] ;  /* 0x0000f400ff267b82 */ /* 0x000e220000000a00 */
[----:B------:R-:W-:-:S03]  /*0170*/  ISETP.GE.U32.AND P5, PT, R26, 0x300, PT ;  /* 0x000003001a00780c */ /* 0x000fc60003fa6070 */
[----:B--2---:R-:W-:Y:S01]  /*0180*/  @P0 IMAD.WIDE.U32 R8, R57, 0x8, R8 ;  /* 0x0000000839080825 */ /* 0x004fe200078e0008 */
[----:B------:R-:W-:-:S03]  /*0190*/  P2R R27, PR, RZ, 0x20 ;  /* 0x00000020ff1b7803 */ /* 0x000fc60000000000 */
[----:B------:R-:W2:Y:S01]  /*01a0*/  LDC.64 R44, c[0x0][0x3d8] ;  /* 0x0000f600ff2c7b82 */ /* 0x000ea20000000a00 */
[C---:B----4-:R-:W-:Y:S01]  /*01b0*/  @P0 IMAD.WIDE.U32 R12, R57.reuse, 0x8, R12 ;  /* 0x00000008390c0825 */ /* 0x050fe200078e000c */
[----:B------:R-:W-:Y:S01]  /*01c0*/  @P0 LOP3.LUT R57, R57, 0x80, RZ, 0xfc, !PT ;  /* 0x0000008039390812 */ /* 0x000fe200078efcff */
[----:B---3--:R3:W5:Y:S04]  /*01d0*/  @P0 LDG.E.64 R10, desc[UR10][R8.64] ;  /* 0x0000000a080a0981 */ /* 0x008768000c1e1b00 */
[C---:B------:R-:W-:Y:S01]  /*01e0*/  @P1 IMAD.WIDE.U32 R30, R57.reuse, 0x8, R28 ;  /* 0x00000008391e1825 */ /* 0x040fe200078e001c */
[----:B------:R-:W4:Y:S01]  /*01f0*/  LDC.64 R46, c[0x0][0x3d0] ;  /* 0x0000f400ff2e7b82 */ /* 0x000f220000000a00 */
[----:B------:R-:W5:Y:S02]  /*0200*/  @P0 LDG.E.64 R14, desc[UR10][R12.64] ;  /* 0x0000000a0c0e0981 */ /* 0x000f64000c1e1b00 */
[C---:B-1----:R-:W-:Y:S01]  /*0210*/  @P1 IMAD.WIDE.U32 R32, R57.reuse, 0x8, R32 ;  /* 0x0000000839201825 */ /* 0x042fe200078e0020 */
[----:B------:R-:W-:Y:S01]  /*0220*/  @P1 IADD3 R57, PT, PT, R57, 0x80, RZ ;  /* 0x0000008039391810 */ /* 0x000fe20007ffe0ff */
[----:B------:R-:W5:Y:S03]  /*0230*/  @P1 LDG.E.64 R16, desc[UR10][R30.64] ;  /* 0x0000000a1e101981 */ /* 0x000f66000c1e1b00 */
        /* <DEDUP_REMOVED lines=117> */
[----:B------:R-:W-:Y:S02]  /*0990*/  MOV R212, R16 ;  /* 0x0000001000d47202 */ /* 0x000fe40000000f00 */
[----:B------:R-:W-:Y:S02]  /*09a0*/  CS2R R78, SRZ ;  /* 0x00000000004e7805 */ /* 0x000fe4000001ff00 */
[----:B------:R-:W-:Y:S02]  /*09b0*/  MOV R214, R18 ;  /* 0x0000001200d67202 */ /* 0x000fe40000000f00 */
        /* <DEDUP_REMOVED lines=21> */
[----:B------:R-:W-:Y:S02]  /*0b10*/  SHF.R.U64 R2, R2, 0x10, R3 ;  /* 0x0000001002027819 */ /* 0x000fe40000001203 */
[----:B------:R-:W-:Y:S02]  /*0b20*/  CS2R R98, SRZ ;  /* 0x0000000000627805 */ /* 0x000fe4000001ff00 */
[----:B------:R-:W-:Y:S02]  /*0b30*/  MOV R227, R3 ;  /* 0x0000000300e37202 */ /* 0x000fe40000000f00 */
[----:B------:R-:W-:Y:S02]  /*0b40*/  CS2R R100, SRZ ;  /* 0x0000000000647805 */ /* 0x000fe4000001ff00 */
[----:B------:R-:W-:Y:S02]  /*0b50*/  MOV R230, R6 ;  /* 0x0000000600e67202 */ /* 0x000fe40000000f00 */
[----:B------:R-:W-:-:S02]  /*0b60*/  CS2R R102, SRZ ;  /* 0x0000000000667805 */ /* 0x000fc4000001ff00 */
[----:B------:R-:W-:Y:S02]  /*0b70*/  SHF.R.U64 R5, R6, 0x10, R7 ;  /* 0x0000001006057819 */ /* 0x000fe40000001207 */
        /* <DEDUP_REMOVED lines=29> */
[----:B------:R-:W2:Y:S01]  /*0d50*/  LDCU UR6, c[0x0][0x388] ;  /* 0x00007100ff0677ac */ /* 0x000ea20008000800 */
[----:B------:R-:W-:Y:S02]  /*0d60*/  PRMT R212, R212, 0x5410, R11 ;  /* 0x00005410d4d47816 */ /* 0x000fe4000000000b */
[----:B------:R-:W-:Y:S01]  /*0d70*/  PRMT R213, R213, 0x5410, R13 ;  /* 0x00005410d5d57816 */ /* 0x000fe2000000000d */
[----:B------:R-:W3:Y:S01]  /*0d80*/  LDCU.U8 UR24, c[0x0][0x410] ;  /* 0x00008200ff1877ac */ /* 0x000ee20008000000 */
[----:B------:R-:W-:-:S02]  /*0d90*/  PRMT R214, R214, 0x5410, R12 ;  /* 0x00005410d6d67816 */ /* 0x000fc4000000000c */
[----:B------:R-:W-:Y:S01]  /*0da0*/  PRMT R215, R215, 0x5410, R14 ;  /* 0x00005410d7d77816 */ /* 0x000fe2000000000e */
[----:B------:R-:W4:Y:S01]  /*0db0*/  LDCU UR22, c[0x0][0x400] ;  /* 0x00008000ff1677ac */ /* 0x000f220008000800 */
[----:B------:R-:W-:Y:S02]  /*0dc0*/  PRMT R216, R216, 0x5410, R15 ;  /* 0x00005410d8d87816 */ /* 0x000fe4000000000f */
[----:B------:R-:W-:Y:S01]  /*0dd0*/  PRMT R217, R217, 0x5410, R17 ;  /* 0x00005410d9d97816 */ /* 0x000fe20000000011 */
[----:B------:R-:W0:Y:S01]  /*0de0*/  LDCU.64 UR8, c[0x0][0x478] ;  /* 0x00008f00ff0877ac */ /* 0x000e220008000a00 */
[----:B------:R-:W-:Y:S02]  /*0df0*/  PRMT R218, R218, 0x5410, R16 ;  /* 0x00005410dada7816 */ /* 0x000fe40000000010 */
[----:B------:R-:W-:Y:S01]  /*0e00*/  PRMT R219, R219, 0x5410, R18 ;  /* 0x00005410dbdb7816 */ /* 0x000fe20000000012 */
[----:B------:R-:W1:Y:S01]  /*0e10*/  LDCU.64 UR26, c[0x0][0x438] ;  /* 0x00008700ff1a77ac */ /* 0x000e620008000a00 */
[----:B------:R-:W-:-:S02]  /*0e20*/  PRMT R220, R220, 0x5410, R19 ;  /* 0x00005410dcdc7816 */ /* 0x000fc40000000013 */
[----:B------:R-:W-:Y:S01]  /*0e30*/  PRMT R221, R221, 0x5410, R21 ;  /* 0x00005410dddd7816 */ /* 0x000fe20000000015 */
[----:B------:R-:W1:Y:S01]  /*0e40*/  LDCU.64 UR20, c[0x0][0x470] ;  /* 0x00008e00ff1477ac */ /* 0x000e620008000a00 */
[----:B------:R-:W-:Y:S02]  /*0e50*/  PRMT R222, R222, 0x5410, R20 ;  /* 0x00005410dede7816 */ /* 0x000fe40000000014 */
[----:B------:R-:W-:Y:S01]  /*0e60*/  PRMT R223, R223, 0x5410, R22 ;  /* 0x00005410dfdf7816 */ /* 0x000fe20000000016 */
[----:B------:R-:W1:Y:S01]  /*0e70*/  LDCU.128 UR12, c[0x0][0x3c0] ;  /* 0x00007800ff0c77ac */ /* 0x000e620008000c00 */
[----:B------:R-:W-:Y:S02]  /*0e80*/  PRMT R224, R224, 0x5410, R23 ;  /* 0x00005410e0e07816 */ /* 0x000fe40000000017 */
[----:B------:R-:W-:Y:S01]  /*0e90*/  PRMT R225, R225, 0x5410, R24 ;  /* 0x00005410e1e17816 */ /* 0x000fe20000000018 */
[----:B------:R-:W1:Y:S01]  /*0ea0*/  LDCU.64 UR18, c[0x0][0x380] ;  /* 0x00007000ff1277ac */ /* 0x000e620008000a00 */
[----:B------:R-:W-:-:S02]  /*0eb0*/  PRMT R226, R226, 0x5410, R2 ;  /* 0x00005410e2e27816 */ /* 0x000fc40000000002 */
[----:B------:R-:W-:Y:S01]  /*0ec0*/  PRMT R227, R227, 0x5410, R3 ;  /* 0x00005410e3e37816 */ /* 0x000fe20000000003 */
[----:B0-----:R-:W-:Y:S01]  /*0ed0*/  UISETP.NE.AND UP2, UPT, UR4, URZ, UPT ;  /* 0x000000ff0400728c */ /* 0x001fe2000bf45270 */
[----:B------:R-:W-:Y:S02]  /*0ee0*/  PRMT R228, R228, 0x5410, R4 ;  /* 0x00005410e4e47816 */ /* 0x000fe40000000004 */
[----:B------:R-:W-:Y:S02]  /*0ef0*/  PRMT R229, R229, 0x5410, R25 ;  /* 0x00005410e5e57816 */ /* 0x000fe40000000019 */
[----:B------:R-:W-:Y:S02]  /*0f00*/  PRMT R230, R230, 0x5410, R5 ;  /* 0x00005410e6e67816 */ /* 0x000fe40000000005 */
[----:B--234-:R-:W-:-:S07]  /*0f10*/  PRMT R231, R231, 0x5410, R6 ;  /* 0x00005410e7e77816 */ /* 0x01cfce0000000006 */
.L_x_2953:
        /* <DEDUP_REMOVED lines=9> */
[C---:B------:R-:W-:Y:S01]  /*0fb0*/  ISETP.GE.U32.AND P6, PT, R26.reuse, 0x300, PT ;  /* 0x000003001a00780c */ /* 0x040fe20003fc6070 */
[----:B------:R-:W-:Y:S01]  /*0fc0*/  BSSY.RECONVERGENT B0, `(.L_x_2879) ;  /* 0x0000057000007945 */ /* 0x000fe20003800200 */
[----:B------:R-:W-:Y:S01]  /*0fd0*/  PLOP3.LUT P5, PT, PT, PT, UP2, 0x40, 0x4 ;  /* 0x000000000004781c */ /* 0x000fe20003fae828 */
[----:B------:R-:W-:Y:S01]  /*0fe0*/  USHF.R.S32.HI UR5, URZ, 0x1f, UR4 ;  /* 0x0000001fff057899 */ /* 0x000fe20008011404 */
[----:B------:R-:W-:-:S02]  /*0ff0*/  ISETP.GE.U32.AND P1, PT, R26, 0x100, PT ;  /* 0x000001001a00780c */ /* 0x000fc40003f26070 */
[----:B------:R-:W-:Y:S02]  /*1000*/  CS2R R206, SRZ ;  /* 0x0000000000ce7805 */ /* 0x000fe4000001ff00 */
[C---:B------:R-:W-:Y:S01]  /*1010*/  ISETP.GE.U32.AND P2, PT, R26.reuse, 0x180, PT ;  /* 0x000001801a00780c */ /* 0x040fe20003f46070 */
[----:B------:R-:W-:Y:S01]  /*1020*/  ULEA.HI UR5, UR5, UR4, URZ, 0x2 ;  /* 0x0000000405057291 */ /* 0x000fe2000f8f10ff */
[C---:B------:R-:W-:Y:S02]  /*1030*/  ISETP.GE.U32.AND P3, PT, R26.reuse, 0x200, PT ;  /* 0x000002001a00780c */ /* 0x040fe40003f66070 */
[----:B------:R-:W-:Y:S02]  /*1040*/  ISETP.GE.U32.AND P4, PT, R26, 0x280, PT ;  /* 0x000002801a00780c */ /* 0x000fe40003f86070 */
[----:B------:R-:W-:Y:S02]  /*1050*/  P2R R27, PR, RZ, 0x40 ;  /* 0x00000040ff1b7803 */ /* 0x000fe40000000000 */
[----:B------:R-:W-:-:S04]  /*1060*/  MOV R25, UR5 ;  /* 0x0000000500197c02 */ /* 0x000fc80008000f00 */
[----:B------:R-:W-:-:S04]  /*1070*/  LEA.HI.SX32 R25, R25, R164, 0x1e ;  /* 0x000000a419197211 */ /* 0x000fc800078ff2ff */
[----:B------:R-:W-:Y:S02]  /*1080*/  MOV R205, R25 ;  /* 0x0000001900cd7202 */ /* 0x000fe40000000f00 */
[----:B--2---:R-:W-:Y:S02]  /*1090*/  R2UR UR17, R156 ;  /* 0x000000009c1172ca */ /* 0x004fe400000e0000 */
[----:B---3--:R-:W-:Y:S01]  /*10a0*/  FSEL R204, R158, RZ, P5 ;  /* 0x000000ff9ecc7208 */ /* 0x008fe20002800000 */
        /* <DEDUP_REMOVED lines=17> */
[----:B------:R-:W-:Y:S02]  /*11c0*/  HADD2.F32 R205, -RZ, R210.H0_H0 ;  /* 0x200000d2ffcd7230 */ /* 0x000fe40000004100 */
[----:B------:R-:W-:-:S02]  /*11d0*/  HADD2.F32 R21, -RZ, R208.H0_H0 ;  /* 0x200000d0ff157230 */ /* 0x000fc40000004100 */
[----:B------:R-:W-:Y:S02]  /*11e0*/  HADD2.F32 R232, -RZ, R211.H1_H1 ;  /* 0x300000d3ffe87230 */ /* 0x000fe40000004100 */
[----:B0-----:R-:W-:-:S04]  /*11f0*/  IMAD.WIDE.U32 R202, R25, 0x4, R202 ;  /* 0x0000000419ca7825 */ /* 0x001fc800078e00ca */
[----:B------:R-:W-:Y:S01]  /*1200*/  HADD2.F32 R234, -RZ, R210.H1_H1 ;  /* 0x300000d2ffea7230 */ /* 0x000fe20000004100 */
[----:B------:R-:W5:Y:S01]  /*1210*/  LDG.E R23, desc[UR10][R202.64] ;  /* 0x0000000aca177981 */ /* 0x000f62000c1e1900 */
[----:B-1----:R-:W-:-:S05]  /*1220*/  @P0 IMAD.WIDE.U32 R190, R25, 0x4, R190 ;  /* 0x0000000419be0825 */ /* 0x002fca00078e00be */
[----:B------:R0:W5:Y:S01]  /*1230*/  @P0 LDG.E R24, desc[UR10][R190.64] ;  /* 0x0000000abe180981 */ /* 0x000162000c1e1900 */
[----:B------:R-:W-:-:S05]  /*1240*/  @P5 IMAD.WIDE.U32 R178, R25, 0x10, R178 ;  /* 0x0000001019b25825 */ /* 0x000fca00078e00b2 */
[----:B------:R1:W5:Y:S01]  /*1250*/  @P5 LDG.E.128 R128, desc[UR10][R178.64] ;  /* 0x0000000ab2805981 */ /* 0x000362000c1e1d00 */
[--C-:B0-----:R-:W-:Y:S02]  /*1260*/  HADD2.F32 R191, -RZ, R209.reuse.H0_H0 ;  /* 0x200000d1ffbf7230 */ /* 0x101fe40000004100 */
[----:B------:R-:W-:Y:S02]  /*1270*/  HADD2.F32 R206, -RZ, R208.H1_H1 ;  /* 0x300000d0ffce7230 */ /* 0x000fe40000004100 */
[----:B-1----:R-:W-:Y:S02]  /*1280*/  HADD2.F32 R178, -RZ, R209.H1_H1 ;  /* 0x300000d1ffb27230 */ /* 0x002fe40000004100 */
[----:B---3--:R-:W-:Y:S01]  /*1290*/  FMUL.FTZ R205, R156, R205 ;  /* 0x000000cd9ccd7220 */ /* 0x008fe20000410000 */
[----:B------:R-:W-:-:S03]  /*12a0*/  FMUL.FTZ R190, R159, R232 ;  /* 0x000000e89fbe7220 */ /* 0x000fc60000410000 */
[----:B----4-:R-:W-:Y:S01]  /*12b0*/  FFMA.FTZ R22, R160, R21, R205 ;  /* 0x00000015a0167223 */ /* 0x010fe200000100cd */
[----:B------:R-:W-:Y:S02]  /*12c0*/  HADD2.F32 R21, -RZ, R211.H0_H0 ;  /* 0x200000d3ff157230 */ /* 0x000fe40000004100 */
[----:B------:R-:W-:-:S03]  /*12d0*/  FFMA.FTZ R178, R163, R178, R190 ;  /* 0x000000b2a3b27223 */ /* 0x000fc600000100be */
[----:B------:R-:W-:Y:S01]  /*12e0*/  FMUL.FTZ R179, R158, R21 ;  /* 0x000000159eb37220 */ /* 0x000fe20000410000 */
[C---:B--2---:R-:W-:Y:S01]  /*12f0*/  FADD.FTZ R164, -R204.reuse, R164 ;  /* 0x000000a4cca47221 */ /* 0x044fe20000010100 */
[----:B------:R-:W-:Y:S02]  /*1300*/  FADD.FTZ R165, -R204, R165 ;  /* 0x000000a5cca57221 */ /* 0x000fe40000010100 */
[----:B------:R-:W-:Y:S01]  /*1310*/  FFMA.FTZ R179, R162, R191, R179 ;  /* 0x000000bfa2b37223 */ /* 0x000fe200000100b3 */
[----:B------:R-:W-:Y:S01]  /*1320*/  FADD.FTZ R166, -R204, R166 ;  /* 0x000000a6cca67221 */ /* 0x000fe20000010100 */
[----:B------:R-:W-:Y:S01]  /*1330*/  FMUL.FTZ R191, R164, UR17 ;  /* 0x00000011a4bf7c20 */ /* 0x000fe20008410000 */
[----:B------:R-:W-:Y:S01]  /*1340*/  FMUL.FTZ R190, R165, UR17 ;  /* 0x00000011a5be7c20 */ /* 0x000fe20008410000 */
[----:B------:R-:W-:Y:S01]  /*1350*/  FMUL.FTZ R202, R157, R234 ;  /* 0x000000ea9dca7220 */ /* 0x000fe20000410000 */
[----:B------:R-:W-:Y:S01]  /*1360*/  FADD.FTZ R104, R104, R156 ;  /* 0x0000009c68687221 */ /* 0x000fe20000010000 */
[----:B------:R-:W-:Y:S01]  /*1370*/  FFMA.FTZ R84, R156, R191, R84 ;  /* 0x000000bf9c547223 */ /* 0x000fe20000010054 */
[----:B------:R-:W-:Y:S01]  /*1380*/  FMUL.FTZ R203, R166, UR17 ;  /* 0x00000011a6cb7c20 */ /* 0x000fe20008410000 */
[----:B------:R-:W-:Y:S01]  /*1390*/  FADD.FTZ R105, R105, R157 ;  /* 0x0000009d69697221 */ /* 0x000fe20000010000 */
[----:B------:R-:W-:Y:S01]  /*13a0*/  FFMA.FTZ R85, R157, R190, R85 ;  /* 0x000000be9d557223 */ /* 0x000fe20000010055 */
[----:B------:R-:W-:Y:S01]  /*13b0*/  FFMA.FTZ R21, R161, R206, R202 ;  /* 0x000000cea1157223 */ /* 0x000fe200000100ca */
[----:B------:R-:W-:Y:S01]  /*13c0*/  FADD.FTZ R156, RZ, R22 ;  /* 0x00000016ff9c7221 */ /* 0x000fe20000010000 */
[----:B------:R-:W-:Y:S01]  /*13d0*/  FFMA.FTZ R157, R191, R22, RZ ;  /* 0x00000016bf9d7223 */ /* 0x000fe200000100ff */
[----:B------:R-:W-:Y:S01]  /*13e0*/  FADD.FTZ R106, R106, R158 ;  /* 0x0000009e6a6a7221 */ /* 0x000fe20000010000 */
[----:B------:R-:W-:Y:S01]  /*13f0*/  FFMA.FTZ R86, R158, R203, R86 ;  /* 0x000000cb9e567223 */ /* 0x000fe20000010056 */
[----:B------:R-:W-:Y:S01]  /*1400*/  FADD.FTZ R167, -R204, R167 ;  /* 0x000000a7cca77221 */ /* 0x000fe20000010100 */
[----:B------:R-:W-:Y:S01]  /*1410*/  FADD.FTZ R156, R156, R21 ;  /* 0x000000159c9c7221 */ /* 0x000fe20000010000 */
[----:B------:R-:W-:-:S02]  /*1420*/  FFMA.FTZ R158, R190, R21, R157 ;  /* 0x00000015be9e7223 */ /* 0x000fc4000001009d */
        /* <DEDUP_REMOVED lines=14> */
[----:B------:R-:W-:Y:S01]  /*1510*/  FADD.FTZ R207, R207, R178 ;  /* 0x000000b2cfcf7221 */ /* 0x000fe20000010000 */
[----:B------:R-:W-:-:S07]  /*1520*/  FFMA.FTZ R206, R202, R178, R157 ;  /* 0x000000b2cace7223 */ /* 0x000fce000001009d */
.L_x_2880:
[----:B------:R-:W-:Y:S05]  /*1530*/  BSYNC.RECONVERGENT B0 ;  /* 0x0000000000007941 */ /* 0x000fea0003800200 */
.L_x_2879:
[----:B------:R-:W-:Y:S04]  /*1540*/  BSSY.RECONVERGENT B0, `(.L_x_2881) ;  /* 0x0000049000007945 */ /* 0x000fe80003800200 */
[----:B------:R-:W-:Y:S05]  /*1550*/  @!P1 BRA `(.L_x_2882) ;  /* 0x00000004001c9947 */ /* 0x000fea0003800000 */
[----:B------:R-:W0:Y:S08]  /*1560*/  LDC.64 R156, c[0x0][0x430] ;  /* 0x00010c00ff9c7b82 */ /* 0x000e300000000a00 */
[----:B------:R-:W1:Y:S08]  /*1570*/  LDC.64 R160, c[0x0][0x428] ;  /* 0x00010a00ffa07b82 */ /* 0x000e700000000a00 */
[----:B------:R-:W2:Y:S01]  /*1580*/  LDC.64 R18, c[0x0][0x3a8] ;  /* 0x0000ea00ff127b82 */ /* 0x000ea20000000a00 */
[----:B------:R-:W-:-:S04]  /*1590*/  ISETP.NE.U32.AND P5, PT, RZ, UR26, PT ;  /* 0x0000001aff007c0c */ /* 0x000fc8000bfa5070 */
[----:B------:R-:W-:Y:S01]  /*15a0*/  ISETP.NE.AND.EX P5, PT, RZ, UR27, PT, P5 ;  /* 0x0000001bff007c0c */ /* 0x000fe2000bfa5350 */
[C---:B0-----:R-:W-:Y:S02]  /*15b0*/  IMAD.WIDE.U32 R156, R205.reuse, 0x10, R156 ;  /* 0x00000010cd9c7825 */ /* 0x041fe400078e009c */
[----:B------:R-:W0:Y:S04]  /*15c0*/  LDC.64 R236, c[0x0][0x3b0] ;  /* 0x0000ec00ffec7b82 */ /* 0x000e280000000a00 */
[----:B------:R-:W3:Y:S01]  /*15d0*/  LDG.E.128 R156, desc[UR10][R156.64] ;  /* 0x0000000a9c9c7981 */ /* 0x000ee2000c1e1d00 */
[----:B-1----:R-:W-:-:S05]  /*15e0*/  IMAD.WIDE.U32 R160, R205, 0x10, R160 ;  /* 0x00000010cda07825 */ /* 0x002fca00078e00a0 */
[----:B------:R-:W1:Y:S01]  /*15f0*/  @P5 LDC.64 R234, c[0x0][0x438] ;  /* 0x00010e00ffea5b82 */ /* 0x000e620000000a00 */
[----:B------:R-:W4:Y:S01]  /*1600*/  LDG.E.128 R160, desc[UR10][R160.64] ;  /* 0x0000000aa0a07981 */ /* 0x000f22000c1e1d00 */
[----:B--2---:R-:W-:-:S06]  /*1610*/  IMAD.WIDE.U32 R164, R205, 0x10, R18 ;  /* 0x00000010cda47825 */ /* 0x004fcc00078e0012 */
[----:B------:R-:W2:Y:S01]  /*1620*/  LDG.E.128 R164, desc[UR10][R164.64] ;  /* 0x0000000aa4a47981 */ /* 0x000ea2000c1e1d00 */
[----:B0-----:R-:W-:-:S05]  /*1630*/  IMAD.WIDE.U32 R236, R205, 0x4, R236 ;  /* 0x00000004cdec7825 */ /* 0x001fca00078e00ec */
[----:B------:R-:W5:Y:S01]  /*1640*/  LDG.E R19, desc[UR10][R236.64] ;  /* 0x0000000aec137981 */ /* 0x000f62000c1e1900 */
[----:B-1----:R-:W-:-:S05]  /*1650*/  @P5 IMAD.WIDE.U32 R234, R205, 0x10, R234 ;  /* 0x00000010cdea5825 */ /* 0x002fca00078e00ea */
[----:B------:R-:W5:Y:S01]  /*1660*/  @P5 LDG.E.128 R40, desc[UR10][R234.64] ;  /* 0x0000000aea285981 */ /* 0x000f62000c1e1d00 */
[----:B------:R-:W-:-:S04]  /*1670*/  ISETP.NE.U32.AND P0, PT, RZ, UR20, PT ;  /* 0x00000014ff007c0c */ /* 0x000fc8000bf05070 */
[----:B------:R-:W-:-:S13]  /*1680*/  ISETP.NE.AND.EX P0, PT, RZ, UR21, PT, P0 ;  /* 0x00000015ff007c0c */ /* 0x000fda000bf05300 */
[----:B------:R-:W0:Y:S01]  /*1690*/  @P0 LDC.64 R176, c[0x0][0x3b8] ;  /* 0x0000ee00ffb00b82 */ /* 0x000e220000000a00 */
[----:B------:R-:W-:Y:S02]  /*16a0*/  HADD2.F32 R189, -RZ, R214.H0_H0 ;  /* 0x200000d6ffbd7230 */ /* 0x000fe40000004100 */
[----:B------:R-:W-:Y:S02]  /*16b0*/  HADD2.F32 R17, -RZ, R212.H0_H0 ;  /* 0x200000d4ff117230 */ /* 0x000fe40000004100 */
[----:B------:R-:W-:Y:S02]  /*16c0*/  HADD2.F32 R188, -RZ, R215.H1_H1 ;  /* 0x300000d7ffbc7230 */ /* 0x000fe40000004100 */
[----:B------:R-:W-:Y:S02]  /*16d0*/  HADD2.F32 R232, -RZ, R214.H1_H1 ;  /* 0x300000d6ffe87230 */ /* 0x000fe40000004100 */
[----:B------:R-:W-:Y:S02]  /*16e0*/  HADD2.F32 R200, -RZ, R212.H1_H1 ;  /* 0x300000d4ffc87230 */ /* 0x000fe40000004100 */
[----:B0-----:R-:W-:-:S05]  /*16f0*/  @P0 IMAD.WIDE.U32 R176, R205, 0x4, R176 ;  /* 0x00000004cdb00825 */ /* 0x001fca00078e00b0 */
[----:B------:R0:W5:Y:S02]  /*1700*/  @P0 LDG.E R20, desc[UR10][R176.64] ;  /* 0x0000000ab0140981 */ /* 0x000164000c1e1900 */
[--C-:B0-----:R-:W-:Y:S02]  /*1710*/  HADD2.F32 R177, -RZ, R213.reuse.H0_H0 ;  /* 0x200000d5ffb17230 */ /* 0x101fe40000004100 */
[----:B------:R-:W-:Y:S01]  /*1720*/  HADD2.F32 R176, -RZ, R213.H1_H1 ;  /* 0x300000d5ffb07230 */ /* 0x000fe20000004100 */
[----:B------:R-:W-:Y:S01]  /*1730*/  IADD3 R205, PT, PT, R205, 0x80, RZ ;  /* 0x00000080cdcd7810 */ /* 0x000fe20007ffe0ff */
        /* <DEDUP_REMOVED lines=40> */
[----:B------:R-:W-:-:S07]  /*19c0*/  FFMA.FTZ R206, R200, R176, R157 ;  /* 0x000000b0c8ce7223 */ /* 0x000fce000001009d */
.L_x_2882:
[----:B------:R-:W-:Y:S05]  /*19d0*/  BSYNC.RECONVERGENT B0 ;  /* 0x0000000000007941 */ /* 0x000fea0003800200 */
.L_x_2881:
        /* <DEDUP_REMOVED lines=73> */
.L_x_2884:
[----:B------:R-:W-:Y:S05]  /*1e70*/  BSYNC.RECONVERGENT B0 ;  /* 0x0000000000007941 */ /* 0x000fea0003800200 */
.L_x_2883:
        /* <DEDUP_REMOVED lines=30> */
[----:B-1----:R-:W-:Y:S01]  /*2060*/  HADD2.F32 R172, -RZ, R221.H1_H1 ;  /* 0x300000ddffac7230 */ /* 0x002fe20000004100 */
        /* <DEDUP_REMOVED lines=42> */
.L_x_2886:
[----:B------:R-:W-:Y:S05]  /*2310*/  BSYNC.RECONVERGENT B0 ;  /* 0x0000000000007941 */ /* 0x000fea0003800200 */
.L_x_2885:
        /* <DEDUP_REMOVED lines=73> */
.L_x_2888:
[----:B------:R-:W-:Y:S05]  /*27b0*/  BSYNC.RECONVERGENT B0 ;  /* 0x0000000000007941 */ /* 0x000fea0003800200 */
.L_x_2887:
[----:B------:R-:W-:Y:S04]  /*27c0*/  BSSY.RECONVERGENT B0, `(.L_x_2889) ;  /* 0x0000048000007945 */ /* 0x000fe80003800200 */
[----:B------:R-:W-:Y:S05]  /*27d0*/  @!P6 BRA `(.L_x_2890) ;  /* 0x000000040018e947 */ /* 0x000fea0003800000 */
[----:B------:R-:W0:Y:S08]  /*27e0*/  LDC.64 R156, c[0x0][0x430] ;  /* 0x00010c00ff9c7b82 */ /* 0x000e300000000a00 */
[----:B------:R-:W1:Y:S08]  /*27f0*/  LDC.64 R160, c[0x0][0x428] ;  /* 0x00010a00ffa07b82 */ /* 0x000e700000000a00 */
[----:B------:R-:W2:Y:S01]  /*2800*/  LDC.64 R164, c[0x0][0x3a8] ;  /* 0x0000ea00ffa47b82 */ /* 0x000ea20000000a00 */
[----:B------:R-:W-:-:S04]  /*2810*/  ISETP.NE.U32.AND P5, PT, RZ, UR26, PT ;  /* 0x0000001aff007c0c */ /* 0x000fc8000bfa5070 */
[----:B------:R-:W-:Y:S01]  /*2820*/  ISETP.NE.AND.EX P5, PT, RZ, UR27, PT, P5 ;  /* 0x0000001bff007c0c */ /* 0x000fe2000bfa5350 */
[C---:B0-----:R-:W-:Y:S01]  /*2830*/  IMAD.WIDE.U32 R156, R205.reuse, 0x10, R156 ;  /* 0x00000010cd9c7825 */ /* 0x041fe200078e009c */
[----:B------:R-:W-:Y:S01]  /*2840*/  ISETP.NE.U32.AND P0, PT, RZ, UR20, PT ;  /* 0x00000014ff007c0c */ /* 0x000fe2000bf05070 */
[----:B------:R-:W0:Y:S04]  /*2850*/  LDC.64 R192, c[0x0][0x3b0] ;  /* 0x0000ec00ffc07b82 */ /* 0x000e280000000a00 */
[----:B------:R-:W3:Y:S01]  /*2860*/  LDG.E.128 R156, desc[UR10][R156.64] ;  /* 0x0000000a9c9c7981 */ /* 0x000ee2000c1e1d00 */
[----:B-1----:R-:W-:-:S05]  /*2870*/  IMAD.WIDE.U32 R160, R205, 0x10, R160 ;  /* 0x00000010cda07825 */ /* 0x002fca00078e00a0 */
[----:B------:R-:W1:Y:S01]  /*2880*/  @P5 LDC.64 R180, c[0x0][0x438] ;  /* 0x00010e00ffb45b82 */ /* 0x000e620000000a00 */
[----:B------:R-:W4:Y:S01]  /*2890*/  LDG.E.128 R160, desc[UR10][R160.64] ;  /* 0x0000000aa0a07981 */ /* 0x000f22000c1e1d00 */
[----:B--2---:R-:W-:-:S06]  /*28a0*/  IMAD.WIDE.U32 R164, R205, 0x10, R164 ;  /* 0x00000010cda47825 */ /* 0x004fcc00078e00a4 */
[----:B------:R-:W2:Y:S01]  /*28b0*/  LDG.E.128 R164, desc[UR10][R164.64] ;  /* 0x0000000aa4a47981 */ /* 0x000ea2000c1e1d00 */
[----:B-1----:R-:W-:-:S05]  /*28c0*/  @P5 IMAD.WIDE.U32 R232, R205, 0x10, R180 ;  /* 0x00000010cde85825 */ /* 0x002fca00078e00b4 */
[----:B------:R-:W5:Y:S01]  /*28d0*/  @P5 LDG.E.128 R144, desc[UR10][R232.64] ;  /* 0x0000000ae8905981 */ /* 0x000f62000c1e1d00 */
[----:B------:R-:W-:-:S13]  /*28e0*/  ISETP.NE.AND.EX P0, PT, RZ, UR21, PT, P0 ;  /* 0x00000015ff007c0c */ /* 0x000fda000bf05300 */
[----:B------:R-:W1:Y:S01]  /*28f0*/  @P0 LDC.64 R168, c[0x0][0x3b8] ;  /* 0x0000ee00ffa80b82 */ /* 0x000e620000000a00 */
[----:B0-----:R-:W-:-:S04]  /*2900*/  IMAD.WIDE.U32 R192, R205, 0x4, R192 ;  /* 0x00000004cdc07825 */ /* 0x001fc800078e00c0 */
[----:B------:R-:W-:Y:S01]  /*2910*/  HADD2.F32 R181, -RZ, R228.H0_H0 ;  /* 0x200000e4ffb57230 */ /* 0x000fe20000004100 */
[----:B------:R-:W5:Y:S01]  /*2920*/  LDG.E R4, desc[UR10][R192.64] ;  /* 0x0000000ac0047981 */ /* 0x000f62000c1e1900 */
[----:B------:R-:W-:Y:S02]  /*2930*/  HADD2.F32 R180, -RZ, R231.H1_H1 ;  /* 0x300000e7ffb47230 */ /* 0x000fe40000004100 */
[----:B-1----:R-:W-:-:S04]  /*2940*/  @P0 IMAD.WIDE.U32 R168, R205, 0x4, R168 ;  /* 0x00000004cda80825 */ /* 0x002fc800078e00a8 */
[--C-:B------:R-:W-:Y:S01]  /*2950*/  HADD2.F32 R205, -RZ, R230.reuse.H0_H0 ;  /* 0x200000e6ffcd7230 */ /* 0x100fe20000004100 */
[----:B------:R0:W5:Y:S01]  /*2960*/  @P0 LDG.E R3, desc[UR10][R168.64] ;  /* 0x0000000aa8030981 */ /* 0x000162000c1e1900 */
[----:B------:R-:W-:Y:S02]  /*2970*/  HADD2.F32 R234, -RZ, R230.H1_H1 ;  /* 0x300000e6ffea7230 */ /* 0x000fe40000004100 */
[----:B------:R-:W-:Y:S02]  /*2980*/  HADD2.F32 R0, -RZ, R228.H1_H1 ;  /* 0x300000e4ff007230 */ /* 0x000fe40000004100 */
[----:B0-----:R-:W-:Y:S02]  /*2990*/  HADD2.F32 R168, -RZ, R229.H1_H1 ;  /* 0x300000e5ffa87230 */ /* 0x001fe40000004100 */
[----:B---3--:R-:W-:Y:S01]  /*29a0*/  FMUL.FTZ R205, R156, R205 ;  /* 0x000000cd9ccd7220 */ /* 0x008fe20000410000 */
[----:B------:R-:W-:-:S03]  /*29b0*/  FMUL.FTZ R180, R159, R180 ;  /* 0x000000b49fb47220 */ /* 0x000fc60000410000 */
[----:B----4-:R-:W-:Y:S01]  /*29c0*/  FFMA.FTZ R2, R160, R181, R205 ;  /* 0x000000b5a0027223 */ /* 0x010fe200000100cd */
[----:B------:R-:W-:Y:S02]  /*29d0*/  HADD2.F32 R205, -RZ, R231.H0_H0 ;  /* 0x200000e7ffcd7230 */ /* 0x000fe40000004100 */
[----:B------:R-:W-:-:S03]  /*29e0*/  HADD2.F32 R181, -RZ, R229.H0_H0 ;  /* 0x200000e5ffb57230 */ /* 0x000fc60000004100 */
[----:B------:R-:W-:Y:S01]  /*29f0*/  FMUL.FTZ R169, R158, R205 ;  /* 0x000000cd9ea97220 */ /* 0x000fe20000410000 */
[C---:B--2---:R-:W-:Y:S01]  /*2a00*/  FADD.FTZ R165, -R204.reuse, R165 ;  /* 0x000000a5cca57221 */ /* 0x044fe20000010100 */
[----:B------:R-:W-:Y:S01]  /*2a10*/  FADD.FTZ R164, -R204, R164 ;  /* 0x000000a4cca47221 */ /* 0x000fe20000010100 */
[----:B------:R-:W-:Y:S01]  /*2a20*/  FFMA.FTZ R168, R163, R168, R180 ;  /* 0x000000a8a3a87223 */ /* 0x000fe200000100b4 */
[----:B------:R-:W-:Y:S01]  /*2a30*/  FFMA.FTZ R169, R162, R181, R169 ;  /* 0x000000b5a2a97223 */ /* 0x000fe200000100a9 */
[----:B------:R-:W-:Y:S01]  /*2a40*/  FADD.FTZ R166, -R204, R166 ;  /* 0x000000a6cca67221 */ /* 0x000fe20000010100 */
[----:B------:R-:W-:Y:S01]  /*2a50*/  FMUL.FTZ R180, R165, UR17 ;  /* 0x00000011a5b47c20 */ /* 0x000fe20008410000 */
        /* <DEDUP_REMOVED lines=30> */
.L_x_2890:
[----:B------:R-:W-:Y:S05]  /*2c40*/  BSYNC.RECONVERGENT B0 ;  /* 0x0000000000007941 */ /* 0x000fea0003800200 */
.L_x_2889:
        /* <DEDUP_REMOVED lines=32> */
.L_x_2892:
[----:B------:R-:W-:Y:S05]  /*2e50*/  BSYNC.RECONVERGENT B0 ;  /* 0x0000000000007941 */ /* 0x000fea0003800200 */
.L_x_2891:
        /* <DEDUP_REMOVED lines=53> */
[----:B------:R-:W-:Y:S01]  /*31b0*/  FMUL.FTZ R158, R156, UR23 ;  /* 0x000000179c9e7c20 */ /* 0x000fe20008410000 */
[----:B------:R-:W-:Y:S01]  /*31c0*/  FMUL.FTZ R159, R159, UR23 ;  /* 0x000000179f9f7c20 */ /* 0x000fe20008410000 */
[----:B------:R-:W-:-:S02]  /*31d0*/  FMUL.FTZ R161, R161, UR17 ;  /* 0x00000011a1a17c20 */ /* 0x000fc40008410000 */
[----:B------:R-:W-:Y:S02]  /*31e0*/  SEL R156, R157, RZ, P5 ;  /* 0x000000ff9d9c7207 */ /* 0x000fe40002800000 */
[----:B------:R-:W-:Y:S01]  /*31f0*/  LOP3.LUT P5, RZ, R23, 0xff00, RZ, 0xc0, !PT ;  /* 0x0000ff0017ff7812 */ /* 0x000fe200078ac0ff */
[----:B------:R-:W-:-:S03]  /*3200*/  FMUL.FTZ R161, R161, UR23 ;  /* 0x00000017a1a17c20 */ /* 0x000fc60008410000 */
[----:B------:R-:W-:Y:S02]  /*3210*/  SEL R157, R158, RZ, P5 ;  /* 0x000000ff9e9d7207 */ /* 0x000fe40002800000 */
[----:B------:R-:W-:-:S04]  /*3220*/  LOP3.LUT P5, RZ, R23, 0xff0000, RZ, 0xc0, !PT ;  /* 0x00ff000017ff7812 */ /* 0x000fc800078ac0ff */
[----:B------:R-:W-:Y:S02]  /*3230*/  SEL R158, R159, RZ, P5 ;  /* 0x000000ff9f9e7207 */ /* 0x000fe40002800000 */
[----:B------:R-:W-:-:S04]  /*3240*/  ISETP.GE.U32.AND P5, PT, R23, 0x1000000, PT ;  /* 0x010000001700780c */ /* 0x000fc80003fa6070 */
[----:B------:R-:W-:Y:S01]  /*3250*/  SEL R159, R161, RZ, P5 ;  /* 0x000000ffa19f7207 */ /* 0x000fe20002800000 */
[----:B------:R-:W-:Y:S08]  /*3260*/  BRA `(.L_x_2898) ;  /* 0x0000000c00807947 */ /* 0x000ff00003800000 */
.L_x_2897:
        /* <DEDUP_REMOVED lines=25> */
.L_x_2896:
        /* <DEDUP_REMOVED lines=13> */
[----:B------:R-:W-:Y:S01]  /*34d0*/  FFMA.FTZ R156, R157, UR17, R128 ;  /* 0x000000119d9c7c23 */ /* 0x000fe20008010080 */
[----:B------:R-:W-:Y:S01]  /*34e0*/  FFMA.FTZ R157, R158, UR17, R129 ;  /* 0x000000119e9d7c23 */ /* 0x000fe20008010081 */
[----:B------:R-:W-:Y:S01]  /*34f0*/  FFMA.FTZ R158, R159, UR17, R130 ;  /* 0x000000119f9e7c23 */ /* 0x000fe20008010082 */
[----:B------:R-:W-:Y:S01]  /*3500*/  FADD.FTZ R160, R178, -R161 ;  /* 0x800000a1b2a07221 */ /* 0x000fe20000010000 */
[----:B------:R-:W-:Y:S01]  /*3510*/  FMUL.FTZ R156, R156, UR23 ;  /* 0x000000179c9c7c20 */ /* 0x000fe20008410000 */
[----:B------:R-:W-:Y:S01]  /*3520*/  FMUL.FTZ R157, R157, UR23 ;  /* 0x000000179d9d7c20 */ /* 0x000fe20008410000 */
[----:B------:R-:W-:Y:S01]  /*3530*/  FMUL.FTZ R158, R158, UR23 ;  /* 0x000000179e9e7c20 */ /* 0x000fe20008410000 */
[----:B------:R-:W-:-:S02]  /*3540*/  FFMA.FTZ R159, R160, UR17, R131 ;  /* 0x00000011a09f7c23 */ /* 0x000fc40008010083 */
        /* <DEDUP_REMOVED lines=9> */
.L_x_2899:
        /* <DEDUP_REMOVED lines=25> */
.L_x_2895:
        /* <DEDUP_REMOVED lines=10> */
[----:B-----5:R-:W-:Y:S01]  /*3810*/  LOP3.LUT P5, RZ, R23, 0xff, RZ, 0xc0, !PT ;  /* 0x000000ff17ff7812 */ /* 0x020fe200078ac0ff */
[----:B------:R-:W-:Y:S01]  /*3820*/  FFMA.FTZ R154, R203, UR16, R165 ;  /* 0x00000010cb9a7c23 */ /* 0x000fe200080100a5 */
[----:B------:R-:W-:Y:S01]  /*3830*/  FADD.FTZ R153, R22, -R153 ;  /* 0x8000009916997221 */ /* 0x000fe20000010000 */
[----:B------:R-:W-:Y:S02]  /*3840*/  FADD.FTZ R152, R21, -R152 ;  /* 0x8000009815987221 */ /* 0x000fe40000010000 */
[----:B------:R-:W-:Y:S01]  /*3850*/  FADD.FTZ R155, R179, -R154 ;  /* 0x8000009ab39b7221 */ /* 0x000fe20000010000 */
[----:B------:R-:W-:Y:S01]  /*3860*/  FMUL.FTZ R153, R153, UR17 ;  /* 0x0000001199997c20 */ /* 0x000fe20008410000 */
[----:B------:R-:W-:Y:S02]  /*3870*/  FMUL.FTZ R152, R152, UR17 ;  /* 0x0000001198987c20 */ /* 0x000fe40008410000 */
[----:B------:R-:W-:Y:S01]  /*3880*/  FMUL.FTZ R155, R155, UR17 ;  /* 0x000000119b9b7c20 */ /* 0x000fe20008410000 */
[----:B------:R-:W-:Y:S01]  /*3890*/  FMUL.FTZ R153, R153, UR23 ;  /* 0x0000001799997c20 */ /* 0x000fe20008410000 */
[----:B------:R-:W-:-:S02]  /*38a0*/  FMUL.FTZ R154, R152, UR23 ;  /* 0x00000017989a7c20 */ /* 0x000fc40008410000 */
[----:B------:R-:W-:Y:S02]  /*38b0*/  FMUL.FTZ R155, R155, UR23 ;  /* 0x000000179b9b7c20 */ /* 0x000fe40008410000 */
[----:B------:R-:W-:Y:S02]  /*38c0*/  SEL R156, R153, RZ, P5 ;  /* 0x000000ff999c7207 */ /* 0x000fe40002800000 */
[----:B------:R-:W-:-:S04]  /*38d0*/  LOP3.LUT P5, RZ, R24, 0xff, RZ, 0xc0, !PT ;  /* 0x000000ff18ff7812 */ /* 0x000fc800078ac0ff */
[----:B------:R-:W-:Y:S01]  /*38e0*/  SEL R152, R153, RZ, P5 ;  /* 0x000000ff99987207 */ /* 0x000fe20002800000 */
[----:B------:R-:W-:Y:S01]  /*38f0*/  FFMA.FTZ R153, R202, UR16, R165 ;  /* 0x00000010ca997c23 */ /* 0x000fe200080100a5 */
[----:B------:R-:W-:-:S03]  /*3900*/  LOP3.LUT P5, RZ, R23, 0xff00, RZ, 0xc0, !PT ;  /* 0x0000ff0017ff7812 */ /* 0x000fc600078ac0ff */
[----:B------:R-:W-:Y:S01]  /*3910*/  FADD.FTZ R158, R178, -R153 ;  /* 0x80000099b29e7221 */ /* 0x000fe20000010000 */
[----:B------:R-:W-:Y:S02]  /*3920*/  SEL R157, R154, RZ, P5 ;  /* 0x000000ff9a9d7207 */ /* 0x000fe40002800000 */
[----:B------:R-:W-:-:S04]  /*3930*/  LOP3.LUT P5, RZ, R24, 0xff00, RZ, 0xc0, !PT ;  /* 0x0000ff0018ff7812 */ /* 0x000fc800078ac0ff */
[----:B------:R-:W-:Y:S01]  /*3940*/  SEL R153, R154, RZ, P5 ;  /* 0x000000ff9a997207 */ /* 0x000fe20002800000 */
[----:B------:R-:W-:Y:S01]  /*3950*/  FMUL.FTZ R154, R158, UR17 ;  /* 0x000000119e9a7c20 */ /* 0x000fe20008410000 */
[----:B------:R-:W-:-:S03]  /*3960*/  LOP3.LUT P5, RZ, R23, 0xff0000, RZ, 0xc0, !PT ;  /* 0x00ff000017ff7812 */ /* 0x000fc600078ac0ff */
[----:B------:R-:W-:Y:S01]  /*3970*/  FMUL.FTZ R160, R154, UR23 ;  /* 0x000000179aa07c20 */ /* 0x000fe20008410000 */
[----:B------:R-:W-:Y:S02]  /*3980*/  SEL R158, R155, RZ, P5 ;  /* 0x000000ff9b9e7207 */ /* 0x000fe40002800000 */
[----:B------:R-:W-:-:S04]  /*3990*/  LOP3.LUT P5, RZ, R24, 0xff0000, RZ, 0xc0, !PT ;  /* 0x00ff000018ff7812 */ /* 0x000fc800078ac0ff */
[----:B------:R-:W-:Y:S02]  /*39a0*/  SEL R154, R155, RZ, P5 ;  /* 0x000000ff9b9a7207 */ /* 0x000fe40002800000 */
[----:B------:R-:W-:-:S04]  /*39b0*/  ISETP.GE.U32.AND P5, PT, R23, 0x1000000, PT ;  /* 0x010000001700780c */ /* 0x000fc80003fa6070 */
[----:B------:R-:W-:Y:S02]  /*39c0*/  SEL R159, R160, RZ, P5 ;  /* 0x000000ffa09f7207 */ /* 0x000fe40002800000 */
[----:B------:R-:W-:-:S04]  /*39d0*/  ISETP.GE.U32.AND P5, PT, R24, 0x1000000, PT ;  /* 0x010000001800780c */ /* 0x000fc80003fa6070 */
[----:B------:R-:W-:Y:S01]  /*39e0*/  SEL R155, R160, RZ, P5 ;  /* 0x000000ffa09b7207 */ /* 0x000fe20002800000 */
[----:B------:R-:W-:Y:S08]  /*39f0*/  BRA `(.L_x_2898) ;  /* 0x00000004009c7947 */ /* 0x000ff00003800000 */
.L_x_2901:
[--C-:B------:R-:W-:Y:S01]  /*3a00*/  FFMA.FTZ R149, R191, UR16, R165.reuse ;  /* 0x00000010bf957c23 */ /* 0x100fe200080100a5 */
[--C-:B------:R-:W-:Y:S01]  /*3a10*/  FFMA.FTZ R150, R190, UR16, R165.reuse ;  /* 0x00000010be967c23 */ /* 0x100fe200080100a5 */
[----:B-----5:R-:W-:Y:S01]  /*3a20*/  LOP3.LUT P5, RZ, R23, 0xff, RZ, 0xc0, !PT ;  /* 0x000000ff17ff7812 */ /* 0x020fe200078ac0ff */
[----:B------:R-:W-:Y:S01]  /*3a30*/  FFMA.FTZ R154, R203, UR16, R165 ;  /* 0x00000010cb9a7c23 */ /* 0x000fe200080100a5 */
[----:B------:R-:W-:Y:S01]  /*3a40*/  FADD.FTZ R149, R22, -R149 ;  /* 0x8000009516957221 */ /* 0x000fe20000010000 */
[----:B------:R-:W-:Y:S01]  /*3a50*/  FADD.FTZ R150, R21, -R150 ;  /* 0x8000009615967221 */ /* 0x000fe20000010000 */
[----:B------:R-:W-:Y:S01]  /*3a60*/  FFMA.FTZ R151, R202, UR16, R165 ;  /* 0x00000010ca977c23 */ /* 0x000fe200080100a5 */
[----:B------:R-:W-:Y:S01]  /*3a70*/  FADD.FTZ R154, R179, -R154 ;  /* 0x8000009ab39a7221 */ /* 0x000fe20000010000 */
[----:B------:R-:W-:Y:S01]  /*3a80*/  FMUL.FTZ R148, R149, UR17 ;  /* 0x0000001195947c20 */ /* 0x000fe20008410000 */
[----:B------:R-:W-:Y:S01]  /*3a90*/  FMUL.FTZ R149, R150, UR17 ;  /* 0x0000001196957c20 */ /* 0x000fe20008410000 */
[----:B------:R-:W-:Y:S01]  /*3aa0*/  FADD.FTZ R151, R178, -R151 ;  /* 0x80000097b2977221 */ /* 0x000fe20000010000 */
[----:B------:R-:W-:Y:S01]  /*3ab0*/  FMUL.FTZ R150, R154, UR17 ;  /* 0x000000119a967c20 */ /* 0x000fe20008410000 */
[----:B------:R-:W-:Y:S01]  /*3ac0*/  FMUL.FTZ R152, R148, UR23 ;  /* 0x0000001794987c20 */ /* 0x000fe20008410000 */
[----:B------:R-:W-:Y:S01]  /*3ad0*/  FMUL.FTZ R153, R149, UR23 ;  /* 0x0000001795997c20 */ /* 0x000fe20008410000 */
[----:B------:R-:W-:Y:S01]  /*3ae0*/  FMUL.FTZ R151, R151, UR17 ;  /* 0x0000001197977c20 */ /* 0x000fe20008410000 */
[----:B------:R-:W-:-:S02]  /*3af0*/  FMUL.FTZ R154, R150, UR23 ;  /* 0x00000017969a7c20 */ /* 0x000fc40008410000 */
[----:B------:R-:W-:Y:S01]  /*3b00*/  SEL R156, R152, RZ, P5 ;  /* 0x000000ff989c7207 */ /* 0x000fe20002800000 */
[----:B------:R-:W-:Y:S01]  /*3b10*/  FMUL.FTZ R155, R151, UR23 ;  /* 0x00000017979b7c20 */ /* 0x000fe20008410000 */
[----:B------:R-:W-:-:S04]  /*3b20*/  LOP3.LUT P5, RZ, R24, 0xff, RZ, 0xc0, !PT ;  /* 0x000000ff18ff7812 */ /* 0x000fc800078ac0ff */
[----:B------:R-:W-:Y:S02]  /*3b30*/  SEL R152, R152, RZ, P5 ;  /* 0x000000ff98987207 */ /* 0x000fe40002800000 */
        /* <DEDUP_REMOVED lines=13> */
.L_x_2900:
        /* <DEDUP_REMOVED lines=12> */
[----:B------:R-:W-:Y:S01]  /*3cd0*/  FFMA.FTZ R153, R153, UR17, R128 ;  /* 0x0000001199997c23 */ /* 0x000fe20008010080 */
[----:B------:R-:W-:Y:S02]  /*3ce0*/  FFMA.FTZ R152, R152, UR17, R129 ;  /* 0x0000001198987c23 */ /* 0x000fe40008010081 */
[----:B------:R-:W-:Y:S01]  /*3cf0*/  FFMA.FTZ R155, R155, UR17, R130 ;  /* 0x000000119b9b7c23 */ /* 0x000fe20008010082 */
        /* <DEDUP_REMOVED lines=12> */
[----:B------:R-:W-:Y:S01]  /*3dc0*/  FFMA.FTZ R154, R158, UR17, R131 ;  /* 0x000000119e9a7c23 */ /* 0x000fe20008010083 */
        /* <DEDUP_REMOVED lines=10> */
.L_x_2902:
        /* <DEDUP_REMOVED lines=8> */
[----:B------:R-:W-:Y:S01]  /*3ef0*/  FFMA.FTZ R148, R149, UR17, R128 ;  /* 0x0000001195947c23 */ /* 0x000fe20008010080 */
[----:B------:R-:W-:Y:S01]  /*3f00*/  FFMA.FTZ R149, R150, UR17, R129 ;  /* 0x0000001196957c23 */ /* 0x000fe20008010081 */
[----:B------:R-:W-:Y:S01]  /*3f10*/  FADD.FTZ R158, R178, -R155 ;  /* 0x8000009bb29e7221 */ /* 0x000fe20000010000 */
[----:B------:R-:W-:Y:S01]  /*3f20*/  FFMA.FTZ R150, R151, UR17, R130 ;  /* 0x0000001197967c23 */ /* 0x000fe20008010082 */
[----:B------:R-:W-:Y:S01]  /*3f30*/  FMUL.FTZ R152, R148, UR23 ;  /* 0x0000001794987c20 */ /* 0x000fe20008410000 */
[----:B------:R-:W-:Y:S01]  /*3f40*/  FMUL.FTZ R153, R149, UR23 ;  /* 0x0000001795997c20 */ /* 0x000fe20008410000 */
[----:B------:R-:W-:Y:S01]  /*3f50*/  FFMA.FTZ R151, R158, UR17, R131 ;  /* 0x000000119e977c23 */ /* 0x000fe20008010083 */
        /* <DEDUP_REMOVED lines=16> */
[----:B------:R-:W-:-:S09]  /*4060*/  SEL R155, R155, RZ, P5 ;  /* 0x000000ff9b9b7207 */ /* 0x000fd20002800000 */
.L_x_2898:
        /* <DEDUP_REMOVED lines=14> */
.L_x_2894:
[----:B------:R-:W-:Y:S05]  /*4150*/  BSYNC.RECONVERGENT B0 ;  /* 0x0000000000007941 */ /* 0x000fea0003800200 */
.L_x_2893:
        /* <DEDUP_REMOVED lines=12> */
[----:B------:R-:W-:Y:S01]  /*4220*/  FFMA.FTZ R150, R188, UR16, R165 ;  /* 0x00000010bc967c23 */ /* 0x000fe200080100a5 */
[----:B-----5:R-:W-:Y:S02]  /*4230*/  LOP3.LUT P6, RZ, R19, 0xff, RZ, 0xc0, !PT ;  /* 0x000000ff13ff7812 */ /* 0x020fe400078cc0ff */
[----:B------:R-:W-:Y:S01]  /*4240*/  FADD.FTZ R149, R18, -R149 ;  /* 0x8000009512957221 */ /* 0x000fe20000010000 */
[----:B------:R-:W-:-:S03]  /*4250*/  FADD.FTZ R150, R17, -R150 ;  /* 0x8000009611967221 */ /* 0x000fc60000010000 */
[----:B------:R-:W-:Y:S01]  /*4260*/  FFMA.FTZ R148, R149, UR17, R40 ;  /* 0x0000001195947c23 */ /* 0x000fe20008010028 */
[----:B------:R-:W-:Y:S01]  /*4270*/  FFMA.FTZ R149, R150, UR17, R41 ;  /* 0x0000001196957c23 */ /* 0x000fe20008010029 */
[----:B------:R-:W-:Y:S02]  /*4280*/  FFMA.FTZ R150, R201, UR16, R165 ;  /* 0x00000010c9967c23 */ /* 0x000fe400080100a5 */
[----:B------:R-:W-:Y:S01]  /*4290*/  FMUL.FTZ R152, R148, UR23 ;  /* 0x0000001794987c20 */ /* 0x000fe20008410000 */
[----:B------:R-:W-:Y:S01]  /*42a0*/  FMUL.FTZ R153, R149, UR23 ;  /* 0x0000001795997c20 */ /* 0x000fe20008410000 */
[----:B------:R-:W-:-:S03]  /*42b0*/  FADD.FTZ R151, R177, -R150 ;  /* 0x80000096b1977221 */ /* 0x000fc60000010000 */
[----:B------:R-:W-:Y:S01]  /*42c0*/  SEL R156, R152, RZ, P6 ;  /* 0x000000ff989c7207 */ /* 0x000fe20003000000 */
[----:B------:R-:W-:Y:S01]  /*42d0*/  FFMA.FTZ R150, R151, UR17, R42 ;  /* 0x0000001197967c23 */ /* 0x000fe2000801002a */
[----:B------:R-:W-:Y:S01]  /*42e0*/  LOP3.LUT P6, RZ, R20, 0xff, RZ, 0xc0, !PT ;  /* 0x000000ff14ff7812 */ /* 0x000fe200078cc0ff */
[----:B------:R-:W-:Y:S02]  /*42f0*/  FFMA.FTZ R151, R200, UR16, R165 ;  /* 0x00000010c8977c23 */ /* 0x000fe400080100a5 */
[----:B------:R-:W-:Y:S01]  /*4300*/  FMUL.FTZ R154, R150, UR23 ;  /* 0x00000017969a7c20 */ /* 0x000fe20008410000 */
[----:B------:R-:W-:Y:S01]  /*4310*/  SEL R152, R152, RZ, P6 ;  /* 0x000000ff98987207 */ /* 0x000fe20003000000 */
[----:B------:R-:W-:Y:S01]  /*4320*/  FADD.FTZ R160, R176, -R151 ;  /* 0x80000097b0a07221 */ /* 0x000fe20000010000 */
[----:B------:R-:W-:-:S03]  /*4330*/  LOP3.LUT P6, RZ, R19, 0xff00, RZ, 0xc0, !PT ;  /* 0x0000ff0013ff7812 */ /* 0x000fc600078cc0ff */
[----:B------:R-:W-:Y:S01]  /*4340*/  FFMA.FTZ R151, R160, UR17, R43 ;  /* 0x00000011a0977c23 */ /* 0x000fe2000801002b */
[----:B------:R-:W-:Y:S02]  /*4350*/  SEL R157, R153, RZ, P6 ;  /* 0x000000ff999d7207 */ /* 0x000fe40003000000 */
[----:B------:R-:W-:Y:S01]  /*4360*/  LOP3.LUT P6, RZ, R20, 0xff00, RZ, 0xc0, !PT ;  /* 0x0000ff0014ff7812 */ /* 0x000fe200078cc0ff */
[----:B------:R-:W-:-:S03]  /*4370*/  FMUL.FTZ R155, R151, UR23 ;  /* 0x00000017979b7c20 */ /* 0x000fc60008410000 */
        /* <DEDUP_REMOVED lines=10> */
.L_x_2907:
[--C-:B0-----:R-:W-:Y:S01]  /*4420*/  FFMA.FTZ R153, R189, UR16, R165.reuse ;  /* 0x00000010bd997c23 */ /* 0x101fe200080100a5 */
[----:B------:R-:W-:Y:S01]  /*4430*/  FFMA.FTZ R154, R188, UR16, R165 ;  /* 0x00000010bc9a7c23 */ /* 0x000fe200080100a5 */
[----:B-----5:R-:W-:Y:S02]  /*4440*/  LOP3.LUT P6, RZ, R19, 0xff, RZ, 0xc0, !PT ;  /* 0x000000ff13ff7812 */ /* 0x020fe400078cc0ff */
[----:B------:R-:W-:Y:S01]  /*4450*/  FADD.FTZ R153, R18, -R153 ;  /* 0x8000009912997221 */ /* 0x000fe20000010000 */
[----:B------:R-:W-:-:S03]  /*4460*/  FADD.FTZ R154, R17, -R154 ;  /* 0x8000009a119a7221 */ /* 0x000fc60000010000 */
[----:B------:R-:W-:Y:S01]  /*4470*/  FFMA.FTZ R153, R153, UR17, R40 ;  /* 0x0000001199997c23 */ /* 0x000fe20008010028 */
[----:B------:R-:W-:-:S03]  /*4480*/  FFMA.FTZ R154, R154, UR17, R41 ;  /* 0x000000119a9a7c23 */ /* 0x000fc60008010029 */
[----:B------:R-:W-:Y:S01]  /*4490*/  FMUL.FTZ R153, R153, UR23 ;  /* 0x0000001799997c20 */ /* 0x000fe20008410000 */
[----:B------:R-:W-:-:S04]  /*44a0*/  FMUL.FTZ R154, R154, UR23 ;  /* 0x000000179a9a7c20 */ /* 0x000fc80008410000 */
[----:B------:R-:W-:Y:S02]  /*44b0*/  SEL R156, R153, RZ, P6 ;  /* 0x000000ff999c7207 */ /* 0x000fe40003000000 */
[----:B------:R-:W-:-:S04]  /*44c0*/  LOP3.LUT P6, RZ, R20, 0xff, RZ, 0xc0, !PT ;  /* 0x000000ff14ff7812 */ /* 0x000fc800078cc0ff */
[----:B------:R-:W-:Y:S02]  /*44d0*/  SEL R152, R153, RZ, P6 ;  /* 0x000000ff99987207 */ /* 0x000fe40003000000 */
[----:B------:R-:W-:-:S04]  /*44e0*/  LOP3.LUT P6, RZ, R19, 0xff00, RZ, 0xc0, !PT ;  /* 0x0000ff0013ff7812 */ /* 0x000fc800078cc0ff */
[----:B------:R-:W-:Y:S02]  /*44f0*/  SEL R157, R154, RZ, P6 ;  /* 0x000000ff9a9d7207 */ /* 0x000fe40003000000 */
[----:B------:R-:W-:-:S04]  /*4500*/  LOP3.LUT P6, RZ, R20, 0xff00, RZ, 0xc0, !PT ;  /* 0x0000ff0014ff7812 */ /* 0x000fc800078cc0ff */
[----:B------:R-:W-:Y:S01]  /*4510*/  SEL R153, R154, RZ, P6 ;  /* 0x000000ff9a997207 */ /* 0x000fe20003000000 */
[----:B------:R-:W-:Y:S01]  /*4520*/  FFMA.FTZ R154, R201, UR16, R165 ;  /* 0x00000010c99a7c23 */ /* 0x000fe200080100a5 */
[----:B------:R-:W-:-:S03]  /*4530*/  LOP3.LUT P6, RZ, R19, 0xff0000, RZ, 0xc0, !PT ;  /* 0x00ff000013ff7812 */ /* 0x000fc600078cc0ff */
[----:B------:R-:W-:-:S04]  /*4540*/  FADD.FTZ R155, R177, -R154 ;  /* 0x8000009ab19b7221 */ /* 0x000fc80000010000 */
[----:B------:R-:W-:-:S04]  /*4550*/  FFMA.FTZ R155, R155, UR17, R42 ;  /* 0x000000119b9b7c23 */ /* 0x000fc8000801002a */
[----:B------:R-:W-:-:S05]  /*4560*/  FMUL.FTZ R155, R155, UR23 ;  /* 0x000000179b9b7c20 */ /* 0x000fca0008410000 */
[----:B------:R-:W-:Y:S02]  /*4570*/  SEL R158, R155, RZ, P6 ;  /* 0x000000ff9b9e7207 */ /* 0x000fe40003000000 */
[----:B------:R-:W-:-:S04]  /*4580*/  LOP3.LUT P6, RZ, R20, 0xff0000, RZ, 0xc0, !PT ;  /* 0x00ff000014ff7812 */ /* 0x000fc800078cc0ff */
[----:B------:R-:W-:Y:S01]  /*4590*/  SEL R154, R155, RZ, P6 ;  /* 0x000000ff9b9a7207 */ /* 0x000fe20003000000 */
[----:B------:R-:W-:Y:S01]  /*45a0*/  FFMA.FTZ R155, R200, UR16, R165 ;  /* 0x00000010c89b7c23 */ /* 0x000fe200080100a5 */
[----:B------:R-:W-:-:S03]  /*45b0*/  ISETP.GE.U32.AND P6, PT, R19, 0x1000000, PT ;  /* 0x010000001300780c */ /* 0x000fc60003fc6070 */
[----:B------:R-:W-:-:S04]  /*45c0*/  FADD.FTZ R160, R176, -R155 ;  /* 0x8000009bb0a07221 */ /* 0x000fc80000010000 */
[----:B------:R-:W-:-:S04]  /*45d0*/  FFMA.FTZ R160, R160, UR17, R43 ;  /* 0x00000011a0a07c23 */ /* 0x000fc8000801002b */
[----:B------:R-:W-:-:S05]  /*45e0*/  FMUL.FTZ R160, R160, UR23 ;  /* 0x00000017a0a07c20 */ /* 0x000fca0008410000 */
[----:B------:R-:W-:Y:S02]  /*45f0*/  SEL R159, R160, RZ, P6 ;  /* 0x000000ffa09f7207 */ /* 0x000fe40003000000 */
[----:B------:R-:W-:-:S04]  /*4600*/  ISETP.GE.U32.AND P6, PT, R20, 0x1000000, PT ;  /* 0x010000001400780c */ /* 0x000fc80003fc6070 */
[----:B------:R-:W-:Y:S01]  /*4610*/  SEL R155, R160, RZ, P6 ;  /* 0x000000ffa09b7207 */ /* 0x000fe20003000000 */
[----:B------:R-:W-:Y:S08]  /*4620*/  BRA `(.L_x_2908) ;  /* 0x0000000800c47947 */ /* 0x000ff00003800000 */
.L_x_2906:
        /* <DEDUP_REMOVED lines=8> */
[----:B------:R-:W-:Y:S02]  /*46b0*/  FADD.FTZ R150, R17, -R150 ;  /* 0x8000009611967221 */ /* 0x000fe40000010000 */
[----:B------:R-:W-:Y:S01]  /*46c0*/  FADD.FTZ R151, R176, -R151 ;  /* 0x80000097b0977221 */ /* 0x000fe20000010000 */
[----:B------:R-:W-:Y:S01]  /*46d0*/  FMUL.FTZ R148, R149, UR17 ;  /* 0x0000001195947c20 */ /* 0x000fe20008410000 */
[----:B------:R-:W-:Y:S01]  /*46e0*/  FMUL.FTZ R149, R150, UR17 ;  /* 0x0000001196957c20 */ /* 0x000fe20008410000 */
[----:B------:R-:W-:Y:S01]  /*46f0*/  FFMA.FTZ R150, R201, UR16, R165 ;  /* 0x00000010c9967c23 */ /* 0x000fe200080100a5 */
[----:B------:R-:W-:Y:S01]  /*4700*/  FMUL.FTZ R151, R151, UR17 ;  /* 0x0000001197977c20 */ /* 0x000fe20008410000 */
[----:B------:R-:W-:Y:S01]  /*4710*/  FMUL.FTZ R152, R148, UR23 ;  /* 0x0000001794987c20 */ /* 0x000fe20008410000 */
[----:B------:R-:W-:Y:S01]  /*4720*/  FMUL.FTZ R153, R149, UR23 ;  /* 0x0000001795997c20 */ /* 0x000fe20008410000 */
[----:B------:R-:W-:Y:S01]  /*4730*/  FADD.FTZ R150, R177, -R150 ;  /* 0x80000096b1967221 */ /* 0x000fe20000010000 */
[----:B------:R-:W-:-:S02]  /*4740*/  FMUL.FTZ R155, R151, UR23 ;  /* 0x00000017979b7c20 */ /* 0x000fc40008410000 */
[----:B------:R-:W-:Y:S01]  /*4750*/  SEL R156, R152, RZ, P6 ;  /* 0x000000ff989c7207 */ /* 0x000fe20003000000 */
[----:B------:R-:W-:Y:S01]  /*4760*/  FMUL.FTZ R150, R150, UR17 ;  /* 0x0000001196967c20 */ /* 0x000fe20008410000 */
[----:B------:R-:W-:-:S03]  /*4770*/  LOP3.LUT P6, RZ, R20, 0xff, RZ, 0xc0, !PT ;  /* 0x000000ff14ff7812 */ /* 0x000fc600078cc0ff */
[----:B------:R-:W-:Y:S01]  /*4780*/  FMUL.FTZ R154, R150, UR23 ;  /* 0x00000017969a7c20 */ /* 0x000fe20008410000 */
        /* <DEDUP_REMOVED lines=14> */
.L_x_2909:
        /* <DEDUP_REMOVED lines=23> */
[----:B------:R-:W-:-:S04]  /*49e0*/  FMUL.FTZ R154, R154, UR17 ;  /* 0x000000119a9a7c20 */ /* 0x000fc80008410000 */
[----:B------:R-:W-:-:S05]  /*49f0*/  FMUL.FTZ R154, R154, UR23 ;  /* 0x000000179a9a7c20 */ /* 0x000fca0008410000 */
        /* <DEDUP_REMOVED lines=8> */
.L_x_2905:
        /* <DEDUP_REMOVED lines=19> */
[----:B------:R-:W-:Y:S01]  /*4bb0*/  FFMA.FTZ R151, R200, UR16, R165 ;  /* 0x00000010c8977c23 */ /* 0x000fe200080100a5 */
[----:B------:R-:W-:Y:S02]  /*4bc0*/  LOP3.LUT P6, RZ, R19, 0xff00, RZ, 0xc0, !PT ;  /* 0x0000ff0013ff7812 */ /* 0x000fe400078cc0ff */
[----:B------:R-:W-:Y:S01]  /*4bd0*/  FMUL.FTZ R158, R150, UR23 ;  /* 0x00000017969e7c20 */ /* 0x000fe20008410000 */
[----:B------:R-:W-:Y:S01]  /*4be0*/  FADD.FTZ R160, R176, -R151 ;  /* 0x80000097b0a07221 */ /* 0x000fe20000010000 */
[----:B------:R-:W-:Y:S02]  /*4bf0*/  SEL R157, R157, RZ, P6 ;  /* 0x000000ff9d9d7207 */ /* 0x000fe40003000000 */
[----:B------:R-:W-:Y:S01]  /*4c00*/  LOP3.LUT P6, RZ, R19, 0xff0000, RZ, 0xc0, !PT ;  /* 0x00ff000013ff7812 */ /* 0x000fe200078cc0ff */
[----:B------:R-:W-:-:S03]  /*4c10*/  FFMA.FTZ R151, R160, UR17, R43 ;  /* 0x00000011a0977c23 */ /* 0x000fc6000801002b */
[----:B------:R-:W-:Y:S01]  /*4c20*/  SEL R158, R158, RZ, P6 ;  /* 0x000000ff9e9e7207 */ /* 0x000fe20003000000 */
[----:B------:R-:W-:Y:S01]  /*4c30*/  FMUL.FTZ R159, R151, UR23 ;  /* 0x00000017979f7c20 */ /* 0x000fe20008410000 */
[----:B------:R-:W-:-:S04]  /*4c40*/  ISETP.GE.U32.AND P6, PT, R19, 0x1000000, PT ;  /* 0x010000001300780c */ /* 0x000fc80003fc6070 */
[----:B------:R-:W-:Y:S01]  /*4c50*/  SEL R159, R159, RZ, P6 ;  /* 0x000000ff9f9f7207 */ /* 0x000fe20003000000 */
[----:B------:R-:W-:Y:S08]  /*4c60*/  BRA `(.L_x_2908) ;  /* 0x0000000400347947 */ /* 0x000ff00003800000 */
.L_x_2911:
        /* <DEDUP_REMOVED lines=17> */
[----:B------:R-:W-:Y:S01]  /*4d80*/  SEL R158, R159, RZ, P6 ;  /* 0x000000ff9f9e7207 */ /* 0x000fe20003000000 */
[----:B------:R-:W-:Y:S01]  /*4d90*/  FFMA.FTZ R159, R200, UR16, R165 ;  /* 0x00000010c89f7c23 */ /* 0x000fe200080100a5 */
[----:B------:R-:W-:-:S03]  /*4da0*/  ISETP.GE.U32.AND P6, PT, R19, 0x1000000, PT ;  /* 0x010000001300780c */ /* 0x000fc60003fc6070 */
[----:B------:R-:W-:-:S04]  /*4db0*/  FADD.FTZ R160, R176, -R159 ;  /* 0x8000009fb0a07221 */ /* 0x000fc80000010000 */
[----:B------:R-:W-:-:S04]  /*4dc0*/  FFMA.FTZ R160, R160, UR17, R43 ;  /* 0x00000011a0a07c23 */ /* 0x000fc8000801002b */
[----:B------:R-:W-:-:S05]  /*4dd0*/  FMUL.FTZ R160, R160, UR23 ;  /* 0x00000017a0a07c20 */ /* 0x000fca0008410000 */
[----:B------:R-:W-:Y:S01]  /*4de0*/  SEL R159, R160, RZ, P6 ;  /* 0x000000ffa09f7207 */ /* 0x000fe20003000000 */
[----:B------:R-:W-:Y:S06]  /*4df0*/  BRA `(.L_x_2908) ;  /* 0x0000000000d07947 */ /* 0x000fec0003800000 */
.L_x_2910:
        /* <DEDUP_REMOVED lines=26> */
[----:B------:R-:W-:Y:S01]  /*4fa0*/  SEL R159, R159, RZ, P6 ;  /* 0x000000ff9f9f7207 */ /* 0x000fe20003000000 */
[----:B------:R-:W-:Y:S08]  /*4fb0*/  BRA `(.L_x_2908) ;  /* 0x0000000000607947 */ /* 0x000ff00003800000 */
.L_x_2912:
        /* <DEDUP_REMOVED lines=22> */
[----:B------:R-:W-:-:S04]  /*5120*/  ISETP.GE.U32.AND P6, PT, R19, 0x1000000, PT ;  /* 0x010000001300780c */ /* 0x000fc80003fc6070 */
[----:B------:R-:W-:-:S09]  /*5130*/  SEL R159, R159, RZ, P6 ;  /* 0x000000ff9f9f7207 */ /* 0x000fd20003000000 */
.L_x_2908:
[----:B------:R-:W0:Y:S01]  /*5140*/  @UP0 LDCU.64 UR4, c[0x0][0x478] ;  /* 0x00008f00ff0407ac */ /* 0x000e220008000a00 */
[----:B------:R-:W1:Y:S01]  /*5150*/  LDC.64 R162, c[0x0][0x468] ;  /* 0x00011a00ffa27b82 */ /* 0x000e620000000a00 */
[----:B------:R-:W-:Y:S01]  /*5160*/  PLOP3.LUT P6, PT, PT, PT, UP0, 0x80, 0x8 ;  /* 0x000000000008781c */ /* 0x000fe20003fcf008 */
[----:B------:R-:W-:-:S06]  /*5170*/  HFMA2 R166, -RZ, RZ, 0, 9.5367431640625e-07 ;  /* 0x00000010ffa67431 */ /* 0x000fcc00000001ff */
[----:B------:R-:W2:Y:S06]  /*5180*/  @P5 LDC.64 R160, c[0x0][0x470] ;  /* 0x00011c00ffa05b82 */ /* 0x000eac0000000a00 */
[----:B0-----:R-:W-:Y:S01]  /*5190*/  @P6 IMAD.WIDE.U32 R166, R25, R166, UR4 ;  /* 0x0000000419a66e25 */ /* 0x001fe2000f8e00a6 */
[----:B------:R-:W-:-:S03]  /*51a0*/  PLOP3.LUT P6, PT, PT, PT, UP0, 0x80, 0x8 ;  /* 0x000000000008781c */ /* 0x000fc60003fcf008 */
[----:B-1----:R-:W-:-:S10]  /*51b0*/  IMAD.WIDE.U32 R162, R25, 0x10, R162 ;  /* 0x0000001019a27825 */ /* 0x002fd400078e00a2 */
[----:B------:R1:W-:Y:S01]  /*51c0*/  @P6 STG.E.128 desc[UR10][R166.64], R148 ;  /* 0x00000094a6006986 */ /* 0x0003e2000c101d0a */
[C---:B--2---:R-:W-:Y:S01]  /*51d0*/  @P5 IMAD.WIDE.U32 R160, R25.reuse, 0x10, R160 ;  /* 0x0000001019a05825 */ /* 0x044fe200078e00a0 */
[----:B------:R-:W-:Y:S02]  /*51e0*/  IADD3 R25, PT, PT, R25, 0x80, RZ ;  /* 0x0000008019197810 */ /* 0x000fe40007ffe0ff */
[----:B------:R1:W-:Y:S04]  /*51f0*/  STG.E.128 desc[UR10][R162.64], R156 ;  /* 0x0000009ca2007986 */ /* 0x0003e8000c101d0a */
[----:B------:R1:W-:Y:S02]  /*5200*/  @P5 STG.E.128 desc[UR10][R160.64], R152 ;  /* 0x00000098a0005986 */ /* 0x0003e4000c101d0a */
.L_x_2904:
[----:B------:R-:W-:Y:S05]  /*5210*/  BSYNC.RECONVERGENT B0 ;  /* 0x0000000000007941 */ /* 0x000fea0003800200 */
.L_x_2903:
        /* <DEDUP_REMOVED lines=44> */
.L_x_2917:
[--C-:B01----:R-:W-:Y:S01]  /*54e0*/  FFMA.FTZ R153, R187, UR16, R165.reuse ;  /* 0x00000010bb997c23 */ /* 0x103fe200080100a5 */
        /* <DEDUP_REMOVED lines=32> */
.L_x_2916:
[----:B------:R-:W-:-:S04]  /*56f0*/  UISETP.NE.U32.AND UP0, UPT, UR8, URZ, UPT ;  /* 0x000000ff0800728c */ /* 0x000fc8000bf05070 */
[----:B------:R-:W-:-:S09]  /*5700*/  UISETP.NE.AND.EX UP0, UPT, UR9, URZ, UPT, UP0 ;  /* 0x000000ff0900728c */ /* 0x000fd2000bf05300 */
[----:B------:R-:W-:Y:S05]  /*5710*/  BRA.U !UP0, `(.L_x_2919) ;  /* 0x0000000108847547 */ /* 0x000fea000b800000 */
[--C-:B01----:R-:W-:Y:S01]  /*5720*/  FFMA.FTZ R149, R187, UR16, R165.reuse ;  /* 0x00000010bb957c23 */ /* 0x103fe200080100a5 */
        /* <DEDUP_REMOVED lines=32> */
.L_x_2919:
        /* <DEDUP_REMOVED lines=33> */
.L_x_2915:
        /* <DEDUP_REMOVED lines=31> */
.L_x_2921:
        /* <DEDUP_REMOVED lines=25> */
.L_x_2920:
        /* <DEDUP_REMOVED lines=28> */
.L_x_2922:
        /* <DEDUP_REMOVED lines=24> */
.L_x_2918:
[----:B------:R-:W0:Y:S01]  /*6200*/  @UP0 LDCU.64 UR4, c[0x0][0x478] ;  /* 0x00008f00ff0407ac */ /* 0x000e220008000a00 */
[----:B------:R-:W1:Y:S01]  /*6210*/  LDC.64 R162, c[0x0][0x468] ;  /* 0x00011a00ffa27b82 */ /* 0x000e620000000a00 */
[----:B------:R-:W-:Y:S02]  /*6220*/  PLOP3.LUT P6, PT, PT, PT, UP0, 0x80, 0x8 ;  /* 0x000000000008781c */ /* 0x000fe40003fcf008 */
[----:B------:R-:W-:-:S05]  /*6230*/  MOV R166, 0x10 ;  /* 0x0000001000a67802 */ /* 0x000fca0000000f00 */
        /* <DEDUP_REMOVED lines=9> */
.L_x_2914:
[----:B------:R-:W-:Y:S05]  /*62d0*/  BSYNC.RECONVERGENT B0 ;  /* 0x0000000000007941 */ /* 0x000fea0003800200 */
.L_x_2913:
        /* <DEDUP_REMOVED lines=11> */
[--C-:B01-3--:R-:W-:Y:S01]  /*6390*/  FFMA.FTZ R149, R185, UR16, R165.reuse ;  /* 0x00000010b9957c23 */ /* 0x10bfe200080100a5 */
        /* <DEDUP_REMOVED lines=32> */
.L_x_2927:
[--C-:B01-3--:R-:W-:Y:S01]  /*65a0*/  FFMA.FTZ R153, R185, UR16, R165.reuse ;  /* 0x00000010b9997c23 */ /* 0x10bfe200080100a5 */
        /* <DEDUP_REMOVED lines=32> */
.L_x_2926:
[----:B------:R-:W-:-:S04]  /*67b0*/  UISETP.NE.U32.AND UP0, UPT, UR8, URZ, UPT ;  /* 0x000000ff0800728c */ /* 0x000fc8000bf05070 */
[----:B------:R-:W-:-:S09]  /*67c0*/  UISETP.NE.AND.EX UP0, UPT, UR9, URZ, UPT, UP0 ;  /* 0x000000ff0900728c */ /* 0x000fd2000bf05300 */
[----:B------:R-:W-:Y:S05]  /*67d0*/  BRA.U !UP0, `(.L_x_2929) ;  /* 0x0000000108847547 */ /* 0x000fea000b800000 */
[--C-:B01-3--:R-:W-:Y:S01]  /*67e0*/  FFMA.FTZ R149, R185, UR16, R165.reuse ;  /* 0x00000010b9957c23 */ /* 0x10bfe200080100a5 */
        /* <DEDUP_REMOVED lines=32> */
.L_x_2929:
        /* <DEDUP_REMOVED lines=33> */
.L_x_2925:
        /* <DEDUP_REMOVED lines=31> */
.L_x_2931:
        /* <DEDUP_REMOVED lines=25> */
.L_x_2930:
        /* <DEDUP_REMOVED lines=28> */
.L_x_2932:
        /* <DEDUP_REMOVED lines=24> */
.L_x_2928:
        /* <DEDUP_REMOVED lines=13> */
.L_x_2924:
[----:B------:R-:W-:Y:S05]  /*7390*/  BSYNC.RECONVERGENT B0 ;  /* 0x0000000000007941 */ /* 0x000fea0003800200 */
.L_x_2923:
        /* <DEDUP_REMOVED lines=11> */
[--C-:B01-34-:R-:W-:Y:S01]  /*7450*/  FFMA.FTZ R149, R183, UR16, R165.reuse ;  /* 0x00000010b7957c23 */ /* 0x11bfe200080100a5 */
        /* <DEDUP_REMOVED lines=32> */
.L_x_2937:
[--C-:B01-34-:R-:W-:Y:S01]  /*7660*/  FFMA.FTZ R153, R183, UR16, R165.reuse ;  /* 0x00000010b7997c23 */ /* 0x11bfe200080100a5 */
        /* <DEDUP_REMOVED lines=32> */
.L_x_2936:
[----:B------:R-:W-:-:S04]  /*7870*/  UISETP.NE.U32.AND UP0, UPT, UR8, URZ, UPT ;  /* 0x000000ff0800728c */ /* 0x000fc8000bf05070 */
[----:B------:R-:W-:-:S09]  /*7880*/  UISETP.NE.AND.EX UP0, UPT, UR9, URZ, UPT, UP0 ;  /* 0x000000ff0900728c */ /* 0x000fd2000bf05300 */
[----:B------:R-:W-:Y:S05]  /*7890*/  BRA.U !UP0, `(.L_x_2939) ;  /* 0x0000000108847547 */ /* 0x000fea000b800000 */
[--C-:B01-34-:R-:W-:Y:S01]  /*78a0*/  FFMA.FTZ R149, R183, UR16, R165.reuse ;  /* 0x00000010b7957c23 */ /* 0x11bfe200080100a5 */
        /* <DEDUP_REMOVED lines=32> */
.L_x_2939:
        /* <DEDUP_REMOVED lines=33> */
.L_x_2935:
        /* <DEDUP_REMOVED lines=31> */
.L_x_2941:
        /* <DEDUP_REMOVED lines=25> */
.L_x_2940:
        /* <DEDUP_REMOVED lines=28> */
.L_x_2942:
        /* <DEDUP_REMOVED lines=24> */
.L_x_2938:
        /* <DEDUP_REMOVED lines=13> */
.L_x_2934:
[----:B------:R-:W-:Y:S05]  /*8450*/  BSYNC.RECONVERGENT B0 ;  /* 0x0000000000007941 */ /* 0x000fea0003800200 */
.L_x_2933:
[----:B------:R-:W-:Y:S01]  /*8460*/  ISETP.NE.AND P5, PT, R27, RZ, PT ;  /* 0x000000ff1b00720c */ /* 0x000fe20003fa5270 */
[----:B------:R-:W-:-:S12]  /*8470*/  BSSY.RECONVERGENT B0, `(.L_x_2943) ;  /* 0x000010a000007945 */ /* 0x000fd80003800200 */
        /* <DEDUP_REMOVED lines=10> */
[----:B01-34-:R-:W-:Y:S01]  /*8520*/  FFMA.FTZ R149, R181, UR16, R165 ;  /* 0x00000010b5957c23 */ /* 0x01bfe200080100a5 */
[----:B-----5:R-:W-:-:S03]  /*8530*/  LOP3.LUT P6, RZ, R4, 0xff, RZ, 0xc0, !PT ;  /* 0x000000ff04ff7812 */ /* 0x020fc600078cc0ff */
[----:B------:R-:W-:-:S04]  /*8540*/  FADD.FTZ R149, R2, -R149 ;  /* 0x8000009502957221 */ /* 0x000fc80000010000 */
[----:B------:R-:W-:Y:S01]  /*8550*/  FFMA.FTZ R148, R149, UR17, R144 ;  /* 0x0000001195947c23 */ /* 0x000fe20008010090 */
[----:B------:R-:W-:-:S03]  /*8560*/  FFMA.FTZ R149, R180, UR16, R165 ;  /* 0x00000010b4957c23 */ /* 0x000fc600080100a5 */
[----:B------:R-:W-:Y:S01]  /*8570*/  FMUL.FTZ R152, R148, UR23 ;  /* 0x0000001794987c20 */ /* 0x000fe20008410000 */
[----:B------:R-:W-:-:S04]  /*8580*/  FADD.FTZ R150, R0, -R149 ;  /* 0x8000009500967221 */ /* 0x000fc80000010000 */
[----:B------:R-:W-:Y:S01]  /*8590*/  SEL R156, R152, RZ, P6 ;  /* 0x000000ff989c7207 */ /* 0x000fe20003000000 */
[----:B------:R-:W-:Y:S01]  /*85a0*/  FFMA.FTZ R149, R150, UR17, R145 ;  /* 0x0000001196957c23 */ /* 0x000fe20008010091 */
[----:B------:R-:W-:Y:S01]  /*85b0*/  LOP3.LUT P6, RZ, R3, 0xff, RZ, 0xc0, !PT ;  /* 0x000000ff03ff7812 */ /* 0x000fe200078cc0ff */
[--C-:B------:R-:W-:Y:S01]  /*85c0*/  FFMA.FTZ R150, R193, UR16, R165.reuse ;  /* 0x00000010c1967c23 */ /* 0x100fe200080100a5 */
[----:B------:R-:W-:Y:S01]  /*85d0*/  FFMA.FTZ R165, R192, UR16, R165 ;  /* 0x00000010c0a57c23 */ /* 0x000fe200080100a5 */
[----:B------:R-:W-:Y:S01]  /*85e0*/  FMUL.FTZ R153, R149, UR23 ;  /* 0x0000001795997c20 */ /* 0x000fe20008410000 */
[----:B------:R-:W-:Y:S01]  /*85f0*/  SEL R152, R152, RZ, P6 ;  /* 0x000000ff98987207 */ /* 0x000fe20003000000 */
[----:B------:R-:W-:Y:S01]  /*8600*/  FADD.FTZ R151, R169, -R150 ;  /* 0x80000096a9977221 */ /* 0x000fe20000010000 */
[----:B------:R-:W-:Y:S01]  /*8610*/  LOP3.LUT P6, RZ, R4, 0xff00, RZ, 0xc0, !PT ;  /* 0x0000ff0004ff7812 */ /* 0x000fe200078cc0ff */
[----:B------:R-:W-:Y:S02]  /*8620*/  FADD.FTZ R160, R168, -R165 ;  /* 0x800000a5a8a07221 */ /* 0x000fe40000010000 */
[----:B------:R-:W-:Y:S01]  /*8630*/  FFMA.FTZ R150, R151, UR17, R146 ;  /* 0x0000001197967c23 */ /* 0x000fe20008010092 */
[----:B------:R-:W-:Y:S01]  /*8640*/  SEL R157, R153, RZ, P6 ;  /* 0x000000ff999d7207 */ /* 0x000fe20003000000 */
[----:B------:R-:W-:Y:S01]  /*8650*/  FFMA.FTZ R151, R160, UR17, R147 ;  /* 0x00000011a0977c23 */ /* 0x000fe20008010093 */
[----:B------:R-:W-:Y:S01]  /*8660*/  LOP3.LUT P6, RZ, R3, 0xff00, RZ, 0xc0, !PT ;  /* 0x0000ff0003ff7812 */ /* 0x000fe200078cc0ff */
[----:B------:R-:W-:-:S02]  /*8670*/  FMUL.FTZ R154, R150, UR23 ;  /* 0x00000017969a7c20 */ /* 0x000fc40008410000 */
[----:B------:R-:W-:Y:S01]  /*8680*/  FMUL.FTZ R155, R151, UR23 ;  /* 0x00000017979b7c20 */ /* 0x000fe20008410000 */
        /* <DEDUP_REMOVED lines=10> */
.L_x_2947:
[----:B01-34-:R-:W-:Y:S01]  /*8730*/  FFMA.FTZ R153, R181, UR16, R165 ;  /* 0x00000010b5997c23 */ /* 0x01bfe200080100a5 */
[----:B-----5:R-:W-:-:S03]  /*8740*/  LOP3.LUT P6, RZ, R4, 0xff, RZ, 0xc0, !PT ;  /* 0x000000ff04ff7812 */ /* 0x020fc600078cc0ff */
[----:B------:R-:W-:-:S04]  /*8750*/  FADD.FTZ R153, R2, -R153 ;  /* 0x8000009902997221 */ /* 0x000fc80000010000 */
[----:B------:R-:W-:-:S04]  /*8760*/  FFMA.FTZ R153, R153, UR17, R144 ;  /* 0x0000001199997c23 */ /* 0x000fc80008010090 */
[----:B------:R-:W-:-:S05]  /*8770*/  FMUL.FTZ R153, R153, UR23 ;  /* 0x0000001799997c20 */ /* 0x000fca0008410000 */
        /* <DEDUP_REMOVED lines=11> */
[--C-:B------:R-:W-:Y:S01]  /*8830*/  FFMA.FTZ R154, R193, UR16, R165.reuse ;  /* 0x00000010c19a7c23 */ /* 0x100fe200080100a5 */
[----:B------:R-:W-:Y:S01]  /*8840*/  FFMA.FTZ R165, R192, UR16, R165 ;  /* 0x00000010c0a57c23 */ /* 0x000fe200080100a5 */
[----:B------:R-:W-:Y:S02]  /*8850*/  LOP3.LUT P6, RZ, R4, 0xff0000, RZ, 0xc0, !PT ;  /* 0x00ff000004ff7812 */ /* 0x000fe400078cc0ff */
        /* <DEDUP_REMOVED lines=14> */
.L_x_2946:
[----:B------:R-:W-:-:S04]  /*8940*/  UISETP.NE.U32.AND UP0, UPT, UR8, URZ, UPT ;  /* 0x000000ff0800728c */ /* 0x000fc8000bf05070 */
[----:B------:R-:W-:-:S09]  /*8950*/  UISETP.NE.AND.EX UP0, UPT, UR9, URZ, UPT, UP0 ;  /* 0x000000ff0900728c */ /* 0x000fd2000bf05300 */
[----:B------:R-:W-:Y:S05]  /*8960*/  BRA.U !UP0, `(.L_x_2949) ;  /* 0x0000000108847547 */ /* 0x000fea000b800000 */
[--C-:B01-34-:R-:W-:Y:S01]  /*8970*/  FFMA.FTZ R149, R181, UR16, R165.reuse ;  /* 0x00000010b5957c23 */ /* 0x11bfe200080100a5 */
[----:B-----5:R-:W-:Y:S01]  /*8980*/  LOP3.LUT P6, RZ, R4, 0xff, RZ, 0xc0, !PT ;  /* 0x000000ff04ff7812 */ /* 0x020fe200078cc0ff */
[----:B------:R-:W-:Y:S02]  /*8990*/  FFMA.FTZ R150, R193, UR16, R165 ;  /* 0x00000010c1967c23 */ /* 0x000fe400080100a5 */
[----:B------:R-:W-:Y:S02]  /*89a0*/  FADD.FTZ R149, R2, -R149 ;  /* 0x8000009502957221 */ /* 0x000fe40000010000 */
[----:B------:R-:W-:Y:S02]  /*89b0*/  FADD.FTZ R150, R169, -R150 ;  /* 0x80000096a9967221 */ /* 0x000fe40000010000 */
[----:B------:R-:W-:Y:S01]  /*89c0*/  FMUL.FTZ R148, R149, UR17 ;  /* 0x0000001195947c20 */ /* 0x000fe20008410000 */
[--C-:B------:R-:W-:Y:S01]  /*89d0*/  FFMA.FTZ R149, R180, UR16, R165.reuse ;  /* 0x00000010b4957c23 */ /* 0x100fe200080100a5 */
[----:B------:R-:W-:Y:S01]  /*89e0*/  FMUL.FTZ R150, R150, UR17 ;  /* 0x0000001196967c20 */ /* 0x000fe20008410000 */
[----:B------:R-:W-:Y:S01]  /*89f0*/  FFMA.FTZ R165, R192, UR16, R165 ;  /* 0x00000010c0a57c23 */ /* 0x000fe200080100a5 */
[----:B------:R-:W-:Y:S01]  /*8a00*/  FMUL.FTZ R152, R148, UR23 ;  /* 0x0000001794987c20 */ /* 0x000fe20008410000 */
[----:B------:R-:W-:Y:S01]  /*8a10*/  FADD.FTZ R149, R0, -R149 ;  /* 0x8000009500957221 */ /* 0x000fe20000010000 */
[----:B------:R-:W-:Y:S01]  /*8a20*/  FMUL.FTZ R154, R150, UR23 ;  /* 0x00000017969a7c20 */ /* 0x000fe20008410000 */
[----:B------:R-:W-:-:S02]  /*8a30*/  FADD.FTZ R165, R168, -R165 ;  /* 0x800000a5a8a57221 */ /* 0x000fc40000010000 */
[C---:B------:R-:W-:Y:S01]  /*8a40*/  SEL R156, R152.reuse, RZ, P6 ;  /* 0x000000ff989c7207 */ /* 0x040fe20003000000 */
[----:B------:R-:W-:Y:S01]  /*8a50*/  FMUL.FTZ R149, R149, UR17 ;  /* 0x0000001195957c20 */ /* 0x000fe20008410000 */
[----:B------:R-:W-:Y:S01]  /*8a60*/  LOP3.LUT P6, RZ, R3, 0xff, RZ, 0xc0, !PT ;  /* 0x000000ff03ff7812 */ /* 0x000fe200078cc0ff */
[----:B------:R-:W-:Y:S02]  /*8a70*/  FMUL.FTZ R151, R165, UR17 ;  /* 0x00000011a5977c20 */ /* 0x000fe40008410000 */
[----:B------:R-:W-:Y:S01]  /*8a80*/  FMUL.FTZ R153, R149, UR23 ;  /* 0x0000001795997c20 */ /* 0x000fe20008410000 */
        /* <DEDUP_REMOVED lines=15> */
.L_x_2949:
[--C-:B01-34-:R-:W-:Y:S01]  /*8b80*/  FFMA.FTZ R153, R181, UR16, R165.reuse ;  /* 0x00000010b5997c23 */ /* 0x11bfe200080100a5 */
[----:B-----5:R-:W-:Y:S01]  /*8b90*/  LOP3.LUT P6, RZ, R4, 0xff, RZ, 0xc0, !PT ;  /* 0x000000ff04ff7812 */ /* 0x020fe200078cc0ff */
[----:B------:R-:W-:Y:S02]  /*8ba0*/  FFMA.FTZ R154, R193, UR16, R165 ;  /* 0x00000010c19a7c23 */ /* 0x000fe400080100a5 */
[----:B------:R-:W-:Y:S02]  /*8bb0*/  FADD.FTZ R153, R2, -R153 ;  /* 0x8000009902997221 */ /* 0x000fe40000010000 */
[----:B------:R-:W-:Y:S02]  /*8bc0*/  FADD.FTZ R154, R169, -R154 ;  /* 0x8000009aa99a7221 */ /* 0x000fe40000010000 */
[----:B------:R-:W-:Y:S02]  /*8bd0*/  FMUL.FTZ R153, R153, UR17 ;  /* 0x0000001199997c20 */ /* 0x000fe40008410000 */
[----:B------:R-:W-:-:S02]  /*8be0*/  FMUL.FTZ R154, R154, UR17 ;  /* 0x000000119a9a7c20 */ /* 0x000fc40008410000 */
[----:B------:R-:W-:Y:S02]  /*8bf0*/  FMUL.FTZ R153, R153, UR23 ;  /* 0x0000001799997c20 */ /* 0x000fe40008410000 */
[----:B------:R-:W-:-:S03]  /*8c00*/  FMUL.FTZ R154, R154, UR23 ;  /* 0x000000179a9a7c20 */ /* 0x000fc60008410000 */
[----:B------:R-:W-:Y:S02]  /*8c10*/  SEL R156, R153, RZ, P6 ;  /* 0x000000ff999c7207 */ /* 0x000fe40003000000 */
[----:B------:R-:W-:-:S04]  /*8c20*/  LOP3.LUT P6, RZ, R3, 0xff, RZ, 0xc0, !PT ;  /* 0x000000ff03ff7812 */ /* 0x000fc800078cc0ff */
[----:B------:R-:W-:Y:S01]  /*8c30*/  SEL R152, R153, RZ, P6 ;  /* 0x000000ff99987207 */ /* 0x000fe20003000000 */
[--C-:B------:R-:W-:Y:S01]  /*8c40*/  FFMA.FTZ R153, R180, UR16, R165.reuse ;  /* 0x00000010b4997c23 */ /* 0x100fe200080100a5 */
[----:B------:R-:W-:Y:S01]  /*8c50*/  LOP3.LUT P6, RZ, R4, 0xff00, RZ, 0xc0, !PT ;  /* 0x0000ff0004ff7812 */ /* 0x000fe200078cc0ff */
        /* <DEDUP_REMOVED lines=19> */
.L_x_2945:
        /* <DEDUP_REMOVED lines=13> */
[----:B------:R-:W-:Y:S01]  /*8e60*/  FFMA.FTZ R149, R150, UR17, R145 ;  /* 0x0000001196957c23 */ /* 0x000fe20008010091 */
[--C-:B------:R-:W-:Y:S01]  /*8e70*/  FFMA.FTZ R150, R193, UR16, R165.reuse ;  /* 0x00000010c1967c23 */ /* 0x100fe200080100a5 */
[----:B------:R-:W-:Y:S01]  /*8e80*/  FFMA.FTZ R165, R192, UR16, R165 ;  /* 0x00000010c0a57c23 */ /* 0x000fe200080100a5 */
[----:B------:R-:W-:Y:S01]  /*8e90*/  SEL R156, R156, RZ, P6 ;  /* 0x000000ff9c9c7207 */ /* 0x000fe20003000000 */
[----:B------:R-:W-:Y:S01]  /*8ea0*/  FMUL.FTZ R157, R149, UR23 ;  /* 0x00000017959d7c20 */ /* 0x000fe20008410000 */
        /* <DEDUP_REMOVED lines=8> */
[----:B------:R-:W-:-:S03]  /*8f30*/  FMUL.FTZ R159, R151, UR23 ;  /* 0x00000017979f7c20 */ /* 0x000fc60008410000 */
[----:B------:R-:W-:Y:S02]  /*8f40*/  SEL R158, R158, RZ, P6 ;  /* 0x000000ff9e9e7207 */ /* 0x000fe40003000000 */
[----:B------:R-:W-:-:S04]  /*8f50*/  ISETP.GE.U32.AND P6, PT, R4, 0x1000000, PT ;  /* 0x010000000400780c */ /* 0x000fc80003fc6070 */
[----:B------:R-:W-:Y:S01]  /*8f60*/  SEL R159, R159, RZ, P6 ;  /* 0x000000ff9f9f7207 */ /* 0x000fe20003000000 */
[----:B------:R-:W-:Y:S08]  /*8f70*/  BRA `(.L_x_2948) ;  /* 0x0000000400347947 */ /* 0x000ff00003800000 */
.L_x_2951:
[----:B01-34-:R-:W-:Y:S01]  /*8f80*/  FFMA.FTZ R157, R192, UR16, R165 ;  /* 0x00000010c09d7c23 */ /* 0x01bfe200080100a5 */
[----:B-----5:R-:W-:-:S03]  /*8f90*/  ISETP.GE.U32.AND P6, PT, R4, 0x1000000, PT ;  /* 0x010000000400780c */ /* 0x020fc60003fc6070 */
[----:B------:R-:W-:Y:S01]  /*8fa0*/  FADD.FTZ R156, R168, -R157 ;  /* 0x8000009da89c7221 */ /* 0x000fe20000010000 */
[----:B------:R-:W-:-:S03]  /*8fb0*/  FFMA.FTZ R157, R181, UR16, R165 ;  /* 0x00000010b59d7c23 */ /* 0x000fc600080100a5 */
[----:B------:R-:W-:Y:S01]  /*8fc0*/  FFMA.FTZ R156, R156, UR17, R147 ;  /* 0x000000119c9c7c23 */ /* 0x000fe20008010093 */
[----:B------:R-:W-:-:S03]  /*8fd0*/  FADD.FTZ R157, R2, -R157 ;  /* 0x8000009d029d7221 */ /* 0x000fc60000010000 */
[----:B------:R-:W-:Y:S01]  /*8fe0*/  FMUL.FTZ R156, R156, UR23 ;  /* 0x000000179c9c7c20 */ /* 0x000fe20008410000 */
[----:B------:R-:W-:-:S04]  /*8ff0*/  FFMA.FTZ R157, R157, UR17, R144 ;  /* 0x000000119d9d7c23 */ /* 0x000fc80008010090 */
[----:B------:R-:W-:Y:S01]  /*9000*/  SEL R159, R156, RZ, P6 ;  /* 0x000000ff9c9f7207 */ /* 0x000fe20003000000 */
[----:B------:R-:W-:Y:S01]  /*9010*/  FMUL.FTZ R157, R157, UR23 ;  /* 0x000000179d9d7c20 */ /* 0x000fe20008410000 */
        /* <DEDUP_REMOVED lines=9> */
[----:B------:R-:W-:-:S03]  /*90b0*/  LOP3.LUT P6, RZ, R4, 0xff0000, RZ, 0xc0, !PT ;  /* 0x00ff000004ff7812 */ /* 0x000fc600078cc0ff */
[----:B------:R-:W-:-:S04]  /*90c0*/  FADD.FTZ R161, R169, -R158 ;  /* 0x8000009ea9a17221 */ /* 0x000fc80000010000 */
[----:B------:R-:W-:-:S04]  /*90d0*/  FFMA.FTZ R161, R161, UR17, R146 ;  /* 0x00000011a1a17c23 */ /* 0x000fc80008010092 */
[----:B------:R-:W-:-:S05]  /*90e0*/  FMUL.FTZ R161, R161, UR23 ;  /* 0x00000017a1a17c20 */ /* 0x000fca0008410000 */
[----:B------:R-:W-:Y:S01]  /*90f0*/  SEL R158, R161, RZ, P6 ;  /* 0x000000ffa19e7207 */ /* 0x000fe20003000000 */
[----:B------:R-:W-:Y:S06]  /*9100*/  BRA `(.L_x_2948) ;  /* 0x0000000000d07947 */ /* 0x000fec0003800000 */
.L_x_2950:
        /* <DEDUP_REMOVED lines=8> */
[----:B------:R-:W-:Y:S01]  /*9190*/  FMUL.FTZ R148, R149, UR17 ;  /* 0x0000001195947c20 */ /* 0x000fe20008410000 */
[--C-:B------:R-:W-:Y:S01]  /*91a0*/  FFMA.FTZ R149, R180, UR16, R165.reuse ;  /* 0x00000010b4957c23 */ /* 0x100fe200080100a5 */
[----:B------:R-:W-:Y:S01]  /*91b0*/  FFMA.FTZ R165, R192, UR16, R165 ;  /* 0x00000010c0a57c23 */ /* 0x000fe200080100a5 */
[----:B------:R-:W-:Y:S01]  /*91c0*/  FMUL.FTZ R150, R150, UR17 ;  /* 0x0000001196967c20 */ /* 0x000fe20008410000 */
[----:B------:R-:W-:Y:S01]  /*91d0*/  FMUL.FTZ R156, R148, UR23 ;  /* 0x00000017949c7c20 */ /* 0x000fe20008410000 */
[----:B------:R-:W-:Y:S01]  /*91e0*/  FADD.FTZ R149, R0, -R149 ;  /* 0x8000009500957221 */ /* 0x000fe20000010000 */
[----:B------:R-:W-:Y:S01]  /*91f0*/  FADD.FTZ R165, R168, -R165 ;  /* 0x800000a5a8a57221 */ /* 0x000fe20000010000 */
[----:B------:R-:W-:Y:S02]  /*9200*/  FMUL.FTZ R158, R150, UR23 ;  /* 0x00000017969e7c20 */ /* 0x000fe40008410000 */
[----:B------:R-:W-:Y:S01]  /*9210*/  FMUL.FTZ R149, R149, UR17 ;  /* 0x0000001195957c20 */ /* 0x000fe20008410000 */
[----:B------:R-:W-:Y:S01]  /*9220*/  SEL R156, R156, RZ, P6 ;  /* 0x000000ff9c9c7207 */ /* 0x000fe20003000000 */
[----:B------:R-:W-:Y:S01]  /*9230*/  FMUL.FTZ R151, R165, UR17 ;  /* 0x00000011a5977c20 */ /* 0x000fe20008410000 */
[----:B------:R-:W-:Y:S01]  /*9240*/  LOP3.LUT P6, RZ, R4, 0xff00, RZ, 0xc0, !PT ;  /* 0x0000ff0004ff7812 */ /* 0x000fe200078cc0ff */
[----:B------:R-:W-:-:S02]  /*9250*/  FMUL.FTZ R157, R149, UR23 ;  /* 0x00000017959d7c20 */ /* 0x000fc40008410000 */
[----:B------:R-:W-:-:S03]  /*9260*/  FMUL.FTZ R159, R151, UR23 ;  /* 0x00000017979f7c20 */ /* 0x000fc60008410000 */
[----:B------:R-:W-:Y:S02]  /*9270*/  SEL R157, R157, RZ, P6 ;  /* 0x000000ff9d9d7207 */ /* 0x000fe40003000000 */
[----:B------:R-:W-:-:S04]  /*9280*/  LOP3.LUT P6, RZ, R4, 0xff0000, RZ, 0xc0, !PT ;  /* 0x00ff000004ff7812 */ /* 0x000fc800078cc0ff */
[----:B------:R-:W-:Y:S02]  /*9290*/  SEL R158, R158, RZ, P6 ;  /* 0x000000ff9e9e7207 */ /* 0x000fe40003000000 */
[----:B------:R-:W-:-:S04]  /*92a0*/  ISETP.GE.U32.AND P6, PT, R4, 0x1000000, PT ;  /* 0x010000000400780c */ /* 0x000fc80003fc6070 */
[----:B------:R-:W-:Y:S01]  /*92b0*/  SEL R159, R159, RZ, P6 ;  /* 0x000000ff9f9f7207 */ /* 0x000fe20003000000 */
[----:B------:R-:W-:Y:S08]  /*92c0*/  BRA `(.L_x_2948) ;  /* 0x0000000000607947 */ /* 0x000ff00003800000 */
.L_x_2952:
[--C-:B01-34-:R-:W-:Y:S01]  /*92d0*/  FFMA.FTZ R157, R192, UR16, R165.reuse ;  /* 0x00000010c09d7c23 */ /* 0x11bfe200080100a5 */
[----:B-----5:R-:W-:Y:S01]  /*92e0*/  ISETP.GE.U32.AND P6, PT, R4, 0x1000000, PT ;  /* 0x010000000400780c */ /* 0x020fe20003fc6070 */
[----:B------:R-:W-:Y:S02]  /*92f0*/  FFMA.FTZ R158, R193, UR16, R165 ;  /* 0x00000010c19e7c23 */ /* 0x000fe400080100a5 */
[----:B------:R-:W-:Y:S02]  /*9300*/  FADD.FTZ R157, R168, -R157 ;  /* 0x8000009da89d7221 */ /* 0x000fe40000010000 */
[----:B------:R-:W-:Y:S02]  /*9310*/  FADD.FTZ R158, R169, -R158 ;  /* 0x8000009ea99e7221 */ /* 0x000fe40000010000 */
[----:B------:R-:W-:Y:S02]  /*9320*/  FMUL.FTZ R157, R157, UR17 ;  /* 0x000000119d9d7c20 */ /* 0x000fe40008410000 */
[----:B------:R-:W-:-:S02]  /*9330*/  FMUL.FTZ R158, R158, UR17 ;  /* 0x000000119e9e7c20 */ /* 0x000fc40008410000 */
[----:B------:R-:W-:Y:S02]  /*9340*/  FMUL.FTZ R157, R157, UR23 ;  /* 0x000000179d9d7c20 */ /* 0x000fe40008410000 */
[----:B------:R-:W-:-:S03]  /*9350*/  FMUL.FTZ R158, R158, UR23 ;  /* 0x000000179e9e7c20 */ /* 0x000fc60008410000 */
[----:B------:R-:W-:Y:S01]  /*9360*/  SEL R159, R157, RZ, P6 ;  /* 0x000000ff9d9f7207 */ /* 0x000fe20003000000 */
[----:B------:R-:W-:Y:S01]  /*9370*/  FFMA.FTZ R157, R181, UR16, R165 ;  /* 0x00000010b59d7c23 */ /* 0x000fe200080100a5 */
[----:B------:R-:W-:-:S03]  /*9380*/  LOP3.LUT P6, RZ, R4, 0xff, RZ, 0xc0, !PT ;  /* 0x000000ff04ff7812 */ /* 0x000fc600078cc0ff */
[----:B------:R-:W-:-:S04]  /*9390*/  FADD.FTZ R157, R2, -R157 ;  /* 0x8000009d029d7221 */ /* 0x000fc80000010000 */
[----:B------:R-:W-:-:S04]  /*93a0*/  FMUL.FTZ R157, R157, UR17 ;  /* 0x000000119d9d7c20 */ /* 0x000fc80008410000 */
[----:B------:R-:W-:-:S05]  /*93b0*/  FMUL.FTZ R157, R157, UR23 ;  /* 0x000000179d9d7c20 */ /* 0x000fca0008410000 */
        /* <DEDUP_REMOVED lines=8> */
[----:B------:R-:W-:-:S09]  /*9440*/  SEL R158, R158, RZ, P6 ;  /* 0x000000ff9e9e7207 */ /* 0x000fd20003000000 */
.L_x_2948:
        /* <DEDUP_REMOVED lines=9> */
[----:B--2---:R-:W-:-:S03]  /*94e0*/  @P5 IMAD.WIDE.U32 R160, R25, 0x10, R160 ;  /* 0x0000001019a05825 */ /* 0x004fc600078e00a0 */
[----:B------:R0:W-:Y:S04]  /*94f0*/  STG.E.128 desc[UR10][R162.64], R156 ;  /* 0x0000009ca2007986 */ /* 0x0001e8000c101d0a */
[----:B------:R0:W-:Y:S02]  /*9500*/  @P5 STG.E.128 desc[UR10][R160.64], R152 ;  /* 0x00000098a0005986 */ /* 0x0001e4000c101d0a */
.L_x_2944:
[----:B------:R-:W-:Y:S05]  /*9510*/  BSYNC.RECONVERGENT B0 ;  /* 0x0000000000007941 */ /* 0x000fea0003800200 */
.L_x_2943:
[----:B------:R-:W-:Y:S01]  /*9520*/  UPLOP3.LUT UP1, UPT, UPT, UPT, UP1, 0x40, 0x4 ;  /* 0x000000000004789c */ /* 0x000fe20003f2e810 */
[----:B------:R-:W-:Y:S10]  /*9530*/  BRA.U !UP3, `(.L_x_2953) ;  /* 0xffffff790b787547 */ /* 0x000ff4000b83ffff */
.L_x_2878:
[----:B------:R-:W2:Y:S01]  /*9540*/  S2UR UR4, SR_CTAID.X ;  /* 0x00000000000479c3 */ /* 0x000ea20000002500 */
[----:B------:R-:W-:Y:S01]  /*9550*/  BSSY.RECONVERGENT B0, `(.L_x_2954) ;  /* 0x0000012000007945 */ /* 0x000fe20003800200 */
[----:B--2---:R-:W-:-:S06]  /*9560*/  UIMAD UR4, UR4, UR6, URZ ;  /* 0x00000006040472a4 */ /* 0x004fcc000f8e02ff */
[----:B-----5:R-:W-:-:S04]  /*9570*/  MOV R11, UR4 ;  /* 0x00000004000b7c02 */ /* 0x020fc80008000f00 */
[----:B------:R-:W-:Y:S01]  /*9580*/  LEA.HI R11, R11, R164, RZ, 0x1e ;  /* 0x000000a40b0b7211 */ /* 0x000fe200078ff0ff */
[----:B------:R-:W-:Y:S06]  /*9590*/  @!P0 BRA `(.L_x_2955) ;  /* 0x0000000000348947 */ /* 0x000fec0003800000 */
[----:B------:R-:W2:Y:S08]  /*95a0*/  LDC.64 R2, c[0x0][0x440] ;  /* 0x00011000ff027b82 */ /* 0x000eb00000000a00 */
[----:B------:R-:W5:Y:S08]  /*95b0*/  LDC.64 R4, c[0x0][0x448] ;  /* 0x00011200ff047b82 */ /* 0x000f700000000a00 */
[----:B------:R-:W0:Y:S08]  /*95c0*/  LDC.64 R6, c[0x0][0x450] ;  /* 0x00011400ff067b82 */ /* 0x000e300000000a00 */
[----:B------:R-:W1:Y:S01]  /*95d0*/  LDC.64 R8, c[0x0][0x458] ;  /* 0x00011600ff087b82 */ /* 0x000e620000000a00 */
[----:B--2---:R-:W-:-:S05]  /*95e0*/  IMAD.WIDE.U32 R2, R11, 0x10, R2 ;  /* 0x000000100b027825 */ /* 0x004fca00078e0002 */
[----:B------:R2:W-:Y:S01]  /*95f0*/  STG.E.128 desc[UR10][R2.64], R64 ;  /* 0x0000004002007986 */ /* 0x0005e2000c101d0a */
[----:B-----5:R-:W-:-:S05]  /*9600*/  IMAD.WIDE.U32 R4, R11, 0x10, R4 ;  /* 0x000000100b047825 */ /* 0x020fca00078e0004 */
[----:B------:R2:W-:Y:S01]  /*9610*/  STG.E.128 desc[UR10][R4.64], R44 ;  /* 0x0000002c04007986 */ /* 0x0005e2000c101d0a */
[----:B0-----:R-:W-:-:S05]  /*9620*/  IMAD.WIDE.U32 R6, R11, 0x10, R6 ;  /* 0x000000100b067825 */ /* 0x001fca00078e0006 */
[----:B------:R2:W-:Y:S01]  /*9630*/  STG.E.128 desc[UR10][R6.64], R104 ;  /* 0x0000006806007986 */ /* 0x0005e2000c101d0a */
[C---:B-1----:R-:W-:Y:S01]  /*9640*/  IMAD.WIDE.U32 R8, R11.reuse, 0x10, R8 ;  /* 0x000000100b087825 */ /* 0x042fe200078e0008 */
[----:B------:R-:W-:-:S04]  /*9650*/  IADD3 R11, PT, PT, R11, 0x80, RZ ;  /* 0x000000800b0b7810 */ /* 0x000fc80007ffe0ff */
[----:B------:R2:W-:Y:S03]  /*9660*/  STG.E.128 desc[UR10][R8.64], R84 ;  /* 0x0000005408007986 */ /* 0x0005e6000c101d0a */
.L_x_2955:
[----:B------:R-:W-:Y:S05]  /*9670*/  BSYNC.RECONVERGENT B0 ;  /* 0x0000000000007941 */ /* 0x000fea0003800200 */
.L_x_2954:
[----:B------:R-:W-:Y:S04]  /*9680*/  BSSY.RECONVERGENT B0, `(.L_x_2956) ;  /* 0x000000f000007945 */ /* 0x000fe80003800200 */
[----:B------:R-:W-:Y:S05]  /*9690*/  @!P1 BRA `(.L_x_2957) ;  /* 0x0000000000349947 */ /* 0x000fea0003800000 */
[----:B--2---:R-:W2:Y:S08]  /*96a0*/  LDC.64 R2, c[0x0][0x440] ;  /* 0x00011000ff027b82 */ /* 0x004eb00000000a00 */
        /* <DEDUP_REMOVED lines=12> */
.L_x_2957:
[----:B------:R-:W-:Y:S05]  /*9770*/  BSYNC.RECONVERGENT B0 ;  /* 0x0000000000007941 */ /* 0x000fea0003800200 */
.L_x_2956:
        /* <DEDUP_REMOVED lines=15> */
.L_x_2959:
[----:B------:R-:W-:Y:S05]  /*9870*/  BSYNC.RECONVERGENT B0 ;  /* 0x0000000000007941 */ /* 0x000fea0003800200 */
.L_x_2958:
        /* <DEDUP_REMOVED lines=15> */
.L_x_2961:
[----:B------:R-:W-:Y:S05]  /*9970*/  BSYNC.RECONVERGENT B0 ;  /* 0x0000000000007941 */ /* 0x000fea0003800200 */
.L_x_2960:
        /* <DEDUP_REMOVED lines=15> */
.L_x_2963:
[----:B------:R-:W-:Y:S05]  /*9a70*/  BSYNC.RECONVERGENT B0 ;  /* 0x0000000000007941 */ /* 0x000fea0003800200 */
.L_x_2962:
[----:B------:R-:W-:-:S13]  /*9a80*/  ISETP.NE.AND P0, PT, R27, RZ, PT ;  /* 0x000000ff1b00720c */ /* 0x000fda0003f05270 */
[----:B------:R-:W-:Y:S05]  /*9a90*/  @!P0 EXIT ;  /* 0x000000000000894d */ /* 0x000fea0003800000 */
[----:B--2---:R-:W2:Y:S08]  /*9aa0*/  LDC.64 R2, c[0x0][0x440] ;  /* 0x00011000ff027b82 */ /* 0x004eb00000000a00 */
[----:B------:R-:W5:Y:S08]  /*9ab0*/  LDC.64 R4, c[0x0][0x448] ;  /* 0x00011200ff047b82 */ /* 0x000f700000000a00 */
[----:B------:R-:W0:Y:S08]  /*9ac0*/  LDC.64 R6, c[0x0][0x450] ;  /* 0x00011400ff067b82 */ /* 0x000e300000000a00 */
[----:B------:R-:W1:Y:S01]  /*9ad0*/  LDC.64 R8, c[0x0][0x458] ;  /* 0x00011600ff087b82 */ /* 0x000e620000000a00 */
[----:B--2---:R-:W-:-:S05]  /*9ae0*/  IMAD.WIDE.U32 R2, R11, 0x10, R2 ;  /* 0x000000100b027825 */ /* 0x004fca00078e0002 */
[----:B------:R-:W-:Y:S01]  /*9af0*/  STG.E.128 desc[UR10][R2.64], R80 ;  /* 0x0000005002007986 */ /* 0x000fe2000c101d0a */
[----:B-----5:R-:W-:-:S05]  /*9b00*/  IMAD.WIDE.U32 R4, R11, 0x10, R4 ;  /* 0x000000100b047825 */ /* 0x020fca00078e0004 */
[----:B------:R-:W-:Y:S01]  /*9b10*/  STG.E.128 desc[UR10][R4.64], R60 ;  /* 0x0000003c04007986 */ /* 0x000fe2000c101d0a */
[----:B0-----:R-:W-:-:S05]  /*9b20*/  IMAD.WIDE.U32 R6, R11, 0x10, R6 ;  /* 0x000000100b067825 */ /* 0x001fca00078e0006 */
[----:B------:R-:W-:Y:S01]  /*9b30*/  STG.E.128 desc[UR10][R6.64], R124 ;  /* 0x0000007c06007986 */ /* 0x000fe2000c101d0a */
[----:B-1----:R-:W-:-:S05]  /*9b40*/  IMAD.WIDE.U32 R8, R11, 0x10, R8 ;  /* 0x000000100b087825 */ /* 0x002fca00078e0008 */
[----:B------:R-:W-:Y:S01]  /*9b50*/  STG.E.128 desc[UR10][R8.64], R100 ;  /* 0x0000006408007986 */ /* 0x000fe2000c101d0a */
[----:B------:R-:W-:Y:S05]  /*9b60*/  EXIT ;  /* 0x000000000000794d */ /* 0x000fea0003800000 */
.L_x_2964:
        /* <DEDUP_REMOVED lines=9> */
.L_x_3872:


//--------------------- .text._ZN10layer_norm31ln_parallel_residual_bwd_kernelINS_13Kernel_traitsI6__halfffffjLj3072ELj1ELj1ELj4ELj16ENS_18Kernel_traits_baseILj3072ES2_ffffjLj128EEEEELb1ELb0ELb1EEEvNS_9BwdParamsE --------------------------
	.section	.text._ZN10layer_norm31ln_parallel_residual_bwd_kernelINS_13Kernel_traitsI6__halfffffjLj3072ELj1ELj1ELj4ELj16ENS_18Kernel_traits_baseILj3072ES2_ffffjLj128EEEEELb1ELb0ELb1EEEvNS_9BwdParamsE,"ax",@progbits
	.align	128
        .global         _ZN10layer_norm31ln_parallel_residual_bwd_kernelINS_13Kernel_traitsI6__halfffffjLj3072ELj1ELj1ELj4ELj16ENS_18Kernel_traits_baseILj3072ES2_ffffjLj128EEEEELb1ELb0ELb1EEEvNS_9BwdParamsE
        .type           _ZN10layer_norm31ln_parallel_residual_bwd_kernelINS_13Kernel_traitsI6__halfffffjLj3072ELj1ELj1ELj4ELj16ENS_18Kernel_traits_baseILj3072ES2_ffffjLj128EEEEELb1ELb0ELb1EEEvNS_9BwdParamsE,@function
        .size           _ZN10layer_norm31ln_parallel_residual_bwd_kernelINS_13Kernel_traitsI6__halfffffjLj3072ELj1ELj1ELj4ELj16ENS_18Kernel_traits_baseILj3072ES2_ffffjLj128EEEEELb1ELb0ELb1EEEvNS_9BwdParamsE,(.L_x_3873 - _ZN10layer_norm31ln_parallel_residual_bwd_kernelINS_13Kernel_traitsI6__halfffffjLj3072ELj1ELj1ELj4ELj16ENS_18Kernel_traits_baseILj3072ES2_ffffjLj128EEEEELb1ELb0ELb1EEEvNS_9BwdParamsE)
        .other          _ZN10layer_norm31ln_parallel_residual_bwd_kernelINS_13Kernel_traitsI6__halfffffjLj3072ELj1ELj1ELj4ELj16ENS_18Kernel_traits_baseILj3072ES2_ffffjLj128EEEEELb1ELb0ELb1EEEvNS_9BwdParamsE,@"STO_CUDA_ENTRY STV_DEFAULT"
_ZN10layer_norm31ln_parallel_residual_bwd_kernelINS_13Kernel_traitsI6__halfffffjLj3072ELj1ELj1ELj4ELj16ENS_18Kernel_traits_baseILj3072ES2_ffffjLj128EEEEELb1ELb0ELb1EEEvNS_9BwdParamsE:
.text._ZN10layer_norm31ln_parallel_residual_bwd_kernelINS_13Kernel_traitsI6__halfffffjLj3072ELj1ELj1ELj4ELj16ENS_18Kernel_traits_baseILj3072ES2_ffffjLj128EEEEELb1ELb0ELb1EEEvNS_9BwdParamsE:
        /* <DEDUP_REMOVED lines=67> */
[----:B------:R-:W-:Y:S02]  /*0430*/  MOV R164, RZ ;  /* 0x000000ff00a47202 */ /* 0x000fe40000000f00 */
        /* <DEDUP_REMOVED lines=10> */
[----:B0-----:R-:W3:Y:S01]  /*04e0*/  LDG.E.64 R250, desc[UR16][R4.64] ;  /* 0x0000001004fa7981 */ /* 0x001ee2000c1e1b00 */
[----:B------:R-:W-:-:S02]  /*04f0*/  CS2R R144, SRZ ;  /* 0x0000000000907805 */ /* 0x000fc4000001ff00 */
[----:B------:R-:W-:Y:S01]  /*0500*/  CS2R R142, SRZ ;  /* 0x00000000008e7805 */ /* 0x000fe2000001ff00 */
[----:B--2---:R-:W-:Y:S01]  /*0510*/  IMAD.WIDE.U32 R2, R92, 0x8, R2 ;  /* 0x000000085c027825 */ /* 0x004fe200078e0002 */
[----:B------:R-:W2:Y:S01]  /*0520*/  LDG.E.64 R218, desc[UR16][R4.64+0x1000] ;  /* 0x0010001004da7981 */ /* 0x000ea2000c1e1b00 */
[----:B------:R-:W-:Y:S02]  /*0530*/  CS2R R140, SRZ ;  /* 0x00000000008c7805 */ /* 0x000fe4000001ff00 */
[----:B------:R-:W-:Y:S02]  /*0540*/  CS2R R138, SRZ ;  /* 0x00000000008a7805 */ /* 0x000fe4000001ff00 */
[----:B------:R-:W-:Y:S01]  /*0550*/  CS2R R136, SRZ ;  /* 0x0000000000887805 */ /* 0x000fe2000001ff00 */
[----:B------:R-:W4:Y:S01]  /*0560*/  LDG.E.64 R18, desc[UR16][R2.64] ;  /* 0x0000001002127981 */ /* 0x000f22000c1e1b00 */
[----:B------:R-:W-:Y:S02]  /*0570*/  CS2R R134, SRZ ;  /* 0x0000000000867805 */ /* 0x000fe4000001ff00 */
[----:B------:R-:W-:-:S02]  /*0580*/  CS2R R132, SRZ ;  /* 0x0000000000847805 */ /* 0x000fc4000001ff00 */
[----:B------:R-:W-:Y:S01]  /*0590*/  CS2R R130, SRZ ;  /* 0x0000000000827805 */ /* 0x000fe2000001ff00 */
[----:B------:R-:W5:Y:S01]  /*05a0*/  LDG.E.64 R226, desc[UR16][R4.64+0xc00] ;  /* 0x000c001004e27981 */ /* 0x000f62000c1e1b00 */
[----:B------:R-:W-:Y:S02]  /*05b0*/  CS2R R128, SRZ ;  /* 0x0000000000807805 */ /* 0x000fe4000001ff00 */
[----:B------:R-:W-:Y:S02]  /*05c0*/  CS2R R126, SRZ ;  /* 0x00000000007e7805 */ /* 0x000fe4000001ff00 */
[----:B------:R-:W-:Y:S01]  /*05d0*/  CS2R R124, SRZ ;  /* 0x00000000007c7805 */ /* 0x000fe2000001ff00 */
[----:B------:R-:W5:Y:S01]  /*05e0*/  LDG.E.64 R234, desc[UR16][R4.64+0x800] ;  /* 0x0008001004ea7981 */ /* 0x000f62000c1e1b00 */
        /* <DEDUP_REMOVED lines=16> */
[----:B------:R-:W-:Y:S01]  /*06f0*/  UPLOP3.LUT UP1, UPT, UPT, UPT, UPT, 0x40, 0x4 ;  /* 0x000000000004789c */ /* 0x000fe20003f2e870 */
[----:B------:R-:W0:Y:S02]  /*0700*/  LDCU UR7, c[0x0][0x408] ;  /* 0x00008100ff0777ac */ /* 0x000e240008000800 */
[----:B------:R-:W5:Y:S01]  /*0710*/  LDG.E.64 R12, desc[UR16][R2.64+0xc00] ;  /* 0x000c0010020c7981 */ /* 0x000f62000c1e1b00 */
[----:B------:R-:W1:Y:S03]  /*0720*/  LDCU UR19, c[0x0][0x388] ;  /* 0x00007100ff1377ac */ /* 0x000e660008000800 */
[----:B------:R-:W5:Y:S01]  /*0730*/  LDG.E.64 R14, desc[UR16][R2.64+0x800] ;  /* 0x00080010020e7981 */ /* 0x000f62000c1e1b00 */
[----:B------:R-:W0:Y:S03]  /*0740*/  LDCU.U8 UR18, c[0x0][0x410] ;  /* 0x00008200ff1277ac */ /* 0x000e260008000000 */
[----:B------:R3:W5:Y:S01]  /*0750*/  LDG.E.64 R16, desc[UR16][R2.64+0x400] ;  /* 0x0004001002107981 */ /* 0x000762000c1e1b00 */
[----:B------:R-:W0:Y:S01]  /*0760*/  LDCU UR26, c[0x0][0x400] ;  /* 0x00008000ff1a77ac */ /* 0x000e220008000800 */
[----:B------:R-:W0:Y:S01]  /*0770*/  LDCU.64 UR8, c[0x0][0x478] ;  /* 0x00008f00ff0877ac */ /* 0x000e220008000a00 */
[----:B------:R-:W0:Y:S01]  /*0780*/  LDCU.128 UR12, c[0x0][0x3c0] ;  /* 0x00007800ff0c77ac */ /* 0x000e220008000c00 */
[----:B------:R-:W0:Y:S01]  /*0790*/  LDCU.64 UR20, c[0x0][0x438] ;  /* 0x00008700ff1477ac */ /* 0x000e220008000a00 */
[----:B------:R-:W0:Y:S01]  /*07a0*/  LDCU.64 UR22, c[0x0][0x380] ;  /* 0x00007000ff1677ac */ /* 0x000e220008000a00 */
[----:B------:R-:W0:Y:S01]  /*07b0*/  LDCU.64 UR24, c[0x0][0x470] ;  /* 0x00008e00ff1877ac */ /* 0x000e220008000a00 */
[----:B---3--:R-:W-:Y:S01]  /*07c0*/  HADD2.F32 R3, -RZ, R250.H0_H0 ;  /* 0x200000faff037230 */ /* 0x008fe20000004100 */
[----:B------:R-:W-:Y:S01]  /*07d0*/  SHF.R.U64 R0, R250, 0x10, R251 ;  /* 0x00000010fa007819 */ /* 0x000fe200000012fb */
[----:B------:R-:W-:-:S03]  /*07e0*/  HADD2.F32 R2, -RZ, R251.H0_H0 ;  /* 0x200000fbff027230 */ /* 0x000fc60000004100 */
[----:B------:R3:W-:Y:S01]  /*07f0*/  STL [R1+0x10], R3 ;  /* 0x0000100301007387 */ /* 0x0007e20000100800 */
[----:B------:R-:W-:Y:S02]  /*0800*/  HADD2.F32 R0, -RZ, R0.H0_H0 ;  /* 0x20000000ff007230 */ /* 0x000fe40000004100 */
[----:B----4-:R-:W-:Y:S01]  /*0810*/  HADD2.F32 R4, -RZ, R18.H0_H0 ;  /* 0x20000012ff047230 */ /* 0x010fe20000004100 */
[----:B------:R4:W-:Y:S01]  /*0820*/  STL [R1], R2 ;  /* 0x0000000201007387 */ /* 0x0009e20000100800 */
[----:B---3--:R-:W-:-:S03]  /*0830*/  HADD2.F32 R3, -RZ, R19.H0_H0 ;  /* 0x20000013ff037230 */ /* 0x008fc60000004100 */
[----:B------:R-:W-:Y:S01]  /*0840*/  STL [R1+0x14], R4 ;  /* 0x0000140401007387 */ /* 0x000fe20000100800 */
[----:B----4-:R-:W-:-:S03]  /*0850*/  SHF.R.U64 R2, R18, 0x10, R19 ;  /* 0x0000001012027819 */ /* 0x010fc60000001213 */
[----:B------:R-:W-:Y:S04]  /*0860*/  STL [R1+0x4], R3 ;  /* 0x0000040301007387 */ /* 0x000fe80000100800 */
[----:B------:R3:W-:Y:S02]  /*0870*/  STL [R1+0x8], R0 ;  /* 0x0000080001007387 */ /* 0x0007e40000100800 */
[----:B---3--:R-:W-:-:S05]  /*0880*/  HADD2.F32 R0, -RZ, R2.H0_H0 ;  /* 0x20000002ff007230 */ /* 0x008fca0000004100 */
[----:B------:R3:W-:Y:S01]  /*0890*/  STL [R1+0xc], R0 ;  /* 0x00000c0001007387 */ /* 0x0007e20000100800 */
[----:B--2---:R-:W-:Y:S01]  /*08a0*/  SHF.R.U64 R223, R218, 0x10, R219 ;  /* 0x00000010dadf7819 */ /* 0x004fe200000012db */
[----:B------:R-:W-:Y:S01]  /*08b0*/  HADD2.F32 R221, -RZ, R219.H0_H0 ;  /* 0x200000dbffdd7230 */ /* 0x000fe20000004100 */
[----:B-----5:R-:W-:Y:S01]  /*08c0*/  SHF.R.U64 R231, R226, 0x10, R227 ;  /* 0x00000010e2e77819 */ /* 0x020fe200000012e3 */
[----:B------:R-:W-:Y:S01]  /*08d0*/  HADD2.F32 R229, -RZ, R227.H0_H0 ;  /* 0x200000e3ffe57230 */ /* 0x000fe20000004100 */
[----:B------:R-:W-:Y:S01]  /*08e0*/  SHF.R.U64 R239, R234, 0x10, R235 ;  /* 0x00000010eaef7819 */ /* 0x000fe200000012eb */
[----:B------:R-:W-:Y:S01]  /*08f0*/  HADD2.F32 R237, -RZ, R235.H0_H0 ;  /* 0x200000ebffed7230 */ /* 0x000fe20000004100 */
[----:B------:R-:W-:Y:S01]  /*0900*/  SHF.R.U64 R247, R242, 0x10, R243 ;  /* 0x00000010f2f77819 */ /* 0x000fe200000012f3 */
[----:B------:R-:W-:Y:S01]  /*0910*/  HADD2.F32 R245, -RZ, R243.H0_H0 ;  /* 0x200000f3fff57230 */ /* 0x000fe20000004100 */
[--C-:B------:R-:W-:Y:S02]  /*0920*/  SHF.R.U64 R215, R6, 0x10, R7.reuse ;  /* 0x0000001006d77819 */ /* 0x100fe40000001207 */
[----:B------:R-:W-:-:S02]  /*0930*/  SHF.R.U32.HI R210, RZ, 0x10, R7 ;  /* 0x00000010ffd27819 */ /* 0x000fc40000011607 */
[----:B------:R-:W-:Y:S02]  /*0940*/  SHF.R.U32.HI R219, RZ, 0x10, R219 ;  /* 0x00000010ffdb7819 */ /* 0x000fe400000116db */
[----:B------:R-:W-:Y:S02]  /*0950*/  SHF.R.U32.HI R227, RZ, 0x10, R227 ;  /* 0x00000010ffe37819 */ /* 0x000fe400000116e3 */
[----:B------:R-:W-:Y:S02]  /*0960*/  SHF.R.U32.HI R235, RZ, 0x10, R235 ;  /* 0x00000010ffeb7819 */ /* 0x000fe400000116eb */
[----:B------:R-:W-:Y:S02]  /*0970*/  SHF.R.U32.HI R243, RZ, 0x10, R243 ;  /* 0x00000010fff37819 */ /* 0x000fe400000116f3 */
        /* <DEDUP_REMOVED lines=11> */
[----:B------:R-:W-:Y:S01]  /*0a30*/  SHF.R.U32.HI R252, RZ, 0x10, R19 ;  /* 0x00000010fffc7819 */ /* 0x000fe20000011613 */
[----:B------:R-:W-:Y:S02]  /*0a40*/  HADD2.F32 R225, -RZ, R218.H0_H0 ;  /* 0x200000daffe17230 */ /* 0x000fe40000004100 */
[----:B------:R-:W-:Y:S02]  /*0a50*/  HADD2.F32 R233, -RZ, R226.H0_H0 ;  /* 0x200000e2ffe97230 */ /* 0x000fe40000004100 */
[----:B------:R-:W-:-:S02]  /*0a60*/  HADD2.F32 R241, -RZ, R234.H0_H0 ;  /* 0x200000eafff17230 */ /* 0x000fc40000004100 */
[----:B------:R-:W-:Y:S01]  /*0a70*/  HADD2.F32 R249, -RZ, R242.H0_H0 ;  /* 0x200000f2fff97230 */ /* 0x000fe20000004100 */
[----:B------:R-:W-:Y:S01]  /*0a80*/  CS2R R18, SRZ ;  /* 0x0000000000127805 */ /* 0x000fe2000001ff00 */
        /* <DEDUP_REMOVED lines=39> */
[----:B01-3--:R-:W-:-:S07]  /*0d00*/  HADD2.F32 R252, -RZ, R252.H0_H0 ;  /* 0x200000fcfffc7230 */ /* 0x00bfce0000004100 */
.L_x_3016:
        /* <DEDUP_REMOVED lines=10> */
[----:B------:R-:W2:Y:S01]  /*0db0*/  LDC.64 R178, c[0x0][0x428] ;  /* 0x00010a00ffb27b82 */ /* 0x000ea20000000a00 */
[----:B------:R-:W-:Y:S01]  /*0dc0*/  LEA.HI.SX32 R5, R5, R92, 0x1e ;  /* 0x0000005c05057211 */ /* 0x000fe200078ff2ff */
[----:B------:R3:W4:Y:S03]  /*0dd0*/  LDG.E R119, desc[UR16][R76.64] ;  /* 0x000000104c777981 */ /* 0x000726000c1e1900 */
[----:B------:R-:W-:-:S02]  /*0de0*/  IADD3 R120, PT, PT, R5, 0x100, RZ ;  /* 0x0000010005787810 */ /* 0x000fc40007ffe0ff */
[----:B------:R-:W-:Y:S01]  /*0df0*/  IADD3 R118, PT, PT, R5, 0x80, RZ ;  /* 0x0000008005767810 */ /* 0x000fe20007ffe0ff */
[----:B------:R-:W2:Y:S01]  /*0e00*/  LDC.64 R122, c[0x0][0x3b0] ;  /* 0x0000ec00ff7a7b82 */ /* 0x000ea20000000a00 */
[----:B---3--:R-:W-:Y:S02]  /*0e10*/  MOV R76, UR10 ;  /* 0x0000000a004c7c02 */ /* 0x008fe40008000f00 */
[----:B------:R-:W-:Y:S01]  /*0e20*/  MOV R77, UR11 ;  /* 0x0000000b004d7c02 */ /* 0x000fe20008000f00 */
[----:B0-----:R-:W-:-:S04]  /*0e30*/  IMAD.WIDE.U32 R88, R120, 0x10, R182 ;  /* 0x0000001078587825 */ /* 0x001fc800078e00b6 */
[----:B------:R0:W3:Y:S01]  /*0e40*/  LDG.E R177, desc[UR16][R76.64] ;  /* 0x000000104cb17981 */ /* 0x0000e2000c1e1900 */
[----:B-1----:R-:W-:-:S03]  /*0e50*/  IMAD.WIDE.U32 R92, R120, 0x10, R180 ;  /* 0x00000010785c7825 */ /* 0x002fc600078e00b4 */
[----:B------:R-:W3:Y:S01]  /*0e60*/  LDG.E.128 R88, desc[UR16][R88.64] ;  /* 0x0000001058587981 */ /* 0x000ee2000c1e1d00 */
[----:B------:R-:W-:-:S03]  /*0e70*/  IMAD.WIDE.U32 R80, R118, 0x10, R180 ;  /* 0x0000001076507825 */ /* 0x000fc600078e00b4 */
[----:B------:R-:W3:Y:S01]  /*0e80*/  LDG.E.128 R92, desc[UR16][R92.64] ;  /* 0x000000105c5c7981 */ /* 0x000ee2000c1e1d00 */
[----:B0-----:R-:W-:-:S03]  /*0e90*/  IMAD.WIDE.U32 R76, R118, 0x10, R182 ;  /* 0x00000010764c7825 */ /* 0x001fc600078e00b6 */
[----:B------:R-:W3:Y:S04]  /*0ea0*/  LDG.E.128 R80, desc[UR16][R80.64] ;  /* 0x0000001050507981 */ /* 0x000ee8000c1e1d00 */
[----:B------:R-:W3:Y:S01]  /*0eb0*/  LDG.E.128 R76, desc[UR16][R76.64] ;  /* 0x000000104c4c7981 */ /* 0x000ee2000c1e1d00 */
[----:B--2---:R-:W-:Y:S01]  /*0ec0*/  IMAD.WIDE.U32 R84, R118, 0x10, R178 ;  /* 0x0000001076547825 */ /* 0x004fe200078e00b2 */
[----:B------:R-:W-:-:S05]  /*0ed0*/  IADD3 R121, PT, PT, R5, 0x180, RZ ;  /* 0x0000018005797810 */ /* 0x000fca0007ffe0ff */
[----:B------:R-:W2:Y:S01]  /*0ee0*/  LDG.E.128 R84, desc[UR16][R84.64] ;  /* 0x0000001054547981 */ /* 0x000ea2000c1e1d00 */
[----:B------:R-:W-:-:S04]  /*0ef0*/  IMAD.WIDE.U32 R96, R120, 0x10, R178 ;  /* 0x0000001078607825 */ /* 0x000fc800078e00b2 */
[C---:B------:R-:W-:Y:S02]  /*0f00*/  IMAD.WIDE.U32 R100, R121.reuse, 0x10, R182 ;  /* 0x0000001079647825 */ /* 0x040fe400078e00b6 */
        /* <DEDUP_REMOVED lines=8> */
[----:B------:R-:W0:Y:S08]  /*0f90*/  @P0 LDC.64 R112, c[0x0][0x3b8] ;  /* 0x0000ee00ff700b82 */ /* 0x000e300000000a00 */
[----:B------:R-:W1:Y:S01]  /*0fa0*/  @P0 LDC.64 R114, c[0x0][0x3b8] ;  /* 0x0000ee00ff720b82 */ /* 0x000e620000000a00 */
[----:B------:R-:W-:Y:S02]  /*0fb0*/  ISETP.NE.U32.AND P1, PT, RZ, UR20, PT ;  /* 0x00000014ff007c0c */ /* 0x000fe4000bf25070 */
[----:B------:R-:W-:-:S05]  /*0fc0*/  IADD3 R205, PT, PT, R5, 0x280, RZ ;  /* 0x0000028005cd7810 */ /* 0x000fca0007ffe0ff */
[----:B------:R-:W1:Y:S01]  /*0fd0*/  @P0 LDC.64 R116, c[0x0][0x3b8] ;  /* 0x0000ee00ff740b82 */ /* 0x000e620000000a00 */
[----:B0-----:R-:W-:-:S05]  /*0fe0*/  @P0 IMAD.WIDE.U32 R112, R120, 0x4, R112 ;  /* 0x0000000478700825 */ /* 0x001fca00078e0070 */
[----:B------:R0:W5:Y:S02]  /*0ff0*/  @P0 LDG.E R3, desc[UR16][R112.64] ;  /* 0x0000001070030981 */ /* 0x000164000c1e1900 */
[----:B0-----:R-:W0:Y:S01]  /*1000*/  @P0 LDC.64 R112, c[0x0][0x3b8] ;  /* 0x0000ee00ff700b82 */ /* 0x001e220000000a00 */
[----:B------:R-:W-:Y:S01]  /*1010*/  ISETP.NE.AND.EX P1, PT, RZ, UR21, PT, P1 ;  /* 0x00000015ff007c0c */ /* 0x000fe2000bf25310 */
[----:B-1----:R-:W-:-:S05]  /*1020*/  @P0 IMAD.WIDE.U32 R114, R118, 0x4, R114 ;  /* 0x0000000476720825 */ /* 0x002fca00078e0072 */
[----:B------:R1:W5:Y:S07]  /*1030*/  @P0 LDG.E R4, desc[UR16][R114.64] ;  /* 0x0000001072040981 */ /* 0x00036e000c1e1900 */
[----:B-1----:R-:W1:Y:S01]  /*1040*/  @P1 LDC.64 R114, c[0x0][0x438] ;  /* 0x00010e00ff721b82 */ /* 0x002e620000000a00 */
[----:B0-----:R-:W-:-:S05]  /*1050*/  @P0 IMAD.WIDE.U32 R112, R205, 0x4, R112 ;  /* 0x00000004cd700825 */ /* 0x001fca00078e0070 */
[----:B------:R0:W5:Y:S02]  /*1060*/  @P0 LDG.E R0, desc[UR16][R112.64] ;  /* 0x0000001070000981 */ /* 0x000164000c1e1900 */
[----:B0-----:R-:W0:Y:S01]  /*1070*/  @P1 LDC.64 R112, c[0x0][0x438] ;  /* 0x00010e00ff701b82 */ /* 0x001e220000000a00 */
[----:B-1----:R-:W-:-:S04]  /*1080*/  @P1 IMAD.WIDE.U32 R114, R118, 0x10, R114 ;  /* 0x0000001076721825 */ /* 0x002fc800078e0072 */
[----:B------:R-:W-:Y:S01]  /*1090*/  @P0 IMAD.WIDE.U32 R116, R121, 0x4, R116 ;  /* 0x0000000479740825 */ /* 0x000fe200078e0074 */
[----:B------:R1:W5:Y:S04]  /*10a0*/  @P1 LDG.E.128 R44, desc[UR16][R114.64] ;  /* 0x00000010722c1981 */ /* 0x000368000c1e1d00 */
[----:B------:R0:W5:Y:S01]  /*10b0*/  @P0 LDG.E R2, desc[UR16][R116.64] ;  /* 0x0000001074020981 */ /* 0x000162000c1e1900 */
[----:B-1----:R-:W1:Y:S01]  /*10c0*/  @P1 LDC.64 R114, c[0x0][0x438] ;  /* 0x00010e00ff721b82 */ /* 0x002e620000000a00 */
[----:B0-----:R-:W-:-:S07]  /*10d0*/  @P1 IMAD.WIDE.U32 R112, R205, 0x10, R112 ;  /* 0x00000010cd701825 */ /* 0x001fce00078e0070 */
[----:B------:R-:W0:Y:S01]  /*10e0*/  @P1 LDC.64 R116, c[0x0][0x438] ;  /* 0x00010e00ff741b82 */ /* 0x000e220000000a00 */
[----:B------:R1:W5:Y:S02]  /*10f0*/  @P1 LDG.E.128 R56, desc[UR16][R112.64] ;  /* 0x0000001070381981 */ /* 0x000364000c1e1d00 */
[----:B-1----:R-:W-:-:S05]  /*1100*/  IMAD.WIDE.U32 R112, R5, 0x4, R122 ;  /* 0x0000000405707825 */ /* 0x002fca00078e007a */
[----:B------:R1:W5:Y:S01]  /*1110*/  LDG.E R173, desc[UR16][R112.64] ;  /* 0x0000001070ad7981 */ /* 0x000362000c1e1900 */
[----:B------:R-:W-:Y:S01]  /*1120*/  IADD3 R167, PT, PT, R5, 0x200, RZ ;  /* 0x0000020005a77810 */ /* 0x000fe20007ffe0ff */
[----:B-1----:R-:W-:-:S05]  /*1130*/  IMAD.WIDE.U32 R112, R120, 0x4, R122 ;  /* 0x0000000478707825 */ /* 0x002fca00078e007a */
[----:B------:R1:W5:Y:S02]  /*1140*/  LDG.E R171, desc[UR16][R112.64] ;  /* 0x0000001070ab7981 */ /* 0x000364000c1e1900 */
[----:B-1----:R-:W-:-:S05]  /*1150*/  IMAD.WIDE.U32 R112, R121, 0x4, R122 ;  /* 0x0000000479707825 */ /* 0x002fca00078e007a */
[----:B------:R1:W5:Y:S01]  /*1160*/  LDG.E R170, desc[UR16][R112.64] ;  /* 0x0000001070aa7981 */ /* 0x000362000c1e1900 */
[----:B------:R-:W-:Y:S01]  /*1170*/  ISETP.NE.AND P3, PT, RZ, UR18, PT ;  /* 0x00000012ff007c0c */ /* 0x000fe2000bf65270 */
[----:B------:R-:W-:-:S04]  /*1180*/  @P1 IMAD.WIDE.U32 R114, R121, 0x10, R114 ;  /* 0x0000001079721825 */ /* 0x000fc800078e0072 */
[----:B0-----:R-:W-:Y:S01]  /*1190*/  @P1 IMAD.WIDE.U32 R116, R120, 0x10, R116 ;  /* 0x0000001078741825 */ /* 0x001fe200078e0074 */
[----:B------:R0:W5:Y:S03]  /*11a0*/  @P1 LDG.E.128 R52, desc[UR16][R114.64] ;  /* 0x0000001072341981 */ /* 0x000166000c1e1d00 */
[--C-:B-1----:R-:W-:Y:S01]  /*11b0*/  IMAD.WIDE.U32 R112, R167, 0x4, R122.reuse ;  /* 0x00000004a7707825 */ /* 0x102fe200078e007a */
[----:B------:R1:W5:Y:S04]  /*11c0*/  @P1 LDG.E.128 R48, desc[UR16][R116.64] ;  /* 0x0000001074301981 */ /* 0x000368000c1e1d00 */
[----:B------:R4:W5:Y:S01]  /*11d0*/  LDG.E R169, desc[UR16][R112.64] ;  /* 0x0000001070a97981 */ /* 0x000962000c1e1900 */
[----:B0-----:R-:W-:-:S04]  /*11e0*/  IMAD.WIDE.U32 R114, R118, 0x4, R122 ;  /* 0x0000000476727825 */ /* 0x001fc800078e007a */
[----:B-1----:R-:W-:Y:S01]  /*11f0*/  IMAD.WIDE.U32 R116, R5, 0x10, R180 ;  /* 0x0000001005747825 */ /* 0x002fe200078e00b4 */
[----:B------:R-:W5:Y:S03]  /*1200*/  LDG.E R172, desc[UR16][R114.64] ;  /* 0x0000001072ac7981 */ /* 0x000f66000c1e1900 */
[----:B----4-:R-:W-:-:S05]  /*1210*/  IMAD.WIDE.U32 R112, R205, 0x4, R122 ;  /* 0x00000004cd707825 */ /* 0x010fca00078e007a */
[----:B------:R0:W5:Y:S01]  /*1220*/  LDG.E R168, desc[UR16][R112.64] ;  /* 0x0000001070a87981 */ /* 0x000162000c1e1900 */
[----:B------:R-:W-:-:S06]  /*1230*/  IMAD.WIDE.U32 R120, R5, 0x10, R178 ;  /* 0x0000001005787825 */ /* 0x000fcc00078e00b2 */
[----:B------:R-:W4:Y:S01]  /*1240*/  LDG.E.128 R120, desc[UR16][R120.64] ;  /* 0x0000001078787981 */ /* 0x000f22000c1e1d00 */
[----:B0-----:R-:W-:-:S06]  /*1250*/  IMAD.WIDE.U32 R112, R5, 0x10, R182 ;  /* 0x0000001005707825 */ /* 0x001fcc00078e00b6 */
[----:B------:R-:W4:Y:S01]  /*1260*/  LDG.E.128 R112, desc[UR16][R112.64] ;  /* 0x0000001070707981 */ /* 0x000f22000c1e1d00 */
[----:B------:R-:W-:-:S03]  /*1270*/  R2UR UR10, R119 ;  /* 0x00000000770a72ca */ /* 0x000fc600000e0000 */
[----:B------:R-:W4:Y:S01]  /*1280*/  LDG.E.128 R116, desc[UR16][R116.64] ;  /* 0x0000001074747981 */ /* 0x000f22000c1e1d00 */
[----:B---3--:R-:W-:-:S05]  /*1290*/  FSEL R177, R177, RZ, !P3 ;  /* 0x000000ffb1b17208 */ /* 0x008fca0005800000 */
[----:B------:R-:W-:-:S04]  /*12a0*/  FADD.FTZ R90, -R177, R90 ;  /* 0x0000005ab15a7221 */ /* 0x000fc80000010100 */
[----:B------:R-:W-:Y:S01]  /*12b0*/  FMUL.FTZ R188, R90, UR10 ;  /* 0x0000000a5abc7c20 */ /* 0x000fe20008410000 */
[----:B------:R-:W-:Y:S01]  /*12c0*/  FMUL.FTZ R187, R237, R94 ;  /* 0x0000005eedbb7220 */ /* 0x000fe20000410000 */
[C---:B------:R-:W-:Y:S01]  /*12d0*/  FADD.FTZ R192, R94.reuse, R192 ;  /* 0x000000c05ec07221 */ /* 0x040fe20000010000 */
[----:B------:R-:W3:Y:S01]  /*12e0*/  LDL R90, [R1+0x14] ;  /* 0x00001400015a7983 */ /* 0x000ee20000100800 */
[----:B------:R-:W-:Y:S01]  /*12f0*/  FFMA.FTZ R144, R94, R188, R144 ;  /* 0x000000bc5e907223 */ /* 0x000fe20000010090 */
[----:B------:R-:W-:Y:S02]  /*1300*/  FADD.FTZ R77, -R177, R77 ;  /* 0x0000004db14d7221 */ /* 0x000fe40000010100 */
[----:B------:R-:W3:Y:S02]  /*1310*/  LDL R94, [R1+0x10] ;  /* 0x00001000015e7983 */ /* 0x000ee40000100800 */
[----:B------:R-:W-:Y:S01]  /*1320*/  FMUL.FTZ R176, R77, UR10 ;  /* 0x0000000a4db07c20 */ /* 0x000fe20008410000 */
[----:B------:R-:W-:-:S04]  /*1330*/  FMUL.FTZ R77, R247, R81 ;  /* 0x00000051f74d7220 */ /* 0x000fc80000410000 */
[----:B--2---:R-:W-:Y:S01]  /*1340*/  FFMA.FTZ R178, R248, R85, R77 ;  /* 0x00000055f8b27223 */ /* 0x004fe2000001004d */
[----:B------:R-:W-:-:S04]  /*1350*/  FMUL.FTZ R77, R245, R82 ;  /* 0x00000052f54d7220 */ /* 0x000fc80000410000 */
[----:B------:R-:W-:Y:S01]  /*1360*/  FFMA.FTZ R180, R246, R86, R77 ;  /* 0x00000056f6b47223 */ /* 0x000fe2000001004d */
[----:B------:R-:W-:Y:S01]  /*1370*/  FMUL.FTZ R77, R241, R92 ;  /* 0x0000005cf14d7220 */ /* 0x000fe20000410000 */
[----:B------:R-:W-:-:S03]  /*1380*/  FADD.FTZ R91, -R177, R91 ;  /* 0x0000005bb15b7221 */ /* 0x000fc60000010100 */
[----:B------:R-:W-:Y:S01]  /*1390*/  FFMA.FTZ R182, R242, R96, R77 ;  /* 0x00000060f2b67223 */ /* 0x000fe2000001004d */
[----:B------:R-:W-:Y:S01]  /*13a0*/  FMUL.FTZ R77, R239, R93 ;  /* 0x0000005def4d7220 */ /* 0x000fe20000410000 */
[----:B------:R-:W-:Y:S01]  /*13b0*/  FMUL.FTZ R191, R91, UR10 ;  /* 0x0000000a5bbf7c20 */ /* 0x000fe20008410000 */
[----:B------:R-:W-:Y:S02]  /*13c0*/  FADD.FTZ R100, -R177, R100 ;  /* 0x00000064b1647221 */ /* 0x000fe40000010100 */
[----:B------:R-:W-:Y:S01]  /*13d0*/  FFMA.FTZ R186, R240, R97, R77 ;  /* 0x00000061f0ba7223 */ /* 0x000fe2000001004d */
[----:B------:R-:W-:Y:S01]  /*13e0*/  FMUL.FTZ R77, R235, R95 ;  /* 0x0000005feb4d7220 */ /* 0x000fe20000410000 */
[C---:B------:R-:W-:Y:S01]  /*13f0*/  FADD.FTZ R40, R98.reuse, R40 ;  /* 0x0000002862287221 */ /* 0x040fe20000010000 */
[----:B------:R-:W-:Y:S01]  /*1400*/  FFMA.FTZ R16, R98, R188, R16 ;  /* 0x000000bc62107223 */ /* 0x000fe20000010010 */
[----:B------:R-:W-:Y:S01]  /*1410*/  FFMA.FTZ R187, R238, R98, R187 ;  /* 0x00000062eebb7223 */ /* 0x000fe200000100bb */
[C---:B------:R-:W-:Y:S01]  /*1420*/  FADD.FTZ R41, R99.reuse, R41 ;  /* 0x0000002963297221 */ /* 0x040fe20000010000 */
[----:B------:R-:W-:Y:S01]  /*1430*/  FFMA.FTZ R17, R99, R191, R17 ;  /* 0x000000bf63117223 */ /* 0x000fe20000010011 */
[----:B------:R-:W-:Y:S01]  /*1440*/  FFMA.FTZ R190, R236, R99, R77 ;  /* 0x00000063ecbe7223 */ /* 0x000fe2000001004d */
[----:B------:R-:W-:Y:S01]  /*1450*/  FMUL.FTZ R189, R100, UR10 ;  /* 0x0000000a64bd7c20 */ /* 0x000fe20008410000 */
[----:B------:R-:W2:Y:S01]  /*1460*/  LDL R98, [R1+0x8] ;  /* 0x0000080001627983 */ /* 0x000ea20000100800 */
[----:B------:R-:W-:-:S03]  /*1470*/  FADD.FTZ R101, -R177, R101 ;  /* 0x00000065b1657221 */ /* 0x000fc60000010100 */
[----:B------:R-:W2:Y:S01]  /*1480*/  LDL R99, [R1] ;  /* 0x0000000001637983 */ /* 0x000ea20000100800 */
[----:B------:R-:W-:Y:S01]  /*1490*/  FMUL.FTZ R77, R233, R104 ;  /* 0x00000068e94d7220 */ /* 0x000fe20000410000 */
[C---:B------:R-:W-:Y:S01]  /*14a0*/  FADD.FTZ R163, R104.reuse, R163 ;  /* 0x000000a368a37221 */ /* 0x040fe20000010000 */
[----:B------:R-:W-:Y:S01]  /*14b0*/  FFMA.FTZ R146, R104, R189, R146 ;  /* 0x000000bd68927223 */ /* 0x000fe20000010092 */
[----:B------:R-:W-:Y:S01]  /*14c0*/  FMUL.FTZ R104, R101, UR10 ;  /* 0x0000000a65687c20 */ /* 0x000fe20008410000 */
[----:B------:R-:W2:Y:S04]  /*14d0*/  LDL R100, [R1+0x4] ;  /* 0x0000040001647983 */ /* 0x000ea80000100800 */
[----:B------:R-:W2:Y:S01]  /*14e0*/  LDL R101, [R1+0xc] ;  /* 0x00000c0001657983 */ /* 0x000ea20000100800 */
[----:B------:R-:W-:-:S04]  /*14f0*/  FADD.FTZ R76, -R177, R76 ;  /* 0x0000004cb14c7221 */ /* 0x000fc80000010100 */
[----:B------:R-:W-:Y:S01]  /*1500*/  FMUL.FTZ R174, R76, UR10 ;  /* 0x0000000a4cae7c20 */ /* 0x000fe20008410000 */
[----:B------:R-:W-:Y:S01]  /*1510*/  FMUL.FTZ R175, R249, R80 ;  /* 0x00000050f9af7220 */ /* 0x000fe20000410000 */
[C---:B------:R-:W-:Y:S01]  /*1520*/  FADD.FTZ R198, R80.reuse, R198 ;  /* 0x000000c650c67221 */ /* 0x040fe20000010000 */
[C---:B------:R-:W-:Y:S01]  /*1530*/  FADD.FTZ R197, R81.reuse, R197 ;  /* 0x000000c551c57221 */ /* 0x040fe20000010000 */
[----:B------:R-:W-:Y:S01]  /*1540*/  FFMA.FTZ R138, R80, R174, R138 ;  /* 0x000000ae508a7223 */ /* 0x000fe2000001008a */
[----:B------:R-:W-:Y:S01]  /*1550*/  FFMA.FTZ R139, R81, R176, R139 ;  /* 0x000000b0518b7223 */ /* 0x000fe2000001008b */
[C---:B------:R-:W-:Y:S01]  /*1560*/  FADD.FTZ R78, -R177.reuse, R78 ;  /* 0x0000004eb14e7221 */ /* 0x040fe20000010100 */
[----:B------:R-:W-:Y:S01]  /*1570*/  FADD.FTZ R79, -R177, R79 ;  /* 0x0000004fb14f7221 */ /* 0x000fe20000010100 */
[----:B------:R-:W0:Y:S01]  /*1580*/  LDC.64 R80, c[0x0][0x430] ;  /* 0x00010c00ff507b82 */ /* 0x000e220000000a00 */
[C---:B------:R-:W-:Y:S01]  /*1590*/  FADD.FTZ R34, R84.reuse, R34 ;  /* 0x0000002254227221 */ /* 0x040fe20000010000 */
[----:B------:R-:W-:Y:S01]  /*15a0*/  FFMA.FTZ R10, R84, R174, R10 ;  /* 0x000000ae540a7223 */ /* 0x000fe2000001000a */
[----:B------:R-:W-:Y:S01]  /*15b0*/  FFMA.FTZ R175, R250, R84, R175 ;  /* 0x00000054faaf7223 */ /* 0x000fe200000100af */
[C---:B------:R-:W-:Y:S01]  /*15c0*/  FADD.FTZ R35, R85.reuse, R35 ;  /* 0x0000002355237221 */ /* 0x040fe20000010000 */
[----:B------:R-:W-:Y:S01]  /*15d0*/  FFMA.FTZ R11, R85, R176, R11 ;  /* 0x000000b0550b7223 */ /* 0x000fe2000001000b */
[----:B------:R-:W-:Y:S01]  /*15e0*/  FMUL.FTZ R179, R78, UR10 ;  /* 0x0000000a4eb37c20 */ /* 0x000fe20008410000 */
[----:B------:R-:W-:Y:S01]  /*15f0*/  FMUL.FTZ R184, R79, UR10 ;  /* 0x0000000a4fb87c20 */ /* 0x000fe20008410000 */
[----:B------:R-:W1:Y:S08]  /*1600*/  LDC.64 R84, c[0x0][0x3a8] ;  /* 0x0000ea00ff547b82 */ /* 0x000e700000000a00 */
[----:B------:R-:W1:Y:S01]  /*1610*/  LDC.64 R78, c[0x0][0x428] ;  /* 0x00010a00ff4e7b82 */ /* 0x000e620000000a00 */
[C---:B------:R-:W-:Y:S01]  /*1620*/  FADD.FTZ R88, -R177.reuse, R88 ;  /* 0x00000058b1587221 */ /* 0x040fe20000010100 */
[----:B------:R-:W-:-:S03]  /*1630*/  FADD.FTZ R89, -R177, R89 ;  /* 0x00000059b1597221 */ /* 0x000fc60000010100 */
[----:B------:R-:W-:Y:S01]  /*1640*/  FMUL.FTZ R181, R88, UR10 ;  /* 0x0000000a58b57c20 */ /* 0x000fe20008410000 */
[----:B------:R-:W-:Y:S01]  /*1650*/  FMUL.FTZ R185, R89, UR10 ;  /* 0x0000000a59b97c20 */ /* 0x000fe20008410000 */
[----:B0-----:R-:W-:-:S04]  /*1660*/  IMAD.WIDE.U32 R88, R205, 0x10, R80 ;  /* 0x00000010cd587825 */ /* 0x001fc800078e0050 */
[C---:B------:R-:W-:Y:S01]  /*1670*/  FADD.FTZ R42, R108.reuse, R42 ;  /* 0x0000002a6c2a7221 */ /* 0x040fe20000010000 */
[----:B------:R-:W-:Y:S01]  /*1680*/  FFMA.FTZ R18, R108, R189, R18 ;  /* 0x000000bd6c127223 */ /* 0x000fe20000010012 */
[----:B------:R-:W-:-:S04]  /*1690*/  IMAD.WIDE.U32 R80, R167, 0x10, R80 ;  /* 0x00000010a7507825 */ /* 0x000fc800078e0050 */
[C---:B------:R-:W-:Y:S01]  /*16a0*/  FADD.FTZ R38, R96.reuse, R38 ;  /* 0x0000002660267221 */ /* 0x040fe20000010000 */
[----:B------:R-:W-:Y:S01]  /*16b0*/  FFMA.FTZ R14, R96, R181, R14 ;  /* 0x000000b5600e7223 */ /* 0x000fe2000001000e */
[C---:B------:R-:W-:Y:S01]  /*16c0*/  FADD.FTZ R39, R97.reuse, R39 ;  /* 0x0000002761277221 */ /* 0x040fe20000010000 */
[----:B------:R-:W-:Y:S01]  /*16d0*/  FFMA.FTZ R15, R97, R185, R15 ;  /* 0x000000b9610f7223 */ /* 0x000fe2000001000f */
[----:B------:R-:W-:Y:S01]  /*16e0*/  FFMA.FTZ R108, R234, R108, R77 ;  /* 0x0000006cea6c7223 */ /* 0x000fe2000001004d */
[----:B-1----:R-:W-:-:S04]  /*16f0*/  IMAD.WIDE.U32 R76, R167, 0x10, R84 ;  /* 0x00000010a74c7825 */ /* 0x002fc800078e0054 */
[C---:B------:R-:W-:Y:S01]  /*1700*/  FADD.FTZ R196, R82.reuse, R196 ;  /* 0x000000c452c47221 */ /* 0x040fe20000010000 */
[----:B------:R-:W-:Y:S01]  /*1710*/  FFMA.FTZ R140, R82, R179, R140 ;  /* 0x000000b3528c7223 */ /* 0x000fe2000001008c */
[----:B------:R-:W-:Y:S01]  /*1720*/  FMUL.FTZ R183, R243, R83 ;  /* 0x00000053f3b77220 */ /* 0x000fe20000410000 */
[----:B------:R-:W-:-:S04]  /*1730*/  IMAD.WIDE.U32 R96, R205, 0x10, R84 ;  /* 0x00000010cd607825 */ /* 0x000fc800078e0054 */
[C---:B------:R-:W-:Y:S01]  /*1740*/  FADD.FTZ R195, R83.reuse, R195 ;  /* 0x000000c353c37221 */ /* 0x040fe20000010000 */
[-C--:B------:R-:W-:Y:S01]  /*1750*/  FFMA.FTZ R141, R83, R184.reuse, R141 ;  /* 0x000000b8538d7223 */ /* 0x080fe2000001008d */
[----:B------:R-:W-:Y:S01]  /*1760*/  IMAD.WIDE.U32 R84, R167, 0x10, R78 ;  /* 0x00000010a7547825 */ /* 0x000fe200078e004e */
[----:B------:R-:W2:Y:S03]  /*1770*/  LDG.E.128 R80, desc[UR16][R80.64] ;  /* 0x0000001050507981 */ /* 0x000ea6000c1e1d00 */
[C---:B------:R-:W-:Y:S01]  /*1780*/  FADD.FTZ R36, R86.reuse, R36 ;  /* 0x0000002456247221 */ /* 0x040fe20000010000 */
[----:B------:R-:W-:Y:S01]  /*1790*/  FFMA.FTZ R12, R86, R179, R12 ;  /* 0x000000b3560c7223 */ /* 0x000fe2000001000c */
[C---:B------:R-:W-:Y:S01]  /*17a0*/  FADD.FTZ R37, R87.reuse, R37 ;  /* 0x0000002557257221 */ /* 0x040fe20000010000 */
[----:B------:R-:W-:Y:S01]  /*17b0*/  FFMA.FTZ R13, R87, R184, R13 ;  /* 0x000000b8570d7223 */ /* 0x000fe2000001000d */
[----:B------:R-:W-:-:S02]  /*17c0*/  FFMA.FTZ R183, R244, R87, R183 ;  /* 0x00000057f4b77223 */ /* 0x000fc400000100b7 */
[----:B------:R-:W2:Y:S01]  /*17d0*/  LDG.E.128 R84, desc[UR16][R84.64] ;  /* 0x0000001054547981 */ /* 0x000ea2000c1e1d00 */
[C---:B------:R-:W-:Y:S01]  /*17e0*/  FADD.FTZ R194, R92.reuse, R194 ;  /* 0x000000c25cc27221 */ /* 0x040fe20000010000 */
[----:B------:R-:W-:Y:S01]  /*17f0*/  FFMA.FTZ R142, R92, R181, R142 ;  /* 0x000000b55c8e7223 */ /* 0x000fe2000001008e */
[C---:B------:R-:W-:Y:S01]  /*1800*/  FADD.FTZ R193, R93.reuse, R193 ;  /* 0x000000c15dc17221 */ /* 0x040fe20000010000 */
[----:B------:R-:W-:Y:S01]  /*1810*/  FFMA.FTZ R143, R93, R185, R143 ;  /* 0x000000b95d8f7223 */ /* 0x000fe2000001008f */
[----:B------:R-:W-:Y:S02]  /*1820*/  IMAD.WIDE.U32 R92, R205, 0x10, R78 ;  /* 0x00000010cd5c7825 */ /* 0x000fe400078e004e */
[----:B------:R-:W2:Y:S02]  /*1830*/  LDG.E.128 R76, desc[UR16][R76.64] ;  /* 0x000000104c4c7981 */ /* 0x000ea4000c1e1d00 */
[----:B------:R-:W-:Y:S01]  /*1840*/  FMUL.FTZ R91, R231, R105 ;  /* 0x00000069e75b7220 */ /* 0x000fe20000410000 */
[----:B------:R-:W-:Y:S01]  /*1850*/  FADD.FTZ R102, -R177, R102 ;  /* 0x00000066b1667221 */ /* 0x000fe20000010100 */
[C---:B------:R-:W-:Y:S01]  /*1860*/  FADD.FTZ R43, R109.reuse, R43 ;  /* 0x0000002b6d2b7221 */ /* 0x040fe20000010000 */
[----:B------:R-:W-:Y:S01]  /*1870*/  FFMA.FTZ R19, R109, R104, R19 ;  /* 0x000000686d137223 */ /* 0x000fe20000010013 */
[----:B------:R-:W-:Y:S01]  /*1880*/  FFMA.FTZ R109, R232, R109, R91 ;  /* 0x0000006de86d7223 */ /* 0x000fe2000001005b */
[----:B------:R-:W-:Y:S01]  /*1890*/  FMUL.FTZ R102, R102, UR10 ;  /* 0x0000000a66667c20 */ /* 0x000fe20008410000 */
[----:B------:R-:W-:Y:S01]  /*18a0*/  FMUL.FTZ R91, R229, R106 ;  /* 0x0000006ae55b7220 */ /* 0x000fe20000410000 */
[----:B------:R-:W-:Y:S01]  /*18b0*/  FADD.FTZ R103, -R177, R103 ;  /* 0x00000067b1677221 */ /* 0x000fe20000010100 */
[C---:B------:R-:W-:Y:S01]  /*18c0*/  FADD.FTZ R124, R110.reuse, R124 ;  /* 0x0000007c6e7c7221 */ /* 0x040fe20000010000 */
[----:B------:R-:W-:Y:S01]  /*18d0*/  FFMA.FTZ R20, R110, R102, R20 ;  /* 0x000000666e147223 */ /* 0x000fe20000010014 */
[----:B------:R-:W-:Y:S01]  /*18e0*/  FFMA.FTZ R110, R230, R110, R91 ;  /* 0x0000006ee66e7223 */ /* 0x000fe2000001005b */
[----:B------:R-:W-:Y:S01]  /*18f0*/  FMUL.FTZ R103, R103, UR10 ;  /* 0x0000000a67677c20 */ /* 0x000fe20008410000 */
[----:B------:R-:W-:Y:S01]  /*1900*/  FMUL.FTZ R91, R227, R107 ;  /* 0x0000006be35b7220 */ /* 0x000fe20000410000 */
[----:B------:R-:W-:-:S02]  /*1910*/  FADD.FTZ R125, R111, R125 ;  /* 0x0000007d6f7d7221 */ /* 0x000fc40000010000 */
[----:B------:R-:W-:Y:S01]  /*1920*/  FFMA.FTZ R21, R111, R103, R21 ;  /* 0x000000676f157223 */ /* 0x000fe20000010015 */
[----:B------:R-:W-:Y:S01]  /*1930*/  FFMA.FTZ R111, R228, R111, R91 ;  /* 0x0000006fe46f7223 */ /* 0x000fe2000001005b */
[C---:B------:R-:W-:Y:S01]  /*1940*/  FADD.FTZ R164, R95.reuse, R164 ;  /* 0x000000a45fa47221 */ /* 0x040fe20000010000 */
[----:B------:R-:W-:Y:S01]  /*1950*/  FFMA.FTZ R145, R95, R191, R145 ;  /* 0x000000bf5f917223 */ /* 0x000fe20000010091 */
[----:B----4-:R-:W-:Y:S01]  /*1960*/  FADD.FTZ R30, R120, R30 ;  /* 0x0000001e781e7221 */ /* 0x010fe20000010000 */
[----:B------:R-:W-:-:S04]  /*1970*/  FADD.FTZ R112, -R177, R112 ;  /* 0x00000070b1707221 */ /* 0x000fc80000010100 */
[----:B------:R-:W-:-:S04]  /*1980*/  FMUL.FTZ R205, R112, UR10 ;  /* 0x0000000a70cd7c20 */ /* 0x000fc80008410000 */
[----:B------:R-:W-:Y:S01]  /*1990*/  FFMA.FTZ R6, R120, R205, R6 ;  /* 0x000000cd78067223 */ /* 0x000fe20000010006 */
[C---:B------:R-:W-:Y:S01]  /*19a0*/  FADD.FTZ R113, -R177.reuse, R113 ;  /* 0x00000071b1717221 */ /* 0x040fe20000010100 */
[----:B------:R-:W-:-:S03]  /*19b0*/  FADD.FTZ R114, -R177, R114 ;  /* 0x00000072b1727221 */ /* 0x000fc60000010100 */
[----:B------:R-:W-:Y:S01]  /*19c0*/  FMUL.FTZ R211, R113, UR10 ;  /* 0x0000000a71d37c20 */ /* 0x000fe20008410000 */
[C---:B------:R-:W-:Y:S01]  /*19d0*/  FADD.FTZ R31, R121.reuse, R31 ;  /* 0x0000001f791f7221 */ /* 0x040fe20000010000 */
[----:B------:R-:W-:Y:S02]  /*19e0*/  FADD.FTZ R32, R122, R32 ;  /* 0x000000207a207221 */ /* 0x000fe40000010000 */
[-C--:B------:R-:W-:Y:S01]  /*19f0*/  FFMA.FTZ R7, R121, R211.reuse, R7 ;  /* 0x000000d379077223 */ /* 0x080fe20000010007 */
[C---:B------:R-:W-:Y:S01]  /*1a00*/  FADD.FTZ R201, R117.reuse, R201 ;  /* 0x000000c975c97221 */ /* 0x040fe20000010000 */
[----:B------:R-:W-:Y:S01]  /*1a10*/  FFMA.FTZ R135, R117, R211, R135 ;  /* 0x000000d375877223 */ /* 0x000fe20000010087 */
[----:B---3--:R-:W-:Y:S02]  /*1a20*/  FMUL.FTZ R91, R94, R116 ;  /* 0x000000745e5b7220 */ /* 0x008fe40000410000 */
[----:B------:R-:W3:Y:S02]  /*1a30*/  LDG.E.128 R92, desc[UR16][R92.64] ;  /* 0x000000105c5c7981 */ /* 0x000ee4000c1e1d00 */
[----:B------:R-:W-:-:S02]  /*1a40*/  FFMA.FTZ R120, R90, R120, R91 ;  /* 0x000000785a787223 */ /* 0x000fc4000001005b */
[----:B------:R-:W4:Y:S01]  /*1a50*/  LDG.E.128 R88, desc[UR16][R88.64] ;  /* 0x0000001058587981 */ /* 0x000f22000c1e1d00 */
[----:B--2---:R-:W-:Y:S01]  /*1a60*/  FMUL.FTZ R98, R98, R117 ;  /* 0x0000007562627220 */ /* 0x004fe20000410000 */
[----:B------:R-:W-:Y:S01]  /*1a70*/  FMUL.FTZ R117, R114, UR10 ;  /* 0x0000000a72757c20 */ /* 0x000fe20008410000 */
[----:B------:R-:W-:-:S03]  /*1a80*/  FMUL.FTZ R99, R99, R118 ;  /* 0x0000007663637220 */ /* 0x000fc60000410000 */
[----:B------:R-:W-:Y:S01]  /*1a90*/  FFMA.FTZ R8, R122, R117, R8 ;  /* 0x000000757a087223 */ /* 0x000fe20000010008 */
[----:B------:R-:W-:Y:S01]  /*1aa0*/  FFMA.FTZ R122, R100, R122, R99 ;  /* 0x0000007a647a7223 */ /* 0x000fe20000010063 */
[----:B------:R-:W-:Y:S02]  /*1ab0*/  FFMA.FTZ R121, R101, R121, R98 ;  /* 0x0000007965797223 */ /* 0x000fe40000010062 */
[----:B------:R-:W2:Y:S01]  /*1ac0*/  LDG.E.128 R96, desc[UR16][R96.64] ;  /* 0x0000001060607981 */ /* 0x000ea2000c1e1d00 */
[----:B------:R-:W-:Y:S01]  /*1ad0*/  FADD.FTZ R115, -R177, R115 ;  /* 0x00000073b1737221 */ /* 0x000fe20000010100 */
[C---:B------:R-:W-:Y:S01]  /*1ae0*/  FADD.FTZ R200, R118.reuse, R200 ;  /* 0x000000c876c87221 */ /* 0x040fe20000010000 */
[----:B------:R-:W-:Y:S01]  /*1af0*/  FFMA.FTZ R136, R118, R117, R136 ;  /* 0x0000007576887223 */ /* 0x000fe20000010088 */
[----:B------:R-:W-:Y:S01]  /*1b00*/  FMUL.FTZ R101, R251, R119 ;  /* 0x00000077fb657220 */ /* 0x000fe20000410000 */
[----:B------:R-:W-:Y:S01]  /*1b10*/  FMUL.FTZ R118, R115, UR10 ;  /* 0x0000000a73767c20 */ /* 0x000fe20008410000 */
[----:B------:R-:W-:-:S03]  /*1b20*/  FADD.FTZ R33, R123, R33 ;  /* 0x000000217b217221 */ /* 0x000fc60000010000 */
[----:B------:R-:W-:Y:S01]  /*1b30*/  FFMA.FTZ R9, R123, R118, R9 ;  /* 0x000000767b097223 */ /* 0x000fe20000010009 */
[----:B------:R-:W-:Y:S01]  /*1b40*/  FFMA.FTZ R123, R252, R123, R101 ;  /* 0x0000007bfc7b7223 */ /* 0x000fe20000010065 */
[C---:B------:R-:W-:Y:S01]  /*1b50*/  FADD.FTZ R161, R106.reuse, R161 ;  /* 0x000000a16aa17221 */ /* 0x040fe20000010000 */
[----:B------:R-:W-:Y:S01]  /*1b60*/  FFMA.FTZ R148, R106, R102, R148 ;  /* 0x000000666a947223 */ /* 0x000fe20000010094 */
[----:B------:R-:W-:-:S04]  /*1b70*/  FMUL.FTZ R101, R225, R80 ;  /* 0x00000050e1657220 */ /* 0x000fc80000410000 */
[----:B------:R-:W-:Y:S02]  /*1b80*/  FFMA.FTZ R106, R226, R84, R101 ;  /* 0x00000054e26a7223 */ /* 0x000fe40000010065 */
[----:B------:R-:W0:Y:S02]  /*1b90*/  @P1 LDC.64 R100, c[0x0][0x438] ;  /* 0x00010e00ff641b82 */ /* 0x000e240000000a00 */
[----:B0-----:R-:W-:-:S05]  /*1ba0*/  @P1 IMAD.WIDE.U32 R100, R5, 0x10, R100 ;  /* 0x0000001005641825 */ /* 0x001fca00078e0064 */
[----:B------:R0:W5:Y:S02]  /*1bb0*/  @P1 LDG.E.128 R60, desc[UR16][R100.64] ;  /* 0x00000010643c1981 */ /* 0x000164000c1e1d00 */
[----:B0-----:R-:W0:Y:S02]  /*1bc0*/  @P0 LDC.64 R100, c[0x0][0x3b8] ;  /* 0x0000ee00ff640b82 */ /* 0x001e240000000a00 */
[----:B0-----:R-:W-:-:S05]  /*1bd0*/  @P0 IMAD.WIDE.U32 R100, R5, 0x4, R100 ;  /* 0x0000000405640825 */ /* 0x001fca00078e0064 */
[----:B------:R0:W5:Y:S02]  /*1be0*/  @P0 LDG.E R165, desc[UR16][R100.64] ;  /* 0x0000001064a50981 */ /* 0x000164000c1e1900 */
[----:B0-----:R-:W0:Y:S02]  /*1bf0*/  @P1 LDC.64 R100, c[0x0][0x438] ;  /* 0x00010e00ff641b82 */ /* 0x001e240000000a00 */
[----:B0-----:R-:W-:-:S05]  /*1c00*/  @P1 IMAD.WIDE.U32 R100, R167, 0x10, R100 ;  /* 0x00000010a7641825 */ /* 0x001fca00078e0064 */
[----:B------:R0:W5:Y:S02]  /*1c10*/  @P1 LDG.E.128 R64, desc[UR16][R100.64] ;  /* 0x0000001064401981 */ /* 0x000164000c1e1d00 */
[----:B0-----:R-:W0:Y:S01]  /*1c20*/  @P0 LDC.64 R100, c[0x0][0x3b8] ;  /* 0x0000ee00ff640b82 */ /* 0x001e220000000a00 */
[C---:B------:R-:W-:Y:S01]  /*1c30*/  FADD.FTZ R77, -R177.reuse, R77 ;  /* 0x0000004db14d7221 */ /* 0x040fe20000010100 */
[C---:B------:R-:W-:Y:S01]  /*1c40*/  FADD.FTZ R78, -R177.reuse, R78 ;  /* 0x0000004eb14e7221 */ /* 0x040fe20000010100 */
[----:B------:R-:W-:Y:S01]  /*1c50*/  FADD.FTZ R76, -R177, R76 ;  /* 0x0000004cb14c7221 */ /* 0x000fe20000010100 */
[C---:B------:R-:W-:Y:S01]  /*1c60*/  FADD.FTZ R160, R107.reuse, R160 ;  /* 0x000000a06ba07221 */ /* 0x040fe20000010000 */
[----:B------:R-:W-:Y:S01]  /*1c70*/  FFMA.FTZ R149, R107, R103, R149 ;  /* 0x000000676b957223 */ /* 0x000fe20000010095 */
[C---:B------:R-:W-:Y:S01]  /*1c80*/  FADD.FTZ R162, R105.reuse, R162 ;  /* 0x000000a269a27221 */ /* 0x040fe20000010000 */
[----:B------:R-:W-:Y:S01]  /*1c90*/  FFMA.FTZ R147, R105, R104, R147 ;  /* 0x0000006869937223 */ /* 0x000fe20000010093 */
[----:B------:R-:W-:Y:S01]  /*1ca0*/  FMUL.FTZ R107, R78, UR10 ;  /* 0x0000000a4e6b7c20 */ /* 0x000fe20008410000 */
[----:B------:R-:W-:Y:S01]  /*1cb0*/  FMUL.FTZ R105, R76, UR10 ;  /* 0x0000000a4c697c20 */ /* 0x000fe20008410000 */
[----:B------:R-:W-:Y:S01]  /*1cc0*/  FADD.FTZ R76, RZ, R120 ;  /* 0x00000078ff4c7221 */ /* 0x000fe20000010000 */
[----:B0-----:R-:W-:-:S05]  /*1cd0*/  @P0 IMAD.WIDE.U32 R100, R167, 0x4, R100 ;  /* 0x00000004a7640825 */ /* 0x001fca00078e0064 */
[----:B------:R0:W5:Y:S01]  /*1ce0*/  @P0 LDG.E R166, desc[UR16][R100.64] ;  /* 0x0000001064a60981 */ /* 0x000162000c1e1900 */
[----:B------:R-:W-:Y:S01]  /*1cf0*/  FADD.FTZ R128, R86, R128 ;  /* 0x0000008056807221 */ /* 0x000fe20000010000 */
[----:B0-----:R-:W-:Y:S01]  /*1d00*/  FMUL.FTZ R100, R77, UR10 ;  /* 0x0000000a4d647c20 */ /* 0x001fe20008410000 */
[----:B------:R-:W-:-:S04]  /*1d10*/  FMUL.FTZ R77, R223, R81 ;  /* 0x00000051df4d7220 */ /* 0x000fc80000410000 */
[----:B------:R-:W-:Y:S01]  /*1d20*/  FFMA.FTZ R101, R224, R85, R77 ;  /* 0x00000055e0657223 */ /* 0x000fe2000001004d */
[----:B------:R-:W-:Y:S01]  /*1d30*/  FMUL.FTZ R77, R221, R82 ;  /* 0x00000052dd4d7220 */ /* 0x000fe20000410000 */
[----:B------:R-:W-:-:S03]  /*1d40*/  FFMA.FTZ R24, R86, R107, R24 ;  /* 0x0000006b56187223 */ /* 0x000fc60000010018 */
[----:B------:R-:W-:Y:S01]  /*1d50*/  FFMA.FTZ R86, R222, R86, R77 ;  /* 0x00000056de567223 */ /* 0x000fe2000001004d */
[----:B------:R-:W-:-:S04]  /*1d60*/  FADD.FTZ R77, R121, R76 ;  /* 0x0000004c794d7221 */ /* 0x000fc80000010000 */
[----:B------:R-:W-:-:S04]  /*1d70*/  FADD.FTZ R76, R122, R77 ;  /* 0x0000004d7a4c7221 */ /* 0x000fc80000010000 */
[----:B------:R-:W-:-:S04]  /*1d80*/  FADD.FTZ R76, R123, R76 ;  /* 0x0000004c7b4c7221 */ /* 0x000fc80000010000 */
[----:B------:R-:W-:Y:S01]  /*1d90*/  FADD.FTZ R77, R175, R76 ;  /* 0x0000004caf4d7221 */ /* 0x000fe20000010000 */
[----:B------:R-:W-:-:S03]  /*1da0*/  FADD.FTZ R79, -R177, R79 ;  /* 0x0000004fb14f7221 */ /* 0x000fc60000010100 */
[----:B------:R-:W-:Y:S01]  /*1db0*/  FADD.FTZ R77, R178, R77 ;  /* 0x0000004db24d7221 */ /* 0x000fe20000010000 */
[----:B------:R-:W-:Y:S01]  /*1dc0*/  FFMA.FTZ R76, R205, R120, RZ ;  /* 0x00000078cd4c7223 */ /* 0x000fe200000100ff */
[----:B------:R-:W-:Y:S02]  /*1dd0*/  FADD.FTZ R202, R116, R202 ;  /* 0x000000ca74ca7221 */ /* 0x000fe40000010000 */
[----:B------:R-:W-:Y:S01]  /*1de0*/  FADD.FTZ R78, R180, R77 ;  /* 0x0000004db44e7221 */ /* 0x000fe20000010000 */
[----:B------:R-:W-:Y:S01]  /*1df0*/  FFMA.FTZ R134, R116, R205, R134 ;  /* 0x000000cd74867223 */ /* 0x000fe20000010086 */
[----:B------:R-:W-:Y:S01]  /*1e00*/  FMUL.FTZ R116, R79, UR10 ;  /* 0x0000000a4f747c20 */ /* 0x000fe20008410000 */
        /* <DEDUP_REMOVED lines=20> */
[C---:B------:R-:W-:Y:S01]  /*1f50*/  FADD.FTZ R158, R81.reuse, R158 ;  /* 0x0000009e519e7221 */ /* 0x040fe20000010000 */
[----:B------:R-:W-:Y:S01]  /*1f60*/  FFMA.FTZ R151, R81, R100, R151 ;  /* 0x0000006451977223 */ /* 0x000fe20000010097 */
[----:B------:R-:W-:Y:S01]  /*1f70*/  FFMA.FTZ R76, R191, R190, R76 ;  /* 0x000000bebf4c7223 */ /* 0x000fe2000001004c */
[----:B------:R-:W-:Y:S01]  /*1f80*/  FMUL.FTZ R115, R219, R83 ;  /* 0x00000053db737220 */ /* 0x000fe20000410000 */
[----:B------:R-:W-:Y:S01]  /*1f90*/  FADD.FTZ R81, R101, R78 ;  /* 0x0000004e65517221 */ /* 0x000fe20000010000 */
[----:B----4-:R-:W-:Y:S01]  /*1fa0*/  FMUL.FTZ R79, R217, R88 ;  /* 0x00000058d94f7220 */ /* 0x010fe20000410000 */
[----:B------:R-:W-:Y:S01]  /*1fb0*/  FFMA.FTZ R77, R189, R108, R76 ;  /* 0x0000006cbd4d7223 */ /* 0x000fe2000001004c */
[----:B------:R-:W-:Y:S01]  /*1fc0*/  FFMA.FTZ R115, R220, R87, R115 ;  /* 0x00000057dc737223 */ /* 0x000fe20000010073 */
[----:B------:R-:W-:Y:S01]  /*1fd0*/  FADD.FTZ R76, R86, R81 ;  /* 0x00000051564c7221 */ /* 0x000fe20000010000 */
[----:B---3--:R-:W-:Y:S01]  /*1fe0*/  FFMA.FTZ R114, R218, R92, R79 ;  /* 0x0000005cda727223 */ /* 0x008fe2000001004f */
[----:B------:R-:W-:Y:S01]  /*1ff0*/  FFMA.FTZ R77, R104, R109, R77 ;  /* 0x0000006d684d7223 */ /* 0x000fe2000001004d */
[----:B------:R-:W-:Y:S01]  /*2000*/  FMUL.FTZ R113, R215, R89 ;  /* 0x00000059d7717220 */ /* 0x000fe20000410000 */
[----:B------:R-:W-:Y:S01]  /*2010*/  FADD.FTZ R79, R115, R76 ;  /* 0x0000004c734f7221 */ /* 0x000fe20000010000 */
[----:B------:R-:W-:Y:S01]  /*2020*/  FMUL.FTZ R81, R213, R90 ;  /* 0x0000005ad5517220 */ /* 0x000fe20000410000 */
[----:B------:R-:W-:Y:S01]  /*2030*/  FFMA.FTZ R76, R102, R110, R77 ;  /* 0x0000006e664c7223 */ /* 0x000fe2000001004d */
[----:B------:R-:W-:Y:S01]  /*2040*/  FFMA.FTZ R113, R216, R93, R113 ;  /* 0x0000005dd8717223 */ /* 0x000fe20000010071 */
[----:B------:R-:W-:Y:S01]  /*2050*/  FADD.FTZ R78, R114, R79 ;  /* 0x0000004f724e7221 */ /* 0x000fe20000010000 */
[C---:B------:R-:W-:Y:S01]  /*2060*/  FADD.FTZ R129, R87.reuse, R129 ;  /* 0x0000008157817221 */ /* 0x040fe20000010000 */
[----:B------:R-:W-:Y:S01]  /*2070*/  FFMA.FTZ R25, R87, R116, R25 ;  /* 0x0000007457197223 */ /* 0x000fe20000010019 */
        /* <DEDUP_REMOVED lines=9> */
[----:B--2---:R-:W-:Y:S01]  /*2110*/  FADD.FTZ R96, -R177, R96 ;  /* 0x00000060b1607221 */ /* 0x004fe20000010100 */
[----:B------:R-:W-:-:S03]  /*2120*/  FFMA.FTZ R79, R107, R86, R78 ;  /* 0x000000566b4f7223 */ /* 0x000fc6000001004e */
[----:B------:R-:W0:Y:S01]  /*2130*/  SHFL.DOWN PT, R77, R76, 0x10, 0x1f ;  /* 0x0a001f004c4d7f89 */ /* 0x000e2200000e0000 */
[C---:B------:R-:W-:Y:S01]  /*2140*/  FADD.FTZ R97, -R177.reuse, R97 ;  /* 0x00000061b1617221 */ /* 0x040fe20000010100 */
[----:B------:R-:W-:Y:S01]  /*2150*/  FMUL.FTZ R96, R96, UR10 ;  /* 0x0000000a60607c20 */ /* 0x000fe20008410000 */
[----:B------:R-:W-:Y:S01]  /*2160*/  FFMA.FTZ R79, R116, R115, R79 ;  /* 0x00000073744f7223 */ /* 0x000fe2000001004f */
[----:B------:R-:W-:Y:S01]  /*2170*/  FADD.FTZ R98, -R177, R98 ;  /* 0x00000062b1627221 */ /* 0x000fe20000010100 */
[----:B------:R-:W-:Y:S02]  /*2180*/  FMUL.FTZ R97, R97, UR10 ;  /* 0x0000000a61617c20 */ /* 0x000fe40008410000 */
[----:B------:R-:W-:Y:S01]  /*2190*/  FFMA.FTZ R78, R96, R114, R79 ;  /* 0x00000072604e7223 */ /* 0x000fe2000001004f */
[----:B------:R-:W-:Y:S01]  /*21a0*/  FADD.FTZ R99, -R177, R99 ;  /* 0x00000063b1637221 */ /* 0x000fe20000010100 */
[----:B------:R-:W-:Y:S02]  /*21b0*/  FMUL.FTZ R98, R98, UR10 ;  /* 0x0000000a62627c20 */ /* 0x000fe40008410000 */
[----:B------:R-:W-:Y:S01]  /*21c0*/  FFMA.FTZ R79, R97, R113, R78 ;  /* 0x00000071614f7223 */ /* 0x000fe2000001004e */
[----:B------:R-:W-:-:S03]  /*21d0*/  FMUL.FTZ R99, R99, UR10 ;  /* 0x0000000a63637c20 */ /* 0x000fc60008410000 */
[----:B------:R-:W-:-:S04]  /*21e0*/  FFMA.FTZ R78, R98, R112, R79 ;  /* 0x00000070624e7223 */ /* 0x000fc8000001004f */
[----:B------:R-:W-:Y:S01]  /*21f0*/  FFMA.FTZ R78, R99, R87, R78 ;  /* 0x00000057634e7223 */ /* 0x000fe2000001004e */
[----:B0-----:R-:W-:-:S04]  /*2200*/  FADD.FTZ R79, R76, R77 ;  /* 0x0000004d4c4f7221 */ /* 0x001fc80000010000 */
[----:B------:R-:W0:Y:S04]  /*2210*/  SHFL.DOWN PT, R77, R78, 0x10, 0x1f ;  /* 0x0a001f004e4d7f89 */ /* 0x000e2800000e0000 */
[----:B------:R-:W1:Y:S01]  /*2220*/  SHFL.DOWN PT, R76, R79, 0x8, 0x1f ;  /* 0x09001f004f4c7f89 */ /* 0x000e6200000e0000 */
[C---:B------:R-:W-:Y:S01]  /*2230*/  FADD.FTZ R159, R80.reuse, R159 ;  /* 0x0000009f509f7221 */ /* 0x040fe20000010000 */
[----:B------:R-:W-:Y:S01]  /*2240*/  FFMA.FTZ R150, R80, R105, R150 ;  /* 0x0000006950967223 */ /* 0x000fe20000010096 */
[----:B0-----:R-:W-:Y:S01]  /*2250*/  FADD.FTZ R77, R78, R77 ;  /* 0x0000004d4e4d7221 */ /* 0x001fe20000010000 */
[----:B-1----:R-:W-:-:S04]  /*2260*/  FADD.FTZ R80, R79, R76 ;  /* 0x0000004c4f507221 */ /* 0x002fc80000010000 */
[----:B------:R-:W0:Y:S01]  /*2270*/  SHFL.DOWN PT, R76, R77, 0x8, 0x1f ;  /* 0x09001f004d4c7f89 */ /* 0x000e2200000e0000 */
[C---:B------:R-:W-:Y:S01]  /*2280*/  FADD.FTZ R156, R83.reuse, R156 ;  /* 0x0000009c539c7221 */ /* 0x040fe20000010000 */
[----:B------:R-:W-:Y:S02]  /*2290*/  FFMA.FTZ R208, R83, R116, R208 ;  /* 0x0000007453d07223 */ /* 0x000fe400000100d0 */
[----:B------:R-:W1:Y:S01]  /*22a0*/  SHFL.DOWN PT, R83, R80, 0x4, 0x1f ;  /* 0x08801f0050537f89 */ /* 0x000e6200000e0000 */
[----:B0-----:R-:W-:-:S05]  /*22b0*/  FADD.FTZ R81, R77, R76 ;  /* 0x0000004c4d517221 */ /* 0x001fca0000010000 */
[----:B------:R-:W0:Y:S01]  /*22c0*/  SHFL.DOWN PT, R76, R81, 0x4, 0x1f ;  /* 0x08801f00514c7f89 */ /* 0x000e2200000e0000 */
[C---:B------:R-:W-:Y:S01]  /*22d0*/  FADD.FTZ R157, R82.reuse, R157 ;  /* 0x0000009d529d7221 */ /* 0x040fe20000010000 */
[----:B------:R-:W-:Y:S01]  /*22e0*/  FFMA.FTZ R209, R82, R107, R209 ;  /* 0x0000006b52d17223 */ /* 0x000fe200000100d1 */
[----:B-1----:R-:W-:Y:S01]  /*22f0*/  FADD.FTZ R83, R80, R83 ;  /* 0x0000005350537221 */ /* 0x002fe20000010000 */
[C---:B------:R-:W-:Y:S01]  /*2300*/  FADD.FTZ R127, R85.reuse, R127 ;  /* 0x0000007f557f7221 */ /* 0x040fe20000010000 */
[----:B------:R-:W-:Y:S01]  /*2310*/  FFMA.FTZ R23, R85, R100, R23 ;  /* 0x0000006455177223 */ /* 0x000fe20000010017 */
[C---:B------:R-:W-:Y:S01]  /*2320*/  FADD.FTZ R130, R92.reuse, R130 ;  /* 0x000000825c827221 */ /* 0x040fe20000010000 */
[----:B------:R-:W-:Y:S02]  /*2330*/  FFMA.FTZ R26, R92, R96, R26 ;  /* 0x000000605c1a7223 */ /* 0x000fe4000001001a */
[----:B------:R-:W1:Y:S01]  /*2340*/  S2R R92, SR_TID.X ;  /* 0x00000000005c7919 */ /* 0x000e620000002100 */
[----:B0-----:R-:W-:-:S02]  /*2350*/  FADD.FTZ R82, R81, R76 ;  /* 0x0000004c51527221 */ /* 0x001fc40000010000 */
[----:B------:R-:W0:Y:S04]  /*2360*/  SHFL.DOWN PT, R76, R83, 0x2, 0x1f ;  /* 0x08401f00534c7f89 */ /* 0x000e2800000e0000 */
[----:B------:R-:W2:Y:S01]  /*2370*/  SHFL.DOWN PT, R85, R82, 0x2, 0x1f ;  /* 0x08401f0052557f89 */ /* 0x000ea200000e0000 */
[----:B0-----:R-:W-:Y:S01]  /*2380*/  FADD.FTZ R78, R83, R76 ;  /* 0x0000004c534e7221 */ /* 0x001fe20000010000 */
[----:B--2---:R-:W-:-:S04]  /*2390*/  FADD.FTZ R85, R82, R85 ;  /* 0x0000005552557221 */ /* 0x004fc80000010000 */
[----:B------:R-:W0:Y:S04]  /*23a0*/  SHFL.DOWN PT, R77, R78, 0x1, 0x1f ;  /* 0x08201f004e4d7f89 */ /* 0x000e2800000e0000 */
[----:B------:R-:W2:Y:S01]  /*23b0*/  SHFL.DOWN PT, R80, R85, 0x1, 0x1f ;  /* 0x08201f0055507f89 */ /* 0x000ea200000e0000 */
[----:B-1----:R-:W-:Y:S01]  /*23c0*/  LOP3.LUT P2, RZ, R92, 0x1f, RZ, 0xc0, !PT ;  /* 0x0000001f5cff7812 */ /* 0x002fe2000784c0ff */
[----:B------:R-:W-:Y:S01]  /*23d0*/  BSSY.RECONVERGENT B0, `(.L_x_2966) ;  /* 0x0000010000007945 */ /* 0x000fe20003800200 */
[C---:B------:R-:W-:Y:S01]  /*23e0*/  FADD.FTZ R199, R119.reuse, R199 ;  /* 0x000000c777c77221 */ /* 0x040fe20000010000 */
[----:B------:R-:W-:Y:S01]  /*23f0*/  FFMA.FTZ R137, R119, R118, R137 ;  /* 0x0000007677897223 */ /* 0x000fe20000010089 */
[C---:B------:R-:W-:Y:S01]  /*2400*/  FADD.FTZ R126, R84.reuse, R126 ;  /* 0x0000007e547e7221 */ /* 0x040fe20000010000 */
[----:B------:R-:W-:Y:S01]  /*2410*/  FFMA.FTZ R22, R84, R105, R22 ;  /* 0x0000006954167223 */ /* 0x000fe20000010016 */
[----:B0-----:R-:W-:Y:S01]  /*2420*/  FADD.FTZ R76, R78, R77 ;  /* 0x0000004d4e4c7221 */ /* 0x001fe20000010000 */
[----:B--2---:R-:W-:-:S06]  /*2430*/  FADD.FTZ R77, R85, R80 ;  /* 0x00000050554d7221 */ /* 0x004fcc0000010000 */
        /* <DEDUP_REMOVED lines=9> */
.L_x_2967:
[----:B------:R-:W-:Y:S05]  /*24d0*/  BSYNC.RECONVERGENT B0 ;  /* 0x0000000000007941 */ /* 0x000fea0003800200 */
.L_x_2966:
[----:B------:R-:W1:Y:S08]  /*24e0*/  S2UR UR6, SR_CgaCtaId ;  /* 0x00000000000679c3 */ /* 0x000e700000008800 */
[----:B------:R-:W-:Y:S01]  /*24f0*/  BAR.SYNC.DEFER_BLOCKING 0x0 ;  /* 0x0000000000007b1d */ /* 0x000fe20000010000 */
[----:B------:R-:W-:Y:S01]  /*2500*/  UISETP.NE.U32.AND UP0, UPT, UR24, URZ, UPT ;  /* 0x000000ff1800728c */ /* 0x000fe2000bf05070 */
[C---:B------:R-:W-:Y:S01]  /*2510*/  FADD.FTZ R155, R88.reuse, R155 ;  /* 0x0000009b589b7221 */ /* 0x040fe20000010000 */
[----:B------:R-:W-:Y:S01]  /*2520*/  FFMA.FTZ R207, R88, R96, R207 ;  /* 0x0000006058cf7223 */ /* 0x000fe200000100cf */
[----:B------:R-:W-:Y:S01]  /*2530*/  UIADD3 UR4, UPT, UPT, UR4, UR22, URZ ;  /* 0x0000001604047290 */ /* 0x000fe2000fffe0ff */
[C---:B------:R-:W-:Y:S01]  /*2540*/  FADD.FTZ R131, R93.reuse, R131 ;  /* 0x000000835d837221 */ /* 0x040fe20000010000 */
[----:B------:R-:W-:Y:S01]  /*2550*/  UMOV UR5, 0x400 ;  /* 0x0000040000057882 */ /* 0x000fe20000000000 */
[----:B------:R-:W-:Y:S01]  /*2560*/  UISETP.NE.AND.EX UP0, UPT, UR25, URZ, UPT, UP0 ;  /* 0x000000ff1900728c */ /* 0x000fe2000bf05300 */
[----:B------:R-:W-:Y:S01]  /*2570*/  FFMA.FTZ R27, R93, R97, R27 ;  /* 0x000000615d1b7223 */ /* 0x000fe2000001001b */
[C---:B------:R-:W-:Y:S01]  /*2580*/  FADD.FTZ R132, R94.reuse, R132 ;  /* 0x000000845e847221 */ /* 0x040fe20000010000 */
[-C--:B------:R-:W-:Y:S01]  /*2590*/  FFMA.FTZ R28, R94, R98.reuse, R28 ;  /* 0x000000625e1c7223 */ /* 0x080fe2000001001c */
        /* <DEDUP_REMOVED lines=8> */
[----:B------:R-:W-:-:S02]  /*2620*/  UISETP.GE.AND UP2, UPT, UR4, UR23, UPT ;  /* 0x000000170400728c */ /* 0x000fc4000bf46270 */
        /* <DEDUP_REMOVED lines=44> */
[----:B-----5:R-:W-:-:S02]  /*28f0*/  LOP3.LUT P2, RZ, R173, 0xff, RZ, 0xc0, !PT ;  /* 0x000000ffadff7812 */ /* 0x020fc4000784c0ff */
[C---:B------:R-:W-:Y:S02]  /*2900*/  LOP3.LUT P3, RZ, R173.reuse, 0xff00, RZ, 0xc0, !PT ;  /* 0x0000ff00adff7812 */ /* 0x040fe4000786c0ff */
[C---:B------:R-:W-:Y:S02]  /*2910*/  LOP3.LUT P4, RZ, R173.reuse, 0xff0000, RZ, 0xc0, !PT ;  /* 0x00ff0000adff7812 */ /* 0x040fe4000788c0ff */
[----:B------:R-:W-:Y:S02]  /*2920*/  ISETP.GE.U32.AND P5, PT, R173, 0x1000000, PT ;  /* 0x01000000ad00780c */ /* 0x000fe40003fa6070 */
[----:B------:R-:W-:Y:S02]  /*2930*/  SEL R76, R205, RZ, P2 ;  /* 0x000000ffcd4c7207 */ /* 0x000fe40001000000 */
[----:B------:R-:W-:Y:S02]  /*2940*/  SEL R77, R77, RZ, P3 ;  /* 0x000000ff4d4d7207 */ /* 0x000fe40001800000 */
[----:B------:R-:W-:-:S02]  /*2950*/  SEL R78, R117, RZ, P4 ;  /* 0x000000ff754e7207 */ /* 0x000fc40002000000 */
[----:B------:R-:W-:Y:S01]  /*2960*/  SEL R79, R118, RZ, P5 ;  /* 0x000000ff764f7207 */ /* 0x000fe20002800000 */
[----:B------:R-:W-:Y:S06]  /*2970*/  BRA `(.L_x_2971) ;  /* 0x0000000c00807947 */ /* 0x000fec0003800000 */
.L_x_2970:
        /* <DEDUP_REMOVED lines=25> */
.L_x_2969:
        /* <DEDUP_REMOVED lines=30> */
.L_x_2972:
        /* <DEDUP_REMOVED lines=25> */
.L_x_2968:
        /* <DEDUP_REMOVED lines=24> */
[----:B------:R-:W-:Y:S01]  /*3000*/  LOP3.LUT P6, RZ, R165, 0xff, RZ, 0xc0, !PT ;  /* 0x000000ffa5ff7812 */ /* 0x000fe200078cc0ff */
[----:B------:R-:W-:Y:S01]  /*3010*/  FMUL.FTZ R117, R117, UR7 ;  /* 0x0000000775757c20 */ /* 0x000fe20008410000 */
[C---:B------:R-:W-:Y:S01]  /*3020*/  SEL R76, R205.reuse, RZ, P5 ;  /* 0x000000ffcd4c7207 */ /* 0x040fe20002800000 */
[----:B------:R-:W-:Y:S01]  /*3030*/  FMUL.FTZ R118, R118, UR7 ;  /* 0x0000000776767c20 */ /* 0x000fe20008410000 */
[----:B------:R-:W-:-:S02]  /*3040*/  SEL R72, R205, RZ, P6 ;  /* 0x000000ffcd487207 */ /* 0x000fc40003000000 */
[----:B------:R-:W-:Y:S02]  /*3050*/  SEL R77, R73, RZ, P3 ;  /* 0x000000ff494d7207 */ /* 0x000fe40001800000 */
[C---:B------:R-:W-:Y:S02]  /*3060*/  LOP3.LUT P4, RZ, R173.reuse, 0xff0000, RZ, 0xc0, !PT ;  /* 0x00ff0000adff7812 */ /* 0x040fe4000788c0ff */
[----:B------:R-:W-:Y:S02]  /*3070*/  ISETP.GE.U32.AND P2, PT, R173, 0x1000000, PT ;  /* 0x01000000ad00780c */ /* 0x000fe40003f46070 */
[C---:B------:R-:W-:Y:S02]  /*3080*/  LOP3.LUT P5, RZ, R165.reuse, 0xff00, RZ, 0xc0, !PT ;  /* 0x0000ff00a5ff7812 */ /* 0x040fe400078ac0ff */
[C---:B------:R-:W-:Y:S02]  /*3090*/  LOP3.LUT P6, RZ, R165.reuse, 0xff0000, RZ, 0xc0, !PT ;  /* 0x00ff0000a5ff7812 */ /* 0x040fe400078cc0ff */
[----:B------:R-:W-:-:S02]  /*30a0*/  ISETP.GE.U32.AND P3, PT, R165, 0x1000000, PT ;  /* 0x01000000a500780c */ /* 0x000fc40003f66070 */
[----:B------:R-:W-:Y:S02]  /*30b0*/  SEL R73, R73, RZ, P5 ;  /* 0x000000ff49497207 */ /* 0x000fe40002800000 */
[C---:B------:R-:W-:Y:S02]  /*30c0*/  SEL R78, R117.reuse, RZ, P4 ;  /* 0x000000ff754e7207 */ /* 0x040fe40002000000 */
[----:B------:R-:W-:Y:S02]  /*30d0*/  SEL R74, R117, RZ, P6 ;  /* 0x000000ff754a7207 */ /* 0x000fe40003000000 */
[C---:B------:R-:W-:Y:S02]  /*30e0*/  SEL R79, R118.reuse, RZ, P2 ;  /* 0x000000ff764f7207 */ /* 0x040fe40001000000 */
[----:B------:R-:W-:Y:S01]  /*30f0*/  SEL R75, R118, RZ, P3 ;  /* 0x000000ff764b7207 */ /* 0x000fe20001800000 */
[----:B------:R-:W-:Y:S06]  /*3100*/  BRA `(.L_x_2971) ;  /* 0x00000004009c7947 */ /* 0x000fec0003800000 */
.L_x_2974:
        /* <DEDUP_REMOVED lines=19> */
[----:B------:R-:W-:-:S02]  /*3240*/  SEL R76, R72, RZ, P2 ;  /* 0x000000ff484c7207 */ /* 0x000fc40001000000 */
[C---:B------:R-:W-:Y:S02]  /*3250*/  LOP3.LUT P4, RZ, R173.reuse, 0xff0000, RZ, 0xc0, !PT ;  /* 0x00ff0000adff7812 */ /* 0x040fe4000788c0ff */
[----:B------:R-:W-:Y:S02]  /*3260*/  ISETP.GE.U32.AND P3, PT, R173, 0x1000000, PT ;  /* 0x01000000ad00780c */ /* 0x000fe40003f66070 */
[----:B------:R-:W-:Y:S02]  /*3270*/  SEL R72, R72, RZ, P6 ;  /* 0x000000ff48487207 */ /* 0x000fe40003000000 */
[----:B------:R-:W-:Y:S02]  /*3280*/  SEL R77, R73, RZ, P5 ;  /* 0x000000ff494d7207 */ /* 0x000fe40002800000 */
[C---:B------:R-:W-:Y:S02]  /*3290*/  LOP3.LUT P2, RZ, R165.reuse, 0xff00, RZ, 0xc0, !PT ;  /* 0x0000ff00a5ff7812 */ /* 0x040fe4000784c0ff */
[----:B------:R-:W-:-:S02]  /*32a0*/  LOP3.LUT P6, RZ, R165, 0xff0000, RZ, 0xc0, !PT ;  /* 0x00ff0000a5ff7812 */ /* 0x000fc400078cc0ff */
[----:B------:R-:W-:Y:S02]  /*32b0*/  ISETP.GE.U32.AND P5, PT, R165, 0x1000000, PT ;  /* 0x01000000a500780c */ /* 0x000fe40003fa6070 */
[C---:B------:R-:W-:Y:S02]  /*32c0*/  SEL R78, R74.reuse, RZ, P4 ;  /* 0x000000ff4a4e7207 */ /* 0x040fe40002000000 */
[----:B------:R-:W-:Y:S02]  /*32d0*/  SEL R79, R75, RZ, P3 ;  /* 0x000000ff4b4f7207 */ /* 0x000fe40001800000 */
[----:B------:R-:W-:Y:S02]  /*32e0*/  SEL R73, R73, RZ, P2 ;  /* 0x000000ff49497207 */ /* 0x000fe40001000000 */
[----:B------:R-:W-:Y:S02]  /*32f0*/  SEL R74, R74, RZ, P6 ;  /* 0x000000ff4a4a7207 */ /* 0x000fe40003000000 */
[----:B------:R-:W-:Y:S01]  /*3300*/  SEL R75, R75, RZ, P5 ;  /* 0x000000ff4b4b7207 */ /* 0x000fe20002800000 */
[----:B------:R-:W-:Y:S06]  /*3310*/  BRA `(.L_x_2971) ;  /* 0x0000000400187947 */ /* 0x000fec0003800000 */
.L_x_2973:
        /* <DEDUP_REMOVED lines=18> */
[----:B------:R-:W-:Y:S01]  /*3440*/  FMUL.FTZ R73, R72, UR7 ;  /* 0x0000000748497c20 */ /* 0x000fe20008410000 */
[----:B------:R-:W-:Y:S01]  /*3450*/  LOP3.LUT P5, RZ, R173, 0xff00, RZ, 0xc0, !PT ;  /* 0x0000ff00adff7812 */ /* 0x000fe200078ac0ff */
[----:B------:R-:W-:Y:S01]  /*3460*/  FFMA.FTZ R118, R118, UR10, R63 ;  /* 0x0000000a76767c23 */ /* 0x000fe2000801003f */
        /* <DEDUP_REMOVED lines=17> */
.L_x_2975:
        /* <DEDUP_REMOVED lines=14> */
[----:B------:R-:W-:Y:S01]  /*3660*/  FFMA.FTZ R71, R118, UR10, R63 ;  /* 0x0000000a76477c23 */ /* 0x000fe2000801003f */
        /* <DEDUP_REMOVED lines=16> */
[----:B------:R-:W-:-:S07]  /*3770*/  SEL R75, R75, RZ, P5 ;  /* 0x000000ff4b4b7207 */ /* 0x000fce0002800000 */
.L_x_2971:
[----:B------:R-:W-:Y:S01]  /*3780*/  ISETP.NE.U32.AND P2, PT, RZ, UR5, PT ;  /* 0x00000005ff007c0c */ /* 0x000fe2000bf45070 */
[----:B------:R-:W0:Y:S03]  /*3790*/  LDC.64 R90, c[0x0][0x468] ;  /* 0x00011a00ff5a7b82 */ /* 0x000e260000000a00 */
[----:B------:R-:W-:-:S05]  /*37a0*/  ISETP.NE.AND.EX P2, PT, RZ, UR6, PT, P2 ;  /* 0x00000006ff007c0c */ /* 0x000fca000bf45320 */
[----:B------:R-:W1:Y:S08]  /*37b0*/  @P0 LDC.64 R80, c[0x0][0x470] ;  /* 0x00011c00ff500b82 */ /* 0x000e700000000a00 */
[----:B------:R-:W2:Y:S01]  /*37c0*/  @P2 LDC.64 R82, c[0x0][0x478] ;  /* 0x00011e00ff522b82 */ /* 0x000ea20000000a00 */
[----:B-1----:R-:W-:-:S04]  /*37d0*/  @P0 IMAD.WIDE.U32 R80, R5, 0x10, R80 ;  /* 0x0000001005500825 */ /* 0x002fc800078e0050 */
[----:B--2---:R-:W-:-:S05]  /*37e0*/  @P2 IMAD.WIDE.U32 R82, R5, 0x10, R82 ;  /* 0x0000001005522825 */ /* 0x004fca00078e0052 */
[----:B------:R0:W-:Y:S02]  /*37f0*/  @P2 STG.E.128 desc[UR16][R82.64], R68 ;  /* 0x0000004452002986 */ /* 0x0001e4000c101d10 */
[----:B0-----:R-:W-:-:S05]  /*3800*/  IMAD.WIDE.U32 R82, R5, 0x10, R90 ;  /* 0x0000001005527825 */ /* 0x001fca00078e005a */
[----:B------:R0:W-:Y:S04]  /*3810*/  STG.E.128 desc[UR16][R82.64], R76 ;  /* 0x0000004c52007986 */ /* 0x0001e8000c101d10 */
[----:B------:R0:W-:Y:S01]  /*3820*/  @P0 STG.E.128 desc[UR16][R80.64], R72 ;  /* 0x0000004850000986 */ /* 0x0001e2000c101d10 */
[----:B------:R-:W-:Y:S05]  /*3830*/  @!P0 BRA `(.L_x_2976) ;  /* 0x00000008001c8947 */ /* 0x000fea0003800000 */
[----:B------:R-:W-:Y:S05]  /*3840*/  @!P1 BRA `(.L_x_2977) ;  /* 0x00000004000c9947 */ /* 0x000fea0003800000 */
[----:B------:R-:W-:Y:S05]  /*3850*/  @!P2 BRA `(.L_x_2978) ;  /* 0x000000000084a947 */ /* 0x000fea0003800000 */
[--C-:B------:R-:W-:Y:S01]  /*3860*/  FFMA.FTZ R174, R174, UR11, R88.reuse ;  /* 0x0000000baeae7c23 */ /* 0x100fe20008010058 */
[--C-:B------:R-:W-:Y:S01]  /*3870*/  FFMA.FTZ R69, R176, UR11, R88.reuse ;  /* 0x0000000bb0457c23 */ /* 0x100fe20008010058 */
[----:B------:R-:W-:Y:S01]  /*3880*/  LOP3.LUT P5, RZ, R172, 0xff, RZ, 0xc0, !PT ;  /* 0x000000ffacff7812 */ /* 0x000fe200078ac0ff */
        /* <DEDUP_REMOVED lines=8> */
[----:B------:R-:W-:Y:S01]  /*3910*/  LOP3.LUT P6, RZ, R172, 0xff00, RZ, 0xc0, !PT ;  /* 0x0000ff00acff7812 */ /* 0x000fe200078cc0ff */
[----:B0-----:R-:W-:Y:S01]  /*3920*/  FMUL.FTZ R72, R68, UR7 ;  /* 0x0000000744487c20 */ /* 0x001fe20008410000 */
[----:B------:R-:W-:Y:S01]  /*3930*/  FMUL.FTZ R73, R69, UR7 ;  /* 0x0000000745497c20 */ /* 0x000fe20008410000 */
[----:B------:R-:W-:Y:S01]  /*3940*/  FFMA.FTZ R70, R179, UR10, R46 ;  /* 0x0000000ab3467c23 */ /* 0x000fe2000801002e */
[----:B------:R-:W-:Y:S01]  /*3950*/  FFMA.FTZ R71, R184, UR10, R47 ;  /* 0x0000000ab8477c23 */ /* 0x000fe2000801002f */
[----:B------:R-:W-:-:S02]  /*3960*/  LOP3.LUT P3, RZ, R172, 0xff0000, RZ, 0xc0, !PT ;  /* 0x00ff0000acff7812 */ /* 0x000fc4000786c0ff */
[----:B------:R-:W-:Y:S01]  /*3970*/  SEL R76, R72, RZ, P5 ;  /* 0x000000ff484c7207 */ /* 0x000fe20002800000 */
[----:B------:R-:W-:Y:S01]  /*3980*/  FMUL.FTZ R74, R70, UR7 ;  /* 0x00000007464a7c20 */ /* 0x000fe20008410000 */
[----:B------:R-:W-:Y:S01]  /*3990*/  LOP3.LUT P5, RZ, R4, 0xff, RZ, 0xc0, !PT ;  /* 0x000000ff04ff7812 */ /* 0x000fe200078ac0ff */
[----:B------:R-:W-:Y:S01]  /*39a0*/  FMUL.FTZ R75, R71, UR7 ;  /* 0x00000007474b7c20 */ /* 0x000fe20008410000 */
[----:B------:R-:W-:Y:S02]  /*39b0*/  SEL R77, R73, RZ, P6 ;  /* 0x000000ff494d7207 */ /* 0x000fe40003000000 */
[----:B------:R-:W-:Y:S02]  /*39c0*/  SEL R72, R72, RZ, P5 ;  /* 0x000000ff48487207 */ /* 0x000fe40002800000 */
[----:B------:R-:W-:Y:S02]  /*39d0*/  LOP3.LUT P5, RZ, R4, 0xff00, RZ, 0xc0, !PT ;  /* 0x0000ff0004ff7812 */ /* 0x000fe400078ac0ff */
[----:B------:R-:W-:-:S02]  /*39e0*/  ISETP.GE.U32.AND P4, PT, R172, 0x1000000, PT ;  /* 0x01000000ac00780c */ /* 0x000fc40003f86070 */
[----:B------:R-:W-:Y:S02]  /*39f0*/  SEL R73, R73, RZ, P5 ;  /* 0x000000ff49497207 */ /* 0x000fe40002800000 */
[C---:B------:R-:W-:Y:S02]  /*3a00*/  LOP3.LUT P6, RZ, R4.reuse, 0xff0000, RZ, 0xc0, !PT ;  /* 0x00ff000004ff7812 */ /* 0x040fe400078cc0ff */
[----:B------:R-:W-:Y:S02]  /*3a10*/  ISETP.GE.U32.AND P5, PT, R4, 0x1000000, PT ;  /* 0x010000000400780c */ /* 0x000fe40003fa6070 */
[C---:B------:R-:W-:Y:S02]  /*3a20*/  SEL R78, R74.reuse, RZ, P3 ;  /* 0x000000ff4a4e7207 */ /* 0x040fe40001800000 */
[----:B------:R-:W-:Y:S02]  /*3a30*/  SEL R79, R75, RZ, P4 ;  /* 0x000000ff4b4f7207 */ /* 0x000fe40002000000 */
[----:B------:R-:W-:-:S02]  /*3a40*/  SEL R74, R74, RZ, P6 ;  /* 0x000000ff4a4a7207 */ /* 0x000fc40003000000 */
[----:B------:R-:W-:Y:S01]  /*3a50*/  SEL R75, R75, RZ, P5 ;  /* 0x000000ff4b4b7207 */ /* 0x000fe20002800000 */
[----:B------:R-:W-:Y:S06]  /*3a60*/  BRA `(.L_x_2979) ;  /* 0x0000000c00287947 */ /* 0x000fec0003800000 */
.L_x_2978:
[--C-:B------:R-:W-:Y:S01]  /*3a70*/  FFMA.FTZ R174, R174, UR11, R88.reuse ;  /* 0x0000000baeae7c23 */ /* 0x100fe20008010058 */
[--C-:B0-----:R-:W-:Y:S01]  /*3a80*/  FFMA.FTZ R73, R176, UR11, R88.reuse ;  /* 0x0000000bb0497c23 */ /* 0x101fe20008010058 */
        /* <DEDUP_REMOVED lines=31> */
.L_x_2977:
        /* <DEDUP_REMOVED lines=12> */
[----:B------:R-:W-:Y:S01]  /*3d40*/  LOP3.LUT P6, RZ, R172, 0xff00, RZ, 0xc0, !PT ;  /* 0x0000ff00acff7812 */ /* 0x000fe200078cc0ff */
[----:B0-----:R-:W-:Y:S01]  /*3d50*/  FMUL.FTZ R72, R68, UR7 ;  /* 0x0000000744487c20 */ /* 0x001fe20008410000 */
[----:B------:R-:W-:Y:S01]  /*3d60*/  FMUL.FTZ R73, R69, UR7 ;  /* 0x0000000745497c20 */ /* 0x000fe20008410000 */
[----:B------:R-:W-:Y:S01]  /*3d70*/  FMUL.FTZ R70, R179, UR10 ;  /* 0x0000000ab3467c20 */ /* 0x000fe20008410000 */
[----:B------:R-:W-:Y:S01]  /*3d80*/  FMUL.FTZ R71, R184, UR10 ;  /* 0x0000000ab8477c20 */ /* 0x000fe20008410000 */
        /* <DEDUP_REMOVED lines=17> */
.L_x_2980:
        /* <DEDUP_REMOVED lines=12> */
[----:B------:R-:W-:Y:S01]  /*3f60*/  FMUL.FTZ R174, R174, UR7 ;  /* 0x00000007aeae7c20 */ /* 0x000fe20008410000 */
        /* <DEDUP_REMOVED lines=20> */
.L_x_2976:
[----:B------:R-:W-:Y:S05]  /*40b0*/  @!P1 BRA `(.L_x_2981) ;  /* 0x0000000000cc9947 */ /* 0x000fea0003800000 */
[----:B------:R-:W-:Y:S05]  /*40c0*/  @!P2 BRA `(.L_x_2982) ;  /* 0x000000000064a947 */ /* 0x000fea0003800000 */
        /* <DEDUP_REMOVED lines=12> */
[----:B0-----:R-:W-:Y:S01]  /*4190*/  FMUL.FTZ R76, R68, UR7 ;  /* 0x00000007444c7c20 */ /* 0x001fe20008410000 */
        /* <DEDUP_REMOVED lines=12> */
.L_x_2982:
        /* <DEDUP_REMOVED lines=25> */
.L_x_2981:
        /* <DEDUP_REMOVED lines=26> */
.L_x_2983:
        /* <DEDUP_REMOVED lines=23> */
[----:B------:R-:W-:-:S07]  /*4700*/  SEL R79, R184, RZ, P6 ;  /* 0x000000ffb84f7207 */ /* 0x000fce0003000000 */
.L_x_2979:
[----:B------:R-:W0:Y:S01]  /*4710*/  @P2 LDC.64 R80, c[0x0][0x478] ;  /* 0x00011e00ff502b82 */ /* 0x000e220000000a00 */
[----:B------:R-:W-:-:S07]  /*4720*/  IADD3 R85, PT, PT, R5, 0x80, RZ ;  /* 0x0000008005557810 */ /* 0x000fce0007ffe0ff */
[----:B------:R-:W1:Y:S01]  /*4730*/  @P0 LDC.64 R82, c[0x0][0x470] ;  /* 0x00011c00ff520b82 */ /* 0x000e620000000a00 */
[----:B0-----:R-:W-:-:S05]  /*4740*/  @P2 IMAD.WIDE.U32 R80, R85, 0x10, R80 ;  /* 0x0000001055502825 */ /* 0x001fca00078e0050 */
[----:B------:R0:W-:Y:S01]  /*4750*/  @P2 STG.E.128 desc[UR16][R80.64], R68 ;  /* 0x0000004450002986 */ /* 0x0001e2000c101d10 */
[----:B-1----:R-:W-:-:S04]  /*4760*/  @P0 IMAD.WIDE.U32 R82, R85, 0x10, R82 ;  /* 0x0000001055520825 */ /* 0x002fc800078e0052 */
[----:B------:R-:W-:-:S05]  /*4770*/  IMAD.WIDE.U32 R84, R85, 0x10, R90 ;  /* 0x0000001055547825 */ /* 0x000fca00078e005a */
        /* <DEDUP_REMOVED lines=8> */
[--C-:B------:R-:W-:Y:S01]  /*4800*/  FFMA.FTZ R188, R188, UR11, R88.reuse ;  /* 0x0000000bbcbc7c23 */ /* 0x100fe20008010058 */
[----:B------:R-:W-:Y:S01]  /*4810*/  FADD.FTZ R181, R182, -R181 ;  /* 0x800000b5b6b57221 */ /* 0x000fe20000010000 */
[----:B------:R-:W-:Y:S01]  /*4820*/  FADD.FTZ R186, R186, -R185 ;  /* 0x800000b9baba7221 */ /* 0x000fe20000010000 */
[----:B------:R-:W-:Y:S01]  /*4830*/  FFMA.FTZ R191, R191, UR11, R88 ;  /* 0x0000000bbfbf7c23 */ /* 0x000fe20008010058 */
[----:B------:R-:W-:Y:S01]  /*4840*/  FADD.FTZ R187, R187, -R188 ;  /* 0x800000bcbbbb7221 */ /* 0x000fe20000010000 */
[----:B0-----:R-:W-:Y:S01]  /*4850*/  FFMA.FTZ R68, R181, UR10, R48 ;  /* 0x0000000ab5447c23 */ /* 0x001fe20008010030 */
        /* <DEDUP_REMOVED lines=24> */
.L_x_2986:
        /* <DEDUP_REMOVED lines=17> */
[----:B0-----:R-:W-:Y:S01]  /*4af0*/  SEL R76, R181, RZ, P5 ;  /* 0x000000ffb54c7207 */ /* 0x001fe20002800000 */
        /* <DEDUP_REMOVED lines=15> */
.L_x_2985:
        /* <DEDUP_REMOVED lines=9> */
[----:B0-----:R-:W-:Y:S01]  /*4c80*/  FMUL.FTZ R68, R181, UR10 ;  /* 0x0000000ab5447c20 */ /* 0x001fe20008410000 */
        /* <DEDUP_REMOVED lines=24> */
.L_x_2988:
        /* <DEDUP_REMOVED lines=33> */
.L_x_2984:
        /* <DEDUP_REMOVED lines=10> */
[----:B0-----:R-:W-:Y:S01]  /*50c0*/  FFMA.FTZ R68, R181, UR10, R48 ;  /* 0x0000000ab5447c23 */ /* 0x001fe20008010030 */
        /* <DEDUP_REMOVED lines=16> */
.L_x_2990:
        /* <DEDUP_REMOVED lines=20> */
[----:B0-----:R-:W-:Y:S02]  /*5310*/  SEL R76, R181, RZ, P3 ;  /* 0x000000ffb54c7207 */ /* 0x001fe40001800000 */
[----:B------:R-:W-:Y:S02]  /*5320*/  SEL R77, R186, RZ, P4 ;  /* 0x000000ffba4d7207 */ /* 0x000fe40002000000 */
[----:B------:R-:W-:-:S02]  /*5330*/  SEL R78, R187, RZ, P5 ;  /* 0x000000ffbb4e7207 */ /* 0x000fc40002800000 */
[----:B------:R-:W-:Y:S01]  /*5340*/  SEL R79, R190, RZ, P6 ;  /* 0x000000ffbe4f7207 */ /* 0x000fe20003000000 */
[----:B------:R-:W-:Y:S06]  /*5350*/  BRA `(.L_x_2987) ;  /* 0x0000000000c87947 */ /* 0x000fec0003800000 */
.L_x_2989:
        /* <DEDUP_REMOVED lines=26> */
.L_x_2991:
        /* <DEDUP_REMOVED lines=23> */
[----:B------:R-:W-:-:S07]  /*5670*/  SEL R79, R191, RZ, P6 ;  /* 0x000000ffbf4f7207 */ /* 0x000fce0003000000 */
.L_x_2987:
[----:B------:R-:W0:Y:S01]  /*5680*/  @P2 LDC.64 R82, c[0x0][0x478] ;  /* 0x00011e00ff522b82 */ /* 0x000e220000000a00 */
[----:B------:R-:W-:-:S05]  /*5690*/  IADD3 R89, PT, PT, R5, 0x100, RZ ;  /* 0x0000010005597810 */ /* 0x000fca0007ffe0ff */
[C---:B------:R-:W-:Y:S02]  /*56a0*/  IMAD.WIDE.U32 R80, R89.reuse, 0x10, R90 ;  /* 0x0000001059507825 */ /* 0x040fe400078e005a */
[----:B------:R-:W1:Y:S02]  /*56b0*/  @P0 LDC.64 R84, c[0x0][0x470] ;  /* 0x00011c00ff540b82 */ /* 0x000e640000000a00 */
        /* <DEDUP_REMOVED lines=11> */
[----:B0-----:R-:W-:Y:S01]  /*5770*/  FFMA.FTZ R71, R102, UR11, R88 ;  /* 0x0000000b66477c23 */ /* 0x001fe20008010058 */
        /* <DEDUP_REMOVED lines=10> */
[----:B------:R-:W-:Y:S01]  /*5820*/  LOP3.LUT P6, RZ, R170, 0xff00, RZ, 0xc0, !PT ;  /* 0x0000ff00aaff7812 */ /* 0x000fe200078cc0ff */
[----:B------:R-:W-:Y:S01]  /*5830*/  FFMA.FTZ R71, R74, UR10, R55 ;  /* 0x0000000a4a477c23 */ /* 0x000fe20008010037 */
[----:B------:R-:W-:Y:S01]  /*5840*/  FMUL.FTZ R74, R70, UR7 ;  /* 0x00000007464a7c20 */ /* 0x000fe20008410000 */
[----:B------:R-:W-:-:S02]  /*5850*/  SEL R76, R72, RZ, P5 ;  /* 0x000000ff484c7207 */ /* 0x000fc40002800000 */
[----:B------:R-:W-:Y:S01]  /*5860*/  LOP3.LUT P5, RZ, R2, 0xff, RZ, 0xc0, !PT ;  /* 0x000000ff02ff7812 */ /* 0x000fe200078ac0ff */
[----:B------:R-:W-:Y:S01]  /*5870*/  FMUL.FTZ R75, R71, UR7 ;  /* 0x00000007474b7c20 */ /* 0x000fe20008410000 */
[----:B------:R-:W-:Y:S02]  /*5880*/  SEL R77, R73, RZ, P6 ;  /* 0x000000ff494d7207 */ /* 0x000fe40003000000 */
[----:B------:R-:W-:Y:S02]  /*5890*/  SEL R72, R72, RZ, P5 ;  /* 0x000000ff48487207 */ /* 0x000fe40002800000 */
[----:B------:R-:W-:Y:S02]  /*58a0*/  LOP3.LUT P5, RZ, R2, 0xff00, RZ, 0xc0, !PT ;  /* 0x0000ff0002ff7812 */ /* 0x000fe400078ac0ff */
[C---:B------:R-:W-:Y:S02]  /*58b0*/  LOP3.LUT P3, RZ, R170.reuse, 0xff0000, RZ, 0xc0, !PT ;  /* 0x00ff0000aaff7812 */ /* 0x040fe4000786c0ff */
        /* <DEDUP_REMOVED lines=9> */
.L_x_2994:
        /* <DEDUP_REMOVED lines=15> */
[----:B------:R-:W-:Y:S01]  /*5a40*/  LOP3.LUT P6, RZ, R170, 0xff00, RZ, 0xc0, !PT ;  /* 0x0000ff00aaff7812 */ /* 0x000fe200078cc0ff */
[----:B------:R-:W-:Y:S01]  /*5a50*/  FMUL.FTZ R74, R73, UR7 ;  /* 0x00000007494a7c20 */ /* 0x000fe20008410000 */
[----:B------:R-:W-:Y:S01]  /*5a60*/  SEL R76, R189, RZ, P5 ;  /* 0x000000ffbd4c7207 */ /* 0x000fe20002800000 */
[----:B------:R-:W-:Y:S01]  /*5a70*/  FMUL.FTZ R75, R75, UR7 ;  /* 0x000000074b4b7c20 */ /* 0x000fe20008410000 */
[----:B------:R-:W-:-:S02]  /*5a80*/  LOP3.LUT P5, RZ, R2, 0xff, RZ, 0xc0, !PT ;  /* 0x000000ff02ff7812 */ /* 0x000fc400078ac0ff */
[----:B------:R-:W-:Y:S02]  /*5a90*/  LOP3.LUT P3, RZ, R170, 0xff0000, RZ, 0xc0, !PT ;  /* 0x00ff0000aaff7812 */ /* 0x000fe4000786c0ff */
[----:B------:R-:W-:Y:S02]  /*5aa0*/  SEL R72, R189, RZ, P5 ;  /* 0x000000ffbd487207 */ /* 0x000fe40002800000 */
[----:B------:R-:W-:Y:S02]  /*5ab0*/  LOP3.LUT P5, RZ, R2, 0xff00, RZ, 0xc0, !PT ;  /* 0x0000ff0002ff7812 */ /* 0x000fe400078ac0ff */
[----:B------:R-:W-:Y:S02]  /*5ac0*/  ISETP.GE.U32.AND P4, PT, R170, 0x1000000, PT ;  /* 0x01000000aa00780c */ /* 0x000fe40003f86070 */
[C---:B------:R-:W-:Y:S02]  /*5ad0*/  SEL R77, R104.reuse, RZ, P6 ;  /* 0x000000ff684d7207 */ /* 0x040fe40003000000 */
[----:B------:R-:W-:-:S02]  /*5ae0*/  SEL R73, R104, RZ, P5 ;  /* 0x000000ff68497207 */ /* 0x000fc40002800000 */
[C---:B------:R-:W-:Y:S02]  /*5af0*/  LOP3.LUT P6, RZ, R2.reuse, 0xff0000, RZ, 0xc0, !PT ;  /* 0x00ff000002ff7812 */ /* 0x040fe400078cc0ff */
[----:B------:R-:W-:Y:S02]  /*5b00*/  ISETP.GE.U32.AND P5, PT, R2, 0x1000000, PT ;  /* 0x010000000200780c */ /* 0x000fe40003fa6070 */
[C---:B------:R-:W-:Y:S02]  /*5b10*/  SEL R78, R74.reuse, RZ, P3 ;  /* 0x000000ff4a4e7207 */ /* 0x040fe40001800000 */
[C---:B------:R-:W-:Y:S02]  /*5b20*/  SEL R79, R75.reuse, RZ, P4 ;  /* 0x000000ff4b4f7207 */ /* 0x040fe40002000000 */
[----:B------:R-:W-:Y:S02]  /*5b30*/  SEL R74, R74, RZ, P6 ;  /* 0x000000ff4a4a7207 */ /* 0x000fe40003000000 */
[----:B------:R-:W-:Y:S01]  /*5b40*/  SEL R75, R75, RZ, P5 ;  /* 0x000000ff4b4b7207 */ /* 0x000fe20002800000 */
[----:B------:R-:W-:Y:S06]  /*5b50*/  BRA `(.L_x_2995) ;  /* 0x0000000800a47947 */ /* 0x000fec0003800000 */
.L_x_2993:
        /* <DEDUP_REMOVED lines=15> */
[----:B------:R-:W-:Y:S01]  /*5c50*/  LOP3.LUT P6, RZ, R170, 0xff00, RZ, 0xc0, !PT ;  /* 0x0000ff00aaff7812 */ /* 0x000fe200078cc0ff */
[----:B------:R-:W-:Y:S01]  /*5c60*/  FMUL.FTZ R71, R111, UR10 ;  /* 0x0000000a6f477c20 */ /* 0x000fe20008410000 */
        /* <DEDUP_REMOVED lines=17> */
.L_x_2996:
        /* <DEDUP_REMOVED lines=20> */
[----:B------:R-:W-:Y:S02]  /*5ec0*/  LOP3.LUT P3, RZ, R170, 0xff0000, RZ, 0xc0, !PT ;  /* 0x00ff0000aaff7812 */ /* 0x000fe4000786c0ff */
[----:B------:R-:W-:Y:S02]  /*5ed0*/  SEL R72, R189, RZ, P5 ;  /* 0x000000ffbd487207 */ /* 0x000fe40002800000 */
[----:B------:R-:W-:Y:S02]  /*5ee0*/  LOP3.LUT P5, RZ, R2, 0xff00, RZ, 0xc0, !PT ;  /* 0x0000ff0002ff7812 */ /* 0x000fe400078ac0ff */
[C---:B------:R-:W-:Y:S02]  /*5ef0*/  SEL R77, R104.reuse, RZ, P6 ;  /* 0x000000ff684d7207 */ /* 0x040fe40003000000 */
[----:B------:R-:W-:-:S02]  /*5f00*/  SEL R73, R104, RZ, P5 ;  /* 0x000000ff68497207 */ /* 0x000fc40002800000 */
[----:B------:R-:W-:Y:S02]  /*5f10*/  ISETP.GE.U32.AND P4, PT, R170, 0x1000000, PT ;  /* 0x01000000aa00780c */ /* 0x000fe40003f86070 */
[C---:B------:R-:W-:Y:S02]  /*5f20*/  LOP3.LUT P6, RZ, R2.reuse, 0xff0000, RZ, 0xc0, !PT ;  /* 0x00ff000002ff7812 */ /* 0x040fe400078cc0ff */
[----:B------:R-:W-:Y:S02]  /*5f30*/  ISETP.GE.U32.AND P5, PT, R2, 0x1000000, PT ;  /* 0x010000000200780c */ /* 0x000fe40003fa6070 */
[C---:B------:R-:W-:Y:S02]  /*5f40*/  SEL R78, R74.reuse, RZ, P3 ;  /* 0x000000ff4a4e7207 */ /* 0x040fe40001800000 */
[----:B------:R-:W-:Y:S02]  /*5f50*/  SEL R74, R74, RZ, P6 ;  /* 0x000000ff4a4a7207 */ /* 0x000fe40003000000 */
[----:B------:R-:W-:-:S02]  /*5f60*/  SEL R79, R111, RZ, P4 ;  /* 0x000000ff6f4f7207 */ /* 0x000fc40002000000 */
[----:B------:R-:W-:Y:S01]  /*5f70*/  SEL R75, R111, RZ, P5 ;  /* 0x000000ff6f4b7207 */ /* 0x000fe20002800000 */
[----:B------:R-:W-:Y:S06]  /*5f80*/  BRA `(.L_x_2995) ;  /* 0x0000000400987947 */ /* 0x000fec0003800000 */
.L_x_2992:
[----:B------:R-:W-:Y:S05]  /*5f90*/  @!P1 BRA `(.L_x_2997) ;  /* 0x0000000000cc9947 */ /* 0x000fea0003800000 */
[----:B------:R-:W-:Y:S05]  /*5fa0*/  @!P2 BRA `(.L_x_2998) ;  /* 0x000000000064a947 */ /* 0x000fea0003800000 */
        /* <DEDUP_REMOVED lines=25> */
.L_x_2998:
        /* <DEDUP_REMOVED lines=25> */
.L_x_2997:
[----:B------:R-:W-:Y:S05]  /*62d0*/  @!P2 BRA `(.L_x_2999) ;  /* 0x000000000064a947 */ /* 0x000fea0003800000 */
        /* <DEDUP_REMOVED lines=25> */
.L_x_2999:
        /* <DEDUP_REMOVED lines=24> */
.L_x_2995:
        /* <DEDUP_REMOVED lines=45> */
.L_x_3002:
        /* <DEDUP_REMOVED lines=33> */
.L_x_3001:
        /* <DEDUP_REMOVED lines=34> */
.L_x_3004:
        /* <DEDUP_REMOVED lines=33> */
.L_x_3000:
        /* <DEDUP_REMOVED lines=27> */
.L_x_3006:
        /* <DEDUP_REMOVED lines=25> */
.L_x_3005:
        /* <DEDUP_REMOVED lines=26> */
.L_x_3007:
        /* <DEDUP_REMOVED lines=24> */
.L_x_3003:
        /* <DEDUP_REMOVED lines=22> */
[----:B------:R-:W-:Y:S01]  /*76c0*/  LOP3.LUT P1, RZ, R168, 0xff, RZ, 0xc0, !PT ;  /* 0x000000ffa8ff7812 */ /* 0x000fe2000782c0ff */
        /* <DEDUP_REMOVED lines=21> */
.L_x_3010:
        /* <DEDUP_REMOVED lines=13> */
[----:B------:R-:W-:Y:S01]  /*78f0*/  LOP3.LUT P6, RZ, R0, 0xff, RZ, 0xc0, !PT ;  /* 0x000000ff00ff7812 */ /* 0x000fe200078cc0ff */
[----:B------:R-:W-:Y:S01]  /*7900*/  FMUL.FTZ R74, R72, UR7 ;  /* 0x00000007484a7c20 */ /* 0x000fe20008410000 */
[----:B------:R-:W-:Y:S01]  /*7910*/  LOP3.LUT P5, RZ, R168, 0xff00, RZ, 0xc0, !PT ;  /* 0x0000ff00a8ff7812 */ /* 0x000fe200078ac0ff */
[----:B------:R-:W-:Y:S01]  /*7920*/  FFMA.FTZ R88, R88, UR10, R59 ;  /* 0x0000000a58587c23 */ /* 0x000fe2000801003b */
[----:B------:R-:W-:Y:S01]  /*7930*/  SEL R76, R73, RZ, P1 ;  /* 0x000000ff494c7207 */ /* 0x000fe20000800000 */
[----:B------:R-:W-:Y:S01]  /*7940*/  FMUL.FTZ R75, R75, UR7 ;  /* 0x000000074b4b7c20 */ /* 0x000fe20008410000 */
[----:B------:R-:W-:Y:S01]  /*7950*/  LOP3.LUT P1, RZ, R0, 0xff00, RZ, 0xc0, !PT ;  /* 0x0000ff0000ff7812 */ /* 0x000fe2000782c0ff */
[----:B------:R-:W-:Y:S01]  /*7960*/  FMUL.FTZ R88, R88, UR7 ;  /* 0x0000000758587c20 */ /* 0x000fe20008410000 */
[----:B------:R-:W-:-:S02]  /*7970*/  SEL R72, R73, RZ, P6 ;  /* 0x000000ff49487207 */ /* 0x000fc40003000000 */
[----:B------:R-:W-:Y:S02]  /*7980*/  LOP3.LUT P4, RZ, R168, 0xff0000, RZ, 0xc0, !PT ;  /* 0x00ff0000a8ff7812 */ /* 0x000fe4000788c0ff */
[----:B------:R-:W-:Y:S02]  /*7990*/  LOP3.LUT P6, RZ, R0, 0xff0000, RZ, 0xc0, !PT ;  /* 0x00ff000000ff7812 */ /* 0x000fe400078cc0ff */
[----:B------:R-:W-:Y:S02]  /*79a0*/  SEL R77, R74, RZ, P5 ;  /* 0x000000ff4a4d7207 */ /* 0x000fe40002800000 */
[----:B------:R-:W-:Y:S02]  /*79b0*/  ISETP.GE.U32.AND P3, PT, R168, 0x1000000, PT ;  /* 0x01000000a800780c */ /* 0x000fe40003f66070 */
[----:B------:R-:W-:Y:S02]  /*79c0*/  ISETP.GE.U32.AND P5, PT, R0, 0x1000000, PT ;  /* 0x010000000000780c */ /* 0x000fe40003fa6070 */
[----:B------:R-:W-:-:S02]  /*79d0*/  SEL R73, R74, RZ, P1 ;  /* 0x000000ff4a497207 */ /* 0x000fc40000800000 */
[C---:B------:R-:W-:Y:S02]  /*79e0*/  SEL R78, R75.reuse, RZ, P4 ;  /* 0x000000ff4b4e7207 */ /* 0x040fe40002000000 */
[----:B------:R-:W-:Y:S02]  /*79f0*/  SEL R74, R75, RZ, P6 ;  /* 0x000000ff4b4a7207 */ /* 0x000fe40003000000 */
[C---:B------:R-:W-:Y:S02]  /*7a00*/  SEL R79, R88.reuse, RZ, P3 ;  /* 0x000000ff584f7207 */ /* 0x040fe40001800000 */
[----:B------:R-:W-:Y:S01]  /*7a10*/  SEL R75, R88, RZ, P5 ;  /* 0x000000ff584b7207 */ /* 0x000fe20002800000 */
[----:B------:R-:W-:Y:S06]  /*7a20*/  BRA `(.L_x_3011) ;  /* 0x0000000800a47947 */ /* 0x000fec0003800000 */
.L_x_3009:
        /* <DEDUP_REMOVED lines=34> */
.L_x_3012:
        /* <DEDUP_REMOVED lines=33> */
.L_x_3008:
        /* <DEDUP_REMOVED lines=27> */
.L_x_3014:
        /* <DEDUP_REMOVED lines=13> */
[----:B------:R-:W-:Y:S01]  /*80e0*/  LOP3.LUT P1, RZ, R168, 0xff, RZ, 0xc0, !PT ;  /* 0x000000ffa8ff7812 */ /* 0x000fe2000782c0ff */
[----:B------:R-:W-:Y:S01]  /*80f0*/  FMUL.FTZ R78, R76, UR7 ;  /* 0x000000074c4e7c20 */ /* 0x000fe20008410000 */
[C---:B------:R-:W-:Y:S01]  /*8100*/  LOP3.LUT P3, RZ, R168.reuse, 0xff00, RZ, 0xc0, !PT ;  /* 0x0000ff00a8ff7812 */ /* 0x040fe2000786c0ff */
[----:B------:R-:W-:Y:S01]  /*8110*/  FMUL.FTZ R79, R79, UR7 ;  /* 0x000000074f4f7c20 */ /* 0x000fe20008410000 */
[----:B------:R-:W-:Y:S01]  /*8120*/  LOP3.LUT P4, RZ, R168, 0xff0000, RZ, 0xc0, !PT ;  /* 0x00ff0000a8ff7812 */ /* 0x000fe2000788c0ff */
[----:B------:R-:W-:Y:S01]  /*8130*/  FMUL.FTZ R88, R88, UR7 ;  /* 0x0000000758587c20 */ /* 0x000fe20008410000 */
[----:B------:R-:W-:-:S02]  /*8140*/  ISETP.GE.U32.AND P5, PT, R168, 0x1000000, PT ;  /* 0x01000000a800780c */ /* 0x000fc40003fa6070 */
[----:B------:R-:W-:Y:S02]  /*8150*/  SEL R76, R77, RZ, P1 ;  /* 0x000000ff4d4c7207 */ /* 0x000fe40000800000 */
[----:B------:R-:W-:Y:S02]  /*8160*/  SEL R77, R78, RZ, P3 ;  /* 0x000000ff4e4d7207 */ /* 0x000fe40001800000 */
[----:B------:R-:W-:Y:S02]  /*8170*/  SEL R78, R79, RZ, P4 ;  /* 0x000000ff4f4e7207 */ /* 0x000fe40002000000 */
[----:B------:R-:W-:Y:S01]  /*8180*/  SEL R79, R88, RZ, P5 ;  /* 0x000000ff584f7207 */ /* 0x000fe20002800000 */
[----:B------:R-:W-:Y:S06]  /*8190*/  BRA `(.L_x_3011) ;  /* 0x0000000000c87947 */ /* 0x000fec0003800000 */
.L_x_3013:
        /* <DEDUP_REMOVED lines=26> */
.L_x_3015:
        /* <DEDUP_REMOVED lines=23> */
[----:B------:R-:W-:-:S07]  /*84b0*/  SEL R79, R88, RZ, P5 ;  /* 0x000000ff584f7207 */ /* 0x000fce0002800000 */
.L_x_3011:
        /* <DEDUP_REMOVED lines=106> */
.L_x_2965:
        /* <DEDUP_REMOVED lines=37> */
.L_x_3017:
        /* <DEDUP_REMOVED lines=13> */
.L_x_3873:


//--------------------- .text._ZN10layer_norm22ln_bwd_finalize_kernelINS_22Kernel_traits_finalizeILj3072E6__halfffffjLb0ELj1024ELj4ENS_18Kernel_traits_baseILj3072ES2_ffffjLj1024EEEEELb0ELb0EEEvNS_9BwdParamsE --------------------------
	.section	.text._ZN10layer_norm22ln_bwd_finalize_kernelINS_22Kernel_traits_finalizeILj3072E6__halfffffjLb0ELj1024ELj4ENS_18Kernel_traits_baseILj3072ES2_ffffjLj1024EEEEELb0ELb0EEEvNS_9BwdParamsE,"ax",@progbits
	.align	128
        .global         _ZN10layer_norm22ln_bwd_finalize_kernelINS_22Kernel_traits_finalizeILj3072E6__halfffffjLb0ELj1024ELj4ENS_18Kernel_traits_baseILj3072ES2_ffffjLj1024EEEEELb0ELb0EEEvNS_9BwdParamsE
        .type           _ZN10layer_norm22ln_bwd_finalize_kernelINS_22Kernel_traits_finalizeILj3072E6__halfffffjLb0ELj1024ELj4ENS_18Kernel_traits_baseILj3072ES2_ffffjLj1024EEEEELb0ELb0EEEvNS_9BwdParamsE,@function
        .size           _ZN10layer_norm22ln_bwd_finalize_kernelINS_22Kernel_traits_finalizeILj3072E6__halfffffjLb0ELj1024ELj4ENS_18Kernel_traits_baseILj3072ES2_ffffjLj1024EEEEELb0ELb0EEEvNS_9BwdParamsE,(.L_x_3874 - _ZN10layer_norm22ln_bwd_finalize_kernelINS_22Kernel_traits_finalizeILj3072E6__halfffffjLb0ELj1024ELj4ENS_18Kernel_traits_baseILj3072ES2_ffffjLj1024EEEEELb0ELb0EEEvNS_9BwdParamsE)
        .other          _ZN10layer_norm22ln_bwd_finalize_kernelINS_22Kernel_traits_finalizeILj3072E6__halfffffjLb0ELj1024ELj4ENS_18Kernel_traits_baseILj3072ES2_ffffjLj1024EEEEELb0ELb0EEEvNS_9BwdParamsE,@"STO_CUDA_ENTRY STV_DEFAULT"
_ZN10layer_norm22ln_bwd_finalize_kernelINS_22Kernel_traits_finalizeILj3072E6__halfffffjLb0ELj1024ELj4ENS_18Kernel_traits_baseILj3072ES2_ffffjLj1024EEEEELb0ELb0EEEvNS_9BwdParamsE:
.text._ZN10layer_norm22ln_bwd_finalize_kernelINS_22Kernel_traits_finalizeILj3072E6__halfffffjLb0ELj1024ELj4ENS_18Kernel_traits_baseILj3072ES2_ffffjLj1024EEEEELb0ELb0EEEvNS_9BwdParamsE:
        /* <DEDUP_REMOVED lines=78> */
.L_x_3022:
        /* <DEDUP_REMOVED lines=118> */
.L_x_3021:
[----:B------:R-:W-:Y:S05]  /*0c40*/  BSYNC.RECONVERGENT B1 ;  /* 0x0000000000017941 */ /* 0x000fea0003800200 */
.L_x_3020:
        /* <DEDUP_REMOVED lines=68> */
.L_x_3024:
[----:B------:R-:W-:Y:S05]  /*1090*/  BSYNC.RECONVERGENT B1 ;  /* 0x0000000000017941 */ /* 0x000fea0003800200 */
.L_x_3023:
        /* <DEDUP_REMOVED lines=37> */
.L_x_3026:
[----:B------:R-:W-:Y:S05]  /*12f0*/  BSYNC.RECONVERGENT B1 ;  /* 0x0000000000017941 */ /* 0x000fea0003800200 */
.L_x_3025:
[----:B------:R-:W-:Y:S05]  /*1300*/  @!P1 BRA `(.L_x_3019) ;  /* 0x00000000003c9947 */ /* 0x000fea0003800000 */
[----:B------:R-:W0:Y:S01]  /*1310*/  LDC.64 R8, c[0x0][0x440] ;  /* 0x00011000ff087b82 */ /* 0x000e220000000a00 */
[----:B------:R-:W-:Y:S01]  /*1320*/  IMAD R2, R2, R54, R7 ;  /* 0x0000003602027224 */ /* 0x000fe200078e0207 */
[----:B------:R-:W-:-:S04]  /*1330*/  IADD3 R0, PT, PT, -R0, RZ, RZ ;  /* 0x000000ff00007210 */ /* 0x000fc80007ffe1ff */
[----:B------:R-:W-:Y:S02]  /*1340*/  IADD3 R13, PT, PT, R57, R2, RZ ;  /* 0x00000002390d7210 */ /* 0x000fe40007ffe0ff */
[----:B------:R-:W1:Y:S05]  /*1350*/  LDC.64 R10, c[0x0][0x448] ;  /* 0x00011200ff0a7b82 */ /* 0x000e6a0000000a00 */
.L_x_3027:
        /* <DEDUP_REMOVED lines=10> */
.L_x_3019:
[----:B------:R-:W-:Y:S05]  /*1400*/  BSYNC.RECONVERGENT B0 ;  /* 0x0000000000007941 */ /* 0x000fea0003800200 */
.L_x_3018:
        /* <DEDUP_REMOVED lines=62> */
.L_x_3028:
        /* <DEDUP_REMOVED lines=9> */
.L_x_3874:


//--------------------- .text._ZN10layer_norm40ln_parallel_residual_bwd_finalize_kernelINS_22Kernel_traits_finalizeILj3072E6__halfffffjLb0ELj1024ELj4ENS_18Kernel_traits_baseILj3072ES2_ffffjLj1024EEEEELb0EEEvNS_9BwdParamsE --------------------------
	.section	.text._ZN10layer_norm40ln_parallel_residual_bwd_finalize_kernelINS_22Kernel_traits_finalizeILj3072E6__halfffffjLb0ELj1024ELj4ENS_18Kernel_traits_baseILj3072ES2_ffffjLj1024EEEEELb0EEEvNS_9BwdParamsE,"ax",@progbits
	.align	128
        .global         _ZN10layer_norm40ln_parallel_residual_bwd_finalize_kernelINS_22Kernel_traits_finalizeILj3072E6__halfffffjLb0ELj1024ELj4ENS_18Kernel_traits_baseILj3072ES2_ffffjLj1024EEEEELb0EEEvNS_9BwdParamsE
        .type           _ZN10layer_norm40ln_parallel_residual_bwd_finalize_kernelINS_22Kernel_traits_finalizeILj3072E6__halfffffjLb0ELj1024ELj4ENS_18Kernel_traits_baseILj3072ES2_ffffjLj1024EEEEELb0EEEvNS_9BwdParamsE,@function
        .size           _ZN10layer_norm40ln_parallel_residual_bwd_finalize_kernelINS_22Kernel_traits_finalizeILj3072E6__halfffffjLb0ELj1024ELj4ENS_18Kernel_traits_baseILj3072ES2_ffffjLj1024EEEEELb0EEEvNS_9BwdParamsE,(.L_x_3875 - _ZN10layer_norm40ln_parallel_residual_bwd_finalize_kernelINS_22Kernel_traits_finalizeILj3072E6__halfffffjLb0ELj1024ELj4ENS_18Kernel_traits_baseILj3072ES2_ffffjLj1024EEEEELb0EEEvNS_9BwdParamsE)
        .other          _ZN10layer_norm40ln_parallel_residual_bwd_finalize_kernelINS_22Kernel_traits_finalizeILj3072E6__halfffffjLb0ELj1024ELj4ENS_18Kernel_traits_baseILj3072ES2_ffffjLj1024EEEEELb0EEEvNS_9BwdParamsE,@"STO_CUDA_ENTRY STV_DEFAULT"
_ZN10layer_norm40ln_parallel_residual_bwd_finalize_kernelINS_22Kernel_traits_finalizeILj3072E6__halfffffjLb0ELj1024ELj4ENS_18Kernel_traits_baseILj3072ES2_ffffjLj1024EEEEELb0EEEvNS_9BwdParamsE:
.text._ZN10layer_norm40ln_parallel_residual_bwd_finalize_kernelINS_22Kernel_traits_finalizeILj3072E6__halfffffjLb0ELj1024ELj4ENS_18Kernel_traits_baseILj3072ES2_ffffjLj1024EEEEELb0EEEvNS_9BwdParamsE:
        /* <DEDUP_REMOVED lines=58> */
.L_x_3033:
        /* <DEDUP_REMOVED lines=112> */
.L_x_3032:
[----:B------:R-:W-:Y:S05]  /*0aa0*/  BSYNC.RECONVERGENT B1 ;  /* 0x0000000000017941 */ /* 0x000fea0003800200 */
.L_x_3031:
        /* <DEDUP_REMOVED lines=66> */
.L_x_3035:
[----:B------:R-:W-:Y:S05]  /*0ed0*/  BSYNC.RECONVERGENT B1 ;  /* 0x0000000000017941 */ /* 0x000fea0003800200 */
.L_x_3034:
        /* <DEDUP_REMOVED lines=36> */
.L_x_3037:
[----:B------:R-:W-:Y:S05]  /*1120*/  BSYNC.RECONVERGENT B1 ;  /* 0x0000000000017941 */ /* 0x000fea0003800200 */
.L_x_3036:
        /* <DEDUP_REMOVED lines=18> */
.L_x_3030:
[----:B------:R-:W-:Y:S05]  /*1250*/  BSYNC.RECONVERGENT B0 ;  /* 0x0000000000007941 */ /* 0x000fea0003800200 */
.L_x_3029:
        /* <DEDUP_REMOVED lines=96> */
.L_x_3038:
        /* <DEDUP_REMOVED lines=10> */
.L_x_3875:


//--------------------- .text._ZN10layer_norm31ln_parallel_residual_bwd_kernelINS_13Kernel_traitsI6__halfffffjLj3072ELj1ELj1ELj4ELj16ENS_18Kernel_traits_baseILj3072ES2_ffffjLj128EEEEELb1ELb1ELb0EEEvNS_9BwdParamsE --------------------------
	.section	.text._ZN10layer_norm31ln_parallel_residual_bwd_kernelINS_13Kernel_traitsI6__halfffffjLj3072ELj1ELj1ELj4ELj16ENS_18Kernel_traits_baseILj3072ES2_ffffjLj128EEEEELb1ELb1ELb0EEEvNS_9BwdParamsE,"ax",@progbits
	.align	128
        .global         _ZN10layer_norm31ln_parallel_residual_bwd_kernelINS_13Kernel_traitsI6__halfffffjLj3072ELj1ELj1ELj4ELj16ENS_18Kernel_traits_baseILj3072ES2_ffffjLj128EEEEELb1ELb1ELb0EEEvNS_9BwdParamsE
        .type           _ZN10layer_norm31ln_parallel_residual_bwd_kernelINS_13Kernel_traitsI6__halfffffjLj3072ELj1ELj1ELj4ELj16ENS_18Kernel_traits_baseILj3072ES2_ffffjLj128EEEEELb1ELb1ELb0EEEvNS_9BwdParamsE,@function
        .size           _ZN10layer_norm31ln_parallel_residual_bwd_kernelINS_13Kernel_traitsI6__halfffffjLj3072ELj1ELj1ELj4ELj16ENS_18Kernel_traits_baseILj3072ES2_ffffjLj128EEEEELb1ELb1ELb0EEEvNS_9BwdParamsE,(.L_x_3876 - _ZN10layer_norm31ln_parallel_residual_bwd_kernelINS_13Kernel_traitsI6__halfffffjLj3072ELj1ELj1ELj4ELj16ENS_18Kernel_traits_baseILj3072ES2_ffffjLj128EEEEELb1ELb1ELb0EEEvNS_9BwdParamsE)
        .other          _ZN10layer_norm31ln_parallel_residual_bwd_kernelINS_13Kernel_traitsI6__halfffffjLj3072ELj1ELj1ELj4ELj16ENS_18Kernel_traits_baseILj3072ES2_ffffjLj128EEEEELb1ELb1ELb0EEEvNS_9BwdParamsE,@"STO_CUDA_ENTRY STV_DEFAULT"
_ZN10layer_norm31ln_parallel_residual_bwd_kernelINS_13Kernel_traitsI6__halfffffjLj3072ELj1ELj1ELj4ELj16ENS_18Kernel_traits_baseILj3072ES2_ffffjLj128EEEEELb1ELb1ELb0EEEvNS_9BwdParamsE:
.text._ZN10layer_norm31ln_parallel_residual_bwd_kernelINS_13Kernel_traitsI6__halfffffjLj3072ELj1ELj1ELj4ELj16ENS_18Kernel_traits_baseILj3072ES2_ffffjLj128EEEEELb1ELb1ELb0EEEvNS_9BwdParamsE:
        /* <DEDUP_REMOVED lines=13> */
[C---:B------:R-:W-:Y:S02]  /*00d0*/  ISETP.GE.U32.AND P1, PT, R2.reuse, 0x180, PT ;  /* 0x000001800200780c */ /* 0x040fe40003f26070 */
[C---:B------:R-:W-:Y:S02]  /*00e0*/  ISETP.GE.U32.AND P2, PT, R2.reuse, 0x200, PT ;  /* 0x000002000200780c */ /* 0x040fe40003f46070 */
[C---:B------:R-:W-:Y:S02]  /*00f0*/  ISETP.GE.U32.AND P3, PT, R2.reuse, 0x280, PT ;  /* 0x000002800200780c */ /* 0x040fe40003f66070 */
[----:B------:R-:W-:Y:S01]  /*0100*/  ISETP.GE.U32.AND P4, PT, R2, 0x300, PT ;  /* 0x000003000200780c */ /* 0x000fe20003f86070 */
[----:B------:R-:W0:Y:S01]  /*0110*/  S2UR UR4, SR_CTAID.X ;  /* 0x00000000000479c3 */ /* 0x000e220000002500 */
[----:B------:R-:W-:-:S02]  /*0120*/  P2R R167, PR, RZ, 0x20 ;  /* 0x00000020ffa77803 */ /* 0x000fc40000000000 */
[----:B------:R-:W-:-:S05]  /*0130*/  P2R R161, PR, RZ, 0x10 ;  /* 0x00000010ffa17803 */ /* 0x000fca0000000000 */
[----:B------:R-:W1:Y:S08]  /*0140*/  @P5 LDC.64 R4, c[0x0][0x3d0] ;  /* 0x0000f400ff045b82 */ /* 0x000e700000000a00 */
[----:B------:R-:W4:Y:S08]  /*0150*/  @P0 LDC.64 R6, c[0x0][0x3d0] ;  /* 0x0000f400ff060b82 */ /* 0x000f300000000a00 */
[----:B------:R-:W3:Y:S08]  /*0160*/  @P1 LDC.64 R10, c[0x0][0x3d0] ;  /* 0x0000f400ff0a1b82 */ /* 0x000ef00000000a00 */
[----:B------:R-:W0:Y:S01]  /*0170*/  @P2 LDC.64 R12, c[0x0][0x3d0] ;  /* 0x0000f400ff0c2b82 */ /* 0x000e220000000a00 */
[C---:B-1----:R-:W-:Y:S01]  /*0180*/  @P5 IMAD.WIDE.U32 R4, R3.reuse, 0x8, R4 ;  /* 0x0000000803045825 */ /* 0x042fe200078e0004 */
[----:B------:R-:W-:-:S06]  /*0190*/  @P5 LOP3.LUT R3, R3, 0x80, RZ, 0xfc, !PT ;  /* 0x0000008003035812 */ /* 0x000fcc00078efcff */
[----:B------:R-:W1:Y:S01]  /*01a0*/  @P3 LDC.64 R14, c[0x0][0x3d0] ;  /* 0x0000f400ff0e3b82 */ /* 0x000e620000000a00 */
[C---:B----4-:R-:W-:Y:S01]  /*01b0*/  @P0 IMAD.WIDE.U32 R8, R3.reuse, 0x8, R6 ;  /* 0x0000000803080825 */ /* 0x050fe200078e0006 */
[----:B------:R-:W-:Y:S01]  /*01c0*/  @P0 IADD3 R3, PT, PT, R3, 0x80, RZ ;  /* 0x0000008003030810 */ /* 0x000fe20007ffe0ff */
[----:B--2---:R-:W5:Y:S05]  /*01d0*/  @P5 LDG.E.64 R52, desc[UR10][R4.64] ;  /* 0x0000000a04345981 */ /* 0x004f6a000c1e1b00 */
[----:B------:R-:W2:Y:S01]  /*01e0*/  @P4 LDC.64 R16, c[0x0][0x3d0] ;  /* 0x0000f400ff104b82 */ /* 0x000ea20000000a00 */
[C---:B---3--:R-:W-:Y:S01]  /*01f0*/  @P1 IMAD.WIDE.U32 R10, R3.reuse, 0x8, R10 ;  /* 0x00000008030a1825 */ /* 0x048fe200078e000a */
[----:B------:R-:W-:Y:S01]  /*0200*/  @P1 IADD3 R3, PT, PT, R3, 0x80, RZ ;  /* 0x0000008003031810 */ /* 0x000fe20007ffe0ff */
[----:B------:R-:W5:Y:S01]  /*0210*/  @P0 LDG.E.64 R54, desc[UR10][R8.64] ;  /* 0x0000000a08360981 */ /* 0x000f62000c1e1b00 */
[----:B0-----:R-:W-:-:S02]  /*0220*/  MOV R93, UR4 ;  /* 0x00000004005d7c02 */ /* 0x001fc40008000f00 */
[----:B------:R-:W-:Y:S02]  /*0230*/  CS2R R48, SRZ ;  /* 0x0000000000307805 */ /* 0x000fe4000001ff00 */
[----:B------:R-:W-:Y:S01]  /*0240*/  CS2R R50, SRZ ;  /* 0x0000000000327805 */ /* 0x000fe2000001ff00 */
[----:B------:R-:W5:Y:S01]  /*0250*/  @P1 LDG.E.64 R56, desc[UR10][R10.64] ;  /* 0x0000000a0a381981 */ /* 0x000f62000c1e1b00 */
[C---:B------:R-:W-:Y:S01]  /*0260*/  @P2 IMAD.WIDE.U32 R12, R3.reuse, 0x8, R12 ;  /* 0x00000008030c2825 */ /* 0x040fe200078e000c */
[----:B------:R-:W-:Y:S02]  /*0270*/  @P2 IADD3 R3, PT, PT, R3, 0x80, RZ ;  /* 0x0000008003032810 */ /* 0x000fe40007ffe0ff */
[----:B------:R-:W-:Y:S02]  /*0280*/  CS2R R44, SRZ ;  /* 0x00000000002c7805 */ /* 0x000fe4000001ff00 */
[----:B------:R-:W-:Y:S02]  /*0290*/  CS2R R46, SRZ ;  /* 0x00000000002e7805 */ /* 0x000fe4000001ff00 */
[----:B------:R-:W-:Y:S01]  /*02a0*/  CS2R R40, SRZ ;  /* 0x0000000000287805 */ /* 0x000fe2000001ff00 */
[----:B------:R0:W5:Y:S01]  /*02b0*/  @P2 LDG.E.64 R58, desc[UR10][R12.64] ;  /* 0x0000000a0c3a2981 */ /* 0x000162000c1e1b00 */
[C---:B-1----:R-:W-:Y:S01]  /*02c0*/  @P3 IMAD.WIDE.U32 R14, R3.reuse, 0x8, R14 ;  /* 0x00000008030e3825 */ /* 0x042fe200078e000e */
[----:B------:R-:W-:-:S02]  /*02d0*/  @P3 IADD3 R3, PT, PT, R3, 0x80, RZ ;  /* 0x0000008003033810 */ /* 0x000fc40007ffe0ff */
[----:B------:R-:W-:Y:S02]  /*02e0*/  CS2R R42, SRZ ;  /* 0x00000000002a7805 */ /* 0x000fe4000001ff00 */
[----:B------:R-:W-:Y:S02]  /*02f0*/  CS2R R36, SRZ ;  /* 0x0000000000247805 */ /* 0x000fe4000001ff00 */
[----:B------:R-:W-:Y:S01]  /*0300*/  CS2R R38, SRZ ;  /* 0x0000000000267805 */ /* 0x000fe2000001ff00 */
[----:B------:R1:W5:Y:S01]  /*0310*/  @P3 LDG.E.64 R60, desc[UR10][R14.64] ;  /* 0x0000000a0e3c3981 */ /* 0x000362000c1e1b00 */
[----:B--2---:R-:W-:-:S05]  /*0320*/  @P4 IMAD.WIDE.U32 R6, R3, 0x8, R16 ;  /* 0x0000000803064825 */ /* 0x004fca00078e0010 */
[----:B------:R2:W5:Y:S01]  /*0330*/  @P4 LDG.E.64 R62, desc[UR10][R6.64] ;  /* 0x0000000a063e4981 */ /* 0x000562000c1e1b00 */
        /* <DEDUP_REMOVED lines=11> */
[----:B0-----:R-:W-:-:S02]  /*03f0*/  CS2R R12, SRZ ;  /* 0x00000000000c7805 */ /* 0x001fc4000001ff00 */
[----:B-1----:R-:W-:Y:S02]  /*0400*/  CS2R R14, SRZ ;  /* 0x00000000000e7805 */ /* 0x002fe4000001ff00 */
[----:B------:R-:W-:Y:S02]  /*0410*/  CS2R R8, SRZ ;  /* 0x0000000000087805 */ /* 0x000fe4000001ff00 */
[----:B------:R-:W-:Y:S02]  /*0420*/  CS2R R10, SRZ ;  /* 0x00000000000a7805 */ /* 0x000fe4000001ff00 */
[----:B------:R-:W-:Y:S02]  /*0430*/  CS2R R4, SRZ ;  /* 0x0000000000047805 */ /* 0x000fe4000001ff00 */
[----:B--2---:R-:W-:Y:S01]  /*0440*/  CS2R R6, SRZ ;  /* 0x0000000000067805 */ /* 0x004fe2000001ff00 */
[----:B------:R-:W-:Y:S06]  /*0450*/  @P4 BRA `(.L_x_3039) ;  /* 0x0000008000f84947 */ /* 0x000fec0003800000 */
        /* <DEDUP_REMOVED lines=17> */
[----:B------:R-:W-:Y:S01]  /*0570*/  MOV R169, R58 ;  /* 0x0000003a00a97202 */ /* 0x000fe20000000f00 */
[----:B0-----:R-:W-:Y:S01]  /*0580*/  UISETP.NE.AND UP0, UPT, UR4, URZ, UPT ;  /* 0x000000ff0400728c */ /* 0x001fe2000bf05270 */
[----:B------:R-:W-:-:S02]  /*0590*/  SHF.R.U64 R8, R58, 0x10, R59 ;  /* 0x000000103a087819 */ /* 0x000fc4000000123b */
[----:B------:R-:W-:Y:S02]  /*05a0*/  CS2R R32, SRZ ;  /* 0x0000000000207805 */ /* 0x000fe4000001ff00 */
[----:B------:R-:W-:Y:S02]  /*05b0*/  MOV R170, R59 ;  /* 0x0000003b00aa7202 */ /* 0x000fe40000000f00 */
[----:B------:R-:W-:Y:S02]  /*05c0*/  CS2R R34, SRZ ;  /* 0x0000000000227805 */ /* 0x000fe4000001ff00 */
[----:B------:R-:W-:Y:S02]  /*05d0*/  SHF.R.U32.HI R9, RZ, 0x10, R59 ;  /* 0x00000010ff097819 */ /* 0x000fe4000001163b */
[----:B------:R-:W-:Y:S02]  /*05e0*/  CS2R R28, SRZ ;  /* 0x00000000001c7805 */ /* 0x000fe4000001ff00 */
[----:B------:R-:W-:-:S02]  /*05f0*/  MOV R171, R60 ;  /* 0x0000003c00ab7202 */ /* 0x000fc40000000f00 */
[----:B------:R-:W-:Y:S02]  /*0600*/  CS2R R30, SRZ ;  /* 0x00000000001e7805 */ /* 0x000fe4000001ff00 */
[--C-:B------:R-:W-:Y:S02]  /*0610*/  SHF.R.U64 R10, R60, 0x10, R61.reuse ;  /* 0x000000103c0a7819 */ /* 0x100fe4000000123d */
[----:B------:R-:W-:Y:S02]  /*0620*/  CS2R R24, SRZ ;  /* 0x0000000000187805 */ /* 0x000fe4000001ff00 */
[----:B------:R-:W-:Y:S02]  /*0630*/  MOV R172, R61 ;  /* 0x0000003d00ac7202 */ /* 0x000fe40000000f00 */
[----:B------:R-:W-:Y:S02]  /*0640*/  CS2R R26, SRZ ;  /* 0x00000000001a7805 */ /* 0x000fe4000001ff00 */
[----:B------:R-:W-:-:S02]  /*0650*/  SHF.R.U32.HI R11, RZ, 0x10, R61 ;  /* 0x00000010ff0b7819 */ /* 0x000fc4000001163d */
[----:B------:R-:W-:Y:S02]  /*0660*/  CS2R R20, SRZ ;  /* 0x0000000000147805 */ /* 0x000fe4000001ff00 */
[----:B------:R-:W-:Y:S02]  /*0670*/  MOV R173, R62 ;  /* 0x0000003e00ad7202 */ /* 0x000fe40000000f00 */
[----:B------:R-:W-:Y:S02]  /*0680*/  CS2R R22, SRZ ;  /* 0x0000000000167805 */ /* 0x000fe4000001ff00 */
[----:B------:R-:W-:Y:S02]  /*0690*/  SHF.R.U64 R12, R62, 0x10, R63 ;  /* 0x000000103e0c7819 */ /* 0x000fe4000000123f */
[----:B------:R-:W-:Y:S02]  /*06a0*/  CS2R R16, SRZ ;  /* 0x0000000000107805 */ /* 0x000fe4000001ff00 */
[----:B------:R-:W-:-:S02]  /*06b0*/  MOV R174, R63 ;  /* 0x0000003f00ae7202 */ /* 0x000fc40000000f00 */
[----:B------:R-:W-:Y:S02]  /*06c0*/  CS2R R18, SRZ ;  /* 0x0000000000127805 */ /* 0x000fe4000001ff00 */
[----:B------:R-:W-:Y:S02]  /*06d0*/  SHF.R.U32.HI R13, RZ, 0x10, R63 ;  /* 0x00000010ff0d7819 */ /* 0x000fe4000001163f */
[----:B------:R-:W-:Y:S02]  /*06e0*/  CS2R R14, SRZ ;  /* 0x00000000000e7805 */ /* 0x000fe4000001ff00 */
[----:B------:R-:W-:Y:S01]  /*06f0*/  MOV R107, R52 ;  /* 0x00000034006b7202 */ /* 0x000fe20000000f00 */
[----:B------:R-:W-:Y:S01]  /*0700*/  UPLOP3.LUT UP1, UPT, UPT, UPT, UPT, 0x40, 0x4 ;  /* 0x000000000004789c */ /* 0x000fe20003f2e870 */
[----:B------:R-:W-:Y:S01]  /*0710*/  SHF.R.U64 R0, R52, 0x10, R53 ;  /* 0x0000001034007819 */ /* 0x000fe20000001235 */
[----:B------:R-:W0:Y:S01]  /*0720*/  LDCU UR14, c[0x0][0x408] ;  /* 0x00008100ff0e77ac */ /* 0x000e220008000800 */
[----:B------:R-:W-:-:S02]  /*0730*/  MOV R108, R53 ;  /* 0x00000035006c7202 */ /* 0x000fc40000000f00 */
[----:B------:R-:W-:Y:S01]  /*0740*/  SHF.R.U32.HI R3, RZ, 0x10, R53 ;  /* 0x00000010ff037819 */ /* 0x000fe20000011635 */
[----:B------:R-:W1:Y:S01]  /*0750*/  LDCU UR9, c[0x0][0x400] ;  /* 0x00008000ff0977ac */ /* 0x000e620008000800 */
[----:B------:R-:W-:Y:S02]  /*0760*/  PLOP3.LUT P0, PT, PT, PT, UP0, 0x80, 0x8 ;  /* 0x000000000008781c */ /* 0x000fe40003f0f008 */
[----:B------:R-:W-:Y:S01]  /*0770*/  PRMT R109, R109, 0x5410, R4 ;  /* 0x000054106d6d7816 */ /* 0x000fe20000000004 */
[----:B------:R-:W2:Y:S01]  /*0780*/  LDCU.64 UR6, c[0x0][0x478] ;  /* 0x00008f00ff0677ac */ /* 0x000ea20008000a00 */
[----:B------:R-:W-:Y:S02]  /*0790*/  PRMT R110, R110, 0x5410, R5 ;  /* 0x000054106e6e7816 */ /* 0x000fe40000000005 */
[----:B------:R-:W-:Y:S02]  /*07a0*/  CS2R R4, SRZ ;  /* 0x0000000000047805 */ /* 0x000fe4000001ff00 */
[----:B------:R-:W-:Y:S01]  /*07b0*/  PRMT R111, R111, 0x5410, R6 ;  /* 0x000054106f6f7816 */ /* 0x000fe20000000006 */
[----:B------:R-:W3:Y:S01]  /*07c0*/  LDCU.64 UR16, c[0x0][0x438] ;  /* 0x00008700ff1077ac */ /* 0x000ee20008000a00 */
[----:B------:R-:W-:-:S02]  /*07d0*/  PRMT R112, R112, 0x5410, R7 ;  /* 0x0000541070707816 */ /* 0x000fc40000000007 */
[----:B------:R-:W-:Y:S02]  /*07e0*/  CS2R R6, SRZ ;  /* 0x0000000000067805 */ /* 0x000fe4000001ff00 */
[----:B------:R-:W-:Y:S01]  /*07f0*/  PRMT R169, R169, 0x5410, R8 ;  /* 0x00005410a9a97816 */ /* 0x000fe20000000008 */
[----:B------:R-:W4:Y:S01]  /*0800*/  LDCU.64 UR12, c[0x0][0x470] ;  /* 0x00008e00ff0c77ac */ /* 0x000f220008000a00 */
[----:B------:R-:W-:Y:S02]  /*0810*/  PRMT R170, R170, 0x5410, R9 ;  /* 0x00005410aaaa7816 */ /* 0x000fe40000000009 */
[----:B------:R-:W-:Y:S02]  /*0820*/  CS2R R8, SRZ ;  /* 0x0000000000087805 */ /* 0x000fe4000001ff00 */
[----:B------:R-:W-:Y:S02]  /*0830*/  PRMT R171, R171, 0x5410, R10 ;  /* 0x00005410abab7816 */ /* 0x000fe4000000000a */
[----:B------:R-:W-:-:S02]  /*0840*/  PRMT R172, R172, 0x5410, R11 ;  /* 0x00005410acac7816 */ /* 0x000fc4000000000b */
[----:B------:R-:W-:Y:S02]  /*0850*/  CS2R R10, SRZ ;  /* 0x00000000000a7805 */ /* 0x000fe4000001ff00 */
[----:B------:R-:W-:Y:S02]  /*0860*/  PRMT R173, R173, 0x5410, R12 ;  /* 0x00005410adad7816 */ /* 0x000fe4000000000c */
[----:B------:R-:W-:Y:S02]  /*0870*/  PRMT R174, R174, 0x5410, R13 ;  /* 0x00005410aeae7816 */ /* 0x000fe4000000000d */
[----:B------:R-:W-:Y:S02]  /*0880*/  CS2R R12, SRZ ;  /* 0x00000000000c7805 */ /* 0x000fe4000001ff00 */
[----:B------:R-:W-:Y:S02]  /*0890*/  PRMT R107, R107, 0x5410, R0 ;  /* 0x000054106b6b7816 */ /* 0x000fe40000000000 */
[----:B------:R-:W-:-:S02]  /*08a0*/  PRMT R108, R108, 0x5410, R3 ;  /* 0x000054106c6c7816 */ /* 0x000fc40000000003 */
[----:B01234-:R-:W-:-:S07]  /*08b0*/  P2R R166, PR, RZ, 0x1 ;  /* 0x00000001ffa67803 */ /* 0x01ffce0000000000 */
.L_x_3114:
[----:B0-234-:R-:W0:Y:S01]  /*08c0*/  LDC.64 R84, c[0x0][0x3c0] ;  /* 0x0000f000ff547b82 */ /* 0x01de220000000a00 */
[----:B------:R-:W-:Y:S02]  /*08d0*/  ISETP.NE.AND P4, PT, R167, RZ, PT ;  /* 0x000000ffa700720c */ /* 0x000fe40003f85270 */
[----:B------:R-:W-:-:S05]  /*08e0*/  ISETP.NE.AND P5, PT, R166, RZ, PT ;  /* 0x000000ffa600720c */ /* 0x000fca0003fa5270 */
[----:B------:R-:W1:Y:S01]  /*08f0*/  LDC R0, c[0x0][0x388] ;  /* 0x0000e200ff007b82 */ /* 0x000e620000000800 */
[----:B0-----:R-:W-:-:S07]  /*0900*/  IMAD.WIDE R86, R93, 0x4, R84 ;  /* 0x000000045d567825 */ /* 0x001fce00078e0254 */
[----:B------:R-:W0:Y:S01]  /*0910*/  LDC.64 R84, c[0x0][0x3c8] ;  /* 0x0000f200ff547b82 */ /* 0x000e220000000a00 */
[----:B------:R-:W2:Y:S01]  /*0920*/  LDG.E R86, desc[UR10][R86.64] ;  /* 0x0000000a56567981 */ /* 0x000ea2000c1e1900 */
[C---:B------:R-:W-:Y:S01]  /*0930*/  ISETP.GE.U32.AND P6, PT, R2.reuse, 0x300, PT ;  /* 0x000003000200780c */ /* 0x040fe20003fc6070 */
[----:B-1----:R-:W-:Y:S01]  /*0940*/  IMAD R88, R93, R0, RZ ;  /* 0x000000005d587224 */ /* 0x002fe200078e02ff */
[C---:B------:R-:W-:Y:S02]  /*0950*/  ISETP.GE.U32.AND P0, PT, R2.reuse, 0x100, PT ;  /* 0x000001000200780c */ /* 0x040fe40003f06070 */
[C---:B------:R-:W-:Y:S02]  /*0960*/  ISETP.GE.U32.AND P1, PT, R2.reuse, 0x180, PT ;  /* 0x000001800200780c */ /* 0x040fe40003f26070 */
[----:B------:R-:W-:Y:S02]  /*0970*/  SHF.R.S32.HI R89, RZ, 0x1f, R88 ;  /* 0x0000001fff597819 */ /* 0x000fe40000011458 */
[----:B------:R-:W-:-:S02]  /*0980*/  ISETP.GE.U32.AND P2, PT, R2, 0x200, PT ;  /* 0x000002000200780c */ /* 0x000fc40003f46070 */
[----:B------:R-:W-:Y:S01]  /*0990*/  LEA.HI R88, R89, R88, RZ, 0x2 ;  /* 0x0000005859587211 */ /* 0x000fe200078f10ff */
[----:B------:R-:W-:Y:S01]  /*09a0*/  BSSY.RECONVERGENT B0, `(.L_x_3040) ;  /* 0x000003e000007945 */ /* 0x000fe20003800200 */
[----:B------:R-:W-:Y:S02]  /*09b0*/  ISETP.GE.U32.AND P3, PT, R2, 0x280, PT ;  /* 0x000002800200780c */ /* 0x000fe40003f66070 */
[----:B------:R-:W-:Y:S01]  /*09c0*/  LEA.HI.SX32 R106, R88, R159, 0x1e ;  /* 0x0000009f586a7211 */ /* 0x000fe200078ff2ff */
[----:B0-----:R-:W-:-:S05]  /*09d0*/  IMAD.WIDE R84, R93, 0x4, R84 ;  /* 0x000000045d547825 */ /* 0x001fca00078e0254 */
[----:B-----5:R0:W5:Y:S01]  /*09e0*/  LDG.E R92, desc[UR10][R84.64] ;  /* 0x0000000a545c7981 */ /* 0x020162000c1e1900 */
[----:B------:R-:W-:Y:S02]  /*09f0*/  P2R R161, PR, RZ, 0x40 ;  /* 0x00000040ffa17803 */ /* 0x000fe40000000000 */
[----:B------:R-:W-:Y:S02]  /*0a00*/  CS2R R166, SRZ ;  /* 0x0000000000a67805 */ /* 0x000fe4000001ff00 */
[----:B------:R-:W-:Y:S02]  /*0a10*/  MOV R165, R106 ;  /* 0x0000006a00a57202 */ /* 0x000fe40000000f00 */
[----:B--2---:R-:W-:Y:S01]  /*0a20*/  FSEL R164, R86, RZ, !P5 ;  /* 0x000000ff56a47208 */ /* 0x004fe20006800000 */
[----:B0-----:R-:W-:Y:S06]  /*0a30*/  @!P4 BRA `(.L_x_3041) ;  /* 0x0000000000d0c947 */ /* 0x001fec0003800000 */
[----:B------:R-:W0:Y:S01]  /*0a40*/  LDC.64 R88, c[0x0][0x3a8] ;  /* 0x0000ea00ff587b82 */ /* 0x000e220000000a00 */
[----:B------:R-:W-:Y:S02]  /*0a50*/  ISETP.NE.U32.AND P4, PT, RZ, UR12, PT ;  /* 0x0000000cff007c0c */ /* 0x000fe4000bf85070 */
[----:B------:R-:W-:Y:S02]  /*0a60*/  ISETP.NE.U32.AND P5, PT, RZ, UR16, PT ;  /* 0x00000010ff007c0c */ /* 0x000fe4000bfa5070 */
[----:B------:R-:W-:Y:S02]  /*0a70*/  ISETP.NE.AND.EX P4, PT, RZ, UR13, PT, P4 ;  /* 0x0000000dff007c0c */ /* 0x000fe4000bf85340 */
[----:B------:R-:W-:Y:S01]  /*0a80*/  ISETP.NE.AND.EX P5, PT, RZ, UR17, PT, P5 ;  /* 0x00000011ff007c0c */ /* 0x000fe2000bfa5350 */
[----:B------:R-:W1:Y:S08]  /*0a90*/  LDC.64 R84, c[0x0][0x428] ;  /* 0x00010a00ff547b82 */ /* 0x000e700000000a00 */
[----:B------:R-:W2:Y:S01]  /*0aa0*/  LDC.64 R166, c[0x0][0x3b0] ;  /* 0x0000ec00ffa67b82 */ /* 0x000ea20000000a00 */
[----:B0-----:R-:W-:-:S07]  /*0ab0*/  IMAD.WIDE.U32 R88, R106, 0x10, R88 ;  /* 0x000000106a587825 */ /* 0x001fce00078e0058 */
[----:B------:R-:W0:Y:S01]  /*0ac0*/  @P4 LDC.64 R162, c[0x0][0x3b8] ;  /* 0x0000ee00ffa24b82 */ /* 0x000e220000000a00 */
[----:B------:R-:W3:Y:S01]  /*0ad0*/  LDG.E.128 R88, desc[UR10][R88.64] ;  /* 0x0000000a58587981 */ /* 0x000ee2000c1e1d00 */
[----:B-1----:R-:W-:-:S06]  /*0ae0*/  IMAD.WIDE.U32 R84, R106, 0x10, R84 ;  /* 0x000000106a547825 */ /* 0x002fcc00078e0054 */
[----:B------:R-:W1:Y:S01]  /*0af0*/  @P5 LDC.64 R126, c[0x0][0x438] ;  /* 0x00010e00ff7e5b82 */ /* 0x000e620000000a00 */
[----:B------:R-:W4:Y:S01]  /*0b00*/  LDG.E.128 R84, desc[UR10][R84.64] ;  /* 0x0000000a54547981 */ /* 0x000f22000c1e1d00 */
[----:B------:R-:W-:Y:S02]  /*0b10*/  HADD2.F32 R123, -RZ, R107.H0_H0 ;  /* 0x2000006bff7b7230 */ /* 0x000fe40000004100 */
[----:B------:R-:W-:Y:S02]  /*0b20*/  HADD2.F32 R125, -RZ, R108.H0_H0 ;  /* 0x2000006cff7d7230 */ /* 0x000fe40000004100 */
[----:B--2---:R-:W-:-:S04]  /*0b30*/  IMAD.WIDE.U32 R166, R106, 0x4, R166 ;  /* 0x000000046aa67825 */ /* 0x004fc800078e00a6 */
[----:B------:R-:W-:Y:S01]  /*0b40*/  HADD2.F32 R148, -RZ, R108.H1_H1 ;  /* 0x3000006cff947230 */ /* 0x000fe20000004100 */
[----:B------:R-:W5:Y:S01]  /*0b50*/  LDG.E R95, desc[UR10][R166.64] ;  /* 0x0000000aa65f7981 */ /* 0x000f62000c1e1900 */
[----:B0-----:R-:W-:-:S05]  /*0b60*/  @P4 IMAD.WIDE.U32 R162, R106, 0x4, R162 ;  /* 0x000000046aa24825 */ /* 0x001fca00078e00a2 */
[----:B------:R-:W5:Y:S01]  /*0b70*/  @P4 LDG.E R94, desc[UR10][R162.64] ;  /* 0x0000000aa25e4981 */ /* 0x000f62000c1e1900 */
[----:B-1----:R-:W-:-:S05]  /*0b80*/  @P5 IMAD.WIDE.U32 R126, R106, 0x10, R126 ;  /* 0x000000106a7e5825 */ /* 0x002fca00078e007e */
[----:B------:R0:W5:Y:S01]  /*0b90*/  @P5 LDG.E.128 R52, desc[UR10][R126.64] ;  /* 0x0000000a7e345981 */ /* 0x000162000c1e1d00 */
[----:B------:R-:W-:Y:S01]  /*0ba0*/  IADD3 R165, PT, PT, R106, 0x80, RZ ;  /* 0x000000806aa57810 */ /* 0x000fe20007ffe0ff */
[C---:B---3--:R-:W-:Y:S01]  /*0bb0*/  FADD.FTZ R3, -R164.reuse, R88 ;  /* 0x00000058a4037221 */ /* 0x048fe20000010100 */
[C---:B------:R-:W-:Y:S01]  /*0bc0*/  FADD.FTZ R89, -R164.reuse, R89 ;  /* 0x00000059a4597221 */ /* 0x040fe20000010100 */
[----:B------:R-:W-:Y:S02]  /*0bd0*/  HADD2.F32 R88, -RZ, R107.H1_H1 ;  /* 0x3000006bff587230 */ /* 0x000fe40000004100 */
[----:B------:R-:W-:Y:S01]  /*0be0*/  FADD.FTZ R159, -R164, R90 ;  /* 0x0000005aa49f7221 */ /* 0x000fe20000010100 */
[C---:B-----5:R-:W-:Y:S01]  /*0bf0*/  FMUL.FTZ R3, R92.reuse, R3 ;  /* 0x000000035c037220 */ /* 0x060fe20000410000 */
[----:B0-----:R-:W-:Y:S01]  /*0c00*/  FMUL.FTZ R126, R92, R89 ;  /* 0x000000595c7e7220 */ /* 0x001fe20000410000 */
[----:B----4-:R-:W-:Y:S01]  /*0c10*/  FMUL.FTZ R114, R84, R123 ;  /* 0x0000007b54727220 */ /* 0x010fe20000410000 */
[----:B------:R-:W-:Y:S01]  /*0c20*/  FADD.FTZ R24, R24, R84 ;  /* 0x0000005418187221 */ /* 0x000fe20000010000 */
[----:B------:R-:W-:Y:S01]  /*0c30*/  FFMA.FTZ R48, R84, R3, R48 ;  /* 0x0000000354307223 */ /* 0x000fe20000010030 */
[----:B------:R-:W-:Y:S01]  /*0c40*/  FMUL.FTZ R123, R85, R88 ;  /* 0x00000058557b7220 */ /* 0x000fe20000410000 */
[----:B------:R-:W-:Y:S01]  /*0c50*/  FADD.FTZ R25, R25, R85 ;  /* 0x0000005519197221 */ /* 0x000fe20000010000 */
[----:B------:R-:W-:Y:S01]  /*0c60*/  FFMA.FTZ R49, R85, R126, R49 ;  /* 0x0000007e55317223 */ /* 0x000fe20000010031 */
[----:B------:R-:W-:Y:S01]  /*0c70*/  FMUL.FTZ R127, R92, R159 ;  /* 0x0000009f5c7f7220 */ /* 0x000fe20000410000 */
[----:B------:R-:W-:Y:S01]  /*0c80*/  FADD.FTZ R84, RZ, R114 ;  /* 0x00000072ff547221 */ /* 0x000fe20000010000 */
[----:B------:R-:W-:Y:S01]  /*0c90*/  FFMA.FTZ R85, R3, R114, RZ ;  /* 0x0000007203557223 */ /* 0x000fe200000100ff */
[----:B------:R-:W-:Y:S01]  /*0ca0*/  FMUL.FTZ R125, R86, R125 ;  /* 0x0000007d567d7220 */ /* 0x000fe20000410000 */
        /* <DEDUP_REMOVED lines=13> */
.L_x_3041:
[----:B------:R-:W-:Y:S05]  /*0d80*/  BSYNC.RECONVERGENT B0 ;  /* 0x0000000000007941 */ /* 0x000fea0003800200 */
.L_x_3040:
[----:B------:R-:W-:Y:S04]  /*0d90*/  BSSY.RECONVERGENT B0, `(.L_x_3042) ;  /* 0x0000036000007945 */ /* 0x000fe80003800200 */
[----:B------:R-:W-:Y:S05]  /*0da0*/  @!P0 BRA `(.L_x_3043) ;  /* 0x0000000000d08947 */ /* 0x000fea0003800000 */
        /* <DEDUP_REMOVED lines=14> */
[----:B--2---:R-:W-:-:S05]  /*0e90*/  IMAD.WIDE.U32 R130, R165, 0x4, R130 ;  /* 0x00000004a5827825 */ /* 0x004fca00078e0082 */
[----:B------:R-:W5:Y:S01]  /*0ea0*/  LDG.E R97, desc[UR10][R130.64] ;  /* 0x0000000a82617981 */ /* 0x000f62000c1e1900 */
[----:B0-----:R-:W-:-:S05]  /*0eb0*/  @P5 IMAD.WIDE.U32 R162, R165, 0x10, R162 ;  /* 0x00000010a5a25825 */ /* 0x001fca00078e00a2 */
[----:B------:R-:W5:Y:S01]  /*0ec0*/  @P5 LDG.E.128 R56, desc[UR10][R162.64] ;  /* 0x0000000aa2385981 */ /* 0x000f62000c1e1d00 */
[----:B-1----:R-:W-:-:S05]  /*0ed0*/  @P4 IMAD.WIDE.U32 R128, R165, 0x4, R128 ;  /* 0x00000004a5804825 */ /* 0x002fca00078e0080 */
[----:B------:R0:W5:Y:S01]  /*0ee0*/  @P4 LDG.E R96, desc[UR10][R128.64] ;  /* 0x0000000a80604981 */ /* 0x000162000c1e1900 */
[----:B------:R-:W-:Y:S01]  /*0ef0*/  IADD3 R165, PT, PT, R165, 0x80, RZ ;  /* 0x00000080a5a57810 */ /* 0x000fe20007ffe0ff */
[C---:B---3--:R-:W-:Y:S01]  /*0f00*/  FADD.FTZ R113, -R164.reuse, R88 ;  /* 0x00000058a4717221 */ /* 0x048fe20000010100 */
[----:B------:R-:W-:Y:S01]  /*0f10*/  FADD.FTZ R89, -R164, R89 ;  /* 0x00000059a4597221 */ /* 0x000fe20000010100 */
[----:B------:R-:W-:Y:S02]  /*0f20*/  HADD2.F32 R88, -RZ, R109.H1_H1 ;  /* 0x3000006dff587230 */ /* 0x000fe40000004100 */
[C---:B-----5:R-:W-:Y:S01]  /*0f30*/  FMUL.FTZ R113, R92.reuse, R113 ;  /* 0x000000715c717220 */ /* 0x060fe20000410000 */
[----:B0-----:R-:W-:Y:S01]  /*0f40*/  FMUL.FTZ R128, R92, R89 ;  /* 0x000000595c807220 */ /* 0x001fe20000410000 */
[--C-:B------:R-:W-:Y:S02]  /*0f50*/  HADD2.F32 R89, -RZ, R110.reuse.H0_H0 ;  /* 0x2000006eff597230 */ /* 0x100fe40000004100 */
[----:B----4-:R-:W-:Y:S01]  /*0f60*/  FMUL.FTZ R116, R84, R149 ;  /* 0x0000009554747220 */ /* 0x010fe20000410000 */
        /* <DEDUP_REMOVED lines=8> */
[----:B------:R-:W-:Y:S01]  /*0ff0*/  FMUL.FTZ R130, R86, R89 ;  /* 0x0000005956827220 */ /* 0x000fe20000410000 */
[----:B------:R-:W-:-:S02]  /*1000*/  HADD2.F32 R88, -RZ, R110.H1_H1 ;  /* 0x3000006eff587230 */ /* 0x000fc40000004100 */
[----:B------:R-:W-:Y:S01]  /*1010*/  FMUL.FTZ R131, R92, R159 ;  /* 0x0000009f5c837220 */ /* 0x000fe20000410000 */
[----:B------:R-:W-:Y:S01]  /*1020*/  FADD.FTZ R89, R84, R129 ;  /* 0x0000008154597221 */ /* 0x000fe20000010000 */
[----:B------:R-:W-:Y:S01]  /*1030*/  FADD.FTZ R91, -R164, R91 ;  /* 0x0000005ba45b7221 */ /* 0x000fe20000010100 */
        /* <DEDUP_REMOVED lines=11> */
.L_x_3043:
[----:B------:R-:W-:Y:S05]  /*10f0*/  BSYNC.RECONVERGENT B0 ;  /* 0x0000000000007941 */ /* 0x000fea0003800200 */
.L_x_3042:
        /* <DEDUP_REMOVED lines=54> */
.L_x_3045:
[----:B------:R-:W-:Y:S05]  /*1460*/  BSYNC.RECONVERGENT B0 ;  /* 0x0000000000007941 */ /* 0x000fea0003800200 */
.L_x_3044:
        /* <DEDUP_REMOVED lines=54> */
.L_x_3047:
[----:B------:R-:W-:Y:S05]  /*17d0*/  BSYNC.RECONVERGENT B0 ;  /* 0x0000000000007941 */ /* 0x000fea0003800200 */
.L_x_3046:
        /* <DEDUP_REMOVED lines=19> */
[----:B------:R0:W5:Y:S01]  /*1910*/  @P5 LDG.E.128 R68, desc[UR10][R140.64] ;  /* 0x0000000a8c445981 */ /* 0x000162000c1e1d00 */
        /* <DEDUP_REMOVED lines=18> */
[----:B-1----:R-:W-:Y:S01]  /*1a40*/  FMUL.FTZ R142, R86, R89 ;  /* 0x00000059568e7220 */ /* 0x002fe20000410000 */
        /* <DEDUP_REMOVED lines=15> */
.L_x_3049:
[----:B------:R-:W-:Y:S05]  /*1b40*/  BSYNC.RECONVERGENT B0 ;  /* 0x0000000000007941 */ /* 0x000fea0003800200 */
.L_x_3048:
[----:B------:R-:W-:Y:S01]  /*1b50*/  ISETP.NE.AND P4, PT, R161, RZ, PT ;  /* 0x000000ffa100720c */ /* 0x000fe20003f85270 */
[----:B------:R-:W-:-:S12]  /*1b60*/  BSSY.RECONVERGENT B0, `(.L_x_3050) ;  /* 0x0000035000007945 */ /* 0x000fd80003800200 */
        /* <DEDUP_REMOVED lines=14> */
[----:B--2---:R-:W-:-:S05]  /*1c50*/  IMAD.WIDE.U32 R162, R165, 0x4, R162 ;  /* 0x00000004a5a27825 */ /* 0x004fca00078e00a2 */
[----:B------:R-:W5:Y:S01]  /*1c60*/  LDG.E R104, desc[UR10][R162.64] ;  /* 0x0000000aa2687981 */ /* 0x000f62000c1e1900 */
[----:B------:R-:W-:Y:S02]  /*1c70*/  HADD2.F32 R157, -RZ, R173.H0_H0 ;  /* 0x200000adff9d7230 */ /* 0x000fe40000004100 */
[----:B0-----:R-:W-:-:S05]  /*1c80*/  @P4 IMAD.WIDE.U32 R144, R165, 0x4, R144 ;  /* 0x00000004a5904825 */ /* 0x001fca00078e0090 */
[----:B------:R0:W5:Y:S01]  /*1c90*/  @P4 LDG.E R105, desc[UR10][R144.64] ;  /* 0x0000000a90694981 */ /* 0x000162000c1e1900 */
[----:B-1----:R-:W-:-:S05]  /*1ca0*/  @P5 IMAD.WIDE.U32 R146, R165, 0x10, R146 ;  /* 0x00000010a5925825 */ /* 0x002fca00078e0092 */
[----:B------:R1:W5:Y:S01]  /*1cb0*/  @P5 LDG.E.128 R72, desc[UR10][R146.64] ;  /* 0x0000000a92485981 */ /* 0x000362000c1e1d00 */
        /* <DEDUP_REMOVED lines=31> */
.L_x_3051:
[----:B------:R-:W-:Y:S05]  /*1eb0*/  BSYNC.RECONVERGENT B0 ;  /* 0x0000000000007941 */ /* 0x000fea0003800200 */
.L_x_3050:
        /* <DEDUP_REMOVED lines=32> */
.L_x_3053:
[----:B------:R-:W-:Y:S05]  /*20c0*/  BSYNC.RECONVERGENT B0 ;  /* 0x0000000000007941 */ /* 0x000fea0003800200 */
.L_x_3052:
[----:B------:R-:W1:Y:S08]  /*20d0*/  S2UR UR5, SR_CgaCtaId ;  /* 0x00000000000579c3 */ /* 0x000e700000008800 */
[----:B------:R-:W-:Y:S06]  /*20e0*/  BAR.SYNC.DEFER_BLOCKING 0x0 ;  /* 0x0000000000007b1d */ /* 0x000fec0000010000 */
[----:B------:R-:W-:-:S02]  /*20f0*/  UMOV UR4, 0x400 ;  /* 0x0000040000047882 */ /* 0x000fc40000000000 */
[----:B------:R-:W2:Y:S01]  /*2100*/  LDC.U8 R164, c[0x0][0x410] ;  /* 0x00010400ffa47b82 */ /* 0x000ea20000000000 */
[----:B------:R-:W-:Y:S07]  /*2110*/  BSSY.RECONVERGENT B0, `(.L_x_3054) ;  /* 0x000012e000007945 */ /* 0x000fee0003800200 */
[----:B------:R-:W3:Y:S01]  /*2120*/  LDC.64 R162, c[0x0][0x380] ;  /* 0x0000e000ffa27b82 */ /* 0x000ee20000000a00 */
[----:B-1----:R-:W-:-:S04]  /*2130*/  ULEA UR4, UR5, UR4, 0x18 ;  /* 0x0000000405047291 */ /* 0x002fc8000f8ec0ff */
[----:B------:R-:W-:Y:S02]  /*2140*/  UIADD3 UR5, UPT, UPT, UR4, 0x3020, URZ ;  /* 0x0000302004057890 */ /* 0x000fe4000fffe0ff */
[----:B------:R-:W-:Y:S02]  /*2150*/  @!UP1 UIADD3 UR5, UPT, UPT, UR4, 0x3000, URZ ;  /* 0x0000300004059890 */ /* 0x000fe4000fffe0ff */
[----:B------:R-:W-:Y:S01]  /*2160*/  UIADD3 UR8, UPT, UPT, UR4, 0x3030, URZ ;  /* 0x0000303004087890 */ /* 0x000fe2000fffe0ff */
[----:B--2---:R-:W-:Y:S01]  /*2170*/  ISETP.NE.AND P4, PT, R164, RZ, PT ;  /* 0x000000ffa400720c */ /* 0x004fe20003f85270 */
[----:B------:R-:W-:-:S03]  /*2180*/  @!UP1 UIADD3 UR8, UPT, UPT, UR4, 0x3010, URZ ;  /* 0x0000301004089890 */ /* 0x000fc6000fffe0ff */
[----:B------:R-:W-:Y:S02]  /*2190*/  P2R R166, PR, RZ, 0x10 ;  /* 0x00000010ffa67803 */ /* 0x000fe40000000000 */
[----:B0-----:R-:W0:Y:S01]  /*21a0*/  LDS.128 R84, [UR5] ;  /* 0x00000005ff547984 */ /* 0x001e220008000c00 */
[----:B---3--:R-:W-:-:S03]  /*21b0*/  IADD3 R93, PT, PT, R93, R162, RZ ;  /* 0x000000a25d5d7210 */ /* 0x008fc60007ffe0ff */
[----:B------:R-:W1:Y:S01]  /*21c0*/  LDS.128 R88, [UR8] ;  /* 0x00000008ff587984 */ /* 0x000e620008000c00 */
[----:B------:R-:W-:-:S04]  /*21d0*/  ISETP.GE.AND P5, PT, R93, R163, PT ;  /* 0x000000a35d00720c */ /* 0x000fc80003fa6270 */
[----:B------:R-:W-:Y:S01]  /*21e0*/  P2R R168, PR, RZ, 0x20 ;  /* 0x00000020ffa87803 */ /* 0x000fe20000000000 */
        /* <DEDUP_REMOVED lines=10> */
[----:B------:R-:W-:Y:S02]  /*2290*/  FSEL R165, R90, RZ, !P4 ;  /* 0x000000ff5aa57208 */ /* 0x000fe40006000000 */
[----:B------:R-:W-:-:S04]  /*22a0*/  ISETP.GE.U32.AND P4, PT, R2, 0x80, PT ;  /* 0x000000800200780c */ /* 0x000fc80003f86070 */
[----:B------:R-:W-:-:S09]  /*22b0*/  P2R R167, PR, RZ, 0x10 ;  /* 0x00000010ffa77803 */ /* 0x000fd20000000000 */
[----:B------:R-:W-:Y:S05]  /*22c0*/  @!P4 BRA `(.L_x_3055) ;  /* 0x000000100048c947 */ /* 0x000fea0003800000 */
        /* <DEDUP_REMOVED lines=12> */
[----:B------:R-:W-:Y:S01]  /*2390*/  LOP3.LUT P4, RZ, R95, 0xff, RZ, 0xc0, !PT ;  /* 0x000000ff5fff7812 */ /* 0x000fe2000788c0ff */
[----:B------:R-:W-:Y:S02]  /*23a0*/  FFMA.FTZ R86, R126, R164, R165 ;  /* 0x000000a47e567223 */ /* 0x000fe400000100a5 */
[----:B------:R-:W-:-:S04]  /*23b0*/  FADD.FTZ R85, R114, -R85 ;  /* 0x8000005572557221 */ /* 0x000fc80000010000 */
[----:B-----5:R-:W-:-:S04]  /*23c0*/  FMUL.FTZ R85, R92, R85 ;  /* 0x000000555c557220 */ /* 0x020fc80000410000 */
[----:B------:R-:W-:-:S05]  /*23d0*/  FMUL.FTZ R85, R85, UR14 ;  /* 0x0000000e55557c20 */ /* 0x000fca0008410000 */
[----:B------:R-:W-:Y:S01]  /*23e0*/  SEL R84, R85, RZ, P4 ;  /* 0x000000ff55547207 */ /* 0x000fe20002000000 */
[----:B------:R-:W-:Y:S01]  /*23f0*/  FADD.FTZ R85, R123, -R86 ;  /* 0x800000567b557221 */ /* 0x000fe20000010000 */
[----:B------:R-:W-:Y:S01]  /*2400*/  FFMA.FTZ R86, R127, R164, R165 ;  /* 0x000000a47f567223 */ /* 0x000fe200000100a5 */
[----:B------:R-:W-:Y:S02]  /*2410*/  LOP3.LUT P4, RZ, R95, 0xff00, RZ, 0xc0, !PT ;  /* 0x0000ff005fff7812 */ /* 0x000fe4000788c0ff */
[----:B------:R-:W-:Y:S01]  /*2420*/  FMUL.FTZ R85, R92, R85 ;  /* 0x000000555c557220 */ /* 0x000fe20000410000 */
[----:B------:R-:W-:-:S03]  /*2430*/  FADD.FTZ R87, R125, -R86 ;  /* 0x800000567d577221 */ /* 0x000fc60000010000 */
[----:B------:R-:W-:Y:S01]  /*2440*/  FMUL.FTZ R85, R85, UR14 ;  /* 0x0000000e55557c20 */ /* 0x000fe20008410000 */
[----:B------:R-:W-:-:S04]  /*2450*/  FMUL.FTZ R87, R92, R87 ;  /* 0x000000575c577220 */ /* 0x000fc80000410000 */
[----:B------:R-:W-:Y:S01]  /*2460*/  SEL R85, R85, RZ, P4 ;  /* 0x000000ff55557207 */ /* 0x000fe20002000000 */
[----:B------:R-:W-:Y:S01]  /*2470*/  FMUL.FTZ R87, R87, UR14 ;  /* 0x0000000e57577c20 */ /* 0x000fe20008410000 */
[----:B------:R-:W-:-:S04]  /*2480*/  LOP3.LUT P4, RZ, R95, 0xff0000, RZ, 0xc0, !PT ;  /* 0x00ff00005fff7812 */ /* 0x000fc8000788c0ff */
[----:B------:R-:W-:Y:S01]  /*2490*/  SEL R86, R87, RZ, P4 ;  /* 0x000000ff57567207 */ /* 0x000fe20002000000 */
[----:B------:R-:W-:Y:S01]  /*24a0*/  FFMA.FTZ R87, R150, R164, R165 ;  /* 0x000000a496577223 */ /* 0x000fe200000100a5 */
[----:B------:R-:W-:-:S03]  /*24b0*/  ISETP.GE.U32.AND P4, PT, R95, 0x1000000, PT ;  /* 0x010000005f00780c */ /* 0x000fc60003f86070 */
[----:B------:R-:W-:-:S04]  /*24c0*/  FADD.FTZ R87, R148, -R87 ;  /* 0x8000005794577221 */ /* 0x000fc80000010000 */
[----:B------:R-:W-:-:S04]  /*24d0*/  FMUL.FTZ R87, R92, R87 ;  /* 0x000000575c577220 */ /* 0x000fc80000410000 */
[----:B------:R-:W-:-:S05]  /*24e0*/  FMUL.FTZ R87, R87, UR14 ;  /* 0x0000000e57577c20 */ /* 0x000fca0008410000 */
[----:B------:R-:W-:Y:S01]  /*24f0*/  SEL R87, R87, RZ, P4 ;  /* 0x000000ff57577207 */ /* 0x000fe20002000000 */
[----:B------:R-:W-:Y:S06]  /*2500*/  BRA `(.L_x_3059) ;  /* 0x0000000c00807947 */ /* 0x000fec0003800000 */
.L_x_3058:
[-CC-:B------:R-:W-:Y:S01]  /*2510*/  FFMA.FTZ R77, R3, R164.reuse, R165.reuse ;  /* 0x000000a4034d7223 */ /* 0x180fe200000100a5 */
[----:B------:R-:W-:Y:S01]  /*2520*/  FFMA.FTZ R78, R126, R164, R165 ;  /* 0x000000a47e4e7223 */ /* 0x000fe200000100a5 */
[----:B------:R-:W-:Y:S02]  /*2530*/  LOP3.LUT P4, RZ, R95, 0xff, RZ, 0xc0, !PT ;  /* 0x000000ff5fff7812 */ /* 0x000fe4000788c0ff */
[----:B------:R-:W-:-:S04]  /*2540*/  FADD.FTZ R77, R114, -R77 ;  /* 0x8000004d724d7221 */ /* 0x000fc80000010000 */
[----:B-----5:R-:W-:Y:S01]  /*2550*/  FMUL.FTZ R76, R92, R77 ;  /* 0x0000004d5c4c7220 */ /* 0x020fe20000410000 */
[----:B------:R-:W-:Y:S01]  /*2560*/  FADD.FTZ R77, R123, -R78 ;  /* 0x8000004e7b4d7221 */ /* 0x000fe20000010000 */
[----:B------:R-:W-:Y:S02]  /*2570*/  FFMA.FTZ R78, R127, R164, R165 ;  /* 0x000000a47f4e7223 */ /* 0x000fe400000100a5 */
[----:B------:R-:W-:Y:S01]  /*2580*/  FMUL.FTZ R84, R76, UR14 ;  /* 0x0000000e4c547c20 */ /* 0x000fe20008410000 */
[----:B------:R-:W-:Y:S01]  /*2590*/  FMUL.FTZ R77, R92, R77 ;  /* 0x0000004d5c4d7220 */ /* 0x000fe20000410000 */
[----:B------:R-:W-:-:S03]  /*25a0*/  FADD.FTZ R79, R125, -R78 ;  /* 0x8000004e7d4f7221 */ /* 0x000fc60000010000 */
[----:B------:R-:W-:Y:S01]  /*25b0*/  SEL R84, R84, RZ, P4 ;  /* 0x000000ff54547207 */ /* 0x000fe20002000000 */
[----:B------:R-:W-:Y:S01]  /*25c0*/  FMUL.FTZ R78, R92, R79 ;  /* 0x0000004f5c4e7220 */ /* 0x000fe20000410000 */
[----:B------:R-:W-:Y:S01]  /*25d0*/  FFMA.FTZ R79, R150, R164, R165 ;  /* 0x000000a4964f7223 */ /* 0x000fe200000100a5 */
[----:B------:R-:W-:Y:S01]  /*25e0*/  FMUL.FTZ R85, R77, UR14 ;  /* 0x0000000e4d557c20 */ /* 0x000fe20008410000 */
[----:B------:R-:W-:Y:S01]  /*25f0*/  LOP3.LUT P4, RZ, R95, 0xff00, RZ, 0xc0, !PT ;  /* 0x0000ff005fff7812 */ /* 0x000fe2000788c0ff */
[----:B------:R-:W-:Y:S01]  /*2600*/  FMUL.FTZ R86, R78, UR14 ;  /* 0x0000000e4e567c20 */ /* 0x000fe20008410000 */
[----:B------:R-:W-:Y:S02]  /*2610*/  FADD.FTZ R79, R148, -R79 ;  /* 0x8000004f944f7221 */ /* 0x000fe40000010000 */
[----:B------:R-:W-:Y:S02]  /*2620*/  SEL R85, R85, RZ, P4 ;  /* 0x000000ff55557207 */ /* 0x000fe40002000000 */
[----:B------:R-:W-:Y:S01]  /*2630*/  LOP3.LUT P4, RZ, R95, 0xff0000, RZ, 0xc0, !PT ;  /* 0x00ff00005fff7812 */ /* 0x000fe2000788c0ff */
[----:B------:R-:W-:-:S03]  /*2640*/  FMUL.FTZ R79, R92, R79 ;  /* 0x0000004f5c4f7220 */ /* 0x000fc60000410000 */
[----:B------:R-:W-:Y:S01]  /*2650*/  SEL R86, R86, RZ, P4 ;  /* 0x000000ff56567207 */ /* 0x000fe20002000000 */
[----:B------:R-:W-:Y:S01]  /*2660*/  FMUL.FTZ R87, R79, UR14 ;  /* 0x0000000e4f577c20 */ /* 0x000fe20008410000 */
[----:B------:R-:W-:-:S04]  /*2670*/  ISETP.GE.U32.AND P4, PT, R95, 0x1000000, PT ;  /* 0x010000005f00780c */ /* 0x000fc80003f86070 */
[----:B------:R-:W-:Y:S01]  /*2680*/  SEL R87, R87, RZ, P4 ;  /* 0x000000ff57577207 */ /* 0x000fe20002000000 */
[----:B------:R-:W-:Y:S08]  /*2690*/  BRA `(.L_x_3059) ;  /* 0x0000000c001c7947 */ /* 0x000ff00003800000 */
.L_x_3057:
        /* <DEDUP_REMOVED lines=8> */
[----:B------:R-:W-:-:S04]  /*2720*/  FADD.FTZ R85, R114, -R85 ;  /* 0x8000005572557221 */ /* 0x000fc80000010000 */
[----:B-----5:R-:W-:Y:S01]  /*2730*/  FFMA.FTZ R84, R92, R85, R52 ;  /* 0x000000555c547223 */ /* 0x020fe20000010034 */
[----:B------:R-:W-:Y:S01]  /*2740*/  FADD.FTZ R85, R123, -R86 ;  /* 0x800000567b557221 */ /* 0x000fe20000010000 */
[----:B------:R-:W-:Y:S02]  /*2750*/  FFMA.FTZ R86, R127, R164, R165 ;  /* 0x000000a47f567223 */ /* 0x000fe400000100a5 */
[----:B------:R-:W-:Y:S01]  /*2760*/  FMUL.FTZ R84, R84, UR14 ;  /* 0x0000000e54547c20 */ /* 0x000fe20008410000 */
[----:B------:R-:W-:Y:S01]  /*2770*/  FFMA.FTZ R85, R92, R85, R53 ;  /* 0x000000555c557223 */ /* 0x000fe20000010035 */
[----:B------:R-:W-:-:S03]  /*2780*/  FADD.FTZ R87, R125, -R86 ;  /* 0x800000567d577221 */ /* 0x000fc60000010000 */
[----:B------:R-:W-:Y:S01]  /*2790*/  SEL R84, R84, RZ, P4 ;  /* 0x000000ff54547207 */ /* 0x000fe20002000000 */
[----:B------:R-:W-:Y:S01]  /*27a0*/  FFMA.FTZ R86, R92, R87, R54 ;  /* 0x000000575c567223 */ /* 0x000fe20000010036 */
[----:B------:R-:W-:Y:S01]  /*27b0*/  FFMA.FTZ R87, R150, R164, R165 ;  /* 0x000000a496577223 */ /* 0x000fe200000100a5 */
[----:B------:R-:W-:Y:S01]  /*27c0*/  FMUL.FTZ R85, R85, UR14 ;  /* 0x0000000e55557c20 */ /* 0x000fe20008410000 */
[----:B------:R-:W-:Y:S01]  /*27d0*/  LOP3.LUT P4, RZ, R95, 0xff00, RZ, 0xc0, !PT ;  /* 0x0000ff005fff7812 */ /* 0x000fe2000788c0ff */
[----:B------:R-:W-:Y:S01]  /*27e0*/  FMUL.FTZ R86, R86, UR14 ;  /* 0x0000000e56567c20 */ /* 0x000fe20008410000 */
[----:B------:R-:W-:Y:S02]  /*27f0*/  FADD.FTZ R87, R148, -R87 ;  /* 0x8000005794577221 */ /* 0x000fe40000010000 */
[----:B------:R-:W-:Y:S02]  /*2800*/  SEL R85, R85, RZ, P4 ;  /* 0x000000ff55557207 */ /* 0x000fe40002000000 */
[----:B------:R-:W-:Y:S01]  /*2810*/  LOP3.LUT P4, RZ, R95, 0xff0000, RZ, 0xc0, !PT ;  /* 0x00ff00005fff7812 */ /* 0x000fe2000788c0ff */
[----:B------:R-:W-:-:S03]  /*2820*/  FFMA.FTZ R87, R92, R87, R55 ;  /* 0x000000575c577223 */ /* 0x000fc60000010037 */
[----:B------:R-:W-:Y:S01]  /*2830*/  SEL R86, R86, RZ, P4 ;  /* 0x000000ff56567207 */ /* 0x000fe20002000000 */
[----:B------:R-:W-:Y:S01]  /*2840*/  FMUL.FTZ R87, R87, UR14 ;  /* 0x0000000e57577c20 */ /* 0x000fe20008410000 */
[----:B------:R-:W-:-:S04]  /*2850*/  ISETP.GE.U32.AND P4, PT, R95, 0x1000000, PT ;  /* 0x010000005f00780c */ /* 0x000fc80003f86070 */
[----:B------:R-:W-:Y:S01]  /*2860*/  SEL R87, R87, RZ, P4 ;  /* 0x000000ff57577207 */ /* 0x000fe20002000000 */
[----:B------:R-:W-:Y:S08]  /*2870*/  BRA `(.L_x_3059) ;  /* 0x0000000800a47947 */ /* 0x000ff00003800000 */
.L_x_3060:
[-CC-:B------:R-:W-:Y:S01]  /*2880*/  FFMA.FTZ R77, R3, R164.reuse, R165.reuse ;  /* 0x000000a4034d7223 */ /* 0x180fe200000100a5 */
[----:B------:R-:W-:Y:S01]  /*2890*/  FFMA.FTZ R78, R126, R164, R165 ;  /* 0x000000a47e4e7223 */ /* 0x000fe200000100a5 */
[----:B------:R-:W-:Y:S02]  /*28a0*/  LOP3.LUT P4, RZ, R95, 0xff, RZ, 0xc0, !PT ;  /* 0x000000ff5fff7812 */ /* 0x000fe4000788c0ff */
[----:B------:R-:W-:Y:S01]  /*28b0*/  FADD.FTZ R77, R114, -R77 ;  /* 0x8000004d724d7221 */ /* 0x000fe20000010000 */
[----:B------:R-:W-:-:S03]  /*28c0*/  FADD.FTZ R78, R123, -R78 ;  /* 0x8000004e7b4e7221 */ /* 0x000fc60000010000 */
[C---:B-----5:R-:W-:Y:S01]  /*28d0*/  FFMA.FTZ R76, R92.reuse, R77, R52 ;  /* 0x0000004d5c4c7223 */ /* 0x060fe20000010034 */
[----:B------:R-:W-:Y:S01]  /*28e0*/  FFMA.FTZ R77, R92, R78, R53 ;  /* 0x0000004e5c4d7223 */ /* 0x000fe20000010035 */
[----:B------:R-:W-:Y:S02]  /*28f0*/  FFMA.FTZ R78, R127, R164, R165 ;  /* 0x000000a47f4e7223 */ /* 0x000fe400000100a5 */
[----:B------:R-:W-:Y:S01]  /*2900*/  FMUL.FTZ R84, R76, UR14 ;  /* 0x0000000e4c547c20 */ /* 0x000fe20008410000 */
[----:B------:R-:W-:Y:S01]  /*2910*/  FMUL.FTZ R85, R77, UR14 ;  /* 0x0000000e4d557c20 */ /* 0x000fe20008410000 */
[----:B------:R-:W-:-:S03]  /*2920*/  FADD.FTZ R79, R125, -R78 ;  /* 0x8000004e7d4f7221 */ /* 0x000fc60000010000 */
[----:B------:R-:W-:Y:S01]  /*2930*/  SEL R84, R84, RZ, P4 ;  /* 0x000000ff54547207 */ /* 0x000fe20002000000 */
[----:B------:R-:W-:Y:S01]  /*2940*/  FFMA.FTZ R78, R92, R79, R54 ;  /* 0x0000004f5c4e7223 */ /* 0x000fe20000010036 */
[----:B------:R-:W-:Y:S01]  /*2950*/  FFMA.FTZ R79, R150, R164, R165 ;  /* 0x000000a4964f7223 */ /* 0x000fe200000100a5 */
[----:B------:R-:W-:Y:S02]  /*2960*/  LOP3.LUT P4, RZ, R95, 0xff00, RZ, 0xc0, !PT ;  /* 0x0000ff005fff7812 */ /* 0x000fe4000788c0ff */
[----:B------:R-:W-:Y:S01]  /*2970*/  FMUL.FTZ R86, R78, UR14 ;  /* 0x0000000e4e567c20 */ /* 0x000fe20008410000 */
[----:B------:R-:W-:Y:S01]  /*2980*/  FADD.FTZ R79, R148, -R79 ;  /* 0x8000004f944f7221 */ /* 0x000fe20000010000 */
        /* <DEDUP_REMOVED lines=8> */
.L_x_3056:
        /* <DEDUP_REMOVED lines=14> */
[----:B------:R-:W-:Y:S02]  /*2af0*/  SEL R84, R81, RZ, P4 ;  /* 0x000000ff51547207 */ /* 0x000fe40002000000 */
[----:B------:R-:W-:-:S04]  /*2b00*/  LOP3.LUT P4, RZ, R94, 0xff, RZ, 0xc0, !PT ;  /* 0x000000ff5eff7812 */ /* 0x000fc8000788c0ff */
        /* <DEDUP_REMOVED lines=11> */
[----:B------:R-:W-:Y:S02]  /*2bc0*/  SEL R81, R81, RZ, P4 ;  /* 0x000000ff51517207 */ /* 0x000fe40002000000 */
[----:B------:R-:W-:-:S04]  /*2bd0*/  LOP3.LUT P4, RZ, R95, 0xff0000, RZ, 0xc0, !PT ;  /* 0x00ff00005fff7812 */ /* 0x000fc8000788c0ff */
[----:B------:R-:W-:Y:S02]  /*2be0*/  SEL R86, R83, RZ, P4 ;  /* 0x000000ff53567207 */ /* 0x000fe40002000000 */
[----:B------:R-:W-:-:S04]  /*2bf0*/  LOP3.LUT P4, RZ, R94, 0xff0000, RZ, 0xc0, !PT ;  /* 0x00ff00005eff7812 */ /* 0x000fc8000788c0ff */
[----:B------:R-:W-:Y:S01]  /*2c00*/  SEL R82, R83, RZ, P4 ;  /* 0x000000ff53527207 */ /* 0x000fe20002000000 */
[----:B------:R-:W-:Y:S01]  /*2c10*/  FFMA.FTZ R83, R150, R164, R165 ;  /* 0x000000a496537223 */ /* 0x000fe200000100a5 */
[----:B------:R-:W-:-:S03]  /*2c20*/  ISETP.GE.U32.AND P4, PT, R95, 0x1000000, PT ;  /* 0x010000005f00780c */ /* 0x000fc60003f86070 */
[----:B------:R-:W-:-:S04]  /*2c30*/  FADD.FTZ R83, R148, -R83 ;  /* 0x8000005394537221 */ /* 0x000fc80000010000 */
[----:B------:R-:W-:-:S04]  /*2c40*/  FMUL.FTZ R83, R92, R83 ;  /* 0x000000535c537220 */ /* 0x000fc80000410000 */
[----:B------:R-:W-:-:S05]  /*2c50*/  FMUL.FTZ R83, R83, UR14 ;  /* 0x0000000e53537c20 */ /* 0x000fca0008410000 */
[----:B------:R-:W-:Y:S02]  /*2c60*/  SEL R87, R83, RZ, P4 ;  /* 0x000000ff53577207 */ /* 0x000fe40002000000 */
[----:B------:R-:W-:-:S04]  /*2c70*/  ISETP.GE.U32.AND P4, PT, R94, 0x1000000, PT ;  /* 0x010000005e00780c */ /* 0x000fc80003f86070 */
[----:B------:R-:W-:Y:S01]  /*2c80*/  SEL R83, R83, RZ, P4 ;  /* 0x000000ff53537207 */ /* 0x000fe20002000000 */
[----:B------:R-:W-:Y:S08]  /*2c90*/  BRA `(.L_x_3059) ;  /* 0x00000004009c7947 */ /* 0x000ff00003800000 */
.L_x_3062:
        /* <DEDUP_REMOVED lines=11> */
[----:B------:R-:W-:Y:S01]  /*2d50*/  FMUL.FTZ R81, R77, UR14 ;  /* 0x0000000e4d517c20 */ /* 0x000fe20008410000 */
[----:B------:R-:W-:Y:S01]  /*2d60*/  LOP3.LUT P4, RZ, R94, 0xff, RZ, 0xc0, !PT ;  /* 0x000000ff5eff7812 */ /* 0x000fe2000788c0ff */
[----:B------:R-:W-:Y:S01]  /*2d70*/  FMUL.FTZ R78, R92, R79 ;  /* 0x0000004f5c4e7220 */ /* 0x000fe20000410000 */
[----:B------:R-:W-:Y:S02]  /*2d80*/  FFMA.FTZ R79, R150, R164, R165 ;  /* 0x000000a4964f7223 */ /* 0x000fe400000100a5 */
[----:B------:R-:W-:Y:S01]  /*2d90*/  SEL R80, R80, RZ, P4 ;  /* 0x000000ff50507207 */ /* 0x000fe20002000000 */
[----:B------:R-:W-:Y:S01]  /*2da0*/  FMUL.FTZ R82, R78, UR14 ;  /* 0x0000000e4e527c20 */ /* 0x000fe20008410000 */
[----:B------:R-:W-:Y:S01]  /*2db0*/  LOP3.LUT P4, RZ, R95, 0xff00, RZ, 0xc0, !PT ;  /* 0x0000ff005fff7812 */ /* 0x000fe2000788c0ff */
[----:B------:R-:W-:-:S03]  /*2dc0*/  FADD.FTZ R79, R148, -R79 ;  /* 0x8000004f944f7221 */ /* 0x000fc60000010000 */
[----:B------:R-:W-:Y:S01]  /*2dd0*/  SEL R85, R81, RZ, P4 ;  /* 0x000000ff51557207 */ /* 0x000fe20002000000 */
[----:B------:R-:W-:Y:S01]  /*2de0*/  FMUL.FTZ R79, R92, R79 ;  /* 0x0000004f5c4f7220 */ /* 0x000fe20000410000 */
[----:B------:R-:W-:-:S03]  /*2df0*/  LOP3.LUT P4, RZ, R94, 0xff00, RZ, 0xc0, !PT ;  /* 0x0000ff005eff7812 */ /* 0x000fc6000788c0ff */
        /* <DEDUP_REMOVED lines=11> */
.L_x_3061:
        /* <DEDUP_REMOVED lines=21> */
[----:B------:R-:W-:Y:S01]  /*3000*/  FFMA.FTZ R82, R127, R164, R165 ;  /* 0x000000a47f527223 */ /* 0x000fe200000100a5 */
[----:B------:R-:W-:-:S03]  /*3010*/  LOP3.LUT P4, RZ, R95, 0xff0000, RZ, 0xc0, !PT ;  /* 0x00ff00005fff7812 */ /* 0x000fc6000788c0ff */
[----:B------:R-:W-:-:S04]  /*3020*/  FADD.FTZ R83, R125, -R82 ;  /* 0x800000527d537221 */ /* 0x000fc80000010000 */
[----:B------:R-:W-:-:S04]  /*3030*/  FFMA.FTZ R83, R92, R83, R54 ;  /* 0x000000535c537223 */ /* 0x000fc80000010036 */
[----:B------:R-:W-:-:S05]  /*3040*/  FMUL.FTZ R83, R83, UR14 ;  /* 0x0000000e53537c20 */ /* 0x000fca0008410000 */
[----:B------:R-:W-:Y:S02]  /*3050*/  SEL R86, R83, RZ, P4 ;  /* 0x000000ff53567207 */ /* 0x000fe40002000000 */
[----:B------:R-:W-:-:S04]  /*3060*/  LOP3.LUT P4, RZ, R94, 0xff0000, RZ, 0xc0, !PT ;  /* 0x00ff00005eff7812 */ /* 0x000fc8000788c0ff */
[----:B------:R-:W-:Y:S01]  /*3070*/  SEL R82, R83, RZ, P4 ;  /* 0x000000ff53527207 */ /* 0x000fe20002000000 */
[----:B------:R-:W-:Y:S01]  /*3080*/  FFMA.FTZ R83, R150, R164, R165 ;  /* 0x000000a496537223 */ /* 0x000fe200000100a5 */
[----:B------:R-:W-:-:S03]  /*3090*/  ISETP.GE.U32.AND P4, PT, R95, 0x1000000, PT ;  /* 0x010000005f00780c */ /* 0x000fc60003f86070 */
[----:B------:R-:W-:-:S04]  /*30a0*/  FADD.FTZ R83, R148, -R83 ;  /* 0x8000005394537221 */ /* 0x000fc80000010000 */
[----:B------:R-:W-:-:S04]  /*30b0*/  FFMA.FTZ R83, R92, R83, R55 ;  /* 0x000000535c537223 */ /* 0x000fc80000010037 */
[----:B------:R-:W-:-:S05]  /*30c0*/  FMUL.FTZ R83, R83, UR14 ;  /* 0x0000000e53537c20 */ /* 0x000fca0008410000 */
[----:B------:R-:W-:Y:S02]  /*30d0*/  SEL R87, R83, RZ, P4 ;  /* 0x000000ff53577207 */ /* 0x000fe40002000000 */
[----:B------:R-:W-:-:S04]  /*30e0*/  ISETP.GE.U32.AND P4, PT, R94, 0x1000000, PT ;  /* 0x010000005e00780c */ /* 0x000fc80003f86070 */
[----:B------:R-:W-:Y:S01]  /*30f0*/  SEL R83, R83, RZ, P4 ;  /* 0x000000ff53537207 */ /* 0x000fe20002000000 */
[----:B------:R-:W-:Y:S08]  /*3100*/  BRA `(.L_x_3059) ;  /* 0x0000000000807947 */ /* 0x000ff00003800000 */
.L_x_3063:
        /* <DEDUP_REMOVED lines=13> */
[----:B------:R-:W-:Y:S01]  /*31e0*/  LOP3.LUT P4, RZ, R94, 0xff, RZ, 0xc0, !PT ;  /* 0x000000ff5eff7812 */ /* 0x000fe2000788c0ff */
[----:B------:R-:W-:Y:S02]  /*31f0*/  FFMA.FTZ R79, R150, R164, R165 ;  /* 0x000000a4964f7223 */ /* 0x000fe400000100a5 */
[----:B------:R-:W-:Y:S01]  /*3200*/  FMUL.FTZ R82, R78, UR14 ;  /* 0x0000000e4e527c20 */ /* 0x000fe20008410000 */
[----:B------:R-:W-:Y:S01]  /*3210*/  SEL R80, R80, RZ, P4 ;  /* 0x000000ff50507207 */ /* 0x000fe20002000000 */
[----:B------:R-:W-:Y:S01]  /*3220*/  FADD.FTZ R79, R148, -R79 ;  /* 0x8000004f944f7221 */ /* 0x000fe20000010000 */
[----:B------:R-:W-:-:S03]  /*3230*/  LOP3.LUT P4, RZ, R95, 0xff00, RZ, 0xc0, !PT ;  /* 0x0000ff005fff7812 */ /* 0x000fc6000788c0ff */
[----:B------:R-:W-:Y:S01]  /*3240*/  FFMA.FTZ R79, R92, R79, R55 ;  /* 0x0000004f5c4f7223 */ /* 0x000fe20000010037 */
        /* <DEDUP_REMOVED lines=12> */
.L_x_3059:
        /* <DEDUP_REMOVED lines=14> */
.L_x_3055:
[----:B------:R-:W-:Y:S05]  /*33f0*/  BSYNC.RECONVERGENT B0 ;  /* 0x0000000000007941 */ /* 0x000fea0003800200 */
.L_x_3054:
        /* <DEDUP_REMOVED lines=13> */
[-CC-:B------:R-:W-:Y:S01]  /*34d0*/  FFMA.FTZ R78, R128, R164.reuse, R165.reuse ;  /* 0x000000a4804e7223 */ /* 0x180fe200000100a5 */
[----:B------:R-:W-:Y:S01]  /*34e0*/  LOP3.LUT P6, RZ, R97, 0xff, RZ, 0xc0, !PT ;  /* 0x000000ff61ff7812 */ /* 0x000fe200078cc0ff */
[-C--:B------:R-:W-:Y:S01]  /*34f0*/  FFMA.FTZ R79, R131, R164.reuse, R165 ;  /* 0x000000a4834f7223 */ /* 0x080fe200000100a5 */
[----:B------:R-:W-:Y:S01]  /*3500*/  FADD.FTZ R77, R116, -R77 ;  /* 0x8000004d744d7221 */ /* 0x000fe20000010000 */
[----:B------:R-:W-:Y:S01]  /*3510*/  FADD.FTZ R78, R129, -R78 ;  /* 0x8000004e814e7221 */ /* 0x000fe20000010000 */
[----:B------:R-:W-:Y:S01]  /*3520*/  FFMA.FTZ R88, R152, R164, R165 ;  /* 0x000000a498587223 */ /* 0x000fe200000100a5 */
[----:B------:R-:W-:Y:S01]  /*3530*/  FADD.FTZ R79, R130, -R79 ;  /* 0x8000004f824f7221 */ /* 0x000fe20000010000 */
[C---:B-----5:R-:W-:Y:S01]  /*3540*/  FFMA.FTZ R76, R92.reuse, R77, R56 ;  /* 0x0000004d5c4c7223 */ /* 0x060fe20000010038 */
[C---:B------:R-:W-:Y:S01]  /*3550*/  FFMA.FTZ R77, R92.reuse, R78, R57 ;  /* 0x0000004e5c4d7223 */ /* 0x040fe20000010039 */
[----:B------:R-:W-:Y:S01]  /*3560*/  FADD.FTZ R88, R149, -R88 ;  /* 0x8000005895587221 */ /* 0x000fe20000010000 */
[----:B------:R-:W-:Y:S01]  /*3570*/  FFMA.FTZ R78, R92, R79, R58 ;  /* 0x0000004f5c4e7223 */ /* 0x000fe2000001003a */
[----:B------:R-:W-:Y:S01]  /*3580*/  FMUL.FTZ R80, R76, UR14 ;  /* 0x0000000e4c507c20 */ /* 0x000fe20008410000 */
[----:B------:R-:W-:Y:S01]  /*3590*/  FMUL.FTZ R81, R77, UR14 ;  /* 0x0000000e4d517c20 */ /* 0x000fe20008410000 */
[----:B------:R-:W-:Y:S01]  /*35a0*/  FFMA.FTZ R79, R92, R88, R59 ;  /* 0x000000585c4f7223 */ /* 0x000fe2000001003b */
        /* <DEDUP_REMOVED lines=18> */
.L_x_3068:
        /* <DEDUP_REMOVED lines=33> */
.L_x_3067:
[----:B0-----:R-:W0:Y:S02]  /*38e0*/  LDC.64 R80, c[0x0][0x478] ;  /* 0x00011e00ff507b82 */ /* 0x001e240000000a00 */
[----:B0-----:R-:W-:-:S04]  /*38f0*/  ISETP.NE.U32.AND P5, PT, R80, RZ, PT ;  /* 0x000000ff5000720c */ /* 0x001fc80003fa5070 */
[----:B------:R-:W-:-:S13]  /*3900*/  ISETP.NE.AND.EX P5, PT, R81, RZ, PT, P5 ;  /* 0x000000ff5100720c */ /* 0x000fda0003fa5350 */
[----:B------:R-:W-:Y:S05]  /*3910*/  @!P5 BRA `(.L_x_3070) ;  /* 0x000000000084d947 */ /* 0x000fea0003800000 */
[-CC-:B------:R-:W-:Y:S01]  /*3920*/  FFMA.FTZ R77, R113, R164.reuse, R165.reuse ;  /* 0x000000a4714d7223 */ /* 0x180fe200000100a5 */
[-CC-:B------:R-:W-:Y:S01]  /*3930*/  FFMA.FTZ R78, R128, R164.reuse, R165.reuse ;  /* 0x000000a4804e7223 */ /* 0x180fe200000100a5 */
[----:B------:R-:W-:Y:S01]  /*3940*/  LOP3.LUT P6, RZ, R97, 0xff, RZ, 0xc0, !PT ;  /* 0x000000ff61ff7812 */ /* 0x000fe200078cc0ff */
[-C--:B------:R-:W-:Y:S01]  /*3950*/  FFMA.FTZ R79, R131, R164.reuse, R165 ;  /* 0x000000a4834f7223 */ /* 0x080fe200000100a5 */
[----:B------:R-:W-:Y:S01]  /*3960*/  FADD.FTZ R77, R116, -R77 ;  /* 0x8000004d744d7221 */ /* 0x000fe20000010000 */
[----:B------:R-:W-:Y:S02]  /*3970*/  FFMA.FTZ R88, R152, R164, R165 ;  /* 0x000000a498587223 */ /* 0x000fe400000100a5 */
[----:B------:R-:W-:Y:S01]  /*3980*/  FADD.FTZ R79, R130, -R79 ;  /* 0x8000004f824f7221 */ /* 0x000fe20000010000 */
[C---:B-----5:R-:W-:Y:S01]  /*3990*/  FMUL.FTZ R76, R92.reuse, R77 ;  /* 0x0000004d5c4c7220 */ /* 0x060fe20000410000 */
[----:B------:R-:W-:Y:S02]  /*39a0*/  FADD.FTZ R77, R129, -R78 ;  /* 0x8000004e814d7221 */ /* 0x000fe40000010000 */
[----:B------:R-:W-:Y:S01]  /*39b0*/  FMUL.FTZ R78, R92, R79 ;  /* 0x0000004f5c4e7220 */ /* 0x000fe20000410000 */
[----:B------:R-:W-:Y:S01]  /*39c0*/  FMUL.FTZ R80, R76, UR14 ;  /* 0x0000000e4c507c20 */ /* 0x000fe20008410000 */
[----:B------:R-:W-:Y:S01]  /*39d0*/  FMUL.FTZ R77, R92, R77 ;  /* 0x0000004d5c4d7220 */ /* 0x000fe20000410000 */
[----:B------:R-:W-:Y:S01]  /*39e0*/  FADD.FTZ R79, R149, -R88 ;  /* 0x80000058954f7221 */ /* 0x000fe20000010000 */
[----:B------:R-:W-:-:S02]  /*39f0*/  FMUL.FTZ R82, R78, UR14 ;  /* 0x0000000e4e527c20 */ /* 0x000fc40008410000 */
[----:B------:R-:W-:Y:S01]  /*3a00*/  SEL R84, R80, RZ, P6 ;  /* 0x000000ff50547207 */ /* 0x000fe20003000000 */
[----:B------:R-:W-:Y:S01]  /*3a10*/  FMUL.FTZ R81, R77, UR14 ;  /* 0x0000000e4d517c20 */ /* 0x000fe20008410000 */
[----:B------:R-:W-:Y:S01]  /*3a20*/  LOP3.LUT P6, RZ, R96, 0xff, RZ, 0xc0, !PT ;  /* 0x000000ff60ff7812 */ /* 0x000fe200078cc0ff */
[----:B------:R-:W-:-:S03]  /*3a30*/  FMUL.FTZ R79, R92, R79 ;  /* 0x0000004f5c4f7220 */ /* 0x000fc60000410000 */
        /* <DEDUP_REMOVED lines=15> */
.L_x_3070:
[-CC-:B------:R-:W-:Y:S01]  /*3b30*/  FFMA.FTZ R81, R113, R164.reuse, R165.reuse ;  /* 0x000000a471517223 */ /* 0x180fe200000100a5 */
[----:B------:R-:W-:Y:S01]  /*3b40*/  LOP3.LUT P6, RZ, R97, 0xff, RZ, 0xc0, !PT ;  /* 0x000000ff61ff7812 */ /* 0x000fe200078cc0ff */
[-CC-:B------:R-:W-:Y:S01]  /*3b50*/  FFMA.FTZ R82, R128, R164.reuse, R165.reuse ;  /* 0x000000a480527223 */ /* 0x180fe200000100a5 */
[-C--:B------:R-:W-:Y:S01]  /*3b60*/  FFMA.FTZ R83, R131, R164.reuse, R165 ;  /* 0x000000a483537223 */ /* 0x080fe200000100a5 */
[----:B------:R-:W-:Y:S01]  /*3b70*/  FADD.FTZ R81, R116, -R81 ;  /* 0x8000005174517221 */ /* 0x000fe20000010000 */
[----:B------:R-:W-:Y:S02]  /*3b80*/  FFMA.FTZ R88, R152, R164, R165 ;  /* 0x000000a498587223 */ /* 0x000fe400000100a5 */
[----:B------:R-:W-:Y:S01]  /*3b90*/  FADD.FTZ R83, R130, -R83 ;  /* 0x8000005382537221 */ /* 0x000fe20000010000 */
[----:B-----5:R-:W-:-:S03]  /*3ba0*/  FMUL.FTZ R81, R92, R81 ;  /* 0x000000515c517220 */ /* 0x020fc60000410000 */
[----:B------:R-:W-:Y:S01]  /*3bb0*/  FMUL.FTZ R83, R92, R83 ;  /* 0x000000535c537220 */ /* 0x000fe20000410000 */
[----:B------:R-:W-:-:S03]  /*3bc0*/  FMUL.FTZ R81, R81, UR14 ;  /* 0x0000000e51517c20 */ /* 0x000fc60008410000 */
[----:B------:R-:W-:Y:S02]  /*3bd0*/  FMUL.FTZ R83, R83, UR14 ;  /* 0x0000000e53537c20 */ /* 0x000fe40008410000 */
[----:B------:R-:W-:Y:S02]  /*3be0*/  SEL R84, R81, RZ, P6 ;  /* 0x000000ff51547207 */ /* 0x000fe40003000000 */
[----:B------:R-:W-:-:S04]  /*3bf0*/  LOP3.LUT P6, RZ, R96, 0xff, RZ, 0xc0, !PT ;  /* 0x000000ff60ff7812 */ /* 0x000fc800078cc0ff */
[----:B------:R-:W-:Y:S01]  /*3c00*/  SEL R80, R81, RZ, P6 ;  /* 0x000000ff51507207 */ /* 0x000fe20003000000 */
[----:B------:R-:W-:Y:S01]  /*3c10*/  FADD.FTZ R81, R129, -R82 ;  /* 0x8000005281517221 */ /* 0x000fe20000010000 */
[----:B------:R-:W-:-:S03]  /*3c20*/  LOP3.LUT P6, RZ, R97, 0xff00, RZ, 0xc0, !PT ;  /* 0x0000ff0061ff7812 */ /* 0x000fc600078cc0ff */
[----:B------:R-:W-:-:S04]  /*3c30*/  FMUL.FTZ R81, R92, R81 ;  /* 0x000000515c517220 */ /* 0x000fc80000410000 */
[----:B------:R-:W-:-:S05]  /*3c40*/  FMUL.FTZ R81, R81, UR14 ;  /* 0x0000000e51517c20 */ /* 0x000fca0008410000 */
[----:B------:R-:W-:Y:S02]  /*3c50*/  SEL R85, R81, RZ, P6 ;  /* 0x000000ff51557207 */ /* 0x000fe40003000000 */
[----:B------:R-:W-:-:S04]  /*3c60*/  LOP3.LUT P6, RZ, R96, 0xff00, RZ, 0xc0, !PT ;  /* 0x0000ff0060ff7812 */ /* 0x000fc800078cc0ff */
[----:B------:R-:W-:Y:S02]  /*3c70*/  SEL R81, R81, RZ, P6 ;  /* 0x000000ff51517207 */ /* 0x000fe40003000000 */
[----:B------:R-:W-:-:S04]  /*3c80*/  LOP3.LUT P6, RZ, R97, 0xff0000, RZ, 0xc0, !PT ;  /* 0x00ff000061ff7812 */ /* 0x000fc800078cc0ff */
[----:B------:R-:W-:Y:S02]  /*3c90*/  SEL R86, R83, RZ, P6 ;  /* 0x000000ff53567207 */ /* 0x000fe40003000000 */
[----:B------:R-:W-:-:S04]  /*3ca0*/  LOP3.LUT P6, RZ, R96, 0xff0000, RZ, 0xc0, !PT ;  /* 0x00ff000060ff7812 */ /* 0x000fc800078cc0ff */
[----:B------:R-:W-:Y:S01]  /*3cb0*/  SEL R82, R83, RZ, P6 ;  /* 0x000000ff53527207 */ /* 0x000fe20003000000 */
[----:B------:R-:W-:Y:S01]  /*3cc0*/  FADD.FTZ R83, R149, -R88 ;  /* 0x8000005895537221 */ /* 0x000fe20000010000 */
[----:B------:R-:W-:-:S03]  /*3cd0*/  ISETP.GE.U32.AND P6, PT, R97, 0x1000000, PT ;  /* 0x010000006100780c */ /* 0x000fc60003fc6070 */
[----:B------:R-:W-:-:S04]  /*3ce0*/  FMUL.FTZ R83, R92, R83 ;  /* 0x000000535c537220 */ /* 0x000fc80000410000 */
[----:B------:R-:W-:-:S05]  /*3cf0*/  FMUL.FTZ R83, R83, UR14 ;  /* 0x0000000e53537c20 */ /* 0x000fca0008410000 */
[----:B------:R-:W-:Y:S02]  /*3d00*/  SEL R87, R83, RZ, P6 ;  /* 0x000000ff53577207 */ /* 0x000fe40003000000 */
[----:B------:R-:W-:-:S04]  /*3d10*/  ISETP.GE.U32.AND P6, PT, R96, 0x1000000, PT ;  /* 0x010000006000780c */ /* 0x000fc80003fc6070 */
[----:B------:R-:W-:Y:S01]  /*3d20*/  SEL R83, R83, RZ, P6 ;  /* 0x000000ff53537207 */ /* 0x000fe20003000000 */
[----:B------:R-:W-:Y:S08]  /*3d30*/  BRA `(.L_x_3069) ;  /* 0x0000000400b87947 */ /* 0x000ff00003800000 */
.L_x_3066:
        /* <DEDUP_REMOVED lines=15> */
[C---:B-----5:R-:W-:Y:S01]  /*3e30*/  FFMA.FTZ R76, R92.reuse, R77, R56 ;  /* 0x0000004d5c4c7223 */ /* 0x060fe20000010038 */
[C---:B------:R-:W-:Y:S01]  /*3e40*/  FFMA.FTZ R77, R92.reuse, R78, R57 ;  /* 0x0000004e5c4d7223 */ /* 0x040fe20000010039 */
[----:B------:R-:W-:Y:S01]  /*3e50*/  FFMA.FTZ R78, R92, R79, R58 ;  /* 0x0000004f5c4e7223 */ /* 0x000fe2000001003a */
[----:B------:R-:W-:Y:S01]  /*3e60*/  FADD.FTZ R88, R149, -R88 ;  /* 0x8000005895587221 */ /* 0x000fe20000010000 */
[----:B------:R-:W-:Y:S01]  /*3e70*/  FMUL.FTZ R84, R76, UR14 ;  /* 0x0000000e4c547c20 */ /* 0x000fe20008410000 */
[----:B------:R-:W-:Y:S01]  /*3e80*/  FMUL.FTZ R85, R77, UR14 ;  /* 0x0000000e4d557c20 */ /* 0x000fe20008410000 */
[----:B------:R-:W-:Y:S01]  /*3e90*/  FMUL.FTZ R86, R78, UR14 ;  /* 0x0000000e4e567c20 */ /* 0x000fe20008410000 */
[----:B------:R-:W-:-:S02]  /*3ea0*/  FFMA.FTZ R79, R92, R88, R59 ;  /* 0x000000585c4f7223 */ /* 0x000fc4000001003b */
        /* <DEDUP_REMOVED lines=9> */
.L_x_3072:
        /* <DEDUP_REMOVED lines=25> */
.L_x_3071:
        /* <DEDUP_REMOVED lines=9> */
[----:B------:R-:W-:Y:S01]  /*4160*/  FFMA.FTZ R88, R152, R164, R165 ;  /* 0x000000a498587223 */ /* 0x000fe200000100a5 */
[----:B------:R-:W-:Y:S02]  /*4170*/  FADD.FTZ R79, R130, -R79 ;  /* 0x8000004f824f7221 */ /* 0x000fe40000010000 */
[C---:B-----5:R-:W-:Y:S01]  /*4180*/  FMUL.FTZ R76, R92.reuse, R77 ;  /* 0x0000004d5c4c7220 */ /* 0x060fe20000410000 */
[----:B------:R-:W-:Y:S01]  /*4190*/  FADD.FTZ R77, R129, -R78 ;  /* 0x8000004e814d7221 */ /* 0x000fe20000010000 */
[----:B------:R-:W-:Y:S01]  /*41a0*/  FMUL.FTZ R78, R92, R79 ;  /* 0x0000004f5c4e7220 */ /* 0x000fe20000410000 */
[----:B------:R-:W-:Y:S01]  /*41b0*/  FADD.FTZ R79, R149, -R88 ;  /* 0x80000058954f7221 */ /* 0x000fe20000010000 */
[----:B------:R-:W-:Y:S01]  /*41c0*/  FMUL.FTZ R84, R76, UR14 ;  /* 0x0000000e4c547c20 */ /* 0x000fe20008410000 */
[----:B------:R-:W-:Y:S01]  /*41d0*/  FMUL.FTZ R77, R92, R77 ;  /* 0x0000004d5c4d7220 */ /* 0x000fe20000410000 */
[----:B------:R-:W-:Y:S01]  /*41e0*/  FMUL.FTZ R86, R78, UR14 ;  /* 0x0000000e4e567c20 */ /* 0x000fe20008410000 */
[----:B------:R-:W-:-:S02]  /*41f0*/  FMUL.FTZ R79, R92, R79 ;  /* 0x0000004f5c4f7220 */ /* 0x000fc40000410000 */
[----:B------:R-:W-:Y:S01]  /*4200*/  SEL R84, R84, RZ, P6 ;  /* 0x000000ff54547207 */ /* 0x000fe20003000000 */
[----:B------:R-:W-:Y:S01]  /*4210*/  FMUL.FTZ R85, R77, UR14 ;  /* 0x0000000e4d557c20 */ /* 0x000fe20008410000 */
        /* <DEDUP_REMOVED lines=8> */
.L_x_3073:
        /* <DEDUP_REMOVED lines=11> */
[----:B------:R-:W-:Y:S01]  /*4350*/  SEL R84, R85, RZ, P6 ;  /* 0x000000ff55547207 */ /* 0x000fe20003000000 */
[----:B------:R-:W-:Y:S01]  /*4360*/  FADD.FTZ R85, R129, -R86 ;  /* 0x8000005681557221 */ /* 0x000fe20000010000 */
[----:B------:R-:W-:-:S03]  /*4370*/  LOP3.LUT P6, RZ, R97, 0xff00, RZ, 0xc0, !PT ;  /* 0x0000ff0061ff7812 */ /* 0x000fc600078cc0ff */
[----:B------:R-:W-:-:S04]  /*4380*/  FMUL.FTZ R85, R92, R85 ;  /* 0x000000555c557220 */ /* 0x000fc80000410000 */
[----:B------:R-:W-:-:S05]  /*4390*/  FMUL.FTZ R85, R85, UR14 ;  /* 0x0000000e55557c20 */ /* 0x000fca0008410000 */
[----:B------:R-:W-:Y:S02]  /*43a0*/  SEL R85, R85, RZ, P6 ;  /* 0x000000ff55557207 */ /* 0x000fe40003000000 */
[----:B------:R-:W-:-:S04]  /*43b0*/  LOP3.LUT P6, RZ, R97, 0xff0000, RZ, 0xc0, !PT ;  /* 0x00ff000061ff7812 */ /* 0x000fc800078cc0ff */
[----:B------:R-:W-:Y:S01]  /*43c0*/  SEL R86, R87, RZ, P6 ;  /* 0x000000ff57567207 */ /* 0x000fe20003000000 */
[----:B------:R-:W-:Y:S01]  /*43d0*/  FADD.FTZ R87, R149, -R88 ;  /* 0x8000005895577221 */ /* 0x000fe20000010000 */
[----:B------:R-:W-:-:S03]  /*43e0*/  ISETP.GE.U32.AND P6, PT, R97, 0x1000000, PT ;  /* 0x010000006100780c */ /* 0x000fc60003fc6070 */
[----:B------:R-:W-:-:S04]  /*43f0*/  FMUL.FTZ R87, R92, R87 ;  /* 0x000000575c577220 */ /* 0x000fc80000410000 */
[----:B------:R-:W-:-:S05]  /*4400*/  FMUL.FTZ R87, R87, UR14 ;  /* 0x0000000e57577c20 */ /* 0x000fca0008410000 */
[----:B------:R-:W-:-:S07]  /*4410*/  SEL R87, R87, RZ, P6 ;  /* 0x000000ff57577207 */ /* 0x000fce0003000000 */
.L_x_3069:
[----:B------:R-:W0:Y:S08]  /*4420*/  @P5 LDC.64 R88, c[0x0][0x478] ;  /* 0x00011e00ff585b82 */ /* 0x000e300000000a00 */
[----:B------:R-:W1:Y:S01]  /*4430*/  LDC.64 R90, c[0x0][0x468] ;  /* 0x00011a00ff5a7b82 */ /* 0x000e620000000a00 */
[----:B0-----:R-:W-:-:S07]  /*4440*/  @P5 IMAD.WIDE.U32 R162, R106, 0x10, R88 ;  /* 0x000000106aa25825 */ /* 0x001fce00078e0058 */
[----:B------:R-:W0:Y:S01]  /*4450*/  @P4 LDC.64 R88, c[0x0][0x470] ;  /* 0x00011c00ff584b82 */ /* 0x000e220000000a00 */
[----:B------:R2:W-:Y:S01]  /*4460*/  @P5 STG.E.128 desc[UR10][R162.64], R76 ;  /* 0x0000004ca2005986 */ /* 0x0005e2000c101d0a */
[----:B-1----:R-:W-:-:S05]  /*4470*/  IMAD.WIDE.U32 R90, R106, 0x10, R90 ;  /* 0x000000106a5a7825 */ /* 0x002fca00078e005a */
[----:B------:R2:W-:Y:S01]  /*4480*/  STG.E.128 desc[UR10][R90.64], R84 ;  /* 0x000000545a007986 */ /* 0x0005e2000c101d0a */
[C---:B0-----:R-:W-:Y:S01]  /*4490*/  @P4 IMAD.WIDE.U32 R88, R106.reuse, 0x10, R88 ;  /* 0x000000106a584825 */ /* 0x041fe200078e0058 */
[----:B------:R-:W-:-:S04]  /*44a0*/  IADD3 R106, PT, PT, R106, 0x80, RZ ;  /* 0x000000806a6a7810 */ /* 0x000fc80007ffe0ff */
[----:B------:R2:W-:Y:S03]  /*44b0*/  @P4 STG.E.128 desc[UR10][R88.64], R80 ;  /* 0x0000005058004986 */ /* 0x0005e6000c101d0a */
.L_x_3065:
[----:B------:R-:W-:Y:S05]  /*44c0*/  BSYNC.RECONVERGENT B0 ;  /* 0x0000000000007941 */ /* 0x000fea0003800200 */
.L_x_3064:
        /* <DEDUP_REMOVED lines=12> */
[-CC-:B0-2---:R-:W-:Y:S01]  /*4590*/  FFMA.FTZ R77, R115, R164.reuse, R165.reuse ;  /* 0x000000a4734d7223 */ /* 0x185fe200000100a5 */
        /* <DEDUP_REMOVED lines=32> */
.L_x_3078:
        /* <DEDUP_REMOVED lines=33> */
.L_x_3077:
[----:B0-2---:R-:W0:Y:S02]  /*49b0*/  LDC.64 R80, c[0x0][0x478] ;  /* 0x00011e00ff507b82 */ /* 0x005e240000000a00 */
        /* <DEDUP_REMOVED lines=36> */
.L_x_3080:
        /* <DEDUP_REMOVED lines=33> */
.L_x_3076:
[----:B------:R-:W-:-:S04]  /*4e10*/  UISETP.NE.U32.AND UP0, UPT, UR16, URZ, UPT ;  /* 0x000000ff1000728c */ /* 0x000fc8000bf05070 */
[----:B------:R-:W-:-:S09]  /*4e20*/  UISETP.NE.AND.EX UP0, UPT, UR17, URZ, UPT, UP0 ;  /* 0x000000ff1100728c */ /* 0x000fd2000bf05300 */
[----:B------:R-:W-:Y:S05]  /*4e30*/  BRA.U !UP0, `(.L_x_3081) ;  /* 0x0000000108d87547 */ /* 0x000fea000b800000 */
[----:B0-2---:R-:W0:Y:S02]  /*4e40*/  LDC.64 R84, c[0x0][0x478] ;  /* 0x00011e00ff547b82 */ /* 0x005e240000000a00 */
        /* <DEDUP_REMOVED lines=28> */
.L_x_3082:
        /* <DEDUP_REMOVED lines=25> */
.L_x_3081:
        /* <DEDUP_REMOVED lines=29> */
.L_x_3083:
        /* <DEDUP_REMOVED lines=24> */
.L_x_3079:
        /* <DEDUP_REMOVED lines=10> */
.L_x_3075:
[----:B------:R-:W-:Y:S05]  /*5590*/  BSYNC.RECONVERGENT B0 ;  /* 0x0000000000007941 */ /* 0x000fea0003800200 */
.L_x_3074:
        /* <DEDUP_REMOVED lines=12> */
[-CC-:B0-23--:R-:W-:Y:S01]  /*5660*/  FFMA.FTZ R77, R117, R164.reuse, R165.reuse ;  /* 0x000000a4754d7223 */ /* 0x18dfe200000100a5 */
        /* <DEDUP_REMOVED lines=32> */
.L_x_3088:
        /* <DEDUP_REMOVED lines=33> */
.L_x_3087:
[----:B0-23--:R-:W0:Y:S02]  /*5a80*/  LDC.64 R80, c[0x0][0x478] ;  /* 0x00011e00ff507b82 */ /* 0x00de240000000a00 */
        /* <DEDUP_REMOVED lines=36> */
.L_x_3090:
        /* <DEDUP_REMOVED lines=33> */
.L_x_3086:
[----:B------:R-:W-:-:S04]  /*5ee0*/  UISETP.NE.U32.AND UP0, UPT, UR16, URZ, UPT ;  /* 0x000000ff1000728c */ /* 0x000fc8000bf05070 */
[----:B------:R-:W-:-:S09]  /*5ef0*/  UISETP.NE.AND.EX UP0, UPT, UR17, URZ, UPT, UP0 ;  /* 0x000000ff1100728c */ /* 0x000fd2000bf05300 */
[----:B------:R-:W-:Y:S05]  /*5f00*/  BRA.U !UP0, `(.L_x_3091) ;  /* 0x0000000108d87547 */ /* 0x000fea000b800000 */
[----:B0-23--:R-:W0:Y:S02]  /*5f10*/  LDC.64 R84, c[0x0][0x478] ;  /* 0x00011e00ff547b82 */ /* 0x00de240000000a00 */
        /* <DEDUP_REMOVED lines=28> */
.L_x_3092:
        /* <DEDUP_REMOVED lines=25> */
.L_x_3091:
        /* <DEDUP_REMOVED lines=29> */
.L_x_3093:
        /* <DEDUP_REMOVED lines=24> */
.L_x_3089:
        /* <DEDUP_REMOVED lines=10> */
.L_x_3085:
[----:B------:R-:W-:Y:S05]  /*6660*/  BSYNC.RECONVERGENT B0 ;  /* 0x0000000000007941 */ /* 0x000fea0003800200 */
.L_x_3084:
        /* <DEDUP_REMOVED lines=12> */
[-CC-:B0-234-:R-:W-:Y:S01]  /*6730*/  FFMA.FTZ R77, R119, R164.reuse, R165.reuse ;  /* 0x000000a4774d7223 */ /* 0x19dfe200000100a5 */
        /* <DEDUP_REMOVED lines=32> */
.L_x_3098:
        /* <DEDUP_REMOVED lines=33> */
.L_x_3097:
[----:B0-234-:R-:W0:Y:S02]  /*6b50*/  LDC.64 R80, c[0x0][0x478] ;  /* 0x00011e00ff507b82 */ /* 0x01de240000000a00 */
        /* <DEDUP_REMOVED lines=36> */
.L_x_3100:
        /* <DEDUP_REMOVED lines=33> */
.L_x_3096:
[----:B------:R-:W-:-:S04]  /*6fb0*/  UISETP.NE.U32.AND UP0, UPT, UR16, URZ, UPT ;  /* 0x000000ff1000728c */ /* 0x000fc8000bf05070 */
[----:B------:R-:W-:-:S09]  /*6fc0*/  UISETP.NE.AND.EX UP0, UPT, UR17, URZ, UPT, UP0 ;  /* 0x000000ff1100728c */ /* 0x000fd2000bf05300 */
[----:B------:R-:W-:Y:S05]  /*6fd0*/  BRA.U !UP0, `(.L_x_3101) ;  /* 0x0000000108d87547 */ /* 0x000fea000b800000 */
[----:B0-234-:R-:W0:Y:S02]  /*6fe0*/  LDC.64 R84, c[0x0][0x478] ;  /* 0x00011e00ff547b82 */ /* 0x01de240000000a00 */
        /* <DEDUP_REMOVED lines=28> */
.L_x_3102:
        /* <DEDUP_REMOVED lines=25> */
.L_x_3101:
        /* <DEDUP_REMOVED lines=29> */
.L_x_3103:
        /* <DEDUP_REMOVED lines=24> */
.L_x_3099:
        /* <DEDUP_REMOVED lines=10> */
.L_x_3095:
[----:B------:R-:W-:Y:S05]  /*7730*/  BSYNC.RECONVERGENT B0 ;  /* 0x0000000000007941 */ /* 0x000fea0003800200 */
.L_x_3094:
        /* <DEDUP_REMOVED lines=46> */
.L_x_3108:
        /* <DEDUP_REMOVED lines=33> */
.L_x_3107:
        /* <DEDUP_REMOVED lines=37> */
.L_x_3110:
        /* <DEDUP_REMOVED lines=33> */
.L_x_3106:
        /* <DEDUP_REMOVED lines=32> */
.L_x_3112:
[-CC-:B------:R-:W-:Y:S01]  /*8290*/  FFMA.FTZ R84, R160, R164.reuse, R165.reuse ;  /* 0x000000a4a0547223 */ /* 0x180fe200000100a5 */
[-CC-:B------:R-:W-:Y:S01]  /*82a0*/  FFMA.FTZ R85, R121, R164.reuse, R165.reuse ;  /* 0x000000a479557223 */ /* 0x180fe200000100a5 */
[-C--:B------:R-:W-:Y:S01]  /*82b0*/  FFMA.FTZ R86, R144, R164.reuse, R165 ;  /* 0x000000a490567223 */ /* 0x080fe200000100a5 */
[----:B------:R-:W-:Y:S01]  /*82c0*/  ISETP.GE.U32.AND P6, PT, R104, 0x1000000, PT ;  /* 0x010000006800780c */ /* 0x000fe20003fc6070 */
        /* <DEDUP_REMOVED lines=18> */
[----:B------:R-:W-:-:S04]  /*83f0*/  LOP3.LUT P6, RZ, R104, 0xff0000, RZ, 0xc0, !PT ;  /* 0x00ff000068ff7812 */ /* 0x000fc800078cc0ff */
[----:B------:R-:W-:Y:S01]  /*8400*/  SEL R86, R165, RZ, P6 ;  /* 0x000000ffa5567207 */ /* 0x000fe20003000000 */
[----:B------:R-:W-:Y:S08]  /*8410*/  BRA `(.L_x_3109) ;  /* 0x0000000000d47947 */ /* 0x000ff00003800000 */
.L_x_3111:
        /* <DEDUP_REMOVED lines=29> */
.L_x_3113:
[-CC-:B------:R-:W-:Y:S01]  /*85f0*/  FFMA.FTZ R84, R160, R164.reuse, R165.reuse ;  /* 0x000000a4a0547223 */ /* 0x180fe200000100a5 */
[----:B------:R-:W-:Y:S01]  /*8600*/  ISETP.GE.U32.AND P6, PT, R104, 0x1000000, PT ;  /* 0x010000006800780c */ /* 0x000fe20003fc6070 */
[----:B------:R-:W-:Y:S02]  /*8610*/  FFMA.FTZ R86, R144, R164, R165 ;  /* 0x000000a490567223 */ /* 0x000fe400000100a5 */
[----:B------:R-:W-:-:S04]  /*8620*/  FADD.FTZ R85, R157, -R84 ;  /* 0x800000549d557221 */ /* 0x000fc80000010000 */
[----:B-----5:R-:W-:-:S04]  /*8630*/  FMUL.FTZ R85, R92, R85 ;  /* 0x000000555c557220 */ /* 0x020fc80000410000 */
[----:B------:R-:W-:-:S05]  /*8640*/  FMUL.FTZ R85, R85, UR14 ;  /* 0x0000000e55557c20 */ /* 0x000fca0008410000 */
[----:B------:R-:W-:Y:S01]  /*8650*/  SEL R87, R85, RZ, P6 ;  /* 0x000000ff55577207 */ /* 0x000fe20003000000 */
[-CC-:B------:R-:W-:Y:S01]  /*8660*/  FFMA.FTZ R85, R121, R164.reuse, R165.reuse ;  /* 0x000000a479557223 */ /* 0x180fe200000100a5 */
[----:B------:R-:W-:Y:S01]  /*8670*/  LOP3.LUT P6, RZ, R104, 0xff, RZ, 0xc0, !PT ;  /* 0x000000ff68ff7812 */ /* 0x000fe200078cc0ff */
[----:B------:R-:W-:Y:S02]  /*8680*/  FFMA.FTZ R165, R147, R164, R165 ;  /* 0x000000a493a57223 */ /* 0x000fe400000100a5 */
[----:B------:R-:W-:Y:S02]  /*8690*/  FADD.FTZ R85, R124, -R85 ;  /* 0x800000557c557221 */ /* 0x000fe40000010000 */
[----:B------:R-:W-:Y:S02]  /*86a0*/  FADD.FTZ R165, R146, -R165 ;  /* 0x800000a592a57221 */ /* 0x000fe40000010000 */
[C---:B------:R-:W-:Y:S02]  /*86b0*/  FMUL.FTZ R85, R92.reuse, R85 ;  /* 0x000000555c557220 */ /* 0x040fe40000410000 */
[----:B------:R-:W-:-:S02]  /*86c0*/  FMUL.FTZ R165, R92, R165 ;  /* 0x000000a55ca57220 */ /* 0x000fc40000410000 */
[----:B------:R-:W-:Y:S02]  /*86d0*/  FMUL.FTZ R85, R85, UR14 ;  /* 0x0000000e55557c20 */ /* 0x000fe40008410000 */
[----:B------:R-:W-:-:S03]  /*86e0*/  FMUL.FTZ R165, R165, UR14 ;  /* 0x0000000ea5a57c20 */ /* 0x000fc60008410000 */
[----:B------:R-:W-:Y:S01]  /*86f0*/  SEL R84, R85, RZ, P6 ;  /* 0x000000ff55547207 */ /* 0x000fe20003000000 */
[----:B------:R-:W-:Y:S01]  /*8700*/  FADD.FTZ R85, R145, -R86 ;  /* 0x8000005691557221 */ /* 0x000fe20000010000 */
[----:B------:R-:W-:-:S03]  /*8710*/  LOP3.LUT P6, RZ, R104, 0xff00, RZ, 0xc0, !PT ;  /* 0x0000ff0068ff7812 */ /* 0x000fc600078cc0ff */
[----:B------:R-:W-:-:S04]  /*8720*/  FMUL.FTZ R85, R92, R85 ;  /* 0x000000555c557220 */ /* 0x000fc80000410000 */
[----:B------:R-:W-:-:S05]  /*8730*/  FMUL.FTZ R85, R85, UR14 ;  /* 0x0000000e55557c20 */ /* 0x000fca0008410000 */
[----:B------:R-:W-:Y:S02]  /*8740*/  SEL R85, R85, RZ, P6 ;  /* 0x000000ff55557207 */ /* 0x000fe40003000000 */
[----:B------:R-:W-:-:S04]  /*8750*/  LOP3.LUT P6, RZ, R104, 0xff0000, RZ, 0xc0, !PT ;  /* 0x00ff000068ff7812 */ /* 0x000fc800078cc0ff */
[----:B------:R-:W-:-:S09]  /*8760*/  SEL R86, R165, RZ, P6 ;  /* 0x000000ffa5567207 */ /* 0x000fd20003000000 */
.L_x_3109:
        /* <DEDUP_REMOVED lines=9> */
.L_x_3105:
[----:B------:R-:W-:Y:S05]  /*8800*/  BSYNC.RECONVERGENT B0 ;  /* 0x0000000000007941 */ /* 0x000fea0003800200 */
.L_x_3104:
[----:B------:R-:W-:Y:S01]  /*8810*/  ISETP.NE.AND P4, PT, R168, RZ, PT ;  /* 0x000000ffa800720c */ /* 0x000fe20003f85270 */
[----:B------:R-:W-:-:S12]  /*8820*/  UPLOP3.LUT UP1, UPT, UPT, UPT, UP1, 0x40, 0x4 ;  /* 0x000000000004789c */ /* 0x000fd80003f2e810 */
[----:B------:R-:W-:Y:S05]  /*8830*/  @!P4 BRA `(.L_x_3114) ;  /* 0xffffff800020c947 */ /* 0x000fea000383ffff */
.L_x_3039:
[----:B------:R-:W1:Y:S01]  /*8840*/  S2UR UR4, SR_CTAID.X ;  /* 0x00000000000479c3 */ /* 0x000e620000002500 */
[----:B------:R-:W-:Y:S02]  /*8850*/  ISETP.NE.AND P5, PT, R167, RZ, PT ;  /* 0x000000ffa700720c */ /* 0x000fe40003fa5270 */
[----:B------:R-:W-:-:S05]  /*8860*/  ISETP.NE.AND P4, PT, R161, RZ, PT ;  /* 0x000000ffa100720c */ /* 0x000fca0003f85270 */
[----:B------:R-:W0:Y:S08]  /*8870*/  LDC.64 R2, c[0x0][0x440] ;  /* 0x00011000ff027b82 */ /* 0x000e300000000a00 */
[----:B-----5:R-:W2:Y:S08]  /*8880*/  LDC.64 R52, c[0x0][0x448] ;  /* 0x00011200ff347b82 */ /* 0x020eb00000000a00 */
[----:B------:R-:W3:Y:S01]  /*8890*/  LDC.64 R54, c[0x0][0x440] ;  /* 0x00011000ff367b82 */ /* 0x000ee20000000a00 */
[----:B-1----:R-:W-:-:S05]  /*88a0*/  IMAD R0, R0, UR4, RZ ;  /* 0x0000000400007c24 */ /* 0x002fca000f8e02ff */
[----:B------:R-:W-:Y:S02]  /*88b0*/  LEA.HI R159, R0, R159, RZ, 0x1e ;  /* 0x0000009f009f7211 */ /* 0x000fe400078ff0ff */
[----:B------:R-:W1:Y:S03]  /*88c0*/  LDC.64 R56, c[0x0][0x448] ;  /* 0x00011200ff387b82 */ /* 0x000e660000000a00 */
[----:B0-----:R-:W-:-:S05]  /*88d0*/  @P5 IMAD.WIDE.U32 R2, R159, 0x10, R2 ;  /* 0x000000109f025825 */ /* 0x001fca00078e0002 */
[----:B------:R-:W0:Y:S01]  /*88e0*/  LDC.64 R58, c[0x0][0x440] ;  /* 0x00011000ff3a7b82 */ /* 0x000e220000000a00 */
[C---:B--2---:R-:W-:Y:S01]  /*88f0*/  @P5 IMAD.WIDE.U32 R52, R159.reuse, 0x10, R52 ;  /* 0x000000109f345825 */ /* 0x044fe200078e0034 */
[----:B------:R-:W-:Y:S01]  /*8900*/  @P5 IADD3 R159, PT, PT, R159, 0x80, RZ ;  /* 0x000000809f9f5810 */ /* 0x000fe20007ffe0ff */
[----:B------:R2:W-:Y:S04]  /*8910*/  @P5 STG.E.128 desc[UR10][R2.64], R24 ;  /* 0x0000001802005986 */ /* 0x0005e8000c101d0a */
[----:B------:R2:W-:Y:S01]  /*8920*/  @P5 STG.E.128 desc[UR10][R52.64], R48 ;  /* 0x0000003034005986 */ /* 0x0005e2000c101d0a */
[----:B------:R-:W4:Y:S01]  /*8930*/  LDC.64 R60, c[0x0][0x448] ;  /* 0x00011200ff3c7b82 */ /* 0x000f220000000a00 */
[----:B---3--:R-:W-:-:S05]  /*8940*/  @P0 IMAD.WIDE.U32 R54, R159, 0x10, R54 ;  /* 0x000000109f360825 */ /* 0x008fca00078e0036 */
[----:B------:R2:W-:Y:S02]  /*8950*/  @P0 STG.E.128 desc[UR10][R54.64], R20 ;  /* 0x0000001436000986 */ /* 0x0005e4000c101d0a */
[----:B------:R-:W3:Y:S01]  /*8960*/  LDC.64 R62, c[0x0][0x440] ;  /* 0x00011000ff3e7b82 */ /* 0x000ee20000000a00 */
[C---:B-1----:R-:W-:Y:S01]  /*8970*/  @P0 IMAD.WIDE.U32 R56, R159.reuse, 0x10, R56 ;  /* 0x000000109f380825 */ /* 0x042fe200078e0038 */
[----:B------:R-:W-:-:S04]  /*8980*/  @P0 IADD3 R159, PT, PT, R159, 0x80, RZ ;  /* 0x000000809f9f0810 */ /* 0x000fc80007ffe0ff */
[----:B------:R2:W-:Y:S02]  /*8990*/  @P0 STG.E.128 desc[UR10][R56.64], R44 ;  /* 0x0000002c38000986 */ /* 0x0005e4000c101d0a */
[----:B------:R-:W1:Y:S01]  /*89a0*/  LDC.64 R64, c[0x0][0x448] ;  /* 0x00011200ff407b82 */ /* 0x000e620000000a00 */
[----:B0-----:R-:W-:-:S05]  /*89b0*/  @P1 IMAD.WIDE.U32 R58, R159, 0x10, R58 ;  /* 0x000000109f3a1825 */ /* 0x001fca00078e003a */
[----:B------:R2:W-:Y:S02]  /*89c0*/  @P1 STG.E.128 desc[UR10][R58.64], R16 ;  /* 0x000000103a001986 */ /* 0x0005e4000c101d0a */
[----:B------:R-:W0:Y:S01]  /*89d0*/  LDC.64 R66, c[0x0][0x440] ;  /* 0x00011000ff427b82 */ /* 0x000e220000000a00 */
[C---:B----4-:R-:W-:Y:S01]  /*89e0*/  @P1 IMAD.WIDE.U32 R60, R159.reuse, 0x10, R60 ;  /* 0x000000109f3c1825 */ /* 0x050fe200078e003c */
[----:B------:R-:W-:-:S04]  /*89f0*/  @P1 IADD3 R159, PT, PT, R159, 0x80, RZ ;  /* 0x000000809f9f1810 */ /* 0x000fc80007ffe0ff */
[----:B------:R2:W-:Y:S02]  /*8a00*/  @P1 STG.E.128 desc[UR10][R60.64], R40 ;  /* 0x000000283c001986 */ /* 0x0005e4000c101d0a */
[----:B------:R-:W4:Y:S01]  /*8a10*/  LDC.64 R68, c[0x0][0x448] ;  /* 0x00011200ff447b82 */ /* 0x000f220000000a00 */
[----:B---3--:R-:W-:-:S05]  /*8a20*/  @P2 IMAD.WIDE.U32 R62, R159, 0x10, R62 ;  /* 0x000000109f3e2825 */ /* 0x008fca00078e003e */
[----:B------:R2:W-:Y:S01]  /*8a30*/  @P2 STG.E.128 desc[UR10][R62.64], R12 ;  /* 0x0000000c3e002986 */ /* 0x0005e2000c101d0a */
[C---:B-1----:R-:W-:Y:S01]  /*8a40*/  @P2 IMAD.WIDE.U32 R64, R159.reuse, 0x10, R64 ;  /* 0x000000109f402825 */ /* 0x042fe200078e0040 */
[----:B------:R-:W-:-:S04]  /*8a50*/  @P2 IADD3 R159, PT, PT, R159, 0x80, RZ ;  /* 0x000000809f9f2810 */ /* 0x000fc80007ffe0ff */
[----:B------:R2:W-:Y:S01]  /*8a60*/  @P2 STG.E.128 desc[UR10][R64.64], R36 ;  /* 0x0000002440002986 */ /* 0x0005e2000c101d0a */
[----:B0-----:R-:W-:-:S05]  /*8a70*/  @P3 IMAD.WIDE.U32 R66, R159, 0x10, R66 ;  /* 0x000000109f423825 */ /* 0x001fca00078e0042 */
[----:B------:R2:W-:Y:S01]  /*8a80*/  @P3 STG.E.128 desc[UR10][R66.64], R8 ;  /* 0x0000000842003986 */ /* 0x0005e2000c101d0a */
[----:B----4-:R-:W-:-:S05]  /*8a90*/  @P3 IMAD.WIDE.U32 R68, R159, 0x10, R68 ;  /* 0x000000109f443825 */ /* 0x010fca00078e0044 */
[----:B------:R2:W-:Y:S01]  /*8aa0*/  @P3 STG.E.128 desc[UR10][R68.64], R32 ;  /* 0x0000002044003986 */ /* 0x0005e2000c101d0a */
[----:B------:R-:W-:Y:S05]  /*8ab0*/  @!P4 EXIT ;  /* 0x000000000000c94d */ /* 0x000fea0003800000 */
[----:B--2---:R-:W0:Y:S01]  /*8ac0*/  LDC.64 R2, c[0x0][0x440] ;  /* 0x00011000ff027b82 */ /* 0x004e220000000a00 */
[----:B------:R-:W-:-:S07]  /*8ad0*/  @P3 IADD3 R159, PT, PT, R159, 0x80, RZ ;  /* 0x000000809f9f3810 */ /* 0x000fce0007ffe0ff */
[----:B------:R-:W1:Y:S01]  /*8ae0*/  LDC.64 R8, c[0x0][0x448] ;  /* 0x00011200ff087b82 */ /* 0x000e620000000a00 */
[----:B0-----:R-:W-:-:S05]  /*8af0*/  IMAD.WIDE.U32 R2, R159, 0x10, R2 ;  /* 0x000000109f027825 */ /* 0x001fca00078e0002 */
[----:B------:R-:W-:Y:S01]  /*8b00*/  STG.E.128 desc[UR10][R2.64], R4 ;  /* 0x0000000402007986 */ /* 0x000fe2000c101d0a */
[----:B-1----:R-:W-:-:S05]  /*8b10*/  IMAD.WIDE.U32 R8, R159, 0x10, R8 ;  /* 0x000000109f087825 */ /* 0x002fca00078e0008 */
[----:B------:R-:W-:Y:S01]  /*8b20*/  STG.E.128 desc[UR10][R8.64], R28 ;  /* 0x0000001c08007986 */ /* 0x000fe2000c101d0a */
[----:B------:R-:W-:Y:S05]  /*8b30*/  EXIT ;  /* 0x000000000000794d */ /* 0x000fea0003800000 */
.L_x_3115:
        /* <DEDUP_REMOVED lines=12> */
.L_x_3876:


//--------------------- .text._ZN10layer_norm22ln_bwd_finalize_kernelINS_22Kernel_traits_finalizeILj3072E6__halfffffjLb0ELj1024ELj4ENS_18Kernel_traits_baseILj3072ES2_ffffjLj1024EEEEELb0ELb1EEEvNS_9BwdParamsE --------------------------
	.section	.text._ZN10layer_norm22ln_bwd_finalize_kernelINS_22Kernel_traits_finalizeILj3072E6__halfffffjLb0ELj1024ELj4ENS_18Kernel_traits_baseILj3072ES2_ffffjLj1024EEEEELb0ELb1EEEvNS_9BwdParamsE,"ax",@progbits
	.align	128
        .global         _ZN10layer_norm22ln_bwd_finalize_kernelINS_22Kernel_traits_finalizeILj3072E6__halfffffjLb0ELj1024ELj4ENS_18Kernel_traits_baseILj3072ES2_ffffjLj1024EEEEELb0ELb1EEEvNS_9BwdParamsE
        .type           _ZN10layer_norm22ln_bwd_finalize_kernelINS_22Kernel_traits_finalizeILj3072E6__halfffffjLb0ELj1024ELj4ENS_18Kernel_traits_baseILj3072ES2_ffffjLj1024EEEEELb0ELb1EEEvNS_9BwdParamsE,@function
        .size           _ZN10layer_norm22ln_bwd_finalize_kernelINS_22Kernel_traits_finalizeILj3072E6__halfffffjLb0ELj1024ELj4ENS_18Kernel_traits_baseILj3072ES2_ffffjLj1024EEEEELb0ELb1EEEvNS_9BwdParamsE,(.L_x_3877 - _ZN10layer_norm22ln_bwd_finalize_kernelINS_22Kernel_traits_finalizeILj3072E6__halfffffjLb0ELj1024ELj4ENS_18Kernel_traits_baseILj3072ES2_ffffjLj1024EEEEELb0ELb1EEEvNS_9BwdParamsE)
        .other          _ZN10layer_norm22ln_bwd_finalize_kernelINS_22Kernel_traits_finalizeILj3072E6__halfffffjLb0ELj1024ELj4ENS_18Kernel_traits_baseILj3072ES2_ffffjLj1024EEEEELb0ELb1EEEvNS_9BwdParamsE,@"STO_CUDA_ENTRY STV_DEFAULT"
_ZN10layer_norm22ln_bwd_finalize_kernelINS_22Kernel_traits_finalizeILj3072E6__halfffffjLb0ELj1024ELj4ENS_18Kernel_traits_baseILj3072ES2_ffffjLj1024EEEEELb0ELb1EEEvNS_9BwdParamsE:
.text._ZN10layer_norm22ln_bwd_finalize_kernelINS_22Kernel_traits_finalizeILj3072E6__halfffffjLb0ELj1024ELj4ENS_18Kernel_traits_baseILj3072ES2_ffffjLj1024EEEEELb0ELb1EEEvNS_9BwdParamsE:
        /* <DEDUP_REMOVED lines=77> */
.L_x_3120:
        /* <DEDUP_REMOVED lines=118> */
.L_x_3119:
[----:B------:R-:W-:Y:S05]  /*0c30*/  BSYNC.RECONVERGENT B1 ;  /* 0x0000000000017941 */ /* 0x000fea0003800200 */
.L_x_3118:
        /* <DEDUP_REMOVED lines=69> */
.L_x_3122:
[----:B------:R-:W-:Y:S05]  /*1090*/  BSYNC.RECONVERGENT B1 ;  /* 0x0000000000017941 */ /* 0x000fea0003800200 */
.L_x_3121:
        /* <DEDUP_REMOVED lines=38> */
.L_x_3124:
[----:B------:R-:W-:Y:S05]  /*1300*/  BSYNC.RECONVERGENT B1 ;  /* 0x0000000000017941 */ /* 0x000fea0003800200 */
.L_x_3123:
[----:B------:R-:W-:Y:S05]  /*1310*/  @!P1 BRA `(.L_x_3117) ;  /* 0x0000000000409947 */ /* 0x000fea0003800000 */
[----:B------:R-:W0:Y:S01]  /*1320*/  LDC R12, c[0x0][0x388] ;  /* 0x0000e200ff0c7b82 */ /* 0x000e220000000800 */
[----:B------:R-:W-:-:S07]  /*1330*/  IADD3 R0, PT, PT, -R0, RZ, RZ ;  /* 0x000000ff00007210 */ /* 0x000fce0007ffe1ff */
[----:B------:R-:W1:Y:S08]  /*1340*/  LDC.64 R8, c[0x0][0x440] ;  /* 0x00011000ff087b82 */ /* 0x000e700000000a00 */
[----:B------:R-:W2:Y:S01]  /*1350*/  LDC.64 R10, c[0x0][0x448] ;  /* 0x00011200ff0a7b82 */ /* 0x000ea20000000a00 */
[----:B0-----:R-:W-:-:S05]  /*1360*/  IMAD R2, R2, R12, R5 ;  /* 0x0000000c02027224 */ /* 0x001fca00078e0205 */
[----:B------:R-:W-:-:S07]  /*1370*/  IADD3 R13, PT, PT, R57, R2, RZ ;  /* 0x00000002390d7210 */ /* 0x000fce0007ffe0ff */
.L_x_3125:
        /* <DEDUP_REMOVED lines=10> */
.L_x_3117:
[----:B------:R-:W-:Y:S05]  /*1420*/  BSYNC.RECONVERGENT B0 ;  /* 0x0000000000007941 */ /* 0x000fea0003800200 */
.L_x_3116:
        /* <DEDUP_REMOVED lines=59> */
.L_x_3126:
        /* <DEDUP_REMOVED lines=10> */
.L_x_3877:


//--------------------- .text._ZN10layer_norm40ln_parallel_residual_bwd_finalize_kernelINS_22Kernel_traits_finalizeILj3072E6__halfffffjLb0ELj1024ELj4ENS_18Kernel_traits_baseILj3072ES2_ffffjLj1024EEEEELb1EEEvNS_9BwdParamsE --------------------------
	.section	.text._ZN10layer_norm40ln_parallel_residual_bwd_finalize_kernelINS_22Kernel_traits_finalizeILj3072E6__halfffffjLb0ELj1024ELj4ENS_18Kernel_traits_baseILj3072ES2_ffffjLj1024EEEEELb1EEEvNS_9BwdParamsE,"ax",@progbits
	.align	128
        .global         _ZN10layer_norm40ln_parallel_residual_bwd_finalize_kernelINS_22Kernel_traits_finalizeILj3072E6__halfffffjLb0ELj1024ELj4ENS_18Kernel_traits_baseILj3072ES2_ffffjLj1024EEEEELb1EEEvNS_9BwdParamsE
        .type           _ZN10layer_norm40ln_parallel_residual_bwd_finalize_kernelINS_22Kernel_traits_finalizeILj3072E6__halfffffjLb0ELj1024ELj4ENS_18Kernel_traits_baseILj3072ES2_ffffjLj1024EEEEELb1EEEvNS_9BwdParamsE,@function
        .size           _ZN10layer_norm40ln_parallel_residual_bwd_finalize_kernelINS_22Kernel_traits_finalizeILj3072E6__halfffffjLb0ELj1024ELj4ENS_18Kernel_traits_baseILj3072ES2_ffffjLj1024EEEEELb1EEEvNS_9BwdParamsE,(.L_x_3878 - _ZN10layer_norm40ln_parallel_residual_bwd_finalize_kernelINS_22Kernel_traits_finalizeILj3072E6__halfffffjLb0ELj1024ELj4ENS_18Kernel_traits_baseILj3072ES2_ffffjLj1024EEEEELb1EEEvNS_9BwdParamsE)
        .other          _ZN10layer_norm40ln_parallel_residual_bwd_finalize_kernelINS_22Kernel_traits_finalizeILj3072E6__halfffffjLb0ELj1024ELj4ENS_18Kernel_traits_baseILj3072ES2_ffffjLj1024EEEEELb1EEEvNS_9BwdParamsE,@"STO_CUDA_ENTRY STV_DEFAULT"
_ZN10layer_norm40ln_parallel_residual_bwd_finalize_kernelINS_22Kernel_traits_finalizeILj3072E6__halfffffjLb0ELj1024ELj4ENS_18Kernel_traits_baseILj3072ES2_ffffjLj1024EEEEELb1EEEvNS_9BwdParamsE:
.text._ZN10layer_norm40ln_parallel_residual_bwd_finalize_kernelINS_22Kernel_traits_finalizeILj3072E6__halfffffjLb0ELj1024ELj4ENS_18Kernel_traits_baseILj3072ES2_ffffjLj1024EEEEELb1EEEvNS_9BwdParamsE:
        /* <DEDUP_REMOVED lines=57> */
.L_x_3131:
        /* <DEDUP_REMOVED lines=112> */
.L_x_3130:
[----:B------:R-:W-:Y:S05]  /*0a90*/  BSYNC.RECONVERGENT B1 ;  /* 0x0000000000017941 */ /* 0x000fea0003800200 */
.L_x_3129:
        /* <DEDUP_REMOVED lines=67> */
.L_x_3133:
[----:B------:R-:W-:Y:S05]  /*0ed0*/  BSYNC.RECONVERGENT B1 ;  /* 0x0000000000017941 */ /* 0x000fea0003800200 */
.L_x_3132:
        /* <DEDUP_REMOVED lines=37> */
.L_x_3135:
[----:B------:R-:W-:Y:S05]  /*1130*/  BSYNC.RECONVERGENT B1 ;  /* 0x0000000000017941 */ /* 0x000fea0003800200 */
.L_x_3134:
        /* <DEDUP_REMOVED lines=19> */
.L_x_3128:
[----:B------:R-:W-:Y:S05]  /*1270*/  BSYNC.RECONVERGENT B0 ;  /* 0x0000000000007941 */ /* 0x000fea0003800200 */
.L_x_3127:
        /* <DEDUP_REMOVED lines=93> */
.L_x_3136:
        /* <DEDUP_REMOVED lines=11> */
.L_x_3878:


//--------------------- .text._ZN10layer_norm31ln_parallel_residual_bwd_kernelINS_13Kernel_traitsI6__halfffffjLj3072ELj1ELj1ELj4ELj16ENS_18Kernel_traits_baseILj3072ES2_ffffjLj128EEEEELb1ELb1ELb1EEEvNS_9BwdParamsE --------------------------
	.section	.text._ZN10layer_norm31ln_parallel_residual_bwd_kernelINS_13Kernel_traitsI6__halfffffjLj3072ELj1ELj1ELj4ELj16ENS_18Kernel_traits_baseILj3072ES2_ffffjLj128EEEEELb1ELb1ELb1EEEvNS_9BwdParamsE,"ax",@progbits
	.align	128
        .global         _ZN10layer_norm31ln_parallel_residual_bwd_kernelINS_13Kernel_traitsI6__halfffffjLj3072ELj1ELj1ELj4ELj16ENS_18Kernel_traits_baseILj3072ES2_ffffjLj128EEEEELb1ELb1ELb1EEEvNS_9BwdParamsE
        .type           _ZN10layer_norm31ln_parallel_residual_bwd_kernelINS_13Kernel_traitsI6__halfffffjLj3072ELj1ELj1ELj4ELj16ENS_18Kernel_traits_baseILj3072ES2_ffffjLj128EEEEELb1ELb1ELb1EEEvNS_9BwdParamsE,@function
        .size           _ZN10layer_norm31ln_parallel_residual_bwd_kernelINS_13Kernel_traitsI6__halfffffjLj3072ELj1ELj1ELj4ELj16ENS_18Kernel_traits_baseILj3072ES2_ffffjLj128EEEEELb1ELb1ELb1EEEvNS_9BwdParamsE,(.L_x_3879 - _ZN10layer_norm31ln_parallel_residual_bwd_kernelINS_13Kernel_traitsI6__halfffffjLj3072ELj1ELj1ELj4ELj16ENS_18Kernel_traits_baseILj3072ES2_ffffjLj128EEEEELb1ELb1ELb1EEEvNS_9BwdParamsE)
        .other          _ZN10layer_norm31ln_parallel_residual_bwd_kernelINS_13Kernel_traitsI6__halfffffjLj3072ELj1ELj1ELj4ELj16ENS_18Kernel_traits_baseILj3072ES2_ffffjLj128EEEEELb1ELb1ELb1EEEvNS_9BwdParamsE,@"STO_CUDA_ENTRY STV_DEFAULT"
_ZN10layer_norm31ln_parallel_residual_bwd_kernelINS_13Kernel_traitsI6__halfffffjLj3072ELj1ELj1ELj4ELj16ENS_18Kernel_traits_baseILj3072ES2_ffffjLj128EEEEELb1ELb1ELb1EEEvNS_9BwdParamsE:
.text._ZN10layer_norm31ln_parallel_residual_bwd_kernelINS_13Kernel_traitsI6__halfffffjLj3072ELj1ELj1ELj4ELj16ENS_18Kernel_traits_baseILj3072ES2_ffffjLj128EEEEELb1ELb1ELb1EEEvNS_9BwdParamsE:
        /* <DEDUP_REMOVED lines=38> */
[----:B------:R-:W3:Y:S01]  /*0260*/  LDCU UR13, c[0x0][0x388] ;  /* 0x00007100ff0d77ac */ /* 0x000ee20008000800 */
[----:B------:R-:W-:Y:S02]  /*0270*/  HFMA2 R128, -RZ, RZ, 0, 0 ;  /* 0x00000000ff807431 */ /* 0x000fe400000001ff */
[----:B------:R-:W-:Y:S01]  /*0280*/  HFMA2 R132, -RZ, RZ, 0, 0 ;  /* 0x00000000ff847431 */ /* 0x000fe200000001ff */
[----:B------:R-:W-:-:S02]  /*0290*/  MOV R0, UR4 ;  /* 0x0000000400007c02 */ /* 0x000fc40008000f00 */
[----:B------:R-:W-:Y:S02]  /*02a0*/  CS2R R136, SRZ ;  /* 0x0000000000887805 */ /* 0x000fe4000001ff00 */
[----:B------:R-:W-:Y:S02]  /*02b0*/  MOV R114, RZ ;  /* 0x000000ff00727202 */ /* 0x000fe40000000f00 */
[----:B------:R-:W-:Y:S02]  /*02c0*/  CS2R R138, SRZ ;  /* 0x00000000008a7805 */ /* 0x000fe4000001ff00 */
[----:B------:R-:W-:Y:S02]  /*02d0*/  CS2R R140, SRZ ;  /* 0x00000000008c7805 */ /* 0x000fe4000001ff00 */
[----:B------:R-:W-:Y:S02]  /*02e0*/  MOV R118, RZ ;  /* 0x000000ff00767202 */ /* 0x000fe40000000f00 */
[----:B------:R-:W-:-:S02]  /*02f0*/  CS2R R142, SRZ ;  /* 0x00000000008e7805 */ /* 0x000fc4000001ff00 */
[----:B------:R-:W-:Y:S02]  /*0300*/  CS2R R144, SRZ ;  /* 0x0000000000907805 */ /* 0x000fe4000001ff00 */
[----:B------:R-:W-:Y:S02]  /*0310*/  MOV R122, RZ ;  /* 0x000000ff007a7202 */ /* 0x000fe40000000f00 */
[----:B------:R-:W-:Y:S02]  /*0320*/  CS2R R146, SRZ ;  /* 0x0000000000927805 */ /* 0x000fe4000001ff00 */
[----:B------:R-:W-:Y:S02]  /*0330*/  CS2R R148, SRZ ;  /* 0x0000000000947805 */ /* 0x000fe4000001ff00 */
[----:B------:R-:W-:Y:S01]  /*0340*/  MOV R126, RZ ;  /* 0x000000ff007e7202 */ /* 0x000fe20000000f00 */
[----:B-1----:R-:W-:Y:S01]  /*0350*/  IMAD.WIDE.U32 R2, R68, 0x8, R2 ;  /* 0x0000000844027825 */ /* 0x002fe200078e0002 */
[----:B------:R-:W-:-:S02]  /*0360*/  CS2R R150, SRZ ;  /* 0x0000000000967805 */ /* 0x000fc4000001ff00 */
[----:B------:R-:W-:Y:S02]  /*0370*/  CS2R R152, SRZ ;  /* 0x0000000000987805 */ /* 0x000fe4000001ff00 */
[----:B------:R-:W-:Y:S02]  /*0380*/  MOV R130, RZ ;  /* 0x000000ff00827202 */ /* 0x000fe40000000f00 */
[----:B------:R-:W-:Y:S01]  /*0390*/  CS2R R154, SRZ ;  /* 0x00000000009a7805 */ /* 0x000fe2000001ff00 */
[----:B0-----:R-:W4:Y:S01]  /*03a0*/  LDG.E.64 R160, desc[UR10][R2.64+0x1400] ;  /* 0x0014000a02a07981 */ /* 0x001f22000c1e1b00 */
[----:B------:R-:W-:Y:S02]  /*03b0*/  CS2R R156, SRZ ;  /* 0x00000000009c7805 */ /* 0x000fe4000001ff00 */
[----:B------:R-:W-:Y:S02]  /*03c0*/  MOV R134, RZ ;  /* 0x000000ff00867202 */ /* 0x000fe40000000f00 */
[----:B------:R-:W-:Y:S01]  /*03d0*/  CS2R R158, SRZ ;  /* 0x00000000009e7805 */ /* 0x000fe2000001ff00 */
[----:B------:R-:W5:Y:S01]  /*03e0*/  LDG.E.64 R164, desc[UR10][R2.64+0x1000] ;  /* 0x0010000a02a47981 */ /* 0x000f62000c1e1b00 */
[----:B------:R-:W-:Y:S01]  /*03f0*/  MOV R163, RZ ;  /* 0x000000ff00a37202 */ /* 0x000fe20000000f00 */
[----:B------:R-:W0:Y:S02]  /*0400*/  LDCU.U8 UR12, c[0x0][0x410] ;  /* 0x00008200ff0c77ac */ /* 0x000e240008000000 */
[----:B------:R-:W2:Y:S01]  /*0410*/  LDG.E.64 R168, desc[UR10][R2.64+0xc00] ;  /* 0x000c000a02a87981 */ /* 0x000ea2000c1e1b00 */
[----:B------:R-:W-:Y:S01]  /*0420*/  MOV R167, RZ ;  /* 0x000000ff00a77202 */ /* 0x000fe20000000f00 */
[----:B------:R-:W1:Y:S02]  /*0430*/  LDCU UR18, c[0x0][0x400] ;  /* 0x00008000ff1277ac */ /* 0x000e640008000800 */
[----:B------:R-:W3:Y:S01]  /*0440*/  LDG.E.64 R172, desc[UR10][R2.64+0x800] ;  /* 0x0008000a02ac7981 */ /* 0x000ee2000c1e1b00 */
[----:B------:R-:W-:Y:S01]  /*0450*/  MOV R171, RZ ;  /* 0x000000ff00ab7202 */ /* 0x000fe20000000f00 */
[----:B------:R-:W0:Y:S02]  /*0460*/  LDCU.64 UR8, c[0x0][0x478] ;  /* 0x00008f00ff0877ac */ /* 0x000e240008000a00 */
[----:B------:R-:W3:Y:S01]  /*0470*/  LDG.E.64 R176, desc[UR10][R2.64+0x400] ;  /* 0x0004000a02b07981 */ /* 0x000ee2000c1e1b00 */
[----:B------:R-:W-:Y:S01]  /*0480*/  MOV R175, RZ ;  /* 0x000000ff00af7202 */ /* 0x000fe20000000f00 */
[----:B------:R-:W0:Y:S02]  /*0490*/  LDCU.64 UR14, c[0x0][0x438] ;  /* 0x00008700ff0e77ac */ /* 0x000e240008000a00 */
[----:B------:R-:W3:Y:S01]  /*04a0*/  LDG.E.64 R180, desc[UR10][R2.64] ;  /* 0x0000000a02b47981 */ /* 0x000ee2000c1e1b00 */
[----:B------:R-:W-:Y:S01]  /*04b0*/  MOV R179, RZ ;  /* 0x000000ff00b37202 */ /* 0x000fe20000000f00 */
[----:B------:R-:W0:Y:S01]  /*04c0*/  LDCU.64 UR16, c[0x0][0x470] ;  /* 0x00008e00ff1077ac */ /* 0x000e220008000a00 */
[----:B------:R-:W-:Y:S01]  /*04d0*/  MOV R183, RZ ;  /* 0x000000ff00b77202 */ /* 0x000fe20000000f00 */
[----:B----4-:R-:W-:Y:S01]  /*04e0*/  HADD2.F32 R113, -RZ, R160.H0_H0 ;  /* 0x200000a0ff717230 */ /* 0x010fe20000004100 */
[--C-:B------:R-:W-:Y:S01]  /*04f0*/  SHF.R.U64 R160, R160, 0x10, R161.reuse ;  /* 0x00000010a0a07819 */ /* 0x100fe200000012a1 */
[----:B------:R-:W-:Y:S01]  /*0500*/  HADD2.F32 R115, -RZ, R161.H0_H0 ;  /* 0x200000a1ff737230 */ /* 0x000fe20000004100 */
[----:B------:R-:W-:Y:S01]  /*0510*/  SHF.R.U32.HI R162, RZ, 0x10, R161 ;  /* 0x00000010ffa27819 */ /* 0x000fe200000116a1 */
        /* <DEDUP_REMOVED lines=20> */
[----:B------:R-:W-:-:S02]  /*0660*/  HFMA2 R161, -RZ, RZ, 0, 0 ;  /* 0x00000000ffa17431 */ /* 0x000fc400000001ff */
[----:B------:R-:W-:Y:S02]  /*0670*/  HADD2.F32 R160, -RZ, R160.H0_H0 ;  /* 0x200000a0ffa07230 */ /* 0x000fe40000004100 */
[----:B------:R-:W-:Y:S02]  /*0680*/  HFMA2 R165, -RZ, RZ, 0, 0 ;  /* 0x00000000ffa57431 */ /* 0x000fe400000001ff */
[----:B------:R-:W-:Y:S02]  /*0690*/  HADD2.F32 R162, -RZ, R162.H0_H0 ;  /* 0x200000a2ffa27230 */ /* 0x000fe40000004100 */
[----:B------:R-:W-:Y:S02]  /*06a0*/  HFMA2 R169, -RZ, RZ, 0, 0 ;  /* 0x00000000ffa97431 */ /* 0x000fe400000001ff */
[----:B------:R-:W-:Y:S02]  /*06b0*/  HADD2.F32 R164, -RZ, R164.H0_H0 ;  /* 0x200000a4ffa47230 */ /* 0x000fe40000004100 */
[----:B------:R-:W-:-:S02]  /*06c0*/  HFMA2 R173, -RZ, RZ, 0, 0 ;  /* 0x00000000ffad7431 */ /* 0x000fc400000001ff */
[----:B------:R-:W-:Y:S02]  /*06d0*/  HADD2.F32 R166, -RZ, R166.H0_H0 ;  /* 0x200000a6ffa67230 */ /* 0x000fe40000004100 */
[----:B------:R-:W-:Y:S02]  /*06e0*/  HFMA2 R177, -RZ, RZ, 0, 0 ;  /* 0x00000000ffb17431 */ /* 0x000fe400000001ff */
[----:B------:R-:W-:Y:S02]  /*06f0*/  HADD2.F32 R168, -RZ, R168.H0_H0 ;  /* 0x200000a8ffa87230 */ /* 0x000fe40000004100 */
[----:B------:R-:W-:Y:S02]  /*0700*/  HFMA2 R181, -RZ, RZ, 0, 0 ;  /* 0x00000000ffb57431 */ /* 0x000fe400000001ff */
[----:B------:R-:W-:Y:S02]  /*0710*/  HADD2.F32 R170, -RZ, R170.H0_H0 ;  /* 0x200000aaffaa7230 */ /* 0x000fe40000004100 */
[----:B------:R-:W-:-:S02]  /*0720*/  HADD2.F32 R172, -RZ, R172.H0_H0 ;  /* 0x200000acffac7230 */ /* 0x000fc40000004100 */
[----:B------:R-:W-:Y:S02]  /*0730*/  HADD2.F32 R174, -RZ, R174.H0_H0 ;  /* 0x200000aeffae7230 */ /* 0x000fe40000004100 */
[----:B------:R-:W-:Y:S02]  /*0740*/  HADD2.F32 R176, -RZ, R176.H0_H0 ;  /* 0x200000b0ffb07230 */ /* 0x000fe40000004100 */
[----:B------:R-:W-:Y:S02]  /*0750*/  HADD2.F32 R178, -RZ, R178.H0_H0 ;  /* 0x200000b2ffb27230 */ /* 0x000fe40000004100 */
[----:B------:R-:W-:Y:S02]  /*0760*/  HADD2.F32 R180, -RZ, R180.H0_H0 ;  /* 0x200000b4ffb47230 */ /* 0x000fe40000004100 */
[----:B01----:R-:W-:-:S07]  /*0770*/  HADD2.F32 R182, -RZ, R182.H0_H0 ;  /* 0x200000b6ffb67230 */ /* 0x003fce0000004100 */
.L_x_3188:
        /* <DEDUP_REMOVED lines=9> */
[C---:B------:R-:W-:Y:S02]  /*0810*/  IADD3 R199, PT, PT, R201.reuse, 0x80, RZ ;  /* 0x00000080c9c77810 */ /* 0x040fe40007ffe0ff */
[C---:B------:R-:W-:Y:S01]  /*0820*/  IADD3 R197, PT, PT, R201.reuse, 0x100, RZ ;  /* 0x00000100c9c57810 */ /* 0x040fe20007ffe0ff */
[----:B------:R3:W4:Y:S01]  /*0830*/  LDG.E R192, desc[UR10][R192.64] ;  /* 0x0000000ac0c07981 */ /* 0x000722000c1e1900 */
[C---:B------:R-:W-:Y:S02]  /*0840*/  IADD3 R195, PT, PT, R201.reuse, 0x180, RZ ;  /* 0x00000180c9c37810 */ /* 0x040fe40007ffe0ff */
[C---:B------:R-:W-:Y:S01]  /*0850*/  IADD3 R185, PT, PT, R201.reuse, 0x280, RZ ;  /* 0x00000280c9b97810 */ /* 0x040fe20007ffe0ff */
[----:B-1----:R-:W-:-:S04]  /*0860*/  IMAD.WIDE.U32 R60, R201, 0x10, R80 ;  /* 0x00000010c93c7825 */ /* 0x002fc800078e0050 */
[--C-:B------:R-:W-:Y:S01]  /*0870*/  IMAD.WIDE.U32 R64, R199, 0x10, R80.reuse ;  /* 0x00000010c7407825 */ /* 0x100fe200078e0050 */
[----:B---3--:R-:W-:Y:S01]  /*0880*/  IADD3 R193, PT, PT, R201, 0x200, RZ ;  /* 0x00000200c9c17810 */ /* 0x008fe20007ffe0ff */
[----:B------:R-:W3:Y:S02]  /*0890*/  LDG.E.128 R60, desc[UR10][R60.64] ;  /* 0x0000000a3c3c7981 */ /* 0x000ee4000c1e1d00 */
[--C-:B------:R-:W-:Y:S02]  /*08a0*/  IMAD.WIDE.U32 R68, R197, 0x10, R80.reuse ;  /* 0x00000010c5447825 */ /* 0x100fe400078e0050 */
[----:B------:R-:W3:Y:S02]  /*08b0*/  LDG.E.128 R64, desc[UR10][R64.64] ;  /* 0x0000000a40407981 */ /* 0x000ee4000c1e1d00 */
[--C-:B------:R-:W-:Y:S02]  /*08c0*/  IMAD.WIDE.U32 R72, R195, 0x10, R80.reuse ;  /* 0x00000010c3487825 */ /* 0x100fe400078e0050 */
[----:B------:R-:W3:Y:S02]  /*08d0*/  LDG.E.128 R68, desc[UR10][R68.64] ;  /* 0x0000000a44447981 */ /* 0x000ee4000c1e1d00 */
[----:B------:R-:W-:-:S02]  /*08e0*/  IMAD.WIDE.U32 R76, R193, 0x10, R80 ;  /* 0x00000010c14c7825 */ /* 0x000fc400078e0050 */
[----:B------:R-:W3:Y:S02]  /*08f0*/  LDG.E.128 R72, desc[UR10][R72.64] ;  /* 0x0000000a48487981 */ /* 0x000ee4000c1e1d00 */
[----:B------:R-:W-:Y:S02]  /*0900*/  IMAD.WIDE.U32 R80, R185, 0x10, R80 ;  /* 0x00000010b9507825 */ /* 0x000fe400078e0050 */
[----:B------:R-:W3:Y:S02]  /*0910*/  LDG.E.128 R76, desc[UR10][R76.64] ;  /* 0x0000000a4c4c7981 */ /* 0x000ee4000c1e1d00 */
[----:B--2---:R-:W-:Y:S02]  /*0920*/  IMAD.WIDE.U32 R36, R201, 0x10, R2 ;  /* 0x00000010c9247825 */ /* 0x004fe400078e0002 */
[----:B------:R-:W2:Y:S02]  /*0930*/  LDG.E.128 R80, desc[UR10][R80.64] ;  /* 0x0000000a50507981 */ /* 0x000ea4000c1e1d00 */
[----:B0-----:R-:W-:-:S02]  /*0940*/  IMAD.WIDE R84, R0, 0x4, R84 ;  /* 0x0000000400547825 */ /* 0x001fc400078e0254 */
[----:B------:R-:W2:Y:S04]  /*0950*/  LDG.E.128 R36, desc[UR10][R36.64] ;  /* 0x0000000a24247981 */ /* 0x000ea8000c1e1d00 */
[----:B------:R0:W2:Y:S01]  /*0960*/  LDG.E R191, desc[UR10][R84.64] ;  /* 0x0000000a54bf7981 */ /* 0x0000a2000c1e1900 */
[----:B------:R-:W-:-:S06]  /*0970*/  IMAD.WIDE.U32 R40, R199, 0x10, R2 ;  /* 0x00000010c7287825 */ /* 0x000fcc00078e0002 */
[----:B------:R-:W2:Y:S01]  /*0980*/  LDG.E.128 R40, desc[UR10][R40.64] ;  /* 0x0000000a28287981 */ /* 0x000ea2000c1e1d00 */
[--C-:B------:R-:W-:Y:S01]  /*0990*/  IMAD.WIDE.U32 R44, R197, 0x10, R2.reuse ;  /* 0x00000010c52c7825 */ /* 0x100fe200078e0002 */
[----:B------:R-:W-:Y:S01]  /*09a0*/  ISETP.NE.U32.AND P0, PT, RZ, UR16, PT ;  /* 0x00000010ff007c0c */ /* 0x000fe2000bf05070 */
[----:B0-----:R-:W0:Y:S04]  /*09b0*/  LDC.64 R84, c[0x0][0x3b0] ;  /* 0x0000ec00ff547b82 */ /* 0x001e280000000a00 */
[----:B------:R-:W2:Y:S01]  /*09c0*/  LDG.E.128 R44, desc[UR10][R44.64] ;  /* 0x0000000a2c2c7981 */ /* 0x000ea2000c1e1d00 */
[----:B------:R-:W-:-:S06]  /*09d0*/  IMAD.WIDE.U32 R48, R195, 0x10, R2 ;  /* 0x00000010c3307825 */ /* 0x000fcc00078e0002 */
[----:B------:R-:W2:Y:S01]  /*09e0*/  LDG.E.128 R48, desc[UR10][R48.64] ;  /* 0x0000000a30307981 */ /* 0x000ea2000c1e1d00 */
[----:B------:R-:W-:-:S06]  /*09f0*/  IMAD.WIDE.U32 R52, R193, 0x10, R2 ;  /* 0x00000010c1347825 */ /* 0x000fcc00078e0002 */
[----:B------:R-:W2:Y:S01]  /*0a00*/  LDG.E.128 R52, desc[UR10][R52.64] ;  /* 0x0000000a34347981 */ /* 0x000ea2000c1e1d00 */
[----:B------:R-:W-:-:S06]  /*0a10*/  IMAD.WIDE.U32 R56, R185, 0x10, R2 ;  /* 0x00000010b9387825 */ /* 0x000fcc00078e0002 */
[----:B------:R-:W2:Y:S01]  /*0a20*/  LDG.E.128 R56, desc[UR10][R56.64] ;  /* 0x0000000a38387981 */ /* 0x000ea2000c1e1d00 */
[----:B------:R-:W-:Y:S02]  /*0a30*/  ISETP.NE.AND.EX P0, PT, RZ, UR17, PT, P0 ;  /* 0x00000011ff007c0c */ /* 0x000fe4000bf05300 */
[----:B------:R-:W-:-:S11]  /*0a40*/  ISETP.NE.U32.AND P1, PT, RZ, UR14, PT ;  /* 0x0000000eff007c0c */ /* 0x000fd6000bf25070 */
[----:B------:R-:W1:Y:S01]  /*0a50*/  @P0 LDC.64 R86, c[0x0][0x3b8] ;  /* 0x0000ee00ff560b82 */ /* 0x000e620000000a00 */
[----:B------:R-:W-:-:S07]  /*0a60*/  ISETP.NE.AND.EX P1, PT, RZ, UR15, PT, P1 ;  /* 0x0000000fff007c0c */ /* 0x000fce000bf25310 */
[----:B------:R-:W0:Y:S08]  /*0a70*/  @P0 LDC.64 R2, c[0x0][0x3b8] ;  /* 0x0000ee00ff020b82 */ /* 0x000e300000000a00 */
[----:B------:R-:W0:Y:S01]  /*0a80*/  @P0 LDC.64 R100, c[0x0][0x3b8] ;  /* 0x0000ee00ff640b82 */ /* 0x000e220000000a00 */
[----:B-1----:R-:W-:-:S07]  /*0a90*/  @P0 IMAD.WIDE.U32 R108, R197, 0x4, R86 ;  /* 0x00000004c56c0825 */ /* 0x002fce00078e0056 */
[----:B------:R-:W1:Y:S01]  /*0aa0*/  @P1 LDC.64 R92, c[0x0][0x438] ;  /* 0x00010e00ff5c1b82 */ /* 0x000e620000000a00 */
[----:B------:R-:W-:Y:S01]  /*0ab0*/  ISETP.NE.AND P4, PT, RZ, UR12, PT ;  /* 0x0000000cff007c0c */ /* 0x000fe2000bf85270 */
[----:B0-----:R-:W-:Y:S01]  /*0ac0*/  IMAD.WIDE.U32 R110, R193, 0x4, R84 ;  /* 0x00000004c16e7825 */ /* 0x001fe200078e0054 */
[----:B------:R0:W5:Y:S05]  /*0ad0*/  @P0 LDG.E R186, desc[UR10][R108.64] ;  /* 0x0000000a6cba0981 */ /* 0x00016a000c1e1900 */
[----:B------:R-:W0:Y:S08]  /*0ae0*/  @P1 LDC.64 R88, c[0x0][0x438] ;  /* 0x00010e00ff581b82 */ /* 0x000e300000000a00 */
[----:B------:R-:W0:Y:S08]  /*0af0*/  @P0 LDC.64 R98, c[0x0][0x3b8] ;  /* 0x0000ee00ff620b82 */ /* 0x000e300000000a00 */
[----:B------:R-:W0:Y:S08]  /*0b00*/  @P1 LDC.64 R90, c[0x0][0x438] ;  /* 0x00010e00ff5a1b82 */ /* 0x000e300000000a00 */
[----:B------:R-:W0:Y:S08]  /*0b10*/  @P1 LDC.64 R94, c[0x0][0x438] ;  /* 0x00010e00ff5e1b82 */ /* 0x000e300000000a00 */
[----:B------:R-:W0:Y:S01]  /*0b20*/  @P1 LDC.64 R86, c[0x0][0x438] ;  /* 0x00010e00ff561b82 */ /* 0x000e220000000a00 */
[----:B------:R-:W-:Y:S01]  /*0b30*/  @P0 IMAD.WIDE.U32 R2, R185, 0x4, R2 ;  /* 0x00000004b9020825 */ /* 0x000fe200078e0002 */
[----:B------:R-:W5:Y:S06]  /*0b40*/  LDG.E R110, desc[UR10][R110.64] ;  /* 0x0000000a6e6e7981 */ /* 0x000f6c000c1e1900 */
[----:B------:R-:W0:Y:S01]  /*0b50*/  @P0 LDC.64 R104, c[0x0][0x3b8] ;  /* 0x0000ee00ff680b82 */ /* 0x000e220000000a00 */
[----:B------:R-:W5:Y:S01]  /*0b60*/  @P0 LDG.E R188, desc[UR10][R2.64] ;  /* 0x0000000a02bc0981 */ /* 0x000f62000c1e1900 */
[----:B------:R-:W-:-:S04]  /*0b70*/  @P0 IMAD.WIDE.U32 R100, R195, 0x4, R100 ;  /* 0x00000004c3640825 */ /* 0x000fc800078e0064 */
[----:B-1----:R-:W-:Y:S01]  /*0b80*/  @P1 IMAD.WIDE.U32 R92, R195, 0x10, R92 ;  /* 0x00000010c35c1825 */ /* 0x002fe200078e005c */
[----:B------:R-:W5:Y:S01]  /*0b90*/  @P0 LDG.E R190, desc[UR10][R100.64] ;  /* 0x0000000a64be0981 */ /* 0x000f62000c1e1900 */
[----:B------:R-:W1:Y:S02]  /*0ba0*/  @P0 LDC.64 R106, c[0x0][0x3b8] ;  /* 0x0000ee00ff6a0b82 */ /* 0x000e640000000a00 */
[----:B0-----:R-:W-:Y:S01]  /*0bb0*/  @P1 IMAD.WIDE.U32 R88, R185, 0x10, R88 ;  /* 0x00000010b9581825 */ /* 0x001fe200078e0058 */
[----:B------:R-:W5:Y:S03]  /*0bc0*/  @P1 LDG.E.128 R16, desc[UR10][R92.64] ;  /* 0x0000000a5c101981 */ /* 0x000f66000c1e1d00 */
[----:B------:R-:W-:Y:S01]  /*0bd0*/  @P0 IMAD.WIDE.U32 R98, R193, 0x4, R98 ;  /* 0x00000004c1620825 */ /* 0x000fe200078e0062 */
[----:B------:R-:W5:Y:S01]  /*0be0*/  @P1 LDG.E.128 R24, desc[UR10][R88.64] ;  /* 0x0000000a58181981 */ /* 0x000f62000c1e1d00 */
[----:B------:R-:W0:Y:S02]  /*0bf0*/  @P1 LDC.64 R96, c[0x0][0x438] ;  /* 0x00010e00ff601b82 */ /* 0x000e240000000a00 */
[----:B------:R-:W-:Y:S01]  /*0c00*/  @P1 IMAD.WIDE.U32 R90, R201, 0x10, R90 ;  /* 0x00000010c95a1825 */ /* 0x000fe200078e005a */
[----:B------:R-:W5:Y:S03]  /*0c10*/  @P0 LDG.E R187, desc[UR10][R98.64] ;  /* 0x0000000a62bb0981 */ /* 0x000f66000c1e1900 */
[----:B------:R-:W-:Y:S01]  /*0c20*/  @P1 IMAD.WIDE.U32 R94, R197, 0x10, R94 ;  /* 0x00000010c55e1825 */ /* 0x000fe200078e005e */
[----:B------:R-:W5:Y:S03]  /*0c30*/  @P1 LDG.E.128 R4, desc[UR10][R90.64] ;  /* 0x0000000a5a041981 */ /* 0x000f66000c1e1d00 */
[----:B------:R-:W-:Y:S01]  /*0c40*/  @P1 IMAD.WIDE.U32 R86, R193, 0x10, R86 ;  /* 0x00000010c1561825 */ /* 0x000fe200078e0056 */
[----:B------:R-:W5:Y:S04]  /*0c50*/  @P1 LDG.E.128 R12, desc[UR10][R94.64] ;  /* 0x0000000a5e0c1981 */ /* 0x000f68000c1e1d00 */
[----:B------:R-:W5:Y:S01]  /*0c60*/  @P1 LDG.E.128 R20, desc[UR10][R86.64] ;  /* 0x0000000a56141981 */ /* 0x000f62000c1e1d00 */
[----:B------:R-:W-:-:S06]  /*0c70*/  IMAD.WIDE.U32 R108, R195, 0x4, R84 ;  /* 0x00000004c36c7825 */ /* 0x000fcc00078e0054 */
[----:B------:R-:W5:Y:S01]  /*0c80*/  LDG.E R108, desc[UR10][R108.64] ;  /* 0x0000000a6c6c7981 */ /* 0x000f62000c1e1900 */
[----:B------:R-:W-:-:S04]  /*0c90*/  @P0 IMAD.WIDE.U32 R104, R201, 0x4, R104 ;  /* 0x00000004c9680825 */ /* 0x000fc800078e0068 */
[----:B------:R-:W-:Y:S01]  /*0ca0*/  IMAD.WIDE.U32 R102, R201, 0x4, R84 ;  /* 0x00000004c9667825 */ /* 0x000fe200078e0054 */
[----:B------:R0:W5:Y:S03]  /*0cb0*/  @P0 LDG.E R189, desc[UR10][R104.64] ;  /* 0x0000000a68bd0981 */ /* 0x000166000c1e1900 */
[C---:B-1----:R-:W-:Y:S02]  /*0cc0*/  @P0 IMAD.WIDE.U32 R106, R199.reuse, 0x4, R106 ;  /* 0x00000004c76a0825 */ /* 0x042fe400078e006a */
[----:B------:R-:W5:Y:S04]  /*0cd0*/  LDG.E R102, desc[UR10][R102.64] ;  /* 0x0000000a66667981 */ /* 0x000f68000c1e1900 */
[----:B------:R1:W5:Y:S01]  /*0ce0*/  @P0 LDG.E R184, desc[UR10][R106.64] ;  /* 0x0000000a6ab80981 */ /* 0x000362000c1e1900 */
[----:B0-----:R-:W-:-:S06]  /*0cf0*/  IMAD.WIDE.U32 R104, R199, 0x4, R84 ;  /* 0x00000004c7687825 */ /* 0x001fcc00078e0054 */
[----:B------:R0:W5:Y:S01]  /*0d00*/  LDG.E R104, desc[UR10][R104.64] ;  /* 0x0000000a68687981 */ /* 0x000162000c1e1900 */
[----:B-1----:R-:W-:-:S04]  /*0d10*/  IMAD.WIDE.U32 R106, R197, 0x4, R84 ;  /* 0x00000004c56a7825 */ /* 0x002fc800078e0054 */
[----:B------:R-:W-:Y:S02]  /*0d20*/  @P1 IMAD.WIDE.U32 R96, R199, 0x10, R96 ;  /* 0x00000010c7601825 */ /* 0x000fe400078e0060 */
[----:B------:R1:W5:Y:S04]  /*0d30*/  LDG.E R106, desc[UR10][R106.64] ;  /* 0x0000000a6a6a7981 */ /* 0x000368000c1e1900 */
[----:B------:R1:W5:Y:S01]  /*0d40*/  @P1 LDG.E.128 R8, desc[UR10][R96.64] ;  /* 0x0000000a60081981 */ /* 0x000362000c1e1d00 */
[----:B------:R-:W-:-:S06]  /*0d50*/  IMAD.WIDE.U32 R84, R185, 0x4, R84 ;  /* 0x00000004b9547825 */ /* 0x000fcc00078e0054 */
[----:B------:R1:W5:Y:S01]  /*0d60*/  LDG.E R84, desc[UR10][R84.64] ;  /* 0x0000000a54547981 */ /* 0x000362000c1e1900 */
[----:B----4-:R-:W-:-:S05]  /*0d70*/  FSEL R3, R192, RZ, !P4 ;  /* 0x000000ffc0037208 */ /* 0x010fca0006000000 */
        /* <DEDUP_REMOVED lines=20> */
[C---:B--2---:R-:W-:Y:S01]  /*0ec0*/  FADD.FTZ R70, -R3.reuse, R80 ;  /* 0x0000005003467221 */ /* 0x044fe20000010100 */
[C---:B------:R-:W-:Y:S01]  /*0ed0*/  FADD.FTZ R72, -R3.reuse, R81 ;  /* 0x0000005103487221 */ /* 0x040fe20000010100 */
[C---:B------:R-:W-:Y:S01]  /*0ee0*/  FADD.FTZ R74, -R3.reuse, R82 ;  /* 0x00000052034a7221 */ /* 0x040fe20000010100 */
[----:B------:R-:W-:Y:S01]  /*0ef0*/  FADD.FTZ R76, -R3, R83 ;  /* 0x00000053034c7221 */ /* 0x000fe20000010100 */
[----:B------:R-:W-:Y:S01]  /*0f00*/  FMUL.FTZ R3, R133, R36 ;  /* 0x0000002485037220 */ /* 0x000fe20000410000 */
[----:B------:R-:W-:Y:S01]  /*0f10*/  FMUL.FTZ R111, R180, R37 ;  /* 0x00000025b46f7220 */ /* 0x000fe20000410000 */
[----:B------:R-:W-:-:S02]  /*0f20*/  FMUL.FTZ R2, R191, R2 ;  /* 0x00000002bf027220 */ /* 0x000fc40000410000 */
[----:B------:R-:W-:Y:S01]  /*0f30*/  FADD.FTZ R78, RZ, R3 ;  /* 0x00000003ff4e7221 */ /* 0x000fe20000010000 */
[----:B------:R-:W-:Y:S01]  /*0f40*/  FMUL.FTZ R202, R191, R202 ;  /* 0x000000cabfca7220 */ /* 0x000fe20000410000 */
[----:B------:R-:W-:Y:S01]  /*0f50*/  FFMA.FTZ R61, R2, R3, RZ ;  /* 0x00000003023d7223 */ /* 0x000fe200000100ff */
        /* <DEDUP_REMOVED lines=16> */
[----:B0-----:R-:W-:Y:S01]  /*1060*/  FMUL.FTZ R105, R131, R42 ;  /* 0x0000002a83697220 */ /* 0x001fe20000410000 */
[----:B------:R-:W-:Y:S01]  /*1070*/  FADD.FTZ R78, R103, R78 ;  /* 0x0000004e674e7221 */ /* 0x000fe20000010000 */
[----:B------:R-:W-:Y:S01]  /*1080*/  FMUL.FTZ R198, R191, R66 ;  /* 0x00000042bfc67220 */ /* 0x000fe20000410000 */
[----:B------:R-:W-:Y:S01]  /*1090*/  FFMA.FTZ R61, R196, R103, R61 ;  /* 0x00000067c43d7223 */ /* 0x000fe2000001003d */
[----:B-1----:R-:W-:Y:S01]  /*10a0*/  FMUL.FTZ R107, R178, R43 ;  /* 0x0000002bb26b7220 */ /* 0x002fe20000410000 */
        /* <DEDUP_REMOVED lines=101> */
.L_x_3139:
[----:B------:R-:W-:Y:S05]  /*1700*/  BSYNC.RECONVERGENT B0 ;  /* 0x0000000000007941 */ /* 0x000fea0003800200 */
.L_x_3138:
        /* <DEDUP_REMOVED lines=108> */
.L_x_3142:
        /* <DEDUP_REMOVED lines=25> */
.L_x_3141:
        /* <DEDUP_REMOVED lines=30> */
.L_x_3144:
        /* <DEDUP_REMOVED lines=25> */
.L_x_3140:
        /* <DEDUP_REMOVED lines=10> */
[----:B-----5:R-:W-:Y:S01]  /*2370*/  LOP3.LUT P5, RZ, R102, 0xff, RZ, 0xc0, !PT ;  /* 0x000000ff66ff7812 */ /* 0x020fe200078ac0ff */
[-CC-:B------:R-:W-:Y:S01]  /*2380*/  FFMA.FTZ R204, R204, R47.reuse, R49.reuse ;  /* 0x0000002fcccc7223 */ /* 0x180fe20000010031 */
[----:B------:R-:W-:Y:S01]  /*2390*/  FADD.FTZ R2, R3, -R2 ;  /* 0x8000000203027221 */ /* 0x000fe20000010000 */
[----:B------:R-:W-:Y:S01]  /*23a0*/  FADD.FTZ R202, R111, -R202 ;  /* 0x800000ca6fca7221 */ /* 0x000fe20000010000 */
[----:B------:R-:W-:Y:S01]  /*23b0*/  FFMA.FTZ R206, R206, R47, R49 ;  /* 0x0000002fcece7223 */ /* 0x000fe20000010031 */
[----:B------:R-:W-:Y:S01]  /*23c0*/  FADD.FTZ R204, R109, -R204 ;  /* 0x800000cc6dcc7221 */ /* 0x000fe20000010000 */
[C---:B------:R-:W-:Y:S01]  /*23d0*/  FMUL.FTZ R2, R191.reuse, R2 ;  /* 0x00000002bf027220 */ /* 0x040fe20000410000 */
[----:B------:R-:W-:Y:S01]  /*23e0*/  FMUL.FTZ R202, R191, R202 ;  /* 0x000000cabfca7220 */ /* 0x000fe20000410000 */
[----:B------:R-:W-:Y:S01]  /*23f0*/  FADD.FTZ R206, R203, -R206 ;  /* 0x800000cecbce7221 */ /* 0x000fe20000010000 */
[----:B------:R-:W-:Y:S01]  /*2400*/  LOP3.LUT P6, RZ, R102, 0xff00, RZ, 0xc0, !PT ;  /* 0x0000ff0066ff7812 */ /* 0x000fe200078cc0ff */
[----:B------:R-:W-:Y:S01]  /*2410*/  FMUL.FTZ R2, R2, UR6 ;  /* 0x0000000602027c20 */ /* 0x000fe20008410000 */
[----:B------:R-:W-:Y:S01]  /*2420*/  FMUL.FTZ R202, R202, UR6 ;  /* 0x00000006caca7c20 */ /* 0x000fe20008410000 */
[C---:B------:R-:W-:Y:S01]  /*2430*/  FMUL.FTZ R204, R191.reuse, R204 ;  /* 0x000000ccbfcc7220 */ /* 0x040fe20000410000 */
[----:B------:R-:W-:Y:S01]  /*2440*/  FMUL.FTZ R206, R191, R206 ;  /* 0x000000cebfce7220 */ /* 0x000fe20000410000 */
[----:B------:R-:W-:-:S02]  /*2450*/  LOP3.LUT P2, RZ, R102, 0xff0000, RZ, 0xc0, !PT ;  /* 0x00ff000066ff7812 */ /* 0x000fc4000784c0ff */
[----:B------:R-:W-:Y:S01]  /*2460*/  SEL R36, R2, RZ, P5 ;  /* 0x000000ff02247207 */ /* 0x000fe20002800000 */
[----:B------:R-:W-:Y:S01]  /*2470*/  FMUL.FTZ R204, R204, UR6 ;  /* 0x00000006cccc7c20 */ /* 0x000fe20008410000 */
[C---:B------:R-:W-:Y:S01]  /*2480*/  LOP3.LUT P5, RZ, R189.reuse, 0xff, RZ, 0xc0, !PT ;  /* 0x000000ffbdff7812 */ /* 0x040fe200078ac0ff */
        /* <DEDUP_REMOVED lines=13> */
.L_x_3146:
        /* <DEDUP_REMOVED lines=33> */
.L_x_3145:
        /* <DEDUP_REMOVED lines=13> */
[C---:B------:R-:W-:Y:S01]  /*2840*/  FFMA.FTZ R2, R191.reuse, R2, R4 ;  /* 0x00000002bf027223 */ /* 0x040fe20000010004 */
[----:B------:R-:W-:Y:S01]  /*2850*/  FFMA.FTZ R202, R191, R202, R5 ;  /* 0x000000cabfca7223 */ /* 0x000fe20000010005 */
[----:B------:R-:W-:Y:S01]  /*2860*/  FADD.FTZ R206, R203, -R206 ;  /* 0x800000cecbce7221 */ /* 0x000fe20000010000 */
[----:B------:R-:W-:Y:S01]  /*2870*/  LOP3.LUT P6, RZ, R102, 0xff00, RZ, 0xc0, !PT ;  /* 0x0000ff0066ff7812 */ /* 0x000fe200078cc0ff */
[----:B------:R-:W-:Y:S01]  /*2880*/  FMUL.FTZ R2, R2, UR6 ;  /* 0x0000000602027c20 */ /* 0x000fe20008410000 */
[----:B------:R-:W-:Y:S01]  /*2890*/  FMUL.FTZ R202, R202, UR6 ;  /* 0x00000006caca7c20 */ /* 0x000fe20008410000 */
[C---:B------:R-:W-:Y:S01]  /*28a0*/  FFMA.FTZ R204, R191.reuse, R204, R6 ;  /* 0x000000ccbfcc7223 */ /* 0x040fe20000010006 */
[----:B------:R-:W-:Y:S01]  /*28b0*/  FFMA.FTZ R206, R191, R206, R7 ;  /* 0x000000cebfce7223 */ /* 0x000fe20000010007 */
        /* <DEDUP_REMOVED lines=17> */
.L_x_3147:
        /* <DEDUP_REMOVED lines=31> */
[----:B------:R-:W-:-:S07]  /*2bc0*/  SEL R35, R35, RZ, P5 ;  /* 0x000000ff23237207 */ /* 0x000fce0002800000 */
.L_x_3143:
        /* <DEDUP_REMOVED lines=21> */
[----:B------:R-:W-:Y:S01]  /*2d20*/  LOP3.LUT P5, RZ, R104, 0xff, RZ, 0xc0, !PT ;  /* 0x000000ff68ff7812 */ /* 0x000fe200078ac0ff */
[C---:B0-----:R-:W-:Y:S01]  /*2d30*/  FFMA.FTZ R28, R191.reuse, R194, R8 ;  /* 0x000000c2bf1c7223 */ /* 0x041fe20000010008 */
[----:B------:R-:W-:Y:S01]  /*2d40*/  FFMA.FTZ R29, R191, R196, R9 ;  /* 0x000000c4bf1d7223 */ /* 0x000fe20000010009 */
[----:B------:R-:W-:Y:S01]  /*2d50*/  FADD.FTZ R200, R107, -R200 ;  /* 0x800000c86bc87221 */ /* 0x000fe20000010000 */
[----:B------:R-:W-:Y:S01]  /*2d60*/  LOP3.LUT P4, RZ, R184, 0xff, RZ, 0xc0, !PT ;  /* 0x000000ffb8ff7812 */ /* 0x000fe2000788c0ff */
[----:B------:R-:W-:Y:S01]  /*2d70*/  FMUL.FTZ R32, R28, UR6 ;  /* 0x000000061c207c20 */ /* 0x000fe20008410000 */
[----:B------:R-:W-:Y:S01]  /*2d80*/  FFMA.FTZ R30, R191, R198, R10 ;  /* 0x000000c6bf1e7223 */ /* 0x000fe2000001000a */
[----:B------:R-:W-:Y:S01]  /*2d90*/  FMUL.FTZ R33, R29, UR6 ;  /* 0x000000061d217c20 */ /* 0x000fe20008410000 */
[----:B------:R-:W-:Y:S01]  /*2da0*/  LOP3.LUT P6, RZ, R104, 0xff00, RZ, 0xc0, !PT ;  /* 0x0000ff0068ff7812 */ /* 0x000fe200078cc0ff */
[----:B------:R-:W-:Y:S01]  /*2db0*/  FFMA.FTZ R31, R191, R200, R11 ;  /* 0x000000c8bf1f7223 */ /* 0x000fe2000001000b */
[----:B------:R-:W-:Y:S01]  /*2dc0*/  SEL R36, R32, RZ, P5 ;  /* 0x000000ff20247207 */ /* 0x000fe20002800000 */
[----:B------:R-:W-:Y:S01]  /*2dd0*/  FMUL.FTZ R34, R30, UR6 ;  /* 0x000000061e227c20 */ /* 0x000fe20008410000 */
[----:B------:R-:W-:Y:S01]  /*2de0*/  SEL R32, R32, RZ, P4 ;  /* 0x000000ff20207207 */ /* 0x000fe20002000000 */
[----:B------:R-:W-:Y:S01]  /*2df0*/  FMUL.FTZ R35, R31, UR6 ;  /* 0x000000061f237c20 */ /* 0x000fe20008410000 */
[----:B------:R-:W-:-:S02]  /*2e00*/  LOP3.LUT P5, RZ, R184, 0xff00, RZ, 0xc0, !PT ;  /* 0x0000ff00b8ff7812 */ /* 0x000fc400078ac0ff */
[C---:B------:R-:W-:Y:S02]  /*2e10*/  LOP3.LUT P4, RZ, R104.reuse, 0xff0000, RZ, 0xc0, !PT ;  /* 0x00ff000068ff7812 */ /* 0x040fe4000788c0ff */
[C---:B------:R-:W-:Y:S02]  /*2e20*/  SEL R37, R33.reuse, RZ, P6 ;  /* 0x000000ff21257207 */ /* 0x040fe40003000000 */
[----:B------:R-:W-:Y:S02]  /*2e30*/  ISETP.GE.U32.AND P6, PT, R104, 0x1000000, PT ;  /* 0x010000006800780c */ /* 0x000fe40003fc6070 */
[----:B------:R-:W-:Y:S02]  /*2e40*/  SEL R33, R33, RZ, P5 ;  /* 0x000000ff21217207 */ /* 0x000fe40002800000 */
[----:B------:R-:W-:Y:S02]  /*2e50*/  SEL R38, R34, RZ, P4 ;  /* 0x000000ff22267207 */ /* 0x000fe40002000000 */
[----:B------:R-:W-:-:S02]  /*2e60*/  LOP3.LUT P5, RZ, R184, 0xff0000, RZ, 0xc0, !PT ;  /* 0x00ff0000b8ff7812 */ /* 0x000fc400078ac0ff */
[----:B------:R-:W-:Y:S02]  /*2e70*/  ISETP.GE.U32.AND P4, PT, R184, 0x1000000, PT ;  /* 0x01000000b800780c */ /* 0x000fe40003f86070 */
[C---:B------:R-:W-:Y:S02]  /*2e80*/  SEL R39, R35.reuse, RZ, P6 ;  /* 0x000000ff23277207 */ /* 0x040fe40003000000 */
[----:B------:R-:W-:Y:S02]  /*2e90*/  SEL R34, R34, RZ, P5 ;  /* 0x000000ff22227207 */ /* 0x000fe40002800000 */
[----:B------:R-:W-:Y:S01]  /*2ea0*/  SEL R35, R35, RZ, P4 ;  /* 0x000000ff23237207 */ /* 0x000fe20002000000 */
[----:B------:R-:W-:Y:S06]  /*2eb0*/  BRA `(.L_x_3151) ;  /* 0x0000000c00287947 */ /* 0x000fec0003800000 */
.L_x_3150:
        /* <DEDUP_REMOVED lines=8> */
[C---:B------:R-:W-:Y:S01]  /*2f40*/  FFMA.FTZ R194, R191.reuse, R194, R8 ;  /* 0x000000c2bfc27223 */ /* 0x040fe20000010008 */
[C---:B------:R-:W-:Y:S01]  /*2f50*/  FFMA.FTZ R196, R191.reuse, R196, R9 ;  /* 0x000000c4bfc47223 */ /* 0x040fe20000010009 */
[----:B------:R-:W-:Y:S01]  /*2f60*/  LOP3.LUT P4, RZ, R184, 0xff, RZ, 0xc0, !PT ;  /* 0x000000ffb8ff7812 */ /* 0x000fe2000788c0ff */
[----:B------:R-:W-:Y:S01]  /*2f70*/  FFMA.FTZ R198, R191, R198, R10 ;  /* 0x000000c6bfc67223 */ /* 0x000fe2000001000a */
[----:B------:R-:W-:Y:S01]  /*2f80*/  FMUL.FTZ R194, R194, UR6 ;  /* 0x00000006c2c27c20 */ /* 0x000fe20008410000 */
[----:B------:R-:W-:Y:S01]  /*2f90*/  FADD.FTZ R200, R107, -R200 ;  /* 0x800000c86bc87221 */ /* 0x000fe20000010000 */
[----:B------:R-:W-:Y:S01]  /*2fa0*/  FMUL.FTZ R196, R196, UR6 ;  /* 0x00000006c4c47c20 */ /* 0x000fe20008410000 */
[----:B------:R-:W-:Y:S01]  /*2fb0*/  FMUL.FTZ R198, R198, UR6 ;  /* 0x00000006c6c67c20 */ /* 0x000fe20008410000 */
[----:B------:R-:W-:Y:S01]  /*2fc0*/  LOP3.LUT P6, RZ, R104, 0xff00, RZ, 0xc0, !PT ;  /* 0x0000ff0068ff7812 */ /* 0x000fe200078cc0ff */
[----:B------:R-:W-:Y:S01]  /*2fd0*/  FFMA.FTZ R200, R191, R200, R11 ;  /* 0x000000c8bfc87223 */ /* 0x000fe2000001000b */
[----:B0-----:R-:W-:-:S02]  /*2fe0*/  SEL R36, R194, RZ, P5 ;  /* 0x000000ffc2247207 */ /* 0x001fc40002800000 */
[----:B------:R-:W-:Y:S01]  /*2ff0*/  SEL R32, R194, RZ, P4 ;  /* 0x000000ffc2207207 */ /* 0x000fe20002000000 */
[----:B------:R-:W-:Y:S01]  /*3000*/  FMUL.FTZ R200, R200, UR6 ;  /* 0x00000006c8c87c20 */ /* 0x000fe20008410000 */
[----:B------:R-:W-:Y:S02]  /*3010*/  LOP3.LUT P5, RZ, R184, 0xff00, RZ, 0xc0, !PT ;  /* 0x0000ff00b8ff7812 */ /* 0x000fe400078ac0ff */
[----:B------:R-:W-:Y:S02]  /*3020*/  LOP3.LUT P4, RZ, R104, 0xff0000, RZ, 0xc0, !PT ;  /* 0x00ff000068ff7812 */ /* 0x000fe4000788c0ff */
[C---:B------:R-:W-:Y:S02]  /*3030*/  SEL R37, R196.reuse, RZ, P6 ;  /* 0x000000ffc4257207 */ /* 0x040fe40003000000 */
[----:B------:R-:W-:Y:S02]  /*3040*/  SEL R33, R196, RZ, P5 ;  /* 0x000000ffc4217207 */ /* 0x000fe40002800000 */
[----:B------:R-:W-:-:S02]  /*3050*/  SEL R38, R198, RZ, P4 ;  /* 0x000000ffc6267207 */ /* 0x000fc40002000000 */
[----:B------:R-:W-:Y:S02]  /*3060*/  ISETP.GE.U32.AND P6, PT, R104, 0x1000000, PT ;  /* 0x010000006800780c */ /* 0x000fe40003fc6070 */
[C---:B------:R-:W-:Y:S02]  /*3070*/  LOP3.LUT P5, RZ, R184.reuse, 0xff0000, RZ, 0xc0, !PT ;  /* 0x00ff0000b8ff7812 */ /* 0x040fe400078ac0ff */
[----:B------:R-:W-:Y:S02]  /*3080*/  ISETP.GE.U32.AND P4, PT, R184, 0x1000000, PT ;  /* 0x01000000b800780c */ /* 0x000fe40003f86070 */
[----:B------:R-:W-:Y:S02]  /*3090*/  SEL R34, R198, RZ, P5 ;  /* 0x000000ffc6227207 */ /* 0x000fe40002800000 */
[C---:B------:R-:W-:Y:S02]  /*30a0*/  SEL R39, R200.reuse, RZ, P6 ;  /* 0x000000ffc8277207 */ /* 0x040fe40003000000 */
[----:B------:R-:W-:Y:S01]  /*30b0*/  SEL R35, R200, RZ, P4 ;  /* 0x000000ffc8237207 */ /* 0x000fe20002000000 */
[----:B------:R-:W-:Y:S06]  /*30c0*/  BRA `(.L_x_3151) ;  /* 0x0000000800a47947 */ /* 0x000fec0003800000 */
.L_x_3149:
        /* <DEDUP_REMOVED lines=9> */
[C---:B0-----:R-:W-:Y:S01]  /*3160*/  FMUL.FTZ R28, R191.reuse, R194 ;  /* 0x000000c2bf1c7220 */ /* 0x041fe20000410000 */
[----:B------:R-:W-:Y:S01]  /*3170*/  FMUL.FTZ R29, R191, R196 ;  /* 0x000000c4bf1d7220 */ /* 0x000fe20000410000 */
[----:B------:R-:W-:Y:S01]  /*3180*/  FADD.FTZ R200, R107, -R200 ;  /* 0x800000c86bc87221 */ /* 0x000fe20000010000 */
[----:B------:R-:W-:Y:S01]  /*3190*/  LOP3.LUT P4, RZ, R184, 0xff, RZ, 0xc0, !PT ;  /* 0x000000ffb8ff7812 */ /* 0x000fe2000788c0ff */
[----:B------:R-:W-:Y:S01]  /*31a0*/  FMUL.FTZ R32, R28, UR6 ;  /* 0x000000061c207c20 */ /* 0x000fe20008410000 */
[----:B------:R-:W-:Y:S01]  /*31b0*/  FMUL.FTZ R30, R191, R198 ;  /* 0x000000c6bf1e7220 */ /* 0x000fe20000410000 */
[----:B------:R-:W-:Y:S01]  /*31c0*/  FMUL.FTZ R33, R29, UR6 ;  /* 0x000000061d217c20 */ /* 0x000fe20008410000 */
[----:B------:R-:W-:Y:S01]  /*31d0*/  LOP3.LUT P6, RZ, R104, 0xff00, RZ, 0xc0, !PT ;  /* 0x0000ff0068ff7812 */ /* 0x000fe200078cc0ff */
[----:B------:R-:W-:Y:S01]  /*31e0*/  FMUL.FTZ R31, R191, R200 ;  /* 0x000000c8bf1f7220 */ /* 0x000fe20000410000 */
        /* <DEDUP_REMOVED lines=16> */
.L_x_3152:
        /* <DEDUP_REMOVED lines=8> */
[C---:B------:R-:W-:Y:S01]  /*3370*/  FMUL.FTZ R194, R191.reuse, R194 ;  /* 0x000000c2bfc27220 */ /* 0x040fe20000410000 */
[C---:B------:R-:W-:Y:S01]  /*3380*/  FMUL.FTZ R196, R191.reuse, R196 ;  /* 0x000000c4bfc47220 */ /* 0x040fe20000410000 */
[----:B------:R-:W-:Y:S01]  /*3390*/  LOP3.LUT P4, RZ, R184, 0xff, RZ, 0xc0, !PT ;  /* 0x000000ffb8ff7812 */ /* 0x000fe2000788c0ff */
[----:B------:R-:W-:Y:S01]  /*33a0*/  FMUL.FTZ R198, R191, R198 ;  /* 0x000000c6bfc67220 */ /* 0x000fe20000410000 */
[----:B------:R-:W-:Y:S01]  /*33b0*/  FMUL.FTZ R194, R194, UR6 ;  /* 0x00000006c2c27c20 */ /* 0x000fe20008410000 */
[----:B------:R-:W-:Y:S01]  /*33c0*/  FADD.FTZ R200, R107, -R200 ;  /* 0x800000c86bc87221 */ /* 0x000fe20000010000 */
[----:B------:R-:W-:Y:S01]  /*33d0*/  FMUL.FTZ R196, R196, UR6 ;  /* 0x00000006c4c47c20 */ /* 0x000fe20008410000 */
[----:B------:R-:W-:Y:S01]  /*33e0*/  FMUL.FTZ R198, R198, UR6 ;  /* 0x00000006c6c67c20 */ /* 0x000fe20008410000 */
[----:B------:R-:W-:Y:S01]  /*33f0*/  LOP3.LUT P6, RZ, R104, 0xff00, RZ, 0xc0, !PT ;  /* 0x0000ff0068ff7812 */ /* 0x000fe200078cc0ff */
[----:B------:R-:W-:Y:S01]  /*3400*/  FMUL.FTZ R200, R191, R200 ;  /* 0x000000c8bfc87220 */ /* 0x000fe20000410000 */
        /* <DEDUP_REMOVED lines=15> */
.L_x_3148:
        /* <DEDUP_REMOVED lines=10> */
[C---:B0-----:R-:W-:Y:S01]  /*35a0*/  FFMA.FTZ R28, R191.reuse, R194, R8 ;  /* 0x000000c2bf1c7223 */ /* 0x041fe20000010008 */
[----:B------:R-:W-:Y:S01]  /*35b0*/  LOP3.LUT P6, RZ, R104, 0xff, RZ, 0xc0, !PT ;  /* 0x000000ff68ff7812 */ /* 0x000fe200078cc0ff */
[C---:B------:R-:W-:Y:S01]  /*35c0*/  FFMA.FTZ R29, R191.reuse, R196, R9 ;  /* 0x000000c4bf1d7223 */ /* 0x040fe20000010009 */
[C---:B------:R-:W-:Y:S01]  /*35d0*/  FFMA.FTZ R30, R191.reuse, R105, R10 ;  /* 0x00000069bf1e7223 */ /* 0x040fe2000001000a */
[----:B------:R-:W-:Y:S01]  /*35e0*/  FMUL.FTZ R36, R28, UR6 ;  /* 0x000000061c247c20 */ /* 0x000fe20008410000 */
[----:B------:R-:W-:Y:S01]  /*35f0*/  FFMA.FTZ R31, R191, R200, R11 ;  /* 0x000000c8bf1f7223 */ /* 0x000fe2000001000b */
[----:B------:R-:W-:Y:S01]  /*3600*/  FMUL.FTZ R37, R29, UR6 ;  /* 0x000000061d257c20 */ /* 0x000fe20008410000 */
        /* <DEDUP_REMOVED lines=8> */
[----:B------:R-:W-:Y:S01]  /*3690*/  SEL R39, R39, RZ, P6 ;  /* 0x000000ff27277207 */ /* 0x000fe20003000000 */
[----:B------:R-:W-:Y:S06]  /*36a0*/  BRA `(.L_x_3151) ;  /* 0x00000004002c7947 */ /* 0x000fec0003800000 */
.L_x_3154:
        /* <DEDUP_REMOVED lines=8> */
[C---:B------:R-:W-:Y:S01]  /*3730*/  FFMA.FTZ R194, R191.reuse, R194, R8 ;  /* 0x000000c2bfc27223 */ /* 0x040fe20000010008 */
        /* <DEDUP_REMOVED lines=9> */
[----:B0-----:R-:W-:-:S02]  /*37d0*/  SEL R36, R194, RZ, P6 ;  /* 0x000000ffc2247207 */ /* 0x001fc40003000000 */
[C---:B------:R-:W-:Y:S02]  /*37e0*/  LOP3.LUT P4, RZ, R104.reuse, 0xff0000, RZ, 0xc0, !PT ;  /* 0x00ff000068ff7812 */ /* 0x040fe4000788c0ff */
[----:B------:R-:W-:Y:S02]  /*37f0*/  ISETP.GE.U32.AND P6, PT, R104, 0x1000000, PT ;  /* 0x010000006800780c */ /* 0x000fe40003fc6070 */
[----:B------:R-:W-:Y:S02]  /*3800*/  SEL R37, R196, RZ, P5 ;  /* 0x000000ffc4257207 */ /* 0x000fe40002800000 */
[----:B------:R-:W-:Y:S02]  /*3810*/  SEL R38, R105, RZ, P4 ;  /* 0x000000ff69267207 */ /* 0x000fe40002000000 */
[----:B------:R-:W-:Y:S01]  /*3820*/  SEL R39, R200, RZ, P6 ;  /* 0x000000ffc8277207 */ /* 0x000fe20003000000 */
[----:B------:R-:W-:Y:S06]  /*3830*/  BRA `(.L_x_3151) ;  /* 0x0000000000c87947 */ /* 0x000fec0003800000 */
.L_x_3153:
        /* <DEDUP_REMOVED lines=10> */
[----:B------:R-:W-:Y:S01]  /*38e0*/  LOP3.LUT P6, RZ, R104, 0xff, RZ, 0xc0, !PT ;  /* 0x000000ff68ff7812 */ /* 0x000fe200078cc0ff */
[C---:B------:R-:W-:Y:S01]  /*38f0*/  FMUL.FTZ R29, R191.reuse, R196 ;  /* 0x000000c4bf1d7220 */ /* 0x040fe20000410000 */
[C---:B------:R-:W-:Y:S01]  /*3900*/  FMUL.FTZ R30, R191.reuse, R198 ;  /* 0x000000c6bf1e7220 */ /* 0x040fe20000410000 */
[----:B------:R-:W-:Y:S01]  /*3910*/  FMUL.FTZ R36, R28, UR6 ;  /* 0x000000061c247c20 */ /* 0x000fe20008410000 */
[----:B------:R-:W-:Y:S01]  /*3920*/  FMUL.FTZ R31, R191, R200 ;  /* 0x000000c8bf1f7220 */ /* 0x000fe20000410000 */
        /* <DEDUP_REMOVED lines=11> */
.L_x_3155:
        /* <DEDUP_REMOVED lines=23> */
[----:B------:R-:W-:-:S07]  /*3b50*/  SEL R39, R200, RZ, P6 ;  /* 0x000000ffc8277207 */ /* 0x000fce0003000000 */
.L_x_3151:
        /* <DEDUP_REMOVED lines=44> */
.L_x_3158:
        /* <DEDUP_REMOVED lines=33> */
.L_x_3157:
        /* <DEDUP_REMOVED lines=34> */
.L_x_3160:
        /* <DEDUP_REMOVED lines=33> */
.L_x_3156:
        /* <DEDUP_REMOVED lines=27> */
.L_x_3162:
        /* <DEDUP_REMOVED lines=25> */
.L_x_3161:
        /* <DEDUP_REMOVED lines=26> */
.L_x_3163:
        /* <DEDUP_REMOVED lines=24> */
.L_x_3159:
        /* <DEDUP_REMOVED lines=44> */
.L_x_3166:
        /* <DEDUP_REMOVED lines=33> */
.L_x_3165:
        /* <DEDUP_REMOVED lines=34> */
.L_x_3168:
        /* <DEDUP_REMOVED lines=33> */
.L_x_3164:
        /* <DEDUP_REMOVED lines=27> */
.L_x_3170:
        /* <DEDUP_REMOVED lines=25> */
.L_x_3169:
        /* <DEDUP_REMOVED lines=26> */
.L_x_3171:
        /* <DEDUP_REMOVED lines=24> */
.L_x_3167:
        /* <DEDUP_REMOVED lines=44> */
.L_x_3174:
        /* <DEDUP_REMOVED lines=9> */
[----:B------:R-:W-:Y:S01]  /*5d70*/  FFMA.FTZ R80, R191, R80, R21 ;  /* 0x00000050bf507223 */ /* 0x000fe20000010015 */
        /* <DEDUP_REMOVED lines=23> */
.L_x_3173:
        /* <DEDUP_REMOVED lines=34> */
.L_x_3176:
        /* <DEDUP_REMOVED lines=9> */
[----:B------:R-:W-:Y:S01]  /*61a0*/  FMUL.FTZ R80, R191, R80 ;  /* 0x00000050bf507220 */ /* 0x000fe20000410000 */
        /* <DEDUP_REMOVED lines=23> */
.L_x_3172:
        /* <DEDUP_REMOVED lines=27> */
.L_x_3178:
        /* <DEDUP_REMOVED lines=25> */
.L_x_3177:
        /* <DEDUP_REMOVED lines=26> */
.L_x_3179:
        /* <DEDUP_REMOVED lines=24> */
.L_x_3175:
        /* <DEDUP_REMOVED lines=16> */
[----:B------:R-:W-:Y:S01]  /*6a80*/  FADD.FTZ R72, R71, -R72 ;  /* 0x8000004847487221 */ /* 0x000fe20000010000 */
[----:B------:R-:W-:Y:S01]  /*6a90*/  FFMA.FTZ R76, R76, R47, R49 ;  /* 0x0000002f4c4c7223 */ /* 0x000fe20000010031 */
[----:B------:R-:W-:Y:S01]  /*6aa0*/  FADD.FTZ R74, R73, -R74 ;  /* 0x8000004a494a7221 */ /* 0x000fe20000010000 */
[C---:B0-----:R-:W-:Y:S01]  /*6ab0*/  FFMA.FTZ R28, R191.reuse, R70, R24 ;  /* 0x00000046bf1c7223 */ /* 0x041fe20000010018 */
        /* <DEDUP_REMOVED lines=24> */
.L_x_3182:
        /* <DEDUP_REMOVED lines=33> */
.L_x_3181:
        /* <DEDUP_REMOVED lines=9> */
[C---:B0-----:R-:W-:Y:S01]  /*6ee0*/  FMUL.FTZ R28, R191.reuse, R70 ;  /* 0x00000046bf1c7220 */ /* 0x041fe20000410000 */
        /* <DEDUP_REMOVED lines=24> */
.L_x_3184:
        /* <DEDUP_REMOVED lines=33> */
.L_x_3180:
        /* <DEDUP_REMOVED lines=27> */
.L_x_3186:
        /* <DEDUP_REMOVED lines=25> */
.L_x_3185:
        /* <DEDUP_REMOVED lines=12> */
[----:B------:R-:W-:Y:S01]  /*7680*/  FMUL.FTZ R31, R191, R76 ;  /* 0x0000004cbf1f7220 */ /* 0x000fe20000410000 */
        /* <DEDUP_REMOVED lines=13> */
.L_x_3187:
        /* <DEDUP_REMOVED lines=24> */
.L_x_3183:
        /* <DEDUP_REMOVED lines=58> */
.L_x_3137:
        /* <DEDUP_REMOVED lines=21> */
.L_x_3189:
        /* <DEDUP_REMOVED lines=11> */
.L_x_3879:


//--------------------- .text._ZN10layer_norm31ln_parallel_residual_bwd_kernelINS_13Kernel_traitsIfffffjLj3072ELj1ELj1ELj4ELj16ENS_18Kernel_traits_baseILj3072EfffffjLj128EEEEELb0ELb0ELb0EEEvNS_9BwdParamsE --------------------------
	.section	.text._ZN10layer_norm31ln_parallel_residual_bwd_kernelINS_13Kernel_traitsIfffffjLj3072ELj1ELj1ELj4ELj16ENS_18Kernel_traits_baseILj3072EfffffjLj128EEEEELb0ELb0ELb0EEEvNS_9BwdParamsE,"ax",@progbits
	.align	128
        .global         _ZN10layer_norm31ln_parallel_residual_bwd_kernelINS_13Kernel_traitsIfffffjLj3072ELj1ELj1ELj4ELj16ENS_18Kernel_traits_baseILj3072EfffffjLj128EEEEELb0ELb0ELb0EEEvNS_9BwdParamsE
        .type           _ZN10layer_norm31ln_parallel_residual_bwd_kernelINS_13Kernel_traitsIfffffjLj3072ELj1ELj1ELj4ELj16ENS_18Kernel_traits_baseILj3072EfffffjLj128EEEEELb0ELb0ELb0EEEvNS_9BwdParamsE,@function
        .size           _ZN10layer_norm31ln_parallel_residual_bwd_kernelINS_13Kernel_traitsIfffffjLj3072ELj1ELj1ELj4ELj16ENS_18Kernel_traits_baseILj3072EfffffjLj128EEEEELb0ELb0ELb0EEEvNS_9BwdParamsE,(.L_x_3880 - _ZN10layer_norm31ln_parallel_residual_bwd_kernelINS_13Kernel_traitsIfffffjLj3072ELj1ELj1ELj4ELj16ENS_18Kernel_traits_baseILj3072EfffffjLj128EEEEELb0ELb0ELb0EEEvNS_9BwdParamsE)
        .other          _ZN10layer_norm31ln_parallel_residual_bwd_kernelINS_13Kernel_traitsIfffffjLj3072ELj1ELj1ELj4ELj16ENS_18Kernel_traits_baseILj3072EfffffjLj128EEEEELb0ELb0ELb0EEEvNS_9BwdParamsE,@"STO_CUDA_ENTRY STV_DEFAULT"
_ZN10layer_norm31ln_parallel_residual_bwd_kernelINS_13Kernel_traitsIfffffjLj3072ELj1ELj1ELj4ELj16ENS_18Kernel_traits_baseILj3072EfffffjLj128EEEEELb0ELb0ELb0EEEvNS_9BwdParamsE:
.text._ZN10layer_norm31ln_parallel_residual_bwd_kernelINS_13Kernel_traitsIfffffjLj3072ELj1ELj1ELj4ELj16ENS_18Kernel_traits_baseILj3072EfffffjLj128EEEEELb0ELb0ELb0EEEvNS_9BwdParamsE:
        /* <DEDUP_REMOVED lines=28> */
[----:B---3--:R-:W5:Y:S04]  /*01c0*/  @P6 LDG.E.128 R20, desc[UR16][R2.64] ;  /* 0x0000001002146981 */ /* 0x008f68000c1e1d00 */
[C---:B------:R-:W-:Y:S01]  /*01d0*/  @P1 IMAD.WIDE.U32 R12, R5.reuse, 0x10, R8 ;  /* 0x00000010050c1825 */ /* 0x040fe200078e0008 */
[----:B------:R-:W5:Y:S01]  /*01e0*/  @P6 LDG.E.128 R24, desc[UR16][R6.64] ;  /* 0x0000001006186981 */ /* 0x000f62000c1e1d00 */
[----:B------:R-:W3:Y:S02]  /*01f0*/  LDC.64 R76, c[0x0][0x3d0] ;  /* 0x0000f400ff4c7b82 */ /* 0x000ee40000000a00 */
[C---:B-1----:R-:W-:Y:S01]  /*0200*/  @P1 IMAD.WIDE.U32 R14, R5.reuse, 0x10, R10 ;  /* 0x00000010050e1825 */ /* 0x042fe200078e000a */
[----:B------:R-:W-:Y:S01]  /*0210*/  @P1 IADD3 R5, PT, PT, R5, 0x80, RZ ;  /* 0x0000008005051810 */ /* 0x000fe20007ffe0ff */
[----:B------:R-:W5:Y:S04]  /*0220*/  @P1 LDG.E.128 R28, desc[UR16][R12.64] ;  /* 0x000000100c1c1981 */ /* 0x000f68000c1e1d00 */
[----:B------:R-:W1:Y:S01]  /*0230*/  LDC.64 R78, c[0x0][0x3d8] ;  /* 0x0000f600ff4e7b82 */ /* 0x000e620000000a00 */
[C---:B0-----:R-:W-:Y:S01]  /*0240*/  @P2 IMAD.WIDE.U32 R16, R5.reuse, 0x10, R16 ;  /* 0x0000001005102825 */ /* 0x041fe200078e0010 */
[----:B------:R-:W5:Y:S03]  /*0250*/  @P1 LDG.E.128 R32, desc[UR16][R14.64] ;  /* 0x000000100e201981 */ /* 0x000f66000c1e1d00 */
[C---:B------:R-:W-:Y:S01]  /*0260*/  @P2 IMAD.WIDE.U32 R18, R5.reuse, 0x10, R18 ;  /* 0x0000001005122825 */ /* 0x040fe200078e0012 */
[----:B------:R-:W-:Y:S01]  /*0270*/  @P2 IADD3 R5, PT, PT, R5, 0x80, RZ ;  /* 0x0000008005052810 */ /* 0x000fe20007ffe0ff */
[----:B------:R-:W5:Y:S01]  /*0280*/  @P2 LDG.E.128 R36, desc[UR16][R16.64] ;  /* 0x0000001010242981 */ /* 0x000f62000c1e1d00 */
[----:B------:R-:W0:Y:S03]  /*0290*/  LDC.64 R8, c[0x0][0x3d0] ;  /* 0x0000f400ff087b82 */ /* 0x000e260000000a00 */
[C---:B------:R-:W-:Y:S01]  /*02a0*/  @P3 IMAD.WIDE.U32 R72, R5.reuse, 0x10, R68 ;  /* 0x0000001005483825 */ /* 0x040fe200078e0044 */
[----:B------:R-:W5:Y:S03]  /*02b0*/  @P2 LDG.E.128 R40, desc[UR16][R18.64] ;  /* 0x0000001012282981 */ /* 0x000f66000c1e1d00 */
[C---:B--2---:R-:W-:Y:S01]  /*02c0*/  @P3 IMAD.WIDE.U32 R74, R5.reuse, 0x10, R70 ;  /* 0x00000010054a3825 */ /* 0x044fe200078e0046 */
[----:B------:R-:W2:Y:S01]  /*02d0*/  LDC.64 R10, c[0x0][0x3d8] ;  /* 0x0000f600ff0a7b82 */ /* 0x000ea20000000a00 */
[----:B------:R-:W-:Y:S01]  /*02e0*/  @P3 IADD3 R5, PT, PT, R5, 0x80, RZ ;  /* 0x0000008005053810 */ /* 0x000fe20007ffe0ff */
[----:B------:R4:W5:Y:S04]  /*02f0*/  @P3 LDG.E.128 R44, desc[UR16][R72.64] ;  /* 0x00000010482c3981 */ /* 0x000968000c1e1d00 */
[C---:B---3--:R-:W-:Y:S01]  /*0300*/  @P4 IMAD.WIDE.U32 R76, R5.reuse, 0x10, R76 ;  /* 0x00000010054c4825 */ /* 0x048fe200078e004c */
[----:B------:R3:W5:Y:S03]  /*0310*/  @P3 LDG.E.128 R48, desc[UR16][R74.64] ;  /* 0x000000104a303981 */ /* 0x000766000c1e1d00 */
[C---:B-1----:R-:W-:Y:S01]  /*0320*/  @P4 IMAD.WIDE.U32 R78, R5.reuse, 0x10, R78 ;  /* 0x00000010054e4825 */ /* 0x042fe200078e004e */
[----:B------:R-:W-:Y:S01]  /*0330*/  @P4 IADD3 R5, PT, PT, R5, 0x80, RZ ;  /* 0x0000008005054810 */ /* 0x000fe20007ffe0ff */
[----:B------:R-:W1:Y:S01]  /*0340*/  S2UR UR11, SR_CTAID.X ;  /* 0x00000000000b79c3 */ /* 0x000e620000002500 */
[----:B------:R3:W5:Y:S03]  /*0350*/  @P4 LDG.E.128 R52, desc[UR16][R76.64] ;  /* 0x000000104c344981 */ /* 0x000766000c1e1d00 */
[C---:B0-----:R-:W-:Y:S01]  /*0360*/  @P5 IMAD.WIDE.U32 R8, R5.reuse, 0x10, R8 ;  /* 0x0000001005085825 */ /* 0x041fe200078e0008 */
[----:B------:R0:W5:Y:S04]  /*0370*/  @P4 LDG.E.128 R56, desc[UR16][R78.64] ;  /* 0x000000104e384981 */ /* 0x000168000c1e1d00 */
[----:B------:R0:W5:Y:S01]  /*0380*/  @P5 LDG.E.128 R60, desc[UR16][R8.64] ;  /* 0x00000010083c5981 */ /* 0x000162000c1e1d00 */
[----:B--2---:R-:W-:-:S05]  /*0390*/  @P5 IMAD.WIDE.U32 R10, R5, 0x10, R10 ;  /* 0x00000010050a5825 */ /* 0x004fca00078e000a */
[----:B------:R2:W5:Y:S01]  /*03a0*/  @P5 LDG.E.128 R64, desc[UR16][R10.64] ;  /* 0x000000100a405981 */ /* 0x000562000c1e1d00 */
[----:B-1----:R-:W-:Y:S01]  /*03b0*/  UISETP.GE.AND UP0, UPT, UR11, UR4, UPT ;  /* 0x000000040b00728c */ /* 0x002fe2000bf06270 */
[----:B------:R-:W-:Y:S02]  /*03c0*/  CS2R R68, SRZ ;  /* 0x0000000000447805 */ /* 0x000fe4000001ff00 */
[----:B------:R-:W-:Y:S02]  /*03d0*/  CS2R R70, SRZ ;  /* 0x0000000000467805 */ /* 0x000fe4000001ff00 */
[----:B----4-:R-:W-:Y:S02]  /*03e0*/  CS2R R72, SRZ ;  /* 0x0000000000487805 */ /* 0x010fe4000001ff00 */
[----:B---3--:R-:W-:Y:S02]  /*03f0*/  CS2R R74, SRZ ;  /* 0x00000000004a7805 */ /* 0x008fe4000001ff00 */
        /* <DEDUP_REMOVED lines=13> */
[----:B0-----:R-:W-:Y:S02]  /*04d0*/  CS2R R78, SRZ ;  /* 0x00000000004e7805 */ /* 0x001fe4000001ff00 */
        /* <DEDUP_REMOVED lines=82> */
[----:B------:R-:W2:Y:S01]  /*0a00*/  LDCU.U8 UR25, c[0x0][0x410] ;  /* 0x00008200ff1977ac */ /* 0x000ea20008000000 */
[----:B------:R-:W3:Y:S01]  /*0a10*/  LDCU UR24, c[0x0][0x400] ;  /* 0x00008000ff1877ac */ /* 0x000ee20008000800 */
[----:B------:R-:W4:Y:S01]  /*0a20*/  LDCU.64 UR4, c[0x0][0x470] ;  /* 0x00008e00ff0477ac */ /* 0x000f220008000a00 */
[----:B------:R-:W1:Y:S01]  /*0a30*/  LDCU.64 UR18, c[0x0][0x438] ;  /* 0x00008700ff1277ac */ /* 0x000e620008000a00 */
[----:B------:R-:W1:Y:S01]  /*0a40*/  LDCU.64 UR6, c[0x0][0x478] ;  /* 0x00008f00ff0677ac */ /* 0x000e620008000a00 */
[----:B------:R-:W1:Y:S01]  /*0a50*/  LDCU.128 UR12, c[0x0][0x3c0] ;  /* 0x00007800ff0c77ac */ /* 0x000e620008000c00 */
[----:B------:R-:W1:Y:S01]  /*0a60*/  LDCU.64 UR20, c[0x0][0x380] ;  /* 0x00007000ff1477ac */ /* 0x000e620008000a00 */
[----:B0-----:R-:W-:-:S11]  /*0a70*/  UISETP.NE.AND UP2, UPT, UR8, URZ, UPT ;  /* 0x000000ff0800728c */ /* 0x001fd6000bf45270 */
.L_x_3265:
[----:B-1----:R-:W-:Y:S02]  /*0a80*/  UIMAD.WIDE UR8, UR11, 0x4, UR12 ;  /* 0x000000040b0878a5 */ /* 0x002fe4000f8e020c */
[----:B------:R-:W-:-:S04]  /*0a90*/  UIMAD.WIDE UR22, UR11, 0x4, UR14 ;  /* 0x000000040b1678a5 */ /* 0x000fc8000f8e020e */
[----:B0-234-:R-:W-:Y:S02]  /*0aa0*/  MOV R194, UR8 ;  /* 0x0000000800c27c02 */ /* 0x01dfe40008000f00 */
        /* <DEDUP_REMOVED lines=22> */
[----:B------:R-:W-:-:S14]  /*0c10*/  @!P6 BRA `(.L_x_3192) ;  /* 0x0000000000dce947 */ /* 0x000fdc0003800000 */
        /* <DEDUP_REMOVED lines=15> */
[----:B---3--:R-:W-:Y:S01]  /*0d10*/  FADD.FTZ R2, R201, -UR8 ;  /* 0x80000008c9027e21 */ /* 0x008fe20008010000 */
[----:B------:R-:W-:-:S03]  /*0d20*/  FADD.FTZ R3, R200, -UR8 ;  /* 0x80000008c8037e21 */ /* 0x000fc60008010000 */
[----:B------:R-:W-:Y:S01]  /*0d30*/  FMUL.FTZ R2, R2, UR23 ;  /* 0x0000001702027c20 */ /* 0x000fe20008410000 */
[----:B----45:R-:W-:Y:S01]  /*0d40*/  FMUL.FTZ R200, R25, R193 ;  /* 0x000000c119c87220 */ /* 0x030fe20000410000 */
[----:B------:R-:W-:Y:S01]  /*0d50*/  FMUL.FTZ R201, R24, R192 ;  /* 0x000000c018c97220 */ /* 0x000fe20000410000 */
[----:B------:R-:W-:Y:S01]  /*0d60*/  FMUL.FTZ R3, R3, UR23 ;  /* 0x0000001703037c20 */ /* 0x000fe20008410000 */
[----:B------:R-:W-:Y:S01]  /*0d70*/  FADD.FTZ R202, R202, -UR8 ;  /* 0x80000008caca7e21 */ /* 0x000fe20008010000 */
[----:B------:R-:W-:Y:S01]  /*0d80*/  FADD.FTZ R140, R140, R192 ;  /* 0x000000c08c8c7221 */ /* 0x000fe20000010000 */
[----:B--2---:R-:W-:Y:S01]  /*0d90*/  FADD.FTZ R93, R93, R197 ;  /* 0x000000c55d5d7221 */ /* 0x004fe20000010000 */
[----:B------:R-:W-:Y:S01]  /*0da0*/  FFMA.FTZ R205, R21, R197, R200 ;  /* 0x000000c515cd7223 */ /* 0x000fe200000100c8 */
[----:B------:R-:W-:Y:S01]  /*0db0*/  FFMA.FTZ R69, R197, R2, R69 ;  /* 0x00000002c5457223 */ /* 0x000fe20000010045 */
[----:B------:R-:W-:Y:S01]  /*0dc0*/  FFMA.FTZ R0, R20, R196, R201 ;  /* 0x000000c414007223 */ /* 0x000fe200000100c9 */
[----:B------:R-:W-:Y:S01]  /*0dd0*/  FMUL.FTZ R197, R26, R194 ;  /* 0x000000c21ac57220 */ /* 0x000fe20000410000 */
[----:B------:R-:W-:-:S02]  /*0de0*/  FFMA.FTZ R120, R192, R3, R120 ;  /* 0x00000003c0787223 */ /* 0x000fc40000010078 */
[----:B------:R-:W-:Y:S01]  /*0df0*/  FADD.FTZ R192, RZ, R0 ;  /* 0x00000000ffc07221 */ /* 0x000fe20000010000 */
[----:B0-----:R-:W-:Y:S01]  /*0e00*/  FFMA.FTZ R216, R22, R198, R197 ;  /* 0x000000c616d87223 */ /* 0x001fe200000100c5 */
[----:B------:R-:W-:Y:S01]  /*0e10*/  FFMA.FTZ R197, R3, R0, RZ ;  /* 0x0000000003c57223 */ /* 0x000fe200000100ff */
[----:B------:R-:W-:Y:S01]  /*0e20*/  FMUL.FTZ R217, R202, UR23 ;  /* 0x00000017cad97c20 */ /* 0x000fe20008410000 */
[----:B------:R-:W-:Y:S01]  /*0e30*/  FADD.FTZ R141, R141, R193 ;  /* 0x000000c18d8d7221 */ /* 0x000fe20000010000 */
[----:B------:R-:W-:Y:S01]  /*0e40*/  FFMA.FTZ R121, R193, R2, R121 ;  /* 0x00000002c1797223 */ /* 0x000fe20000010079 */
[----:B------:R-:W-:Y:S01]  /*0e50*/  FADD.FTZ R92, R92, R196 ;  /* 0x000000c45c5c7221 */ /* 0x000fe20000010000 */
[----:B------:R-:W-:Y:S01]  /*0e60*/  FFMA.FTZ R68, R196, R3, R68 ;  /* 0x00000003c4447223 */ /* 0x000fe20000010044 */
[----:B------:R-:W-:Y:S01]  /*0e70*/  FADD.FTZ R193, R192, R205 ;  /* 0x000000cdc0c17221 */ /* 0x000fe20000010000 */
[----:B------:R-:W-:Y:S01]  /*0e80*/  FADD.FTZ R203, R203, -UR8 ;  /* 0x80000008cbcb7e21 */ /* 0x000fe20008010000 */
[----:B------:R-:W-:Y:S01]  /*0e90*/  FMUL.FTZ R196, R27, R195 ;  /* 0x000000c31bc47220 */ /* 0x000fe20000410000 */
[----:B------:R-:W-:Y:S01]  /*0ea0*/  FFMA.FTZ R192, R2, R205, R197 ;  /* 0x000000cd02c07223 */ /* 0x000fe200000100c5 */
[----:B------:R-:W-:Y:S01]  /*0eb0*/  FADD.FTZ R142, R142, R194 ;  /* 0x000000c28e8e7221 */ /* 0x000fe20000010000 */
[----:B------:R-:W-:Y:S01]  /*0ec0*/  FFMA.FTZ R122, R194, R217, R122 ;  /* 0x000000d9c27a7223 */ /* 0x000fe2000001007a */
[----:B------:R-:W-:Y:S01]  /*0ed0*/  FADD.FTZ R194, R193, R216 ;  /* 0x000000d8c1c27221 */ /* 0x000fe20000010000 */
[----:B------:R-:W-:Y:S01]  /*0ee0*/  FMUL.FTZ R214, R203, UR23 ;  /* 0x00000017cbd67c20 */ /* 0x000fe20008410000 */
[----:B------:R-:W-:Y:S01]  /*0ef0*/  FFMA.FTZ R229, R23, R199, R196 ;  /* 0x000000c717e57223 */ /* 0x000fe200000100c4 */
        /* <DEDUP_REMOVED lines=9> */
.L_x_3192:
[----:B----4-:R-:W-:Y:S05]  /*0f90*/  BSYNC.RECONVERGENT B0 ;  /* 0x0000000000007941 */ /* 0x010fea0003800200 */
.L_x_3191:
        /* <DEDUP_REMOVED lines=22> */
[----:B------:R-:W-:Y:S01]  /*1100*/  FMUL.FTZ R193, R34, R198 ;  /* 0x000000c622c17220 */ /* 0x000fe20000410000 */
[----:B------:R-:W-:Y:S01]  /*1110*/  FMUL.FTZ R9, R9, UR23 ;  /* 0x0000001709097c20 */ /* 0x000fe20008410000 */
[----:B------:R-:W-:Y:S01]  /*1120*/  FADD.FTZ R195, R195, -UR8 ;  /* 0x80000008c3c37e21 */ /* 0x000fe20008010000 */
[----:B--2---:R-:W-:Y:S01]  /*1130*/  FFMA.FTZ R8, R28, R200, R215 ;  /* 0x000000c81c087223 */ /* 0x004fe200000100d7 */
[----:B------:R-:W-:Y:S01]  /*1140*/  FFMA.FTZ R215, R29, R201, R192 ;  /* 0x000000c91dd77223 */ /* 0x000fe200000100c0 */
[----:B0-----:R-:W-:Y:S01]  /*1150*/  FFMA.FTZ R226, R30, R202, R193 ;  /* 0x000000ca1ee27223 */ /* 0x001fe200000100c1 */
[----:B------:R-:W-:Y:S01]  /*1160*/  FADD.FTZ R194, R194, -UR8 ;  /* 0x80000008c2c27e21 */ /* 0x000fe20008010000 */
[----:B------:R-:W-:Y:S01]  /*1170*/  FADD.FTZ R192, R241, R8 ;  /* 0x00000008f1c07221 */ /* 0x000fe20000010000 */
[----:B------:R-:W-:Y:S01]  /*1180*/  FFMA.FTZ R193, R9, R8, R240 ;  /* 0x0000000809c17223 */ /* 0x000fe200000100f0 */
[----:B------:R-:W-:Y:S01]  /*1190*/  FMUL.FTZ R238, R195, UR23 ;  /* 0x00000017c3ee7c20 */ /* 0x000fe20008410000 */
[----:B------:R-:W-:Y:S01]  /*11a0*/  FMUL.FTZ R227, R194, UR23 ;  /* 0x00000017c2e37c20 */ /* 0x000fe20008410000 */
[----:B------:R-:W-:Y:S01]  /*11b0*/  FADD.FTZ R195, R192, R215 ;  /* 0x000000d7c0c37221 */ /* 0x000fe20000010000 */
[----:B------:R-:W-:Y:S01]  /*11c0*/  FMUL.FTZ R236, R35, R199 ;  /* 0x000000c723ec7220 */ /* 0x000fe20000410000 */
[----:B------:R-:W-:-:S02]  /*11d0*/  FFMA.FTZ R192, R212, R215, R193 ;  /* 0x000000d7d4c07223 */ /* 0x000fc400000100c1 */
[----:B------:R-:W-:Y:S01]  /*11e0*/  FADD.FTZ R195, R195, R226 ;  /* 0x000000e2c3c37221 */ /* 0x000fe20000010000 */
[----:B------:R-:W-:Y:S01]  /*11f0*/  FFMA.FTZ R236, R31, R203, R236 ;  /* 0x000000cb1fec7223 */ /* 0x000fe200000100ec */
[----:B------:R-:W-:Y:S01]  /*1200*/  FFMA.FTZ R193, R227, R226, R192 ;  /* 0x000000e2e3c17223 */ /* 0x000fe200000100c0 */
[----:B------:R-:W-:Y:S01]  /*1210*/  FADD.FTZ R96, R96, R200 ;  /* 0x000000c860607221 */ /* 0x000fe20000010000 */
[-C--:B------:R-:W-:Y:S01]  /*1220*/  FFMA.FTZ R72, R200, R9.reuse, R72 ;  /* 0x00000009c8487223 */ /* 0x080fe20000010048 */
[----:B------:R-:W-:Y:S01]  /*1230*/  FADD.FTZ R144, R144, R196 ;  /* 0x000000c490907221 */ /* 0x000fe20000010000 */
        /* <DEDUP_REMOVED lines=15> */
.L_x_3194:
[----:B------:R-:W-:Y:S05]  /*1330*/  BSYNC.RECONVERGENT B0 ;  /* 0x0000000000007941 */ /* 0x000fea0003800200 */
.L_x_3193:
[----:B------:R-:W-:Y:S04]  /*1340*/  BSSY.RECONVERGENT B0, `(.L_x_3195) ;  /* 0x0000039000007945 */ /* 0x000fe80003800200 */
[----:B------:R-:W-:Y:S05]  /*1350*/  @!P2 BRA `(.L_x_3196) ;  /* 0x0000000000dca947 */ /* 0x000fea0003800000 */
[----:B------:R-:W0:Y:S08]  /*1360*/  LDC.64 R192, c[0x0][0x3a8] ;  /* 0x0000ea00ffc07b82 */ /* 0x000e300000000a00 */
[----:B------:R-:W1:Y:S01]  /*1370*/  LDC.64 R196, c[0x0][0x430] ;  /* 0x00010c00ffc47b82 */ /* 0x000e620000000a00 */
[----:B------:R-:W-:-:S07]  /*1380*/  ISETP.NE.U32.AND P0, PT, RZ, UR18, PT ;  /* 0x00000012ff007c0c */ /* 0x000fce000bf05070 */
[----:B------:R-:W2:Y:S01]  /*1390*/  LDC.64 R200, c[0x0][0x428] ;  /* 0x00010a00ffc87b82 */ /* 0x000ea20000000a00 */
[----:B------:R-:W-:Y:S01]  /*13a0*/  ISETP.NE.AND.EX P0, PT, RZ, UR19, PT, P0 ;  /* 0x00000013ff007c0c */ /* 0x000fe2000bf05300 */
[----:B0-----:R-:W-:-:S12]  /*13b0*/  IMAD.WIDE.U32 R192, R239, 0x10, R192 ;  /* 0x00000010efc07825 */ /* 0x001fd800078e00c0 */
[----:B------:R-:W0:Y:S01]  /*13c0*/  @P0 LDC.64 R10, c[0x0][0x438] ;  /* 0x00010e00ff0a0b82 */ /* 0x000e220000000a00 */
[----:B------:R-:W3:Y:S01]  /*13d0*/  LDG.E.128 R192, desc[UR16][R192.64] ;  /* 0x00000010c0c07981 */ /* 0x000ee2000c1e1d00 */
[----:B-1----:R-:W-:-:S06]  /*13e0*/  IMAD.WIDE.U32 R196, R239, 0x10, R196 ;  /* 0x00000010efc47825 */ /* 0x002fcc00078e00c4 */
[----:B------:R-:W4:Y:S01]  /*13f0*/  LDG.E.128 R196, desc[UR16][R196.64] ;  /* 0x00000010c4c47981 */ /* 0x000f22000c1e1d00 */
[----:B--2---:R-:W-:-:S06]  /*1400*/  IMAD.WIDE.U32 R200, R239, 0x10, R200 ;  /* 0x00000010efc87825 */ /* 0x004fcc00078e00c8 */
[----:B------:R-:W2:Y:S01]  /*1410*/  LDG.E.128 R200, desc[UR16][R200.64] ;  /* 0x00000010c8c87981 */ /* 0x000ea2000c1e1d00 */
        /* <DEDUP_REMOVED lines=11> */
[----:B------:R-:W-:Y:S01]  /*14d0*/  FADD.FTZ R195, R195, -UR8 ;  /* 0x80000008c3c37e21 */ /* 0x000fe20008010000 */
[----:B--2---:R-:W-:Y:S01]  /*14e0*/  FFMA.FTZ R10, R36, R200, R213 ;  /* 0x000000c8240a7223 */ /* 0x004fe200000100d5 */
[----:B------:R-:W-:Y:S01]  /*14f0*/  FFMA.FTZ R213, R37, R201, R192 ;  /* 0x000000c925d57223 */ /* 0x000fe200000100c0 */
[----:B------:R-:W-:Y:S02]  /*1500*/  FFMA.FTZ R224, R38, R202, R193 ;  /* 0x000000ca26e07223 */ /* 0x000fe400000100c1 */
[----:B------:R-:W-:Y:S01]  /*1510*/  FADD.FTZ R192, R241, R10 ;  /* 0x0000000af1c07221 */ /* 0x000fe20000010000 */
[----:B------:R-:W-:Y:S01]  /*1520*/  FFMA.FTZ R193, R11, R10, R240 ;  /* 0x0000000a0bc17223 */ /* 0x000fe200000100f0 */
[----:B------:R-:W-:Y:S01]  /*1530*/  FMUL.FTZ R223, R194, UR23 ;  /* 0x00000017c2df7c20 */ /* 0x000fe20008410000 */
[----:B------:R-:W-:Y:S01]  /*1540*/  FMUL.FTZ R232, R195, UR23 ;  /* 0x00000017c3e87c20 */ /* 0x000fe20008410000 */
[----:B------:R-:W-:Y:S01]  /*1550*/  FMUL.FTZ R194, R43, R199 ;  /* 0x000000c72bc27220 */ /* 0x000fe20000410000 */
[----:B------:R-:W-:Y:S01]  /*1560*/  FADD.FTZ R195, R192, R213 ;  /* 0x000000d5c0c37221 */ /* 0x000fe20000010000 */
[----:B------:R-:W-:-:S02]  /*1570*/  FFMA.FTZ R192, R208, R213, R193 ;  /* 0x000000d5d0c07223 */ /* 0x000fc400000100c1 */
        /* <DEDUP_REMOVED lines=21> */
.L_x_3196:
[----:B------:R-:W-:Y:S05]  /*16d0*/  BSYNC.RECONVERGENT B0 ;  /* 0x0000000000007941 */ /* 0x000fea0003800200 */
.L_x_3195:
        /* <DEDUP_REMOVED lines=57> */
.L_x_3198:
[----:B------:R-:W-:Y:S05]  /*1a70*/  BSYNC.RECONVERGENT B0 ;  /* 0x0000000000007941 */ /* 0x000fea0003800200 */
.L_x_3197:
        /* <DEDUP_REMOVED lines=57> */
.L_x_3200:
[----:B------:R-:W-:Y:S05]  /*1e10*/  BSYNC.RECONVERGENT B0 ;  /* 0x0000000000007941 */ /* 0x000fea0003800200 */
.L_x_3199:
[----:B------:R-:W-:Y:S04]  /*1e20*/  BSSY.RECONVERGENT B0, `(.L_x_3201) ;  /* 0x0000038000007945 */ /* 0x000fe80003800200 */
[----:B------:R-:W-:Y:S05]  /*1e30*/  @!P5 BRA `(.L_x_3202) ;  /* 0x0000000000d8d947 */ /* 0x000fea0003800000 */
[----:B------:R-:W0:Y:S01]  /*1e40*/  LDC.64 R200, c[0x0][0x3a8] ;  /* 0x0000ea00ffc87b82 */ /* 0x000e220000000a00 */
[----:B------:R-:W-:-:S07]  /*1e50*/  ISETP.NE.U32.AND P0, PT, RZ, UR18, PT ;  /* 0x00000012ff007c0c */ /* 0x000fce000bf05070 */
[----:B------:R-:W1:Y:S08]  /*1e60*/  LDC.64 R192, c[0x0][0x430] ;  /* 0x00010c00ffc07b82 */ /* 0x000e700000000a00 */
[----:B------:R-:W2:Y:S01]  /*1e70*/  LDC.64 R196, c[0x0][0x428] ;  /* 0x00010a00ffc47b82 */ /* 0x000ea20000000a00 */
[----:B------:R-:W-:Y:S01]  /*1e80*/  ISETP.NE.AND.EX P0, PT, RZ, UR19, PT, P0 ;  /* 0x00000013ff007c0c */ /* 0x000fe2000bf05300 */
[----:B0-----:R-:W-:-:S06]  /*1e90*/  IMAD.WIDE.U32 R200, R239, 0x10, R200 ;  /* 0x00000010efc87825 */ /* 0x001fcc00078e00c8 */
[----:B------:R-:W3:Y:S06]  /*1ea0*/  LDG.E.128 R200, desc[UR16][R200.64] ;  /* 0x00000010c8c87981 */ /* 0x000eec000c1e1d00 */
[----:B------:R-:W0:Y:S01]  /*1eb0*/  @P0 LDC.64 R6, c[0x0][0x438] ;  /* 0x00010e00ff060b82 */ /* 0x000e220000000a00 */
[----:B-1----:R-:W-:-:S06]  /*1ec0*/  IMAD.WIDE.U32 R192, R239, 0x10, R192 ;  /* 0x00000010efc07825 */ /* 0x002fcc00078e00c0 */
[----:B------:R-:W4:Y:S01]  /*1ed0*/  LDG.E.128 R192, desc[UR16][R192.64] ;  /* 0x00000010c0c07981 */ /* 0x000f22000c1e1d00 */
[----:B--2---:R-:W-:-:S06]  /*1ee0*/  IMAD.WIDE.U32 R196, R239, 0x10, R196 ;  /* 0x00000010efc47825 */ /* 0x004fcc00078e00c4 */
[----:B------:R-:W2:Y:S01]  /*1ef0*/  LDG.E.128 R196, desc[UR16][R196.64] ;  /* 0x00000010c4c47981 */ /* 0x000ea2000c1e1d00 */
[----:B0-----:R-:W-:-:S05]  /*1f00*/  @P0 IMAD.WIDE.U32 R242, R239, 0x10, R6 ;  /* 0x00000010eff20825 */ /* 0x001fca00078e0006 */
[----:B------:R0:W5:Y:S01]  /*1f10*/  @P0 LDG.E.128 R180, desc[UR16][R242.64] ;  /* 0x00000010f2b40981 */ /* 0x000162000c1e1d00 */
[----:B---3--:R-:W-:Y:S01]  /*1f20*/  FADD.FTZ R7, R200, -UR8 ;  /* 0x80000008c8077e21 */ /* 0x008fe20008010000 */
[----:B------:R-:W-:-:S03]  /*1f30*/  FADD.FTZ R210, R201, -UR8 ;  /* 0x80000008c9d27e21 */ /* 0x000fc60008010000 */
[----:B------:R-:W-:Y:S01]  /*1f40*/  FMUL.FTZ R7, R7, UR23 ;  /* 0x0000001707077c20 */ /* 0x000fe20008410000 */
[----:B----45:R-:W-:Y:S01]  /*1f50*/  FMUL.FTZ R201, R64, R192 ;  /* 0x000000c040c97220 */ /* 0x030fe20000410000 */
[----:B------:R-:W-:Y:S01]  /*1f60*/  FMUL.FTZ R210, R210, UR23 ;  /* 0x00000017d2d27c20 */ /* 0x000fe20008410000 */
[----:B------:R-:W-:Y:S01]  /*1f70*/  FADD.FTZ R202, R202, -UR8 ;  /* 0x80000008caca7e21 */ /* 0x000fe20008010000 */
[----:B--2---:R-:W-:Y:S01]  /*1f80*/  FADD.FTZ R116, R116, R196 ;  /* 0x000000c474747221 */ /* 0x004fe20000010000 */
[----:B------:R-:W-:Y:S01]  /*1f90*/  FFMA.FTZ R6, R60, R196, R201 ;  /* 0x000000c43c067223 */ /* 0x000fe200000100c9 */
[----:B------:R-:W-:Y:S01]  /*1fa0*/  FFMA.FTZ R88, R196, R7, R88 ;  /* 0x00000007c4587223 */ /* 0x000fe20000010058 */
[----:B------:R-:W-:Y:S01]  /*1fb0*/  FMUL.FTZ R196, R65, R193 ;  /* 0x000000c141c47220 */ /* 0x000fe20000410000 */
[----:B------:R-:W-:Y:S01]  /*1fc0*/  FADD.FTZ R117, R117, R197 ;  /* 0x000000c575757221 */ /* 0x000fe20000010000 */
[----:B------:R-:W-:Y:S01]  /*1fd0*/  FFMA.FTZ R89, R197, R210, R89 ;  /* 0x000000d2c5597223 */ /* 0x000fe20000010059 */
[----:B------:R-:W-:Y:S01]  /*1fe0*/  FADD.FTZ R160, R160, R192 ;  /* 0x000000c0a0a07221 */ /* 0x000fe20000010000 */
[----:B------:R-:W-:Y:S01]  /*1ff0*/  FFMA.FTZ R207, R61, R197, R196 ;  /* 0x000000c53dcf7223 */ /* 0x000fe200000100c4 */
[----:B------:R-:W-:Y:S01]  /*2000*/  FFMA.FTZ R136, R192, R7, R136 ;  /* 0x00000007c0887223 */ /* 0x000fe20000010088 */
[----:B------:R-:W-:Y:S01]  /*2010*/  FMUL.FTZ R197, R66, R194 ;  /* 0x000000c242c57220 */ /* 0x000fe20000410000 */
[----:B------:R-:W-:Y:S01]  /*2020*/  FMUL.FTZ R225, R202, UR23 ;  /* 0x00000017cae17c20 */ /* 0x000fe20008410000 */
[----:B------:R-:W-:Y:S01]  /*2030*/  FADD.FTZ R161, R161, R193 ;  /* 0x000000c1a1a17221 */ /* 0x000fe20000010000 */
[----:B------:R-:W-:Y:S01]  /*2040*/  FFMA.FTZ R137, R193, R210, R137 ;  /* 0x000000d2c1897223 */ /* 0x000fe20000010089 */
[----:B------:R-:W-:Y:S01]  /*2050*/  FADD.FTZ R192, R241, R6 ;  /* 0x00000006f1c07221 */ /* 0x000fe20000010000 */
[----:B------:R-:W-:Y:S01]  /*2060*/  FFMA.FTZ R193, R7, R6, R240 ;  /* 0x0000000607c17223 */ /* 0x000fe200000100f0 */
[----:B------:R-:W-:Y:S01]  /*2070*/  FFMA.FTZ R218, R62, R198, R197 ;  /* 0x000000c63eda7223 */ /* 0x000fe200000100c5 */
[----:B------:R-:W-:Y:S01]  /*2080*/  FADD.FTZ R162, R162, R194 ;  /* 0x000000c2a2a27221 */ /* 0x000fe20000010000 */
[----:B------:R-:W-:Y:S01]  /*2090*/  FFMA.FTZ R138, R194, R225, R138 ;  /* 0x000000e1c28a7223 */ /* 0x000fe2000001008a */
[----:B------:R-:W-:Y:S01]  /*20a0*/  FMUL.FTZ R194, R67, R195 ;  /* 0x000000c343c27220 */ /* 0x000fe20000410000 */
[----:B------:R-:W-:Y:S01]  /*20b0*/  FADD.FTZ R197, R192, R207 ;  /* 0x000000cfc0c57221 */ /* 0x000fe20000010000 */
[----:B------:R-:W-:Y:S01]  /*20c0*/  FADD.FTZ R203, R203, -UR8 ;  /* 0x80000008cbcb7e21 */ /* 0x000fe20008010000 */
[----:B------:R-:W-:Y:S01]  /*20d0*/  FFMA.FTZ R192, R210, R207, R193 ;  /* 0x000000cfd2c07223 */ /* 0x000fe200000100c1 */
[----:B------:R-:W-:Y:S01]  /*20e0*/  FFMA.FTZ R231, R63, R199, R194 ;  /* 0x000000c73fe77223 */ /* 0x000fe200000100c2 */
[----:B------:R-:W-:Y:S01]  /*20f0*/  FADD.FTZ R194, R197, R218 ;  /* 0x000000dac5c27221 */ /* 0x000fe20000010000 */
[----:B------:R-:W-:Y:S01]  /*2100*/  FMUL.FTZ R234, R203, UR23 ;  /* 0x00000017cbea7c20 */ /* 0x000fe20008410000 */
        /* <DEDUP_REMOVED lines=9> */
.L_x_3202:
[----:B------:R-:W-:Y:S05]  /*21a0*/  BSYNC.RECONVERGENT B0 ;  /* 0x0000000000007941 */ /* 0x000fea0003800200 */
.L_x_3201:
        /* <DEDUP_REMOVED lines=32> */
.L_x_3204:
[----:B------:R-:W-:Y:S05]  /*23b0*/  BSYNC.RECONVERGENT B0 ;  /* 0x0000000000007941 */ /* 0x000fea0003800200 */
.L_x_3203:
        /* <DEDUP_REMOVED lines=51> */
.L_x_3209:
        /* <DEDUP_REMOVED lines=17> */
.L_x_3208:
        /* <DEDUP_REMOVED lines=20> */
.L_x_3211:
        /* <DEDUP_REMOVED lines=21> */
.L_x_3207:
        /* <DEDUP_REMOVED lines=18> */
[----:B------:R-:W-:Y:S06]  /*2bb0*/  BRA `(.L_x_3210) ;  /* 0x0000000000e47947 */ /* 0x000fec0003800000 */
.L_x_3213:
        /* <DEDUP_REMOVED lines=17> */
.L_x_3212:
        /* <DEDUP_REMOVED lines=20> */
.L_x_3214:
        /* <DEDUP_REMOVED lines=20> */
.L_x_3210:
        /* <DEDUP_REMOVED lines=14> */
.L_x_3206:
[----:B------:R-:W-:Y:S05]  /*3030*/  BSYNC.RECONVERGENT B0 ;  /* 0x0000000000007941 */ /* 0x000fea0003800200 */
.L_x_3205:
        /* <DEDUP_REMOVED lines=33> */
.L_x_3219:
        /* <DEDUP_REMOVED lines=17> */
.L_x_3218:
        /* <DEDUP_REMOVED lines=20> */
.L_x_3221:
        /* <DEDUP_REMOVED lines=13> */
.L_x_3217:
        /* <DEDUP_REMOVED lines=28> */
.L_x_3223:
        /* <DEDUP_REMOVED lines=17> */
.L_x_3222:
        /* <DEDUP_REMOVED lines=20> */
.L_x_3224:
        /* <DEDUP_REMOVED lines=12> */
.L_x_3220:
        /* <DEDUP_REMOVED lines=13> */
.L_x_3216:
[----:B------:R-:W-:Y:S05]  /*3b10*/  BSYNC.RECONVERGENT B0 ;  /* 0x0000000000007941 */ /* 0x000fea0003800200 */
.L_x_3215:
        /* <DEDUP_REMOVED lines=33> */
.L_x_3229:
        /* <DEDUP_REMOVED lines=17> */
.L_x_3228:
        /* <DEDUP_REMOVED lines=20> */
.L_x_3231:
        /* <DEDUP_REMOVED lines=13> */
.L_x_3227:
        /* <DEDUP_REMOVED lines=28> */
.L_x_3233:
        /* <DEDUP_REMOVED lines=17> */
.L_x_3232:
        /* <DEDUP_REMOVED lines=20> */
.L_x_3234:
        /* <DEDUP_REMOVED lines=12> */
.L_x_3230:
        /* <DEDUP_REMOVED lines=13> */
.L_x_3226:
[----:B------:R-:W-:Y:S05]  /*45f0*/  BSYNC.RECONVERGENT B0 ;  /* 0x0000000000007941 */ /* 0x000fea0003800200 */
.L_x_3225:
        /* <DEDUP_REMOVED lines=33> */
.L_x_3239:
        /* <DEDUP_REMOVED lines=17> */
.L_x_3238:
        /* <DEDUP_REMOVED lines=20> */
.L_x_3241:
        /* <DEDUP_REMOVED lines=13> */
.L_x_3237:
        /* <DEDUP_REMOVED lines=28> */
.L_x_3243:
        /* <DEDUP_REMOVED lines=17> */
.L_x_3242:
        /* <DEDUP_REMOVED lines=20> */
.L_x_3244:
        /* <DEDUP_REMOVED lines=12> */
.L_x_3240:
        /* <DEDUP_REMOVED lines=13> */
.L_x_3236:
[----:B------:R-:W-:Y:S05]  /*50d0*/  BSYNC.RECONVERGENT B0 ;  /* 0x0000000000007941 */ /* 0x000fea0003800200 */
.L_x_3235:
        /* <DEDUP_REMOVED lines=33> */
.L_x_3249:
        /* <DEDUP_REMOVED lines=17> */
.L_x_3248:
        /* <DEDUP_REMOVED lines=20> */
.L_x_3251:
        /* <DEDUP_REMOVED lines=13> */
.L_x_3247:
        /* <DEDUP_REMOVED lines=28> */
.L_x_3253:
        /* <DEDUP_REMOVED lines=17> */
.L_x_3252:
        /* <DEDUP_REMOVED lines=20> */
.L_x_3254:
        /* <DEDUP_REMOVED lines=12> */
.L_x_3250:
        /* <DEDUP_REMOVED lines=13> */
.L_x_3246:
[----:B------:R-:W-:Y:S05]  /*5bb0*/  BSYNC.RECONVERGENT B0 ;  /* 0x0000000000007941 */ /* 0x000fea0003800200 */
.L_x_3245:
        /* <DEDUP_REMOVED lines=33> */
.L_x_3259:
        /* <DEDUP_REMOVED lines=17> */
.L_x_3258:
        /* <DEDUP_REMOVED lines=20> */
.L_x_3261:
        /* <DEDUP_REMOVED lines=13> */
.L_x_3257:
        /* <DEDUP_REMOVED lines=28> */
.L_x_3263:
        /* <DEDUP_REMOVED lines=17> */
.L_x_3262:
        /* <DEDUP_REMOVED lines=20> */
.L_x_3264:
        /* <DEDUP_REMOVED lines=12> */
.L_x_3260:
        /* <DEDUP_REMOVED lines=12> */
.L_x_3256:
[----:B------:R-:W-:Y:S05]  /*6680*/  BSYNC.RECONVERGENT B0 ;  /* 0x0000000000007941 */ /* 0x000fea0003800200 */
.L_x_3255:
[----:B------:R-:W-:Y:S01]  /*6690*/  UPLOP3.LUT UP1, UPT, UPT, UPT, UP1, 0x40, 0x4 ;  /* 0x000000000004789c */ /* 0x000fe20003f2e810 */
[----:B------:R-:W-:Y:S10]  /*66a0*/  BRA.U !UP3, `(.L_x_3265) ;  /* 0xffffffa10bf47547 */ /* 0x000ff4000b83ffff */
.L_x_3190:
[----:B------:R-:W1:Y:S01]  /*66b0*/  S2UR UR4, SR_CTAID.X ;  /* 0x00000000000479c3 */ /* 0x000e620000002500 */
[----:B------:R-:W-:Y:S01]  /*66c0*/  BSSY.RECONVERGENT B0, `(.L_x_3266) ;  /* 0x0000012000007945 */ /* 0x000fe20003800200 */
[----:B-1----:R-:W-:-:S06]  /*66d0*/  UIMAD UR4, UR4, UR10, URZ ;  /* 0x0000000a040472a4 */ /* 0x002fcc000f8e02ff */
[----:B------:R-:W-:-:S04]  /*66e0*/  MOV R11, UR4 ;  /* 0x00000004000b7c02 */ /* 0x000fc80008000f00 */
[----:B------:R-:W-:Y:S01]  /*66f0*/  LEA.HI R11, R11, R200, RZ, 0x1e ;  /* 0x000000c80b0b7211 */ /* 0x000fe200078ff0ff */
[----:B------:R-:W-:Y:S06]  /*6700*/  @!P6 BRA `(.L_x_3267) ;  /* 0x000000000034e947 */ /* 0x000fec0003800000 */
[----:B------:R-:W1:Y:S08]  /*6710*/  LDC.64 R2, c[0x0][0x440] ;  /* 0x00011000ff027b82 */ /* 0x000e700000000a00 */
[----:B------:R-:W0:Y:S08]  /*6720*/  LDC.64 R4, c[0x0][0x448] ;  /* 0x00011200ff047b82 */ /* 0x000e300000000a00 */
[----:B------:R-:W2:Y:S08]  /*6730*/  LDC.64 R6, c[0x0][0x450] ;  /* 0x00011400ff067b82 */ /* 0x000eb00000000a00 */
[----:B------:R-:W3:Y:S01]  /*6740*/  LDC.64 R8, c[0x0][0x458] ;  /* 0x00011600ff087b82 */ /* 0x000ee20000000a00 */
[----:B-1----:R-:W-:-:S05]  /*6750*/  IMAD.WIDE.U32 R2, R11, 0x10, R2 ;  /* 0x000000100b027825 */ /* 0x002fca00078e0002 */
[----:B------:R1:W-:Y:S01]  /*6760*/  STG.E.128 desc[UR16][R2.64], R92 ;  /* 0x0000005c02007986 */ /* 0x0003e2000c101d10 */
[----:B0-----:R-:W-:-:S05]  /*6770*/  IMAD.WIDE.U32 R4, R11, 0x10, R4 ;  /* 0x000000100b047825 */ /* 0x001fca00078e0004 */
[----:B------:R1:W-:Y:S01]  /*6780*/  STG.E.128 desc[UR16][R4.64], R68 ;  /* 0x0000004404007986 */ /* 0x0003e2000c101d10 */
[----:B--2---:R-:W-:-:S05]  /*6790*/  IMAD.WIDE.U32 R6, R11, 0x10, R6 ;  /* 0x000000100b067825 */ /* 0x004fca00078e0006 */
[----:B------:R1:W-:Y:S01]  /*67a0*/  STG.E.128 desc[UR16][R6.64], R140 ;  /* 0x0000008c06007986 */ /* 0x0003e2000c101d10 */
[C---:B---3--:R-:W-:Y:S01]  /*67b0*/  IMAD.WIDE.U32 R8, R11.reuse, 0x10, R8 ;  /* 0x000000100b087825 */ /* 0x048fe200078e0008 */
[----:B------:R-:W-:-:S04]  /*67c0*/  IADD3 R11, PT, PT, R11, 0x80, RZ ;  /* 0x000000800b0b7810 */ /* 0x000fc80007ffe0ff */
[----:B------:R1:W-:Y:S03]  /*67d0*/  STG.E.128 desc[UR16][R8.64], R120 ;  /* 0x0000007808007986 */ /* 0x0003e6000c101d10 */
.L_x_3267:
[----:B------:R-:W-:Y:S05]  /*67e0*/  BSYNC.RECONVERGENT B0 ;  /* 0x0000000000007941 */ /* 0x000fea0003800200 */
.L_x_3266:
[----:B------:R-:W-:Y:S04]  /*67f0*/  BSSY.RECONVERGENT B0, `(.L_x_3268) ;  /* 0x000000f000007945 */ /* 0x000fe80003800200 */
[----:B------:R-:W-:Y:S05]  /*6800*/  @!P1 BRA `(.L_x_3269) ;  /* 0x0000000000349947 */ /* 0x000fea0003800000 */
[----:B-1----:R-:W1:Y:S08]  /*6810*/  LDC.64 R2, c[0x0][0x440] ;  /* 0x00011000ff027b82 */ /* 0x002e700000000a00 */
        /* <DEDUP_REMOVED lines=12> */
.L_x_3269:
[----:B------:R-:W-:Y:S05]  /*68e0*/  BSYNC.RECONVERGENT B0 ;  /* 0x0000000000007941 */ /* 0x000fea0003800200 */
.L_x_3268:
        /* <DEDUP_REMOVED lines=15> */
.L_x_3271:
[----:B------:R-:W-:Y:S05]  /*69e0*/  BSYNC.RECONVERGENT B0 ;  /* 0x0000000000007941 */ /* 0x000fea0003800200 */
.L_x_3270:
        /* <DEDUP_REMOVED lines=15> */
.L_x_3273:
[----:B------:R-:W-:Y:S05]  /*6ae0*/  BSYNC.RECONVERGENT B0 ;  /* 0x0000000000007941 */ /* 0x000fea0003800200 */
.L_x_3272:
        /* <DEDUP_REMOVED lines=15> */
.L_x_3275:
[----:B------:R-:W-:Y:S05]  /*6be0*/  BSYNC.RECONVERGENT B0 ;  /* 0x0000000000007941 */ /* 0x000fea0003800200 */
.L_x_3274:
[----:B------:R-:W-:Y:S05]  /*6bf0*/  @!P5 EXIT ;  /* 0x000000000000d94d */ /* 0x000fea0003800000 */
[----:B-1----:R-:W1:Y:S08]  /*6c00*/  LDC.64 R2, c[0x0][0x440] ;  /* 0x00011000ff027b82 */ /* 0x002e700000000a00 */
[----:B------:R-:W0:Y:S08]  /*6c10*/  LDC.64 R4, c[0x0][0x448] ;  /* 0x00011200ff047b82 */ /* 0x000e300000000a00 */
[----:B------:R-:W2:Y:S08]  /*6c20*/  LDC.64 R6, c[0x0][0x450] ;  /* 0x00011400ff067b82 */ /* 0x000eb00000000a00 */
[----:B------:R-:W3:Y:S01]  /*6c30*/  LDC.64 R8, c[0x0][0x458] ;  /* 0x00011600ff087b82 */ /* 0x000ee20000000a00 */
[----:B-1----:R-:W-:-:S05]  /*6c40*/  IMAD.WIDE.U32 R2, R11, 0x10, R2 ;  /* 0x000000100b027825 */ /* 0x002fca00078e0002 */
[----:B------:R-:W-:Y:S01]  /*6c50*/  STG.E.128 desc[UR16][R2.64], R116 ;  /* 0x0000007402007986 */ /* 0x000fe2000c101d10 */
[----:B0-----:R-:W-:-:S05]  /*6c60*/  IMAD.WIDE.U32 R4, R11, 0x10, R4 ;  /* 0x000000100b047825 */ /* 0x001fca00078e0004 */
[----:B------:R-:W-:Y:S01]  /*6c70*/  STG.E.128 desc[UR16][R4.64], R88 ;  /* 0x0000005804007986 */ /* 0x000fe2000c101d10 */
[----:B--2---:R-:W-:-:S05]  /*6c80*/  IMAD.WIDE.U32 R6, R11, 0x10, R6 ;  /* 0x000000100b067825 */ /* 0x004fca00078e0006 */
[----:B------:R-:W-:Y:S01]  /*6c90*/  STG.E.128 desc[UR16][R6.64], R160 ;  /* 0x000000a006007986 */ /* 0x000fe2000c101d10 */
[----:B---3--:R-:W-:-:S05]  /*6ca0*/  IMAD.WIDE.U32 R8, R11, 0x10, R8 ;  /* 0x000000100b087825 */ /* 0x008fca00078e0008 */
[----:B------:R-:W-:Y:S01]  /*6cb0*/  STG.E.128 desc[UR16][R8.64], R136 ;  /* 0x0000008808007986 */ /* 0x000fe2000c101d10 */
[----:B------:R-:W-:Y:S05]  /*6cc0*/  EXIT ;  /* 0x000000000000794d */ /* 0x000fea0003800000 */
.L_x_3276:
        /* <DEDUP_REMOVED lines=11> */
.L_x_3880:


//--------------------- .text._ZN10layer_norm31ln_parallel_residual_bwd_kernelINS_13Kernel_traitsIfffffjLj3072ELj1ELj1ELj4ELj16ENS_18Kernel_traits_baseILj3072EfffffjLj128EEEEELb0ELb0ELb1EEEvNS_9BwdParamsE --------------------------
	.section	.text._ZN10layer_norm31ln_parallel_residual_bwd_kernelINS_13Kernel_traitsIfffffjLj3072ELj1ELj1ELj4ELj16ENS_18Kernel_traits_baseILj3072EfffffjLj128EEEEELb0ELb0ELb1EEEvNS_9BwdParamsE,"ax",@progbits
	.align	128
        .global         _ZN10layer_norm31ln_parallel_residual_bwd_kernelINS_13Kernel_traitsIfffffjLj3072ELj1ELj1ELj4ELj16ENS_18Kernel_traits_baseILj3072EfffffjLj128EEEEELb0ELb0ELb1EEEvNS_9BwdParamsE
        .type           _ZN10layer_norm31ln_parallel_residual_bwd_kernelINS_13Kernel_traitsIfffffjLj3072ELj1ELj1ELj4ELj16ENS_18Kernel_traits_baseILj3072EfffffjLj128EEEEELb0ELb0ELb1EEEvNS_9BwdParamsE,@function
        .size           _ZN10layer_norm31ln_parallel_residual_bwd_kernelINS_13Kernel_traitsIfffffjLj3072ELj1ELj1ELj4ELj16ENS_18Kernel_traits_baseILj3072EfffffjLj128EEEEELb0ELb0ELb1EEEvNS_9BwdParamsE,(.L_x_3881 - _ZN10layer_norm31ln_parallel_residual_bwd_kernelINS_13Kernel_traitsIfffffjLj3072ELj1ELj1ELj4ELj16ENS_18Kernel_traits_baseILj3072EfffffjLj128EEEEELb0ELb0ELb1EEEvNS_9BwdParamsE)
        .other          _ZN10layer_norm31ln_parallel_residual_bwd_kernelINS_13Kernel_traitsIfffffjLj3072ELj1ELj1ELj4ELj16ENS_18Kernel_traits_baseILj3072EfffffjLj128EEEEELb0ELb0ELb1EEEvNS_9BwdParamsE,@"STO_CUDA_ENTRY STV_DEFAULT"
_ZN10layer_norm31ln_parallel_residual_bwd_kernelINS_13Kernel_traitsIfffffjLj3072ELj1ELj1ELj4ELj16ENS_18Kernel_traits_baseILj3072EfffffjLj128EEEEELb0ELb0ELb1EEEvNS_9BwdParamsE:
.text._ZN10layer_norm31ln_parallel_residual_bwd_kernelINS_13Kernel_traitsIfffffjLj3072ELj1ELj1ELj4ELj16ENS_18Kernel_traits_baseILj3072EfffffjLj128EEEEELb0ELb0ELb1EEEvNS_9BwdParamsE:
        /* <DEDUP_REMOVED lines=81> */
[----:B------:R-:W-:Y:S01]  /*0510*/  CS2R R14, SRZ ;  /* 0x00000000000e7805 */ /* 0x000fe2000001ff00 */
[----:B----4-:R-:W-:Y:S01]  /*0520*/  IMAD.WIDE.U32 R4, R128, 0x10, R4 ;  /* 0x0000001080047825 */ /* 0x010fe200078e0004 */
        /* <DEDUP_REMOVED lines=26> */
[----:B0-----:R-:W-:-:S02]  /*06d0*/  CS2R R2, SRZ ;  /* 0x0000000000027805 */ /* 0x001fc4000001ff00 */
        /* <DEDUP_REMOVED lines=14> */
[----:B------:R-:W-:Y:S01]  /*07c0*/  PLOP3.LUT P3, PT, PT, PT, UP2, 0x80, 0x8 ;  /* 0x000000000008781c */ /* 0x000fe20003f6f028 */
[----:B------:R-:W-:Y:S01]  /*07d0*/  UPLOP3.LUT UP1, UPT, UPT, UPT, UPT, 0x40, 0x4 ;  /* 0x000000000004789c */ /* 0x000fe20003f2e870 */
[----:B------:R-:W-:Y:S01]  /*07e0*/  PLOP3.LUT P2, PT, PT, PT, UP0, 0x80, 0x8 ;  /* 0x000000000008781c */ /* 0x000fe20003f4f008 */
[----:B------:R-:W1:Y:S01]  /*07f0*/  LDCU UR11, c[0x0][0x388] ;  /* 0x00007100ff0b77ac */ /* 0x000e620008000800 */
[----:B------:R-:W-:Y:S01]  /*0800*/  MOV R225, RZ ;  /* 0x000000ff00e17202 */ /* 0x000fe20000000f00 */
[----:B------:R-:W2:Y:S01]  /*0810*/  LDCU UR14, c[0x0][0x400] ;  /* 0x00008000ff0e77ac */ /* 0x000ea20008000800 */
[----:B0-----:R-:W-:Y:S01]  /*0820*/  CS2R R4, SRZ ;  /* 0x0000000000047805 */ /* 0x001fe2000001ff00 */
[----:B------:R-:W0:Y:S01]  /*0830*/  LDCU.64 UR6, c[0x0][0x470] ;  /* 0x00008e00ff0677ac */ /* 0x000e220008000a00 */
[----:B------:R-:W3:Y:S07]  /*0840*/  LDCU.64 UR8, c[0x0][0x478] ;  /* 0x00008f00ff0877ac */ /* 0x000eee0008000a00 */
.L_x_3328:
[----:B----4-:R-:W4:Y:S01]  /*0850*/  LDC.64 R80, c[0x0][0x3c0] ;  /* 0x0000f000ff507b82 */ /* 0x010f220000000a00 */
[----:B-1----:R-:W-:-:S05]  /*0860*/  IMAD R82, R224, UR11, RZ ;  /* 0x0000000be0527c24 */ /* 0x002fca000f8e02ff */
[----:B------:R-:W-:Y:S02]  /*0870*/  SHF.R.S32.HI R83, RZ, 0x1f, R82 ;  /* 0x0000001fff537819 */ /* 0x000fe40000011452 */
[----:B------:R-:W1:Y:S02]  /*0880*/  LDC.64 R156, c[0x0][0x3a8] ;  /* 0x0000ea00ff9c7b82 */ /* 0x000e640000000a00 */
[----:B------:R-:W-:-:S04]  /*0890*/  LEA.HI R83, R83, R82, RZ, 0x2 ;  /* 0x0000005253537211 */ /* 0x000fc800078f10ff */
[----:B------:R-:W-:Y:S02]  /*08a0*/  LEA.HI.SX32 R230, R83, R128, 0x1e ;  /* 0x0000008053e67211 */ /* 0x000fe400078ff2ff */
[----:B------:R-:W2:Y:S08]  /*08b0*/  LDC.64 R124, c[0x0][0x3c8] ;  /* 0x0000f200ff7c7b82 */ /* 0x000eb00000000a00 */
[----:B------:R-:W0:Y:S01]  /*08c0*/  LDC.64 R140, c[0x0][0x430] ;  /* 0x00010c00ff8c7b82 */ /* 0x000e220000000a00 */
[----:B----4-:R-:W-:-:S05]  /*08d0*/  IMAD.WIDE R80, R224, 0x4, R80 ;  /* 0x00000004e0507825 */ /* 0x010fca00078e0250 */
[----:B------:R4:W3:Y:S02]  /*08e0*/  LDG.E R247, desc[UR12][R80.64] ;  /* 0x0000000c50f77981 */ /* 0x0008e4000c1e1900 */
[----:B------:R-:W4:Y:S01]  /*08f0*/  LDC.64 R142, c[0x0][0x428] ;  /* 0x00010a00ff8e7b82 */ /* 0x000f220000000a00 */
[----:B-1----:R-:W-:-:S06]  /*0900*/  IMAD.WIDE.U32 R136, R230, 0x10, R156 ;  /* 0x00000010e6887825 */ /* 0x002fcc00078e009c */
[----:B------:R-:W3:Y:S01]  /*0910*/  LDG.E.128 R136, desc[UR12][R136.64] ;  /* 0x0000000c88887981 */ /* 0x000ee2000c1e1d00 */
[----:B--2---:R-:W-:-:S05]  /*0920*/  IMAD.WIDE R124, R224, 0x4, R124 ;  /* 0x00000004e07c7825 */ /* 0x004fca00078e027c */
[----:B------:R1:W2:Y:S01]  /*0930*/  LDG.E R227, desc[UR12][R124.64] ;  /* 0x0000000c7ce37981 */ /* 0x0002a2000c1e1900 */
[----:B0-----:R-:W-:-:S06]  /*0940*/  IMAD.WIDE.U32 R148, R230, 0x10, R140 ;  /* 0x00000010e6947825 */ /* 0x001fcc00078e008c */
[----:B------:R-:W2:Y:S01]  /*0950*/  LDG.E.128 R148, desc[UR12][R148.64] ;  /* 0x0000000c94947981 */ /* 0x000ea2000c1e1d00 */
[----:B----4-:R-:W-:-:S06]  /*0960*/  IMAD.WIDE.U32 R152, R230, 0x10, R142 ;  /* 0x00000010e6987825 */ /* 0x010fcc00078e008e */
[----:B------:R-:W4:Y:S01]  /*0970*/  LDG.E.128 R152, desc[UR12][R152.64] ;  /* 0x0000000c98987981 */ /* 0x000f22000c1e1d00 */
[----:B------:R-:W-:-:S05]  /*0980*/  IADD3 R229, PT, PT, R230, 0x80, RZ ;  /* 0x00000080e6e57810 */ /* 0x000fca0007ffe0ff */
[----:B------:R-:W-:-:S04]  /*0990*/  IMAD.WIDE.U32 R80, R229, 0x10, R140 ;  /* 0x00000010e5507825 */ /* 0x000fc800078e008c */
[C---:B------:R-:W-:Y:S02]  /*09a0*/  IMAD.WIDE.U32 R84, R229.reuse, 0x10, R142 ;  /* 0x00000010e5547825 */ /* 0x040fe400078e008e */
[----:B------:R-:W4:Y:S02]  /*09b0*/  LDG.E.128 R80, desc[UR12][R80.64] ;  /* 0x0000000c50507981 */ /* 0x000f24000c1e1d00 */
[----:B------:R-:W-:Y:S02]  /*09c0*/  IMAD.WIDE.U32 R88, R229, 0x10, R156 ;  /* 0x00000010e5587825 */ /* 0x000fe400078e009c */
[----:B------:R-:W4:Y:S04]  /*09d0*/  LDG.E.128 R84, desc[UR12][R84.64] ;  /* 0x0000000c54547981 */ /* 0x000f28000c1e1d00 */
[----:B------:R-:W4:Y:S01]  /*09e0*/  LDG.E.128 R88, desc[UR12][R88.64] ;  /* 0x0000000c58587981 */ /* 0x000f22000c1e1d00 */
[----:B------:R-:W-:-:S05]  /*09f0*/  IADD3 R226, PT, PT, R230, 0x100, RZ ;  /* 0x00000100e6e27810 */ /* 0x000fca0007ffe0ff */
[----:B-1----:R-:W-:-:S04]  /*0a00*/  IMAD.WIDE.U32 R124, R226, 0x10, R156 ;  /* 0x00000010e27c7825 */ /* 0x002fc800078e009c */
[C---:B------:R-:W-:Y:S02]  /*0a10*/  IMAD.WIDE.U32 R128, R226.reuse, 0x10, R140 ;  /* 0x00000010e2807825 */ /* 0x040fe400078e008c */
[----:B------:R-:W4:Y:S02]  /*0a20*/  LDG.E.128 R124, desc[UR12][R124.64] ;  /* 0x0000000c7c7c7981 */ /* 0x000f24000c1e1d00 */
[----:B------:R-:W-:Y:S02]  /*0a30*/  IMAD.WIDE.U32 R132, R226, 0x10, R142 ;  /* 0x00000010e2847825 */ /* 0x000fe400078e008e */
[----:B------:R-:W4:Y:S04]  /*0a40*/  LDG.E.128 R128, desc[UR12][R128.64] ;  /* 0x0000000c80807981 */ /* 0x000f28000c1e1d00 */
[----:B------:R-:W4:Y:S01]  /*0a50*/  LDG.E.128 R132, desc[UR12][R132.64] ;  /* 0x0000000c84847981 */ /* 0x000f22000c1e1d00 */
[----:B------:R-:W-:-:S05]  /*0a60*/  IADD3 R228, PT, PT, R230, 0x180, RZ ;  /* 0x00000180e6e47810 */ /* 0x000fca0007ffe0ff */
[----:B------:R-:W-:-:S04]  /*0a70*/  IMAD.WIDE.U32 R140, R228, 0x10, R140 ;  /* 0x00000010e48c7825 */ /* 0x000fc800078e008c */
[----:B------:R-:W-:Y:S02]  /*0a80*/  IMAD.WIDE.U32 R144, R228, 0x10, R142 ;  /* 0x00000010e4907825 */ /* 0x000fe400078e008e */
[----:B------:R-:W4:Y:S04]  /*0a90*/  LDG.E.128 R140, desc[UR12][R140.64] ;  /* 0x0000000c8c8c7981 */ /* 0x000f28000c1e1d00 */
[----:B------:R-:W4:Y:S01]  /*0aa0*/  LDG.E.128 R144, desc[UR12][R144.64] ;  /* 0x0000000c90907981 */ /* 0x000f22000c1e1d00 */
[C---:B------:R-:W-:Y:S02]  /*0ab0*/  IADD3 R232, PT, PT, R230.reuse, 0x200, RZ ;  /* 0x00000200e6e87810 */ /* 0x040fe40007ffe0ff */
[----:B------:R-:W-:Y:S02]  /*0ac0*/  IADD3 R231, PT, PT, R230, 0x280, RZ ;  /* 0x00000280e6e77810 */ /* 0x000fe40007ffe0ff */
[----:B---3--:R-:W-:-:S05]  /*0ad0*/  FSEL R247, R247, RZ, !P3 ;  /* 0x000000fff7f77208 */ /* 0x008fca0005800000 */
[C---:B------:R-:W-:Y:S01]  /*0ae0*/  FADD.FTZ R136, -R247.reuse, R136 ;  /* 0x00000088f7887221 */ /* 0x040fe20000010100 */
[----:B------:R-:W-:-:S03]  /*0af0*/  FADD.FTZ R234, -R247, R137 ;  /* 0x00000089f7ea7221 */ /* 0x000fc60000010100 */
[----:B--2---:R-:W-:Y:S01]  /*0b00*/  FMUL.FTZ R233, R227, R136 ;  /* 0x00000088e3e97220 */ /* 0x004fe20000410000 */
[C---:B------:R-:W-:Y:S01]  /*0b10*/  FADD.FTZ R240, -R247.reuse, R139 ;  /* 0x0000008bf7f07221 */ /* 0x040fe20000010100 */
[----:B------:R-:W-:Y:S01]  /*0b20*/  FADD.FTZ R138, -R247, R138 ;  /* 0x0000008af78a7221 */ /* 0x000fe20000010100 */
[----:B-----5:R-:W-:Y:S01]  /*0b30*/  FMUL.FTZ R137, R52, R148 ;  /* 0x0000009434897220 */ /* 0x020fe20000410000 */
[----:B------:R-:W-:Y:S01]  /*0b40*/  FMUL.FTZ R136, R53, R149 ;  /* 0x0000009535887220 */ /* 0x000fe20000410000 */
[----:B------:R-:W-:Y:S02]  /*0b50*/  FMUL.FTZ R139, R54, R150 ;  /* 0x00000096368b7220 */ /* 0x000fe40000410000 */
[----:B----4-:R-:W-:Y:S01]  /*0b60*/  FFMA.FTZ R236, R76, R152, R137 ;  /* 0x000000984cec7223 */ /* 0x010fe20000010089 */
[----:B------:R-:W-:Y:S01]  /*0b70*/  FFMA.FTZ R237, R77, R153, R136 ;  /* 0x000000994ded7223 */ /* 0x000fe20000010088 */
[----:B------:R-:W-:-:S04]  /*0b80*/  IMAD.WIDE.U32 R136, R228, 0x10, R156 ;  /* 0x00000010e4887825 */ /* 0x000fc800078e009c */
[C---:B------:R-:W-:Y:S01]  /*0b90*/  FMUL.FTZ R235, R227.reuse, R138 ;  /* 0x0000008ae3eb7220 */ /* 0x040fe20000410000 */
[----:B------:R-:W-:Y:S02]  /*0ba0*/  FFMA.FTZ R238, R78, R154, R139 ;  /* 0x0000009a4eee7223 */ /* 0x000fe4000001008b */
[----:B------:R-:W2:Y:S01]  /*0bb0*/  LDG.E.128 R136, desc[UR12][R136.64] ;  /* 0x0000000c88887981 */ /* 0x000ea2000c1e1d00 */
[----:B------:R-:W-:Y:S01]  /*0bc0*/  FMUL.FTZ R234, R227, R234 ;  /* 0x000000eae3ea7220 */ /* 0x000fe20000410000 */
[C---:B------:R-:W-:Y:S01]  /*0bd0*/  FADD.FTZ R219, R148.reuse, R219 ;  /* 0x000000db94db7221 */ /* 0x040fe20000010000 */
[----:B------:R-:W-:Y:S01]  /*0be0*/  FFMA.FTZ R221, R148, R233, R221 ;  /* 0x000000e994dd7223 */ /* 0x000fe200000100dd */
[C---:B------:R-:W-:Y:S01]  /*0bf0*/  FADD.FTZ R216, R149.reuse, R216 ;  /* 0x000000d895d87221 */ /* 0x040fe20000010000 */
[----:B------:R-:W-:Y:S01]  /*0c00*/  FFMA.FTZ R218, R149, R234, R218 ;  /* 0x000000ea95da7223 */ /* 0x000fe200000100da */
[----:B------:R-:W-:Y:S01]  /*0c10*/  FMUL.FTZ R148, R55, R151 ;  /* 0x0000009737947220 */ /* 0x000fe20000410000 */
[----:B------:R-:W-:Y:S01]  /*0c20*/  FMUL.FTZ R149, R48, R80 ;  /* 0x0000005030957220 */ /* 0x000fe20000410000 */
[----:B------:R-:W-:-:S02]  /*0c30*/  FMUL.FTZ R240, R227, R240 ;  /* 0x000000f0e3f07220 */ /* 0x000fc40000410000 */
[----:B------:R-:W-:Y:S01]  /*0c40*/  FFMA.FTZ R243, R79, R155, R148 ;  /* 0x0000009b4ff37223 */ /* 0x000fe20000010094 */
[----:B------:R-:W-:Y:S01]  /*0c50*/  FFMA.FTZ R242, R72, R84, R149 ;  /* 0x0000005448f27223 */ /* 0x000fe20000010095 */
[----:B------:R-:W-:-:S04]  /*0c60*/  IMAD.WIDE.U32 R148, R232, 0x10, R156 ;  /* 0x00000010e8947825 */ /* 0x000fc800078e009c */
[C---:B------:R-:W-:Y:S01]  /*0c70*/  FADD.FTZ R223, R152.reuse, R223 ;  /* 0x000000df98df7221 */ /* 0x040fe20000010000 */
[----:B------:R-:W-:Y:S01]  /*0c80*/  FFMA.FTZ R225, R152, R233, R225 ;  /* 0x000000e998e17223 */ /* 0x000fe200000100e1 */
[C---:B------:R-:W-:Y:S01]  /*0c90*/  FADD.FTZ R220, R153.reuse, R220 ;  /* 0x000000dc99dc7221 */ /* 0x040fe20000010000 */
[----:B------:R-:W-:Y:S01]  /*0ca0*/  FFMA.FTZ R222, R153, R234, R222 ;  /* 0x000000ea99de7223 */ /* 0x000fe200000100de */
[----:B------:R-:W-:-:S04]  /*0cb0*/  IMAD.WIDE.U32 R152, R231, 0x10, R156 ;  /* 0x00000010e7987825 */ /* 0x000fc800078e009c */
[C---:B------:R-:W-:Y:S01]  /*0cc0*/  FADD.FTZ R211, R150.reuse, R211 ;  /* 0x000000d396d37221 */ /* 0x040fe20000010000 */
[-C--:B------:R-:W-:Y:S01]  /*0cd0*/  FFMA.FTZ R213, R150, R235.reuse, R213 ;  /* 0x000000eb96d57223 */ /* 0x080fe200000100d5 */
[----:B------:R-:W-:Y:S01]  /*0ce0*/  FADD.FTZ R88, -R247, R88 ;  /* 0x00000058f7587221 */ /* 0x000fe20000010100 */
[C---:B------:R-:W-:Y:S01]  /*0cf0*/  FADD.FTZ R208, R151.reuse, R208 ;  /* 0x000000d097d07221 */ /* 0x040fe20000010000 */
[-C--:B------:R-:W-:Y:S01]  /*0d00*/  FFMA.FTZ R210, R151, R240.reuse, R210 ;  /* 0x000000f097d27223 */ /* 0x080fe200000100d2 */
[----:B------:R-:W-:Y:S01]  /*0d10*/  FADD.FTZ R90, -R247, R90 ;  /* 0x0000005af75a7221 */ /* 0x000fe20000010100 */
[----:B------:R-:W3:Y:S01]  /*0d20*/  LDG.E.128 R148, desc[UR12][R148.64] ;  /* 0x0000000c94947981 */ /* 0x000ee2000c1e1d00 */
[C---:B------:R-:W-:Y:S01]  /*0d30*/  FADD.FTZ R215, R154.reuse, R215 ;  /* 0x000000d79ad77221 */ /* 0x040fe20000010000 */
[----:B------:R-:W-:Y:S01]  /*0d40*/  FFMA.FTZ R217, R154, R235, R217 ;  /* 0x000000eb9ad97223 */ /* 0x000fe200000100d9 */
[C---:B------:R-:W-:Y:S01]  /*0d50*/  FADD.FTZ R212, R155.reuse, R212 ;  /* 0x000000d49bd47221 */ /* 0x040fe20000010000 */
[----:B------:R-:W-:Y:S01]  /*0d60*/  FFMA.FTZ R214, R155, R240, R214 ;  /* 0x000000f09bd67223 */ /* 0x000fe200000100d6 */
[----:B------:R-:W-:Y:S01]  /*0d70*/  FMUL.FTZ R239, R227, R88 ;  /* 0x00000058e3ef7220 */ /* 0x000fe20000410000 */
[----:B------:R-:W-:Y:S01]  /*0d80*/  FADD.FTZ R88, -R247, R89 ;  /* 0x00000059f7587221 */ /* 0x000fe20000010100 */
[----:B------:R-:W4:Y:S01]  /*0d90*/  LDG.E.128 R152, desc[UR12][R152.64] ;  /* 0x0000000c98987981 */ /* 0x000f22000c1e1d00 */
[----:B------:R-:W-:Y:S01]  /*0da0*/  FMUL.FTZ R244, R227, R90 ;  /* 0x0000005ae3f47220 */ /* 0x000fe20000410000 */
[----:B------:R-:W-:-:S02]  /*0db0*/  FADD.FTZ R250, -R247, R91 ;  /* 0x0000005bf7fa7221 */ /* 0x000fc40000010100 */
[----:B------:R-:W0:Y:S01]  /*0dc0*/  LDC.64 R90, c[0x0][0x430] ;  /* 0x00010c00ff5a7b82 */ /* 0x000e220000000a00 */
[----:B------:R-:W-:-:S07]  /*0dd0*/  FMUL.FTZ R241, R227, R88 ;  /* 0x00000058e3f17220 */ /* 0x000fce0000410000 */
[----:B------:R-:W1:Y:S01]  /*0de0*/  LDC.64 R88, c[0x0][0x428] ;  /* 0x00010a00ff587b82 */ /* 0x000e620000000a00 */
[----:B------:R-:W-:Y:S01]  /*0df0*/  FADD.FTZ R124, -R247, R124 ;  /* 0x0000007cf77c7221 */ /* 0x000fe20000010100 */
[C---:B------:R-:W-:Y:S01]  /*0e00*/  FADD.FTZ R203, R80.reuse, R203 ;  /* 0x000000cb50cb7221 */ /* 0x040fe20000010000 */
[----:B------:R-:W-:Y:S01]  /*0e10*/  FFMA.FTZ R205, R80, R239, R205 ;  /* 0x000000ef50cd7223 */ /* 0x000fe200000100cd */
[----:B------:R-:W-:Y:S01]  /*0e20*/  FMUL.FTZ R80, R51, R83 ;  /* 0x0000005333507220 */ /* 0x000fe20000410000 */
[----:B------:R-:W-:Y:S01]  /*0e30*/  FMUL.FTZ R248, R227, R124 ;  /* 0x0000007ce3f87220 */ /* 0x000fe20000410000 */
[----:B------:R-:W-:Y:S01]  /*0e40*/  FMUL.FTZ R249, R44, R128 ;  /* 0x000000802cf97220 */ /* 0x000fe20000410000 */
[----:B------:R-:W-:Y:S01]  /*0e50*/  FMUL.FTZ R246, R49, R81 ;  /* 0x0000005131f67220 */ /* 0x000fe20000410000 */
[C---:B------:R-:W-:Y:S01]  /*0e60*/  FADD.FTZ R200, R81.reuse, R200 ;  /* 0x000000c851c87221 */ /* 0x040fe20000010000 */
[----:B------:R-:W-:Y:S01]  /*0e70*/  FFMA.FTZ R202, R81, R241, R202 ;  /* 0x000000f151ca7223 */ /* 0x000fe200000100ca */
[----:B------:R-:W-:Y:S01]  /*0e80*/  FFMA.FTZ R251, R75, R87, R80 ;  /* 0x000000574bfb7223 */ /* 0x000fe20000010050 */
[----:B------:R-:W-:Y:S01]  /*0e90*/  FMUL.FTZ R250, R227, R250 ;  /* 0x000000fae3fa7220 */ /* 0x000fe20000410000 */
[C---:B------:R-:W-:Y:S01]  /*0ea0*/  FADD.FTZ R191, R132.reuse, R191 ;  /* 0x000000bf84bf7221 */ /* 0x040fe20000010000 */
[----:B------:R-:W-:Y:S01]  /*0eb0*/  FFMA.FTZ R193, R132, R248, R193 ;  /* 0x000000f884c17223 */ /* 0x000fe200000100c1 */
[----:B------:R-:W-:Y:S01]  /*0ec0*/  FFMA.FTZ R249, R68, R132, R249 ;  /* 0x0000008444f97223 */ /* 0x000fe200000100f9 */
[----:B0-----:R-:W-:-:S04]  /*0ed0*/  IMAD.WIDE.U32 R80, R232, 0x10, R90 ;  /* 0x00000010e8507825 */ /* 0x001fc800078e005a */
[----:B------:R-:W-:Y:S01]  /*0ee0*/  FADD.FTZ R132, -R247, R125 ;  /* 0x0000007df7847221 */ /* 0x000fe20000010100 */
[----:B------:R-:W-:Y:S01]  /*0ef0*/  FMUL.FTZ R245, R50, R82 ;  /* 0x0000005232f57220 */ /* 0x000fe20000410000 */
[C---:B------:R-:W-:Y:S01]  /*0f00*/  FADD.FTZ R195, R82.reuse, R195 ;  /* 0x000000c352c37221 */ /* 0x040fe20000010000 */
[----:B------:R-:W-:Y:S01]  /*0f10*/  FFMA.FTZ R197, R82, R244, R197 ;  /* 0x000000f452c57223 */ /* 0x000fe200000100c5 */
[C---:B------:R-:W-:Y:S01]  /*0f20*/  FADD.FTZ R192, R83.reuse, R192 ;  /* 0x000000c053c07221 */ /* 0x040fe20000010000 */
[----:B------:R-:W-:Y:S01]  /*0f30*/  FFMA.FTZ R194, R83, R250, R194 ;  /* 0x000000fa53c27223 */ /* 0x000fe200000100c2 */
[----:B-1----:R-:W-:Y:S01]  /*0f40*/  IMAD.WIDE.U32 R156, R232, 0x10, R88 ;  /* 0x00000010e89c7825 */ /* 0x002fe200078e0058 */
[----:B------:R-:W4:Y:S03]  /*0f50*/  LDG.E.128 R80, desc[UR12][R80.64] ;  /* 0x0000000c50507981 */ /* 0x000f26000c1e1d00 */
[----:B------:R-:W-:Y:S01]  /*0f60*/  FMUL.FTZ R132, R227, R132 ;  /* 0x00000084e3847220 */ /* 0x000fe20000410000 */
[----:B------:R-:W-:Y:S01]  /*0f70*/  FADD.FTZ R126, -R247, R126 ;  /* 0x0000007ef77e7221 */ /* 0x000fe20000010100 */
[C---:B------:R-:W-:Y:S01]  /*0f80*/  FADD.FTZ R207, R84.reuse, R207 ;  /* 0x000000cf54cf7221 */ /* 0x040fe20000010000 */
[----:B------:R-:W-:Y:S01]  /*0f90*/  FFMA.FTZ R209, R84, R239, R209 ;  /* 0x000000ef54d17223 */ /* 0x000fe200000100d1 */
[----:B------:R-:W4:Y:S01]  /*0fa0*/  LDG.E.128 R156, desc[UR12][R156.64] ;  /* 0x0000000c9c9c7981 */ /* 0x000f22000c1e1d00 */
[----:B------:R-:W-:Y:S01]  /*0fb0*/  FMUL.FTZ R84, R45, R129 ;  /* 0x000000812d547220 */ /* 0x000fe20000410000 */
[C---:B------:R-:W-:Y:S01]  /*0fc0*/  FADD.FTZ R184, R129.reuse, R184 ;  /* 0x000000b881b87221 */ /* 0x040fe20000010000 */
[----:B------:R-:W-:Y:S01]  /*0fd0*/  FFMA.FTZ R186, R129, R132, R186 ;  /* 0x0000008481ba7223 */ /* 0x000fe200000100ba */
        /* <DEDUP_REMOVED lines=14> */
[----:B------:R-:W-:Y:S01]  /*10c0*/  FFMA.FTZ R245, R74, R86, R245 ;  /* 0x000000564af57223 */ /* 0x000fe200000100f5 */
[----:B------:R-:W-:-:S04]  /*10d0*/  IMAD.WIDE.U32 R88, R231, 0x10, R88 ;  /* 0x00000010e7587825 */ /* 0x000fc800078e0058 */
[C---:B------:R-:W-:Y:S01]  /*10e0*/  FADD.FTZ R196, R87.reuse, R196 ;  /* 0x000000c457c47221 */ /* 0x040fe20000010000 */
[----:B------:R-:W-:Y:S01]  /*10f0*/  FFMA.FTZ R198, R87, R250, R198 ;  /* 0x000000fa57c67223 */ /* 0x000fe200000100c6 */
[----:B------:R-:W0:Y:S01]  /*1100*/  @P2 LDC.64 R124, c[0x0][0x438] ;  /* 0x00010e00ff7c2b82 */ /* 0x000e220000000a00 */
[----:B------:R-:W4:Y:S04]  /*1110*/  LDG.E.128 R84, desc[UR12][R84.64] ;  /* 0x0000000c54547981 */ /* 0x000f28000c1e1d00 */
[----:B------:R-:W4:Y:S01]  /*1120*/  LDG.E.128 R88, desc[UR12][R88.64] ;  /* 0x0000000c58587981 */ /* 0x000f22000c1e1d00 */
        /* <DEDUP_REMOVED lines=15> */
[C---:B------:R-:W-:Y:S01]  /*1220*/  FADD.FTZ R179, R130.reuse, R179 ;  /* 0x000000b382b37221 */ /* 0x040fe20000010000 */
[----:B------:R-:W-:Y:S01]  /*1230*/  FFMA.FTZ R181, R130, R129, R181 ;  /* 0x0000008182b57223 */ /* 0x000fe200000100b5 */
[C---:B--2---:R-:W-:Y:S01]  /*1240*/  FADD.FTZ R130, -R247.reuse, R136 ;  /* 0x00000088f7827221 */ /* 0x044fe20000010100 */
[C---:B------:R-:W-:Y:S01]  /*1250*/  FADD.FTZ R136, -R247.reuse, R137 ;  /* 0x00000089f7887221 */ /* 0x040fe20000010100 */
[----:B------:R-:W-:-:S03]  /*1260*/  FADD.FTZ R138, -R247, R138 ;  /* 0x0000008af78a7221 */ /* 0x000fc60000010100 */
[----:B------:R-:W-:Y:S01]  /*1270*/  FMUL.FTZ R136, R227, R136 ;  /* 0x00000088e3887220 */ /* 0x000fe20000410000 */
[----:B0-----:R-:W-:-:S04]  /*1280*/  @P2 IMAD.WIDE.U32 R124, R231, 0x10, R124 ;  /* 0x00000010e77c2825 */ /* 0x001fc800078e007c */
[C---:B------:R-:W-:Y:S01]  /*1290*/  FADD.FTZ R166, R145.reuse, R166 ;  /* 0x000000a691a67221 */ /* 0x040fe20000010000 */
[----:B------:R0:W5:Y:S01]  /*12a0*/  @P2 LDG.E.128 R112, desc[UR12][R124.64] ;  /* 0x0000000c7c702981 */ /* 0x000162000c1e1d00 */
[----:B------:R-:W-:Y:S01]  /*12b0*/  FFMA.FTZ R178, R145, R136, R178 ;  /* 0x0000008891b27223 */ /* 0x000fe200000100b2 */
[----:B------:R-:W-:Y:S01]  /*12c0*/  FMUL.FTZ R137, R227, R138 ;  /* 0x0000008ae3897220 */ /* 0x000fe20000410000 */
[----:B------:R-:W-:Y:S01]  /*12d0*/  FADD.FTZ R138, -R247, R139 ;  /* 0x0000008bf78a7221 */ /* 0x000fe20000010100 */
[----:B0-----:R-:W-:Y:S01]  /*12e0*/  FMUL.FTZ R124, R41, R141 ;  /* 0x0000008d297c7220 */ /* 0x001fe20000410000 */
[----:B------:R-:W-:-:S03]  /*12f0*/  FMUL.FTZ R125, R42, R142 ;  /* 0x0000008e2a7d7220 */ /* 0x000fc60000410000 */
[----:B------:R-:W-:Y:S01]  /*1300*/  FFMA.FTZ R145, R65, R145, R124 ;  /* 0x0000009141917223 */ /* 0x000fe2000001007c */
[----:B------:R-:W-:Y:S01]  /*1310*/  FADD.FTZ R124, RZ, R236 ;  /* 0x000000ecff7c7221 */ /* 0x000fe20000010000 */
[C---:B------:R-:W-:Y:S01]  /*1320*/  FADD.FTZ R163, R146.reuse, R163 ;  /* 0x000000a392a37221 */ /* 0x040fe20000010000 */
[----:B------:R-:W-:Y:S01]  /*1330*/  FFMA.FTZ R175, R146, R137, R175 ;  /* 0x0000008992af7223 */ /* 0x000fe200000100af */
[----:B------:R-:W-:Y:S01]  /*1340*/  FFMA.FTZ R146, R66, R146, R125 ;  /* 0x0000009242927223 */ /* 0x000fe2000001007d */
[----:B------:R-:W-:Y:S01]  /*1350*/  FMUL.FTZ R138, R227, R138 ;  /* 0x0000008ae38a7220 */ /* 0x000fe20000410000 */
[----:B------:R-:W-:Y:S01]  /*1360*/  FADD.FTZ R125, R237, R124 ;  /* 0x0000007ced7d7221 */ /* 0x000fe20000010000 */
[----:B------:R-:W-:Y:S01]  /*1370*/  FMUL.FTZ R124, R43, R143 ;  /* 0x0000008f2b7c7220 */ /* 0x000fe20000410000 */
[C---:B------:R-:W-:Y:S01]  /*1380*/  FADD.FTZ R164, R147.reuse, R164 ;  /* 0x000000a493a47221 */ /* 0x040fe20000010000 */
[----:B------:R-:W-:Y:S02]  /*1390*/  FFMA.FTZ R176, R147, R138, R176 ;  /* 0x0000008a93b07223 */ /* 0x000fe400000100b0 */
[----:B------:R-:W-:Y:S01]  /*13a0*/  FFMA.FTZ R147, R67, R147, R124 ;  /* 0x0000009343937223 */ /* 0x000fe2000001007c */
[----:B------:R-:W-:Y:S01]  /*13b0*/  FADD.FTZ R124, R238, R125 ;  /* 0x0000007dee7c7221 */ /* 0x000fe20000010000 */
[----:B------:R-:W-:-:S03]  /*13c0*/  FADD.FTZ R252, -R247, R127 ;  /* 0x0000007ff7fc7221 */ /* 0x000fc60000010100 */
[----:B------:R-:W-:Y:S01]  /*13d0*/  FADD.FTZ R127, R243, R124 ;  /* 0x0000007cf37f7221 */ /* 0x000fe20000010000 */
[----:B------:R-:W-:Y:S01]  /*13e0*/  FMUL.FTZ R252, R227, R252 ;  /* 0x000000fce3fc7220 */ /* 0x000fe20000410000 */
[----:B------:R-:W-:Y:S02]  /*13f0*/  FADD.FTZ R187, R128, R187 ;  /* 0x000000bb80bb7221 */ /* 0x000fe40000010000 */
[----:B------:R-:W-:Y:S01]  /*1400*/  FADD.FTZ R127, R242, R127 ;  /* 0x0000007ff27f7221 */ /* 0x000fe20000010000 */
[----:B------:R-:W-:Y:S01]  /*1410*/  FFMA.FTZ R189, R128, R248, R189 ;  /* 0x000000f880bd7223 */ /* 0x000fe200000100bd */
[----:B------:R-:W-:Y:S01]  /*1420*/  FMUL.FTZ R126, R47, R131 ;  /* 0x000000832f7e7220 */ /* 0x000fe20000410000 */
[----:B---3--:R-:W-:Y:S01]  /*1430*/  FADD.FTZ R128, -R247, R150 ;  /* 0x00000096f7807221 */ /* 0x008fe20000010100 */
[----:B------:R-:W-:Y:S01]  /*1440*/  FADD.FTZ R150, R246, R127 ;  /* 0x0000007ff6967221 */ /* 0x000fe20000010000 */
[C---:B------:R-:W-:Y:S01]  /*1450*/  FADD.FTZ R180, R135.reuse, R180 ;  /* 0x000000b487b47221 */ /* 0x040fe20000010000 */
[----:B------:R-:W-:Y:S01]  /*1460*/  FFMA.FTZ R182, R135, R252, R182 ;  /* 0x000000fc87b67223 */ /* 0x000fe200000100b6 */
[----:B------:R-:W-:Y:S01]  /*1470*/  FFMA.FTZ R127, R233, R236, RZ ;  /* 0x000000ece97f7223 */ /* 0x000fe200000100ff */
[----:B------:R-:W-:Y:S01]  /*1480*/  FFMA.FTZ R135, R71, R135, R126 ;  /* 0x0000008747877223 */ /* 0x000fe2000001007e */
[----:B----4-:R-:W-:Y:S01]  /*1490*/  FADD.FTZ R126, -R247, R152 ;  /* 0x00000098f77e7221 */ /* 0x010fe20000010100 */
        /* <DEDUP_REMOVED lines=8> */
[C---:B------:R-:W-:Y:S01]  /*1520*/  FADD.FTZ R12, R131.reuse, R12 ;  /* 0x0000000c830c7221 */ /* 0x040fe20000010000 */
[----:B------:R-:W-:Y:S01]  /*1530*/  FFMA.FTZ R26, R131, R252, R26 ;  /* 0x000000fc831a7223 */ /* 0x000fe2000001001a */
[----:B------:R-:W-:Y:S01]  /*1540*/  FMUL.FTZ R131, R40, R140 ;  /* 0x0000008c28837220 */ /* 0x000fe20000410000 */
[----:B------:R-:W-:Y:S01]  /*1550*/  FADD.FTZ R152, R134, R127 ;  /* 0x0000007f86987221 */ /* 0x000fe20000010000 */
[----:B------:R-:W-:Y:S02]  /*1560*/  FFMA.FTZ R127, R241, R246, R150 ;  /* 0x000000f6f17f7223 */ /* 0x000fe40000010096 */
        /* <DEDUP_REMOVED lines=8> */
[----:B------:R-:W-:Y:S01]  /*15f0*/  FADD.FTZ R148, -R247, R149 ;  /* 0x00000095f7947221 */ /* 0x000fe20000010100 */
[----:B------:R-:W-:Y:S01]  /*1600*/  FADD.FTZ R125, R145, R152 ;  /* 0x00000098917d7221 */ /* 0x000fe20000010000 */
[C---:B------:R-:W-:Y:S01]  /*1610*/  FADD.FTZ R165, R144.reuse, R165 ;  /* 0x000000a590a57221 */ /* 0x040fe20000010000 */
[----:B------:R-:W-:Y:S01]  /*1620*/  FFMA.FTZ R177, R144, R130, R177 ;  /* 0x0000008290b17223 */ /* 0x000fe200000100b1 */
[----:B------:R-:W-:Y:S01]  /*1630*/  FFMA.FTZ R127, R248, R249, R127 ;  /* 0x000000f9f87f7223 */ /* 0x000fe2000001007f */
[C---:B------:R-:W-:Y:S01]  /*1640*/  FADD.FTZ R144, -R247.reuse, R153 ;  /* 0x00000099f7907221 */ /* 0x040fe20000010100 */
[----:B------:R-:W-:Y:S01]  /*1650*/  FADD.FTZ R124, -R247, R151 ;  /* 0x00000097f77c7221 */ /* 0x000fe20000010100 */
[----:B------:R-:W-:Y:S01]  /*1660*/  FMUL.FTZ R153, R36, R80 ;  /* 0x0000005024997220 */ /* 0x000fe20000410000 */
[----:B------:R-:W-:Y:S01]  /*1670*/  FMUL.FTZ R151, R227, R148 ;  /* 0x00000094e3977220 */ /* 0x000fe20000410000 */
[----:B------:R-:W-:Y:S01]  /*1680*/  FADD.FTZ R152, R146, R125 ;  /* 0x0000007d92987221 */ /* 0x000fe20000010000 */
[----:B------:R-:W-:Y:S01]  /*1690*/  FFMA.FTZ R148, R132, R133, R127 ;  /* 0x0000008584947223 */ /* 0x000fe2000001007f */
[C---:B------:R-:W-:Y:S01]  /*16a0*/  FADD.FTZ R161, R156.reuse, R161 ;  /* 0x000000a19ca17221 */ /* 0x040fe20000010000 */
        /* <DEDUP_REMOVED lines=9> */
[C---:B------:R-:W-:Y:S01]  /*1740*/  FADD.FTZ R11, R142.reuse, R11 ;  /* 0x0000000b8e0b7221 */ /* 0x040fe20000010000 */
[----:B------:R-:W-:Y:S01]  /*1750*/  FFMA.FTZ R23, R142, R137, R23 ;  /* 0x000000898e177223 */ /* 0x000fe20000010017 */
[----:B------:R-:W-:Y:S01]  /*1760*/  FADD.FTZ R142, -R247, R154 ;  /* 0x0000009af78e7221 */ /* 0x000fe20000010100 */
        /* <DEDUP_REMOVED lines=79> */
.L_x_3279:
[----:B------:R-:W-:Y:S05]  /*1c60*/  BSYNC.RECONVERGENT B0 ;  /* 0x0000000000007941 */ /* 0x000fea0003800200 */
.L_x_3278:
        /* <DEDUP_REMOVED lines=77> */
.L_x_3282:
        /* <DEDUP_REMOVED lines=17> */
.L_x_3281:
        /* <DEDUP_REMOVED lines=20> */
.L_x_3284:
        /* <DEDUP_REMOVED lines=21> */
.L_x_3280:
        /* <DEDUP_REMOVED lines=21> */
.L_x_3286:
        /* <DEDUP_REMOVED lines=17> */
.L_x_3285:
        /* <DEDUP_REMOVED lines=20> */
.L_x_3287:
        /* <DEDUP_REMOVED lines=20> */
.L_x_3283:
        /* <DEDUP_REMOVED lines=39> */
.L_x_3290:
        /* <DEDUP_REMOVED lines=17> */
.L_x_3289:
        /* <DEDUP_REMOVED lines=18> */
.L_x_3292:
        /* <DEDUP_REMOVED lines=13> */
.L_x_3288:
        /* <DEDUP_REMOVED lines=23> */
.L_x_3294:
        /* <DEDUP_REMOVED lines=17> */
.L_x_3293:
        /* <DEDUP_REMOVED lines=18> */
.L_x_3295:
        /* <DEDUP_REMOVED lines=12> */
.L_x_3291:
        /* <DEDUP_REMOVED lines=32> */
.L_x_3298:
        /* <DEDUP_REMOVED lines=17> */
.L_x_3297:
        /* <DEDUP_REMOVED lines=18> */
.L_x_3300:
        /* <DEDUP_REMOVED lines=13> */
.L_x_3296:
        /* <DEDUP_REMOVED lines=23> */
.L_x_3302:
        /* <DEDUP_REMOVED lines=17> */
.L_x_3301:
        /* <DEDUP_REMOVED lines=18> */
.L_x_3303:
        /* <DEDUP_REMOVED lines=12> */
.L_x_3299:
        /* <DEDUP_REMOVED lines=32> */
.L_x_3306:
        /* <DEDUP_REMOVED lines=17> */
.L_x_3305:
        /* <DEDUP_REMOVED lines=18> */
.L_x_3308:
        /* <DEDUP_REMOVED lines=13> */
.L_x_3304:
        /* <DEDUP_REMOVED lines=23> */
.L_x_3310:
        /* <DEDUP_REMOVED lines=17> */
.L_x_3309:
        /* <DEDUP_REMOVED lines=18> */
.L_x_3311:
        /* <DEDUP_REMOVED lines=12> */
.L_x_3307:
        /* <DEDUP_REMOVED lines=32> */
.L_x_3314:
        /* <DEDUP_REMOVED lines=17> */
.L_x_3313:
        /* <DEDUP_REMOVED lines=18> */
.L_x_3316:
        /* <DEDUP_REMOVED lines=13> */
.L_x_3312:
        /* <DEDUP_REMOVED lines=23> */
.L_x_3318:
        /* <DEDUP_REMOVED lines=17> */
.L_x_3317:
        /* <DEDUP_REMOVED lines=18> */
.L_x_3319:
        /* <DEDUP_REMOVED lines=12> */
.L_x_3315:
        /* <DEDUP_REMOVED lines=32> */
.L_x_3322:
        /* <DEDUP_REMOVED lines=17> */
.L_x_3321:
        /* <DEDUP_REMOVED lines=18> */
.L_x_3324:
        /* <DEDUP_REMOVED lines=13> */
.L_x_3320:
        /* <DEDUP_REMOVED lines=23> */
.L_x_3326:
        /* <DEDUP_REMOVED lines=17> */
.L_x_3325:
        /* <DEDUP_REMOVED lines=18> */
.L_x_3327:
        /* <DEDUP_REMOVED lines=12> */
.L_x_3323:
        /* <DEDUP_REMOVED lines=11> */
[----:B----4-:R-:W-:Y:S02]  /*59c0*/  MOV R88, R25 ;  /* 0x0000001900587202 */ /* 0x010fe40000000f00 */
        /* <DEDUP_REMOVED lines=94> */
.L_x_3277:
        /* <DEDUP_REMOVED lines=37> */
.L_x_3329:
        /* <DEDUP_REMOVED lines=16> */
.L_x_3881:


//--------------------- .text._ZN10layer_norm31ln_parallel_residual_bwd_kernelINS_13Kernel_traitsIfffffjLj3072ELj1ELj1ELj4ELj16ENS_18Kernel_traits_baseILj3072EfffffjLj128EEEEELb0ELb1ELb0EEEvNS_9BwdParamsE --------------------------
	.section	.text._ZN10layer_norm31ln_parallel_residual_bwd_kernelINS_13Kernel_traitsIfffffjLj3072ELj1ELj1ELj4ELj16ENS_18Kernel_traits_baseILj3072EfffffjLj128EEEEELb0ELb1ELb0EEEvNS_9BwdParamsE,"ax",@progbits
	.align	128
        .global         _ZN10layer_norm31ln_parallel_residual_bwd_kernelINS_13Kernel_traitsIfffffjLj3072ELj1ELj1ELj4ELj16ENS_18Kernel_traits_baseILj3072EfffffjLj128EEEEELb0ELb1ELb0EEEvNS_9BwdParamsE
        .type           _ZN10layer_norm31ln_parallel_residual_bwd_kernelINS_13Kernel_traitsIfffffjLj3072ELj1ELj1ELj4ELj16ENS_18Kernel_traits_baseILj3072EfffffjLj128EEEEELb0ELb1ELb0EEEvNS_9BwdParamsE,@function
        .size           _ZN10layer_norm31ln_parallel_residual_bwd_kernelINS_13Kernel_traitsIfffffjLj3072ELj1ELj1ELj4ELj16ENS_18Kernel_traits_baseILj3072EfffffjLj128EEEEELb0ELb1ELb0EEEvNS_9BwdParamsE,(.L_x_3882 - _ZN10layer_norm31ln_parallel_residual_bwd_kernelINS_13Kernel_traitsIfffffjLj3072ELj1ELj1ELj4ELj16ENS_18Kernel_traits_baseILj3072EfffffjLj128EEEEELb0ELb1ELb0EEEvNS_9BwdParamsE)
        .other          _ZN10layer_norm31ln_parallel_residual_bwd_kernelINS_13Kernel_traitsIfffffjLj3072ELj1ELj1ELj4ELj16ENS_18Kernel_traits_baseILj3072EfffffjLj128EEEEELb0ELb1ELb0EEEvNS_9BwdParamsE,@"STO_CUDA_ENTRY STV_DEFAULT"
_ZN10layer_norm31ln_parallel_residual_bwd_kernelINS_13Kernel_traitsIfffffjLj3072ELj1ELj1ELj4ELj16ENS_18Kernel_traits_baseILj3072EfffffjLj128EEEEELb0ELb1ELb0EEEvNS_9BwdParamsE:
.text._ZN10layer_norm31ln_parallel_residual_bwd_kernelINS_13Kernel_traitsIfffffjLj3072ELj1ELj1ELj4ELj16ENS_18Kernel_traits_baseILj3072EfffffjLj128EEEEELb0ELb1ELb0EEEvNS_9BwdParamsE:
        /* <DEDUP_REMOVED lines=21> */
[----:B------:R-:W0:Y:S01]  /*0150*/  @P3 LDC.64 R10, c[0x0][0x3d0] ;  /* 0x0000f400ff0a3b82 */ /* 0x000e220000000a00 */
[C---:B-1----:R-:W-:Y:S01]  /*0160*/  @P6 IMAD.WIDE.U32 R2, R17.reuse, 0x10, R2 ;  /* 0x0000001011026825 */ /* 0x042fe200078e0002 */
[----:B------:R-:W-:-:S04]  /*0170*/  @P6 LOP3.LUT R17, R17, 0x80, RZ, 0xfc, !PT ;  /* 0x0000008011116812 */ /* 0x000fc800078efcff */
[----:B--2---:R1:W5:Y:S02]  /*0180*/  @P6 LDG.E.128 R92, desc[UR16][R2.64] ;  /* 0x00000010025c6981 */ /* 0x004364000c1e1d00 */
[----:B------:R-:W2:Y:S01]  /*0190*/  @P4 LDC.64 R12, c[0x0][0x3d0] ;  /* 0x0000f400ff0c4b82 */ /* 0x000ea20000000a00 */
[C---:B---3--:R-:W-:Y:S01]  /*01a0*/  @P1 IMAD.WIDE.U32 R6, R17.reuse, 0x10, R4 ;  /* 0x0000001011061825 */ /* 0x048fe200078e0004 */
[----:B------:R-:W-:-:S04]  /*01b0*/  @P1 IADD3 R17, PT, PT, R17, 0x80, RZ ;  /* 0x0000008011111810 */ /* 0x000fc80007ffe0ff */
[----:B------:R1:W5:Y:S02]  /*01c0*/  @P1 LDG.E.128 R88, desc[UR16][R6.64] ;  /* 0x0000001006581981 */ /* 0x000364000c1e1d00 */
[----:B------:R-:W3:Y:S01]  /*01d0*/  @P5 LDC.64 R14, c[0x0][0x3d0] ;  /* 0x0000f400ff0e5b82 */ /* 0x000ee20000000a00 */
[C---:B----4-:R-:W-:Y:S01]  /*01e0*/  @P2 IMAD.WIDE.U32 R8, R17.reuse, 0x10, R8 ;  /* 0x0000001011082825 */ /* 0x050fe200078e0008 */
[----:B------:R-:W-:-:S04]  /*01f0*/  @P2 IADD3 R17, PT, PT, R17, 0x80, RZ ;  /* 0x0000008011112810 */ /* 0x000fc80007ffe0ff */
[----:B------:R1:W5:Y:S01]  /*0200*/  @P2 LDG.E.128 R84, desc[UR16][R8.64] ;  /* 0x0000001008542981 */ /* 0x000362000c1e1d00 */
[C---:B0-----:R-:W-:Y:S01]  /*0210*/  @P3 IMAD.WIDE.U32 R10, R17.reuse, 0x10, R10 ;  /* 0x00000010110a3825 */ /* 0x041fe200078e000a */
[----:B------:R-:W-:-:S04]  /*0220*/  @P3 IADD3 R17, PT, PT, R17, 0x80, RZ ;  /* 0x0000008011113810 */ /* 0x000fc80007ffe0ff */
[----:B------:R1:W5:Y:S01]  /*0230*/  @P3 LDG.E.128 R80, desc[UR16][R10.64] ;  /* 0x000000100a503981 */ /* 0x000362000c1e1d00 */
[C---:B--2---:R-:W-:Y:S01]  /*0240*/  @P4 IMAD.WIDE.U32 R12, R17.reuse, 0x10, R12 ;  /* 0x00000010110c4825 */ /* 0x044fe200078e000c */
[----:B------:R-:W-:-:S04]  /*0250*/  @P4 IADD3 R17, PT, PT, R17, 0x80, RZ ;  /* 0x0000008011114810 */ /* 0x000fc80007ffe0ff */
[----:B------:R1:W5:Y:S01]  /*0260*/  @P4 LDG.E.128 R76, desc[UR16][R12.64] ;  /* 0x000000100c4c4981 */ /* 0x000362000c1e1d00 */
[----:B---3--:R-:W-:-:S05]  /*0270*/  @P5 IMAD.WIDE.U32 R4, R17, 0x10, R14 ;  /* 0x0000001011045825 */ /* 0x008fca00078e000e */
[----:B------:R1:W5:Y:S01]  /*0280*/  @P5 LDG.E.128 R72, desc[UR16][R4.64] ;  /* 0x0000001004485981 */ /* 0x000362000c1e1d00 */
[----:B------:R-:W-:Y:S01]  /*0290*/  UISETP.GE.AND UP0, UPT, UR11, UR4, UPT ;  /* 0x000000040b00728c */ /* 0x000fe2000bf06270 */
        /* <DEDUP_REMOVED lines=60> */
.L_x_3405:
[----:B-1----:R-:W-:-:S06]  /*0660*/  UIMAD.WIDE UR8, UR11, 0x4, UR14 ;  /* 0x000000040b0878a5 */ /* 0x002fcc000f8e020e */
[----:B0-234-:R-:W-:Y:S02]  /*0670*/  MOV R120, UR8 ;  /* 0x0000000800787c02 */ /* 0x01dfe40008000f00 */
[----:B------:R-:W-:Y:S01]  /*0680*/  MOV R121, UR9 ;  /* 0x0000000900797c02 */ /* 0x000fe20008000f00 */
[----:B------:R-:W-:-:S04]  /*0690*/  UIMAD.WIDE UR8, UR11, 0x4, UR12 ;  /* 0x000000040b0878a5 */ /* 0x000fc8000f8e020c */
[----:B------:R0:W2:Y:S02]  /*06a0*/  LDG.E R120, desc[UR16][R120.64] ;  /* 0x0000001078787981 */ /* 0x0000a4000c1e1900 */
[----:B------:R-:W-:Y:S02]  /*06b0*/  MOV R122, UR8 ;  /* 0x00000008007a7c02 */ /* 0x000fe40008000f00 */
[----:B------:R-:W-:-:S05]  /*06c0*/  MOV R123, UR9 ;  /* 0x00000009007b7c02 */ /* 0x000fca0008000f00 */
[----:B------:R-:W3:Y:S01]  /*06d0*/  LDG.E R122, desc[UR16][R122.64] ;  /* 0x000000107a7a7981 */ /* 0x000ee2000c1e1900 */
[----:B------:R-:W-:Y:S01]  /*06e0*/  UIMAD UR8, UR11, UR10, URZ ;  /* 0x0000000a0b0872a4 */ /* 0x000fe2000f8e02ff */
[----:B------:R-:W-:Y:S01]  /*06f0*/  PLOP3.LUT P0, PT, PT, PT, UP2, 0x40, 0x4 ;  /* 0x000000000004781c */ /* 0x000fe20003f0e828 */
[----:B------:R-:W-:Y:S01]  /*0700*/  BSSY.RECONVERGENT B0, `(.L_x_3331) ;  /* 0x0000038000007945 */ /* 0x000fe20003800200 */
[----:B------:R-:W-:Y:S01]  /*0710*/  HFMA2 R166, -RZ, RZ, 0, 0 ;  /* 0x00000000ffa67431 */ /* 0x000fe200000001ff */
[----:B------:R-:W-:Y:S01]  /*0720*/  USHF.R.S32.HI UR9, URZ, 0x1f, UR8 ;  /* 0x0000001fff097899 */ /* 0x000fe20008011408 */
[C---:B------:R-:W-:Y:S02]  /*0730*/  ISETP.GE.U32.AND P1, PT, R0.reuse, 0x100, PT ;  /* 0x000001000000780c */ /* 0x040fe40003f26070 */
[C---:B------:R-:W-:Y:S01]  /*0740*/  ISETP.GE.U32.AND P2, PT, R0.reuse, 0x180, PT ;  /* 0x000001800000780c */ /* 0x040fe20003f46070 */
[----:B------:R-:W-:Y:S01]  /*0750*/  ULEA.HI UR9, UR9, UR8, URZ, 0x2 ;  /* 0x0000000809097291 */ /* 0x000fe2000f8f10ff */
[----:B------:R-:W-:-:S02]  /*0760*/  ISETP.GE.U32.AND P3, PT, R0, 0x200, PT ;  /* 0x000002000000780c */ /* 0x000fc40003f66070 */
[C---:B------:R-:W-:Y:S02]  /*0770*/  ISETP.GE.U32.AND P4, PT, R0.reuse, 0x280, PT ;  /* 0x000002800000780c */ /* 0x040fe40003f86070 */
[----:B------:R-:W-:Y:S02]  /*0780*/  ISETP.GE.U32.AND P5, PT, R0, 0x300, PT ;  /* 0x000003000000780c */ /* 0x000fe40003fa6070 */
[----:B0-----:R-:W-:Y:S02]  /*0790*/  MOV R121, UR9 ;  /* 0x0000000900797c02 */ /* 0x001fe40008000f00 */
[----:B------:R-:W-:Y:S02]  /*07a0*/  MOV R165, RZ ;  /* 0x000000ff00a57202 */ /* 0x000fe40000000f00 */
[----:B------:R-:W-:-:S04]  /*07b0*/  LEA.HI.SX32 R2, R121, R124, 0x1e ;  /* 0x0000007c79027211 */ /* 0x000fc800078ff2ff */
[----:B------:R-:W-:Y:S02]  /*07c0*/  MOV R164, R2 ;  /* 0x0000000200a47202 */ /* 0x000fe40000000f00 */
[----:B--2---:R-:W-:Y:S02]  /*07d0*/  R2UR UR23, R120 ;  /* 0x00000000781772ca */ /* 0x004fe400000e0000 */
[----:B---3--:R-:W-:Y:S01]  /*07e0*/  FSEL R163, R122, RZ, P0 ;  /* 0x000000ff7aa37208 */ /* 0x008fe20000000000 */
[----:B------:R-:W-:-:S12]  /*07f0*/  @!P6 BRA `(.L_x_3332) ;  /* 0x0000000000a0e947 */ /* 0x000fd80003800000 */
        /* <DEDUP_REMOVED lines=11> */
[----:B------:R-:W-:Y:S01]  /*08b0*/  IADD3 R164, PT, PT, R2, 0x80, RZ ;  /* 0x0000008002a47810 */ /* 0x000fe20007ffe0ff */
[C---:B---3--:R-:W-:Y:S01]  /*08c0*/  FADD.FTZ R3, -R163.reuse, R120 ;  /* 0x00000078a3037221 */ /* 0x048fe20000010100 */
[C---:B------:R-:W-:Y:S01]  /*08d0*/  FADD.FTZ R14, -R163.reuse, R121 ;  /* 0x00000079a30e7221 */ /* 0x040fe20000010100 */
[----:B------:R-:W-:Y:S02]  /*08e0*/  FADD.FTZ R123, -R163, R123 ;  /* 0x0000007ba37b7221 */ /* 0x000fe40000010100 */
[----:B------:R-:W-:Y:S01]  /*08f0*/  FMUL.FTZ R3, R3, UR23 ;  /* 0x0000001703037c20 */ /* 0x000fe20008410000 */
[----:B----45:R-:W-:Y:S01]  /*0900*/  FMUL.FTZ R138, R92, R124 ;  /* 0x0000007c5c8a7220 */ /* 0x030fe20000410000 */
[----:B------:R-:W-:Y:S01]  /*0910*/  FMUL.FTZ R149, R93, R125 ;  /* 0x0000007d5d957220 */ /* 0x000fe20000410000 */
[----:B------:R-:W-:Y:S01]  /*0920*/  FADD.FTZ R122, -R163, R122 ;  /* 0x0000007aa37a7221 */ /* 0x000fe20000010100 */
[----:B------:R-:W-:Y:S01]  /*0930*/  FMUL.FTZ R14, R14, UR23 ;  /* 0x000000170e0e7c20 */ /* 0x000fe20008410000 */
[----:B------:R-:W-:Y:S01]  /*0940*/  FADD.FTZ R120, RZ, R138 ;  /* 0x0000008aff787221 */ /* 0x000fe20000010000 */
[----:B------:R-:W-:Y:S01]  /*0950*/  FFMA.FTZ R121, R3, R138, RZ ;  /* 0x0000008a03797223 */ /* 0x000fe200000100ff */
[----:B0-----:R-:W-:Y:S01]  /*0960*/  FMUL.FTZ R160, R123, UR23 ;  /* 0x000000177ba07c20 */ /* 0x001fe20008410000 */
[----:B------:R-:W-:Y:S01]  /*0970*/  FMUL.FTZ R137, R122, UR23 ;  /* 0x000000177a897c20 */ /* 0x000fe20008410000 */
[----:B------:R-:W-:Y:S01]  /*0980*/  FADD.FTZ R123, R120, R149 ;  /* 0x00000095787b7221 */ /* 0x000fe20000010000 */
[----:B------:R-:W-:Y:S01]  /*0990*/  FMUL.FTZ R162, R94, R126 ;  /* 0x0000007e5ea27220 */ /* 0x000fe20000410000 */
[----:B------:R-:W-:Y:S01]  /*09a0*/  FFMA.FTZ R120, R14, R149, R121 ;  /* 0x000000950e787223 */ /* 0x000fe20000010079 */
[----:B------:R-:W-:-:S02]  /*09b0*/  FMUL.FTZ R161, R95, R127 ;  /* 0x0000007f5fa17220 */ /* 0x000fc40000410000 */
        /* <DEDUP_REMOVED lines=12> */
.L_x_3332:
[----:B----4-:R-:W-:Y:S05]  /*0a80*/  BSYNC.RECONVERGENT B0 ;  /* 0x0000000000007941 */ /* 0x010fea0003800200 */
.L_x_3331:
        /* <DEDUP_REMOVED lines=15> */
[----:B------:R-:W-:-:S03]  /*0b80*/  FADD.FTZ R12, -R163, R125 ;  /* 0x0000007da30c7221 */ /* 0x000fc60000010100 */
[----:B------:R-:W-:Y:S01]  /*0b90*/  FMUL.FTZ R5, R5, UR23 ;  /* 0x0000001705057c20 */ /* 0x000fe20008410000 */
[----:B------:R-:W-:Y:S01]  /*0ba0*/  FMUL.FTZ R12, R12, UR23 ;  /* 0x000000170c0c7c20 */ /* 0x000fe20008410000 */
[----:B----45:R-:W-:Y:S01]  /*0bb0*/  FMUL.FTZ R136, R88, R120 ;  /* 0x0000007858887220 */ /* 0x030fe20000410000 */
[----:B------:R-:W-:Y:S01]  /*0bc0*/  FADD.FTZ R126, -R163, R126 ;  /* 0x0000007ea37e7221 */ /* 0x000fe20000010100 */
[----:B------:R-:W-:Y:S02]  /*0bd0*/  FMUL.FTZ R147, R89, R121 ;  /* 0x0000007959937220 */ /* 0x000fe40000410000 */
[----:B------:R-:W-:Y:S01]  /*0be0*/  FADD.FTZ R166, R166, R136 ;  /* 0x00000088a6a67221 */ /* 0x000fe20000010000 */
[----:B------:R-:W-:Y:S01]  /*0bf0*/  FFMA.FTZ R165, R5, R136, R165 ;  /* 0x0000008805a57223 */ /* 0x000fe200000100a5 */
[----:B------:R-:W-:Y:S01]  /*0c00*/  FADD.FTZ R40, R40, R120 ;  /* 0x0000007828287221 */ /* 0x000fe20000010000 */
[----:B------:R-:W-:Y:S01]  /*0c10*/  FFMA.FTZ R64, R120, R5, R64 ;  /* 0x0000000578407223 */ /* 0x000fe20000010040 */
[----:B------:R-:W-:Y:S01]  /*0c20*/  FADD.FTZ R41, R41, R121 ;  /* 0x0000007929297221 */ /* 0x000fe20000010000 */
[----:B------:R-:W-:Y:S01]  /*0c30*/  FFMA.FTZ R65, R121, R12, R65 ;  /* 0x0000000c79417223 */ /* 0x000fe20000010041 */
[----:B------:R-:W-:Y:S01]  /*0c40*/  FADD.FTZ R127, -R163, R127 ;  /* 0x0000007fa37f7221 */ /* 0x000fe20000010100 */
[----:B------:R-:W-:Y:S01]  /*0c50*/  FMUL.FTZ R135, R126, UR23 ;  /* 0x000000177e877c20 */ /* 0x000fe20008410000 */
[----:B0-----:R-:W-:Y:S01]  /*0c60*/  FMUL.FTZ R158, R90, R122 ;  /* 0x0000007a5a9e7220 */ /* 0x001fe20000410000 */
        /* <DEDUP_REMOVED lines=12> */
.L_x_3334:
[----:B------:R-:W-:Y:S05]  /*0d30*/  BSYNC.RECONVERGENT B0 ;  /* 0x0000000000007941 */ /* 0x000fea0003800200 */
.L_x_3333:
        /* <DEDUP_REMOVED lines=20> */
[----:B0-----:R-:W-:Y:S02]  /*0e80*/  FMUL.FTZ R145, R85, R121 ;  /* 0x0000007955917220 */ /* 0x001fe40000410000 */
        /* <DEDUP_REMOVED lines=21> */
.L_x_3336:
[----:B------:R-:W-:Y:S05]  /*0fe0*/  BSYNC.RECONVERGENT B0 ;  /* 0x0000000000007941 */ /* 0x000fea0003800200 */
.L_x_3335:
        /* <DEDUP_REMOVED lines=42> */
.L_x_3338:
[----:B------:R-:W-:Y:S05]  /*1290*/  BSYNC.RECONVERGENT B0 ;  /* 0x0000000000007941 */ /* 0x000fea0003800200 */
.L_x_3337:
        /* <DEDUP_REMOVED lines=42> */
.L_x_3340:
[----:B------:R-:W-:Y:S05]  /*1540*/  BSYNC.RECONVERGENT B0 ;  /* 0x0000000000007941 */ /* 0x000fea0003800200 */
.L_x_3339:
        /* <DEDUP_REMOVED lines=40> */
[----:B0-----:R-:W-:-:S07]  /*17d0*/  FFMA.FTZ R165, R146, R151, R165 ;  /* 0x0000009792a57223 */ /* 0x001fce00000100a5 */
.L_x_3342:
[----:B------:R-:W-:Y:S05]  /*17e0*/  BSYNC.RECONVERGENT B0 ;  /* 0x0000000000007941 */ /* 0x000fea0003800200 */
.L_x_3341:
[----:B------:R-:W0:Y:S01]  /*17f0*/  SHFL.DOWN PT, R121, R166, 0x10, 0x1f ;  /* 0x0a001f00a6797f89 */ /* 0x000e2200000e0000 */
[----:B------:R-:W-:Y:S03]  /*1800*/  BSSY.RECONVERGENT B0, `(.L_x_3343) ;  /* 0x000001f000007945 */ /* 0x000fe60003800200 */
        /* <DEDUP_REMOVED lines=20> */
[----:B-1----:R-:W-:-:S11]  /*1950*/  FADD.FTZ R121, R127, R166 ;  /* 0x000000a67f797221 */ /* 0x002fd60000010000 */
        /* <DEDUP_REMOVED lines=9> */
.L_x_3344:
[----:B------:R-:W-:Y:S05]  /*19f0*/  BSYNC.RECONVERGENT B0 ;  /* 0x0000000000007941 */ /* 0x000fea0003800200 */
.L_x_3343:
        /* <DEDUP_REMOVED lines=51> */
.L_x_3349:
        /* <DEDUP_REMOVED lines=17> */
.L_x_3348:
        /* <DEDUP_REMOVED lines=20> */
.L_x_3351:
        /* <DEDUP_REMOVED lines=21> */
.L_x_3347:
        /* <DEDUP_REMOVED lines=19> */
.L_x_3353:
        /* <DEDUP_REMOVED lines=17> */
.L_x_3352:
        /* <DEDUP_REMOVED lines=20> */
.L_x_3354:
        /* <DEDUP_REMOVED lines=20> */
.L_x_3350:
[----:B------:R-:W-:-:S04]  /*2590*/  ISETP.NE.U32.AND P0, PT, RZ, UR6, PT ;  /* 0x00000006ff007c0c */ /* 0x000fc8000bf05070 */
[----:B------:R-:W-:-:S13]  /*25a0*/  ISETP.NE.AND.EX P0, PT, RZ, UR7, PT, P0 ;  /* 0x00000007ff007c0c */ /* 0x000fda000bf05300 */
[----:B------:R-:W0:Y:S02]  /*25b0*/  @P0 LDC.64 R126, c[0x0][0x478] ;  /* 0x00011e00ff7e0b82 */ /* 0x000e240000000a00 */
[----:B0-----:R-:W-:-:S06]  /*25c0*/  @P0 IMAD.WIDE.U32 R164, R2, 0x10, R126 ;  /* 0x0000001002a40825 */ /* 0x001fcc00078e007e */
[----:B------:R-:W0:Y:S01]  /*25d0*/  LDC.64 R126, c[0x0][0x468] ;  /* 0x00011a00ff7e7b82 */ /* 0x000e220000000a00 */
[----:B------:R1:W-:Y:S01]  /*25e0*/  @P0 STG.E.128 desc[UR16][R164.64], R116 ;  /* 0x00000074a4000986 */ /* 0x0003e2000c101d10 */
[----:B------:R-:W-:-:S04]  /*25f0*/  ISETP.NE.U32.AND P0, PT, RZ, UR4, PT ;  /* 0x00000004ff007c0c */ /* 0x000fc8000bf05070 */
[----:B------:R-:W-:-:S13]  /*2600*/  ISETP.NE.AND.EX P0, PT, RZ, UR5, PT, P0 ;  /* 0x00000005ff007c0c */ /* 0x000fda000bf05300 */
[----:B------:R-:W2:Y:S01]  /*2610*/  @P0 LDC.64 R166, c[0x0][0x470] ;  /* 0x00011c00ffa60b82 */ /* 0x000ea20000000a00 */
[----:B0-----:R-:W-:-:S05]  /*2620*/  IMAD.WIDE.U32 R126, R2, 0x10, R126 ;  /* 0x00000010027e7825 */ /* 0x001fca00078e007e */
[----:B------:R1:W-:Y:S01]  /*2630*/  STG.E.128 desc[UR16][R126.64], R120 ;  /* 0x000000787e007986 */ /* 0x0003e2000c101d10 */
[C---:B--2---:R-:W-:Y:S01]  /*2640*/  @P0 IMAD.WIDE.U32 R166, R2.reuse, 0x10, R166 ;  /* 0x0000001002a60825 */ /* 0x044fe200078e00a6 */
[----:B------:R-:W-:-:S04]  /*2650*/  IADD3 R2, PT, PT, R2, 0x80, RZ ;  /* 0x0000008002027810 */ /* 0x000fc80007ffe0ff */
[----:B------:R1:W-:Y:S03]  /*2660*/  @P0 STG.E.128 desc[UR16][R166.64], R112 ;  /* 0x00000070a6000986 */ /* 0x0003e6000c101d10 */
.L_x_3346:
[----:B------:R-:W-:Y:S05]  /*2670*/  BSYNC.RECONVERGENT B0 ;  /* 0x0000000000007941 */ /* 0x000fea0003800200 */
.L_x_3345:
        /* <DEDUP_REMOVED lines=12> */
[--C-:B-1----:R-:W-:Y:S01]  /*2740*/  FFMA.FTZ R113, R5, UR8, R125.reuse ;  /* 0x0000000805717c23 */ /* 0x102fe2000801007d */
        /* <DEDUP_REMOVED lines=20> */
.L_x_3359:
        /* <DEDUP_REMOVED lines=17> */
.L_x_3358:
        /* <DEDUP_REMOVED lines=20> */
.L_x_3361:
        /* <DEDUP_REMOVED lines=13> */
.L_x_3357:
[----:B-1----:R-:W0:Y:S02]  /*2bb0*/  LDC.64 R120, c[0x0][0x478] ;  /* 0x00011e00ff787b82 */ /* 0x002e240000000a00 */
        /* <DEDUP_REMOVED lines=27> */
.L_x_3363:
        /* <DEDUP_REMOVED lines=17> */
.L_x_3362:
        /* <DEDUP_REMOVED lines=20> */
.L_x_3364:
        /* <DEDUP_REMOVED lines=12> */
.L_x_3360:
        /* <DEDUP_REMOVED lines=13> */
.L_x_3356:
[----:B------:R-:W-:Y:S05]  /*3150*/  BSYNC.RECONVERGENT B0 ;  /* 0x0000000000007941 */ /* 0x000fea0003800200 */
.L_x_3355:
        /* <DEDUP_REMOVED lines=33> */
.L_x_3369:
        /* <DEDUP_REMOVED lines=17> */
.L_x_3368:
        /* <DEDUP_REMOVED lines=20> */
.L_x_3371:
        /* <DEDUP_REMOVED lines=13> */
.L_x_3367:
[----:B01----:R-:W0:Y:S02]  /*3690*/  LDC.64 R120, c[0x0][0x478] ;  /* 0x00011e00ff787b82 */ /* 0x003e240000000a00 */
        /* <DEDUP_REMOVED lines=27> */
.L_x_3373:
        /* <DEDUP_REMOVED lines=17> */
.L_x_3372:
        /* <DEDUP_REMOVED lines=20> */
.L_x_3374:
        /* <DEDUP_REMOVED lines=12> */
.L_x_3370:
        /* <DEDUP_REMOVED lines=13> */
.L_x_3366:
[----:B------:R-:W-:Y:S05]  /*3c30*/  BSYNC.RECONVERGENT B0 ;  /* 0x0000000000007941 */ /* 0x000fea0003800200 */
.L_x_3365:
        /* <DEDUP_REMOVED lines=12> */
[--C-:B01-3--:R-:W-:Y:S01]  /*3d00*/  FFMA.FTZ R113, R9, UR8, R125.reuse ;  /* 0x0000000809717c23 */ /* 0x10bfe2000801007d */
        /* <DEDUP_REMOVED lines=20> */
.L_x_3379:
        /* <DEDUP_REMOVED lines=17> */
.L_x_3378:
        /* <DEDUP_REMOVED lines=20> */
.L_x_3381:
        /* <DEDUP_REMOVED lines=13> */
.L_x_3377:
[----:B01-3--:R-:W0:Y:S02]  /*4170*/  LDC.64 R120, c[0x0][0x478] ;  /* 0x00011e00ff787b82 */ /* 0x00be240000000a00 */
        /* <DEDUP_REMOVED lines=27> */
.L_x_3383:
        /* <DEDUP_REMOVED lines=17> */
.L_x_3382:
        /* <DEDUP_REMOVED lines=20> */
.L_x_3384:
        /* <DEDUP_REMOVED lines=12> */
.L_x_3380:
        /* <DEDUP_REMOVED lines=13> */
.L_x_3376:
[----:B------:R-:W-:Y:S05]  /*4710*/  BSYNC.RECONVERGENT B0 ;  /* 0x0000000000007941 */ /* 0x000fea0003800200 */
.L_x_3375:
        /* <DEDUP_REMOVED lines=12> */
[--C-:B01-34-:R-:W-:Y:S01]  /*47e0*/  FFMA.FTZ R113, R11, UR8, R125.reuse ;  /* 0x000000080b717c23 */ /* 0x11bfe2000801007d */
        /* <DEDUP_REMOVED lines=20> */
.L_x_3389:
        /* <DEDUP_REMOVED lines=17> */
.L_x_3388:
        /* <DEDUP_REMOVED lines=20> */
.L_x_3391:
        /* <DEDUP_REMOVED lines=13> */
.L_x_3387:
[----:B01-34-:R-:W0:Y:S02]  /*4c50*/  LDC.64 R120, c[0x0][0x478] ;  /* 0x00011e00ff787b82 */ /* 0x01be240000000a00 */
        /* <DEDUP_REMOVED lines=27> */
.L_x_3393:
        /* <DEDUP_REMOVED lines=17> */
.L_x_3392:
        /* <DEDUP_REMOVED lines=20> */
.L_x_3394:
        /* <DEDUP_REMOVED lines=12> */
.L_x_3390:
        /* <DEDUP_REMOVED lines=13> */
.L_x_3386:
[----:B------:R-:W-:Y:S05]  /*51f0*/  BSYNC.RECONVERGENT B0 ;  /* 0x0000000000007941 */ /* 0x000fea0003800200 */
.L_x_3385:
        /* <DEDUP_REMOVED lines=33> */
.L_x_3399:
        /* <DEDUP_REMOVED lines=17> */
.L_x_3398:
        /* <DEDUP_REMOVED lines=20> */
.L_x_3401:
        /* <DEDUP_REMOVED lines=13> */
.L_x_3397:
        /* <DEDUP_REMOVED lines=28> */
.L_x_3403:
        /* <DEDUP_REMOVED lines=17> */
.L_x_3402:
        /* <DEDUP_REMOVED lines=20> */
.L_x_3404:
        /* <DEDUP_REMOVED lines=12> */
.L_x_3400:
        /* <DEDUP_REMOVED lines=12> */
.L_x_3396:
[----:B------:R-:W-:Y:S05]  /*5cc0*/  BSYNC.RECONVERGENT B0 ;  /* 0x0000000000007941 */ /* 0x000fea0003800200 */
.L_x_3395:
[----:B------:R-:W-:Y:S01]  /*5cd0*/  UPLOP3.LUT UP1, UPT, UPT, UPT, UP1, 0x40, 0x4 ;  /* 0x000000000004789c */ /* 0x000fe20003f2e810 */
[----:B------:R-:W-:Y:S10]  /*5ce0*/  BRA.U !UP3, `(.L_x_3405) ;  /* 0xffffffa90b5c7547 */ /* 0x000ff4000b83ffff */
.L_x_3330:
[----:B------:R-:W0:Y:S08]  /*5cf0*/  S2UR UR8, SR_CTAID.X ;  /* 0x00000000000879c3 */ /* 0x000e300000002500 */
[----:B------:R-:W1:Y:S08]  /*5d00*/  LDC.64 R2, c[0x0][0x440] ;  /* 0x00011000ff027b82 */ /* 0x000e700000000a00 */
[----:B------:R-:W3:Y:S08]  /*5d10*/  LDC.64 R4, c[0x0][0x448] ;  /* 0x00011200ff047b82 */ /* 0x000ef00000000a00 */
[----:B------:R-:W4:Y:S01]  /*5d20*/  LDC.64 R6, c[0x0][0x440] ;  /* 0x00011000ff067b82 */ /* 0x000f220000000a00 */
[----:B0-----:R-:W-:-:S06]  /*5d30*/  UIMAD UR8, UR8, UR10, URZ ;  /* 0x0000000a080872a4 */ /* 0x001fcc000f8e02ff */
[----:B------:R-:W-:Y:S01]  /*5d40*/  MOV R23, UR8 ;  /* 0x0000000800177c02 */ /* 0x000fe20008000f00 */
[----:B------:R-:W0:Y:S03]  /*5d50*/  LDC.64 R8, c[0x0][0x448] ;  /* 0x00011200ff087b82 */ /* 0x000e260000000a00 */
[----:B------:R-:W-:-:S05]  /*5d60*/  LEA.HI R23, R23, R124, RZ, 0x1e ;  /* 0x0000007c17177211 */ /* 0x000fca00078ff0ff */
[----:B------:R-:W2:Y:S01]  /*5d70*/  LDC.64 R10, c[0x0][0x440] ;  /* 0x00011000ff0a7b82 */ /* 0x000ea20000000a00 */
[----:B-1----:R-:W-:-:S04]  /*5d80*/  @P6 IMAD.WIDE.U32 R2, R23, 0x10, R2 ;  /* 0x0000001017026825 */ /* 0x002fc800078e0002 */
[C---:B---3--:R-:W-:Y:S01]  /*5d90*/  @P6 IMAD.WIDE.U32 R4, R23.reuse, 0x10, R4 ;  /* 0x0000001017046825 */ /* 0x048fe200078e0004 */
[----:B------:R-:W-:Y:S01]  /*5da0*/  @P6 IADD3 R23, PT, PT, R23, 0x80, RZ ;  /* 0x0000008017176810 */ /* 0x000fe20007ffe0ff */
[----:B------:R1:W-:Y:S01]  /*5db0*/  @P6 STG.E.128 desc[UR16][R2.64], R44 ;  /* 0x0000002c02006986 */ /* 0x0003e2000c101d10 */
[----:B------:R-:W3:Y:S03]  /*5dc0*/  LDC.64 R12, c[0x0][0x448] ;  /* 0x00011200ff0c7b82 */ /* 0x000ee60000000a00 */
[C---:B----4-:R-:W-:Y:S01]  /*5dd0*/  @P1 IMAD.WIDE.U32 R6, R23.reuse, 0x10, R6 ;  /* 0x0000001017061825 */ /* 0x050fe200078e0006 */
[----:B------:R1:W-:Y:S04]  /*5de0*/  @P6 STG.E.128 desc[UR16][R4.64], R68 ;  /* 0x0000004404006986 */ /* 0x0003e8000c101d10 */
[----:B------:R-:W4:Y:S01]  /*5df0*/  LDC.64 R14, c[0x0][0x440] ;  /* 0x00011000ff0e7b82 */ /* 0x000f220000000a00 */
[C---:B0-----:R-:W-:Y:S01]  /*5e00*/  @P1 IMAD.WIDE.U32 R8, R23.reuse, 0x10, R8 ;  /* 0x0000001017081825 */ /* 0x041fe200078e0008 */
[----:B------:R-:W-:Y:S01]  /*5e10*/  @P1 IADD3 R23, PT, PT, R23, 0x80, RZ ;  /* 0x0000008017171810 */ /* 0x000fe20007ffe0ff */
[----:B------:R1:W-:Y:S04]  /*5e20*/  @P1 STG.E.128 desc[UR16][R6.64], R40 ;  /* 0x0000002806001986 */ /* 0x0003e8000c101d10 */
[----:B------:R1:W-:Y:S01]  /*5e30*/  @P1 STG.E.128 desc[UR16][R8.64], R64 ;  /* 0x0000004008001986 */ /* 0x0003e2000c101d10 */
[----:B------:R-:W0:Y:S01]  /*5e40*/  LDC.64 R16, c[0x0][0x448] ;  /* 0x00011200ff107b82 */ /* 0x000e220000000a00 */
        /* <DEDUP_REMOVED lines=9> */
[C---:B0-----:R-:W-:Y:S01]  /*5ee0*/  @P3 IMAD.WIDE.U32 R16, R23.reuse, 0x10, R16 ;  /* 0x0000001017103825 */ /* 0x041fe200078e0010 */
[----:B------:R-:W-:-:S04]  /*5ef0*/  @P3 IADD3 R23, PT, PT, R23, 0x80, RZ ;  /* 0x0000008017173810 */ /* 0x000fc80007ffe0ff */
[----:B------:R1:W-:Y:S01]  /*5f00*/  @P3 STG.E.128 desc[UR16][R16.64], R56 ;  /* 0x0000003810003986 */ /* 0x0003e2000c101d10 */
[----:B--2---:R-:W-:-:S05]  /*5f10*/  @P4 IMAD.WIDE.U32 R18, R23, 0x10, R18 ;  /* 0x0000001017124825 */ /* 0x004fca00078e0012 */
[----:B------:R1:W-:Y:S01]  /*5f20*/  @P4 STG.E.128 desc[UR16][R18.64], R28 ;  /* 0x0000001c12004986 */ /* 0x0003e2000c101d10 */
[----:B---3--:R-:W-:-:S05]  /*5f30*/  @P4 IMAD.WIDE.U32 R20, R23, 0x10, R20 ;  /* 0x0000001017144825 */ /* 0x008fca00078e0014 */
[----:B------:R1:W-:Y:S01]  /*5f40*/  @P4 STG.E.128 desc[UR16][R20.64], R52 ;  /* 0x0000003414004986 */ /* 0x0003e2000c101d10 */
[----:B------:R-:W-:Y:S05]  /*5f50*/  @!P5 EXIT ;  /* 0x000000000000d94d */ /* 0x000fea0003800000 */
[----:B-1----:R-:W0:Y:S01]  /*5f60*/  LDC.64 R2, c[0x0][0x440] ;  /* 0x00011000ff027b82 */ /* 0x002e220000000a00 */
[----:B------:R-:W-:-:S07]  /*5f70*/  @P4 IADD3 R23, PT, PT, R23, 0x80, RZ ;  /* 0x0000008017174810 */ /* 0x000fce0007ffe0ff */
[----:B------:R-:W1:Y:S01]  /*5f80*/  LDC.64 R4, c[0x0][0x448] ;  /* 0x00011200ff047b82 */ /* 0x000e620000000a00 */
[----:B0-----:R-:W-:-:S05]  /*5f90*/  IMAD.WIDE.U32 R2, R23, 0x10, R2 ;  /* 0x0000001017027825 */ /* 0x001fca00078e0002 */
[----:B------:R-:W-:Y:S01]  /*5fa0*/  STG.E.128 desc[UR16][R2.64], R24 ;  /* 0x0000001802007986 */ /* 0x000fe2000c101d10 */
[----:B-1----:R-:W-:-:S05]  /*5fb0*/  IMAD.WIDE.U32 R4, R23, 0x10, R4 ;  /* 0x0000001017047825 */ /* 0x002fca00078e0004 */
[----:B------:R-:W-:Y:S01]  /*5fc0*/  STG.E.128 desc[UR16][R4.64], R48 ;  /* 0x0000003004007986 */ /* 0x000fe2000c101d10 */
[----:B------:R-:W-:Y:S05]  /*5fd0*/  EXIT ;  /* 0x000000000000794d */ /* 0x000fea0003800000 */
.L_x_3406:
        /* <DEDUP_REMOVED lines=10> */
.L_x_3882:


//--------------------- .text._ZN10layer_norm31ln_parallel_residual_bwd_kernelINS_13Kernel_traitsIfffffjLj3072ELj1ELj1ELj4ELj16ENS_18Kernel_traits_baseILj3072EfffffjLj128EEEEELb0ELb1ELb1EEEvNS_9BwdParamsE --------------------------
	.section	.text._ZN10layer_norm31ln_parallel_residual_bwd_kernelINS_13Kernel_traitsIfffffjLj3072ELj1ELj1ELj4ELj16ENS_18Kernel_traits_baseILj3072EfffffjLj128EEEEELb0ELb1ELb1EEEvNS_9BwdParamsE,"ax",@progbits
	.align	128
        .global         _ZN10layer_norm31ln_parallel_residual_bwd_kernelINS_13Kernel_traitsIfffffjLj3072ELj1ELj1ELj4ELj16ENS_18Kernel_traits_baseILj3072EfffffjLj128EEEEELb0ELb1ELb1EEEvNS_9BwdParamsE
        .type           _ZN10layer_norm31ln_parallel_residual_bwd_kernelINS_13Kernel_traitsIfffffjLj3072ELj1ELj1ELj4ELj16ENS_18Kernel_traits_baseILj3072EfffffjLj128EEEEELb0ELb1ELb1EEEvNS_9BwdParamsE,@function
        .size           _ZN10layer_norm31ln_parallel_residual_bwd_kernelINS_13Kernel_traitsIfffffjLj3072ELj1ELj1ELj4ELj16ENS_18Kernel_traits_baseILj3072EfffffjLj128EEEEELb0ELb1ELb1EEEvNS_9BwdParamsE,(.L_x_3883 - _ZN10layer_norm31ln_parallel_residual_bwd_kernelINS_13Kernel_traitsIfffffjLj3072ELj1ELj1ELj4ELj16ENS_18Kernel_traits_baseILj3072EfffffjLj128EEEEELb0ELb1ELb1EEEvNS_9BwdParamsE)
        .other          _ZN10layer_norm31ln_parallel_residual_bwd_kernelINS_13Kernel_traitsIfffffjLj3072ELj1ELj1ELj4ELj16ENS_18Kernel_traits_baseILj3072EfffffjLj128EEEEELb0ELb1ELb1EEEvNS_9BwdParamsE,@"STO_CUDA_ENTRY STV_DEFAULT"
_ZN10layer_norm31ln_parallel_residual_bwd_kernelINS_13Kernel_traitsIfffffjLj3072ELj1ELj1ELj4ELj16ENS_18Kernel_traits_baseILj3072EfffffjLj128EEEEELb0ELb1ELb1EEEvNS_9BwdParamsE:
.text._ZN10layer_norm31ln_parallel_residual_bwd_kernelINS_13Kernel_traitsIfffffjLj3072ELj1ELj1ELj4ELj16ENS_18Kernel_traits_baseILj3072EfffffjLj128EEEEELb0ELb1ELb1EEEvNS_9BwdParamsE:
        /* <DEDUP_REMOVED lines=32> */
[----:B------:R-:W-:Y:S02]  /*0200*/  MOV R154, UR4 ;  /* 0x00000004009a7c02 */ /* 0x000fe40008000f00 */
        /* <DEDUP_REMOVED lines=25> */
[----:B------:R-:W2:Y:S03]  /*03a0*/  LDCU.U8 UR11, c[0x0][0x410] ;  /* 0x00008200ff0b77ac */ /* 0x000ea60008000000 */
[----:B------:R0:W5:Y:S01]  /*03b0*/  LDG.E.128 R20, desc[UR12][R2.64+0x800] ;  /* 0x0008000c02147981 */ /* 0x000162000c1e1d00 */
[----:B------:R-:W3:Y:S03]  /*03c0*/  LDCU UR17, c[0x0][0x400] ;  /* 0x00008000ff1177ac */ /* 0x000ee60008000800 */
[----:B------:R0:W5:Y:S01]  /*03d0*/  LDG.E.128 R16, desc[UR12][R2.64+0x1000] ;  /* 0x0010000c02107981 */ /* 0x000162000c1e1d00 */
[----:B------:R-:W4:Y:S03]  /*03e0*/  LDCU.64 UR6, c[0x0][0x470] ;  /* 0x00008e00ff0677ac */ /* 0x000f260008000a00 */
[----:B------:R0:W5:Y:S01]  /*03f0*/  LDG.E.128 R12, desc[UR12][R2.64+0x1800] ;  /* 0x0018000c020c7981 */ /* 0x000162000c1e1d00 */
[----:B------:R-:W0:Y:S03]  /*0400*/  LDCU.64 UR8, c[0x0][0x478] ;  /* 0x00008f00ff0877ac */ /* 0x000e260008000a00 */
[----:B------:R0:W5:Y:S01]  /*0410*/  LDG.E.128 R8, desc[UR12][R2.64+0x2000] ;  /* 0x0020000c02087981 */ /* 0x000162000c1e1d00 */
[----:B------:R-:W0:Y:S03]  /*0420*/  LDCU.64 UR14, c[0x0][0x438] ;  /* 0x00008700ff0e77ac */ /* 0x000e260008000a00 */
[----:B------:R0:W5:Y:S01]  /*0430*/  LDG.E.128 R4, desc[UR12][R2.64+0x2800] ;  /* 0x0028000c02047981 */ /* 0x000162000c1e1d00 */
[----:B------:R-:W-:Y:S01]  /*0440*/  HFMA2 R0, -RZ, RZ, 0, 0 ;  /* 0x00000000ff007431 */ /* 0x000fe200000001ff */
[----:B------:R-:W-:-:S02]  /*0450*/  CS2R R110, SRZ ;  /* 0x00000000006e7805 */ /* 0x000fc4000001ff00 */
[----:B------:R-:W-:Y:S02]  /*0460*/  CS2R R108, SRZ ;  /* 0x00000000006c7805 */ /* 0x000fe4000001ff00 */
[----:B-123--:R-:W-:-:S07]  /*0470*/  MOV R157, RZ ;  /* 0x000000ff009d7202 */ /* 0x00efce0000000f00 */
.L_x_3458:
[----:B--2---:R-:W-:Y:S01]  /*0480*/  IMAD R60, R154, UR16, RZ ;  /* 0x000000109a3c7c24 */ /* 0x004fe2000f8e02ff */
[----:B0-----:R-:W0:Y:S04]  /*0490*/  LDC.64 R2, c[0x0][0x3c0] ;  /* 0x0000f000ff027b82 */ /* 0x001e280000000a00 */
        /* <DEDUP_REMOVED lines=13> */
[----:B------:R-:W-:Y:S01]  /*0570*/  IADD3 R163, PT, PT, R169, 0x180, RZ ;  /* 0x00000180a9a37810 */ /* 0x000fe20007ffe0ff */
[----:B--2---:R-:W-:Y:S02]  /*0580*/  IMAD.WIDE R2, R154, 0x4, R60 ;  /* 0x000000049a027825 */ /* 0x004fe400078e023c */
[----:B------:R-:W2:Y:S02]  /*0590*/  LDG.E.128 R88, desc[UR12][R88.64] ;  /* 0x0000000c58587981 */ /* 0x000ea4000c1e1d00 */
[----:B------:R-:W-:Y:S02]  /*05a0*/  IMAD.WIDE.U32 R92, R165, 0x10, R104 ;  /* 0x00000010a55c7825 */ /* 0x000fe400078e0068 */
[----:B------:R1:W2:Y:S02]  /*05b0*/  LDG.E R159, desc[UR12][R2.64] ;  /* 0x0000000c029f7981 */ /* 0x0002a4000c1e1900 */
[----:B0-----:R-:W-:-:S02]  /*05c0*/  IMAD.WIDE.U32 R60, R169, 0x10, R80 ;  /* 0x00000010a93c7825 */ /* 0x001fc400078e0050 */
[----:B------:R-:W2:Y:S04]  /*05d0*/  LDG.E.128 R92, desc[UR12][R92.64] ;  /* 0x0000000c5c5c7981 */ /* 0x000ea8000c1e1d00 */
[----:B------:R-:W2:Y:S01]  /*05e0*/  LDG.E.128 R60, desc[UR12][R60.64] ;  /* 0x0000000c3c3c7981 */ /* 0x000ea2000c1e1d00 */
[----:B------:R-:W-:-:S06]  /*05f0*/  IMAD.WIDE.U32 R64, R167, 0x10, R80 ;  /* 0x00000010a7407825 */ /* 0x000fcc00078e0050 */
[----:B------:R-:W2:Y:S01]  /*0600*/  LDG.E.128 R64, desc[UR12][R64.64] ;  /* 0x0000000c40407981 */ /* 0x000ea2000c1e1d00 */
[----:B------:R-:W-:-:S06]  /*0610*/  IMAD.WIDE.U32 R68, R165, 0x10, R80 ;  /* 0x00000010a5447825 */ /* 0x000fcc00078e0050 */
        /* <DEDUP_REMOVED lines=17> */
[----:B-1----:R-:W0:Y:S01]  /*0730*/  @P1 LDC.64 R2, c[0x0][0x438] ;  /* 0x00010e00ff021b82 */ /* 0x002e220000000a00 */
[----:B------:R-:W-:-:S07]  /*0740*/  ISETP.NE.AND P2, PT, RZ, UR11, PT ;  /* 0x0000000bff007c0c */ /* 0x000fce000bf45270 */
[----:B------:R-:W1:Y:S08]  /*0750*/  @P1 LDC.64 R172, c[0x0][0x438] ;  /* 0x00010e00ffac1b82 */ /* 0x000e700000000a00 */
[----:B------:R-:W1:Y:S01]  /*0760*/  @P1 LDC.64 R176, c[0x0][0x438] ;  /* 0x00010e00ffb01b82 */ /* 0x000e620000000a00 */
[----:B0-----:R-:W-:-:S07]  /*0770*/  @P1 IMAD.WIDE.U32 R2, R169, 0x10, R2 ;  /* 0x00000010a9021825 */ /* 0x001fce00078e0002 */
[----:B------:R-:W0:Y:S01]  /*0780*/  @P1 LDC.64 R178, c[0x0][0x438] ;  /* 0x00010e00ffb21b82 */ /* 0x000e220000000a00 */
[----:B-----5:R2:W5:Y:S07]  /*0790*/  @P1 LDG.E.128 R28, desc[UR12][R2.64] ;  /* 0x0000000c021c1981 */ /* 0x02056e000c1e1d00 */
[----:B------:R-:W0:Y:S01]  /*07a0*/  @P1 LDC.64 R170, c[0x0][0x438] ;  /* 0x00010e00ffaa1b82 */ /* 0x000e220000000a00 */
[----:B-1----:R-:W-:-:S05]  /*07b0*/  @P1 IMAD.WIDE.U32 R172, R165, 0x10, R172 ;  /* 0x00000010a5ac1825 */ /* 0x002fca00078e00ac */
[----:B------:R1:W5:Y:S02]  /*07c0*/  @P1 LDG.E.128 R36, desc[UR12][R172.64] ;  /* 0x0000000cac241981 */ /* 0x000364000c1e1d00 */
[----:B------:R-:W1:Y:S01]  /*07d0*/  @P1 LDC.64 R174, c[0x0][0x438] ;  /* 0x00010e00ffae1b82 */ /* 0x000e620000000a00 */
[----:B------:R-:W-:-:S05]  /*07e0*/  @P1 IMAD.WIDE.U32 R176, R161, 0x10, R176 ;  /* 0x00000010a1b01825 */ /* 0x000fca00078e00b0 */
[----:B------:R2:W5:Y:S01]  /*07f0*/  @P1 LDG.E.128 R44, desc[UR12][R176.64] ;  /* 0x0000000cb02c1981 */ /* 0x000562000c1e1d00 */
[----:B0-----:R-:W-:-:S05]  /*0800*/  @P1 IMAD.WIDE.U32 R178, R155, 0x10, R178 ;  /* 0x000000109bb21825 */ /* 0x001fca00078e00b2 */
[----:B------:R0:W5:Y:S01]  /*0810*/  @P1 LDG.E.128 R48, desc[UR12][R178.64] ;  /* 0x0000000cb2301981 */ /* 0x000162000c1e1d00 */
[----:B------:R-:W-:-:S05]  /*0820*/  @P1 IMAD.WIDE.U32 R170, R167, 0x10, R170 ;  /* 0x00000010a7aa1825 */ /* 0x000fca00078e00aa */
[----:B------:R0:W5:Y:S01]  /*0830*/  @P1 LDG.E.128 R32, desc[UR12][R170.64] ;  /* 0x0000000caa201981 */ /* 0x000162000c1e1d00 */
[----:B-1----:R-:W-:-:S05]  /*0840*/  @P1 IMAD.WIDE.U32 R174, R163, 0x10, R174 ;  /* 0x00000010a3ae1825 */ /* 0x002fca00078e00ae */
[----:B------:R1:W5:Y:S01]  /*0850*/  @P1 LDG.E.128 R40, desc[UR12][R174.64] ;  /* 0x0000000cae281981 */ /* 0x000362000c1e1d00 */
[----:B---3--:R-:W-:-:S05]  /*0860*/  FSEL R206, R156, RZ, !P2 ;  /* 0x000000ff9cce7208 */ /* 0x008fca0005000000 */
[C---:B----4-:R-:W-:Y:S01]  /*0870*/  FADD.FTZ R84, -R206.reuse, R84 ;  /* 0x00000054ce547221 */ /* 0x050fe20000010100 */
[C---:B------:R-:W-:Y:S01]  /*0880*/  FADD.FTZ R156, -R206.reuse, R85 ;  /* 0x00000055ce9c7221 */ /* 0x040fe20000010100 */
[----:B------:R-:W-:Y:S02]  /*0890*/  FADD.FTZ R86, -R206, R86 ;  /* 0x00000056ce567221 */ /* 0x000fe40000010100 */
[C---:B--2---:R-:W-:Y:S01]  /*08a0*/  FMUL.FTZ R3, R159.reuse, R84 ;  /* 0x000000549f037220 */ /* 0x044fe20000410000 */
[----:B------:R-:W-:Y:S01]  /*08b0*/  FMUL.FTZ R193, R159, R156 ;  /* 0x0000009c9fc17220 */ /* 0x000fe20000410000 */
[----:B------:R-:W-:Y:S01]  /*08c0*/  FMUL.FTZ R2, R24, R60 ;  /* 0x0000003c18027220 */ /* 0x000fe20000410000 */
[----:B------:R-:W-:-:S03]  /*08d0*/  FMUL.FTZ R180, R25, R61 ;  /* 0x0000003d19b47220 */ /* 0x000fc60000410000 */
[----:B------:R-:W-:Y:S01]  /*08e0*/  FADD.FTZ R85, RZ, R2 ;  /* 0x00000002ff557221 */ /* 0x000fe20000010000 */
[----:B------:R-:W-:Y:S01]  /*08f0*/  FFMA.FTZ R84, R3, R2, RZ ;  /* 0x0000000203547223 */ /* 0x000fe200000100ff */
[----:B------:R-:W-:Y:S01]  /*0900*/  FMUL.FTZ R184, R26, R62 ;  /* 0x0000003e1ab87220 */ /* 0x000fe20000410000 */
[----:B------:R-:W-:Y:S01]  /*0910*/  FADD.FTZ R158, -R206, R87 ;  /* 0x00000057ce9e7221 */ /* 0x000fe20000010100 */
[----:B------:R-:W-:Y:S01]  /*0920*/  FADD.FTZ R85, R180, R85 ;  /* 0x00000055b4557221 */ /* 0x000fe20000010000 */
        /* <DEDUP_REMOVED lines=30> */
[----:B0-----:R-:W-:Y:S01]  /*0b10*/  FMUL.FTZ R179, R159, R92 ;  /* 0x0000005c9fb37220 */ /* 0x001fe20000410000 */
[----:B------:R-:W-:Y:S01]  /*0b20*/  FFMA.FTZ R84, R195, R182, R84 ;  /* 0x000000b6c3547223 */ /* 0x000fe20000010054 */
[----:B------:R-:W-:Y:S01]  /*0b30*/  FMUL.FTZ R170, R17, R69 ;  /* 0x0000004511aa7220 */ /* 0x000fe20000410000 */
[----:B------:R-:W-:Y:S01]  /*0b40*/  FADD.FTZ R85, R166, R85 ;  /* 0x00000055a6557221 */ /* 0x000fe20000010000 */
[----:B------:R-:W-:Y:S01]  /*0b50*/  FADD.FTZ R94, -R206, R94 ;  /* 0x0000005ece5e7221 */ /* 0x000fe20000010100 */
[----:B------:R-:W-:Y:S01]  /*0b60*/  FMUL.FTZ R183, R159, R164 ;  /* 0x000000a49fb77220 */ /* 0x000fe20000410000 */
[----:B------:R-:W-:Y:S01]  /*0b70*/  FFMA.FTZ R84, R179, R166, R84 ;  /* 0x000000a6b3547223 */ /* 0x000fe20000010054 */
[----:B-1----:R-:W-:Y:S01]  /*0b80*/  FMUL.FTZ R174, R18, R70 ;  /* 0x0000004612ae7220 */ /* 0x002fe20000410000 */
        /* <DEDUP_REMOVED lines=26> */
[C---:B------:R-:W-:Y:S01]  /*0d30*/  FADD.FTZ R100, -R206.reuse, R100 ;  /* 0x00000064ce647221 */ /* 0x040fe20000010100 */
        /* <DEDUP_REMOVED lines=75> */
.L_x_3409:
[----:B------:R-:W-:Y:S05]  /*11f0*/  BSYNC.RECONVERGENT B0 ;  /* 0x0000000000007941 */ /* 0x000fea0003800200 */
.L_x_3408:
        /* <DEDUP_REMOVED lines=96> */
.L_x_3412:
        /* <DEDUP_REMOVED lines=17> */
.L_x_3411:
        /* <DEDUP_REMOVED lines=20> */
.L_x_3414:
        /* <DEDUP_REMOVED lines=21> */
.L_x_3410:
        /* <DEDUP_REMOVED lines=21> */
.L_x_3416:
        /* <DEDUP_REMOVED lines=17> */
.L_x_3415:
        /* <DEDUP_REMOVED lines=20> */
.L_x_3417:
        /* <DEDUP_REMOVED lines=20> */
.L_x_3413:
        /* <DEDUP_REMOVED lines=37> */
.L_x_3420:
        /* <DEDUP_REMOVED lines=17> */
.L_x_3419:
        /* <DEDUP_REMOVED lines=18> */
.L_x_3422:
        /* <DEDUP_REMOVED lines=13> */
.L_x_3418:
        /* <DEDUP_REMOVED lines=23> */
.L_x_3424:
        /* <DEDUP_REMOVED lines=17> */
.L_x_3423:
        /* <DEDUP_REMOVED lines=18> */
.L_x_3425:
        /* <DEDUP_REMOVED lines=12> */
.L_x_3421:
        /* <DEDUP_REMOVED lines=32> */
.L_x_3428:
        /* <DEDUP_REMOVED lines=17> */
.L_x_3427:
        /* <DEDUP_REMOVED lines=18> */
.L_x_3430:
        /* <DEDUP_REMOVED lines=13> */
.L_x_3426:
        /* <DEDUP_REMOVED lines=23> */
.L_x_3432:
        /* <DEDUP_REMOVED lines=17> */
.L_x_3431:
        /* <DEDUP_REMOVED lines=18> */
.L_x_3433:
        /* <DEDUP_REMOVED lines=12> */
.L_x_3429:
        /* <DEDUP_REMOVED lines=32> */
.L_x_3436:
        /* <DEDUP_REMOVED lines=17> */
.L_x_3435:
        /* <DEDUP_REMOVED lines=18> */
.L_x_3438:
        /* <DEDUP_REMOVED lines=13> */
.L_x_3434:
        /* <DEDUP_REMOVED lines=23> */
.L_x_3440:
        /* <DEDUP_REMOVED lines=17> */
.L_x_3439:
        /* <DEDUP_REMOVED lines=18> */
.L_x_3441:
        /* <DEDUP_REMOVED lines=12> */
.L_x_3437:
        /* <DEDUP_REMOVED lines=32> */
.L_x_3444:
        /* <DEDUP_REMOVED lines=17> */
.L_x_3443:
        /* <DEDUP_REMOVED lines=18> */
.L_x_3446:
        /* <DEDUP_REMOVED lines=13> */
.L_x_3442:
        /* <DEDUP_REMOVED lines=23> */
.L_x_3448:
        /* <DEDUP_REMOVED lines=17> */
.L_x_3447:
        /* <DEDUP_REMOVED lines=18> */
.L_x_3449:
        /* <DEDUP_REMOVED lines=12> */
.L_x_3445:
        /* <DEDUP_REMOVED lines=32> */
.L_x_3452:
        /* <DEDUP_REMOVED lines=17> */
.L_x_3451:
        /* <DEDUP_REMOVED lines=18> */
.L_x_3454:
        /* <DEDUP_REMOVED lines=13> */
.L_x_3450:
        /* <DEDUP_REMOVED lines=23> */
.L_x_3456:
        /* <DEDUP_REMOVED lines=17> */
.L_x_3455:
        /* <DEDUP_REMOVED lines=18> */
.L_x_3457:
        /* <DEDUP_REMOVED lines=12> */
.L_x_3453:
        /* <DEDUP_REMOVED lines=58> */
.L_x_3407:
        /* <DEDUP_REMOVED lines=21> */
.L_x_3459:
        /* <DEDUP_REMOVED lines=14> */
.L_x_3883:


//--------------------- .text._ZN10layer_norm31ln_parallel_residual_bwd_kernelINS_13Kernel_traitsIfffffjLj3072ELj1ELj1ELj4ELj16ENS_18Kernel_traits_baseILj3072EfffffjLj128EEEEELb1ELb0ELb0EEEvNS_9BwdParamsE --------------------------
	.section	.text._ZN10layer_norm31ln_parallel_residual_bwd_kernelINS_13Kernel_traitsIfffffjLj3072ELj1ELj1ELj4ELj16ENS_18Kernel_traits_baseILj3072EfffffjLj128EEEEELb1ELb0ELb0EEEvNS_9BwdParamsE,"ax",@progbits
	.align	128
        .global         _ZN10layer_norm31ln_parallel_residual_bwd_kernelINS_13Kernel_traitsIfffffjLj3072ELj1ELj1ELj4ELj16ENS_18Kernel_traits_baseILj3072EfffffjLj128EEEEELb1ELb0ELb0EEEvNS_9BwdParamsE
        .type           _ZN10layer_norm31ln_parallel_residual_bwd_kernelINS_13Kernel_traitsIfffffjLj3072ELj1ELj1ELj4ELj16ENS_18Kernel_traits_baseILj3072EfffffjLj128EEEEELb1ELb0ELb0EEEvNS_9BwdParamsE,@function
        .size           _ZN10layer_norm31ln_parallel_residual_bwd_kernelINS_13Kernel_traitsIfffffjLj3072ELj1ELj1ELj4ELj16ENS_18Kernel_traits_baseILj3072EfffffjLj128EEEEELb1ELb0ELb0EEEvNS_9BwdParamsE,(.L_x_3884 - _ZN10layer_norm31ln_parallel_residual_bwd_kernelINS_13Kernel_traitsIfffffjLj3072ELj1ELj1ELj4ELj16ENS_18Kernel_traits_baseILj3072EfffffjLj128EEEEELb1ELb0ELb0EEEvNS_9BwdParamsE)
        .other          _ZN10layer_norm31ln_parallel_residual_bwd_kernelINS_13Kernel_traitsIfffffjLj3072ELj1ELj1ELj4ELj16ENS_18Kernel_traits_baseILj3072EfffffjLj128EEEEELb1ELb0ELb0EEEvNS_9BwdParamsE,@"STO_CUDA_ENTRY STV_DEFAULT"
_ZN10layer_norm31ln_parallel_residual_bwd_kernelINS_13Kernel_traitsIfffffjLj3072ELj1ELj1ELj4ELj16ENS_18Kernel_traits_baseILj3072EfffffjLj128EEEEELb1ELb0ELb0EEEvNS_9BwdParamsE:
.text._ZN10layer_norm31ln_parallel_residual_bwd_kernelINS_13Kernel_traitsIfffffjLj3072ELj1ELj1ELj4ELj16ENS_18Kernel_traits_baseILj3072EfffffjLj128EEEEELb1ELb0ELb0EEEvNS_9BwdParamsE:
        /* <DEDUP_REMOVED lines=8> */
[----:B------:R0:W4:Y:S04]  /*0080*/  LDL.64 R28, [R1] ;  /* 0x00000000011c7983 */ /* 0x0001280000100a00 */
[----:B------:R0:W4:Y:S01]  /*0090*/  LDL.64 R30, [R1+0x8] ;  /* 0x00000800011e7983 */ /* 0x0001220000100a00 */
[----:B------:R-:W3:Y:S02]  /*00a0*/  LDCU.64 UR10, c[0x0][0x358] ;  /* 0x00006b00ff0a77ac */ /* 0x000ee40008000a00 */
        /* <DEDUP_REMOVED lines=8> */
[----:B------:R-:W4:Y:S01]  /*0130*/  LDCU UR4, c[0x0][0x384] ;  /* 0x00007080ff0477ac */ /* 0x000f220008000800 */
[----:B------:R-:W-:-:S04]  /*0140*/  LEA.HI.SX32 R202, R7, R202, 0x1e ;  /* 0x000000ca07ca7211 */ /* 0x000fc800078ff2ff */
[C---:B------:R-:W-:Y:S01]  /*0150*/  ISETP.GE.U32.AND P0, PT, R202.reuse, 0x80, PT ;  /* 0x00000080ca00780c */ /* 0x040fe20003f06070 */
[----:B------:R-:W1:Y:S01]  /*0160*/  LDC.64 R6, c[0x0][0x3d0] ;  /* 0x0000f400ff067b82 */ /* 0x000e620000000a00 */
        /* <DEDUP_REMOVED lines=9> */
[C---:B---3--:R-:W-:Y:S01]  /*0200*/  @P0 IMAD.WIDE.U32 R4, R27.reuse, 0x10, R4 ;  /* 0x000000101b040825 */ /* 0x048fe200078e0004 */
[----:B------:R-:W-:-:S05]  /*0210*/  @P0 LOP3.LUT R27, R27, 0x80, RZ, 0xfc, !PT ;  /* 0x000000801b1b0812 */ /* 0x000fca00078efcff */
[C---:B------:R-:W-:Y:S01]  /*0220*/  @P1 IMAD.WIDE.U32 R12, R27.reuse, 0x10, R8 ;  /* 0x000000101b0c1825 */ /* 0x040fe200078e0008 */
[----:B------:R-:W3:Y:S03]  /*0230*/  LDC.64 R22, c[0x0][0x3d0] ;  /* 0x0000f400ff167b82 */ /* 0x000ee60000000a00 */
[C---:B-1----:R-:W-:Y:S01]  /*0240*/  @P1 IMAD.WIDE.U32 R10, R27.reuse, 0x10, R6 ;  /* 0x000000101b0a1825 */ /* 0x042fe200078e0006 */
[----:B------:R-:W-:Y:S01]  /*0250*/  @P1 IADD3 R27, PT, PT, R27, 0x80, RZ ;  /* 0x000000801b1b1810 */ /* 0x000fe20007ffe0ff */
[----:B------:R1:W5:Y:S03]  /*0260*/  @P1 LDG.E.128 R244, desc[UR10][R12.64] ;  /* 0x0000000a0cf41981 */ /* 0x000366000c1e1d00 */
[----:B------:R-:W1:Y:S01]  /*0270*/  LDC.64 R24, c[0x0][0x3d8] ;  /* 0x0000f600ff187b82 */ /* 0x000e620000000a00 */
[C---:B------:R-:W-:Y:S01]  /*0280*/  @P2 IMAD.WIDE.U32 R14, R27.reuse, 0x10, R14 ;  /* 0x000000101b0e2825 */ /* 0x040fe200078e000e */
[----:B------:R1:W5:Y:S03]  /*0290*/  @P1 LDG.E.128 R248, desc[UR10][R10.64] ;  /* 0x0000000a0af81981 */ /* 0x000366000c1e1d00 */
[C---:B0-----:R-:W-:Y:S01]  /*02a0*/  @P2 IMAD.WIDE.U32 R16, R27.reuse, 0x10, R16 ;  /* 0x000000101b102825 */ /* 0x041fe200078e0010 */
[----:B------:R-:W-:Y:S01]  /*02b0*/  @P2 IADD3 R27, PT, PT, R27, 0x80, RZ ;  /* 0x000000801b1b2810 */ /* 0x000fe20007ffe0ff */
[----:B------:R0:W5:Y:S01]  /*02c0*/  @P2 LDG.E.128 R240, desc[UR10][R14.64] ;  /* 0x0000000a0ef02981 */ /* 0x000162000c1e1d00 */
[----:B------:R-:W0:Y:S03]  /*02d0*/  LDC.64 R6, c[0x0][0x3d0] ;  /* 0x0000f400ff067b82 */ /* 0x000e260000000a00 */
[C---:B------:R-:W-:Y:S01]  /*02e0*/  @P3 IMAD.WIDE.U32 R18, R27.reuse, 0x10, R18 ;  /* 0x000000101b123825 */ /* 0x040fe200078e0012 */
[----:B------:R0:W5:Y:S03]  /*02f0*/  @P2 LDG.E.128 R236, desc[UR10][R16.64] ;  /* 0x0000000a10ec2981 */ /* 0x000166000c1e1d00 */
        /* <DEDUP_REMOVED lines=8> */
[----:B------:R3:W5:Y:S04]  /*0380*/  @P4 LDG.E.128 R224, desc[UR10][R22.64] ;  /* 0x0000000a16e04981 */ /* 0x000768000c1e1d00 */
[C---:B0-----:R-:W-:Y:S01]  /*0390*/  @P5 IMAD.WIDE.U32 R6, R27.reuse, 0x10, R6 ;  /* 0x000000101b065825 */ /* 0x041fe200078e0006 */
[----:B------:R3:W5:Y:S04]  /*03a0*/  @P4 LDG.E.128 R220, desc[UR10][R24.64] ;  /* 0x0000000a18dc4981 */ /* 0x000768000c1e1d00 */
[----:B------:R3:W5:Y:S01]  /*03b0*/  @P5 LDG.E.128 R216, desc[UR10][R6.64] ;  /* 0x0000000a06d85981 */ /* 0x000762000c1e1d00 */
[----:B--2---:R-:W-:-:S05]  /*03c0*/  @P5 IMAD.WIDE.U32 R8, R27, 0x10, R8 ;  /* 0x000000101b085825 */ /* 0x004fca00078e0008 */
[----:B------:R3:W5:Y:S04]  /*03d0*/  @P5 LDG.E.128 R212, desc[UR10][R8.64] ;  /* 0x0000000a08d45981 */ /* 0x000768000c1e1d00 */
[----:B----4-:R-:W2:Y:S04]  /*03e0*/  @P0 LDG.E.128 R32, desc[UR10][R2.64] ;  /* 0x0000000a02200981 */ /* 0x010ea8000c1e1d00 */
[----:B------:R-:W4:Y:S01]  /*03f0*/  @P0 LDG.E.128 R28, desc[UR10][R4.64] ;  /* 0x0000000a041c0981 */ /* 0x000f22000c1e1d00 */
        /* <DEDUP_REMOVED lines=50> */
[----:B--2---:R3:W-:Y:S04]  /*0720*/  @P0 STL.64 [R1+0x10], R32 ;  /* 0x0000102001000387 */ /* 0x0047e80000100a00 */
[----:B------:R3:W-:Y:S04]  /*0730*/  @P0 STL.64 [R1+0x18], R34 ;  /* 0x0000182201000387 */ /* 0x0007e80000100a00 */
[----:B----4-:R3:W-:Y:S04]  /*0740*/  @P0 STL.64 [R1], R28 ;  /* 0x0000001c01000387 */ /* 0x0107e80000100a00 */
[----:B------:R3:W-:Y:S01]  /*0750*/  @P0 STL.64 [R1+0x8], R30 ;  /* 0x0000081e01000387 */ /* 0x0007e20000100a00 */
[----:B------:R-:W-:Y:S05]  /*0760*/  BRA.U UP0, `(.L_x_3460) ;  /* 0x0000008500dc7547 */ /* 0x000fea000b800000 */
        /* <DEDUP_REMOVED lines=52> */
[----:B------:R-:W4:Y:S01]  /*0ab0*/  LDCU.U8 UR24, c[0x0][0x410] ;  /* 0x00008200ff1877ac */ /* 0x000f220008000000 */
[----:B------:R-:W1:Y:S01]  /*0ac0*/  LDCU UR17, c[0x0][0x400] ;  /* 0x00008000ff1177ac */ /* 0x000e620008000800 */
[----:B------:R-:W1:Y:S01]  /*0ad0*/  LDCU.64 UR8, c[0x0][0x478] ;  /* 0x00008f00ff0877ac */ /* 0x000e620008000a00 */
[----:B------:R-:W1:Y:S01]  /*0ae0*/  LDCU.64 UR26, c[0x0][0x438] ;  /* 0x00008700ff1a77ac */ /* 0x000e620008000a00 */
[----:B------:R-:W1:Y:S01]  /*0af0*/  LDCU.64 UR20, c[0x0][0x470] ;  /* 0x00008e00ff1477ac */ /* 0x000e620008000a00 */
[----:B------:R-:W1:Y:S01]  /*0b00*/  LDCU.128 UR12, c[0x0][0x3c0] ;  /* 0x00007800ff0c77ac */ /* 0x000e620008000c00 */
[----:B------:R-:W1:Y:S01]  /*0b10*/  LDCU.64 UR18, c[0x0][0x380] ;  /* 0x00007000ff1277ac */ /* 0x000e620008000a00 */
[----:B0-----:R-:W-:-:S11]  /*0b20*/  UISETP.NE.AND UP2, UPT, UR4, URZ, UPT ;  /* 0x000000ff0400728c */ /* 0x001fd6000bf45270 */
.L_x_3535:
[----:B-1----:R-:W-:-:S06]  /*0b30*/  UIMAD.WIDE UR4, UR7, 0x4, UR14 ;  /* 0x00000004070478a5 */ /* 0x002fcc000f8e020e */
[----:B0-234-:R-:W-:Y:S02]  /*0b40*/  MOV R132, UR4 ;  /* 0x0000000400847c02 */ /* 0x01dfe40008000f00 */
[----:B------:R-:W-:Y:S01]  /*0b50*/  MOV R133, UR5 ;  /* 0x0000000500857c02 */ /* 0x000fe20008000f00 */
[----:B------:R-:W-:-:S04]  /*0b60*/  UIMAD.WIDE UR4, UR7, 0x4, UR12 ;  /* 0x00000004070478a5 */ /* 0x000fc8000f8e020c */
[----:B------:R0:W3:Y:S02]  /*0b70*/  LDG.E R10, desc[UR10][R132.64] ;  /* 0x0000000a840a7981 */ /* 0x0000e4000c1e1900 */
[----:B0-----:R-:W-:Y:S02]  /*0b80*/  MOV R132, UR4 ;  /* 0x0000000400847c02 */ /* 0x001fe40008000f00 */
[----:B------:R-:W-:-:S05]  /*0b90*/  MOV R133, UR5 ;  /* 0x0000000500857c02 */ /* 0x000fca0008000f00 */
[----:B------:R0:W4:Y:S01]  /*0ba0*/  LDG.E R170, desc[UR10][R132.64] ;  /* 0x0000000a84aa7981 */ /* 0x000122000c1e1900 */
[----:B--2---:R-:W-:Y:S01]  /*0bb0*/  UIMAD UR4, UR7, UR6, URZ ;  /* 0x00000006070472a4 */ /* 0x004fe2000f8e02ff */
[----:B------:R-:W-:Y:S01]  /*0bc0*/  PLOP3.LUT P5, PT, PT, PT, UP2, 0x40, 0x4 ;  /* 0x000000000004781c */ /* 0x000fe20003fae828 */
[----:B------:R-:W-:Y:S01]  /*0bd0*/  BSSY.RECONVERGENT B0, `(.L_x_3461) ;  /* 0x0000058000007945 */ /* 0x000fe20003800200 */
[C---:B------:R-:W-:Y:S01]  /*0be0*/  ISETP.GE.U32.AND P6, PT, R202.reuse, 0x300, PT ;  /* 0x00000300ca00780c */ /* 0x040fe20003fc6070 */
[----:B------:R-:W-:Y:S01]  /*0bf0*/  USHF.R.S32.HI UR5, URZ, 0x1f, UR4 ;  /* 0x0000001fff057899 */ /* 0x000fe20008011404 */
[----:B------:R-:W-:Y:S01]  /*0c00*/  HFMA2 R171, -RZ, RZ, 0, 0 ;  /* 0x00000000ffab7431 */ /* 0x000fe200000001ff */
[C---:B------:R-:W-:Y:S02]  /*0c10*/  ISETP.GE.U32.AND P1, PT, R202.reuse, 0x100, PT ;  /* 0x00000100ca00780c */ /* 0x040fe40003f26070 */
[----:B------:R-:W-:Y:S01]  /*0c20*/  ULEA.HI UR5, UR5, UR4, URZ, 0x2 ;  /* 0x0000000405057291 */ /* 0x000fe2000f8f10ff */
[----:B------:R-:W-:-:S02]  /*0c30*/  ISETP.GE.U32.AND P2, PT, R202, 0x180, PT ;  /* 0x00000180ca00780c */ /* 0x000fc40003f46070 */
[C---:B------:R-:W-:Y:S02]  /*0c40*/  ISETP.GE.U32.AND P3, PT, R202.reuse, 0x200, PT ;  /* 0x00000200ca00780c */ /* 0x040fe40003f66070 */
[----:B------:R-:W-:Y:S02]  /*0c50*/  ISETP.GE.U32.AND P4, PT, R202, 0x280, PT ;  /* 0x00000280ca00780c */ /* 0x000fe40003f86070 */
[----:B0-----:R-:W-:Y:S02]  /*0c60*/  MOV R133, UR5 ;  /* 0x0000000500857c02 */ /* 0x001fe40008000f00 */
[----:B------:R-:W-:Y:S02]  /*0c70*/  P2R R203, PR, RZ, 0x40 ;  /* 0x00000040ffcb7803 */ /* 0x000fe40000000000 */
[----:B------:R-:W-:Y:S02]  /*0c80*/  MOV R200, RZ ;  /* 0x000000ff00c87202 */ /* 0x000fe40000000f00 */
[----:B---3--:R-:W-:-:S02]  /*0c90*/  R2UR UR23, R10 ;  /* 0x000000000a1772ca */ /* 0x008fc400000e0000 */
[----:B------:R-:W-:-:S04]  /*0ca0*/  LEA.HI.SX32 R10, R133, R142, 0x1e ;  /* 0x0000008e850a7211 */ /* 0x000fc800078ff2ff */
[----:B------:R-:W-:Y:S02]  /*0cb0*/  MOV R201, R10 ;  /* 0x0000000a00c97202 */ /* 0x000fe40000000f00 */
[----:B----4-:R-:W-:Y:S01]  /*0cc0*/  FSEL R170, R170, RZ, P5 ;  /* 0x000000ffaaaa7208 */ /* 0x010fe20002800000 */
[----:B-----5:R-:W-:Y:S06]  /*0cd0*/  @!P0 BRA `(.L_x_3462) ;  /* 0x00000004001c8947 */ /* 0x020fec0003800000 */
[----:B------:R-:W0:Y:S01]  /*0ce0*/  LDC.64 R136, c[0x0][0x430] ;  /* 0x00010c00ff887b82 */ /* 0x000e220000000a00 */
[----:B------:R-:W2:Y:S04]  /*0cf0*/  LDL R23, [R1] ;  /* 0x0000000001177983 */ /* 0x000ea80000100800 */
[----:B------:R-:W3:Y:S03]  /*0d00*/  LDL R25, [R1+0x10] ;  /* 0x0000100001197983 */ /* 0x000ee60000100800 */
[----:B------:R-:W1:Y:S01]  /*0d10*/  LDC.64 R132, c[0x0][0x3a8] ;  /* 0x0000ea00ff847b82 */ /* 0x000e620000000a00 */
[----:B------:R-:W4:Y:S04]  /*0d20*/  LDL R156, [R1+0x8] ;  /* 0x00000800019c7983 */ /* 0x000f280000100800 */
[----:B------:R-:W3:Y:S03]  /*0d30*/  LDL R32, [R1+0x4] ;  /* 0x0000040001207983 */ /* 0x000ee60000100800 */
[----:B------:R-:W1:Y:S01]  /*0d40*/  LDC.64 R140, c[0x0][0x428] ;  /* 0x00010a00ff8c7b82 */ /* 0x000e620000000a00 */
[----:B------:R-:W4:Y:S04]  /*0d50*/  LDL R158, [R1+0x18] ;  /* 0x00001800019e7983 */ /* 0x000f280000100800 */
[----:B------:R-:W4:Y:S01]  /*0d60*/  LDL R149, [R1+0x14] ;  /* 0x0000140001957983 */ /* 0x000f220000100800 */
[----:B0-----:R-:W-:-:S03]  /*0d70*/  IMAD.WIDE.U32 R136, R10, 0x10, R136 ;  /* 0x000000100a887825 */ /* 0x001fc600078e0088 */
[----:B------:R-:W4:Y:S04]  /*0d80*/  LDL R164, [R1+0xc] ;  /* 0x00000c0001a47983 */ /* 0x000f280000100800 */
[----:B------:R-:W4:Y:S01]  /*0d90*/  LDL R252, [R1+0x1c] ;  /* 0x00001c0001fc7983 */ /* 0x000f220000100800 */
[----:B------:R-:W-:Y:S01]  /*0da0*/  ISETP.NE.U32.AND P0, PT, RZ, UR20, PT ;  /* 0x00000014ff007c0c */ /* 0x000fe2000bf05070 */
[----:B------:R-:W0:Y:S01]  /*0db0*/  LDC.64 R210, c[0x0][0x3b0] ;  /* 0x0000ec00ffd27b82 */ /* 0x000e220000000a00 */
[C---:B-1----:R-:W-:Y:S01]  /*0dc0*/  IMAD.WIDE.U32 R132, R10.reuse, 0x10, R132 ;  /* 0x000000100a847825 */ /* 0x042fe200078e0084 */
[----:B------:R-:W2:Y:S05]  /*0dd0*/  LDG.E.128 R136, desc[UR10][R136.64] ;  /* 0x0000000a88887981 */ /* 0x000eaa000c1e1d00 */
[----:B------:R-:W4:Y:S01]  /*0de0*/  LDG.E.128 R132, desc[UR10][R132.64] ;  /* 0x0000000a84847981 */ /* 0x000f22000c1e1d00 */
[----:B------:R-:W-:-:S06]  /*0df0*/  IMAD.WIDE.U32 R140, R10, 0x10, R140 ;  /* 0x000000100a8c7825 */ /* 0x000fcc00078e008c */
[----:B------:R-:W4:Y:S01]  /*0e00*/  LDG.E.128 R140, desc[UR10][R140.64] ;  /* 0x0000000a8c8c7981 */ /* 0x000f22000c1e1d00 */
[----:B------:R-:W-:Y:S02]  /*0e10*/  ISETP.NE.AND.EX P0, PT, RZ, UR21, PT, P0 ;  /* 0x00000015ff007c0c */ /* 0x000fe4000bf05300 */
[----:B------:R-:W-:-:S04]  /*0e20*/  ISETP.NE.U32.AND P5, PT, RZ, UR26, PT ;  /* 0x0000001aff007c0c */ /* 0x000fc8000bfa5070 */
[----:B------:R-:W-:-:S07]  /*0e30*/  ISETP.NE.AND.EX P5, PT, RZ, UR27, PT, P5 ;  /* 0x0000001bff007c0c */ /* 0x000fce000bfa5350 */
[----:B------:R-:W1:Y:S08]  /*0e40*/  @P0 LDC.64 R200, c[0x0][0x3b8] ;  /* 0x0000ee00ffc80b82 */ /* 0x000e700000000a00 */
[----:B------:R-:W0:Y:S01]  /*0e50*/  @P5 LDC.64 R208, c[0x0][0x438] ;  /* 0x00010e00ffd05b82 */ /* 0x000e220000000a00 */
[----:B-1----:R-:W-:-:S05]  /*0e60*/  @P0 IMAD.WIDE.U32 R200, R10, 0x4, R200 ;  /* 0x000000040ac80825 */ /* 0x002fca00078e00c8 */
[----:B------:R0:W5:Y:S02]  /*0e70*/  @P0 LDG.E R9, desc[UR10][R200.64] ;  /* 0x0000000ac8090981 */ /* 0x000164000c1e1900 */
[----:B0-----:R-:W-:-:S05]  /*0e80*/  @P5 IMAD.WIDE.U32 R200, R10, 0x10, R208 ;  /* 0x000000100ac85825 */ /* 0x001fca00078e00d0 */
[----:B------:R0:W5:Y:S02]  /*0e90*/  @P5 LDG.E.128 R104, desc[UR10][R200.64] ;  /* 0x0000000ac8685981 */ /* 0x000164000c1e1d00 */
[----:B0-----:R-:W-:-:S05]  /*0ea0*/  IMAD.WIDE.U32 R200, R10, 0x4, R210 ;  /* 0x000000040ac87825 */ /* 0x001fca00078e00d2 */
[----:B------:R0:W5:Y:S02]  /*0eb0*/  LDG.E R8, desc[UR10][R200.64] ;  /* 0x0000000ac8087981 */ /* 0x000164000c1e1900 */
[----:B0-----:R-:W-:Y:S01]  /*0ec0*/  IADD3 R201, PT, PT, R10, 0x80, RZ ;  /* 0x000000800ac97810 */ /* 0x001fe20007ffe0ff */
[----:B--2---:R-:W-:Y:S01]  /*0ed0*/  FMUL.FTZ R23, R23, R136 ;  /* 0x0000008817177220 */ /* 0x004fe20000410000 */
[----:B---3--:R-:W-:Y:S01]  /*0ee0*/  FMUL.FTZ R32, R32, R137 ;  /* 0x0000008920207220 */ /* 0x008fe20000410000 */
[----:B----4-:R-:W-:-:S04]  /*0ef0*/  FADD.FTZ R0, -R170, R132 ;  /* 0x00000084aa007221 */ /* 0x010fc80000010100 */
[----:B------:R-:W-:Y:S01]  /*0f00*/  FMUL.FTZ R0, R0, UR23 ;  /* 0x0000001700007c20 */ /* 0x000fe20008410000 */
[----:B------:R-:W-:Y:S01]  /*0f10*/  FFMA.FTZ R23, R25, R140, R23 ;  /* 0x0000008c19177223 */ /* 0x000fe20000010017 */
[----:B------:R-:W-:Y:S01]  /*0f20*/  FADD.FTZ R25, -R170, R133 ;  /* 0x00000085aa197221 */ /* 0x000fe20000010100 */
[----:B------:R-:W-:Y:S01]  /*0f30*/  FMUL.FTZ R133, R156, R138 ;  /* 0x0000008a9c857220 */ /* 0x000fe20000410000 */
[----:B------:R-:W-:Y:S01]  /*0f40*/  FFMA.FTZ R32, R149, R141, R32 ;  /* 0x0000008d95207223 */ /* 0x000fe20000010020 */
[----:B------:R-:W-:Y:S01]  /*0f50*/  FADD.FTZ R134, -R170, R134 ;  /* 0x00000086aa867221 */ /* 0x000fe20000010100 */
[----:B------:R-:W-:Y:S01]  /*0f60*/  FMUL.FTZ R25, R25, UR23 ;  /* 0x0000001719197c20 */ /* 0x000fe20008410000 */
[----:B------:R-:W-:Y:S01]  /*0f70*/  FFMA.FTZ R156, R158, R142, R133 ;  /* 0x0000008e9e9c7223 */ /* 0x000fe20000010085 */
[----:B------:R-:W-:Y:S01]  /*0f80*/  FADD.FTZ R133, RZ, R23 ;  /* 0x00000017ff857221 */ /* 0x000fe20000010000 */
[----:B------:R-:W-:Y:S01]  /*0f90*/  FFMA.FTZ R132, R0, R23, RZ ;  /* 0x0000001700847223 */ /* 0x000fe200000100ff */
[----:B------:R-:W-:Y:S01]  /*0fa0*/  FADD.FTZ R135, -R170, R135 ;  /* 0x00000087aa877221 */ /* 0x000fe20000010100 */
[----:B------:R-:W-:Y:S01]  /*0fb0*/  FMUL.FTZ R149, R134, UR23 ;  /* 0x0000001786957c20 */ /* 0x000fe20008410000 */
[----:B------:R-:W-:Y:S01]  /*0fc0*/  FMUL.FTZ R164, R164, R139 ;  /* 0x0000008ba4a47220 */ /* 0x000fe20000410000 */
[----:B------:R-:W-:Y:S01]  /*0fd0*/  FADD.FTZ R133, R133, R32 ;  /* 0x0000002085857221 */ /* 0x000fe20000010000 */
[----:B------:R-:W-:Y:S01]  /*0fe0*/  FFMA.FTZ R132, R25, R32, R132 ;  /* 0x0000002019847223 */ /* 0x000fe20000010084 */
        /* <DEDUP_REMOVED lines=22> */
.L_x_3462:
[----:B------:R-:W-:Y:S05]  /*1150*/  BSYNC.RECONVERGENT B0 ;  /* 0x0000000000007941 */ /* 0x000fea0003800200 */
.L_x_3461:
[----:B------:R-:W-:Y:S04]  /*1160*/  BSSY.RECONVERGENT B0, `(.L_x_3463) ;  /* 0x0000041000007945 */ /* 0x000fe80003800200 */
[----:B------:R-:W-:Y:S05]  /*1170*/  @!P1 BRA `(.L_x_3464) ;  /* 0x0000000000fc9947 */ /* 0x000fea0003800000 */
[----:B------:R-:W-:Y:S01]  /*1180*/  ISETP.NE.U32.AND P0, PT, RZ, UR20, PT ;  /* 0x00000014ff007c0c */ /* 0x000fe2000bf05070 */
[----:B------:R-:W0:Y:S03]  /*1190*/  LDC.64 R132, c[0x0][0x3a8] ;  /* 0x0000ea00ff847b82 */ /* 0x000e260000000a00 */
[----:B------:R-:W-:-:S05]  /*11a0*/  ISETP.NE.AND.EX P0, PT, RZ, UR21, PT, P0 ;  /* 0x00000015ff007c0c */ /* 0x000fca000bf05300 */
[----:B------:R-:W1:Y:S08]  /*11b0*/  LDC.64 R136, c[0x0][0x430] ;  /* 0x00010c00ff887b82 */ /* 0x000e700000000a00 */
[----:B------:R-:W2:Y:S01]  /*11c0*/  @P0 LDC.64 R208, c[0x0][0x3b8] ;  /* 0x0000ee00ffd00b82 */ /* 0x000ea20000000a00 */
[----:B------:R-:W-:-:S07]  /*11d0*/  ISETP.NE.U32.AND P5, PT, RZ, UR26, PT ;  /* 0x0000001aff007c0c */ /* 0x000fce000bfa5070 */
[----:B------:R-:W3:Y:S01]  /*11e0*/  LDC.64 R140, c[0x0][0x428] ;  /* 0x00010a00ff8c7b82 */ /* 0x000ee20000000a00 */
[----:B------:R-:W-:Y:S01]  /*11f0*/  ISETP.NE.AND.EX P5, PT, RZ, UR27, PT, P5 ;  /* 0x0000001bff007c0c */ /* 0x000fe2000bfa5350 */
[----:B0-----:R-:W-:-:S04]  /*1200*/  IMAD.WIDE.U32 R132, R201, 0x10, R132 ;  /* 0x00000010c9847825 */ /* 0x001fc800078e0084 */
[C---:B-1----:R-:W-:Y:S02]  /*1210*/  IMAD.WIDE.U32 R136, R201.reuse, 0x10, R136 ;  /* 0x00000010c9887825 */ /* 0x042fe400078e0088 */
[----:B------:R-:W0:Y:S01]  /*1220*/  LDC.64 R210, c[0x0][0x3b0] ;  /* 0x0000ec00ffd27b82 */ /* 0x000e220000000a00 */
[----:B------:R-:W4:Y:S04]  /*1230*/  LDG.E.128 R132, desc[UR10][R132.64] ;  /* 0x0000000a84847981 */ /* 0x000f28000c1e1d00 */
[----:B------:R-:W4:Y:S01]  /*1240*/  LDG.E.128 R136, desc[UR10][R136.64] ;  /* 0x0000000a88887981 */ /* 0x000f22000c1e1d00 */
[----:B--2---:R-:W-:-:S05]  /*1250*/  @P0 IMAD.WIDE.U32 R208, R201, 0x4, R208 ;  /* 0x00000004c9d00825 */ /* 0x004fca00078e00d0 */
[----:B------:R1:W5:Y:S01]  /*1260*/  @P0 LDG.E R7, desc[UR10][R208.64] ;  /* 0x0000000ad0070981 */ /* 0x000362000c1e1900 */
[----:B---3--:R-:W-:-:S06]  /*1270*/  IMAD.WIDE.U32 R140, R201, 0x10, R140 ;  /* 0x00000010c98c7825 */ /* 0x008fcc00078e008c */
[----:B------:R-:W2:Y:S01]  /*1280*/  LDG.E.128 R140, desc[UR10][R140.64] ;  /* 0x0000000a8c8c7981 */ /* 0x000ea2000c1e1d00 */
[----:B-1----:R-:W1:Y:S02]  /*1290*/  @P5 LDC.64 R208, c[0x0][0x438] ;  /* 0x00010e00ffd05b82 */ /* 0x002e640000000a00 */
[----:B-1----:R-:W-:-:S05]  /*12a0*/  @P5 IMAD.WIDE.U32 R208, R201, 0x10, R208 ;  /* 0x00000010c9d05825 */ /* 0x002fca00078e00d0 */
[----:B------:R0:W5:Y:S02]  /*12b0*/  @P5 LDG.E.128 R36, desc[UR10][R208.64] ;  /* 0x0000000ad0245981 */ /* 0x000164000c1e1d00 */
[----:B0-----:R-:W-:-:S05]  /*12c0*/  IMAD.WIDE.U32 R208, R201, 0x4, R210 ;  /* 0x00000004c9d07825 */ /* 0x001fca00078e00d2 */
[----:B------:R0:W5:Y:S01]  /*12d0*/  LDG.E R6, desc[UR10][R208.64] ;  /* 0x0000000ad0067981 */ /* 0x000162000c1e1900 */
[----:B------:R-:W-:Y:S01]  /*12e0*/  IADD3 R201, PT, PT, R201, 0x80, RZ ;  /* 0x00000080c9c97810 */ /* 0x000fe20007ffe0ff */
[----:B----4-:R-:W-:Y:S01]  /*12f0*/  FADD.FTZ R18, -R170, R132 ;  /* 0x00000084aa127221 */ /* 0x010fe20000010100 */
[----:B-----5:R-:W-:Y:S01]  /*1300*/  FMUL.FTZ R31, R244, R136 ;  /* 0x00000088f41f7220 */ /* 0x020fe20000410000 */
[----:B------:R-:W-:Y:S02]  /*1310*/  FMUL.FTZ R132, R245, R137 ;  /* 0x00000089f5847220 */ /* 0x000fe40000410000 */
[----:B------:R-:W-:Y:S01]  /*1320*/  FMUL.FTZ R18, R18, UR23 ;  /* 0x0000001712127c20 */ /* 0x000fe20008410000 */
[C---:B------:R-:W-:Y:S01]  /*1330*/  FADD.FTZ R24, -R170.reuse, R133 ;  /* 0x00000085aa187221 */ /* 0x040fe20000010100 */
[----:B------:R-:W-:Y:S01]  /*1340*/  FADD.FTZ R134, -R170, R134 ;  /* 0x00000086aa867221 */ /* 0x000fe20000010100 */
[----:B------:R-:W-:Y:S02]  /*1350*/  FMUL.FTZ R155, R246, R138 ;  /* 0x0000008af69b7220 */ /* 0x000fe40000410000 */
[----:B------:R-:W-:Y:S01]  /*1360*/  FMUL.FTZ R24, R24, UR23 ;  /* 0x0000001718187c20 */ /* 0x000fe20008410000 */
[----:B--2---:R-:W-:Y:S01]  /*1370*/  FFMA.FTZ R22, R248, R140, R31 ;  /* 0x0000008cf8167223 */ /* 0x004fe2000001001f */
[----:B------:R-:W-:Y:S01]  /*1380*/  FFMA.FTZ R31, R249, R141, R132 ;  /* 0x0000008df91f7223 */ /* 0x000fe20000010084 */
[----:B------:R-:W-:-:S02]  /*1390*/  FMUL.FTZ R132, R247, R139 ;  /* 0x0000008bf7847220 */ /* 0x000fc40000410000 */
[----:B------:R-:W-:Y:S02]  /*13a0*/  FFMA.FTZ R133, R18, R22, R200 ;  /* 0x0000001612857223 */ /* 0x000fe400000100c8 */
[----:B------:R-:W-:Y:S01]  /*13b0*/  FFMA.FTZ R165, R251, R143, R132 ;  /* 0x0000008ffba57223 */ /* 0x000fe20000010084 */
[----:B------:R-:W-:Y:S01]  /*13c0*/  FADD.FTZ R132, R171, R22 ;  /* 0x00000016ab847221 */ /* 0x000fe20000010000 */
[----:B------:R-:W-:Y:S01]  /*13d0*/  FMUL.FTZ R148, R134, UR23 ;  /* 0x0000001786947c20 */ /* 0x000fe20008410000 */
[----:B------:R-:W-:Y:S01]  /*13e0*/  FFMA.FTZ R155, R250, R142, R155 ;  /* 0x0000008efa9b7223 */ /* 0x000fe2000001009b */
[----:B------:R-:W-:Y:S01]  /*13f0*/  FADD.FTZ R135, -R170, R135 ;  /* 0x00000087aa877221 */ /* 0x000fe20000010100 */
[----:B------:R-:W-:Y:S01]  /*1400*/  FADD.FTZ R132, R132, R31 ;  /* 0x0000001f84847221 */ /* 0x000fe20000010000 */
[----:B------:R-:W-:Y:S02]  /*1410*/  FFMA.FTZ R133, R24, R31, R133 ;  /* 0x0000001f18857223 */ /* 0x000fe40000010085 */
[----:B------:R-:W-:Y:S01]  /*1420*/  FMUL.FTZ R159, R135, UR23 ;  /* 0x00000017879f7c20 */ /* 0x000fe20008410000 */
        /* <DEDUP_REMOVED lines=20> */
.L_x_3464:
[----:B------:R-:W-:Y:S05]  /*1570*/  BSYNC.RECONVERGENT B0 ;  /* 0x0000000000007941 */ /* 0x000fea0003800200 */
.L_x_3463:
[----:B------:R-:W-:Y:S04]  /*1580*/  BSSY.RECONVERGENT B0, `(.L_x_3465) ;  /* 0x0000041000007945 */ /* 0x000fe80003800200 */
[----:B------:R-:W-:Y:S05]  /*1590*/  @!P2 BRA `(.L_x_3466) ;  /* 0x0000000000fca947 */ /* 0x000fea0003800000 */
[----:B------:R-:W-:Y:S01]  /*15a0*/  ISETP.NE.U32.AND P0, PT, RZ, UR20, PT ;  /* 0x00000014ff007c0c */ /* 0x000fe2000bf05070 */
[----:B------:R-:W0:Y:S03]  /*15b0*/  LDC.64 R132, c[0x0][0x3a8] ;  /* 0x0000ea00ff847b82 */ /* 0x000e260000000a00 */
[----:B------:R-:W-:Y:S02]  /*15c0*/  ISETP.NE.AND.EX P0, PT, RZ, UR21, PT, P0 ;  /* 0x00000015ff007c0c */ /* 0x000fe4000bf05300 */
[----:B------:R-:W-:-:S03]  /*15d0*/  ISETP.NE.U32.AND P5, PT, RZ, UR26, PT ;  /* 0x0000001aff007c0c */ /* 0x000fc6000bfa5070 */
[----:B------:R-:W1:Y:S08]  /*15e0*/  LDC.64 R136, c[0x0][0x430] ;  /* 0x00010c00ff887b82 */ /* 0x000e700000000a00 */
[----:B------:R-:W2:Y:S01]  /*15f0*/  @P0 LDC.64 R208, c[0x0][0x3b8] ;  /* 0x0000ee00ffd00b82 */ /* 0x000ea20000000a00 */
[----:B------:R-:W-:-:S07]  /*1600*/  ISETP.NE.AND.EX P5, PT, RZ, UR27, PT, P5 ;  /* 0x0000001bff007c0c */ /* 0x000fce000bfa5350 */
[----:B------:R-:W3:Y:S01]  /*1610*/  LDC.64 R140, c[0x0][0x428] ;  /* 0x00010a00ff8c7b82 */ /* 0x000ee20000000a00 */
[----:B0-----:R-:W-:-:S06]  /*1620*/  IMAD.WIDE.U32 R132, R201, 0x10, R132 ;  /* 0x00000010c9847825 */ /* 0x001fcc00078e0084 */
[----:B------:R-:W4:Y:S01]  /*1630*/  LDG.E.128 R132, desc[UR10][R132.64] ;  /* 0x0000000a84847981 */ /* 0x000f22000c1e1d00 */
[C---:B-1----:R-:W-:Y:S01]  /*1640*/  IMAD.WIDE.U32 R136, R201.reuse, 0x10, R136 ;  /* 0x00000010c9887825 */ /* 0x042fe200078e0088 */
[----:B------:R-:W0:Y:S05]  /*1650*/  LDC.64 R210, c[0x0][0x3b0] ;  /* 0x0000ec00ffd27b82 */ /* 0x000e2a0000000a00 */
        /* <DEDUP_REMOVED lines=11> */
[C---:B----4-:R-:W-:Y:S01]  /*1710*/  FADD.FTZ R17, -R170.reuse, R132 ;  /* 0x00000084aa117221 */ /* 0x050fe20000010100 */
[----:B------:R-:W-:Y:S01]  /*1720*/  FADD.FTZ R26, -R170, R133 ;  /* 0x00000085aa1a7221 */ /* 0x000fe20000010100 */
[----:B-----5:R-:W-:Y:S01]  /*1730*/  FMUL.FTZ R21, R236, R136 ;  /* 0x00000088ec157220 */ /* 0x020fe20000410000 */
[----:B------:R-:W-:Y:S01]  /*1740*/  FMUL.FTZ R133, R238, R138 ;  /* 0x0000008aee857220 */ /* 0x000fe20000410000 */
[----:B------:R-:W-:Y:S01]  /*1750*/  FMUL.FTZ R17, R17, UR23 ;  /* 0x0000001711117c20 */ /* 0x000fe20008410000 */
[----:B------:R-:W-:Y:S01]  /*1760*/  FMUL.FTZ R30, R237, R137 ;  /* 0x00000089ed1e7220 */ /* 0x000fe20000410000 */
[----:B------:R-:W-:Y:S01]  /*1770*/  FMUL.FTZ R26, R26, UR23 ;  /* 0x000000171a1a7c20 */ /* 0x000fe20008410000 */
[C---:B------:R-:W-:Y:S01]  /*1780*/  FADD.FTZ R134, -R170.reuse, R134 ;  /* 0x00000086aa867221 */ /* 0x040fe20000010100 */
[----:B------:R-:W-:Y:S01]  /*1790*/  FADD.FTZ R135, -R170, R135 ;  /* 0x00000087aa877221 */ /* 0x000fe20000010100 */
[----:B------:R-:W-:Y:S01]  /*17a0*/  FMUL.FTZ R166, R239, R139 ;  /* 0x0000008befa67220 */ /* 0x000fe20000410000 */
[----:B--2---:R-:W-:Y:S01]  /*17b0*/  FFMA.FTZ R21, R240, R140, R21 ;  /* 0x0000008cf0157223 */ /* 0x004fe20000010015 */
[----:B------:R-:W-:Y:S01]  /*17c0*/  FFMA.FTZ R154, R242, R142, R133 ;  /* 0x0000008ef29a7223 */ /* 0x000fe20000010085 */
[----:B------:R-:W-:-:S02]  /*17d0*/  FFMA.FTZ R30, R241, R141, R30 ;  /* 0x0000008df11e7223 */ /* 0x000fc4000001001e */
[----:B------:R-:W-:Y:S01]  /*17e0*/  FADD.FTZ R171, R171, R21 ;  /* 0x00000015abab7221 */ /* 0x000fe20000010000 */
[----:B------:R-:W-:Y:S01]  /*17f0*/  FFMA.FTZ R133, R17, R21, R200 ;  /* 0x0000001511857223 */ /* 0x000fe200000100c8 */
[----:B------:R-:W-:Y:S02]  /*1800*/  FMUL.FTZ R147, R134, UR23 ;  /* 0x0000001786937c20 */ /* 0x000fe40008410000 */
        /* <DEDUP_REMOVED lines=24> */
.L_x_3466:
[----:B------:R-:W-:Y:S05]  /*1990*/  BSYNC.RECONVERGENT B0 ;  /* 0x0000000000007941 */ /* 0x000fea0003800200 */
.L_x_3465:
        /* <DEDUP_REMOVED lines=29> */
[----:B------:R-:W-:Y:S01]  /*1b70*/  FADD.FTZ R134, -R170, R134 ;  /* 0x00000086aa867221 */ /* 0x000fe20000010100 */
[----:B------:R-:W-:Y:S01]  /*1b80*/  FMUL.FTZ R153, R230, R138 ;  /* 0x0000008ae6997220 */ /* 0x000fe20000410000 */
[----:B------:R-:W-:Y:S01]  /*1b90*/  FADD.FTZ R135, -R170, R135 ;  /* 0x00000087aa877221 */ /* 0x000fe20000010100 */
[----:B--2---:R-:W-:Y:S01]  /*1ba0*/  FFMA.FTZ R33, R233, R141, R132 ;  /* 0x0000008de9217223 */ /* 0x004fe20000010084 */
[----:B------:R-:W-:Y:S01]  /*1bb0*/  FFMA.FTZ R20, R232, R140, R27 ;  /* 0x0000008ce8147223 */ /* 0x000fe2000001001b */
[----:B------:R-:W-:Y:S01]  /*1bc0*/  FMUL.FTZ R132, R231, R139 ;  /* 0x0000008be7847220 */ /* 0x000fe20000410000 */
[----:B------:R-:W-:-:S02]  /*1bd0*/  FADD.FTZ R27, -R170, R133 ;  /* 0x00000085aa1b7221 */ /* 0x000fc40000010100 */
[----:B------:R-:W-:Y:S01]  /*1be0*/  FFMA.FTZ R200, R16, R20, R200 ;  /* 0x0000001410c87223 */ /* 0x000fe200000100c8 */
[----:B------:R-:W-:Y:S01]  /*1bf0*/  FFMA.FTZ R167, R235, R143, R132 ;  /* 0x0000008feba77223 */ /* 0x000fe20000010084 */
[----:B------:R-:W-:Y:S01]  /*1c00*/  FMUL.FTZ R27, R27, UR23 ;  /* 0x000000171b1b7c20 */ /* 0x000fe20008410000 */
[----:B------:R-:W-:Y:S01]  /*1c10*/  FADD.FTZ R132, R171, R20 ;  /* 0x00000014ab847221 */ /* 0x000fe20000010000 */
[----:B------:R-:W-:Y:S01]  /*1c20*/  FMUL.FTZ R146, R134, UR23 ;  /* 0x0000001786927c20 */ /* 0x000fe20008410000 */
[----:B------:R-:W-:Y:S01]  /*1c30*/  FFMA.FTZ R153, R234, R142, R153 ;  /* 0x0000008eea997223 */ /* 0x000fe20000010099 */
[----:B------:R-:W-:Y:S01]  /*1c40*/  FFMA.FTZ R133, R27, R33, R200 ;  /* 0x000000211b857223 */ /* 0x000fe200000100c8 */
[----:B------:R-:W-:Y:S01]  /*1c50*/  FADD.FTZ R132, R132, R33 ;  /* 0x0000002184847221 */ /* 0x000fe20000010000 */
[----:B------:R-:W-:Y:S02]  /*1c60*/  FMUL.FTZ R161, R135, UR23 ;  /* 0x0000001787a17c20 */ /* 0x000fe40008410000 */
[----:B------:R-:W-:Y:S01]  /*1c70*/  FFMA.FTZ R200, R146, R153, R133 ;  /* 0x0000009992c87223 */ /* 0x000fe20000010085 */
[----:B------:R-:W-:Y:S01]  /*1c80*/  FADD.FTZ R132, R132, R153 ;  /* 0x0000009984847221 */ /* 0x000fe20000010000 */
        /* <DEDUP_REMOVED lines=18> */
.L_x_3468:
[----:B------:R-:W-:Y:S05]  /*1db0*/  BSYNC.RECONVERGENT B0 ;  /* 0x0000000000007941 */ /* 0x000fea0003800200 */
.L_x_3467:
[----:B------:R-:W-:Y:S04]  /*1dc0*/  BSSY.RECONVERGENT B0, `(.L_x_3469) ;  /* 0x0000041000007945 */ /* 0x000fe80003800200 */
[----:B------:R-:W-:Y:S05]  /*1dd0*/  @!P4 BRA `(.L_x_3470) ;  /* 0x0000000000fcc947 */ /* 0x000fea0003800000 */
[----:B------:R-:W0:Y:S01]  /*1de0*/  LDC.64 R132, c[0x0][0x3a8] ;  /* 0x0000ea00ff847b82 */ /* 0x000e220000000a00 */
[----:B------:R-:W-:-:S04]  /*1df0*/  ISETP.NE.U32.AND P0, PT, RZ, UR20, PT ;  /* 0x00000014ff007c0c */ /* 0x000fc8000bf05070 */
[----:B------:R-:W-:-:S03]  /*1e00*/  ISETP.NE.AND.EX P0, PT, RZ, UR21, PT, P0 ;  /* 0x00000015ff007c0c */ /* 0x000fc6000bf05300 */
[----:B------:R-:W1:Y:S08]  /*1e10*/  LDC.64 R136, c[0x0][0x430] ;  /* 0x00010c00ff887b82 */ /* 0x000e700000000a00 */
[----:B------:R-:W2:Y:S01]  /*1e20*/  LDC.64 R140, c[0x0][0x428] ;  /* 0x00010a00ff8c7b82 */ /* 0x000ea20000000a00 */
[----:B0-----:R-:W-:-:S07]  /*1e30*/  IMAD.WIDE.U32 R132, R201, 0x10, R132 ;  /* 0x00000010c9847825 */ /* 0x001fce00078e0084 */
[----:B------:R-:W0:Y:S01]  /*1e40*/  @P0 LDC.64 R144, c[0x0][0x3b8] ;  /* 0x0000ee00ff900b82 */ /* 0x000e220000000a00 */
[----:B------:R-:W3:Y:S01]  /*1e50*/  LDG.E.128 R132, desc[UR10][R132.64] ;  /* 0x0000000a84847981 */ /* 0x000ee2000c1e1d00 */
[----:B-1----:R-:W-:Y:S01]  /*1e60*/  IMAD.WIDE.U32 R136, R201, 0x10, R136 ;  /* 0x00000010c9887825 */ /* 0x002fe200078e0088 */
[----:B------:R-:W-:-:S05]  /*1e70*/  ISETP.NE.U32.AND P5, PT, RZ, UR26, PT ;  /* 0x0000001aff007c0c */ /* 0x000fca000bfa5070 */
[----:B------:R-:W1:Y:S01]  /*1e80*/  LDC.64 R208, c[0x0][0x3b0] ;  /* 0x0000ec00ffd07b82 */ /* 0x000e620000000a00 */
[----:B------:R-:W4:Y:S01]  /*1e90*/  LDG.E.128 R136, desc[UR10][R136.64] ;  /* 0x0000000a88887981 */ /* 0x000f22000c1e1d00 */
[----:B--2---:R-:W-:-:S06]  /*1ea0*/  IMAD.WIDE.U32 R140, R201, 0x10, R140 ;  /* 0x00000010c98c7825 */ /* 0x004fcc00078e008c */
[----:B------:R-:W2:Y:S01]  /*1eb0*/  LDG.E.128 R140, desc[UR10][R140.64] ;  /* 0x0000000a8c8c7981 */ /* 0x000ea2000c1e1d00 */
[----:B------:R-:W-:Y:S01]  /*1ec0*/  ISETP.NE.AND.EX P5, PT, RZ, UR27, PT, P5 ;  /* 0x0000001bff007c0c */ /* 0x000fe2000bfa5350 */
[----:B0-----:R-:W-:-:S05]  /*1ed0*/  @P0 IMAD.WIDE.U32 R144, R201, 0x4, R144 ;  /* 0x00000004c9900825 */ /* 0x001fca00078e0090 */
[----:B------:R0:W5:Y:S07]  /*1ee0*/  @P0 LDG.E R11, desc[UR10][R144.64] ;  /* 0x0000000a900b0981 */ /* 0x00016e000c1e1900 */
[----:B0-----:R-:W0:Y:S02]  /*1ef0*/  @P5 LDC.64 R144, c[0x0][0x438] ;  /* 0x00010e00ff905b82 */ /* 0x001e240000000a00 */
[----:B0-----:R-:W-:-:S05]  /*1f00*/  @P5 IMAD.WIDE.U32 R144, R201, 0x10, R144 ;  /* 0x00000010c9905825 */ /* 0x001fca00078e0090 */
[----:B------:R1:W5:Y:S02]  /*1f10*/  @P5 LDG.E.128 R116, desc[UR10][R144.64] ;  /* 0x0000000a90745981 */ /* 0x000364000c1e1d00 */
[----:B-1----:R-:W-:-:S05]  /*1f20*/  IMAD.WIDE.U32 R144, R201, 0x4, R208 ;  /* 0x00000004c9907825 */ /* 0x002fca00078e00d0 */
[----:B------:R0:W5:Y:S01]  /*1f30*/  LDG.E R12, desc[UR10][R144.64] ;  /* 0x0000000a900c7981 */ /* 0x000162000c1e1900 */
[----:B------:R-:W-:Y:S01]  /*1f40*/  IADD3 R201, PT, PT, R201, 0x80, RZ ;  /* 0x00000080c9c97810 */ /* 0x000fe20007ffe0ff */
[C---:B---3--:R-:W-:Y:S01]  /*1f50*/  FADD.FTZ R15, -R170.reuse, R132 ;  /* 0x00000084aa0f7221 */ /* 0x048fe20000010100 */
[----:B------:R-:W-:-:S03]  /*1f60*/  FADD.FTZ R28, -R170, R133 ;  /* 0x00000085aa1c7221 */ /* 0x000fc60000010100 */
[----:B------:R-:W-:Y:S01]  /*1f70*/  FMUL.FTZ R15, R15, UR23 ;  /* 0x000000170f0f7c20 */ /* 0x000fe20008410000 */
[----:B----45:R-:W-:Y:S01]  /*1f80*/  FMUL.FTZ R19, R220, R136 ;  /* 0x00000088dc137220 */ /* 0x030fe20000410000 */
[----:B------:R-:W-:Y:S01]  /*1f90*/  FMUL.FTZ R133, R222, R138 ;  /* 0x0000008ade857220 */ /* 0x000fe20000410000 */
[----:B0-----:R-:W-:Y:S01]  /*1fa0*/  FMUL.FTZ R144, R221, R137 ;  /* 0x00000089dd907220 */ /* 0x001fe20000410000 */
[----:B------:R-:W-:Y:S01]  /*1fb0*/  FMUL.FTZ R28, R28, UR23 ;  /* 0x000000171c1c7c20 */ /* 0x000fe20008410000 */
[----:B------:R-:W-:Y:S01]  /*1fc0*/  FADD.FTZ R134, -R170, R134 ;  /* 0x00000086aa867221 */ /* 0x000fe20000010100 */
[----:B--2---:R-:W-:Y:S01]  /*1fd0*/  FFMA.FTZ R19, R224, R140, R19 ;  /* 0x0000008ce0137223 */ /* 0x004fe20000010013 */
[----:B------:R-:W-:Y:S01]  /*1fe0*/  FFMA.FTZ R152, R226, R142, R133 ;  /* 0x0000008ee2987223 */ /* 0x000fe20000010085 */
[----:B------:R-:W-:Y:S02]  /*1ff0*/  FFMA.FTZ R144, R225, R141, R144 ;  /* 0x0000008de1907223 */ /* 0x000fe40000010090 */
[----:B------:R-:W-:Y:S01]  /*2000*/  FADD.FTZ R171, R171, R19 ;  /* 0x00000013abab7221 */ /* 0x000fe20000010000 */
[----:B------:R-:W-:Y:S01]  /*2010*/  FFMA.FTZ R133, R15, R19, R200 ;  /* 0x000000130f857223 */ /* 0x000fe200000100c8 */
[----:B------:R-:W-:Y:S01]  /*2020*/  FMUL.FTZ R145, R134, UR23 ;  /* 0x0000001786917c20 */ /* 0x000fe20008410000 */
[----:B------:R-:W-:Y:S01]  /*2030*/  FADD.FTZ R135, -R170, R135 ;  /* 0x00000087aa877221 */ /* 0x000fe20000010100 */
        /* <DEDUP_REMOVED lines=25> */
.L_x_3470:
[----:B------:R-:W-:Y:S05]  /*21d0*/  BSYNC.RECONVERGENT B0 ;  /* 0x0000000000007941 */ /* 0x000fea0003800200 */
.L_x_3469:
        /* <DEDUP_REMOVED lines=10> */
[----:B-1----:R-:W-:-:S06]  /*2280*/  IMAD.WIDE.U32 R132, R201, 0x10, R132 ;  /* 0x00000010c9847825 */ /* 0x002fcc00078e0084 */
[----:B------:R-:W4:Y:S01]  /*2290*/  LDG.E.128 R132, desc[UR10][R132.64] ;  /* 0x0000000a84847981 */ /* 0x000f22000c1e1d00 */
[----:B--2---:R-:W-:-:S05]  /*22a0*/  IMAD.WIDE.U32 R34, R201, 0x10, R34 ;  /* 0x00000010c9227825 */ /* 0x004fca00078e0022 */
[----:B------:R0:W2:Y:S01]  /*22b0*/  LDG.E.128 R136, desc[UR10][R34.64] ;  /* 0x0000000a22887981 */ /* 0x0000a2000c1e1d00 */
[----:B------:R-:W-:-:S04]  /*22c0*/  ISETP.NE.U32.AND P5, PT, RZ, UR20, PT ;  /* 0x00000014ff007c0c */ /* 0x000fc8000bfa5070 */
[----:B------:R-:W-:Y:S01]  /*22d0*/  ISETP.NE.AND.EX P5, PT, RZ, UR21, PT, P5 ;  /* 0x00000015ff007c0c */ /* 0x000fe2000bfa5350 */
[----:B0-----:R-:W-:-:S05]  /*22e0*/  @P0 IMAD.WIDE.U32 R34, R201, 0x10, R150 ;  /* 0x00000010c9220825 */ /* 0x001fca00078e0096 */
[----:B------:R0:W5:Y:S07]  /*22f0*/  @P0 LDG.E.128 R120, desc[UR10][R34.64] ;  /* 0x0000000a22780981 */ /* 0x00016e000c1e1d00 */
[----:B------:R-:W1:Y:S08]  /*2300*/  @P5 LDC.64 R150, c[0x0][0x3b8] ;  /* 0x0000ee00ff965b82 */ /* 0x000e700000000a00 */
[----:B0-----:R-:W0:Y:S01]  /*2310*/  LDC.64 R34, c[0x0][0x3b0] ;  /* 0x0000ec00ff227b82 */ /* 0x001e220000000a00 */
[----:B-1----:R-:W-:-:S05]  /*2320*/  @P5 IMAD.WIDE.U32 R150, R201, 0x4, R150 ;  /* 0x00000004c9965825 */ /* 0x002fca00078e0096 */
[----:B------:R1:W5:Y:S01]  /*2330*/  @P5 LDG.E R13, desc[UR10][R150.64] ;  /* 0x0000000a960d5981 */ /* 0x000362000c1e1900 */
[----:B0-----:R-:W-:-:S05]  /*2340*/  IMAD.WIDE.U32 R34, R201, 0x4, R34 ;  /* 0x00000004c9227825 */ /* 0x001fca00078e0022 */
[----:B------:R2:W5:Y:S01]  /*2350*/  LDG.E R14, desc[UR10][R34.64] ;  /* 0x0000000a220e7981 */ /* 0x000562000c1e1900 */
[C---:B---3--:R-:W-:Y:S01]  /*2360*/  FADD.FTZ R29, -R170.reuse, R140 ;  /* 0x0000008caa1d7221 */ /* 0x048fe20000010100 */
[----:B------:R-:W-:-:S03]  /*2370*/  FADD.FTZ R140, -R170, R141 ;  /* 0x0000008daa8c7221 */ /* 0x000fc60000010100 */
[----:B------:R-:W-:Y:S01]  /*2380*/  FMUL.FTZ R29, R29, UR23 ;  /* 0x000000171d1d7c20 */ /* 0x000fe20008410000 */
[----:B----45:R-:W-:Y:S01]  /*2390*/  FMUL.FTZ R141, R212, R132 ;  /* 0x00000084d48d7220 */ /* 0x030fe20000410000 */
[----:B-1----:R-:W-:Y:S01]  /*23a0*/  FMUL.FTZ R150, R213, R133 ;  /* 0x00000085d5967220 */ /* 0x002fe20000410000 */
[----:B------:R-:W-:Y:S01]  /*23b0*/  FADD.FTZ R100, R100, R132 ;  /* 0x0000008464647221 */ /* 0x000fe20000010000 */
[----:B------:R-:W-:Y:S01]  /*23c0*/  FFMA.FTZ R76, R132, R29, R76 ;  /* 0x0000001d844c7223 */ /* 0x000fe2000001004c */
[----:B--2---:R-:W-:Y:S01]  /*23d0*/  FFMA.FTZ R34, R216, R136, R141 ;  /* 0x00000088d8227223 */ /* 0x004fe2000001008d */
[----:B------:R-:W-:Y:S01]  /*23e0*/  FMUL.FTZ R132, R215, R135 ;  /* 0x00000087d7847220 */ /* 0x000fe20000410000 */
[----:B------:R-:W-:Y:S01]  /*23f0*/  FADD.FTZ R142, -R170, R142 ;  /* 0x0000008eaa8e7221 */ /* 0x000fe20000010100 */
[----:B------:R-:W-:Y:S01]  /*2400*/  FMUL.FTZ R35, R140, UR23 ;  /* 0x000000178c237c20 */ /* 0x000fe20008410000 */
[----:B------:R-:W-:Y:S01]  /*2410*/  FFMA.FTZ R150, R217, R137, R150 ;  /* 0x00000089d9967223 */ /* 0x000fe20000010096 */
[----:B------:R-:W-:Y:S01]  /*2420*/  FMUL.FTZ R157, R214, R134 ;  /* 0x00000086d69d7220 */ /* 0x000fe20000410000 */
[----:B------:R-:W-:Y:S01]  /*2430*/  FADD.FTZ R171, R171, R34 ;  /* 0x00000022abab7221 */ /* 0x000fe20000010000 */
[----:B------:R-:W-:Y:S01]  /*2440*/  FFMA.FTZ R200, R29, R34, R200 ;  /* 0x000000221dc87223 */ /* 0x000fe200000100c8 */
[----:B------:R-:W-:Y:S01]  /*2450*/  FFMA.FTZ R169, R219, R139, R132 ;  /* 0x0000008bdba97223 */ /* 0x000fe20000010084 */
[----:B------:R-:W-:Y:S01]  /*2460*/  FADD.FTZ R143, -R170, R143 ;  /* 0x0000008faa8f7221 */ /* 0x000fe20000010100 */
[----:B------:R-:W-:Y:S01]  /*2470*/  FMUL.FTZ R151, R142, UR23 ;  /* 0x000000178e977c20 */ /* 0x000fe20008410000 */
        /* <DEDUP_REMOVED lines=22> */
.L_x_3472:
[----:B------:R-:W-:Y:S05]  /*25e0*/  BSYNC.RECONVERGENT B0 ;  /* 0x0000000000007941 */ /* 0x000fea0003800200 */
.L_x_3471:
        /* <DEDUP_REMOVED lines=32> */
.L_x_3474:
[----:B------:R-:W-:Y:S05]  /*27f0*/  BSYNC.RECONVERGENT B0 ;  /* 0x0000000000007941 */ /* 0x000fea0003800200 */
.L_x_3473:
        /* <DEDUP_REMOVED lines=65> */
.L_x_3479:
[--C-:B------:R-:W-:Y:S01]  /*2c10*/  FFMA.FTZ R124, R0, UR16, R138.reuse ;  /* 0x00000010007c7c23 */ /* 0x100fe2000801008a */
[--C-:B------:R-:W-:Y:S01]  /*2c20*/  FFMA.FTZ R125, R25, UR16, R138.reuse ;  /* 0x00000010197d7c23 */ /* 0x100fe2000801008a */
[----:B------:R-:W-:Y:S01]  /*2c30*/  FFMA.FTZ R127, R149, UR16, R138 ;  /* 0x00000010957f7c23 */ /* 0x000fe2000801008a */
[----:B-----5:R-:W-:Y:S01]  /*2c40*/  LOP3.LUT P5, RZ, R8, 0xff, RZ, 0xc0, !PT ;  /* 0x000000ff08ff7812 */ /* 0x020fe200078ac0ff */
[----:B------:R-:W-:Y:S01]  /*2c50*/  FADD.FTZ R124, R23, -R124 ;  /* 0x8000007c177c7221 */ /* 0x000fe20000010000 */
[----:B------:R-:W-:Y:S01]  /*2c60*/  FADD.FTZ R125, R32, -R125 ;  /* 0x8000007d207d7221 */ /* 0x000fe20000010000 */
[----:B------:R-:W-:Y:S02]  /*2c70*/  FADD.FTZ R127, R156, -R127 ;  /* 0x8000007f9c7f7221 */ /* 0x000fe40000010000 */
[----:B------:R-:W-:Y:S01]  /*2c80*/  FMUL.FTZ R124, R124, UR23 ;  /* 0x000000177c7c7c20 */ /* 0x000fe20008410000 */
[----:B------:R-:W-:Y:S01]  /*2c90*/  FMUL.FTZ R125, R125, UR23 ;  /* 0x000000177d7d7c20 */ /* 0x000fe20008410000 */
[----:B------:R-:W-:Y:S01]  /*2ca0*/  FMUL.FTZ R126, R127, UR23 ;  /* 0x000000177f7e7c20 */ /* 0x000fe20008410000 */
[----:B------:R-:W-:Y:S01]  /*2cb0*/  FFMA.FTZ R127, R158, UR16, R138 ;  /* 0x000000109e7f7c23 */ /* 0x000fe2000801008a */
[----:B------:R-:W-:Y:S01]  /*2cc0*/  FMUL.FTZ R132, R124, UR22 ;  /* 0x000000167c847c20 */ /* 0x000fe20008410000 */
[----:B------:R-:W-:Y:S01]  /*2cd0*/  FMUL.FTZ R133, R125, UR22 ;  /* 0x000000167d857c20 */ /* 0x000fe20008410000 */
[----:B------:R-:W-:Y:S01]  /*2ce0*/  FMUL.FTZ R134, R126, UR22 ;  /* 0x000000167e867c20 */ /* 0x000fe20008410000 */
[----:B------:R-:W-:-:S02]  /*2cf0*/  FADD.FTZ R127, R164, -R127 ;  /* 0x8000007fa47f7221 */ /* 0x000fc40000010000 */
[----:B------:R-:W-:Y:S02]  /*2d00*/  SEL R132, R132, RZ, P5 ;  /* 0x000000ff84847207 */ /* 0x000fe40002800000 */
[----:B------:R-:W-:Y:S01]  /*2d10*/  LOP3.LUT P5, RZ, R8, 0xff00, RZ, 0xc0, !PT ;  /* 0x0000ff0008ff7812 */ /* 0x000fe200078ac0ff */
[----:B------:R-:W-:-:S03]  /*2d20*/  FMUL.FTZ R127, R127, UR23 ;  /* 0x000000177f7f7c20 */ /* 0x000fc60008410000 */
[----:B------:R-:W-:Y:S01]  /*2d30*/  SEL R133, R133, RZ, P5 ;  /* 0x000000ff85857207 */ /* 0x000fe20002800000 */
[----:B------:R-:W-:Y:S01]  /*2d40*/  FMUL.FTZ R135, R127, UR22 ;  /* 0x000000167f877c20 */ /* 0x000fe20008410000 */
[----:B------:R-:W-:-:S04]  /*2d50*/  LOP3.LUT P5, RZ, R8, 0xff0000, RZ, 0xc0, !PT ;  /* 0x00ff000008ff7812 */ /* 0x000fc800078ac0ff */
[----:B------:R-:W-:Y:S02]  /*2d60*/  SEL R134, R134, RZ, P5 ;  /* 0x000000ff86867207 */ /* 0x000fe40002800000 */
[----:B------:R-:W-:-:S04]  /*2d70*/  ISETP.GE.U32.AND P5, PT, R8, 0x1000000, PT ;  /* 0x010000000800780c */ /* 0x000fc80003fa6070 */
[----:B------:R-:W-:Y:S01]  /*2d80*/  SEL R135, R135, RZ, P5 ;  /* 0x000000ff87877207 */ /* 0x000fe20002800000 */
[----:B------:R-:W-:Y:S08]  /*2d90*/  BRA `(.L_x_3480) ;  /* 0x0000000c001c7947 */ /* 0x000ff00003800000 */
.L_x_3478:
[----:B------:R-:W-:Y:S01]  /*2da0*/  UMOV UR4, UR8 ;  /* 0x0000000800047c82 */ /* 0x000fe20008000000 */
[----:B------:R-:W-:Y:S01]  /*2db0*/  UMOV UR5, UR9 ;  /* 0x0000000900057c82 */ /* 0x000fe20008000000 */
[----:B------:R-:W-:-:S04]  /*2dc0*/  UISETP.NE.U32.AND UP0, UPT, UR4, URZ, UPT ;  /* 0x000000ff0400728c */ /* 0x000fc8000bf05070 */
[----:B------:R-:W-:-:S09]  /*2dd0*/  UISETP.NE.AND.EX UP0, UPT, UR5, URZ, UPT, UP0 ;  /* 0x000000ff0500728c */ /* 0x000fd2000bf05300 */
[----:B------:R-:W-:Y:S05]  /*2de0*/  BRA.U UP0, `(.L_x_3481) ;  /* 0x0000000100647547 */ /* 0x000fea000b800000 */
[--C-:B------:R-:W-:Y:S01]  /*2df0*/  FFMA.FTZ R132, R0, UR16, R138.reuse ;  /* 0x0000001000847c23 */ /* 0x100fe2000801008a */
[----:B------:R-:W-:Y:S01]  /*2e00*/  FFMA.FTZ R135, R25, UR16, R138 ;  /* 0x0000001019877c23 */ /* 0x000fe2000801008a */
[----:B-----5:R-:W-:Y:S02]  /*2e10*/  LOP3.LUT P5, RZ, R8, 0xff, RZ, 0xc0, !PT ;  /* 0x000000ff08ff7812 */ /* 0x020fe400078ac0ff */
[----:B------:R-:W-:Y:S01]  /*2e20*/  FADD.FTZ R133, R23, -R132 ;  /* 0x8000008417857221 */ /* 0x000fe20000010000 */
[----:B------:R-:W-:Y:S01]  /*2e30*/  FADD.FTZ R134, R32, -R135 ;  /* 0x8000008720867221 */ /* 0x000fe20000010000 */
[----:B------:R-:W-:Y:S02]  /*2e40*/  FFMA.FTZ R135, R149, UR16, R138 ;  /* 0x0000001095877c23 */ /* 0x000fe4000801008a */
[----:B------:R-:W-:Y:S01]  /*2e50*/  FFMA.FTZ R132, R133, UR23, R104 ;  /* 0x0000001785847c23 */ /* 0x000fe20008010068 */
[----:B------:R-:W-:Y:S01]  /*2e60*/  FFMA.FTZ R133, R134, UR23, R105 ;  /* 0x0000001786857c23 */ /* 0x000fe20008010069 */
[----:B------:R-:W-:-:S02]  /*2e70*/  FADD.FTZ R135, R156, -R135 ;  /* 0x800000879c877221 */ /* 0x000fc40000010000 */
[----:B------:R-:W-:Y:S01]  /*2e80*/  FMUL.FTZ R132, R132, UR22 ;  /* 0x0000001684847c20 */ /* 0x000fe20008410000 */
[----:B------:R-:W-:Y:S01]  /*2e90*/  FMUL.FTZ R133, R133, UR22 ;  /* 0x0000001685857c20 */ /* 0x000fe20008410000 */
[----:B------:R-:W-:Y:S01]  /*2ea0*/  FFMA.FTZ R134, R135, UR23, R106 ;  /* 0x0000001787867c23 */ /* 0x000fe2000801006a */
[----:B------:R-:W-:Y:S02]  /*2eb0*/  FFMA.FTZ R135, R158, UR16, R138 ;  /* 0x000000109e877c23 */ /* 0x000fe4000801008a */
[----:B------:R-:W-:Y:S01]  /*2ec0*/  SEL R132, R132, RZ, P5 ;  /* 0x000000ff84847207 */ /* 0x000fe20002800000 */
[----:B------:R-:W-:Y:S01]  /*2ed0*/  FMUL.FTZ R134, R134, UR22 ;  /* 0x0000001686867c20 */ /* 0x000fe20008410000 */
[----:B------:R-:W-:Y:S01]  /*2ee0*/  LOP3.LUT P5, RZ, R8, 0xff00, RZ, 0xc0, !PT ;  /* 0x0000ff0008ff7812 */ /* 0x000fe200078ac0ff */
[----:B------:R-:W-:-:S03]  /*2ef0*/  FADD.FTZ R136, R164, -R135 ;  /* 0x80000087a4887221 */ /* 0x000fc60000010000 */
[----:B------:R-:W-:Y:S01]  /*2f00*/  SEL R133, R133, RZ, P5 ;  /* 0x000000ff85857207 */ /* 0x000fe20002800000 */
[----:B------:R-:W-:Y:S01]  /*2f10*/  FFMA.FTZ R135, R136, UR23, R107 ;  /* 0x0000001788877c23 */ /* 0x000fe2000801006b */
[----:B------:R-:W-:-:S03]  /*2f20*/  LOP3.LUT P5, RZ, R8, 0xff0000, RZ, 0xc0, !PT ;  /* 0x00ff000008ff7812 */ /* 0x000fc600078ac0ff */
[----:B------:R-:W-:Y:S01]  /*2f30*/  FMUL.FTZ R135, R135, UR22 ;  /* 0x0000001687877c20 */ /* 0x000fe20008410000 */
[----:B------:R-:W-:Y:S02]  /*2f40*/  SEL R134, R134, RZ, P5 ;  /* 0x000000ff86867207 */ /* 0x000fe40002800000 */
[----:B------:R-:W-:-:S04]  /*2f50*/  ISETP.GE.U32.AND P5, PT, R8, 0x1000000, PT ;  /* 0x010000000800780c */ /* 0x000fc80003fa6070 */
[----:B------:R-:W-:Y:S01]  /*2f60*/  SEL R135, R135, RZ, P5 ;  /* 0x000000ff87877207 */ /* 0x000fe20002800000 */
[----:B------:R-:W-:Y:S08]  /*2f70*/  BRA `(.L_x_3480) ;  /* 0x0000000800a47947 */ /* 0x000ff00003800000 */
.L_x_3481:
        /* <DEDUP_REMOVED lines=25> */
.L_x_3477:
        /* <DEDUP_REMOVED lines=41> */
.L_x_3483:
        /* <DEDUP_REMOVED lines=11> */
[----:B------:R-:W-:Y:S01]  /*3450*/  FMUL.FTZ R129, R125, UR22 ;  /* 0x000000167d817c20 */ /* 0x000fe20008410000 */
[----:B------:R-:W-:Y:S01]  /*3460*/  FFMA.FTZ R127, R158, UR16, R138 ;  /* 0x000000109e7f7c23 */ /* 0x000fe2000801008a */
[----:B------:R-:W-:-:S02]  /*3470*/  FMUL.FTZ R130, R126, UR22 ;  /* 0x000000167e827c20 */ /* 0x000fc40008410000 */
[----:B------:R-:W-:Y:S01]  /*3480*/  SEL R132, R128, RZ, P5 ;  /* 0x000000ff80847207 */ /* 0x000fe20002800000 */
[----:B------:R-:W-:Y:S01]  /*3490*/  FADD.FTZ R127, R164, -R127 ;  /* 0x8000007fa47f7221 */ /* 0x000fe20000010000 */
[----:B------:R-:W-:-:S03]  /*34a0*/  LOP3.LUT P5, RZ, R9, 0xff, RZ, 0xc0, !PT ;  /* 0x000000ff09ff7812 */ /* 0x000fc600078ac0ff */
[----:B------:R-:W-:Y:S01]  /*34b0*/  FMUL.FTZ R127, R127, UR23 ;  /* 0x000000177f7f7c20 */ /* 0x000fe20008410000 */
        /* <DEDUP_REMOVED lines=15> */
.L_x_3482:
        /* <DEDUP_REMOVED lines=16> */
[----:B------:R-:W-:-:S03]  /*36b0*/  FFMA.FTZ R131, R131, UR23, R106 ;  /* 0x0000001783837c23 */ /* 0x000fc6000801006a */
[----:B------:R-:W-:Y:S01]  /*36c0*/  SEL R132, R129, RZ, P5 ;  /* 0x000000ff81847207 */ /* 0x000fe20002800000 */
[----:B------:R-:W-:Y:S01]  /*36d0*/  FMUL.FTZ R131, R131, UR22 ;  /* 0x0000001683837c20 */ /* 0x000fe20008410000 */
        /* <DEDUP_REMOVED lines=19> */
.L_x_3484:
[--C-:B------:R-:W-:Y:S01]  /*3810*/  FFMA.FTZ R124, R0, UR16, R138.reuse ;  /* 0x00000010007c7c23 */ /* 0x100fe2000801008a */
[----:B-----5:R-:W-:Y:S01]  /*3820*/  LOP3.LUT P5, RZ, R8, 0xff, RZ, 0xc0, !PT ;  /* 0x000000ff08ff7812 */ /* 0x020fe200078ac0ff */
[----:B------:R-:W-:Y:S02]  /*3830*/  FFMA.FTZ R127, R149, UR16, R138 ;  /* 0x00000010957f7c23 */ /* 0x000fe4000801008a */
[----:B------:R-:W-:Y:S02]  /*3840*/  FADD.FTZ R125, R23, -R124 ;  /* 0x8000007c177d7221 */ /* 0x000fe40000010000 */
[----:B------:R-:W-:Y:S02]  /*3850*/  FADD.FTZ R127, R156, -R127 ;  /* 0x8000007f9c7f7221 */ /* 0x000fe40000010000 */
[----:B------:R-:W-:Y:S01]  /*3860*/  FFMA.FTZ R124, R125, UR23, R104 ;  /* 0x000000177d7c7c23 */ /* 0x000fe20008010068 */
[----:B------:R-:W-:-:S03]  /*3870*/  FFMA.FTZ R125, R25, UR16, R138 ;  /* 0x00000010197d7c23 */ /* 0x000fc6000801008a */
[----:B------:R-:W-:Y:S01]  /*3880*/  FMUL.FTZ R128, R124, UR22 ;  /* 0x000000167c807c20 */ /* 0x000fe20008410000 */
[----:B------:R-:W-:-:S04]  /*3890*/  FADD.FTZ R126, R32, -R125 ;  /* 0x8000007d207e7221 */ /* 0x000fc80000010000 */
[----:B------:R-:W-:Y:S01]  /*38a0*/  SEL R132, R128, RZ, P5 ;  /* 0x000000ff80847207 */ /* 0x000fe20002800000 */
[----:B------:R-:W-:Y:S01]  /*38b0*/  FFMA.FTZ R125, R126, UR23, R105 ;  /* 0x000000177e7d7c23 */ /* 0x000fe20008010069 */
[----:B------:R-:W-:Y:S01]  /*38c0*/  LOP3.LUT P5, RZ, R9, 0xff, RZ, 0xc0, !PT ;  /* 0x000000ff09ff7812 */ /* 0x000fe200078ac0ff */
[----:B------:R-:W-:Y:S01]  /*38d0*/  FFMA.FTZ R126, R127, UR23, R106 ;  /* 0x000000177f7e7c23 */ /* 0x000fe2000801006a */
[----:B------:R-:W-:Y:S01]  /*38e0*/  FFMA.FTZ R127, R158, UR16, R138 ;  /* 0x000000109e7f7c23 */ /* 0x000fe2000801008a */
[----:B------:R-:W-:Y:S01]  /*38f0*/  FMUL.FTZ R129, R125, UR22 ;  /* 0x000000167d817c20 */ /* 0x000fe20008410000 */
        /* <DEDUP_REMOVED lines=17> */
.L_x_3480:
[----:B------:R-:W-:Y:S01]  /*3a10*/  ISETP.NE.U32.AND P5, PT, RZ, UR4, PT ;  /* 0x00000004ff007c0c */ /* 0x000fe2000bfa5070 */
[----:B------:R-:W0:Y:S03]  /*3a20*/  LDC.64 R170, c[0x0][0x468] ;  /* 0x00011a00ffaa7b82 */ /* 0x000e260000000a00 */
[----:B------:R-:W-:-:S13]  /*3a30*/  ISETP.NE.AND.EX P5, PT, RZ, UR5, PT, P5 ;  /* 0x00000005ff007c0c */ /* 0x000fda000bfa5350 */
[----:B------:R-:W1:Y:S02]  /*3a40*/  @P5 LDC.64 R136, c[0x0][0x478] ;  /* 0x00011e00ff885b82 */ /* 0x000e640000000a00 */
[----:B-1----:R-:W-:-:S05]  /*3a50*/  @P5 IMAD.WIDE.U32 R136, R10, 0x10, R136 ;  /* 0x000000100a885825 */ /* 0x002fca00078e0088 */
[----:B------:R0:W-:Y:S01]  /*3a60*/  @P5 STG.E.128 desc[UR10][R136.64], R124 ;  /* 0x0000007c88005986 */ /* 0x0001e2000c101d0a */
[----:B------:R-:W-:-:S04]  /*3a70*/  ISETP.NE.U32.AND P5, PT, RZ, UR20, PT ;  /* 0x00000014ff007c0c */ /* 0x000fc8000bfa5070 */
[----:B------:R-:W-:-:S13]  /*3a80*/  ISETP.NE.AND.EX P5, PT, RZ, UR21, PT, P5 ;  /* 0x00000015ff007c0c */ /* 0x000fda000bfa5350 */
[----:B------:R-:W1:Y:S01]  /*3a90*/  @P5 LDC.64 R140, c[0x0][0x470] ;  /* 0x00011c00ff8c5b82 */ /* 0x000e620000000a00 */
[----:B0-----:R-:W-:-:S05]  /*3aa0*/  IMAD.WIDE.U32 R136, R10, 0x10, R170 ;  /* 0x000000100a887825 */ /* 0x001fca00078e00aa */
[----:B------:R1:W-:Y:S02]  /*3ab0*/  STG.E.128 desc[UR10][R136.64], R132 ;  /* 0x0000008488007986 */ /* 0x0003e4000c101d0a */
[C---:B-1----:R-:W-:Y:S01]  /*3ac0*/  @P5 IMAD.WIDE.U32 R132, R10.reuse, 0x10, R140 ;  /* 0x000000100a845825 */ /* 0x042fe200078e008c */
[----:B------:R-:W-:-:S04]  /*3ad0*/  IADD3 R10, PT, PT, R10, 0x80, RZ ;  /* 0x000000800a0a7810 */ /* 0x000fc80007ffe0ff */
[----:B------:R0:W-:Y:S03]  /*3ae0*/  @P5 STG.E.128 desc[UR10][R132.64], R128 ;  /* 0x0000008084005986 */ /* 0x0001e6000c101d0a */
.L_x_3476:
[----:B------:R-:W-:Y:S05]  /*3af0*/  BSYNC.RECONVERGENT B0 ;  /* 0x0000000000007941 */ /* 0x000fea0003800200 */
.L_x_3475:
        /* <DEDUP_REMOVED lines=14> */
[----:B------:R-:W-:Y:S01]  /*3be0*/  FFMA.FTZ R136, R159, UR16, R138 ;  /* 0x000000109f887c23 */ /* 0x000fe2000801008a */
[----:B------:R-:W-:Y:S01]  /*3bf0*/  FADD.FTZ R125, R22, -R125 ;  /* 0x8000007d167d7221 */ /* 0x000fe20000010000 */
[----:B------:R-:W-:Y:S02]  /*3c00*/  FADD.FTZ R126, R31, -R126 ;  /* 0x8000007e1f7e7221 */ /* 0x000fe40000010000 */
[----:B------:R-:W-:Y:S01]  /*3c10*/  FADD.FTZ R136, R165, -R136 ;  /* 0x80000088a5887221 */ /* 0x000fe20000010000 */
[----:B------:R-:W-:Y:S01]  /*3c20*/  FFMA.FTZ R124, R125, UR23, R36 ;  /* 0x000000177d7c7c23 */ /* 0x000fe20008010024 */
[----:B------:R-:W-:Y:S01]  /*3c30*/  FFMA.FTZ R125, R126, UR23, R37 ;  /* 0x000000177e7d7c23 */ /* 0x000fe20008010025 */
[----:B------:R-:W-:-:S02]  /*3c40*/  FFMA.FTZ R126, R148, UR16, R138 ;  /* 0x00000010947e7c23 */ /* 0x000fc4000801008a */
[----:B0-----:R-:W-:Y:S01]  /*3c50*/  FMUL.FTZ R128, R124, UR22 ;  /* 0x000000167c807c20 */ /* 0x001fe20008410000 */
        /* <DEDUP_REMOVED lines=22> */
.L_x_3489:
[--C-:B0-----:R-:W-:Y:S01]  /*3dc0*/  FFMA.FTZ R129, R18, UR16, R138.reuse ;  /* 0x0000001012817c23 */ /* 0x101fe2000801008a */
[--C-:B------:R-:W-:Y:S01]  /*3dd0*/  FFMA.FTZ R130, R24, UR16, R138.reuse ;  /* 0x0000001018827c23 */ /* 0x100fe2000801008a */
[----:B------:R-:W-:Y:S01]  /*3de0*/  LOP3.LUT P6, RZ, R6, 0xff, RZ, 0xc0, !PT ;  /* 0x000000ff06ff7812 */ /* 0x000fe200078cc0ff */
        /* <DEDUP_REMOVED lines=30> */
.L_x_3488:
        /* <DEDUP_REMOVED lines=14> */
[----:B0-----:R-:W-:Y:S01]  /*40b0*/  FMUL.FTZ R128, R124, UR22 ;  /* 0x000000167c807c20 */ /* 0x001fe20008410000 */
        /* <DEDUP_REMOVED lines=21> */
.L_x_3491:
[--C-:B0-----:R-:W-:Y:S01]  /*4210*/  FFMA.FTZ R129, R18, UR16, R138.reuse ;  /* 0x0000001012817c23 */ /* 0x101fe2000801008a */
[--C-:B------:R-:W-:Y:S01]  /*4220*/  FFMA.FTZ R130, R24, UR16, R138.reuse ;  /* 0x0000001018827c23 */ /* 0x100fe2000801008a */
[----:B------:R-:W-:Y:S01]  /*4230*/  LOP3.LUT P6, RZ, R6, 0xff, RZ, 0xc0, !PT ;  /* 0x000000ff06ff7812 */ /* 0x000fe200078cc0ff */
        /* <DEDUP_REMOVED lines=30> */
.L_x_3487:
        /* <DEDUP_REMOVED lines=28> */
[----:B------:R-:W-:-:S04]  /*45e0*/  ISETP.GE.U32.AND P6, PT, R6, 0x1000000, PT ;  /* 0x010000000600780c */ /* 0x000fc80003fc6070 */
[----:B------:R-:W-:Y:S01]  /*45f0*/  SEL R135, R135, RZ, P6 ;  /* 0x000000ff87877207 */ /* 0x000fe20003000000 */
[----:B------:R-:W-:Y:S08]  /*4600*/  BRA `(.L_x_3490) ;  /* 0x0000000400347947 */ /* 0x000ff00003800000 */
.L_x_3493:
        /* <DEDUP_REMOVED lines=22> */
[----:B------:R-:W-:-:S04]  /*4770*/  ISETP.GE.U32.AND P6, PT, R6, 0x1000000, PT ;  /* 0x010000000600780c */ /* 0x000fc80003fc6070 */
[----:B------:R-:W-:Y:S01]  /*4780*/  SEL R135, R136, RZ, P6 ;  /* 0x000000ff88877207 */ /* 0x000fe20003000000 */
[----:B------:R-:W-:Y:S08]  /*4790*/  BRA `(.L_x_3490) ;  /* 0x0000000000d07947 */ /* 0x000ff00003800000 */
.L_x_3492:
        /* <DEDUP_REMOVED lines=28> */
.L_x_3494:
        /* <DEDUP_REMOVED lines=24> */
.L_x_3490:
[----:B------:R-:W0:Y:S01]  /*4ae0*/  @UP0 LDCU.64 UR4, c[0x0][0x478] ;  /* 0x00008f00ff0407ac */ /* 0x000e220008000a00 */
[----:B------:R-:W-:Y:S01]  /*4af0*/  PLOP3.LUT P6, PT, PT, PT, UP0, 0x80, 0x8 ;  /* 0x000000000008781c */ /* 0x000fe20003fcf008 */
[----:B------:R-:W-:Y:S01]  /*4b00*/  HFMA2 R137, -RZ, RZ, 0, 9.5367431640625e-07 ;  /* 0x00000010ff897431 */ /* 0x000fe200000001ff */
[----:B------:R-:W1:Y:S11]  /*4b10*/  @P5 LDC.64 R140, c[0x0][0x470] ;  /* 0x00011c00ff8c5b82 */ /* 0x000e760000000a00 */
[----:B0-----:R-:W-:Y:S01]  /*4b20*/  @P6 IMAD.WIDE.U32 R136, R10, R137, UR4 ;  /* 0x000000040a886e25 */ /* 0x001fe2000f8e0089 */
[----:B------:R-:W-:-:S13]  /*4b30*/  PLOP3.LUT P6, PT, PT, PT, UP0, 0x80, 0x8 ;  /* 0x000000000008781c */ /* 0x000fda0003fcf008 */
[----:B------:R0:W-:Y:S02]  /*4b40*/  @P6 STG.E.128 desc[UR10][R136.64], R124 ;  /* 0x0000007c88006986 */ /* 0x0001e4000c101d0a */
[----:B0-----:R-:W0:Y:S02]  /*4b50*/  LDC.64 R136, c[0x0][0x468] ;  /* 0x00011a00ff887b82 */ /* 0x001e240000000a00 */
[----:B0-----:R-:W-:-:S05]  /*4b60*/  IMAD.WIDE.U32 R136, R10, 0x10, R136 ;  /* 0x000000100a887825 */ /* 0x001fca00078e0088 */
[----:B------:R1:W-:Y:S02]  /*4b70*/  STG.E.128 desc[UR10][R136.64], R132 ;  /* 0x0000008488007986 */ /* 0x0003e4000c101d0a */
[C---:B-1----:R-:W-:Y:S01]  /*4b80*/  @P5 IMAD.WIDE.U32 R132, R10.reuse, 0x10, R140 ;  /* 0x000000100a845825 */ /* 0x042fe200078e008c */
[----:B------:R-:W-:-:S04]  /*4b90*/  IADD3 R10, PT, PT, R10, 0x80, RZ ;  /* 0x000000800a0a7810 */ /* 0x000fc80007ffe0ff */
[----:B------:R1:W-:Y:S03]  /*4ba0*/  @P5 STG.E.128 desc[UR10][R132.64], R128 ;  /* 0x0000008084005986 */ /* 0x0003e6000c101d0a */
.L_x_3486:
[----:B------:R-:W-:Y:S05]  /*4bb0*/  BSYNC.RECONVERGENT B0 ;  /* 0x0000000000007941 */ /* 0x000fea0003800200 */
.L_x_3485:
        /* <DEDUP_REMOVED lines=12> */
[----:B------:R-:W-:Y:S01]  /*4c80*/  LOP3.LUT P6, RZ, R4, 0xff, RZ, 0xc0, !PT ;  /* 0x000000ff04ff7812 */ /* 0x000fe200078cc0ff */
[----:B------:R-:W-:Y:S02]  /*4c90*/  FFMA.FTZ R127, R147, UR16, R138 ;  /* 0x00000010937f7c23 */ /* 0x000fe4000801008a */
[----:B------:R-:W-:Y:S02]  /*4ca0*/  FADD.FTZ R125, R21, -R124 ;  /* 0x8000007c157d7221 */ /* 0x000fe40000010000 */
[----:B------:R-:W-:Y:S02]  /*4cb0*/  FADD.FTZ R127, R154, -R127 ;  /* 0x8000007f9a7f7221 */ /* 0x000fe40000010000 */
[----:B------:R-:W-:Y:S01]  /*4cc0*/  FFMA.FTZ R124, R125, UR23, R108 ;  /* 0x000000177d7c7c23 */ /* 0x000fe2000801006c */
[----:B------:R-:W-:-:S03]  /*4cd0*/  FFMA.FTZ R125, R26, UR16, R138 ;  /* 0x000000101a7d7c23 */ /* 0x000fc6000801008a */
[----:B01----:R-:W-:Y:S01]  /*4ce0*/  FMUL.FTZ R128, R124, UR22 ;  /* 0x000000167c807c20 */ /* 0x003fe20008410000 */
        /* <DEDUP_REMOVED lines=25> */
.L_x_3499:
[--C-:B01----:R-:W-:Y:S01]  /*4e80*/  FFMA.FTZ R128, R17, UR16, R138.reuse ;  /* 0x0000001011807c23 */ /* 0x103fe2000801008a */
[----:B------:R-:W-:Y:S01]  /*4e90*/  LOP3.LUT P6, RZ, R4, 0xff, RZ, 0xc0, !PT ;  /* 0x000000ff04ff7812 */ /* 0x000fe200078cc0ff */
[----:B------:R-:W-:Y:S02]  /*4ea0*/  FFMA.FTZ R131, R147, UR16, R138 ;  /* 0x0000001093837c23 */ /* 0x000fe4000801008a */
[----:B------:R-:W-:Y:S02]  /*4eb0*/  FADD.FTZ R129, R21, -R128 ;  /* 0x8000008015817221 */ /* 0x000fe40000010000 */
[----:B------:R-:W-:Y:S02]  /*4ec0*/  FADD.FTZ R131, R154, -R131 ;  /* 0x800000839a837221 */ /* 0x000fe40000010000 */
[----:B------:R-:W-:Y:S02]  /*4ed0*/  FFMA.FTZ R129, R129, UR23, R108 ;  /* 0x0000001781817c23 */ /* 0x000fe4000801006c */
[----:B------:R-:W-:-:S02]  /*4ee0*/  FFMA.FTZ R131, R131, UR23, R110 ;  /* 0x0000001783837c23 */ /* 0x000fc4000801006e */
[----:B------:R-:W-:Y:S02]  /*4ef0*/  FMUL.FTZ R129, R129, UR22 ;  /* 0x0000001681817c20 */ /* 0x000fe40008410000 */
[----:B------:R-:W-:-:S03]  /*4f00*/  FMUL.FTZ R131, R131, UR22 ;  /* 0x0000001683837c20 */ /* 0x000fc60008410000 */
        /* <DEDUP_REMOVED lines=24> */
.L_x_3498:
        /* <DEDUP_REMOVED lines=13> */
[----:B01----:R-:W-:Y:S01]  /*5160*/  FMUL.FTZ R128, R124, UR22 ;  /* 0x000000167c807c20 */ /* 0x003fe20008410000 */
        /* <DEDUP_REMOVED lines=22> */
.L_x_3501:
[--C-:B01----:R-:W-:Y:S01]  /*52d0*/  FFMA.FTZ R128, R17, UR16, R138.reuse ;  /* 0x0000001011807c23 */ /* 0x103fe2000801008a */
        /* <DEDUP_REMOVED lines=26> */
[----:B------:R-:W-:-:S04]  /*5480*/  FMUL.FTZ R131, R131, UR23 ;  /* 0x0000001783837c20 */ /* 0x000fc80008410000 */
[----:B------:R-:W-:-:S05]  /*5490*/  FMUL.FTZ R131, R131, UR22 ;  /* 0x0000001683837c20 */ /* 0x000fca0008410000 */
[----:B------:R-:W-:Y:S02]  /*54a0*/  SEL R135, R131, RZ, P6 ;  /* 0x000000ff83877207 */ /* 0x000fe40003000000 */
[----:B------:R-:W-:-:S04]  /*54b0*/  ISETP.GE.U32.AND P6, PT, R5, 0x1000000, PT ;  /* 0x010000000500780c */ /* 0x000fc80003fc6070 */
[----:B------:R-:W-:Y:S01]  /*54c0*/  SEL R131, R131, RZ, P6 ;  /* 0x000000ff83837207 */ /* 0x000fe20003000000 */
[----:B------:R-:W-:Y:S08]  /*54d0*/  BRA `(.L_x_3500) ;  /* 0x0000000400b07947 */ /* 0x000ff00003800000 */
.L_x_3497:
        /* <DEDUP_REMOVED lines=8> */
[----:B------:R-:W-:Y:S02]  /*5560*/  LOP3.LUT P6, RZ, R4, 0xff, RZ, 0xc0, !PT ;  /* 0x000000ff04ff7812 */ /* 0x000fe400078cc0ff */
[----:B------:R-:W-:Y:S01]  /*5570*/  FADD.FTZ R125, R21, -R124 ;  /* 0x8000007c157d7221 */ /* 0x000fe20000010000 */
[----:B------:R-:W-:-:S03]  /*5580*/  FADD.FTZ R127, R154, -R127 ;  /* 0x8000007f9a7f7221 */ /* 0x000fc60000010000 */
[----:B------:R-:W-:Y:S01]  /*5590*/  FFMA.FTZ R124, R125, UR23, R108 ;  /* 0x000000177d7c7c23 */ /* 0x000fe2000801006c */
[----:B------:R-:W-:-:S03]  /*55a0*/  FFMA.FTZ R125, R26, UR16, R138 ;  /* 0x000000101a7d7c23 */ /* 0x000fc6000801008a */
[----:B01----:R-:W-:Y:S01]  /*55b0*/  FMUL.FTZ R132, R124, UR22 ;  /* 0x000000167c847c20 */ /* 0x003fe20008410000 */
[----:B------:R-:W-:-:S04]  /*55c0*/  FADD.FTZ R126, R30, -R125 ;  /* 0x8000007d1e7e7221 */ /* 0x000fc80000010000 */
[----:B------:R-:W-:Y:S01]  /*55d0*/  FFMA.FTZ R125, R126, UR23, R109 ;  /* 0x000000177e7d7c23 */ /* 0x000fe2000801006d */
[----:B------:R-:W-:Y:S01]  /*55e0*/  FFMA.FTZ R126, R127, UR23, R110 ;  /* 0x000000177f7e7c23 */ /* 0x000fe2000801006e */
[----:B------:R-:W-:Y:S01]  /*55f0*/  FFMA.FTZ R127, R160, UR16, R138 ;  /* 0x00000010a07f7c23 */ /* 0x000fe2000801008a */
[----:B------:R-:W-:Y:S01]  /*5600*/  SEL R132, R132, RZ, P6 ;  /* 0x000000ff84847207 */ /* 0x000fe20003000000 */
[----:B------:R-:W-:Y:S01]  /*5610*/  FMUL.FTZ R133, R125, UR22 ;  /* 0x000000167d857c20 */ /* 0x000fe20008410000 */
[----:B------:R-:W-:Y:S01]  /*5620*/  LOP3.LUT P6, RZ, R4, 0xff00, RZ, 0xc0, !PT ;  /* 0x0000ff0004ff7812 */ /* 0x000fe200078cc0ff */
[----:B------:R-:W-:Y:S01]  /*5630*/  FADD.FTZ R136, R166, -R127 ;  /* 0x8000007fa6887221 */ /* 0x000fe20000010000 */
[----:B------:R-:W-:Y:S02]  /*5640*/  FMUL.FTZ R134, R126, UR22 ;  /* 0x000000167e867c20 */ /* 0x000fe40008410000 */
        /* <DEDUP_REMOVED lines=8> */
.L_x_3503:
        /* <DEDUP_REMOVED lines=25> */
.L_x_3502:
[----:B------:R-:W-:-:S04]  /*5860*/  UISETP.NE.U32.AND UP0, UPT, UR8, URZ, UPT ;  /* 0x000000ff0800728c */ /* 0x000fc8000bf05070 */
[----:B------:R-:W-:-:S09]  /*5870*/  UISETP.NE.AND.EX UP0, UPT, UR9, URZ, UPT, UP0 ;  /* 0x000000ff0900728c */ /* 0x000fd2000bf05300 */
[----:B------:R-:W-:Y:S05]  /*5880*/  BRA.U !UP0, `(.L_x_3504) ;  /* 0x0000000108647547 */ /* 0x000fea000b800000 */
[--C-:B------:R-:W-:Y:S01]  /*5890*/  FFMA.FTZ R124, R17, UR16, R138.reuse ;  /* 0x00000010117c7c23 */ /* 0x100fe2000801008a */
[--C-:B------:R-:W-:Y:S01]  /*58a0*/  FFMA.FTZ R125, R26, UR16, R138.reuse ;  /* 0x000000101a7d7c23 */ /* 0x100fe2000801008a */
[----:B------:R-:W-:Y:S01]  /*58b0*/  FFMA.FTZ R127, R147, UR16, R138 ;  /* 0x00000010937f7c23 */ /* 0x000fe2000801008a */
[----:B------:R-:W-:Y:S01]  /*58c0*/  LOP3.LUT P6, RZ, R4, 0xff, RZ, 0xc0, !PT ;  /* 0x000000ff04ff7812 */ /* 0x000fe200078cc0ff */
[----:B------:R-:W-:Y:S01]  /*58d0*/  FADD.FTZ R124, R21, -R124 ;  /* 0x8000007c157c7221 */ /* 0x000fe20000010000 */
[----:B------:R-:W-:Y:S01]  /*58e0*/  FADD.FTZ R125, R30, -R125 ;  /* 0x8000007d1e7d7221 */ /* 0x000fe20000010000 */
[----:B------:R-:W-:Y:S02]  /*58f0*/  FADD.FTZ R127, R154, -R127 ;  /* 0x8000007f9a7f7221 */ /* 0x000fe40000010000 */
[----:B------:R-:W-:Y:S01]  /*5900*/  FMUL.FTZ R124, R124, UR23 ;  /* 0x000000177c7c7c20 */ /* 0x000fe20008410000 */
[----:B------:R-:W-:Y:S01]  /*5910*/  FMUL.FTZ R125, R125, UR23 ;  /* 0x000000177d7d7c20 */ /* 0x000fe20008410000 */
[----:B------:R-:W-:Y:S01]  /*5920*/  FMUL.FTZ R126, R127, UR23 ;  /* 0x000000177f7e7c20 */ /* 0x000fe20008410000 */
[----:B------:R-:W-:Y:S01]  /*5930*/  FFMA.FTZ R127, R160, UR16, R138 ;  /* 0x00000010a07f7c23 */ /* 0x000fe2000801008a */
[----:B01----:R-:W-:Y:S01]  /*5940*/  FMUL.FTZ R132, R124, UR22 ;  /* 0x000000167c847c20 */ /* 0x003fe20008410000 */
        /* <DEDUP_REMOVED lines=13> */
.L_x_3504:
[--C-:B01----:R-:W-:Y:S01]  /*5a20*/  FFMA.FTZ R132, R17, UR16, R138.reuse ;  /* 0x0000001011847c23 */ /* 0x103fe2000801008a */
        /* <DEDUP_REMOVED lines=8> */
[----:B------:R-:W-:-:S02]  /*5ab0*/  FMUL.FTZ R135, R135, UR23 ;  /* 0x0000001787877c20 */ /* 0x000fc40008410000 */
[----:B------:R-:W-:Y:S01]  /*5ac0*/  FMUL.FTZ R132, R132, UR22 ;  /* 0x0000001684847c20 */ /* 0x000fe20008410000 */
[----:B------:R-:W-:Y:S01]  /*5ad0*/  FMUL.FTZ R133, R133, UR22 ;  /* 0x0000001685857c20 */ /* 0x000fe20008410000 */
[----:B------:R-:W-:-:S03]  /*5ae0*/  FMUL.FTZ R135, R135, UR22 ;  /* 0x0000001687877c20 */ /* 0x000fc60008410000 */
        /* <DEDUP_REMOVED lines=10> */
[----:B------:R-:W-:-:S07]  /*5b90*/  SEL R135, R135, RZ, P6 ;  /* 0x000000ff87877207 */ /* 0x000fce0003000000 */
.L_x_3500:
[----:B------:R-:W0:Y:S01]  /*5ba0*/  @UP0 LDCU.64 UR4, c[0x0][0x478] ;  /* 0x00008f00ff0407ac */ /* 0x000e220008000a00 */
[----:B------:R-:W-:Y:S01]  /*5bb0*/  PLOP3.LUT P6, PT, PT, PT, UP0, 0x80, 0x8 ;  /* 0x000000000008781c */ /* 0x000fe20003fcf008 */
[----:B------:R-:W1:Y:S01]  /*5bc0*/  @P5 LDC.64 R140, c[0x0][0x470] ;  /* 0x00011c00ff8c5b82 */ /* 0x000e620000000a00 */
[----:B------:R-:W-:-:S11]  /*5bd0*/  MOV R137, 0x10 ;  /* 0x0000001000897802 */ /* 0x000fd60000000f00 */
        /* <DEDUP_REMOVED lines=9> */
.L_x_3496:
[----:B------:R-:W-:Y:S05]  /*5c70*/  BSYNC.RECONVERGENT B0 ;  /* 0x0000000000007941 */ /* 0x000fea0003800200 */
.L_x_3495:
        /* <DEDUP_REMOVED lines=21> */
[----:B012---:R-:W-:Y:S01]  /*5dd0*/  FMUL.FTZ R128, R124, UR22 ;  /* 0x000000167c807c20 */ /* 0x007fe20008410000 */
        /* <DEDUP_REMOVED lines=22> */
.L_x_3509:
[--C-:B012---:R-:W-:Y:S01]  /*5f40*/  FFMA.FTZ R129, R16, UR16, R138.reuse ;  /* 0x0000001010817c23 */ /* 0x107fe2000801008a */
        /* <DEDUP_REMOVED lines=32> */
.L_x_3508:
        /* <DEDUP_REMOVED lines=14> */
[----:B012---:R-:W-:Y:S01]  /*6230*/  FMUL.FTZ R128, R124, UR22 ;  /* 0x000000167c807c20 */ /* 0x007fe20008410000 */
        /* <DEDUP_REMOVED lines=21> */
.L_x_3511:
[--C-:B012---:R-:W-:Y:S01]  /*6390*/  FFMA.FTZ R129, R16, UR16, R138.reuse ;  /* 0x0000001010817c23 */ /* 0x107fe2000801008a */
        /* <DEDUP_REMOVED lines=32> */
.L_x_3507:
        /* <DEDUP_REMOVED lines=31> */
.L_x_3513:
        /* <DEDUP_REMOVED lines=25> */
.L_x_3512:
        /* <DEDUP_REMOVED lines=28> */
.L_x_3514:
        /* <DEDUP_REMOVED lines=24> */
.L_x_3510:
        /* <DEDUP_REMOVED lines=13> */
.L_x_3506:
[----:B------:R-:W-:Y:S05]  /*6d30*/  BSYNC.RECONVERGENT B0 ;  /* 0x0000000000007941 */ /* 0x000fea0003800200 */
.L_x_3505:
        /* <DEDUP_REMOVED lines=18> */
[----:B0123--:R-:W-:Y:S01]  /*6e60*/  FMUL.FTZ R128, R124, UR22 ;  /* 0x000000167c807c20 */ /* 0x00ffe20008410000 */
        /* <DEDUP_REMOVED lines=25> */
.L_x_3519:
[--C-:B0123--:R-:W-:Y:S01]  /*7000*/  FFMA.FTZ R128, R15, UR16, R138.reuse ;  /* 0x000000100f807c23 */ /* 0x10ffe2000801008a */
        /* <DEDUP_REMOVED lines=32> */
.L_x_3518:
        /* <DEDUP_REMOVED lines=13> */
[----:B0123--:R-:W-:Y:S01]  /*72e0*/  FMUL.FTZ R128, R124, UR22 ;  /* 0x000000167c807c20 */ /* 0x00ffe20008410000 */
        /* <DEDUP_REMOVED lines=22> */
.L_x_3521:
[--C-:B0123--:R-:W-:Y:S01]  /*7450*/  FFMA.FTZ R128, R15, UR16, R138.reuse ;  /* 0x000000100f807c23 */ /* 0x10ffe2000801008a */
        /* <DEDUP_REMOVED lines=32> */
.L_x_3517:
        /* <DEDUP_REMOVED lines=13> */
[----:B0123--:R-:W-:Y:S01]  /*7730*/  FMUL.FTZ R132, R124, UR22 ;  /* 0x000000167c847c20 */ /* 0x00ffe20008410000 */
        /* <DEDUP_REMOVED lines=17> */
.L_x_3523:
        /* <DEDUP_REMOVED lines=25> */
.L_x_3522:
        /* <DEDUP_REMOVED lines=14> */
[----:B0123--:R-:W-:Y:S01]  /*7ac0*/  FMUL.FTZ R132, R124, UR22 ;  /* 0x000000167c847c20 */ /* 0x00ffe20008410000 */
        /* <DEDUP_REMOVED lines=13> */
.L_x_3524:
[--C-:B0123--:R-:W-:Y:S01]  /*7ba0*/  FFMA.FTZ R132, R15, UR16, R138.reuse ;  /* 0x000000100f847c23 */ /* 0x10ffe2000801008a */
        /* <DEDUP_REMOVED lines=23> */
.L_x_3520:
        /* <DEDUP_REMOVED lines=13> */
.L_x_3516:
[----:B------:R-:W-:Y:S05]  /*7df0*/  BSYNC.RECONVERGENT B0 ;  /* 0x0000000000007941 */ /* 0x000fea0003800200 */
.L_x_3515:
        /* <DEDUP_REMOVED lines=12> */
[----:B------:R-:W-:Y:S01]  /*7ec0*/  FFMA.FTZ R125, R29, UR16, R138 ;  /* 0x000000101d7d7c23 */ /* 0x000fe2000801008a */
[----:B------:R-:W-:-:S03]  /*7ed0*/  LOP3.LUT P6, RZ, R14, 0xff, RZ, 0xc0, !PT ;  /* 0x000000ff0eff7812 */ /* 0x000fc600078cc0ff */
[----:B------:R-:W-:-:S04]  /*7ee0*/  FADD.FTZ R125, R34, -R125 ;  /* 0x8000007d227d7221 */ /* 0x000fc80000010000 */
[----:B------:R-:W-:Y:S01]  /*7ef0*/  FFMA.FTZ R124, R125, UR23, R120 ;  /* 0x000000177d7c7c23 */ /* 0x000fe20008010078 */
[----:B------:R-:W-:-:S03]  /*7f00*/  FFMA.FTZ R125, R35, UR16, R138 ;  /* 0x00000010237d7c23 */ /* 0x000fc6000801008a */
[----:B01234-:R-:W-:Y:S01]  /*7f10*/  FMUL.FTZ R128, R124, UR22 ;  /* 0x000000167c807c20 */ /* 0x01ffe20008410000 */
        /* <DEDUP_REMOVED lines=27> */
.L_x_3529:
[----:B01234-:R-:W-:Y:S01]  /*80d0*/  FFMA.FTZ R129, R29, UR16, R138 ;  /* 0x000000101d817c23 */ /* 0x01ffe2000801008a */
        /* <DEDUP_REMOVED lines=32> */
.L_x_3528:
        /* <DEDUP_REMOVED lines=8> */
[----:B------:R-:W-:Y:S01]  /*8360*/  FMUL.FTZ R124, R125, UR23 ;  /* 0x000000177d7c7c20 */ /* 0x000fe20008410000 */
[--C-:B------:R-:W-:Y:S01]  /*8370*/  FFMA.FTZ R125, R35, UR16, R138.reuse ;  /* 0x00000010237d7c23 */ /* 0x100fe2000801008a */
[----:B------:R-:W-:Y:S01]  /*8380*/  FMUL.FTZ R126, R126, UR23 ;  /* 0x000000177e7e7c20 */ /* 0x000fe20008410000 */
[----:B------:R-:W-:Y:S01]  /*8390*/  FFMA.FTZ R138, R163, UR16, R138 ;  /* 0x00000010a38a7c23 */ /* 0x000fe2000801008a */
[----:B01234-:R-:W-:Y:S01]  /*83a0*/  FMUL.FTZ R128, R124, UR22 ;  /* 0x000000167c807c20 */ /* 0x01ffe20008410000 */
[----:B------:R-:W-:Y:S01]  /*83b0*/  FADD.FTZ R125, R150, -R125 ;  /* 0x8000007d967d7221 */ /* 0x000fe20000010000 */
[----:B------:R-:W-:Y:S01]  /*83c0*/  FMUL.FTZ R130, R126, UR22 ;  /* 0x000000167e827c20 */ /* 0x000fe20008410000 */
[----:B------:R-:W-:-:S02]  /*83d0*/  FADD.FTZ R138, R169, -R138 ;  /* 0x8000008aa98a7221 */ /* 0x000fc40000010000 */
[----:B------:R-:W-:Y:S01]  /*83e0*/  SEL R132, R128, RZ, P6 ;  /* 0x000000ff80847207 */ /* 0x000fe20003000000 */
        /* <DEDUP_REMOVED lines=19> */
.L_x_3531:
[--C-:B01234-:R-:W-:Y:S01]  /*8520*/  FFMA.FTZ R129, R29, UR16, R138.reuse ;  /* 0x000000101d817c23 */ /* 0x11ffe2000801008a */
        /* <DEDUP_REMOVED lines=32> */
.L_x_3527:
        /* <DEDUP_REMOVED lines=31> */
.L_x_3533:
[--C-:B01234-:R-:W-:Y:S01]  /*8920*/  FFMA.FTZ R132, R163, UR16, R138.reuse ;  /* 0x00000010a3847c23 */ /* 0x11ffe2000801008a */
[----:B------:R-:W-:Y:S01]  /*8930*/  FFMA.FTZ R133, R29, UR16, R138 ;  /* 0x000000101d857c23 */ /* 0x000fe2000801008a */
[----:B------:R-:W-:Y:S02]  /*8940*/  ISETP.GE.U32.AND P6, PT, R14, 0x1000000, PT ;  /* 0x010000000e00780c */ /* 0x000fe40003fc6070 */
        /* <DEDUP_REMOVED lines=21> */
[----:B------:R-:W-:Y:S08]  /*8aa0*/  BRA `(.L_x_3530) ;  /* 0x0000000000d07947 */ /* 0x000ff00003800000 */
.L_x_3532:
        /* <DEDUP_REMOVED lines=8> */
[----:B------:R-:W-:Y:S01]  /*8b30*/  FMUL.FTZ R124, R125, UR23 ;  /* 0x000000177d7c7c20 */ /* 0x000fe20008410000 */
[--C-:B------:R-:W-:Y:S01]  /*8b40*/  FFMA.FTZ R125, R35, UR16, R138.reuse ;  /* 0x00000010237d7c23 */ /* 0x100fe2000801008a */
[----:B------:R-:W-:Y:S01]  /*8b50*/  FFMA.FTZ R138, R163, UR16, R138 ;  /* 0x00000010a38a7c23 */ /* 0x000fe2000801008a */
[----:B------:R-:W-:Y:S01]  /*8b60*/  FMUL.FTZ R126, R126, UR23 ;  /* 0x000000177e7e7c20 */ /* 0x000fe20008410000 */
[----:B01234-:R-:W-:Y:S01]  /*8b70*/  FMUL.FTZ R132, R124, UR22 ;  /* 0x000000167c847c20 */ /* 0x01ffe20008410000 */
        /* <DEDUP_REMOVED lines=15> */
.L_x_3534:
[--C-:B01234-:R-:W-:Y:S01]  /*8c70*/  FFMA.FTZ R132, R163, UR16, R138.reuse ;  /* 0x00000010a3847c23 */ /* 0x11ffe2000801008a */
[----:B------:R-:W-:Y:S01]  /*8c80*/  FFMA.FTZ R133, R29, UR16, R138 ;  /* 0x000000101d857c23 */ /* 0x000fe2000801008a */
[----:B------:R-:W-:Y:S02]  /*8c90*/  ISETP.GE.U32.AND P6, PT, R14, 0x1000000, PT ;  /* 0x010000000e00780c */ /* 0x000fe40003fc6070 */
[----:B------:R-:W-:Y:S01]  /*8ca0*/  FADD.FTZ R132, R169, -R132 ;  /* 0x80000084a9847221 */ /* 0x000fe20000010000 */
[----:B------:R-:W-:-:S03]  /*8cb0*/  FADD.FTZ R133, R34, -R133 ;  /* 0x8000008522857221 */ /* 0x000fc60000010000 */
[----:B------:R-:W-:Y:S01]  /*8cc0*/  FMUL.FTZ R132, R132, UR23 ;  /* 0x0000001784847c20 */ /* 0x000fe20008410000 */
[----:B------:R-:W-:-:S03]  /*8cd0*/  FMUL.FTZ R133, R133, UR23 ;  /* 0x0000001785857c20 */ /* 0x000fc60008410000 */
        /* <DEDUP_REMOVED lines=16> */
[----:B------:R-:W-:-:S09]  /*8de0*/  SEL R134, R138, RZ, P6 ;  /* 0x000000ff8a867207 */ /* 0x000fd20003000000 */
.L_x_3530:
        /* <DEDUP_REMOVED lines=10> */
[----:B-1----:R-:W-:-:S05]  /*8e90*/  @P5 IMAD.WIDE.U32 R132, R10, 0x10, R138 ;  /* 0x000000100a845825 */ /* 0x002fca00078e008a */
[----:B------:R0:W-:Y:S02]  /*8ea0*/  @P5 STG.E.128 desc[UR10][R132.64], R128 ;  /* 0x0000008084005986 */ /* 0x0001e4000c101d0a */
.L_x_3526:
[----:B------:R-:W-:Y:S05]  /*8eb0*/  BSYNC.RECONVERGENT B0 ;  /* 0x0000000000007941 */ /* 0x000fea0003800200 */
.L_x_3525:
[----:B------:R-:W-:Y:S01]  /*8ec0*/  UPLOP3.LUT UP1, UPT, UPT, UPT, UP1, 0x40, 0x4 ;  /* 0x000000000004789c */ /* 0x000fe20003f2e810 */
[----:B------:R-:W-:Y:S10]  /*8ed0*/  BRA.U !UP3, `(.L_x_3535) ;  /* 0xffffff7d0b147547 */ /* 0x000ff4000b83ffff */
.L_x_3460:
[----:B------:R-:W0:Y:S01]  /*8ee0*/  S2UR UR4, SR_CTAID.X ;  /* 0x00000000000479c3 */ /* 0x000e220000002500 */
[----:B------:R-:W-:Y:S01]  /*8ef0*/  BSSY.RECONVERGENT B0, `(.L_x_3536) ;  /* 0x0000012000007945 */ /* 0x000fe20003800200 */
[----:B0-----:R-:W-:-:S06]  /*8f00*/  UIMAD UR4, UR4, UR6, URZ ;  /* 0x00000006040472a4 */ /* 0x001fcc000f8e02ff */
[----:B------:R-:W-:-:S04]  /*8f10*/  MOV R11, UR4 ;  /* 0x00000004000b7c02 */ /* 0x000fc80008000f00 */
[----:B------:R-:W-:Y:S01]  /*8f20*/  LEA.HI R11, R11, R142, RZ, 0x1e ;  /* 0x0000008e0b0b7211 */ /* 0x000fe200078ff0ff */
[----:B------:R-:W-:Y:S06]  /*8f30*/  @!P0 BRA `(.L_x_3537) ;  /* 0x0000000000348947 */ /* 0x000fec0003800000 */
[----:B------:R-:W0:Y:S08]  /*8f40*/  LDC.64 R2, c[0x0][0x440] ;  /* 0x00011000ff027b82 */ /* 0x000e300000000a00 */
[----:B------:R-:W1:Y:S08]  /*8f50*/  LDC.64 R4, c[0x0][0x448] ;  /* 0x00011200ff047b82 */ /* 0x000e700000000a00 */
[----:B---3--:R-:W3:Y:S08]  /*8f60*/  LDC.64 R6, c[0x0][0x450] ;  /* 0x00011400ff067b82 */ /* 0x008ef00000000a00 */
[----:B-----5:R-:W2:Y:S01]  /*8f70*/  LDC.64 R8, c[0x0][0x458] ;  /* 0x00011600ff087b82 */ /* 0x020ea20000000a00 */
[----:B0-----:R-:W-:-:S05]  /*8f80*/  IMAD.WIDE.U32 R2, R11, 0x10, R2 ;  /* 0x000000100b027825 */ /* 0x001fca00078e0002 */
[----:B------:R0:W-:Y:S01]  /*8f90*/  STG.E.128 desc[UR10][R2.64], R176 ;  /* 0x000000b002007986 */ /* 0x0001e2000c101d0a */
[----:B-1----:R-:W-:-:S05]  /*8fa0*/  IMAD.WIDE.U32 R4, R11, 0x10, R4 ;  /* 0x000000100b047825 */ /* 0x002fca00078e0004 */
[----:B------:R0:W-:Y:S01]  /*8fb0*/  STG.E.128 desc[UR10][R4.64], R204 ;  /* 0x000000cc04007986 */ /* 0x0001e2000c101d0a */
[----:B---3--:R-:W-:-:S05]  /*8fc0*/  IMAD.WIDE.U32 R6, R11, 0x10, R6 ;  /* 0x000000100b067825 */ /* 0x008fca00078e0006 */
[----:B------:R0:W-:Y:S01]  /*8fd0*/  STG.E.128 desc[UR10][R6.64], R80 ;  /* 0x0000005006007986 */ /* 0x0001e2000c101d0a */
[C---:B--2---:R-:W-:Y:S01]  /*8fe0*/  IMAD.WIDE.U32 R8, R11.reuse, 0x10, R8 ;  /* 0x000000100b087825 */ /* 0x044fe200078e0008 */
[----:B------:R-:W-:-:S04]  /*8ff0*/  IADD3 R11, PT, PT, R11, 0x80, RZ ;  /* 0x000000800b0b7810 */ /* 0x000fc80007ffe0ff */
[----:B------:R0:W-:Y:S03]  /*9000*/  STG.E.128 desc[UR10][R8.64], R56 ;  /* 0x0000003808007986 */ /* 0x0001e6000c101d0a */
.L_x_3537:
[----:B------:R-:W-:Y:S05]  /*9010*/  BSYNC.RECONVERGENT B0 ;  /* 0x0000000000007941 */ /* 0x000fea0003800200 */
.L_x_3536:
[----:B------:R-:W-:Y:S04]  /*9020*/  BSSY.RECONVERGENT B0, `(.L_x_3538) ;  /* 0x000000f000007945 */ /* 0x000fe80003800200 */
[----:B------:R-:W-:Y:S05]  /*9030*/  @!P1 BRA `(.L_x_3539) ;  /* 0x0000000000349947 */ /* 0x000fea0003800000 */
[----:B0-----:R-:W0:Y:S08]  /*9040*/  LDC.64 R2, c[0x0][0x440] ;  /* 0x00011000ff027b82 */ /* 0x001e300000000a00 */
        /* <DEDUP_REMOVED lines=12> */
.L_x_3539:
[----:B------:R-:W-:Y:S05]  /*9110*/  BSYNC.RECONVERGENT B0 ;  /* 0x0000000000007941 */ /* 0x000fea0003800200 */
.L_x_3538:
        /* <DEDUP_REMOVED lines=15> */
.L_x_3541:
[----:B------:R-:W-:Y:S05]  /*9210*/  BSYNC.RECONVERGENT B0 ;  /* 0x0000000000007941 */ /* 0x000fea0003800200 */
.L_x_3540:
        /* <DEDUP_REMOVED lines=15> */
.L_x_3543:
[----:B------:R-:W-:Y:S05]  /*9310*/  BSYNC.RECONVERGENT B0 ;  /* 0x0000000000007941 */ /* 0x000fea0003800200 */
.L_x_3542:
        /* <DEDUP_REMOVED lines=15> */
.L_x_3545:
[----:B------:R-:W-:Y:S05]  /*9410*/  BSYNC.RECONVERGENT B0 ;  /* 0x0000000000007941 */ /* 0x000fea0003800200 */
.L_x_3544:
[----:B------:R-:W-:-:S13]  /*9420*/  ISETP.NE.AND P0, PT, R203, RZ, PT ;  /* 0x000000ffcb00720c */ /* 0x000fda0003f05270 */
[----:B------:R-:W-:Y:S05]  /*9430*/  @!P0 EXIT ;  /* 0x000000000000894d */ /* 0x000fea0003800000 */
[----:B0-----:R-:W0:Y:S08]  /*9440*/  LDC.64 R2, c[0x0][0x440] ;  /* 0x00011000ff027b82 */ /* 0x001e300000000a00 */
[----:B------:R-:W1:Y:S08]  /*9450*/  LDC.64 R4, c[0x0][0x448] ;  /* 0x00011200ff047b82 */ /* 0x000e700000000a00 */
[----:B---3--:R-:W3:Y:S08]  /*9460*/  LDC.64 R6, c[0x0][0x450] ;  /* 0x00011400ff067b82 */ /* 0x008ef00000000a00 */
[----:B-----5:R-:W2:Y:S01]  /*9470*/  LDC.64 R8, c[0x0][0x458] ;  /* 0x00011600ff087b82 */ /* 0x020ea20000000a00 */
[----:B0-----:R-:W-:-:S05]  /*9480*/  IMAD.WIDE.U32 R2, R11, 0x10, R2 ;  /* 0x000000100b027825 */ /* 0x001fca00078e0002 */
[----:B------:R-:W-:Y:S01]  /*9490*/  STG.E.128 desc[UR10][R2.64], R52 ;  /* 0x0000003402007986 */ /* 0x000fe2000c101d0a */
[----:B-1----:R-:W-:-:S05]  /*94a0*/  IMAD.WIDE.U32 R4, R11, 0x10, R4 ;  /* 0x000000100b047825 */ /* 0x002fca00078e0004 */
[----:B------:R-:W-:Y:S01]  /*94b0*/  STG.E.128 desc[UR10][R4.64], R180 ;  /* 0x000000b404007986 */ /* 0x000fe2000c101d0a */
[----:B---3--:R-:W-:-:S05]  /*94c0*/  IMAD.WIDE.U32 R6, R11, 0x10, R6 ;  /* 0x000000100b067825 */ /* 0x008fca00078e0006 */
[----:B------:R-:W-:Y:S01]  /*94d0*/  STG.E.128 desc[UR10][R6.64], R100 ;  /* 0x0000006406007986 */ /* 0x000fe2000c101d0a */
[----:B--2---:R-:W-:-:S05]  /*94e0*/  IMAD.WIDE.U32 R8, R11, 0x10, R8 ;  /* 0x000000100b087825 */ /* 0x004fca00078e0008 */
[----:B------:R-:W-:Y:S01]  /*94f0*/  STG.E.128 desc[UR10][R8.64], R76 ;  /* 0x0000004c08007986 */ /* 0x000fe2000c101d0a */
[----:B------:R-:W-:Y:S05]  /*9500*/  EXIT ;  /* 0x000000000000794d */ /* 0x000fea0003800000 */
.L_x_3546:
        /* <DEDUP_REMOVED lines=15> */
.L_x_3884:


//--------------------- .text._ZN10layer_norm31ln_parallel_residual_bwd_kernelINS_13Kernel_traitsIfffffjLj3072ELj1ELj1ELj4ELj16ENS_18Kernel_traits_baseILj3072EfffffjLj128EEEEELb1ELb0ELb1EEEvNS_9BwdParamsE --------------------------
	.section	.text._ZN10layer_norm31ln_parallel_residual_bwd_kernelINS_13Kernel_traitsIfffffjLj3072ELj1ELj1ELj4ELj16ENS_18Kernel_traits_baseILj3072EfffffjLj128EEEEELb1ELb0ELb1EEEvNS_9BwdParamsE,"ax",@progbits
	.align	128
        .global         _ZN10layer_norm31ln_parallel_residual_bwd_kernelINS_13Kernel_traitsIfffffjLj3072ELj1ELj1ELj4ELj16ENS_18Kernel_traits_baseILj3072EfffffjLj128EEEEELb1ELb0ELb1EEEvNS_9BwdParamsE
        .type           _ZN10layer_norm31ln_parallel_residual_bwd_kernelINS_13Kernel_traitsIfffffjLj3072ELj1ELj1ELj4ELj16ENS_18Kernel_traits_baseILj3072EfffffjLj128EEEEELb1ELb0ELb1EEEvNS_9BwdParamsE,@function
        .size           _ZN10layer_norm31ln_parallel_residual_bwd_kernelINS_13Kernel_traitsIfffffjLj3072ELj1ELj1ELj4ELj16ENS_18Kernel_traits_baseILj3072EfffffjLj128EEEEELb1ELb0ELb1EEEvNS_9BwdParamsE,(.L_x_3885 - _ZN10layer_norm31ln_parallel_residual_bwd_kernelINS_13Kernel_traitsIfffffjLj3072ELj1ELj1ELj4ELj16ENS_18Kernel_traits_baseILj3072EfffffjLj128EEEEELb1ELb0ELb1EEEvNS_9BwdParamsE)
        .other          _ZN10layer_norm31ln_parallel_residual_bwd_kernelINS_13Kernel_traitsIfffffjLj3072ELj1ELj1ELj4ELj16ENS_18Kernel_traits_baseILj3072EfffffjLj128EEEEELb1ELb0ELb1EEEvNS_9BwdParamsE,@"STO_CUDA_ENTRY STV_DEFAULT"
_ZN10layer_norm31ln_parallel_residual_bwd_kernelINS_13Kernel_traitsIfffffjLj3072ELj1ELj1ELj4ELj16ENS_18Kernel_traits_baseILj3072EfffffjLj128EEEEELb1ELb0ELb1EEEvNS_9BwdParamsE:
.text._ZN10layer_norm31ln_parallel_residual_bwd_kernelINS_13Kernel_traitsIfffffjLj3072ELj1ELj1ELj4ELj16ENS_18Kernel_traits_baseILj3072EfffffjLj128EEEEELb1ELb0ELb1EEEvNS_9BwdParamsE:
        /* <DEDUP_REMOVED lines=56> */
[----:B------:R-:W1:Y:S01]  /*0380*/  LDC.64 R2, c[0x0][0x3d0] ;  /* 0x0000f400ff027b82 */ /* 0x000e620000000a00 */
[----:B------:R-:W2:Y:S01]  /*0390*/  LDCU.64 UR6, c[0x0][0x438] ;  /* 0x00008700ff0677ac */ /* 0x000ea20008000a00 */
[----:B------:R3:W-:Y:S01]  /*03a0*/  STL [R1+0x14], RZ ;  /* 0x000014ff01007387 */ /* 0x0007e20000100800 */
[----:B------:R-:W4:Y:S05]  /*03b0*/  LDCU.U8 UR5, c[0x0][0x410] ;  /* 0x00008200ff0577ac */ /* 0x000f2a0008000000 */
[----:B------:R-:W3:Y:S01]  /*03c0*/  LDC.64 R4, c[0x0][0x3d8] ;  /* 0x0000f600ff047b82 */ /* 0x000ee20000000a00 */
[----:B------:R0:W-:Y:S01]  /*03d0*/  STL [R1+0x10], RZ ;  /* 0x000010ff01007387 */ /* 0x0001e20000100800 */
[----:B------:R-:W-:Y:S01]  /*03e0*/  HFMA2 R252, -RZ, RZ, 0, 0 ;  /* 0x00000000fffc7431 */ /* 0x000fe200000001ff */
[----:B------:R-:W-:-:S02]  /*03f0*/  UPLOP3.LUT UP1, UPT, UPT, UPT, UPT, 0x40, 0x4 ;  /* 0x000000000004789c */ /* 0x000fc40003f2e870 */
[----:B------:R0:W-:Y:S01]  /*0400*/  STL [R1+0xc], RZ ;  /* 0x00000cff01007387 */ /* 0x0001e20000100800 */
[----:B------:R-:W-:Y:S01]  /*0410*/  HFMA2 R215, -RZ, RZ, 0, 0 ;  /* 0x00000000ffd77431 */ /* 0x000fe200000001ff */
        /* <DEDUP_REMOVED lines=9> */
[C---:B-1----:R-:W-:Y:S01]  /*04b0*/  IMAD.WIDE.U32 R2, R128.reuse, 0x10, R2 ;  /* 0x0000001080027825 */ /* 0x042fe200078e0002 */
[----:B------:R1:W-:Y:S01]  /*04c0*/  STL [R1], RZ ;  /* 0x000000ff01007387 */ /* 0x0003e20000100800 */
[----:B--2---:R-:W-:Y:S02]  /*04d0*/  UISETP.NE.U32.AND UP0, UPT, UR6, URZ, UPT ;  /* 0x000000ff0600728c */ /* 0x004fe4000bf05070 */
[----:B----4-:R-:W-:Y:S01]  /*04e0*/  UISETP.NE.AND UP2, UPT, UR5, URZ, UPT ;  /* 0x000000ff0500728c */ /* 0x010fe2000bf45270 */
[----:B0-----:R-:W5:Y:S01]  /*04f0*/  LDG.E.128 R76, desc[UR16][R2.64] ;  /* 0x00000010024c7981 */ /* 0x001f62000c1e1d00 */
[----:B------:R-:W-:Y:S01]  /*0500*/  UISETP.NE.AND.EX UP0, UPT, UR7, URZ, UPT, UP0 ;  /* 0x000000ff0700728c */ /* 0x000fe2000bf05300 */
[----:B---3--:R-:W-:Y:S02]  /*0510*/  IMAD.WIDE.U32 R4, R128, 0x10, R4 ;  /* 0x0000001080047825 */ /* 0x008fe400078e0004 */
        /* <DEDUP_REMOVED lines=14> */
[----:B------:R-:W-:Y:S02]  /*0600*/  MOV R217, RZ ;  /* 0x000000ff00d97202 */ /* 0x000fe40000000f00 */
        /* <DEDUP_REMOVED lines=20> */
[----:B0-----:R-:W-:Y:S01]  /*0750*/  CS2R R2, SRZ ;  /* 0x0000000000027805 */ /* 0x001fe2000001ff00 */
[----:B------:R-:W5:Y:S01]  /*0760*/  LDG.E.128 R36, desc[UR16][R4.64+0x2000] ;  /* 0x0020001004247981 */ /* 0x000f62000c1e1d00 */
[----:B------:R-:W-:Y:S02]  /*0770*/  CS2R R28, SRZ ;  /* 0x00000000001c7805 */ /* 0x000fe4000001ff00 */
[----:B------:R-:W-:Y:S02]  /*0780*/  CS2R R30, SRZ ;  /* 0x00000000001e7805 */ /* 0x000fe4000001ff00 */
[----:B------:R-:W-:Y:S01]  /*0790*/  CS2R R12, SRZ ;  /* 0x00000000000c7805 */ /* 0x000fe2000001ff00 */
[----:B------:R0:W5:Y:S01]  /*07a0*/  LDG.E.128 R32, desc[UR16][R4.64+0x2800] ;  /* 0x0028001004207981 */ /* 0x000162000c1e1d00 */
[----:B------:R-:W-:-:S02]  /*07b0*/  CS2R R14, SRZ ;  /* 0x00000000000e7805 */ /* 0x000fc4000001ff00 */
[----:B------:R-:W-:Y:S02]  /*07c0*/  CS2R R164, SRZ ;  /* 0x0000000000a47805 */ /* 0x000fe4000001ff00 */
[----:B------:R-:W-:Y:S02]  /*07d0*/  CS2R R166, SRZ ;  /* 0x0000000000a67805 */ /* 0x000fe4000001ff00 */
[----:B------:R-:W-:Y:S02]  /*07e0*/  CS2R R168, SRZ ;  /* 0x0000000000a87805 */ /* 0x000fe4000001ff00 */
[----:B------:R-:W-:Y:S02]  /*07f0*/  CS2R R170, SRZ ;  /* 0x0000000000aa7805 */ /* 0x000fe4000001ff00 */
[----:B------:R-:W-:Y:S02]  /*0800*/  PLOP3.LUT P3, PT, PT, PT, UP2, 0x80, 0x8 ;  /* 0x000000000008781c */ /* 0x000fe40003f6f028 */
[----:B------:R-:W-:-:S02]  /*0810*/  CS2R R26, SRZ ;  /* 0x00000000001a7805 */ /* 0x000fc4000001ff00 */
[----:B------:R-:W-:Y:S01]  /*0820*/  PLOP3.LUT P0, PT, PT, PT, UP0, 0x80, 0x8 ;  /* 0x000000000008781c */ /* 0x000fe20003f0f008 */
[----:B------:R-:W2:Y:S01]  /*0830*/  LDCU UR7, c[0x0][0x408] ;  /* 0x00008100ff0777ac */ /* 0x000ea20008000800 */
[----:B0-----:R-:W-:Y:S02]  /*0840*/  CS2R R4, SRZ ;  /* 0x0000000000047805 */ /* 0x001fe4000001ff00 */
[----:B------:R-:W-:Y:S01]  /*0850*/  MOV R0, RZ ;  /* 0x000000ff00007202 */ /* 0x000fe20000000f00 */
[----:B------:R-:W0:Y:S01]  /*0860*/  LDCU UR18, c[0x0][0x388] ;  /* 0x00007100ff1277ac */ /* 0x000e220008000800 */
[----:B------:R-:W3:Y:S01]  /*0870*/  LDCU.U8 UR26, c[0x0][0x410] ;  /* 0x00008200ff1a77ac */ /* 0x000ee20008000000 */
[----:B------:R-:W4:Y:S01]  /*0880*/  LDCU UR19, c[0x0][0x400] ;  /* 0x00008000ff1377ac */ /* 0x000f220008000800 */
[----:B------:R-:W0:Y:S01]  /*0890*/  LDCU.64 UR8, c[0x0][0x478] ;  /* 0x00008f00ff0877ac */ /* 0x000e220008000a00 */
[----:B------:R-:W0:Y:S01]  /*08a0*/  LDCU.64 UR24, c[0x0][0x438] ;  /* 0x00008700ff1877ac */ /* 0x000e220008000a00 */
[----:B------:R-:W0:Y:S01]  /*08b0*/  LDCU.128 UR12, c[0x0][0x3c0] ;  /* 0x00007800ff0c77ac */ /* 0x000e220008000c00 */
[----:B------:R-:W0:Y:S01]  /*08c0*/  LDCU.64 UR20, c[0x0][0x380] ;  /* 0x00007000ff1477ac */ /* 0x000e220008000a00 */
[----:B-1----:R-:W0:Y:S02]  /*08d0*/  LDCU.64 UR22, c[0x0][0x470] ;  /* 0x00008e00ff1677ac */ /* 0x002e240008000a00 */
.L_x_3598:
[----:B0-----:R-:W-:Y:S01]  /*08e0*/  UIMAD.WIDE UR10, UR4, 0x4, UR14 ;  /* 0x00000004040a78a5 */ /* 0x001fe2000f8e020e */
[----:B------:R-:W0:Y:S05]  /*08f0*/  LDC.64 R200, c[0x0][0x3a8] ;  /* 0x0000ea00ffc87b82 */ /* 0x000e2a0000000a00 */
[----:B------:R-:W-:Y:S02]  /*0900*/  MOV R154, UR10 ;  /* 0x0000000a009a7c02 */ /* 0x000fe40008000f00 */
[----:B------:R-:W-:Y:S01]  /*0910*/  MOV R155, UR11 ;  /* 0x0000000b009b7c02 */ /* 0x000fe20008000f00 */
[----:B------:R-:W-:Y:S01]  /*0920*/  UIMAD UR5, UR4, UR18, URZ ;  /* 0x00000012040572a4 */ /* 0x000fe2000f8e02ff */
[----:B-1----:R-:W1:Y:S03]  /*0930*/  LDC.64 R196, c[0x0][0x430] ;  /* 0x00010c00ffc47b82 */ /* 0x002e660000000a00 */
[----:B------:R-:W2:Y:S01]  /*0940*/  LDG.E R154, desc[UR16][R154.64] ;  /* 0x000000109a9a7981 */ /* 0x000ea2000c1e1900 */
[----:B------:R-:W-:-:S02]  /*0950*/  USHF.R.S32.HI UR6, URZ, 0x1f, UR5 ;  /* 0x0000001fff067899 */ /* 0x000fc40008011405 */
[----:B------:R-:W-:Y:S02]  /*0960*/  UIMAD.WIDE UR10, UR4, 0x4, UR12 ;  /* 0x00000004040a78a5 */ /* 0x000fe4000f8e020c */
[----:B------:R-:W-:Y:S01]  /*0970*/  ULEA.HI UR6, UR6, UR5, URZ, 0x2 ;  /* 0x0000000506067291 */ /* 0x000fe2000f8f10ff */
[----:B------:R-:W3:Y:S03]  /*0980*/  LDC.64 R158, c[0x0][0x428] ;  /* 0x00010a00ff9e7b82 */ /* 0x000ee60000000a00 */
[----:B------:R-:W-:Y:S02]  /*0990*/  MOV R112, UR10 ;  /* 0x0000000a00707c02 */ /* 0x000fe40008000f00 */
[----:B------:R-:W-:Y:S02]  /*09a0*/  MOV R113, UR6 ;  /* 0x0000000600717c02 */ /* 0x000fe40008000f00 */
[----:B------:R-:W-:Y:S01]  /*09b0*/  ISETP.NE.U32.AND P1, PT, RZ, UR22, PT ;  /* 0x00000016ff007c0c */ /* 0x000fe2000bf25070 */
[----:B------:R-:W4:Y:S01]  /*09c0*/  @P0 LDC.64 R148, c[0x0][0x438] ;  /* 0x00010e00ff940b82 */ /* 0x000f220000000a00 */
[----:B------:R-:W-:-:S02]  /*09d0*/  LEA.HI.SX32 R176, R113, R128, 0x1e ;  /* 0x0000008071b07211 */ /* 0x000fc400078ff2ff */
[----:B------:R-:W-:Y:S02]  /*09e0*/  MOV R113, UR11 ;  /* 0x0000000b00717c02 */ /* 0x000fe40008000f00 */
[----:B------:R-:W-:-:S03]  /*09f0*/  IADD3 R188, PT, PT, R176, 0x80, RZ ;  /* 0x00000080b0bc7810 */ /* 0x000fc60007ffe0ff */
[----:B------:R0:W2:Y:S01]  /*0a00*/  LDG.E R199, desc[UR16][R112.64] ;  /* 0x0000001070c77981 */ /* 0x0000a2000c1e1900 */
[----:B------:R-:W4:Y:S01]  /*0a10*/  @P0 LDC.64 R152, c[0x0][0x438] ;  /* 0x00010e00ff980b82 */ /* 0x000f220000000a00 */
[----:B-1----:R-:W-:-:S04]  /*0a20*/  IMAD.WIDE.U32 R116, R188, 0x10, R196 ;  /* 0x00000010bc747825 */ /* 0x002fc800078e00c4 */
[C---:B---3--:R-:W-:Y:S02]  /*0a30*/  IMAD.WIDE.U32 R120, R188.reuse, 0x10, R158 ;  /* 0x00000010bc787825 */ /* 0x048fe400078e009e */
[----:B------:R-:W3:Y:S01]  /*0a40*/  LDG.E.128 R116, desc[UR16][R116.64] ;  /* 0x0000001074747981 */ /* 0x000ee2000c1e1d00 */
[----:B------:R-:W1:Y:S01]  /*0a50*/  LDC.64 R194, c[0x0][0x3b0] ;  /* 0x0000ec00ffc27b82 */ /* 0x000e620000000a00 */
[----:B0-----:R-:W-:Y:S02]  /*0a60*/  IMAD.WIDE.U32 R112, R188, 0x10, R200 ;  /* 0x00000010bc707825 */ /* 0x001fe400078e00c8 */
[----:B------:R-:W3:Y:S04]  /*0a70*/  LDG.E.128 R120, desc[UR16][R120.64] ;  /* 0x0000001078787981 */ /* 0x000ee8000c1e1d00 */
[----:B------:R-:W3:Y:S01]  /*0a80*/  LDG.E.128 R112, desc[UR16][R112.64] ;  /* 0x0000001070707981 */ /* 0x000ee2000c1e1d00 */
[----:B------:R-:W-:-:S02]  /*0a90*/  IADD3 R155, PT, PT, R176, 0x100, RZ ;  /* 0x00000100b09b7810 */ /* 0x000fc40007ffe0ff */
[----:B------:R-:W-:-:S03]  /*0aa0*/  IADD3 R156, PT, PT, R176, 0x180, RZ ;  /* 0x00000180b09c7810 */ /* 0x000fc60007ffe0ff */
[----:B------:R-:W-:-:S04]  /*0ab0*/  IMAD.WIDE.U32 R128, R155, 0x10, R196 ;  /* 0x000000109b807825 */ /* 0x000fc800078e00c4 */
[C---:B------:R-:W-:Y:S02]  /*0ac0*/  IMAD.WIDE.U32 R136, R156.reuse, 0x10, R200 ;  /* 0x000000109c887825 */ /* 0x040fe400078e00c8 */
[----:B------:R-:W3:Y:S02]  /*0ad0*/  LDG.E.128 R128, desc[UR16][R128.64] ;  /* 0x0000001080807981 */ /* 0x000ee4000c1e1d00 */
[C---:B------:R-:W-:Y:S02]  /*0ae0*/  IMAD.WIDE.U32 R132, R155.reuse, 0x10, R158 ;  /* 0x000000109b847825 */ /* 0x040fe400078e009e */
[----:B------:R-:W3:Y:S02]  /*0af0*/  LDG.E.128 R136, desc[UR16][R136.64] ;  /* 0x0000001088887981 */ /* 0x000ee4000c1e1d00 */
[----:B------:R-:W-:Y:S02]  /*0b00*/  IMAD.WIDE.U32 R124, R155, 0x10, R200 ;  /* 0x000000109b7c7825 */ /* 0x000fe400078e00c8 */
[----:B------:R-:W3:Y:S02]  /*0b10*/  LDG.E.128 R132, desc[UR16][R132.64] ;  /* 0x0000001084847981 */ /* 0x000ee4000c1e1d00 */
[----:B------:R-:W-:-:S02]  /*0b20*/  IMAD.WIDE.U32 R140, R156, 0x10, R196 ;  /* 0x000000109c8c7825 */ /* 0x000fc400078e00c4 */
[----:B------:R-:W3:Y:S02]  /*0b30*/  LDG.E.128 R124, desc[UR16][R124.64] ;  /* 0x000000107c7c7981 */ /* 0x000ee4000c1e1d00 */
[----:B------:R-:W-:Y:S02]  /*0b40*/  IMAD.WIDE.U32 R144, R156, 0x10, R158 ;  /* 0x000000109c907825 */ /* 0x000fe400078e009e */
[----:B------:R-:W3:Y:S04]  /*0b50*/  LDG.E.128 R140, desc[UR16][R140.64] ;  /* 0x000000108c8c7981 */ /* 0x000ee8000c1e1d00 */
[----:B------:R-:W3:Y:S01]  /*0b60*/  LDG.E.128 R144, desc[UR16][R144.64] ;  /* 0x0000001090907981 */ /* 0x000ee2000c1e1d00 */
[----:B------:R-:W-:Y:S01]  /*0b70*/  ISETP.NE.AND.EX P1, PT, RZ, UR23, PT, P1 ;  /* 0x00000017ff007c0c */ /* 0x000fe2000bf25310 */
[----:B----4-:R-:W-:-:S05]  /*0b80*/  @P0 IMAD.WIDE.U32 R148, R188, 0x10, R148 ;  /* 0x00000010bc940825 */ /* 0x010fca00078e0094 */
[----:B-----5:R0:W5:Y:S07]  /*0b90*/  @P0 LDG.E.128 R80, desc[UR16][R148.64] ;  /* 0x0000001094500981 */ /* 0x02016e000c1e1d00 */
[----:B------:R-:W4:Y:S08]  /*0ba0*/  @P1 LDC.64 R150, c[0x0][0x3b8] ;  /* 0x0000ee00ff961b82 */ /* 0x000f300000000a00 */
[----:B0-----:R-:W0:Y:S01]  /*0bb0*/  @P0 LDC.64 R148, c[0x0][0x438] ;  /* 0x00010e00ff940b82 */ /* 0x001e220000000a00 */
[----:B------:R-:W-:Y:S01]  /*0bc0*/  @P0 IMAD.WIDE.U32 R152, R155, 0x10, R152 ;  /* 0x000000109b980825 */ /* 0x000fe200078e0098 */
[----:B------:R-:W-:-:S04]  /*0bd0*/  ISETP.NE.U32.AND P2, PT, RZ, UR24, PT ;  /* 0x00000018ff007c0c */ /* 0x000fc8000bf45070 */
[----:B------:R1:W5:Y:S01]  /*0be0*/  @P0 LDG.E.128 R84, desc[UR16][R152.64] ;  /* 0x0000001098540981 */ /* 0x000362000c1e1d00 */
[----:B------:R-:W-:Y:S01]  /*0bf0*/  IADD3 R184, PT, PT, R176, 0x200, RZ ;  /* 0x00000200b0b87810 */ /* 0x000fe20007ffe0ff */
[----:B------:R-:W2:Y:S01]  /*0c00*/  @P1 LDC.64 R192, c[0x0][0x3b8] ;  /* 0x0000ee00ffc01b82 */ /* 0x000ea20000000a00 */
[----:B----4-:R-:W-:-:S07]  /*0c10*/  @P1 IMAD.WIDE.U32 R150, R188, 0x4, R150 ;  /* 0x00000004bc961825 */ /* 0x010fce00078e0096 */
[----:B-1----:R-:W1:Y:S01]  /*0c20*/  @P1 LDC.64 R152, c[0x0][0x3b8] ;  /* 0x0000ee00ff981b82 */ /* 0x002e620000000a00 */
[----:B------:R4:W5:Y:S01]  /*0c30*/  @P1 LDG.E R177, desc[UR16][R150.64] ;  /* 0x0000001096b11981 */ /* 0x000962000c1e1900 */
[----:B0-----:R-:W-:-:S05]  /*0c40*/  @P0 IMAD.WIDE.U32 R148, R156, 0x10, R148 ;  /* 0x000000109c940825 */ /* 0x001fca00078e0094 */
[----:B------:R0:W5:Y:S01]  /*0c50*/  @P0 LDG.E.128 R88, desc[UR16][R148.64] ;  /* 0x0000001094580981 */ /* 0x000162000c1e1d00 */
[----:B----4-:R-:W4:Y:S08]  /*0c60*/  @P0 LDC.64 R150, c[0x0][0x438] ;  /* 0x00010e00ff960b82 */ /* 0x010f300000000a00 */
[----:B0-----:R-:W0:Y:S01]  /*0c70*/  @P1 LDC.64 R148, c[0x0][0x3b8] ;  /* 0x0000ee00ff941b82 */ /* 0x001e220000000a00 */
[----:B----4-:R-:W-:-:S05]  /*0c80*/  @P0 IMAD.WIDE.U32 R150, R176, 0x10, R150 ;  /* 0x00000010b0960825 */ /* 0x010fca00078e0096 */
[----:B------:R4:W5:Y:S01]  /*0c90*/  @P0 LDG.E.128 R92, desc[UR16][R150.64] ;  /* 0x00000010965c0981 */ /* 0x000962000c1e1d00 */
[----:B------:R-:W-:Y:S01]  /*0ca0*/  ISETP.NE.AND.EX P0, PT, RZ, UR25, PT, P2 ;  /* 0x00000019ff007c0c */ /* 0x000fe2000bf05320 */
[----:B0-----:R-:W-:-:S05]  /*0cb0*/  @P1 IMAD.WIDE.U32 R148, R156, 0x4, R148 ;  /* 0x000000049c941825 */ /* 0x001fca00078e0094 */
[----:B------:R0:W5:Y:S07]  /*0cc0*/  @P1 LDG.E R179, desc[UR16][R148.64] ;  /* 0x0000001094b31981 */ /* 0x00016e000c1e1900 */
[----:B----4-:R-:W4:Y:S01]  /*0cd0*/  @P0 LDC.64 R150, c[0x0][0x438] ;  /* 0x00010e00ff960b82 */ /* 0x010f220000000a00 */
[----:B0-----:R-:W-:-:S05]  /*0ce0*/  IMAD.WIDE.U32 R148, R176, 0x4, R194 ;  /* 0x00000004b0947825 */ /* 0x001fca00078e00c2 */
[----:B------:R0:W5:Y:S02]  /*0cf0*/  LDG.E R191, desc[UR16][R148.64] ;  /* 0x0000001094bf7981 */ /* 0x000164000c1e1900 */
[----:B0-----:R-:W-:-:S05]  /*0d00*/  IMAD.WIDE.U32 R148, R155, 0x4, R194 ;  /* 0x000000049b947825 */ /* 0x001fca00078e00c2 */
[----:B------:R0:W5:Y:S01]  /*0d10*/  LDG.E R187, desc[UR16][R148.64] ;  /* 0x0000001094bb7981 */ /* 0x000162000c1e1900 */
[----:B------:R-:W-:Y:S01]  /*0d20*/  IADD3 R214, PT, PT, R176, 0x280, RZ ;  /* 0x00000280b0d67810 */ /* 0x000fe20007ffe0ff */
[----:B0-----:R-:W-:-:S05]  /*0d30*/  IMAD.WIDE.U32 R148, R156, 0x4, R194 ;  /* 0x000000049c947825 */ /* 0x001fca00078e00c2 */
[----:B------:R0:W5:Y:S01]  /*0d40*/  LDG.E R186, desc[UR16][R148.64] ;  /* 0x0000001094ba7981 */ /* 0x000162000c1e1900 */
[----:B----4-:R-:W-:-:S04]  /*0d50*/  @P0 IMAD.WIDE.U32 R150, R214, 0x10, R150 ;  /* 0x00000010d6960825 */ /* 0x010fc800078e0096 */
[----:B-1----:R-:W-:Y:S01]  /*0d60*/  @P1 IMAD.WIDE.U32 R152, R155, 0x4, R152 ;  /* 0x000000049b981825 */ /* 0x002fe200078e0098 */
[----:B------:R-:W5:Y:S03]  /*0d70*/  @P0 LDG.E.128 R96, desc[UR16][R150.64] ;  /* 0x0000001096600981 */ /* 0x000f66000c1e1d00 */
[----:B0-----:R-:W-:Y:S01]  /*0d80*/  IMAD.WIDE.U32 R148, R184, 0x4, R194 ;  /* 0x00000004b8947825 */ /* 0x001fe200078e00c2 */
[----:B------:R-:W5:Y:S04]  /*0d90*/  @P1 LDG.E R178, desc[UR16][R152.64] ;  /* 0x0000001098b21981 */ /* 0x000f68000c1e1900 */
[----:B------:R0:W5:Y:S02]  /*0da0*/  LDG.E R185, desc[UR16][R148.64] ;  /* 0x0000001094b97981 */ /* 0x000164000c1e1900 */
[----:B0-----:R-:W-:-:S04]  /*0db0*/  IMAD.WIDE.U32 R148, R176, 0x10, R200 ;  /* 0x00000010b0947825 */ /* 0x001fc800078e00c8 */
[C---:B------:R-:W-:Y:S02]  /*0dc0*/  IMAD.WIDE.U32 R152, R176.reuse, 0x10, R196 ;  /* 0x00000010b0987825 */ /* 0x040fe400078e00c4 */
[----:B------:R-:W4:Y:S02]  /*0dd0*/  LDG.E.128 R148, desc[UR16][R148.64] ;  /* 0x0000001094947981 */ /* 0x000f24000c1e1d00 */
[----:B------:R-:W-:-:S06]  /*0de0*/  IMAD.WIDE.U32 R156, R176, 0x10, R158 ;  /* 0x00000010b09c7825 */ /* 0x000fcc00078e009e */
[----:B------:R-:W4:Y:S01]  /*0df0*/  LDG.E.128 R156, desc[UR16][R156.64] ;  /* 0x000000109c9c7981 */ /* 0x000f22000c1e1d00 */
[----:B--2---:R-:W-:-:S03]  /*0e00*/  R2UR UR10, R154 ;  /* 0x000000009a0a72ca */ /* 0x004fc600000e0000 */
[----:B------:R-:W2:Y:S01]  /*0e10*/  LDG.E.128 R152, desc[UR16][R152.64] ;  /* 0x0000001098987981 */ /* 0x000ea2000c1e1d00 */
[----:B------:R-:W-:-:S04]  /*0e20*/  @P1 IMAD.WIDE.U32 R192, R214, 0x4, R192 ;  /* 0x00000004d6c01825 */ /* 0x000fc800078e00c0 */
[--C-:B------:R-:W-:Y:S01]  /*0e30*/  IMAD.WIDE.U32 R188, R188, 0x4, R194.reuse ;  /* 0x00000004bcbc7825 */ /* 0x100fe200078e00c2 */
[----:B------:R0:W5:Y:S05]  /*0e40*/  @P1 LDG.E R180, desc[UR16][R192.64] ;  /* 0x00000010c0b41981 */ /* 0x00016a000c1e1900 */
[----:B------:R1:W5:Y:S01]  /*0e50*/  LDG.E R188, desc[UR16][R188.64] ;  /* 0x00000010bcbc7981 */ /* 0x000362000c1e1900 */
[----:B0-----:R-:W-:Y:S01]  /*0e60*/  IMAD.WIDE.U32 R192, R214, 0x4, R194 ;  /* 0x00000004d6c07825 */ /* 0x001fe200078e00c2 */
[----:B------:R-:W-:-:S04]  /*0e70*/  FSEL R199, R199, RZ, !P3 ;  /* 0x000000ffc7c77208 */ /* 0x000fc80005800000 */
[----:B------:R0:W5:Y:S01]  /*0e80*/  LDG.E R183, desc[UR16][R192.64] ;  /* 0x00000010c0b77981 */ /* 0x000162000c1e1900 */
[----:B---3--:R-:W-:Y:S01]  /*0e90*/  FMUL.FTZ R195, R48, R116 ;  /* 0x0000007430c37220 */ /* 0x008fe20000410000 */
[C---:B------:R-:W-:Y:S01]  /*0ea0*/  FADD.FTZ R112, -R199.reuse, R112 ;  /* 0x00000070c7707221 */ /* 0x040fe20000010100 */
[----:B------:R-:W-:-:S03]  /*0eb0*/  FADD.FTZ R113, -R199, R113 ;  /* 0x00000071c7717221 */ /* 0x000fc60000010100 */
[----:B-1----:R-:W-:Y:S01]  /*0ec0*/  FMUL.FTZ R189, R112, UR10 ;  /* 0x0000000a70bd7c20 */ /* 0x002fe20008410000 */
[----:B0-----:R-:W-:Y:S01]  /*0ed0*/  FMUL.FTZ R192, R113, UR10 ;  /* 0x0000000a71c07c20 */ /* 0x001fe20008410000 */
[----:B------:R-:W-:Y:S01]  /*0ee0*/  FMUL.FTZ R112, R49, R117 ;  /* 0x0000007531707220 */ /* 0x000fe20000410000 */
[C---:B------:R-:W-:Y:S01]  /*0ef0*/  FADD.FTZ R25, R120.reuse, R25 ;  /* 0x0000001978197221 */ /* 0x040fe20000010000 */
[----:B------:R-:W-:Y:S01]  /*0f00*/  FFMA.FTZ R172, R120, R189, R172 ;  /* 0x000000bd78ac7223 */ /* 0x000fe200000100ac */
[----:B------:R-:W-:Y:S01]  /*0f10*/  FFMA.FTZ R190, R72, R120, R195 ;  /* 0x0000007848be7223 */ /* 0x000fe200000100c3 */
[C---:B------:R-:W-:Y:S01]  /*0f20*/  FADD.FTZ R24, R121.reuse, R24 ;  /* 0x0000001879187221 */ /* 0x040fe20000010000 */
[-C--:B------:R-:W-:Y:S01]  /*0f30*/  FFMA.FTZ R171, R121, R192.reuse, R171 ;  /* 0x000000c079ab7223 */ /* 0x080fe200000100ab */
[----:B------:R-:W-:Y:S01]  /*0f40*/  FFMA.FTZ R193, R73, R121, R112 ;  /* 0x0000007949c17223 */ /* 0x000fe20000010070 */
[C---:B------:R-:W-:Y:S01]  /*0f50*/  FADD.FTZ R114, -R199.reuse, R114 ;  /* 0x00000072c7727221 */ /* 0x040fe20000010100 */
[----:B------:R-:W-:Y:S01]  /*0f60*/  FADD.FTZ R115, -R199, R115 ;  /* 0x00000073c7737221 */ /* 0x000fe20000010100 */
[----:B------:R-:W0:Y:S01]  /*0f70*/  LDC.64 R120, c[0x0][0x3a8] ;  /* 0x0000ea00ff787b82 */ /* 0x000e220000000a00 */
[C---:B------:R-:W-:Y:S01]  /*0f80*/  FADD.FTZ R237, R116.reuse, R237 ;  /* 0x000000ed74ed7221 */ /* 0x040fe20000010000 */
[----:B------:R-:W-:Y:S01]  /*0f90*/  FFMA.FTZ R213, R116, R189, R213 ;  /* 0x000000bd74d57223 */ /* 0x000fe200000100d5 */
[C---:B------:R-:W-:Y:S01]  /*0fa0*/  FADD.FTZ R238, R117.reuse, R238 ;  /* 0x000000ee75ee7221 */ /* 0x040fe20000010000 */
[----:B------:R-:W-:Y:S01]  /*0fb0*/  FFMA.FTZ R215, R117, R192, R215 ;  /* 0x000000c075d77223 */ /* 0x000fe200000100d7 */
[----:B------:R-:W-:Y:S01]  /*0fc0*/  FMUL.FTZ R194, R114, UR10 ;  /* 0x0000000a72c27c20 */ /* 0x000fe20008410000 */
[----:B------:R-:W-:-:S02]  /*0fd0*/  FMUL.FTZ R198, R115, UR10 ;  /* 0x0000000a73c67c20 */ /* 0x000fc40008410000 */
[----:B------:R-:W1:Y:S08]  /*0fe0*/  LDC.64 R116, c[0x0][0x430] ;  /* 0x00010c00ff747b82 */ /* 0x000e700000000a00 */
[----:B------:R-:W3:Y:S01]  /*0ff0*/  LDC.64 R114, c[0x0][0x428] ;  /* 0x00010a00ff727b82 */ /* 0x000ee20000000a00 */
[----:B------:R-:W-:Y:S01]  /*1000*/  FMUL.FTZ R113, R46, R130 ;  /* 0x000000822e717220 */ /* 0x000fe20000410000 */
[C---:B------:R-:W-:Y:S01]  /*1010*/  FADD.FTZ R136, -R199.reuse, R136 ;  /* 0x00000088c7887221 */ /* 0x040fe20000010100 */
[C---:B------:R-:W-:Y:S01]  /*1020*/  FADD.FTZ R124, -R199.reuse, R124 ;  /* 0x0000007cc77c7221 */ /* 0x040fe20000010100 */
[----:B------:R-:W-:Y:S01]  /*1030*/  FADD.FTZ R125, -R199, R125 ;  /* 0x0000007dc77d7221 */ /* 0x000fe20000010100 */
[----:B------:R-:W-:Y:S01]  /*1040*/  FFMA.FTZ R204, R70, R134, R113 ;  /* 0x0000008646cc7223 */ /* 0x000fe20000010071 */
[----:B------:R-:W-:Y:S01]  /*1050*/  FMUL.FTZ R205, R136, UR10 ;  /* 0x0000000a88cd7c20 */ /* 0x000fe20008410000 */
[----:B------:R-:W-:Y:S01]  /*1060*/  FMUL.FTZ R112, R47, R131 ;  /* 0x000000832f707220 */ /* 0x000fe20000410000 */
[----:B------:R-:W-:Y:S01]  /*1070*/  FMUL.FTZ R113, R40, R140 ;  /* 0x0000008c28717220 */ /* 0x000fe20000410000 */
[C---:B------:R-:W-:Y:S01]  /*1080*/  FADD.FTZ R17, R144.reuse, R17 ;  /* 0x0000001190117221 */ /* 0x040fe20000010000 */
[----:B------:R-:W-:Y:S01]  /*1090*/  FFMA.FTZ R164, R144, R205, R164 ;  /* 0x000000cd90a47223 */ /* 0x000fe200000100a4 */
[----:B------:R-:W-:Y:S01]  /*10a0*/  FMUL.FTZ R196, R124, UR10 ;  /* 0x0000000a7cc47c20 */ /* 0x000fe20008410000 */
[----:B------:R-:W-:Y:S01]  /*10b0*/  FMUL.FTZ R197, R44, R128 ;  /* 0x000000802cc57220 */ /* 0x000fe20000410000 */
[----:B------:R-:W-:Y:S01]  /*10c0*/  FMUL.FTZ R201, R125, UR10 ;  /* 0x0000000a7dc97c20 */ /* 0x000fe20008410000 */
[----:B------:R-:W-:Y:S01]  /*10d0*/  FMUL.FTZ R202, R45, R129 ;  /* 0x000000812dca7220 */ /* 0x000fe20000410000 */
[----:B------:R-:W-:Y:S01]  /*10e0*/  FFMA.FTZ R207, R71, R135, R112 ;  /* 0x0000008747cf7223 */ /* 0x000fe20000010070 */
[----:B------:R-:W-:Y:S01]  /*10f0*/  FFMA.FTZ R144, R64, R144, R113 ;  /* 0x0000009040907223 */ /* 0x000fe20000010071 */
[----:B0-----:R-:W-:-:S04]  /*1100*/  IMAD.WIDE.U32 R112, R184, 0x10, R120 ;  /* 0x00000010b8707825 */ /* 0x001fc800078e0078 */
[C---:B------:R-:W-:Y:S01]  /*1110*/  FADD.FTZ R21, R132.reuse, R21 ;  /* 0x0000001584157221 */ /* 0x040fe20000010000 */
[----:B------:R-:W-:Y:S01]  /*1120*/  FFMA.FTZ R168, R132, R196, R168 ;  /* 0x000000c484a87223 */ /* 0x000fe200000100a8 */
[----:B------:R-:W-:Y:S01]  /*1130*/  FFMA.FTZ R197, R68, R132, R197 ;  /* 0x0000008444c57223 */ /* 0x000fe200000100c5 */
[C---:B------:R-:W-:Y:S01]  /*1140*/  FADD.FTZ R20, R133.reuse, R20 ;  /* 0x0000001485147221 */ /* 0x040fe20000010000 */
[----:B------:R-:W-:Y:S01]  /*1150*/  FFMA.FTZ R167, R133, R201, R167 ;  /* 0x000000c985a77223 */ /* 0x000fe200000100a7 */
[----:B------:R-:W-:Y:S01]  /*1160*/  FFMA.FTZ R202, R69, R133, R202 ;  /* 0x0000008545ca7223 */ /* 0x000fe200000100ca */
[----:B-1----:R-:W-:-:S04]  /*1170*/  IMAD.WIDE.U32 R124, R214, 0x10, R116 ;  /* 0x00000010d67c7825 */ /* 0x002fc800078e0074 */
[C---:B------:R-:W-:Y:S01]  /*1180*/  FADD.FTZ R243, R128.reuse, R243 ;  /* 0x000000f380f37221 */ /* 0x040fe20000010000 */
[----:B------:R-:W-:Y:S01]  /*1190*/  FFMA.FTZ R219, R128, R196, R219 ;  /* 0x000000c480db7223 */ /* 0x000fe200000100db */
[C---:B------:R-:W-:Y:S01]  /*11a0*/  FADD.FTZ R244, R129.reuse, R244 ;  /* 0x000000f481f47221 */ /* 0x040fe20000010000 */
[----:B------:R-:W-:Y:S01]  /*11b0*/  FFMA.FTZ R220, R129, R201, R220 ;  /* 0x000000c981dc7223 */ /* 0x000fe200000100dc */
[----:B------:R-:W-:-:S04]  /*11c0*/  IMAD.WIDE.U32 R132, R214, 0x10, R120 ;  /* 0x00000010d6847825 */ /* 0x000fc800078e0078 */
[----:B------:R-:W-:-:S04]  /*11d0*/  IMAD.WIDE.U32 R116, R184, 0x10, R116 ;  /* 0x00000010b8747825 */ /* 0x000fc800078e0074 */
[----:B---3--:R-:W-:-:S04]  /*11e0*/  IMAD.WIDE.U32 R120, R184, 0x10, R114 ;  /* 0x00000010b8787825 */ /* 0x008fc800078e0072 */
[----:B------:R-:W-:Y:S02]  /*11f0*/  IMAD.WIDE.U32 R128, R214, 0x10, R114 ;  /* 0x00000010d6807825 */ /* 0x000fe400078e0072 */
[----:B------:R-:W3:Y:S02]  /*1200*/  LDG.E.128 R112, desc[UR16][R112.64] ;  /* 0x0000001070707981 */ /* 0x000ee4000c1e1d00 */
[----:B------:R-:W-:Y:S01]  /*1210*/  FMUL.FTZ R195, R50, R118 ;  /* 0x0000007632c37220 */ /* 0x000fe20000410000 */
[C---:B------:R-:W-:Y:S01]  /*1220*/  FADD.FTZ R239, R118.reuse, R239 ;  /* 0x000000ef76ef7221 */ /* 0x040fe20000010000 */
[----:B------:R-:W-:Y:S01]  /*1230*/  FFMA.FTZ R217, R118, R194, R217 ;  /* 0x000000c276d97223 */ /* 0x000fe200000100d9 */
[----:B------:R-:W-:Y:S01]  /*1240*/  FMUL.FTZ R200, R51, R119 ;  /* 0x0000007733c87220 */ /* 0x000fe20000410000 */
[C---:B------:R-:W-:Y:S01]  /*1250*/  FADD.FTZ R240, R119.reuse, R240 ;  /* 0x000000f077f07221 */ /* 0x040fe20000010000 */
[----:B------:R-:W-:Y:S02]  /*1260*/  FFMA.FTZ R218, R119, R198, R218 ;  /* 0x000000c677da7223 */ /* 0x000fe400000100da */
[----:B------:R-:W3:Y:S01]  /*1270*/  LDG.E.128 R116, desc[UR16][R116.64] ;  /* 0x0000001074747981 */ /* 0x000ee2000c1e1d00 */
[C---:B------:R-:W-:Y:S01]  /*1280*/  FADD.FTZ R23, R122.reuse, R23 ;  /* 0x000000177a177221 */ /* 0x040fe20000010000 */
[----:B------:R-:W-:Y:S01]  /*1290*/  FFMA.FTZ R170, R122, R194, R170 ;  /* 0x000000c27aaa7223 */ /* 0x000fe200000100aa */
[----:B------:R-:W-:Y:S01]  /*12a0*/  FFMA.FTZ R195, R74, R122, R195 ;  /* 0x0000007a4ac37223 */ /* 0x000fe200000100c3 */
[C---:B------:R-:W-:Y:S01]  /*12b0*/  FADD.FTZ R22, R123.reuse, R22 ;  /* 0x000000167b167221 */ /* 0x040fe20000010000 */
[----:B------:R-:W-:Y:S01]  /*12c0*/  FFMA.FTZ R169, R123, R198, R169 ;  /* 0x000000c67ba97223 */ /* 0x000fe200000100a9 */
[----:B------:R-:W-:-:S02]  /*12d0*/  FFMA.FTZ R200, R75, R123, R200 ;  /* 0x0000007b4bc87223 */ /* 0x000fc400000100c8 */
[----:B------:R-:W3:Y:S01]  /*12e0*/  LDG.E.128 R120, desc[UR16][R120.64] ;  /* 0x0000001078787981 */ /* 0x000ee2000c1e1d00 */
[C---:B------:R-:W-:Y:S01]  /*12f0*/  FADD.FTZ R126, -R199.reuse, R126 ;  /* 0x0000007ec77e7221 */ /* 0x040fe20000010100 */
[C---:B------:R-:W-:Y:S01]  /*1300*/  FADD.FTZ R137, -R199.reuse, R137 ;  /* 0x00000089c7897221 */ /* 0x040fe20000010100 */
[C---:B------:R-:W-:Y:S01]  /*1310*/  FADD.FTZ R139, -R199.reuse, R139 ;  /* 0x0000008bc78b7221 */ /* 0x040fe20000010100 */
[C---:B------:R-:W-:Y:S01]  /*1320*/  FADD.FTZ R127, -R199.reuse, R127 ;  /* 0x0000007fc77f7221 */ /* 0x040fe20000010100 */
[C---:B------:R-:W-:Y:S01]  /*1330*/  FADD.FTZ R247, R140.reuse, R247 ;  /* 0x000000f78cf77221 */ /* 0x040fe20000010000 */
[----:B------:R-:W-:Y:S01]  /*1340*/  FFMA.FTZ R223, R140, R205, R223 ;  /* 0x000000cd8cdf7223 */ /* 0x000fe200000100df */
[----:B------:R-:W-:Y:S01]  /*1350*/  FADD.FTZ R138, -R199, R138 ;  /* 0x0000008ac78a7221 */ /* 0x000fe20000010100 */
[----:B------:R-:W-:Y:S01]  /*1360*/  FMUL.FTZ R203, R126, UR10 ;  /* 0x0000000a7ecb7c20 */ /* 0x000fe20008410000 */
[----:B------:R-:W-:Y:S01]  /*1370*/  FMUL.FTZ R140, R137, UR10 ;  /* 0x0000000a898c7c20 */ /* 0x000fe20008410000 */
[----:B------:R-:W-:Y:S01]  /*1380*/  FMUL.FTZ R126, R41, R141 ;  /* 0x0000008d297e7220 */ /* 0x000fe20000410000 */
[----:B------:R-:W-:Y:S01]  /*1390*/  FMUL.FTZ R139, R139, UR10 ;  /* 0x0000000a8b8b7c20 */ /* 0x000fe20008410000 */
[----:B------:R-:W-:Y:S01]  /*13a0*/  FMUL.FTZ R206, R127, UR10 ;  /* 0x0000000a7fce7c20 */ /* 0x000fe20008410000 */
[----:B------:R-:W-:Y:S01]  /*13b0*/  FMUL.FTZ R138, R138, UR10 ;  /* 0x0000000a8a8a7c20 */ /* 0x000fe20008410000 */
[C---:B------:R-:W-:Y:S01]  /*13c0*/  FADD.FTZ R8, R145.reuse, R8 ;  /* 0x0000000891087221 */ /* 0x040fe20000010000 */
[----:B------:R-:W-:Y:S01]  /*13d0*/  FFMA.FTZ R7, R145, R140, R7 ;  /* 0x0000008c91077223 */ /* 0x000fe20000010007 */
[----:B------:R-:W-:Y:S01]  /*13e0*/  FMUL.FTZ R127, R42, R142 ;  /* 0x0000008e2a7f7220 */ /* 0x000fe20000410000 */
[----:B------:R-:W-:Y:S01]  /*13f0*/  FFMA.FTZ R145, R65, R145, R126 ;  /* 0x0000009141917223 */ /* 0x000fe2000001007e */
[----:B------:R-:W-:Y:S01]  /*1400*/  FMUL.FTZ R126, R43, R143 ;  /* 0x0000008f2b7e7220 */ /* 0x000fe20000410000 */
[C---:B------:R-:W-:Y:S01]  /*1410*/  FADD.FTZ R250, R143.reuse, R250 ;  /* 0x000000fa8ffa7221 */ /* 0x040fe20000010000 */
[-C--:B------:R-:W-:Y:S01]  /*1420*/  FFMA.FTZ R226, R143, R139.reuse, R226 ;  /* 0x0000008b8fe27223 */ /* 0x080fe200000100e2 */
[C---:B------:R-:W-:Y:S01]  /*1430*/  FADD.FTZ R6, R146.reuse, R6 ;  /* 0x0000000692067221 */ /* 0x040fe20000010000 */
[----:B------:R-:W-:Y:S01]  /*1440*/  FFMA.FTZ R5, R146, R138, R5 ;  /* 0x0000008a92057223 */ /* 0x000fe20000010005 */
[----:B------:R-:W3:Y:S01]  /*1450*/  LDL.LU R143, [R1+0x4] ;  /* 0x00000400018f7983 */ /* 0x000ee20000300800 */
[----:B------:R-:W-:Y:S01]  /*1460*/  FFMA.FTZ R146, R66, R146, R127 ;  /* 0x0000009242927223 */ /* 0x000fe2000001007f */
[C---:B------:R-:W-:Y:S01]  /*1470*/  FADD.FTZ R4, R147.reuse, R4 ;  /* 0x0000000493047221 */ /* 0x040fe20000010000 */
[----:B------:R-:W-:Y:S01]  /*1480*/  FFMA.FTZ R3, R147, R139, R3 ;  /* 0x0000008b93037223 */ /* 0x000fe20000010003 */
[----:B------:R-:W-:Y:S01]  /*1490*/  FFMA.FTZ R147, R67, R147, R126 ;  /* 0x0000009343937223 */ /* 0x000fe2000001007e */
[C---:B------:R-:W-:Y:S01]  /*14a0*/  FADD.FTZ R245, R130.reuse, R245 ;  /* 0x000000f582f57221 */ /* 0x040fe20000010000 */
[----:B------:R-:W-:Y:S01]  /*14b0*/  FFMA.FTZ R221, R130, R203, R221 ;  /* 0x000000cb82dd7223 */ /* 0x000fe200000100dd */
[C---:B------:R-:W-:Y:S01]  /*14c0*/  FADD.FTZ R246, R131.reuse, R246 ;  /* 0x000000f683f67221 */ /* 0x040fe20000010000 */
[----:B------:R-:W-:-:S02]  /*14d0*/  FFMA.FTZ R222, R131, R206, R222 ;  /* 0x000000ce83de7223 */ /* 0x000fc400000100de */
[----:B------:R-:W3:Y:S01]  /*14e0*/  LDG.E.128 R128, desc[UR16][R128.64] ;  /* 0x0000001080807981 */ /* 0x000ee2000c1e1d00 */
[C---:B------:R-:W-:Y:S01]  /*14f0*/  FADD.FTZ R19, R134.reuse, R19 ;  /* 0x0000001386137221 */ /* 0x040fe20000010000 */
[----:B------:R-:W-:Y:S01]  /*1500*/  FFMA.FTZ R166, R134, R203, R166 ;  /* 0x000000cb86a67223 */ /* 0x000fe200000100a6 */
[C---:B------:R-:W-:Y:S01]  /*1510*/  FADD.FTZ R18, R135.reuse, R18 ;  /* 0x0000001287127221 */ /* 0x040fe20000010000 */
[----:B------:R-:W-:Y:S01]  /*1520*/  FFMA.FTZ R165, R135, R206, R165 ;  /* 0x000000ce87a57223 */ /* 0x000fe200000100a5 */
[----:B----4-:R-:W-:-:S04]  /*1530*/  FADD.FTZ R148, -R199, R148 ;  /* 0x00000094c7947221 */ /* 0x010fc80000010100 */
[----:B------:R-:W-:Y:S02]  /*1540*/  FMUL.FTZ R214, R148, UR10 ;  /* 0x0000000a94d67c20 */ /* 0x000fe40008410000 */
[----:B------:R-:W4:Y:S01]  /*1550*/  LDL.LU R148, [R1] ;  /* 0x0000000001947983 */ /* 0x000f220000300800 */
[C---:B------:R-:W-:Y:S01]  /*1560*/  FADD.FTZ R2, R156.reuse, R2 ;  /* 0x000000029c027221 */ /* 0x040fe20000010000 */
[----:B------:R-:W-:Y:S01]  /*1570*/  FFMA.FTZ R0, R156, R214, R0 ;  /* 0x000000d69c007223 */ /* 0x000fe20000010000 */
[C---:B------:R-:W-:Y:S01]  /*1580*/  FADD.FTZ R149, -R199.reuse, R149 ;  /* 0x00000095c7957221 */ /* 0x040fe20000010100 */
[----:B------:R-:W-:-:S03]  /*1590*/  FADD.FTZ R150, -R199, R150 ;  /* 0x00000096c7967221 */ /* 0x000fc60000010100 */
[----:B------:R-:W-:Y:S01]  /*15a0*/  FMUL.FTZ R216, R149, UR10 ;  /* 0x0000000a95d87c20 */ /* 0x000fe20008410000 */
[C---:B------:R-:W-:Y:S01]  /*15b0*/  FADD.FTZ R175, R157.reuse, R175 ;  /* 0x000000af9daf7221 */ /* 0x040fe20000010000 */
[----:B------:R-:W-:Y:S02]  /*15c0*/  FADD.FTZ R174, R158, R174 ;  /* 0x000000ae9eae7221 */ /* 0x000fe40000010000 */
[----:B------:R-:W-:Y:S01]  /*15d0*/  FFMA.FTZ R28, R157, R216, R28 ;  /* 0x000000d89d1c7223 */ /* 0x000fe2000001001c */
[----:B--2---:R-:W-:-:S04]  /*15e0*/  FMUL.FTZ R127, R52, R152 ;  /* 0x00000098347f7220 */ /* 0x004fc80000410000 */
[----:B------:R-:W-:Y:S02]  /*15f0*/  FFMA.FTZ R156, R76, R156, R127 ;  /* 0x0000009c4c9c7223 */ /* 0x000fe4000001007f */
[----:B------:R-:W2:Y:S01]  /*1600*/  LDG.E.128 R124, desc[UR16][R124.64] ;  /* 0x000000107c7c7981 */ /* 0x000ea2000c1e1d00 */
[----:B------:R-:W-:Y:S01]  /*1610*/  FMUL.FTZ R134, R53, R153 ;  /* 0x0000009935867220 */ /* 0x000fe20000410000 */
[C---:B------:R-:W-:Y:S01]  /*1620*/  FADD.FTZ R234, R153.reuse, R234 ;  /* 0x000000ea99ea7221 */ /* 0x040fe20000010000 */
[----:B------:R-:W-:Y:S01]  /*1630*/  FFMA.FTZ R210, R153, R216, R210 ;  /* 0x000000d899d27223 */ /* 0x000fe200000100d2 */
[----:B------:R-:W-:Y:S01]  /*1640*/  FMUL.FTZ R153, R150, UR10 ;  /* 0x0000000a96997c20 */ /* 0x000fe20008410000 */
[----:B------:R-:W-:Y:S01]  /*1650*/  FMUL.FTZ R135, R54, R154 ;  /* 0x0000009a36877220 */ /* 0x000fe20000410000 */
[----:B------:R-:W-:Y:S02]  /*1660*/  FFMA.FTZ R157, R77, R157, R134 ;  /* 0x0000009d4d9d7223 */ /* 0x000fe40000010086 */
[----:B------:R-:W-:Y:S01]  /*1670*/  FFMA.FTZ R27, R158, R153, R27 ;  /* 0x000000999e1b7223 */ /* 0x000fe2000001001b */
[----:B------:R-:W-:-:S02]  /*1680*/  FFMA.FTZ R158, R78, R158, R135 ;  /* 0x0000009e4e9e7223 */ /* 0x000fc40000010087 */
[----:B------:R-:W2:Y:S01]  /*1690*/  LDG.E.128 R132, desc[UR16][R132.64] ;  /* 0x0000001084847981 */ /* 0x000ea2000c1e1d00 */
[----:B------:R-:W-:Y:S01]  /*16a0*/  FADD.FTZ R151, -R199, R151 ;  /* 0x00000097c7977221 */ /* 0x000fe20000010100 */
[C---:B------:R-:W-:Y:S01]  /*16b0*/  FADD.FTZ R248, R141.reuse, R248 ;  /* 0x000000f88df87221 */ /* 0x040fe20000010000 */
[----:B------:R-:W-:Y:S01]  /*16c0*/  FFMA.FTZ R224, R141, R140, R224 ;  /* 0x0000008c8de07223 */ /* 0x000fe200000100e0 */
[C---:B------:R-:W-:Y:S01]  /*16d0*/  FADD.FTZ R235, R154.reuse, R235 ;  /* 0x000000eb9aeb7221 */ /* 0x040fe20000010000 */
[----:B------:R-:W-:Y:S01]  /*16e0*/  FFMA.FTZ R211, R154, R153, R211 ;  /* 0x000000999ad37223 */ /* 0x000fe200000100d3 */
[----:B------:R-:W-:Y:S01]  /*16f0*/  FMUL.FTZ R154, R151, UR10 ;  /* 0x0000000a979a7c20 */ /* 0x000fe20008410000 */
[----:B------:R-:W-:Y:S01]  /*1700*/  FMUL.FTZ R136, R55, R155 ;  /* 0x0000009b37887220 */ /* 0x000fe20000410000 */
[C---:B------:R-:W-:Y:S02]  /*1710*/  FADD.FTZ R173, R159.reuse, R173 ;  /* 0x000000ad9fad7221 */ /* 0x040fe40000010000 */
[----:B------:R-:W-:Y:S01]  /*1720*/  FFMA.FTZ R26, R159, R154, R26 ;  /* 0x0000009a9f1a7223 */ /* 0x000fe2000001001a */
[----:B------:R-:W-:Y:S01]  /*1730*/  FFMA.FTZ R159, R79, R159, R136 ;  /* 0x0000009f4f9f7223 */ /* 0x000fe20000010088 */
[----:B---3--:R-:W-:-:S04]  /*1740*/  FADD.FTZ R112, -R199, R112 ;  /* 0x00000070c7707221 */ /* 0x008fc80000010100 */
[----:B------:R-:W-:Y:S01]  /*1750*/  FMUL.FTZ R141, R112, UR10 ;  /* 0x0000000a708d7c20 */ /* 0x000fe20008410000 */
[----:B------:R-:W-:Y:S01]  /*1760*/  FMUL.FTZ R137, R36, R116 ;  /* 0x0000007424897220 */ /* 0x000fe20000410000 */
[C---:B------:R-:W-:Y:S02]  /*1770*/  FADD.FTZ R163, R120.reuse, R163 ;  /* 0x000000a378a37221 */ /* 0x040fe40000010000 */
[----:B------:R-:W-:Y:S01]  /*1780*/  FFMA.FTZ R16, R120, R141, R16 ;  /* 0x0000008d78107223 */ /* 0x000fe20000010010 */
[----:B------:R-:W-:Y:S02]  /*1790*/  FFMA.FTZ R120, R60, R120, R137 ;  /* 0x000000783c787223 */ /* 0x000fe40000010089 */
[----:B------:R-:W0:Y:S02]  /*17a0*/  @P1 LDC.64 R136, c[0x0][0x3b8] ;  /* 0x0000ee00ff881b82 */ /* 0x000e240000000a00 */
[----:B0-----:R-:W-:-:S05]  /*17b0*/  @P1 IMAD.WIDE.U32 R136, R176, 0x4, R136 ;  /* 0x00000004b0881825 */ /* 0x001fca00078e0088 */
[----:B------:R0:W5:Y:S02]  /*17c0*/  @P1 LDG.E R181, desc[UR16][R136.64] ;  /* 0x0000001088b51981 */ /* 0x000164000c1e1900 */
[----:B0-----:R-:W0:Y:S02]  /*17d0*/  @P0 LDC.64 R136, c[0x0][0x438] ;  /* 0x00010e00ff880b82 */ /* 0x001e240000000a00 */
[----:B0-----:R-:W-:-:S05]  /*17e0*/  @P0 IMAD.WIDE.U32 R136, R184, 0x10, R136 ;  /* 0x00000010b8880825 */ /* 0x001fca00078e0088 */
[----:B------:R0:W5:Y:S02]  /*17f0*/  @P0 LDG.E.128 R100, desc[UR16][R136.64] ;  /* 0x0000001088640981 */ /* 0x000164000c1e1d00 */
[----:B0-----:R-:W0:Y:S01]  /*1800*/  @P1 LDC.64 R136, c[0x0][0x3b8] ;  /* 0x0000ee00ff881b82 */ /* 0x001e220000000a00 */
[----:B------:R-:W-:Y:S01]  /*1810*/  FADD.FTZ R113, -R199, R113 ;  /* 0x00000071c7717221 */ /* 0x000fe20000010100 */
[----:B------:R-:W-:Y:S01]  /*1820*/  FMUL.FTZ R112, R37, R117 ;  /* 0x0000007525707220 */ /* 0x000fe20000410000 */
[----:B------:R-:W-:Y:S01]  /*1830*/  FADD.FTZ R162, R121, R162 ;  /* 0x000000a279a27221 */ /* 0x000fe20000010000 */
[C---:B------:R-:W-:Y:S01]  /*1840*/  FADD.FTZ R249, R142.reuse, R249 ;  /* 0x000000f98ef97221 */ /* 0x040fe20000010000 */
[----:B------:R-:W-:Y:S01]  /*1850*/  FFMA.FTZ R225, R142, R138, R225 ;  /* 0x0000008a8ee17223 */ /* 0x000fe200000100e1 */
[----:B0-----:R-:W-:-:S05]  /*1860*/  @P1 IMAD.WIDE.U32 R136, R184, 0x4, R136 ;  /* 0x00000004b8881825 */ /* 0x001fca00078e0088 */
[----:B------:R0:W5:Y:S02]  /*1870*/  @P1 LDG.E R182, desc[UR16][R136.64] ;  /* 0x0000001088b61981 */ /* 0x000164000c1e1900 */
[----:B0-----:R-:W-:Y:S01]  /*1880*/  FMUL.FTZ R136, R113, UR10 ;  /* 0x0000000a71887c20 */ /* 0x001fe20008410000 */
[----:B------:R-:W-:-:S03]  /*1890*/  FMUL.FTZ R113, R38, R118 ;  /* 0x0000007626717220 */ /* 0x000fc60000410000 */
[----:B------:R-:W-:Y:S01]  /*18a0*/  FFMA.FTZ R15, R121, R136, R15 ;  /* 0x00000088790f7223 */ /* 0x000fe2000001000f */
[----:B------:R-:W-:Y:S01]  /*18b0*/  FFMA.FTZ R121, R61, R121, R112 ;  /* 0x000000793d797223 */ /* 0x000fe20000010070 */
[----:B------:R-:W-:Y:S01]  /*18c0*/  FADD.FTZ R112, RZ, R156 ;  /* 0x0000009cff707221 */ /* 0x000fe20000010000 */
[----:B------:R-:W-:-:S03]  /*18d0*/  FFMA.FTZ R142, R62, R122, R113 ;  /* 0x0000007a3e8e7223 */ /* 0x000fc60000010071 */
[----:B------:R-:W-:-:S04]  /*18e0*/  FADD.FTZ R113, R157, R112 ;  /* 0x000000709d717221 */ /* 0x000fc80000010000 */
[----:B------:R-:W-:-:S04]  /*18f0*/  FADD.FTZ R112, R158, R113 ;  /* 0x000000719e707221 */ /* 0x000fc80000010000 */
[----:B------:R-:W-:Y:S01]  /*1900*/  FADD.FTZ R113, R159, R112 ;  /* 0x000000709f717221 */ /* 0x000fe20000010000 */
[----:B------:R-:W-:-:S03]  /*1910*/  FADD.FTZ R115, -R199, R115 ;  /* 0x00000073c7737221 */ /* 0x000fc60000010100 */
[----:B------:R-:W-:Y:S01]  /*1920*/  FADD.FTZ R112, R190, R113 ;  /* 0x00000071be707221 */ /* 0x000fe20000010000 */
[----:B------:R-:W-:-:S03]  /*1930*/  FADD.FTZ R114, -R199, R114 ;  /* 0x00000072c7727221 */ /* 0x000fc60000010100 */
[----:B------:R-:W-:Y:S01]  /*1940*/  FADD.FTZ R112, R193, R112 ;  /* 0x00000070c1707221 */ /* 0x000fe20000010000 */
[----:B------:R-:W-:Y:S01]  /*1950*/  FMUL.FTZ R151, R115, UR10 ;  /* 0x0000000a73977c20 */ /* 0x000fe20008410000 */
[----:B------:R-:W-:Y:S02]  /*1960*/  FFMA.FTZ R113, R214, R156, RZ ;  /* 0x0000009cd6717223 */ /* 0x000fe400000100ff */
[----:B------:R-:W-:Y:S01]  /*1970*/  FADD.FTZ R115, R195, R112 ;  /* 0x00000070c3737221 */ /* 0x000fe20000010000 */
[----:B------:R-:W-:Y:S01]  /*1980*/  FMUL.FTZ R137, R114, UR10 ;  /* 0x0000000a72897c20 */ /* 0x000fe20008410000 */
[----:B------:R-:W-:Y:S02]  /*1990*/  FFMA.FTZ R112, R216, R157, R113 ;  /* 0x0000009dd8707223 */ /* 0x000fe40000010071 */
[----:B------:R-:W-:Y:S02]  /*19a0*/  FADD.FTZ R114, R200, R115 ;  /* 0x00000073c8727221 */ /* 0x000fe40000010000 */
[----:B------:R-:W-:-:S02]  /*19b0*/  FFMA.FTZ R113, R153, R158, R112 ;  /* 0x0000009e99717223 */ /* 0x000fc40000010070 */
[----:B------:R-:W-:Y:S02]  /*19c0*/  FADD.FTZ R115, R197, R114 ;  /* 0x00000072c5737221 */ /* 0x000fe40000010000 */
[----:B------:R-:W-:Y:S02]  /*19d0*/  FFMA.FTZ R112, R154, R159, R113 ;  /* 0x0000009f9a707223 */ /* 0x000fe40000010071 */
[----:B------:R-:W-:Y:S02]  /*19e0*/  FADD.FTZ R115, R202, R115 ;  /* 0x00000073ca737221 */ /* 0x000fe40000010000 */
        /* <DEDUP_REMOVED lines=12> */
[----:B------:R-:W-:Y:S01]  /*1ab0*/  FFMA.FTZ R113, R203, R204, R112 ;  /* 0x000000cccb717223 */ /* 0x000fe20000010070 */
[----:B----4-:R-:W-:Y:S01]  /*1ac0*/  FADD.FTZ R148, R118, R148 ;  /* 0x0000009476947221 */ /* 0x010fe20000010000 */
[----:B------:R-:W-:Y:S01]  /*1ad0*/  FADD.FTZ R114, R120, R115 ;  /* 0x0000007378727221 */ /* 0x000fe20000010000 */
[----:B------:R-:W-:Y:S01]  /*1ae0*/  FADD.FTZ R143, R119, R143 ;  /* 0x0000008f778f7221 */ /* 0x000fe20000010000 */
[C---:B------:R-:W-:Y:S01]  /*1af0*/  FADD.FTZ R233, R152.reuse, R233 ;  /* 0x000000e998e97221 */ /* 0x040fe20000010000 */
[----:B------:R-:W-:Y:S01]  /*1b00*/  FFMA.FTZ R209, R152, R214, R209 ;  /* 0x000000d698d17223 */ /* 0x000fe200000100d1 */
[----:B------:R-:W-:Y:S01]  /*1b10*/  FFMA.FTZ R112, R206, R207, R113 ;  /* 0x000000cfce707223 */ /* 0x000fe20000010071 */
[----:B------:R-:W-:Y:S01]  /*1b20*/  FMUL.FTZ R152, R39, R119 ;  /* 0x0000007727987220 */ /* 0x000fe20000410000 */
[----:B------:R-:W-:Y:S01]  /*1b30*/  FADD.FTZ R115, R121, R114 ;  /* 0x0000007279737221 */ /* 0x000fe20000010000 */
[----:B------:R2:W-:Y:S01]  /*1b40*/  STL [R1], R148 ;  /* 0x0000009401007387 */ /* 0x0005e20000100800 */
[----:B------:R-:W-:Y:S01]  /*1b50*/  FFMA.FTZ R113, R205, R144, R112 ;  /* 0x00000090cd717223 */ /* 0x000fe20000010070 */
[----:B------:R-:W-:Y:S01]  /*1b60*/  FFMA.FTZ R152, R63, R123, R152 ;  /* 0x0000007b3f987223 */ /* 0x000fe20000010098 */
[----:B------:R-:W-:Y:S01]  /*1b70*/  FADD.FTZ R115, R142, R115 ;  /* 0x000000738e737221 */ /* 0x000fe20000010000 */
[----:B------:R0:W-:Y:S01]  /*1b80*/  STL [R1+0x4], R143 ;  /* 0x0000048f01007387 */ /* 0x0001e20000100800 */
[----:B------:R-:W-:-:S02]  /*1b90*/  FFMA.FTZ R113, R140, R145, R113 ;  /* 0x000000918c717223 */ /* 0x000fc40000010071 */
[----:B------:R-:W-:Y:S01]  /*1ba0*/  FADD.FTZ R114, R152, R115 ;  /* 0x0000007398727221 */ /* 0x000fe20000010000 */
[----:B--2---:R-:W-:Y:S01]  /*1bb0*/  FMUL.FTZ R148, R33, R125 ;  /* 0x0000007d21947220 */ /* 0x004fe20000410000 */
[----:B0-----:R-:W-:Y:S01]  /*1bc0*/  FMUL.FTZ R143, R32, R124 ;  /* 0x0000007c208f7220 */ /* 0x001fe20000410000 */
[----:B------:R-:W-:-:S03]  /*1bd0*/  FFMA.FTZ R112, R138, R146, R113 ;  /* 0x000000928a707223 */ /* 0x000fc60000010071 */
[----:B------:R-:W-:Y:S01]  /*1be0*/  FFMA.FTZ R143, R56, R128, R143 ;  /* 0x00000080388f7223 */ /* 0x000fe2000001008f */
[----:B------:R-:W-:Y:S01]  /*1bf0*/  FMUL.FTZ R149, R34, R126 ;  /* 0x0000007e22957220 */ /* 0x000fe20000410000 */
[----:B------:R-:W-:Y:S02]  /*1c00*/  FFMA.FTZ R148, R57, R129, R148 ;  /* 0x0000008139947223 */ /* 0x000fe40000010094 */
[----:B------:R-:W-:Y:S01]  /*1c10*/  FADD.FTZ R113, R143, R114 ;  /* 0x000000728f717221 */ /* 0x000fe20000010000 */
[----:B------:R-:W-:Y:S01]  /*1c20*/  FFMA.FTZ R114, R139, R147, R112 ;  /* 0x000000938b727223 */ /* 0x000fe20000010070 */
[----:B------:R-:W-:Y:S01]  /*1c30*/  FFMA.FTZ R149, R58, R130, R149 ;  /* 0x000000823a957223 */ /* 0x000fe20000010095 */
[----:B------:R-:W-:Y:S01]  /*1c40*/  FMUL.FTZ R150, R35, R127 ;  /* 0x0000007f23967220 */ /* 0x000fe20000410000 */
[----:B------:R-:W-:Y:S01]  /*1c50*/  FADD.FTZ R112, R113, R148 ;  /* 0x0000009471707221 */ /* 0x000fe20000010000 */
[----:B------:R-:W-:Y:S02]  /*1c60*/  FFMA.FTZ R113, R141, R120, R114 ;  /* 0x000000788d717223 */ /* 0x000fe40000010072 */
[----:B------:R-:W-:Y:S01]  /*1c70*/  FFMA.FTZ R150, R59, R131, R150 ;  /* 0x000000833b967223 */ /* 0x000fe20000010096 */
[----:B------:R-:W-:Y:S01]  /*1c80*/  FADD.FTZ R115, R112, R149 ;  /* 0x0000009570737221 */ /* 0x000fe20000010000 */
[----:B------:R-:W-:-:S03]  /*1c90*/  FFMA.FTZ R114, R136, R121, R113 ;  /* 0x0000007988727223 */ /* 0x000fc60000010071 */
[----:B------:R-:W-:Y:S01]  /*1ca0*/  FADD.FTZ R112, R115, R150 ;  /* 0x0000009673707221 */ /* 0x000fe20000010000 */
[----:B------:R-:W-:Y:S01]  /*1cb0*/  FADD.FTZ R132, -R199, R132 ;  /* 0x00000084c7847221 */ /* 0x000fe20000010100 */
[----:B------:R-:W-:-:S03]  /*1cc0*/  FFMA.FTZ R114, R137, R142, R114 ;  /* 0x0000008e89727223 */ /* 0x000fc60000010072 */
[----:B------:R-:W0:Y:S01]  /*1cd0*/  SHFL.DOWN PT, R113, R112, 0x10, 0x1f ;  /* 0x0a001f0070717f89 */ /* 0x000e2200000e0000 */
[----:B------:R-:W-:Y:S01]  /*1ce0*/  FADD.FTZ R133, -R199, R133 ;  /* 0x00000085c7857221 */ /* 0x000fe20000010100 */
        /* <DEDUP_REMOVED lines=20> */
[----:B------:R-:W-:Y:S01]  /*1e30*/  FFMA.FTZ R228, R117, R136, R228 ;  /* 0x0000008875e47223 */ /* 0x000fe200000100e4 */
[----:B------:R-:W-:Y:S02]  /*1e40*/  FFMA.FTZ R230, R119, R151, R230 ;  /* 0x0000009777e67223 */ /* 0x000fe400000100e6 */
[----:B------:R-:W1:Y:S01]  /*1e50*/  SHFL.DOWN PT, R119, R116, 0x4, 0x1f ;  /* 0x08801f0074777f89 */ /* 0x000e6200000e0000 */
[----:B0-----:R-:W-:-:S05]  /*1e60*/  FADD.FTZ R117, R113, R112 ;  /* 0x0000007071757221 */ /* 0x001fca0000010000 */
[----:B------:R-:W0:Y:S01]  /*1e70*/  SHFL.DOWN PT, R112, R117, 0x4, 0x1f ;  /* 0x08801f0075707f89 */ /* 0x000e2200000e0000 */
[----:B------:R-:W-:Y:S01]  /*1e80*/  FFMA.FTZ R229, R118, R137, R229 ;  /* 0x0000008976e57223 */ /* 0x000fe200000100e5 */
[----:B-1----:R-:W-:Y:S01]  /*1e90*/  FADD.FTZ R119, R116, R119 ;  /* 0x0000007774777221 */ /* 0x002fe20000010000 */
[C---:B------:R-:W-:Y:S01]  /*1ea0*/  FADD.FTZ R160, R123.reuse, R160 ;  /* 0x000000a07ba07221 */ /* 0x040fe20000010000 */
[----:B------:R-:W-:Y:S01]  /*1eb0*/  FFMA.FTZ R13, R123, R151, R13 ;  /* 0x000000977b0d7223 */ /* 0x000fe2000001000d */
[C---:B------:R-:W-:Y:S01]  /*1ec0*/  FADD.FTZ R9, R128.reuse, R9 ;  /* 0x0000000980097221 */ /* 0x040fe20000010000 */
[----:B------:R-:W-:Y:S02]  /*1ed0*/  FFMA.FTZ R12, R128, R132, R12 ;  /* 0x00000084800c7223 */ /* 0x000fe4000001000c */
[----:B------:R-:W1:Y:S01]  /*1ee0*/  S2R R128, SR_TID.X ;  /* 0x0000000000807919 */ /* 0x000e620000002100 */
[----:B0-----:R-:W-:Y:S02]  /*1ef0*/  FADD.FTZ R118, R117, R112 ;  /* 0x0000007075767221 */ /* 0x001fe40000010000 */
        /* <DEDUP_REMOVED lines=23> */
.L_x_3549:
[----:B------:R-:W-:Y:S05]  /*2070*/  BSYNC.RECONVERGENT B0 ;  /* 0x0000000000007941 */ /* 0x000fea0003800200 */
.L_x_3548:
[----:B------:R-:W2:Y:S01]  /*2080*/  LDL.LU R199, [R1+0x10] ;  /* 0x0000100001c77983 */ /* 0x000ea20000300800 */
[C---:B------:R-:W-:Y:S01]  /*2090*/  FADD.FTZ R10, R130.reuse, R10 ;  /* 0x0000000a820a7221 */ /* 0x040fe20000010000 */
[----:B------:R-:W-:Y:S01]  /*20a0*/  FFMA.FTZ R30, R130, R134, R30 ;  /* 0x00000086821e7223 */ /* 0x000fe2000001001e */
[C---:B------:R-:W-:Y:S01]  /*20b0*/  FADD.FTZ R208, R131.reuse, R208 ;  /* 0x000000d083d07221 */ /* 0x040fe20000010000 */
[----:B------:R-:W3:Y:S01]  /*20c0*/  LDL.LU R155, [R1+0x14] ;  /* 0x00001400019b7983 */ /* 0x000ee20000300800 */
[----:B------:R-:W-:Y:S01]  /*20d0*/  FFMA.FTZ R29, R131, R135, R29 ;  /* 0x00000087831d7223 */ /* 0x000fe2000001001d */
[----:B------:R-:W1:Y:S01]  /*20e0*/  S2UR UR6, SR_CgaCtaId ;  /* 0x00000000000679c3 */ /* 0x000e620000008800 */
[----:B------:R-:W-:Y:S01]  /*20f0*/  UMOV UR5, 0x400 ;  /* 0x0000040000057882 */ /* 0x000fe20000000000 */
[----:B------:R-:W4:Y:S01]  /*2100*/  LDL.LU R130, [R1+0xc] ;  /* 0x00000c0001827983 */ /* 0x000f220000300800 */
[C---:B------:R-:W-:Y:S01]  /*2110*/  FADD.FTZ R11, R129.reuse, R11 ;  /* 0x0000000b810b7221 */ /* 0x040fe20000010000 */
[----:B------:R-:W-:-:S02]  /*2120*/  FFMA.FTZ R31, R129, R133, R31 ;  /* 0x00000085811f7223 */ /* 0x000fc4000001001f */
[----:B------:R-:W4:Y:S01]  /*2130*/  LDL.LU R131, [R1+0x8] ;  /* 0x0000080001837983 */ /* 0x000f220000300800 */
[----:B-1----:R-:W-:-:S04]  /*2140*/  ULEA UR5, UR6, UR5, 0x18 ;  /* 0x0000000506057291 */ /* 0x002fc8000f8ec0ff */
[----:B------:R-:W-:Y:S02]  /*2150*/  UIADD3 UR6, UPT, UPT, UR5, 0x3020, URZ ;  /* 0x0000302005067890 */ /* 0x000fe4000fffe0ff */
[----:B------:R-:W-:Y:S01]  /*2160*/  @!UP1 UIADD3 UR6, UPT, UPT, UR5, 0x3000, URZ ;  /* 0x0000300005069890 */ /* 0x000fe2000fffe0ff */
[----:B------:R-:W-:Y:S08]  /*2170*/  BAR.SYNC.DEFER_BLOCKING 0x0 ;  /* 0x0000000000007b1d */ /* 0x000ff00000010000 */
[----:B0-----:R-:W0:Y:S01]  /*2180*/  LDS.128 R112, [UR6] ;  /* 0x00000006ff707984 */ /* 0x001e220008000c00 */
[----:B------:R-:W-:-:S02]  /*2190*/  UIADD3 UR6, UPT, UPT, UR5, 0x3030, URZ ;  /* 0x0000303005067890 */ /* 0x000fc4000fffe0ff */
[----:B------:R-:W-:Y:S01]  /*21a0*/  @!UP1 UIADD3 UR6, UPT, UPT, UR5, 0x3010, URZ ;  /* 0x0000301005069890 */ /* 0x000fe2000fffe0ff */
[----:B0-----:R-:W-:-:S04]  /*21b0*/  FADD.FTZ R116, RZ, R113 ;  /* 0x00000071ff747221 */ /* 0x001fc80000010000 */
[----:B------:R-:W-:-:S04]  /*21c0*/  FADD.FTZ R122, R115, R116 ;  /* 0x00000074737a7221 */ /* 0x000fc80000010000 */
[----:B------:R-:W0:Y:S01]  /*21d0*/  LDS.128 R116, [UR6] ;  /* 0x00000006ff747984 */ /* 0x000e220008000c00 */
[----:B------:R-:W-:Y:S01]  /*21e0*/  FADD.FTZ R113, RZ, R112 ;  /* 0x00000070ff717221 */ /* 0x000fe20000010000 */
[----:B------:R-:W-:-:S03]  /*21f0*/  UISETP.NE.U32.AND UP0, UPT, UR22, URZ, UPT ;  /* 0x000000ff1600728c */ /* 0x000fc6000bf05070 */
[----:B------:R-:W-:Y:S01]  /*2200*/  FADD.FTZ R113, R114, R113 ;  /* 0x0000007172717221 */ /* 0x000fe20000010000 */
[----:B------:R-:W-:Y:S01]  /*2210*/  UISETP.NE.AND.EX UP0, UPT, UR23, URZ, UPT, UP0 ;  /* 0x000000ff1700728c */ /* 0x000fe2000bf05300 */
[----:B------:R-:W-:Y:S01]  /*2220*/  ISETP.NE.AND P3, PT, RZ, UR26, PT ;  /* 0x0000001aff007c0c */ /* 0x000fe2000bf65270 */
[----:B------:R-:W-:Y:S01]  /*2230*/  FFMA.FTZ R232, R125, R133, R232 ;  /* 0x000000857de87223 */ /* 0x000fe200000100e8 */
[----:B------:R-:W-:Y:S01]  /*2240*/  UIADD3 UR4, UPT, UPT, UR4, UR20, URZ ;  /* 0x0000001404047290 */ /* 0x000fe2000fffe0ff */
[----:B------:R-:W-:Y:S01]  /*2250*/  FFMA.FTZ R231, R124, R132, R231 ;  /* 0x000000847ce77223 */ /* 0x000fe200000100e7 */
[----:B------:R-:W-:Y:S01]  /*2260*/  FFMA.FTZ R241, R126, R134, R241 ;  /* 0x000000867ef17223 */ /* 0x000fe200000100f1 */
[----:B------:R-:W-:Y:S01]  /*2270*/  FFMA.FTZ R242, R127, R135, R242 ;  /* 0x000000877ff27223 */ /* 0x000fe200000100f2 */
[----:B------:R-:W-:Y:S01]  /*2280*/  UISETP.GE.AND UP2, UPT, UR4, UR21, UPT ;  /* 0x000000150400728c */ /* 0x000fe2000bf46270 */
[----:B0-----:R-:W-:-:S04]  /*2290*/  FADD.FTZ R122, R122, R117 ;  /* 0x000000757a7a7221 */ /* 0x001fc80000010000 */
[----:B------:R-:W-:Y:S01]  /*22a0*/  FADD.FTZ R119, R119, R122 ;  /* 0x0000007a77777221 */ /* 0x000fe20000010000 */
[----:B------:R-:W-:-:S03]  /*22b0*/  FADD.FTZ R113, R113, R116 ;  /* 0x0000007471717221 */ /* 0x000fc60000010000 */
[----:B------:R-:W-:Y:S01]  /*22c0*/  FMUL.FTZ R119, R119, UR19 ;  /* 0x0000001377777c20 */ /* 0x000fe20008410000 */
[----:B------:R-:W-:-:S04]  /*22d0*/  FADD.FTZ R113, R118, R113 ;  /* 0x0000007176717221 */ /* 0x000fc80000010000 */
[----:B------:R-:W-:Y:S01]  /*22e0*/  R2UR UR11, R119 ;  /* 0x00000000770b72ca */ /* 0x000fe200000e0000 */
[----:B------:R-:W-:Y:S01]  /*22f0*/  FMUL.FTZ R113, R113, UR19 ;  /* 0x0000001371717c20 */ /* 0x000fe20008410000 */
[----:B--2---:R-:W-:Y:S01]  /*2300*/  FADD.FTZ R199, R126, R199 ;  /* 0x000000c77ec77221 */ /* 0x004fe20000010000 */
[----:B---3--:R-:W-:Y:S01]  /*2310*/  FADD.FTZ R155, R127, R155 ;  /* 0x0000009b7f9b7221 */ /* 0x008fe20000010000 */
[----:B----4-:R-:W-:Y:S01]  /*2320*/  FADD.FTZ R130, R125, R130 ;  /* 0x000000827d827221 */ /* 0x010fe20000010000 */
[----:B------:R-:W-:-:S05]  /*2330*/  FADD.FTZ R131, R124, R131 ;  /* 0x000000837c837221 */ /* 0x000fca0000010000 */
[----:B------:R0:W-:Y:S04]  /*2340*/  STL [R1+0x8], R131 ;  /* 0x0000088301007387 */ /* 0x0001e80000100800 */
[----:B------:R0:W-:Y:S04]  /*2350*/  STL [R1+0xc], R130 ;  /* 0x00000c8201007387 */ /* 0x0001e80000100800 */
[----:B------:R0:W-:Y:S04]  /*2360*/  STL [R1+0x10], R199 ;  /* 0x000010c701007387 */ /* 0x0001e80000100800 */
[----:B------:R0:W-:Y:S01]  /*2370*/  STL [R1+0x14], R155 ;  /* 0x0000149b01007387 */ /* 0x0001e20000100800 */
        /* <DEDUP_REMOVED lines=23> */
[----:B-----5:R-:W-:Y:S01]  /*24f0*/  LOP3.LUT P2, RZ, R191, 0xff, RZ, 0xc0, !PT ;  /* 0x000000ffbfff7812 */ /* 0x020fe2000784c0ff */
[----:B------:R-:W-:Y:S01]  /*2500*/  FMUL.FTZ R216, R216, UR7 ;  /* 0x00000007d8d87c20 */ /* 0x000fe20008410000 */
[----:B------:R-:W-:Y:S01]  /*2510*/  FMUL.FTZ R153, R153, UR7 ;  /* 0x0000000799997c20 */ /* 0x000fe20008410000 */
[----:B------:R-:W-:Y:S01]  /*2520*/  FMUL.FTZ R154, R154, UR7 ;  /* 0x000000079a9a7c20 */ /* 0x000fe20008410000 */
[----:B------:R-:W-:-:S02]  /*2530*/  LOP3.LUT P4, RZ, R191, 0xff00, RZ, 0xc0, !PT ;  /* 0x0000ff00bfff7812 */ /* 0x000fc4000788c0ff */
[C---:B------:R-:W-:Y:S02]  /*2540*/  LOP3.LUT P5, RZ, R191.reuse, 0xff0000, RZ, 0xc0, !PT ;  /* 0x00ff0000bfff7812 */ /* 0x040fe400078ac0ff */
[----:B------:R-:W-:Y:S02]  /*2550*/  ISETP.GE.U32.AND P6, PT, R191, 0x1000000, PT ;  /* 0x01000000bf00780c */ /* 0x000fe40003fc6070 */
[----:B------:R-:W-:Y:S02]  /*2560*/  SEL R112, R113, RZ, P2 ;  /* 0x000000ff71707207 */ /* 0x000fe40001000000 */
[----:B------:R-:W-:Y:S02]  /*2570*/  SEL R113, R216, RZ, P4 ;  /* 0x000000ffd8717207 */ /* 0x000fe40002000000 */
[----:B------:R-:W-:Y:S02]  /*2580*/  SEL R114, R153, RZ, P5 ;  /* 0x000000ff99727207 */ /* 0x000fe40002800000 */
[----:B------:R-:W-:Y:S01]  /*2590*/  SEL R115, R154, RZ, P6 ;  /* 0x000000ff9a737207 */ /* 0x000fe20003000000 */
[----:B------:R-:W-:Y:S06]  /*25a0*/  BRA `(.L_x_3553) ;  /* 0x0000000c00807947 */ /* 0x000fec0003800000 */
.L_x_3552:
        /* <DEDUP_REMOVED lines=25> */
.L_x_3551:
        /* <DEDUP_REMOVED lines=30> */
.L_x_3554:
        /* <DEDUP_REMOVED lines=25> */
.L_x_3550:
        /* <DEDUP_REMOVED lines=41> */
.L_x_3556:
        /* <DEDUP_REMOVED lines=33> */
.L_x_3555:
        /* <DEDUP_REMOVED lines=38> */
.L_x_3557:
        /* <DEDUP_REMOVED lines=32> */
.L_x_3553:
[----:B------:R-:W-:Y:S01]  /*33b0*/  ISETP.NE.U32.AND P2, PT, RZ, UR5, PT ;  /* 0x00000005ff007c0c */ /* 0x000fe2000bf45070 */
[----:B------:R-:W1:Y:S03]  /*33c0*/  LDC.64 R126, c[0x0][0x468] ;  /* 0x00011a00ff7e7b82 */ /* 0x000e660000000a00 */
[----:B------:R-:W-:-:S05]  /*33d0*/  ISETP.NE.AND.EX P2, PT, RZ, UR6, PT, P2 ;  /* 0x00000006ff007c0c */ /* 0x000fca000bf45320 */
[----:B------:R-:W2:Y:S08]  /*33e0*/  @P1 LDC.64 R116, c[0x0][0x470] ;  /* 0x00011c00ff741b82 */ /* 0x000eb00000000a00 */
[----:B------:R-:W3:Y:S01]  /*33f0*/  @P2 LDC.64 R118, c[0x0][0x478] ;  /* 0x00011e00ff762b82 */ /* 0x000ee20000000a00 */
[----:B--2---:R-:W-:-:S04]  /*3400*/  @P1 IMAD.WIDE.U32 R116, R176, 0x10, R116 ;  /* 0x00000010b0741825 */ /* 0x004fc800078e0074 */
[----:B---3--:R-:W-:-:S05]  /*3410*/  @P2 IMAD.WIDE.U32 R118, R176, 0x10, R118 ;  /* 0x00000010b0762825 */ /* 0x008fca00078e0076 */
[----:B------:R1:W-:Y:S02]  /*3420*/  @P2 STG.E.128 desc[UR16][R118.64], R104 ;  /* 0x0000006876002986 */ /* 0x0003e4000c101d10 */
[----:B-1----:R-:W-:-:S05]  /*3430*/  IMAD.WIDE.U32 R118, R176, 0x10, R126 ;  /* 0x00000010b0767825 */ /* 0x002fca00078e007e */
        /* <DEDUP_REMOVED lines=14> */
[----:B------:R-:W-:Y:S01]  /*3520*/  LOP3.LUT P5, RZ, R188, 0xff, RZ, 0xc0, !PT ;  /* 0x000000ffbcff7812 */ /* 0x000fe200078ac0ff */
[----:B------:R-:W-:Y:S01]  /*3530*/  FFMA.FTZ R105, R192, UR10, R81 ;  /* 0x0000000ac0697c23 */ /* 0x000fe20008010051 */
[----:B------:R-:W-:Y:S01]  /*3540*/  LOP3.LUT P4, RZ, R177, 0xff, RZ, 0xc0, !PT ;  /* 0x000000ffb1ff7812 */ /* 0x000fe2000788c0ff */
[----:B-1----:R-:W-:Y:S01]  /*3550*/  FMUL.FTZ R108, R104, UR7 ;  /* 0x00000007686c7c20 */ /* 0x002fe20008410000 */
[----:B------:R-:W-:Y:S01]  /*3560*/  FFMA.FTZ R106, R195, UR10, R82 ;  /* 0x0000000ac36a7c23 */ /* 0x000fe20008010052 */
[----:B------:R-:W-:Y:S01]  /*3570*/  FMUL.FTZ R109, R105, UR7 ;  /* 0x00000007696d7c20 */ /* 0x000fe20008410000 */
[----:B------:R-:W-:Y:S01]  /*3580*/  LOP3.LUT P6, RZ, R188, 0xff00, RZ, 0xc0, !PT ;  /* 0x0000ff00bcff7812 */ /* 0x000fe200078cc0ff */
[----:B------:R-:W-:Y:S01]  /*3590*/  FFMA.FTZ R107, R200, UR10, R83 ;  /* 0x0000000ac86b7c23 */ /* 0x000fe20008010053 */
        /* <DEDUP_REMOVED lines=16> */
.L_x_3560:
[--C-:B------:R-:W-:Y:S01]  /*36a0*/  FFMA.FTZ R189, R189, UR11, R125.reuse ;  /* 0x0000000bbdbd7c23 */ /* 0x100fe2000801007d */
[--C-:B------:R-:W-:Y:S01]  /*36b0*/  FFMA.FTZ R192, R192, UR11, R125.reuse ;  /* 0x0000000bc0c07c23 */ /* 0x100fe2000801007d */
[--C-:B------:R-:W-:Y:S01]  /*36c0*/  FFMA.FTZ R194, R194, UR11, R125.reuse ;  /* 0x0000000bc2c27c23 */ /* 0x100fe2000801007d */
[----:B-1----:R-:W-:Y:S01]  /*36d0*/  FFMA.FTZ R109, R198, UR11, R125 ;  /* 0x0000000bc66d7c23 */ /* 0x002fe2000801007d */
[----:B------:R-:W-:Y:S01]  /*36e0*/  FADD.FTZ R189, R190, -R189 ;  /* 0x800000bdbebd7221 */ /* 0x000fe20000010000 */
[----:B------:R-:W-:Y:S01]  /*36f0*/  FADD.FTZ R192, R193, -R192 ;  /* 0x800000c0c1c07221 */ /* 0x000fe20000010000 */
[----:B------:R-:W-:Y:S01]  /*3700*/  FADD.FTZ R195, R195, -R194 ;  /* 0x800000c2c3c37221 */ /* 0x000fe20000010000 */
[----:B------:R-:W-:Y:S01]  /*3710*/  LOP3.LUT P5, RZ, R188, 0xff, RZ, 0xc0, !PT ;  /* 0x000000ffbcff7812 */ /* 0x000fe200078ac0ff */
[----:B------:R-:W-:Y:S01]  /*3720*/  FFMA.FTZ R189, R189, UR10, R80 ;  /* 0x0000000abdbd7c23 */ /* 0x000fe20008010050 */
[----:B------:R-:W-:Y:S01]  /*3730*/  FFMA.FTZ R192, R192, UR10, R81 ;  /* 0x0000000ac0c07c23 */ /* 0x000fe20008010051 */
[----:B------:R-:W-:Y:S01]  /*3740*/  LOP3.LUT P4, RZ, R177, 0xff, RZ, 0xc0, !PT ;  /* 0x000000ffb1ff7812 */ /* 0x000fe2000788c0ff */
[----:B------:R-:W-:Y:S01]  /*3750*/  FFMA.FTZ R195, R195, UR10, R82 ;  /* 0x0000000ac3c37c23 */ /* 0x000fe20008010052 */
[----:B------:R-:W-:Y:S01]  /*3760*/  FMUL.FTZ R189, R189, UR7 ;  /* 0x00000007bdbd7c20 */ /* 0x000fe20008410000 */
[----:B------:R-:W-:Y:S01]  /*3770*/  FADD.FTZ R200, R200, -R109 ;  /* 0x8000006dc8c87221 */ /* 0x000fe20000010000 */
[----:B------:R-:W-:Y:S01]  /*3780*/  FMUL.FTZ R192, R192, UR7 ;  /* 0x00000007c0c07c20 */ /* 0x000fe20008410000 */
[----:B------:R-:W-:Y:S01]  /*3790*/  FMUL.FTZ R195, R195, UR7 ;  /* 0x00000007c3c37c20 */ /* 0x000fe20008410000 */
[----:B------:R-:W-:Y:S01]  /*37a0*/  LOP3.LUT P6, RZ, R188, 0xff00, RZ, 0xc0, !PT ;  /* 0x0000ff00bcff7812 */ /* 0x000fe200078cc0ff */
[----:B------:R-:W-:Y:S01]  /*37b0*/  FFMA.FTZ R200, R200, UR10, R83 ;  /* 0x0000000ac8c87c23 */ /* 0x000fe20008010053 */
[----:B------:R-:W-:-:S02]  /*37c0*/  SEL R112, R189, RZ, P5 ;  /* 0x000000ffbd707207 */ /* 0x000fc40002800000 */
        /* <DEDUP_REMOVED lines=14> */
.L_x_3559:
        /* <DEDUP_REMOVED lines=10> */
[----:B------:R-:W-:Y:S01]  /*3950*/  LOP3.LUT P5, RZ, R188, 0xff, RZ, 0xc0, !PT ;  /* 0x000000ffbcff7812 */ /* 0x000fe200078ac0ff */
[----:B------:R-:W-:Y:S01]  /*3960*/  FMUL.FTZ R105, R192, UR10 ;  /* 0x0000000ac0697c20 */ /* 0x000fe20008410000 */
[----:B------:R-:W-:Y:S01]  /*3970*/  LOP3.LUT P4, RZ, R177, 0xff, RZ, 0xc0, !PT ;  /* 0x000000ffb1ff7812 */ /* 0x000fe2000788c0ff */
[----:B-1----:R-:W-:Y:S01]  /*3980*/  FMUL.FTZ R108, R104, UR7 ;  /* 0x00000007686c7c20 */ /* 0x002fe20008410000 */
[----:B------:R-:W-:Y:S01]  /*3990*/  FMUL.FTZ R106, R194, UR10 ;  /* 0x0000000ac26a7c20 */ /* 0x000fe20008410000 */
[----:B------:R-:W-:Y:S01]  /*39a0*/  FMUL.FTZ R109, R105, UR7 ;  /* 0x00000007696d7c20 */ /* 0x000fe20008410000 */
[----:B------:R-:W-:Y:S01]  /*39b0*/  LOP3.LUT P6, RZ, R188, 0xff00, RZ, 0xc0, !PT ;  /* 0x0000ff00bcff7812 */ /* 0x000fe200078cc0ff */
[----:B------:R-:W-:Y:S01]  /*39c0*/  FMUL.FTZ R107, R107, UR10 ;  /* 0x0000000a6b6b7c20 */ /* 0x000fe20008410000 */
        /* <DEDUP_REMOVED lines=16> */
.L_x_3562:
[--C-:B------:R-:W-:Y:S01]  /*3ad0*/  FFMA.FTZ R189, R189, UR11, R125.reuse ;  /* 0x0000000bbdbd7c23 */ /* 0x100fe2000801007d */
[--C-:B------:R-:W-:Y:S01]  /*3ae0*/  FFMA.FTZ R192, R192, UR11, R125.reuse ;  /* 0x0000000bc0c07c23 */ /* 0x100fe2000801007d */
[--C-:B------:R-:W-:Y:S01]  /*3af0*/  FFMA.FTZ R194, R194, UR11, R125.reuse ;  /* 0x0000000bc2c27c23 */ /* 0x100fe2000801007d */
[----:B-1----:R-:W-:Y:S01]  /*3b00*/  FFMA.FTZ R109, R198, UR11, R125 ;  /* 0x0000000bc66d7c23 */ /* 0x002fe2000801007d */
        /* <DEDUP_REMOVED lines=15> */
[----:B------:R-:W-:-:S02]  /*3c00*/  SEL R108, R189, RZ, P4 ;  /* 0x000000ffbd6c7207 */ /* 0x000fc40002000000 */
[----:B------:R-:W-:Y:S01]  /*3c10*/  LOP3.LUT P5, RZ, R177, 0xff00, RZ, 0xc0, !PT ;  /* 0x0000ff00b1ff7812 */ /* 0x000fe200078ac0ff */
[----:B------:R-:W-:Y:S01]  /*3c20*/  FMUL.FTZ R111, R110, UR7 ;  /* 0x000000076e6f7c20 */ /* 0x000fe20008410000 */
[----:B------:R-:W-:Y:S02]  /*3c30*/  LOP3.LUT P4, RZ, R188, 0xff0000, RZ, 0xc0, !PT ;  /* 0x00ff0000bcff7812 */ /* 0x000fe4000788c0ff */
[----:B------:R-:W-:Y:S02]  /*3c40*/  SEL R113, R192, RZ, P6 ;  /* 0x000000ffc0717207 */ /* 0x000fe40003000000 */
[----:B------:R-:W-:Y:S02]  /*3c50*/  ISETP.GE.U32.AND P6, PT, R188, 0x1000000, PT ;  /* 0x01000000bc00780c */ /* 0x000fe40003fc6070 */
[----:B------:R-:W-:Y:S02]  /*3c60*/  SEL R109, R192, RZ, P5 ;  /* 0x000000ffc06d7207 */ /* 0x000fe40002800000 */
[----:B------:R-:W-:-:S02]  /*3c70*/  SEL R114, R194, RZ, P4 ;  /* 0x000000ffc2727207 */ /* 0x000fc40002000000 */
[C---:B------:R-:W-:Y:S02]  /*3c80*/  LOP3.LUT P5, RZ, R177.reuse, 0xff0000, RZ, 0xc0, !PT ;  /* 0x00ff0000b1ff7812 */ /* 0x040fe400078ac0ff */
[----:B------:R-:W-:Y:S02]  /*3c90*/  ISETP.GE.U32.AND P4, PT, R177, 0x1000000, PT ;  /* 0x01000000b100780c */ /* 0x000fe40003f86070 */
[C---:B------:R-:W-:Y:S02]  /*3ca0*/  SEL R115, R111.reuse, RZ, P6 ;  /* 0x000000ff6f737207 */ /* 0x040fe40003000000 */
[----:B------:R-:W-:Y:S02]  /*3cb0*/  SEL R110, R194, RZ, P5 ;  /* 0x000000ffc26e7207 */ /* 0x000fe40002800000 */
[----:B------:R-:W-:Y:S01]  /*3cc0*/  SEL R111, R111, RZ, P4 ;  /* 0x000000ff6f6f7207 */ /* 0x000fe20002000000 */
[----:B------:R-:W-:Y:S06]  /*3cd0*/  BRA `(.L_x_3561) ;  /* 0x0000000400987947 */ /* 0x000fec0003800000 */
.L_x_3558:
        /* <DEDUP_REMOVED lines=13> */
[----:B------:R-:W-:Y:S01]  /*3db0*/  FFMA.FTZ R106, R195, UR10, R82 ;  /* 0x0000000ac36a7c23 */ /* 0x000fe20008010052 */
[----:B-1----:R-:W-:Y:S01]  /*3dc0*/  FMUL.FTZ R112, R104, UR7 ;  /* 0x0000000768707c20 */ /* 0x002fe20008410000 */
[----:B------:R-:W-:Y:S01]  /*3dd0*/  FFMA.FTZ R107, R200, UR10, R83 ;  /* 0x0000000ac86b7c23 */ /* 0x000fe20008010053 */
        /* <DEDUP_REMOVED lines=11> */
.L_x_3564:
        /* <DEDUP_REMOVED lines=12> */
[----:B------:R-:W-:Y:S01]  /*3f50*/  FMUL.FTZ R189, R189, UR7 ;  /* 0x00000007bdbd7c20 */ /* 0x000fe20008410000 */
        /* <DEDUP_REMOVED lines=12> */
.L_x_3563:
        /* <DEDUP_REMOVED lines=12> */
[----:B------:R-:W-:Y:S01]  /*40e0*/  FMUL.FTZ R106, R194, UR10 ;  /* 0x0000000ac26a7c20 */ /* 0x000fe20008410000 */
[----:B-1----:R-:W-:Y:S01]  /*40f0*/  FMUL.FTZ R112, R104, UR7 ;  /* 0x0000000768707c20 */ /* 0x002fe20008410000 */
[----:B------:R-:W-:Y:S01]  /*4100*/  FMUL.FTZ R107, R107, UR10 ;  /* 0x0000000a6b6b7c20 */ /* 0x000fe20008410000 */
        /* <DEDUP_REMOVED lines=11> */
.L_x_3565:
        /* <DEDUP_REMOVED lines=23> */
[----:B------:R-:W-:-:S07]  /*4330*/  SEL R115, R115, RZ, P6 ;  /* 0x000000ff73737207 */ /* 0x000fce0003000000 */
.L_x_3561:
[----:B------:R-:W1:Y:S01]  /*4340*/  @P2 LDC.64 R116, c[0x0][0x478] ;  /* 0x00011e00ff742b82 */ /* 0x000e620000000a00 */
[----:B------:R-:W-:-:S07]  /*4350*/  IADD3 R123, PT, PT, R176, 0x80, RZ ;  /* 0x00000080b07b7810 */ /* 0x000fce0007ffe0ff */
[----:B------:R-:W2:Y:S01]  /*4360*/  @P1 LDC.64 R118, c[0x0][0x470] ;  /* 0x00011c00ff761b82 */ /* 0x000ea20000000a00 */
[----:B-1----:R-:W-:-:S05]  /*4370*/  @P2 IMAD.WIDE.U32 R116, R123, 0x10, R116 ;  /* 0x000000107b742825 */ /* 0x002fca00078e0074 */
[----:B------:R1:W-:Y:S01]  /*4380*/  @P2 STG.E.128 desc[UR16][R116.64], R104 ;  /* 0x0000006874002986 */ /* 0x0003e2000c101d10 */
[----:B--2---:R-:W-:-:S04]  /*4390*/  @P1 IMAD.WIDE.U32 R118, R123, 0x10, R118 ;  /* 0x000000107b761825 */ /* 0x004fc800078e0076 */
        /* <DEDUP_REMOVED lines=13> */
[----:B------:R-:W-:Y:S01]  /*4470*/  LOP3.LUT P5, RZ, R187, 0xff, RZ, 0xc0, !PT ;  /* 0x000000ffbbff7812 */ /* 0x000fe200078ac0ff */
[----:B-1----:R-:W-:Y:S01]  /*4480*/  FFMA.FTZ R104, R197, UR10, R84 ;  /* 0x0000000ac5687c23 */ /* 0x002fe20008010054 */
[----:B------:R-:W-:Y:S01]  /*4490*/  FFMA.FTZ R105, R202, UR10, R85 ;  /* 0x0000000aca697c23 */ /* 0x000fe20008010055 */
[----:B------:R-:W-:Y:S01]  /*44a0*/  FADD.FTZ R206, R207, -R206 ;  /* 0x800000cecfce7221 */ /* 0x000fe20000010000 */
[----:B------:R-:W-:Y:S01]  /*44b0*/  LOP3.LUT P4, RZ, R178, 0xff, RZ, 0xc0, !PT ;  /* 0x000000ffb2ff7812 */ /* 0x000fe2000788c0ff */
[----:B------:R-:W-:Y:S01]  /*44c0*/  FMUL.FTZ R108, R104, UR7 ;  /* 0x00000007686c7c20 */ /* 0x000fe20008410000 */
        /* <DEDUP_REMOVED lines=9> */
[----:B------:R-:W-:Y:S02]  /*4560*/  LOP3.LUT P4, RZ, R187, 0xff0000, RZ, 0xc0, !PT ;  /* 0x00ff0000bbff7812 */ /* 0x000fe4000788c0ff */
[----:B------:R-:W-:Y:S02]  /*4570*/  SEL R113, R109, RZ, P6 ;  /* 0x000000ff6d717207 */ /* 0x000fe40003000000 */
        /* <DEDUP_REMOVED lines=9> */
.L_x_3568:
        /* <DEDUP_REMOVED lines=18> */
[----:B-1----:R-:W-:-:S02]  /*4730*/  SEL R112, R197, RZ, P5 ;  /* 0x000000ffc5707207 */ /* 0x002fc40002800000 */
        /* <DEDUP_REMOVED lines=14> */
.L_x_3567:
        /* <DEDUP_REMOVED lines=9> */
[----:B-1----:R-:W-:Y:S01]  /*48b0*/  FMUL.FTZ R104, R196, UR10 ;  /* 0x0000000ac4687c20 */ /* 0x002fe20008410000 */
        /* <DEDUP_REMOVED lines=24> */
.L_x_3570:
        /* <DEDUP_REMOVED lines=8> */
[----:B------:R-:W-:Y:S01]  /*4ac0*/  FMUL.FTZ R196, R196, UR10 ;  /* 0x0000000ac4c47c20 */ /* 0x000fe20008410000 */
[----:B------:R-:W-:Y:S01]  /*4ad0*/  FMUL.FTZ R201, R201, UR10 ;  /* 0x0000000ac9c97c20 */ /* 0x000fe20008410000 */
[----:B------:R-:W-:Y:S01]  /*4ae0*/  LOP3.LUT P4, RZ, R178, 0xff, RZ, 0xc0, !PT ;  /* 0x000000ffb2ff7812 */ /* 0x000fe2000788c0ff */
[----:B------:R-:W-:Y:S01]  /*4af0*/  FMUL.FTZ R203, R203, UR10 ;  /* 0x0000000acbcb7c20 */ /* 0x000fe20008410000 */
[----:B------:R-:W-:Y:S01]  /*4b00*/  FMUL.FTZ R196, R196, UR7 ;  /* 0x00000007c4c47c20 */ /* 0x000fe20008410000 */
[----:B------:R-:W-:Y:S01]  /*4b10*/  FADD.FTZ R206, R207, -R206 ;  /* 0x800000cecfce7221 */ /* 0x000fe20000010000 */
[----:B------:R-:W-:Y:S01]  /*4b20*/  FMUL.FTZ R201, R201, UR7 ;  /* 0x00000007c9c97c20 */ /* 0x000fe20008410000 */
[----:B------:R-:W-:Y:S01]  /*4b30*/  FMUL.FTZ R203, R203, UR7 ;  /* 0x00000007cbcb7c20 */ /* 0x000fe20008410000 */
[----:B------:R-:W-:Y:S01]  /*4b40*/  LOP3.LUT P6, RZ, R187, 0xff00, RZ, 0xc0, !PT ;  /* 0x0000ff00bbff7812 */ /* 0x000fe200078cc0ff */
[----:B------:R-:W-:Y:S01]  /*4b50*/  FMUL.FTZ R206, R206, UR10 ;  /* 0x0000000acece7c20 */ /* 0x000fe20008410000 */
        /* <DEDUP_REMOVED lines=15> */
.L_x_3566:
        /* <DEDUP_REMOVED lines=10> */
[----:B-1----:R-:W-:Y:S01]  /*4cf0*/  FFMA.FTZ R104, R197, UR10, R84 ;  /* 0x0000000ac5687c23 */ /* 0x002fe20008010054 */
        /* <DEDUP_REMOVED lines=16> */
.L_x_3572:
        /* <DEDUP_REMOVED lines=18> */
[----:B-1----:R-:W-:-:S02]  /*4f20*/  SEL R112, R197, RZ, P6 ;  /* 0x000000ffc5707207 */ /* 0x002fc40003000000 */
[C---:B------:R-:W-:Y:S02]  /*4f30*/  LOP3.LUT P4, RZ, R187.reuse, 0xff0000, RZ, 0xc0, !PT ;  /* 0x00ff0000bbff7812 */ /* 0x040fe4000788c0ff */
[----:B------:R-:W-:Y:S02]  /*4f40*/  ISETP.GE.U32.AND P6, PT, R187, 0x1000000, PT ;  /* 0x01000000bb00780c */ /* 0x000fe40003fc6070 */
[----:B------:R-:W-:Y:S02]  /*4f50*/  SEL R113, R202, RZ, P5 ;  /* 0x000000ffca717207 */ /* 0x000fe40002800000 */
[----:B------:R-:W-:Y:S02]  /*4f60*/  SEL R114, R203, RZ, P4 ;  /* 0x000000ffcb727207 */ /* 0x000fe40002000000 */
[----:B------:R-:W-:Y:S01]  /*4f70*/  SEL R115, R206, RZ, P6 ;  /* 0x000000ffce737207 */ /* 0x000fe20003000000 */
[----:B------:R-:W-:Y:S06]  /*4f80*/  BRA `(.L_x_3569) ;  /* 0x0000000000c87947 */ /* 0x000fec0003800000 */
.L_x_3571:
        /* <DEDUP_REMOVED lines=9> */
[----:B-1----:R-:W-:Y:S01]  /*5020*/  FMUL.FTZ R104, R196, UR10 ;  /* 0x0000000ac4687c20 */ /* 0x002fe20008410000 */
        /* <DEDUP_REMOVED lines=16> */
.L_x_3573:
        /* <DEDUP_REMOVED lines=23> */
[----:B------:R-:W-:-:S07]  /*52a0*/  SEL R115, R206, RZ, P6 ;  /* 0x000000ffce737207 */ /* 0x000fce0003000000 */
.L_x_3569:
[----:B------:R-:W1:Y:S01]  /*52b0*/  @P2 LDC.64 R118, c[0x0][0x478] ;  /* 0x00011e00ff762b82 */ /* 0x000e620000000a00 */
[----:B------:R-:W-:-:S05]  /*52c0*/  IADD3 R129, PT, PT, R176, 0x100, RZ ;  /* 0x00000100b0817810 */ /* 0x000fca0007ffe0ff */
[C---:B------:R-:W-:Y:S02]  /*52d0*/  IMAD.WIDE.U32 R116, R129.reuse, 0x10, R126 ;  /* 0x0000001081747825 */ /* 0x040fe400078e007e */
[----:B------:R-:W2:Y:S02]  /*52e0*/  @P1 LDC.64 R122, c[0x0][0x470] ;  /* 0x00011c00ff7a1b82 */ /* 0x000ea40000000a00 */
        /* <DEDUP_REMOVED lines=8> */
[--C-:B------:R-:W-:Y:S01]  /*5370*/  FFMA.FTZ R205, R205, UR11, R125.reuse ;  /* 0x0000000bcdcd7c23 */ /* 0x100fe2000801007d */
[--C-:B------:R-:W-:Y:S01]  /*5380*/  FFMA.FTZ R140, R140, UR11, R125.reuse ;  /* 0x0000000b8c8c7c23 */ /* 0x100fe2000801007d */
[--C-:B-1----:R-:W-:Y:S01]  /*5390*/  FFMA.FTZ R105, R138, UR11, R125.reuse ;  /* 0x0000000b8a697c23 */ /* 0x102fe2000801007d */
        /* <DEDUP_REMOVED lines=30> */
.L_x_3576:
        /* <DEDUP_REMOVED lines=16> */
[----:B------:R-:W-:Y:S01]  /*5680*/  FMUL.FTZ R110, R109, UR7 ;  /* 0x000000076d6e7c20 */ /* 0x000fe20008410000 */
[C---:B------:R-:W-:Y:S01]  /*5690*/  SEL R112, R205.reuse, RZ, P5 ;  /* 0x000000ffcd707207 */ /* 0x040fe20002800000 */
[----:B------:R-:W-:Y:S01]  /*56a0*/  FFMA.FTZ R111, R114, UR10, R91 ;  /* 0x0000000a726f7c23 */ /* 0x000fe2000801005b */
        /* <DEDUP_REMOVED lines=14> */
.L_x_3575:
        /* <DEDUP_REMOVED lines=34> */
.L_x_3578:
[--C-:B------:R-:W-:Y:S01]  /*59b0*/  FFMA.FTZ R205, R205, UR11, R125.reuse ;  /* 0x0000000bcdcd7c23 */ /* 0x100fe2000801007d */
[--C-:B------:R-:W-:Y:S01]  /*59c0*/  FFMA.FTZ R140, R140, UR11, R125.reuse ;  /* 0x0000000b8c8c7c23 */ /* 0x100fe2000801007d */
[--C-:B-1----:R-:W-:Y:S01]  /*59d0*/  FFMA.FTZ R109, R138, UR11, R125.reuse ;  /* 0x0000000b8a6d7c23 */ /* 0x102fe2000801007d */
        /* <DEDUP_REMOVED lines=30> */
.L_x_3574:
[----:B------:R-:W-:Y:S05]  /*5bc0*/  @!P0 BRA `(.L_x_3579) ;  /* 0x0000000000cc8947 */ /* 0x000fea0003800000 */
[----:B------:R-:W-:Y:S05]  /*5bd0*/  @!P2 BRA `(.L_x_3580) ;  /* 0x000000000064a947 */ /* 0x000fea0003800000 */
[--C-:B------:R-:W-:Y:S01]  /*5be0*/  FFMA.FTZ R205, R205, UR11, R125.reuse ;  /* 0x0000000bcdcd7c23 */ /* 0x100fe2000801007d */
[--C-:B-1----:R-:W-:Y:S01]  /*5bf0*/  FFMA.FTZ R105, R138, UR11, R125.reuse ;  /* 0x0000000b8a697c23 */ /* 0x102fe2000801007d */
        /* <DEDUP_REMOVED lines=23> */
.L_x_3580:
        /* <DEDUP_REMOVED lines=25> */
.L_x_3579:
        /* <DEDUP_REMOVED lines=26> */
.L_x_3581:
        /* <DEDUP_REMOVED lines=24> */
.L_x_3577:
        /* <DEDUP_REMOVED lines=45> */
.L_x_3584:
        /* <DEDUP_REMOVED lines=33> */
.L_x_3583:
        /* <DEDUP_REMOVED lines=34> */
.L_x_3586:
        /* <DEDUP_REMOVED lines=33> */
.L_x_3582:
        /* <DEDUP_REMOVED lines=27> */
.L_x_3588:
        /* <DEDUP_REMOVED lines=25> */
.L_x_3587:
        /* <DEDUP_REMOVED lines=26> */
.L_x_3589:
        /* <DEDUP_REMOVED lines=24> */
.L_x_3585:
[----:B------:R-:W1:Y:S01]  /*7190*/  @P2 LDC.64 R118, c[0x0][0x478] ;  /* 0x00011e00ff762b82 */ /* 0x000e620000000a00 */
[----:B------:R-:W-:-:S07]  /*71a0*/  IMAD.WIDE.U32 R120, R184, 0x10, R126 ;  /* 0x00000010b8787825 */ /* 0x000fce00078e007e */
[----:B------:R-:W2:Y:S01]  /*71b0*/  @P1 LDC.64 R116, c[0x0][0x470] ;  /* 0x00011c00ff741b82 */ /* 0x000ea20000000a00 */
        /* <DEDUP_REMOVED lines=41> */
.L_x_3592:
        /* <DEDUP_REMOVED lines=33> */
.L_x_3591:
        /* <DEDUP_REMOVED lines=34> */
.L_x_3594:
        /* <DEDUP_REMOVED lines=33> */
.L_x_3590:
        /* <DEDUP_REMOVED lines=27> */
.L_x_3596:
        /* <DEDUP_REMOVED lines=25> */
.L_x_3595:
        /* <DEDUP_REMOVED lines=26> */
.L_x_3597:
        /* <DEDUP_REMOVED lines=24> */
.L_x_3593:
[----:B------:R-:W1:Y:S01]  /*80f0*/  @P2 LDC.64 R120, c[0x0][0x478] ;  /* 0x00011e00ff782b82 */ /* 0x000e620000000a00 */
[----:B------:R-:W-:Y:S01]  /*8100*/  IADD3 R123, PT, PT, R176, 0x280, RZ ;  /* 0x00000280b07b7810 */ /* 0x000fe20007ffe0ff */
[----:B------:R-:W-:-:S04]  /*8110*/  UPLOP3.LUT UP1, UPT, UPT, UPT, UP1, 0x40, 0x4 ;  /* 0x000000000004789c */ /* 0x000fc80003f2e810 */
[C---:B------:R-:W-:Y:S02]  /*8120*/  IMAD.WIDE.U32 R118, R123.reuse, 0x10, R126 ;  /* 0x000000107b767825 */ /* 0x040fe400078e007e */
[----:B------:R-:W2:Y:S02]  /*8130*/  @P1 LDC.64 R116, c[0x0][0x470] ;  /* 0x00011c00ff741b82 */ /* 0x000ea40000000a00 */
[----:B-1----:R-:W-:-:S05]  /*8140*/  @P2 IMAD.WIDE.U32 R120, R123, 0x10, R120 ;  /* 0x000000107b782825 */ /* 0x002fca00078e0078 */
[----:B------:R1:W-:Y:S01]  /*8150*/  @P2 STG.E.128 desc[UR16][R120.64], R104 ;  /* 0x0000006878002986 */ /* 0x0003e2000c101d10 */
[----:B--2---:R-:W-:-:S03]  /*8160*/  @P1 IMAD.WIDE.U32 R116, R123, 0x10, R116 ;  /* 0x000000107b741825 */ /* 0x004fc600078e0074 */
[----:B------:R1:W-:Y:S04]  /*8170*/  STG.E.128 desc[UR16][R118.64], R112 ;  /* 0x0000007076007986 */ /* 0x0003e8000c101d10 */
[----:B------:R1:W-:Y:S01]  /*8180*/  @P1 STG.E.128 desc[UR16][R116.64], R108 ;  /* 0x0000006c74001986 */ /* 0x0003e2000c101d10 */
[----:B------:R-:W-:Y:S05]  /*8190*/  BRA.U !UP2, `(.L_x_3598) ;  /* 0xffffff850ad07547 */ /* 0x000fea000b83ffff */
[----:B------:R2:W5:Y:S01]  /*81a0*/  LDL.LU R82, [R1] ;  /* 0x0000000001527983 */ /* 0x0005620000300800 */
[----:B------:R-:W-:Y:S02]  /*81b0*/  MOV R62, R174 ;  /* 0x000000ae003e7202 */ /* 0x000fe40000000f00 */
[----:B------:R-:W-:Y:S01]  /*81c0*/  MOV R63, R173 ;  /* 0x000000ad003f7202 */ /* 0x000fe20000000f00 */
[----:B------:R2:W5:Y:S01]  /*81d0*/  LDL.LU R83, [R1+0x4] ;  /* 0x0000040001537983 */ /* 0x0005620000300800 */
        /* <DEDUP_REMOVED lines=87> */
[----:B--2---:R-:W-:-:S07]  /*8750*/  MOV R87, R155 ;  /* 0x0000009b00577202 */ /* 0x004fce0000000f00 */
.L_x_3547:
[----:B------:R-:W2:Y:S08]  /*8760*/  S2UR UR4, SR_CTAID.X ;  /* 0x00000000000479c3 */ /* 0x000eb00000002500 */
[----:B------:R-:W2:Y:S08]  /*8770*/  LDC R15, c[0x0][0x388] ;  /* 0x0000e200ff0f7b82 */ /* 0x000eb00000000800 */
[----:B------:R-:W3:Y:S08]  /*8780*/  LDC.64 R2, c[0x0][0x440] ;  /* 0x00011000ff027b82 */ /* 0x000ef00000000a00 */
[----:B------:R-:W4:Y:S08]  /*8790*/  LDC.64 R8, c[0x0][0x448] ;  /* 0x00011200ff087b82 */ /* 0x000f300000000a00 */
[----:B------:R-:W1:Y:S01]  /*87a0*/  LDC.64 R10, c[0x0][0x450] ;  /* 0x00011400ff0a7b82 */ /* 0x000e620000000a00 */
[----:B--2---:R-:W-:-:S05]  /*87b0*/  IMAD R15, R15, UR4, RZ ;  /* 0x000000040f0f7c24 */ /* 0x004fca000f8e02ff */
[----:B------:R-:W-:Y:S02]  /*87c0*/  LEA.HI R15, R15, R128, RZ, 0x1e ;  /* 0x000000800f0f7211 */ /* 0x000fe400078ff0ff */
[----:B------:R-:W2:Y:S03]  /*87d0*/  LDC.64 R12, c[0x0][0x458] ;  /* 0x00011600ff0c7b82 */ /* 0x000ea60000000a00 */
[----:B---3--:R-:W-:-:S04]  /*87e0*/  IMAD.WIDE.U32 R2, R15, 0x10, R2 ;  /* 0x000000100f027825 */ /* 0x008fc800078e0002 */
[C---:B----4-:R-:W-:Y:S01]  /*87f0*/  IMAD.WIDE.U32 R8, R15.reuse, 0x10, R8 ;  /* 0x000000100f087825 */ /* 0x050fe200078e0008 */
[----:B0-----:R-:W-:Y:S04]  /*8800*/  STG.E.128 desc[UR16][R2.64], R60 ;  /* 0x0000003c02007986 */ /* 0x001fe8000c101d10 */
[----:B------:R-:W-:Y:S01]  /*8810*/  STG.E.128 desc[UR16][R8.64], R64 ;  /* 0x0000004008007986 */ /* 0x000fe2000c101d10 */
[----:B-1----:R-:W-:-:S05]  /*8820*/  IMAD.WIDE.U32 R10, R15, 0x10, R10 ;  /* 0x000000100f0a7825 */ /* 0x002fca00078e000a */
[----:B------:R-:W-:Y:S01]  /*8830*/  STG.E.128 desc[UR16][R10.64], R52 ;  /* 0x000000340a007986 */ /* 0x000fe2000c101d10 */
[----:B--2---:R-:W-:-:S05]  /*8840*/  IMAD.WIDE.U32 R12, R15, 0x10, R12 ;  /* 0x000000100f0c7825 */ /* 0x004fca00078e000c */
        /* <DEDUP_REMOVED lines=20> */
[----:B------:R-:W-:Y:S01]  /*8990*/  STG.E.128 desc[UR16][R12.64+0x2800], R88 ;  /* 0x002800580c007986 */ /* 0x000fe2000c101d10 */
[----:B------:R-:W-:Y:S05]  /*89a0*/  EXIT ;  /* 0x000000000000794d */ /* 0x000fea0003800000 */
.L_x_3599:
        /* <DEDUP_REMOVED lines=13> */
.L_x_3885:


//--------------------- .text._ZN10layer_norm22ln_bwd_finalize_kernelINS_22Kernel_traits_finalizeILj3072EfffffjLb0ELj1024ELj4ENS_18Kernel_traits_baseILj3072EfffffjLj1024EEEEELb0ELb0EEEvNS_9BwdParamsE --------------------------
	.section	.text._ZN10layer_norm22ln_bwd_finalize_kernelINS_22Kernel_traits_finalizeILj3072EfffffjLb0ELj1024ELj4ENS_18Kernel_traits_baseILj3072EfffffjLj1024EEEEELb0ELb0EEEvNS_9BwdParamsE,"ax",@progbits
	.align	128
        .global         _ZN10layer_norm22ln_bwd_finalize_kernelINS_22Kernel_traits_finalizeILj3072EfffffjLb0ELj1024ELj4ENS_18Kernel_traits_baseILj3072EfffffjLj1024EEEEELb0ELb0EEEvNS_9BwdParamsE
        .type           _ZN10layer_norm22ln_bwd_finalize_kernelINS_22Kernel_traits_finalizeILj3072EfffffjLb0ELj1024ELj4ENS_18Kernel_traits_baseILj3072EfffffjLj1024EEEEELb0ELb0EEEvNS_9BwdParamsE,@function
        .size           _ZN10layer_norm22ln_bwd_finalize_kernelINS_22Kernel_traits_finalizeILj3072EfffffjLb0ELj1024ELj4ENS_18Kernel_traits_baseILj3072EfffffjLj1024EEEEELb0ELb0EEEvNS_9BwdParamsE,(.L_x_3886 - _ZN10layer_norm22ln_bwd_finalize_kernelINS_22Kernel_traits_finalizeILj3072EfffffjLb0ELj1024ELj4ENS_18Kernel_traits_baseILj3072EfffffjLj1024EEEEELb0ELb0EEEvNS_9BwdParamsE)
        .other          _ZN10layer_norm22ln_bwd_finalize_kernelINS_22Kernel_traits_finalizeILj3072EfffffjLb0ELj1024ELj4ENS_18Kernel_traits_baseILj3072EfffffjLj1024EEEEELb0ELb0EEEvNS_9BwdParamsE,@"STO_CUDA_ENTRY STV_DEFAULT"
_ZN10layer_norm22ln_bwd_finalize_kernelINS_22Kernel_traits_finalizeILj3072EfffffjLb0ELj1024ELj4ENS_18Kernel_traits_baseILj3072EfffffjLj1024EEEEELb0ELb0EEEvNS_9BwdParamsE:
.text._ZN10layer_norm22ln_bwd_finalize_kernelINS_22Kernel_traits_finalizeILj3072EfffffjLb0ELj1024ELj4ENS_18Kernel_traits_baseILj3072EfffffjLj1024EEEEELb0ELb0EEEvNS_9BwdParamsE:
        /* <DEDUP_REMOVED lines=78> */
.L_x_3604:
        /* <DEDUP_REMOVED lines=118> */
.L_x_3603:
[----:B------:R-:W-:Y:S05]  /*0c40*/  BSYNC.RECONVERGENT B1 ;  /* 0x0000000000017941 */ /* 0x000fea0003800200 */
.L_x_3602:
        /* <DEDUP_REMOVED lines=68> */
.L_x_3606:
[----:B------:R-:W-:Y:S05]  /*1090*/  BSYNC.RECONVERGENT B1 ;  /* 0x0000000000017941 */ /* 0x000fea0003800200 */
.L_x_3605:
        /* <DEDUP_REMOVED lines=37> */
.L_x_3608:
[----:B------:R-:W-:Y:S05]  /*12f0*/  BSYNC.RECONVERGENT B1 ;  /* 0x0000000000017941 */ /* 0x000fea0003800200 */
.L_x_3607:
[----:B------:R-:W-:Y:S05]  /*1300*/  @!P1 BRA `(.L_x_3601) ;  /* 0x00000000003c9947 */ /* 0x000fea0003800000 */
[----:B------:R-:W0:Y:S01]  /*1310*/  LDC.64 R8, c[0x0][0x440] ;  /* 0x00011000ff087b82 */ /* 0x000e220000000a00 */
[----:B------:R-:W-:Y:S01]  /*1320*/  IMAD R0, R3, R54, R0 ;  /* 0x0000003603007224 */ /* 0x000fe200078e0200 */
[----:B------:R-:W-:-:S04]  /*1330*/  IADD3 R12, PT, PT, -R55, RZ, RZ ;  /* 0x000000ff370c7210 */ /* 0x000fc80007ffe1ff */
[----:B------:R-:W-:Y:S02]  /*1340*/  IADD3 R3, PT, PT, R57, R0, RZ ;  /* 0x0000000039037210 */ /* 0x000fe40007ffe0ff */
[----:B------:R-:W1:Y:S05]  /*1350*/  LDC.64 R10, c[0x0][0x448] ;  /* 0x00011200ff0a7b82 */ /* 0x000e6a0000000a00 */
.L_x_3609:
        /* <DEDUP_REMOVED lines=10> */
.L_x_3601:
[----:B------:R-:W-:Y:S05]  /*1400*/  BSYNC.RECONVERGENT B0 ;  /* 0x0000000000007941 */ /* 0x000fea0003800200 */
.L_x_3600:
        /* <DEDUP_REMOVED lines=60> */
.L_x_3610:
        /* <DEDUP_REMOVED lines=11> */
.L_x_3886:


//--------------------- .text._ZN10layer_norm40ln_parallel_residual_bwd_finalize_kernelINS_22Kernel_traits_finalizeILj3072EfffffjLb0ELj1024ELj4ENS_18Kernel_traits_baseILj3072EfffffjLj1024EEEEELb0EEEvNS_9BwdParamsE --------------------------
	.section	.text._ZN10layer_norm40ln_parallel_residual_bwd_finalize_kernelINS_22Kernel_traits_finalizeILj3072EfffffjLb0ELj1024ELj4ENS_18Kernel_traits_baseILj3072EfffffjLj1024EEEEELb0EEEvNS_9BwdParamsE,"ax",@progbits
	.align	128
        .global         _ZN10layer_norm40ln_parallel_residual_bwd_finalize_kernelINS_22Kernel_traits_finalizeILj3072EfffffjLb0ELj1024ELj4ENS_18Kernel_traits_baseILj3072EfffffjLj1024EEEEELb0EEEvNS_9BwdParamsE
        .type           _ZN10layer_norm40ln_parallel_residual_bwd_finalize_kernelINS_22Kernel_traits_finalizeILj3072EfffffjLb0ELj1024ELj4ENS_18Kernel_traits_baseILj3072EfffffjLj1024EEEEELb0EEEvNS_9BwdParamsE,@function
        .size           _ZN10layer_norm40ln_parallel_residual_bwd_finalize_kernelINS_22Kernel_traits_finalizeILj3072EfffffjLb0ELj1024ELj4ENS_18Kernel_traits_baseILj3072EfffffjLj1024EEEEELb0EEEvNS_9BwdParamsE,(.L_x_3887 - _ZN10layer_norm40ln_parallel_residual_bwd_finalize_kernelINS_22Kernel_traits_finalizeILj3072EfffffjLb0ELj1024ELj4ENS_18Kernel_traits_baseILj3072EfffffjLj1024EEEEELb0EEEvNS_9BwdParamsE)
        .other          _ZN10layer_norm40ln_parallel_residual_bwd_finalize_kernelINS_22Kernel_traits_finalizeILj3072EfffffjLb0ELj1024ELj4ENS_18Kernel_traits_baseILj3072EfffffjLj1024EEEEELb0EEEvNS_9BwdParamsE,@"STO_CUDA_ENTRY STV_DEFAULT"
_ZN10layer_norm40ln_parallel_residual_bwd_finalize_kernelINS_22Kernel_traits_finalizeILj3072EfffffjLb0ELj1024ELj4ENS_18Kernel_traits_baseILj3072EfffffjLj1024EEEEELb0EEEvNS_9BwdParamsE:
.text._ZN10layer_norm40ln_parallel_residual_bwd_finalize_kernelINS_22Kernel_traits_finalizeILj3072EfffffjLb0ELj1024ELj4ENS_18Kernel_traits_baseILj3072EfffffjLj1024EEEEELb0EEEvNS_9BwdParamsE:
        /* <DEDUP_REMOVED lines=58> */
.L_x_3615:
        /* <DEDUP_REMOVED lines=112> */
.L_x_3614:
[----:B------:R-:W-:Y:S05]  /*0aa0*/  BSYNC.RECONVERGENT B1 ;  /* 0x0000000000017941 */ /* 0x000fea0003800200 */
.L_x_3613:
        /* <DEDUP_REMOVED lines=66> */
.L_x_3617:
[----:B------:R-:W-:Y:S05]  /*0ed0*/  BSYNC.RECONVERGENT B1 ;  /* 0x0000000000017941 */ /* 0x000fea0003800200 */
.L_x_3616:
        /* <DEDUP_REMOVED lines=36> */
.L_x_3619:
[----:B------:R-:W-:Y:S05]  /*1120*/  BSYNC.RECONVERGENT B1 ;  /* 0x0000000000017941 */ /* 0x000fea0003800200 */
.L_x_3618:
        /* <DEDUP_REMOVED lines=18> */
.L_x_3612:
[----:B------:R-:W-:Y:S05]  /*1250*/  BSYNC.RECONVERGENT B0 ;  /* 0x0000000000007941 */ /* 0x000fea0003800200 */
.L_x_3611:
        /* <DEDUP_REMOVED lines=92> */
.L_x_3620:
        /* <DEDUP_REMOVED lines=14> */
.L_x_3887:


//--------------------- .text._ZN10layer_norm31ln_parallel_residual_bwd_kernelINS_13Kernel_traitsIfffffjLj3072ELj1ELj1ELj4ELj16ENS_18Kernel_traits_baseILj3072EfffffjLj128EEEEELb1ELb1ELb0EEEvNS_9BwdParamsE --------------------------
	.section	.text._ZN10layer_norm31ln_parallel_residual_bwd_kernelINS_13Kernel_traitsIfffffjLj3072ELj1ELj1ELj4ELj16ENS_18Kernel_traits_baseILj3072EfffffjLj128EEEEELb1ELb1ELb0EEEvNS_9BwdParamsE,"ax",@progbits
	.align	128
        .global         _ZN10layer_norm31ln_parallel_residual_bwd_kernelINS_13Kernel_traitsIfffffjLj3072ELj1ELj1ELj4ELj16ENS_18Kernel_traits_baseILj3072EfffffjLj128EEEEELb1ELb1ELb0EEEvNS_9BwdParamsE
        .type           _ZN10layer_norm31ln_parallel_residual_bwd_kernelINS_13Kernel_traitsIfffffjLj3072ELj1ELj1ELj4ELj16ENS_18Kernel_traits_baseILj3072EfffffjLj128EEEEELb1ELb1ELb0EEEvNS_9BwdParamsE,@function
        .size           _ZN10layer_norm31ln_parallel_residual_bwd_kernelINS_13Kernel_traitsIfffffjLj3072ELj1ELj1ELj4ELj16ENS_18Kernel_traits_baseILj3072EfffffjLj128EEEEELb1ELb1ELb0EEEvNS_9BwdParamsE,(.L_x_3888 - _ZN10layer_norm31ln_parallel_residual_bwd_kernelINS_13Kernel_traitsIfffffjLj3072ELj1ELj1ELj4ELj16ENS_18Kernel_traits_baseILj3072EfffffjLj128EEEEELb1ELb1ELb0EEEvNS_9BwdParamsE)
        .other          _ZN10layer_norm31ln_parallel_residual_bwd_kernelINS_13Kernel_traitsIfffffjLj3072ELj1ELj1ELj4ELj16ENS_18Kernel_traits_baseILj3072EfffffjLj128EEEEELb1ELb1ELb0EEEvNS_9BwdParamsE,@"STO_CUDA_ENTRY STV_DEFAULT"
_ZN10layer_norm31ln_parallel_residual_bwd_kernelINS_13Kernel_traitsIfffffjLj3072ELj1ELj1ELj4ELj16ENS_18Kernel_traits_baseILj3072EfffffjLj128EEEEELb1ELb1ELb0EEEvNS_9BwdParamsE:
.text._ZN10layer_norm31ln_parallel_residual_bwd_kernelINS_13Kernel_traitsIfffffjLj3072ELj1ELj1ELj4ELj16ENS_18Kernel_traits_baseILj3072EfffffjLj128EEEEELb1ELb1ELb0EEEvNS_9BwdParamsE:
        /* <DEDUP_REMOVED lines=8> */
[----:B0-----:R-:W-:-:S04]  /*0080*/  LOP3.LUT R3, R39, 0x7f, RZ, 0x3c, !PT ;  /* 0x0000007f27037812 */ /* 0x001fc800078e3cff */
[----:B------:R-:W-:Y:S02]  /*0090*/  LEA.HI.SX32 R2, R0, R3, 0x1e ;  /* 0x0000000300027211 */ /* 0x000fe400078ff2ff */
[----:B------:R-:W-:Y:S02]  /*00a0*/  MOV R3, R39 ;  /* 0x0000002700037202 */ /* 0x000fe40000000f00 */
[C---:B------:R-:W-:Y:S02]  /*00b0*/  ISETP.GE.U32.AND P5, PT, R2.reuse, 0x80, PT ;  /* 0x000000800200780c */ /* 0x040fe40003fa6070 */
[C---:B------:R-:W-:Y:S02]  /*00c0*/  ISETP.GE.U32.AND P0, PT, R2.reuse, 0x100, PT ;  /* 0x000001000200780c */ /* 0x040fe40003f06070 */
[C---:B------:R-:W-:Y:S02]  /*00d0*/  ISETP.GE.U32.AND P1, PT, R2.reuse, 0x180, PT ;  /* 0x000001800200780c */ /* 0x040fe40003f26070 */
[----:B------:R-:W-:-:S02]  /*00e0*/  ISETP.GE.U32.AND P2, PT, R2, 0x200, PT ;  /* 0x000002000200780c */ /* 0x000fc40003f46070 */
[C---:B------:R-:W-:Y:S02]  /*00f0*/  ISETP.GE.U32.AND P3, PT, R2.reuse, 0x280, PT ;  /* 0x000002800200780c */ /* 0x040fe40003f66070 */
[----:B------:R-:W-:Y:S01]  /*0100*/  ISETP.GE.U32.AND P4, PT, R2, 0x300, PT ;  /* 0x000003000200780c */ /* 0x000fe20003f86070 */
[----:B------:R-:W0:Y:S01]  /*0110*/  S2UR UR4, SR_CTAID.X ;  /* 0x00000000000479c3 */ /* 0x000e220000002500 */
[----:B------:R-:W-:Y:S02]  /*0120*/  P2R R149, PR, RZ, 0x20 ;  /* 0x00000020ff957803 */ /* 0x000fe40000000000 */
[----:B------:R-:W-:-:S05]  /*0130*/  P2R R17, PR, RZ, 0x10 ;  /* 0x00000010ff117803 */ /* 0x000fca0000000000 */
[----:B------:R-:W1:Y:S08]  /*0140*/  @P5 LDC.64 R6, c[0x0][0x3d0] ;  /* 0x0000f400ff065b82 */ /* 0x000e700000000a00 */
[----:B------:R-:W4:Y:S08]  /*0150*/  @P0 LDC.64 R8, c[0x0][0x3d0] ;  /* 0x0000f400ff080b82 */ /* 0x000f300000000a00 */
[----:B------:R-:W3:Y:S08]  /*0160*/  @P1 LDC.64 R12, c[0x0][0x3d0] ;  /* 0x0000f400ff0c1b82 */ /* 0x000ef00000000a00 */
[----:B------:R-:W0:Y:S01]  /*0170*/  @P2 LDC.64 R14, c[0x0][0x3d0] ;  /* 0x0000f400ff0e2b82 */ /* 0x000e220000000a00 */
[C---:B-1----:R-:W-:Y:S01]  /*0180*/  @P5 IMAD.WIDE.U32 R6, R3.reuse, 0x10, R6 ;  /* 0x0000001003065825 */ /* 0x042fe200078e0006 */
[----:B------:R-:W-:-:S04]  /*0190*/  @P5 LOP3.LUT R3, R3, 0x80, RZ, 0xfc, !PT ;  /* 0x0000008003035812 */ /* 0x000fc800078efcff */
[----:B--2---:R1:W5:Y:S02]  /*01a0*/  @P5 LDG.E.128 R40, desc[UR10][R6.64] ;  /* 0x0000000a06285981 */ /* 0x004364000c1e1d00 */
[----:B------:R-:W2:Y:S01]  /*01b0*/  @P3 LDC.64 R18, c[0x0][0x3d0] ;  /* 0x0000f400ff123b82 */ /* 0x000ea20000000a00 */
[C---:B----4-:R-:W-:Y:S01]  /*01c0*/  @P0 IMAD.WIDE.U32 R10, R3.reuse, 0x10, R8 ;  /* 0x00000010030a0825 */ /* 0x050fe200078e0008 */
[----:B------:R-:W-:-:S04]  /*01d0*/  @P0 IADD3 R3, PT, PT, R3, 0x80, RZ ;  /* 0x0000008003030810 */ /* 0x000fc80007ffe0ff */
[----:B------:R1:W5:Y:S01]  /*01e0*/  @P0 LDG.E.128 R44, desc[UR10][R10.64] ;  /* 0x0000000a0a2c0981 */ /* 0x000362000c1e1d00 */
[C---:B---3--:R-:W-:Y:S01]  /*01f0*/  @P1 IMAD.WIDE.U32 R12, R3.reuse, 0x10, R12 ;  /* 0x00000010030c1825 */ /* 0x048fe200078e000c */
[----:B------:R-:W-:Y:S01]  /*0200*/  @P1 IADD3 R3, PT, PT, R3, 0x80, RZ ;  /* 0x0000008003031810 */ /* 0x000fe20007ffe0ff */
[----:B------:R-:W3:Y:S03]  /*0210*/  @P4 LDC.64 R20, c[0x0][0x3d0] ;  /* 0x0000f400ff144b82 */ /* 0x000ee60000000a00 */
[----:B------:R1:W5:Y:S01]  /*0220*/  @P1 LDG.E.128 R48, desc[UR10][R12.64] ;  /* 0x0000000a0c301981 */ /* 0x000362000c1e1d00 */
[C---:B0-----:R-:W-:Y:S01]  /*0230*/  @P2 IMAD.WIDE.U32 R14, R3.reuse, 0x10, R14 ;  /* 0x00000010030e2825 */ /* 0x041fe200078e000e */
[----:B------:R-:W-:-:S04]  /*0240*/  @P2 IADD3 R3, PT, PT, R3, 0x80, RZ ;  /* 0x0000008003032810 */ /* 0x000fc80007ffe0ff */
[----:B------:R1:W5:Y:S01]  /*0250*/  @P2 LDG.E.128 R52, desc[UR10][R14.64] ;  /* 0x0000000a0e342981 */ /* 0x000362000c1e1d00 */
[C---:B--2---:R-:W-:Y:S01]  /*0260*/  @P3 IMAD.WIDE.U32 R18, R3.reuse, 0x10, R18 ;  /* 0x0000001003123825 */ /* 0x044fe200078e0012 */
[----:B------:R-:W-:-:S04]  /*0270*/  @P3 IADD3 R3, PT, PT, R3, 0x80, RZ ;  /* 0x0000008003033810 */ /* 0x000fc80007ffe0ff */
[----:B------:R1:W5:Y:S01]  /*0280*/  @P3 LDG.E.128 R56, desc[UR10][R18.64] ;  /* 0x0000000a12383981 */ /* 0x000362000c1e1d00 */
[----:B------:R-:W-:Y:S01]  /*0290*/  MOV R0, UR4 ;  /* 0x0000000400007c02 */ /* 0x000fe20008000f00 */
[----:B---3--:R-:W-:-:S05]  /*02a0*/  @P4 IMAD.WIDE.U32 R8, R3, 0x10, R20 ;  /* 0x0000001003084825 */ /* 0x008fca00078e0014 */
[----:B------:R1:W5:Y:S01]  /*02b0*/  @P4 LDG.E.128 R60, desc[UR10][R8.64] ;  /* 0x0000000a083c4981 */ /* 0x000362000c1e1d00 */
        /* <DEDUP_REMOVED lines=25> */
[----:B-1----:R-:W-:Y:S06]  /*0450*/  @P4 BRA `(.L_x_3621) ;  /* 0x00000080000c4947 */ /* 0x002fec0003800000 */
        /* <DEDUP_REMOVED lines=28> */
[----:B------:R-:W-:Y:S01]  /*0620*/  P2R R148, PR, RZ, 0x1 ;  /* 0x00000001ff947803 */ /* 0x000fe20000000000 */
[----:B------:R-:W0:Y:S01]  /*0630*/  LDCU UR14, c[0x0][0x408] ;  /* 0x00008100ff0e77ac */ /* 0x000e220008000800 */
[----:B------:R-:W1:Y:S01]  /*0640*/  LDCU UR9, c[0x0][0x400] ;  /* 0x00008000ff0977ac */ /* 0x000e620008000800 */
[----:B------:R-:W2:Y:S01]  /*0650*/  LDCU.64 UR6, c[0x0][0x478] ;  /* 0x00008f00ff0677ac */ /* 0x000ea20008000a00 */
[----:B------:R-:W3:Y:S01]  /*0660*/  LDCU.64 UR16, c[0x0][0x438] ;  /* 0x00008700ff1077ac */ /* 0x000ee20008000a00 */
[----:B------:R-:W4:Y:S05]  /*0670*/  LDCU.64 UR12, c[0x0][0x470] ;  /* 0x00008e00ff0c77ac */ /* 0x000f2a0008000a00 */
.L_x_3696:
[----:B0-234-:R-:W0:Y:S01]  /*0680*/  LDC.64 R144, c[0x0][0x3c0] ;  /* 0x0000f000ff907b82 */ /* 0x01de220000000a00 */
[----:B------:R-:W-:Y:S02]  /*0690*/  ISETP.NE.AND P4, PT, R149, RZ, PT ;  /* 0x000000ff9500720c */ /* 0x000fe40003f85270 */
[----:B------:R-:W-:-:S05]  /*06a0*/  ISETP.NE.AND P5, PT, R148, RZ, PT ;  /* 0x000000ff9400720c */ /* 0x000fca0003fa5270 */
[----:B------:R-:W1:Y:S08]  /*06b0*/  LDC.64 R146, c[0x0][0x3c8] ;  /* 0x0000f200ff927b82 */ /* 0x000e700000000a00 */
[----:B------:R-:W2:Y:S01]  /*06c0*/  LDC R5, c[0x0][0x388] ;  /* 0x0000e200ff057b82 */ /* 0x000ea20000000800 */
[----:B0-----:R-:W-:-:S06]  /*06d0*/  IMAD.WIDE R144, R0, 0x4, R144 ;  /* 0x0000000400907825 */ /* 0x001fcc00078e0290 */
[----:B------:R-:W3:Y:S01]  /*06e0*/  LDG.E R144, desc[UR10][R144.64] ;  /* 0x0000000a90907981 */ /* 0x000ee2000c1e1900 */
[----:B------:R-:W-:Y:S01]  /*06f0*/  ISETP.GE.U32.AND P6, PT, R2, 0x300, PT ;  /* 0x000003000200780c */ /* 0x000fe20003fc6070 */
[----:B-1----:R-:W-:Y:S01]  /*0700*/  IMAD.WIDE R146, R0, 0x4, R146 ;  /* 0x0000000400927825 */ /* 0x002fe200078e0292 */
[C---:B------:R-:W-:Y:S02]  /*0710*/  ISETP.GE.U32.AND P0, PT, R2.reuse, 0x100, PT ;  /* 0x000001000200780c */ /* 0x040fe40003f06070 */
[C---:B------:R-:W-:Y:S02]  /*0720*/  ISETP.GE.U32.AND P1, PT, R2.reuse, 0x180, PT ;  /* 0x000001800200780c */ /* 0x040fe40003f26070 */
[----:B-----5:R0:W5:Y:S01]  /*0730*/  LDG.E R6, desc[UR10][R146.64] ;  /* 0x0000000a92067981 */ /* 0x020162000c1e1900 */
[----:B------:R-:W-:Y:S01]  /*0740*/  ISETP.GE.U32.AND P2, PT, R2, 0x200, PT ;  /* 0x000002000200780c */ /* 0x000fe20003f46070 */
[----:B--2---:R-:W-:Y:S01]  /*0750*/  IMAD R4, R0, R5, RZ ;  /* 0x0000000500047224 */ /* 0x004fe200078e02ff */
[----:B------:R-:W-:-:S04]  /*0760*/  ISETP.GE.U32.AND P3, PT, R2, 0x280, PT ;  /* 0x000002800200780c */ /* 0x000fc80003f66070 */
[----:B------:R-:W-:-:S04]  /*0770*/  SHF.R.S32.HI R17, RZ, 0x1f, R4 ;  /* 0x0000001fff117819 */ /* 0x000fc80000011404 */
[----:B------:R-:W-:Y:S01]  /*0780*/  LEA.HI R4, R17, R4, RZ, 0x2 ;  /* 0x0000000411047211 */ /* 0x000fe200078f10ff */
[----:B------:R-:W-:Y:S01]  /*0790*/  BSSY.RECONVERGENT B0, `(.L_x_3622) ;  /* 0x0000038000007945 */ /* 0x000fe20003800200 */
[----:B------:R-:W-:Y:S02]  /*07a0*/  HFMA2 R179, -RZ, RZ, 0, 0 ;  /* 0x00000000ffb37431 */ /* 0x000fe400000001ff */
[----:B------:R-:W-:Y:S02]  /*07b0*/  LEA.HI.SX32 R4, R4, R39, 0x1e ;  /* 0x0000002704047211 */ /* 0x000fe400078ff2ff */
[----:B------:R-:W-:Y:S02]  /*07c0*/  P2R R17, PR, RZ, 0x40 ;  /* 0x00000040ff117803 */ /* 0x000fe40000000000 */
[----:B------:R-:W-:Y:S02]  /*07d0*/  MOV R184, RZ ;  /* 0x000000ff00b87202 */ /* 0x000fe40000000f00 */
[----:B------:R-:W-:-:S02]  /*07e0*/  MOV R181, R4 ;  /* 0x0000000400b57202 */ /* 0x000fc40000000f00 */
[----:B---3--:R-:W-:Y:S01]  /*07f0*/  FSEL R177, R144, RZ, !P5 ;  /* 0x000000ff90b17208 */ /* 0x008fe20006800000 */
[----:B0-----:R-:W-:Y:S06]  /*0800*/  @!P4 BRA `(.L_x_3623) ;  /* 0x0000000000c0c947 */ /* 0x001fec0003800000 */
[----:B------:R-:W0:Y:S01]  /*0810*/  LDC.64 R148, c[0x0][0x3a8] ;  /* 0x0000ea00ff947b82 */ /* 0x000e220000000a00 */
[----:B----4-:R-:W-:Y:S02]  /*0820*/  ISETP.NE.U32.AND P4, PT, RZ, UR12, PT ;  /* 0x0000000cff007c0c */ /* 0x010fe4000bf85070 */
        /* <DEDUP_REMOVED lines=13> */
[----:B0-----:R-:W-:-:S05]  /*0900*/  @P4 IMAD.WIDE.U32 R30, R4, 0x4, R30 ;  /* 0x00000004041e4825 */ /* 0x001fca00078e001e */
[----:B------:R4:W5:Y:S01]  /*0910*/  @P4 LDG.E R7, desc[UR10][R30.64] ;  /* 0x0000000a1e074981 */ /* 0x000962000c1e1900 */
[C---:B-1----:R-:W-:Y:S01]  /*0920*/  @P5 IMAD.WIDE.U32 R184, R4.reuse, 0x10, R184 ;  /* 0x0000001004b85825 */ /* 0x042fe200078e00b8 */
[----:B------:R-:W-:-:S04]  /*0930*/  IADD3 R181, PT, PT, R4, 0x80, RZ ;  /* 0x0000008004b57810 */ /* 0x000fc80007ffe0ff */
[----:B------:R0:W5:Y:S01]  /*0940*/  @P5 LDG.E.128 R112, desc[UR10][R184.64] ;  /* 0x0000000ab8705981 */ /* 0x000162000c1e1d00 */
[C---:B---3--:R-:W-:Y:S01]  /*0950*/  FADD.FTZ R3, -R177.reuse, R148 ;  /* 0x00000094b1037221 */ /* 0x048fe20000010100 */
[C---:B------:R-:W-:Y:S01]  /*0960*/  FADD.FTZ R149, -R177.reuse, R149 ;  /* 0x00000095b1957221 */ /* 0x040fe20000010100 */
[----:B------:R-:W-:Y:S02]  /*0970*/  FADD.FTZ R39, -R177, R150 ;  /* 0x00000096b1277221 */ /* 0x000fe40000010100 */
[C---:B-----5:R-:W-:Y:S01]  /*0980*/  FMUL.FTZ R3, R6.reuse, R3 ;  /* 0x0000000306037220 */ /* 0x060fe20000410000 */
[----:B------:R-:W-:Y:S01]  /*0990*/  FMUL.FTZ R20, R6, R149 ;  /* 0x0000009506147220 */ /* 0x000fe20000410000 */
[----:B----4-:R-:W-:Y:S01]  /*09a0*/  FMUL.FTZ R30, R40, R144 ;  /* 0x00000090281e7220 */ /* 0x010fe20000410000 */
[----:B------:R-:W-:Y:S01]  /*09b0*/  FADD.FTZ R88, R88, R144 ;  /* 0x0000009058587221 */ /* 0x000fe20000010000 */
[----:B------:R-:W-:Y:S01]  /*09c0*/  FFMA.FTZ R64, R144, R3, R64 ;  /* 0x0000000390407223 */ /* 0x000fe20000010040 */
[----:B------:R-:W-:Y:S01]  /*09d0*/  FMUL.FTZ R29, R41, R145 ;  /* 0x00000091291d7220 */ /* 0x000fe20000410000 */
[----:B------:R-:W-:Y:S01]  /*09e0*/  FMUL.FTZ R31, R6, R39 ;  /* 0x00000027061f7220 */ /* 0x000fe20000410000 */
[----:B------:R-:W-:Y:S01]  /*09f0*/  FADD.FTZ R144, RZ, R30 ;  /* 0x0000001eff907221 */ /* 0x000fe20000010000 */
[----:B------:R-:W-:Y:S01]  /*0a00*/  FFMA.FTZ R39, R3, R30, RZ ;  /* 0x0000001e03277223 */ /* 0x000fe200000100ff */
[----:B------:R-:W-:Y:S01]  /*0a10*/  FADD.FTZ R89, R89, R145 ;  /* 0x0000009159597221 */ /* 0x000fe20000010000 */
[----:B------:R-:W-:Y:S01]  /*0a20*/  FFMA.FTZ R65, R145, R20, R65 ;  /* 0x0000001491417223 */ /* 0x000fe20000010041 */
[----:B------:R-:W-:Y:S01]  /*0a30*/  FADD.FTZ R145, R144, R29 ;  /* 0x0000001d90917221 */ /* 0x000fe20000010000 */
[----:B------:R-:W-:Y:S01]  /*0a40*/  FADD.FTZ R151, -R177, R151 ;  /* 0x00000097b1977221 */ /* 0x000fe20000010100 */
[----:B------:R-:W-:Y:S01]  /*0a50*/  FMUL.FTZ R158, R42, R146 ;  /* 0x000000922a9e7220 */ /* 0x000fe20000410000 */
        /* <DEDUP_REMOVED lines=11> */
.L_x_3623:
[----:B----4-:R-:W-:Y:S05]  /*0b10*/  BSYNC.RECONVERGENT B0 ;  /* 0x0000000000007941 */ /* 0x010fea0003800200 */
.L_x_3622:
        /* <DEDUP_REMOVED lines=16> */
[----:B------:R2:W5:Y:S01]  /*0c20*/  LDG.E R10, desc[UR10][R188.64] ;  /* 0x0000000abc0a7981 */ /* 0x000562000c1e1900 */
[----:B0-----:R-:W-:-:S05]  /*0c30*/  @P4 IMAD.WIDE.U32 R190, R181, 0x4, R190 ;  /* 0x00000004b5be4825 */ /* 0x001fca00078e00be */
[----:B------:R2:W5:Y:S01]  /*0c40*/  @P4 LDG.E R9, desc[UR10][R190.64] ;  /* 0x0000000abe094981 */ /* 0x000562000c1e1900 */
[----:B-1----:R-:W-:-:S05]  /*0c50*/  @P5 IMAD.WIDE.U32 R186, R181, 0x10, R186 ;  /* 0x00000010b5ba5825 */ /* 0x002fca00078e00ba */
[----:B------:R2:W5:Y:S01]  /*0c60*/  @P5 LDG.E.128 R116, desc[UR10][R186.64] ;  /* 0x0000000aba745981 */ /* 0x000562000c1e1d00 */
[----:B------:R-:W-:Y:S01]  /*0c70*/  IADD3 R181, PT, PT, R181, 0x80, RZ ;  /* 0x00000080b5b57810 */ /* 0x000fe20007ffe0ff */
[C---:B---3--:R-:W-:Y:S01]  /*0c80*/  FADD.FTZ R21, -R177.reuse, R148 ;  /* 0x00000094b1157221 */ /* 0x048fe20000010100 */
[----:B------:R-:W-:-:S03]  /*0c90*/  FADD.FTZ R149, -R177, R149 ;  /* 0x00000095b1957221 */ /* 0x000fc60000010100 */
[C---:B-----5:R-:W-:Y:S01]  /*0ca0*/  FMUL.FTZ R21, R6.reuse, R21 ;  /* 0x0000001506157220 */ /* 0x060fe20000410000 */
[----:B------:R-:W-:Y:S01]  /*0cb0*/  FMUL.FTZ R22, R6, R149 ;  /* 0x0000009506167220 */ /* 0x000fe20000410000 */
[----:B----4-:R-:W-:Y:S01]  /*0cc0*/  FMUL.FTZ R32, R44, R144 ;  /* 0x000000902c207220 */ /* 0x010fe20000410000 */
[----:B------:R-:W-:Y:S01]  /*0cd0*/  FADD.FTZ R92, R92, R144 ;  /* 0x000000905c5c7221 */ /* 0x000fe20000010000 */
[----:B------:R-:W-:Y:S01]  /*0ce0*/  FFMA.FTZ R68, R144, R21, R68 ;  /* 0x0000001590447223 */ /* 0x000fe20000010044 */
[----:B------:R-:W-:Y:S01]  /*0cf0*/  FMUL.FTZ R35, R45, R145 ;  /* 0x000000912d237220 */ /* 0x000fe20000410000 */
[----:B------:R-:W-:Y:S01]  /*0d00*/  FADD.FTZ R144, R179, R32 ;  /* 0x00000020b3907221 */ /* 0x000fe20000010000 */
[----:B------:R-:W-:Y:S01]  /*0d10*/  FADD.FTZ R153, -R177, R150 ;  /* 0x00000096b1997221 */ /* 0x000fe20000010100 */
[----:B------:R-:W-:Y:S01]  /*0d20*/  FFMA.FTZ R39, R21, R32, R184 ;  /* 0x0000002015277223 */ /* 0x000fe200000100b8 */
[----:B------:R-:W-:Y:S01]  /*0d30*/  FADD.FTZ R93, R93, R145 ;  /* 0x000000915d5d7221 */ /* 0x000fe20000010000 */
[----:B------:R-:W-:Y:S01]  /*0d40*/  FFMA.FTZ R69, R145, R22, R69 ;  /* 0x0000001691457223 */ /* 0x000fe20000010045 */
[----:B------:R-:W-:Y:S01]  /*0d50*/  FADD.FTZ R145, R144, R35 ;  /* 0x0000002390917221 */ /* 0x000fe20000010000 */
[----:B------:R-:W-:Y:S01]  /*0d60*/  FADD.FTZ R151, -R177, R151 ;  /* 0x00000097b1977221 */ /* 0x000fe20000010100 */
[----:B------:R-:W-:Y:S01]  /*0d70*/  FMUL.FTZ R153, R6, R153 ;  /* 0x0000009906997220 */ /* 0x000fe20000410000 */
        /* <DEDUP_REMOVED lines=11> */
[----:B--2---:R-:W-:-:S07]  /*0e30*/  FFMA.FTZ R184, R168, R166, R39 ;  /* 0x000000a6a8b87223 */ /* 0x004fce0000010027 */
.L_x_3625:
[----:B------:R-:W-:Y:S05]  /*0e40*/  BSYNC.RECONVERGENT B0 ;  /* 0x0000000000007941 */ /* 0x000fea0003800200 */
.L_x_3624:
        /* <DEDUP_REMOVED lines=36> */
[----:B------:R-:W-:Y:S01]  /*1090*/  FADD.FTZ R145, R144, R155 ;  /* 0x0000009b90917221 */ /* 0x000fe20000010000 */
[----:B------:R-:W-:Y:S01]  /*10a0*/  FADD.FTZ R151, -R177, R151 ;  /* 0x00000097b1977221 */ /* 0x000fe20000010100 */
[----:B------:R-:W-:Y:S01]  /*10b0*/  FMUL.FTZ R170, R50, R146 ;  /* 0x0000009232aa7220 */ /* 0x000fe20000410000 */
        /* <DEDUP_REMOVED lines=10> */
[----:B--2---:R-:W-:-:S07]  /*1160*/  FFMA.FTZ R184, R172, R169, R39 ;  /* 0x000000a9acb87223 */ /* 0x004fce0000010027 */
.L_x_3627:
[----:B------:R-:W-:Y:S05]  /*1170*/  BSYNC.RECONVERGENT B0 ;  /* 0x0000000000007941 */ /* 0x000fea0003800200 */
.L_x_3626:
        /* <DEDUP_REMOVED lines=26> */
[----:B------:R-:W-:Y:S01]  /*1320*/  FADD.FTZ R159, -R177, R146 ;  /* 0x00000092b19f7221 */ /* 0x000fe20000010100 */
[----:B----4-:R-:W-:Y:S01]  /*1330*/  FADD.FTZ R100, R100, R36 ;  /* 0x0000002464647221 */ /* 0x010fe20000010000 */
[----:B------:R-:W-:Y:S01]  /*1340*/  FFMA.FTZ R76, R36, R25, R76 ;  /* 0x00000019244c7223 */ /* 0x000fe2000001004c */
[----:B------:R-:W-:Y:S01]  /*1350*/  FMUL.FTZ R36, R52, R36 ;  /* 0x0000002434247220 */ /* 0x000fe20000410000 */
[----:B------:R-:W-:Y:S01]  /*1360*/  FADD.FTZ R101, R101, R37 ;  /* 0x0000002565657221 */ /* 0x000fe20000010000 */
[----:B------:R-:W-:Y:S01]  /*1370*/  FFMA.FTZ R77, R37, R26, R77 ;  /* 0x0000001a254d7223 */ /* 0x000fe2000001004d */
[----:B------:R-:W-:Y:S01]  /*1380*/  FMUL.FTZ R37, R53, R37 ;  /* 0x0000002535257220 */ /* 0x000fe20000410000 */
[----:B------:R-:W-:Y:S01]  /*1390*/  FMUL.FTZ R159, R6, R159 ;  /* 0x0000009f069f7220 */ /* 0x000fe20000410000 */
[----:B------:R-:W-:Y:S01]  /*13a0*/  FADD.FTZ R144, R179, R36 ;  /* 0x00000024b3907221 */ /* 0x000fe20000010000 */
[----:B------:R-:W-:Y:S01]  /*13b0*/  FFMA.FTZ R145, R25, R36, R184 ;  /* 0x0000002419917223 */ /* 0x000fe200000100b8 */
[----:B------:R-:W-:Y:S01]  /*13c0*/  FADD.FTZ R183, -R177, R147 ;  /* 0x00000093b1b77221 */ /* 0x000fe20000010100 */
[----:B------:R-:W-:Y:S01]  /*13d0*/  FADD.FTZ R102, R102, R38 ;  /* 0x0000002666667221 */ /* 0x000fe20000010000 */
[----:B------:R-:W-:Y:S01]  /*13e0*/  FFMA.FTZ R78, R38, R159, R78 ;  /* 0x0000009f264e7223 */ /* 0x000fe2000001004e */
[----:B------:R-:W-:Y:S01]  /*13f0*/  FADD.FTZ R147, R144, R37 ;  /* 0x0000002590937221 */ /* 0x000fe20000010000 */
        /* <DEDUP_REMOVED lines=10> */
.L_x_3629:
[----:B------:R-:W-:Y:S05]  /*14a0*/  BSYNC.RECONVERGENT B0 ;  /* 0x0000000000007941 */ /* 0x000fea0003800200 */
.L_x_3628:
        /* <DEDUP_REMOVED lines=50> */
.L_x_3631:
[----:B------:R-:W-:Y:S05]  /*17d0*/  BSYNC.RECONVERGENT B0 ;  /* 0x0000000000007941 */ /* 0x000fea0003800200 */
.L_x_3630:
        /* <DEDUP_REMOVED lines=19> */
[----:B------:R-:W5:Y:S01]  /*1910*/  @P4 LDG.E R19, desc[UR10][R186.64] ;  /* 0x0000000aba134981 */ /* 0x000f62000c1e1900 */
[----:B-1----:R-:W-:-:S05]  /*1920*/  @P5 IMAD.WIDE.U32 R180, R181, 0x10, R188 ;  /* 0x00000010b5b45825 */ /* 0x002fca00078e00bc */
[----:B------:R0:W5:Y:S01]  /*1930*/  @P5 LDG.E.128 R132, desc[UR10][R180.64] ;  /* 0x0000000ab4845981 */ /* 0x000162000c1e1d00 */
[C---:B---3--:R-:W-:Y:S01]  /*1940*/  FADD.FTZ R33, -R177.reuse, R144 ;  /* 0x00000090b1217221 */ /* 0x048fe20000010100 */
[----:B------:R-:W-:-:S03]  /*1950*/  FADD.FTZ R145, -R177, R145 ;  /* 0x00000091b1917221 */ /* 0x000fc60000010100 */
[----:B-----5:R-:W-:Y:S01]  /*1960*/  FMUL.FTZ R33, R6, R33 ;  /* 0x0000002106217220 */ /* 0x020fe20000410000 */
[----:B----4-:R-:W-:Y:S01]  /*1970*/  FMUL.FTZ R156, R60, R148 ;  /* 0x000000943c9c7220 */ /* 0x010fe20000410000 */
[----:B------:R-:W-:Y:S01]  /*1980*/  FMUL.FTZ R165, R61, R149 ;  /* 0x000000953da57220 */ /* 0x000fe20000410000 */
[----:B------:R-:W-:Y:S01]  /*1990*/  FADD.FTZ R167, -R177, R146 ;  /* 0x00000092b1a77221 */ /* 0x000fe20000010100 */
[C---:B------:R-:W-:Y:S01]  /*19a0*/  FMUL.FTZ R152, R6.reuse, R145 ;  /* 0x0000009106987220 */ /* 0x040fe20000410000 */
[----:B------:R-:W-:Y:S01]  /*19b0*/  FADD.FTZ R144, R179, R156 ;  /* 0x0000009cb3907221 */ /* 0x000fe20000010000 */
[----:B------:R-:W-:Y:S01]  /*19c0*/  FFMA.FTZ R39, R33, R156, R184 ;  /* 0x0000009c21277223 */ /* 0x000fe200000100b8 */
[----:B------:R-:W-:Y:S01]  /*19d0*/  FADD.FTZ R147, -R177, R147 ;  /* 0x00000093b1937221 */ /* 0x000fe20000010100 */
[----:B------:R-:W-:Y:S01]  /*19e0*/  FMUL.FTZ R167, R6, R167 ;  /* 0x000000a706a77220 */ /* 0x000fe20000410000 */
[----:B------:R-:W-:Y:S01]  /*19f0*/  FADD.FTZ R145, R144, R165 ;  /* 0x000000a590917221 */ /* 0x000fe20000010000 */
[----:B0-----:R-:W-:Y:S01]  /*1a00*/  FMUL.FTZ R180, R62, R150 ;  /* 0x000000963eb47220 */ /* 0x001fe20000410000 */
        /* <DEDUP_REMOVED lines=15> */
.L_x_3633:
[----:B------:R-:W-:Y:S05]  /*1b00*/  BSYNC.RECONVERGENT B0 ;  /* 0x0000000000007941 */ /* 0x000fea0003800200 */
.L_x_3632:
        /* <DEDUP_REMOVED lines=32> */
.L_x_3635:
[----:B------:R-:W-:Y:S05]  /*1d10*/  BSYNC.RECONVERGENT B0 ;  /* 0x0000000000007941 */ /* 0x000fea0003800200 */
.L_x_3634:
        /* <DEDUP_REMOVED lines=11> */
[----:B------:R-:W-:-:S05]  /*1dd0*/  @!UP1 UIADD3 UR8, UPT, UPT, UR4, 0x3010, URZ ;  /* 0x0000301004089890 */ /* 0x000fca000fffe0ff */
[----:B0-----:R-:W0:Y:S01]  /*1de0*/  LDS.128 R144, [UR5] ;  /* 0x00000005ff907984 */ /* 0x001e220008000c00 */
[----:B---3--:R-:W-:-:S03]  /*1df0*/  IADD3 R0, PT, PT, R0, R184, RZ ;  /* 0x000000b800007210 */ /* 0x008fc60007ffe0ff */
[----:B------:R-:W1:Y:S01]  /*1e00*/  LDS.128 R148, [UR8] ;  /* 0x00000008ff947984 */ /* 0x000e620008000c00 */
[----:B------:R-:W-:Y:S01]  /*1e10*/  ISETP.GE.AND P5, PT, R0, R185, PT ;  /* 0x000000b90000720c */ /* 0x000fe20003fa6270 */
[----:B0-----:R-:W-:Y:S01]  /*1e20*/  FADD.FTZ R177, RZ, R144 ;  /* 0x00000090ffb17221 */ /* 0x001fe20000010000 */
[----:B------:R-:W-:-:S03]  /*1e30*/  FADD.FTZ R144, RZ, R145 ;  /* 0x00000091ff907221 */ /* 0x000fc60000010000 */
[----:B------:R-:W-:Y:S01]  /*1e40*/  FADD.FTZ R177, R146, R177 ;  /* 0x000000b192b17221 */ /* 0x000fe20000010000 */
[----:B------:R-:W-:-:S03]  /*1e50*/  FADD.FTZ R144, R147, R144 ;  /* 0x0000009093907221 */ /* 0x000fc60000010000 */
[----:B-1----:R-:W-:Y:S01]  /*1e60*/  FADD.FTZ R177, R177, R148 ;  /* 0x00000094b1b17221 */ /* 0x002fe20000010000 */
[----:B------:R-:W-:Y:S01]  /*1e70*/  P2R R148, PR, RZ, 0x10 ;  /* 0x00000010ff947803 */ /* 0x000fe20000000000 */
[----:B------:R-:W-:Y:S02]  /*1e80*/  FADD.FTZ R144, R144, R149 ;  /* 0x0000009590907221 */ /* 0x000fe40000010000 */
[----:B------:R-:W-:Y:S01]  /*1e90*/  FADD.FTZ R150, R150, R177 ;  /* 0x000000b196967221 */ /* 0x000fe20000010000 */
[----:B------:R-:W-:Y:S01]  /*1ea0*/  P2R R177, PR, RZ, 0x20 ;  /* 0x00000020ffb17803 */ /* 0x000fe20000000000 */
[----:B------:R-:W-:Y:S02]  /*1eb0*/  FADD.FTZ R144, R151, R144 ;  /* 0x0000009097907221 */ /* 0x000fe40000010000 */
[----:B------:R-:W-:Y:S02]  /*1ec0*/  FMUL.FTZ R150, R150, UR9 ;  /* 0x0000000996967c20 */ /* 0x000fe40008410000 */
[----:B------:R-:W-:-:S03]  /*1ed0*/  FMUL.FTZ R179, R144, UR9 ;  /* 0x0000000990b37c20 */ /* 0x000fc60008410000 */
        /* <DEDUP_REMOVED lines=17> */
[-CC-:B------:R-:W-:Y:S01]  /*1ff0*/  FFMA.FTZ R146, R20, R179.reuse, R188.reuse ;  /* 0x000000b314927223 */ /* 0x180fe200000100bc */
[----:B------:R-:W-:Y:S01]  /*2000*/  FFMA.FTZ R147, R31, R179, R188 ;  /* 0x000000b31f937223 */ /* 0x000fe200000100bc */
[----:B------:R-:W-:-:S03]  /*2010*/  FADD.FTZ R145, R30, -R145 ;  /* 0x800000911e917221 */ /* 0x000fc60000010000 */
        /* <DEDUP_REMOVED lines=20> */
.L_x_3640:
[-CC-:B------:R-:W-:Y:S01]  /*2160*/  FFMA.FTZ R137, R3, R179.reuse, R188.reuse ;  /* 0x000000b303897223 */ /* 0x180fe200000100bc */
[-CC-:B------:R-:W-:Y:S01]  /*2170*/  FFMA.FTZ R138, R20, R179.reuse, R188.reuse ;  /* 0x000000b3148a7223 */ /* 0x180fe200000100bc */
[----:B------:R-:W-:Y:S01]  /*2180*/  FFMA.FTZ R139, R31, R179, R188 ;  /* 0x000000b31f8b7223 */ /* 0x000fe200000100bc */
[----:B------:R-:W-:Y:S01]  /*2190*/  LOP3.LUT P4, RZ, R8, 0xff, RZ, 0xc0, !PT ;  /* 0x000000ff08ff7812 */ /* 0x000fe2000788c0ff */
[----:B------:R-:W-:Y:S02]  /*21a0*/  FADD.FTZ R137, R30, -R137 ;  /* 0x800000891e897221 */ /* 0x000fe40000010000 */
[----:B------:R-:W-:Y:S02]  /*21b0*/  FADD.FTZ R139, R158, -R139 ;  /* 0x8000008b9e8b7221 */ /* 0x000fe40000010000 */
[C---:B-----5:R-:W-:Y:S01]  /*21c0*/  FMUL.FTZ R136, R6.reuse, R137 ;  /* 0x0000008906887220 */ /* 0x060fe20000410000 */
[----:B------:R-:W-:Y:S01]  /*21d0*/  FADD.FTZ R137, R29, -R138 ;  /* 0x8000008a1d897221 */ /* 0x000fe20000010000 */
[----:B------:R-:W-:Y:S01]  /*21e0*/  FMUL.FTZ R138, R6, R139 ;  /* 0x0000008b068a7220 */ /* 0x000fe20000410000 */
[----:B------:R-:W-:Y:S01]  /*21f0*/  FFMA.FTZ R139, R162, R179, R188 ;  /* 0x000000b3a28b7223 */ /* 0x000fe200000100bc */
[----:B------:R-:W-:Y:S01]  /*2200*/  FMUL.FTZ R144, R136, UR14 ;  /* 0x0000000e88907c20 */ /* 0x000fe20008410000 */
[----:B------:R-:W-:Y:S01]  /*2210*/  FMUL.FTZ R137, R6, R137 ;  /* 0x0000008906897220 */ /* 0x000fe20000410000 */
[----:B------:R-:W-:Y:S01]  /*2220*/  FMUL.FTZ R146, R138, UR14 ;  /* 0x0000000e8a927c20 */ /* 0x000fe20008410000 */
[----:B------:R-:W-:-:S02]  /*2230*/  FADD.FTZ R139, R160, -R139 ;  /* 0x8000008ba08b7221 */ /* 0x000fc40000010000 */
        /* <DEDUP_REMOVED lines=8> */
[----:B------:R-:W-:-:S04]  /*22c0*/  ISETP.GE.U32.AND P4, PT, R8, 0x1000000, PT ;  /* 0x010000000800780c */ /* 0x000fc80003f86070 */
[----:B------:R-:W-:Y:S01]  /*22d0*/  SEL R147, R147, RZ, P4 ;  /* 0x000000ff93937207 */ /* 0x000fe20002000000 */
[----:B------:R-:W-:Y:S08]  /*22e0*/  BRA `(.L_x_3641) ;  /* 0x0000000c001c7947 */ /* 0x000ff00003800000 */
.L_x_3639:
        /* <DEDUP_REMOVED lines=9> */
[----:B------:R-:W-:Y:S02]  /*2380*/  FADD.FTZ R145, R30, -R145 ;  /* 0x800000911e917221 */ /* 0x000fe40000010000 */
[----:B------:R-:W-:Y:S02]  /*2390*/  FADD.FTZ R147, R158, -R147 ;  /* 0x800000939e937221 */ /* 0x000fe40000010000 */
[C---:B-----5:R-:W-:Y:S01]  /*23a0*/  FFMA.FTZ R144, R6.reuse, R145, R112 ;  /* 0x0000009106907223 */ /* 0x060fe20000010070 */
[----:B------:R-:W-:Y:S01]  /*23b0*/  FADD.FTZ R145, R29, -R146 ;  /* 0x800000921d917221 */ /* 0x000fe20000010000 */
[----:B------:R-:W-:Y:S01]  /*23c0*/  FFMA.FTZ R146, R6, R147, R114 ;  /* 0x0000009306927223 */ /* 0x000fe20000010072 */
[----:B------:R-:W-:Y:S01]  /*23d0*/  FFMA.FTZ R147, R162, R179, R188 ;  /* 0x000000b3a2937223 */ /* 0x000fe200000100bc */
[----:B------:R-:W-:Y:S01]  /*23e0*/  FMUL.FTZ R144, R144, UR14 ;  /* 0x0000000e90907c20 */ /* 0x000fe20008410000 */
[----:B------:R-:W-:Y:S01]  /*23f0*/  FFMA.FTZ R145, R6, R145, R113 ;  /* 0x0000009106917223 */ /* 0x000fe20000010071 */
[----:B------:R-:W-:Y:S01]  /*2400*/  FMUL.FTZ R146, R146, UR14 ;  /* 0x0000000e92927c20 */ /* 0x000fe20008410000 */
[----:B------:R-:W-:-:S02]  /*2410*/  FADD.FTZ R147, R160, -R147 ;  /* 0x80000093a0937221 */ /* 0x000fc40000010000 */
[----:B------:R-:W-:Y:S01]  /*2420*/  SEL R144, R144, RZ, P4 ;  /* 0x000000ff90907207 */ /* 0x000fe20002000000 */
[----:B------:R-:W-:Y:S01]  /*2430*/  FMUL.FTZ R145, R145, UR14 ;  /* 0x0000000e91917c20 */ /* 0x000fe20008410000 */
[----:B------:R-:W-:Y:S01]  /*2440*/  LOP3.LUT P4, RZ, R8, 0xff00, RZ, 0xc0, !PT ;  /* 0x0000ff0008ff7812 */ /* 0x000fe2000788c0ff */
[----:B------:R-:W-:-:S03]  /*2450*/  FFMA.FTZ R147, R6, R147, R115 ;  /* 0x0000009306937223 */ /* 0x000fc60000010073 */
[----:B------:R-:W-:Y:S01]  /*2460*/  SEL R145, R145, RZ, P4 ;  /* 0x000000ff91917207 */ /* 0x000fe20002000000 */
[----:B------:R-:W-:Y:S01]  /*2470*/  FMUL.FTZ R147, R147, UR14 ;  /* 0x0000000e93937c20 */ /* 0x000fe20008410000 */
[----:B------:R-:W-:-:S04]  /*2480*/  LOP3.LUT P4, RZ, R8, 0xff0000, RZ, 0xc0, !PT ;  /* 0x00ff000008ff7812 */ /* 0x000fc8000788c0ff */
[----:B------:R-:W-:Y:S02]  /*2490*/  SEL R146, R146, RZ, P4 ;  /* 0x000000ff92927207 */ /* 0x000fe40002000000 */
[----:B------:R-:W-:-:S04]  /*24a0*/  ISETP.GE.U32.AND P4, PT, R8, 0x1000000, PT ;  /* 0x010000000800780c */ /* 0x000fc80003f86070 */
[----:B------:R-:W-:Y:S01]  /*24b0*/  SEL R147, R147, RZ, P4 ;  /* 0x000000ff93937207 */ /* 0x000fe20002000000 */
[----:B------:R-:W-:Y:S08]  /*24c0*/  BRA `(.L_x_3641) ;  /* 0x0000000800a47947 */ /* 0x000ff00003800000 */
.L_x_3642:
[-CC-:B------:R-:W-:Y:S01]  /*24d0*/  FFMA.FTZ R137, R3, R179.reuse, R188.reuse ;  /* 0x000000b303897223 */ /* 0x180fe200000100bc */
[-CC-:B------:R-:W-:Y:S01]  /*24e0*/  FFMA.FTZ R138, R20, R179.reuse, R188.reuse ;  /* 0x000000b3148a7223 */ /* 0x180fe200000100bc */
[----:B------:R-:W-:Y:S01]  /*24f0*/  FFMA.FTZ R139, R31, R179, R188 ;  /* 0x000000b31f8b7223 */ /* 0x000fe200000100bc */
[----:B------:R-:W-:Y:S01]  /*2500*/  LOP3.LUT P4, RZ, R8, 0xff, RZ, 0xc0, !PT ;  /* 0x000000ff08ff7812 */ /* 0x000fe2000788c0ff */
[----:B------:R-:W-:Y:S01]  /*2510*/  FADD.FTZ R137, R30, -R137 ;  /* 0x800000891e897221 */ /* 0x000fe20000010000 */
[----:B------:R-:W-:Y:S01]  /*2520*/  FADD.FTZ R138, R29, -R138 ;  /* 0x8000008a1d8a7221 */ /* 0x000fe20000010000 */
[----:B------:R-:W-:Y:S02]  /*2530*/  FADD.FTZ R139, R158, -R139 ;  /* 0x8000008b9e8b7221 */ /* 0x000fe40000010000 */
[C---:B-----5:R-:W-:Y:S01]  /*2540*/  FFMA.FTZ R136, R6.reuse, R137, R112 ;  /* 0x0000008906887223 */ /* 0x060fe20000010070 */
[C---:B------:R-:W-:Y:S01]  /*2550*/  FFMA.FTZ R137, R6.reuse, R138, R113 ;  /* 0x0000008a06897223 */ /* 0x040fe20000010071 */
[----:B------:R-:W-:Y:S01]  /*2560*/  FFMA.FTZ R138, R6, R139, R114 ;  /* 0x0000008b068a7223 */ /* 0x000fe20000010072 */
[----:B------:R-:W-:Y:S01]  /*2570*/  FFMA.FTZ R139, R162, R179, R188 ;  /* 0x000000b3a28b7223 */ /* 0x000fe200000100bc */
[----:B------:R-:W-:Y:S01]  /*2580*/  FMUL.FTZ R144, R136, UR14 ;  /* 0x0000000e88907c20 */ /* 0x000fe20008410000 */
[----:B------:R-:W-:Y:S01]  /*2590*/  FMUL.FTZ R145, R137, UR14 ;  /* 0x0000000e89917c20 */ /* 0x000fe20008410000 */
[----:B------:R-:W-:Y:S01]  /*25a0*/  FMUL.FTZ R146, R138, UR14 ;  /* 0x0000000e8a927c20 */ /* 0x000fe20008410000 */
[----:B------:R-:W-:-:S02]  /*25b0*/  FADD.FTZ R139, R160, -R139 ;  /* 0x8000008ba08b7221 */ /* 0x000fc40000010000 */
[----:B------:R-:W-:Y:S02]  /*25c0*/  SEL R144, R144, RZ, P4 ;  /* 0x000000ff90907207 */ /* 0x000fe40002000000 */
        /* <DEDUP_REMOVED lines=9> */
.L_x_3638:
        /* <DEDUP_REMOVED lines=41> */
.L_x_3644:
[-CC-:B------:R-:W-:Y:S01]  /*28f0*/  FFMA.FTZ R137, R3, R179.reuse, R188.reuse ;  /* 0x000000b303897223 */ /* 0x180fe200000100bc */
[-CC-:B------:R-:W-:Y:S01]  /*2900*/  FFMA.FTZ R138, R20, R179.reuse, R188.reuse ;  /* 0x000000b3148a7223 */ /* 0x180fe200000100bc */
[----:B------:R-:W-:Y:S01]  /*2910*/  LOP3.LUT P4, RZ, R8, 0xff, RZ, 0xc0, !PT ;  /* 0x000000ff08ff7812 */ /* 0x000fe2000788c0ff */
[----:B------:R-:W-:Y:S01]  /*2920*/  FFMA.FTZ R139, R31, R179, R188 ;  /* 0x000000b31f8b7223 */ /* 0x000fe200000100bc */
[----:B------:R-:W-:-:S03]  /*2930*/  FADD.FTZ R137, R30, -R137 ;  /* 0x800000891e897221 */ /* 0x000fc60000010000 */
[----:B------:R-:W-:Y:S01]  /*2940*/  FADD.FTZ R139, R158, -R139 ;  /* 0x8000008b9e8b7221 */ /* 0x000fe20000010000 */
[C---:B-----5:R-:W-:Y:S01]  /*2950*/  FMUL.FTZ R136, R6.reuse, R137 ;  /* 0x0000008906887220 */ /* 0x060fe20000410000 */
[----:B------:R-:W-:Y:S02]  /*2960*/  FADD.FTZ R137, R29, -R138 ;  /* 0x8000008a1d897221 */ /* 0x000fe40000010000 */
[----:B------:R-:W-:Y:S01]  /*2970*/  FMUL.FTZ R138, R6, R139 ;  /* 0x0000008b068a7220 */ /* 0x000fe20000410000 */
[----:B------:R-:W-:Y:S01]  /*2980*/  FMUL.FTZ R140, R136, UR14 ;  /* 0x0000000e888c7c20 */ /* 0x000fe20008410000 */
[----:B------:R-:W-:Y:S01]  /*2990*/  FMUL.FTZ R137, R6, R137 ;  /* 0x0000008906897220 */ /* 0x000fe20000410000 */
[----:B------:R-:W-:Y:S01]  /*29a0*/  FFMA.FTZ R139, R162, R179, R188 ;  /* 0x000000b3a28b7223 */ /* 0x000fe200000100bc */
[----:B------:R-:W-:Y:S02]  /*29b0*/  FMUL.FTZ R142, R138, UR14 ;  /* 0x0000000e8a8e7c20 */ /* 0x000fe40008410000 */
        /* <DEDUP_REMOVED lines=20> */
.L_x_3643:
        /* <DEDUP_REMOVED lines=10> */
[----:B------:R-:W-:Y:S02]  /*2ba0*/  FADD.FTZ R142, R29, -R142 ;  /* 0x8000008e1d8e7221 */ /* 0x000fe40000010000 */
[----:B------:R-:W-:Y:S01]  /*2bb0*/  FADD.FTZ R143, R158, -R143 ;  /* 0x8000008f9e8f7221 */ /* 0x000fe20000010000 */
[C---:B-----5:R-:W-:Y:S01]  /*2bc0*/  FFMA.FTZ R141, R6.reuse, R141, R112 ;  /* 0x0000008d068d7223 */ /* 0x060fe20000010070 */
[C---:B------:R-:W-:Y:S02]  /*2bd0*/  FFMA.FTZ R142, R6.reuse, R142, R113 ;  /* 0x0000008e068e7223 */ /* 0x040fe40000010071 */
[----:B------:R-:W-:Y:S01]  /*2be0*/  FFMA.FTZ R143, R6, R143, R114 ;  /* 0x0000008f068f7223 */ /* 0x000fe20000010072 */
        /* <DEDUP_REMOVED lines=23> */
.L_x_3645:
        /* <DEDUP_REMOVED lines=11> */
[----:B------:R-:W-:Y:S01]  /*2e10*/  FMUL.FTZ R141, R137, UR14 ;  /* 0x0000000e898d7c20 */ /* 0x000fe20008410000 */
[----:B------:R-:W-:Y:S01]  /*2e20*/  FFMA.FTZ R139, R162, R179, R188 ;  /* 0x000000b3a28b7223 */ /* 0x000fe200000100bc */
[----:B------:R-:W-:-:S02]  /*2e30*/  FMUL.FTZ R142, R138, UR14 ;  /* 0x0000000e8a8e7c20 */ /* 0x000fc40008410000 */
        /* <DEDUP_REMOVED lines=18> */
.L_x_3641:
        /* <DEDUP_REMOVED lines=14> */
.L_x_3637:
[----:B------:R-:W-:Y:S05]  /*3040*/  BSYNC.RECONVERGENT B0 ;  /* 0x0000000000007941 */ /* 0x000fea0003800200 */
.L_x_3636:
        /* <DEDUP_REMOVED lines=45> */
.L_x_3650:
        /* <DEDUP_REMOVED lines=33> */
.L_x_3649:
[----:B0-----:R-:W0:Y:S02]  /*3530*/  LDC.64 R140, c[0x0][0x478] ;  /* 0x00011e00ff8c7b82 */ /* 0x001e240000000a00 */
[----:B0-----:R-:W-:-:S04]  /*3540*/  ISETP.NE.U32.AND P5, PT, R140, RZ, PT ;  /* 0x000000ff8c00720c */ /* 0x001fc80003fa5070 */
[----:B------:R-:W-:-:S13]  /*3550*/  ISETP.NE.AND.EX P5, PT, R141, RZ, PT, P5 ;  /* 0x000000ff8d00720c */ /* 0x000fda0003fa5350 */
[----:B------:R-:W-:Y:S05]  /*3560*/  @!P5 BRA `(.L_x_3652) ;  /* 0x000000000084d947 */ /* 0x000fea0003800000 */
        /* <DEDUP_REMOVED lines=33> */
.L_x_3652:
        /* <DEDUP_REMOVED lines=33> */
.L_x_3648:
        /* <DEDUP_REMOVED lines=32> */
.L_x_3654:
        /* <DEDUP_REMOVED lines=9> */
[----:B------:R-:W-:-:S02]  /*3c20*/  FFMA.FTZ R147, R6, R147, R118 ;  /* 0x0000009306937223 */ /* 0x000fc40000010076 */
        /* <DEDUP_REMOVED lines=13> */
[----:B------:R-:W-:Y:S01]  /*3d00*/  SEL R147, R147, RZ, P6 ;  /* 0x000000ff93937207 */ /* 0x000fe20003000000 */
[----:B------:R-:W-:Y:S06]  /*3d10*/  BRA `(.L_x_3651) ;  /* 0x0000000000d47947 */ /* 0x000fec0003800000 */
.L_x_3653:
        /* <DEDUP_REMOVED lines=29> */
.L_x_3655:
        /* <DEDUP_REMOVED lines=23> */
[----:B------:R-:W-:-:S07]  /*4060*/  SEL R147, R147, RZ, P6 ;  /* 0x000000ff93937207 */ /* 0x000fce0003000000 */
.L_x_3651:
        /* <DEDUP_REMOVED lines=10> */
.L_x_3647:
[----:B------:R-:W-:Y:S05]  /*4110*/  BSYNC.RECONVERGENT B0 ;  /* 0x0000000000007941 */ /* 0x000fea0003800200 */
.L_x_3646:
        /* <DEDUP_REMOVED lines=45> */
.L_x_3660:
        /* <DEDUP_REMOVED lines=33> */
.L_x_3659:
[----:B0--3--:R-:W0:Y:S02]  /*4600*/  LDC.64 R140, c[0x0][0x478] ;  /* 0x00011e00ff8c7b82 */ /* 0x009e240000000a00 */
[----:B0-----:R-:W-:-:S04]  /*4610*/  ISETP.NE.U32.AND P5, PT, R140, RZ, PT ;  /* 0x000000ff8c00720c */ /* 0x001fc80003fa5070 */
[----:B------:R-:W-:-:S13]  /*4620*/  ISETP.NE.AND.EX P5, PT, R141, RZ, PT, P5 ;  /* 0x000000ff8d00720c */ /* 0x000fda0003fa5350 */
[----:B------:R-:W-:Y:S05]  /*4630*/  @!P5 BRA `(.L_x_3662) ;  /* 0x000000000084d947 */ /* 0x000fea0003800000 */
[-CC-:B------:R-:W-:Y:S01]  /*4640*/  FFMA.FTZ R137, R23, R179.reuse, R188.reuse ;  /* 0x000000b317897223 */ /* 0x180fe200000100bc */
[-CC-:B------:R-:W-:Y:S01]  /*4650*/  FFMA.FTZ R138, R24, R179.reuse, R188.reuse ;  /* 0x000000b3188a7223 */ /* 0x180fe200000100bc */
[----:B------:R-:W-:Y:S01]  /*4660*/  LOP3.LUT P6, RZ, R12, 0xff, RZ, 0xc0, !PT ;  /* 0x000000ff0cff7812 */ /* 0x000fe200078cc0ff */
[-CC-:B------:R-:W-:Y:S01]  /*4670*/  FFMA.FTZ R139, R157, R179.reuse, R188.reuse ;  /* 0x000000b39d8b7223 */ /* 0x180fe200000100bc */
        /* <DEDUP_REMOVED lines=29> */
.L_x_3662:
[-CC-:B------:R-:W-:Y:S01]  /*4850*/  FFMA.FTZ R141, R23, R179.reuse, R188.reuse ;  /* 0x000000b3178d7223 */ /* 0x180fe200000100bc */
[----:B------:R-:W-:Y:S01]  /*4860*/  LOP3.LUT P6, RZ, R12, 0xff, RZ, 0xc0, !PT ;  /* 0x000000ff0cff7812 */ /* 0x000fe200078cc0ff */
[-CC-:B------:R-:W-:Y:S01]  /*4870*/  FFMA.FTZ R142, R24, R179.reuse, R188.reuse ;  /* 0x000000b3188e7223 */ /* 0x180fe200000100bc */
[-CC-:B------:R-:W-:Y:S01]  /*4880*/  FFMA.FTZ R143, R157, R179.reuse, R188.reuse ;  /* 0x000000b39d8f7223 */ /* 0x180fe200000100bc */
        /* <DEDUP_REMOVED lines=29> */
.L_x_3658:
        /* <DEDUP_REMOVED lines=32> */
.L_x_3664:
        /* <DEDUP_REMOVED lines=25> */
.L_x_3663:
[----:B0--3--:R-:W0:Y:S02]  /*4df0*/  LDC.64 R144, c[0x0][0x478] ;  /* 0x00011e00ff907b82 */ /* 0x009e240000000a00 */
[----:B0-----:R-:W-:-:S04]  /*4e00*/  ISETP.NE.U32.AND P5, PT, R144, RZ, PT ;  /* 0x000000ff9000720c */ /* 0x001fc80003fa5070 */
[----:B------:R-:W-:-:S13]  /*4e10*/  ISETP.NE.AND.EX P5, PT, R145, RZ, PT, P5 ;  /* 0x000000ff9100720c */ /* 0x000fda0003fa5350 */
[----:B------:R-:W-:Y:S05]  /*4e20*/  @!P5 BRA `(.L_x_3665) ;  /* 0x000000000064d947 */ /* 0x000fea0003800000 */
[-CC-:B------:R-:W-:Y:S01]  /*4e30*/  FFMA.FTZ R137, R23, R179.reuse, R188.reuse ;  /* 0x000000b317897223 */ /* 0x180fe200000100bc */
[-CC-:B------:R-:W-:Y:S01]  /*4e40*/  FFMA.FTZ R138, R24, R179.reuse, R188.reuse ;  /* 0x000000b3188a7223 */ /* 0x180fe200000100bc */
[-CC-:B------:R-:W-:Y:S01]  /*4e50*/  FFMA.FTZ R139, R157, R179.reuse, R188.reuse ;  /* 0x000000b39d8b7223 */ /* 0x180fe200000100bc */
        /* <DEDUP_REMOVED lines=22> */
.L_x_3665:
        /* <DEDUP_REMOVED lines=24> */
.L_x_3661:
        /* <DEDUP_REMOVED lines=10> */
.L_x_3657:
[----:B------:R-:W-:Y:S05]  /*51e0*/  BSYNC.RECONVERGENT B0 ;  /* 0x0000000000007941 */ /* 0x000fea0003800200 */
.L_x_3656:
        /* <DEDUP_REMOVED lines=45> */
.L_x_3670:
        /* <DEDUP_REMOVED lines=33> */
.L_x_3669:
[----:B0-23--:R-:W0:Y:S02]  /*56d0*/  LDC.64 R140, c[0x0][0x478] ;  /* 0x00011e00ff8c7b82 */ /* 0x00de240000000a00 */
        /* <DEDUP_REMOVED lines=36> */
.L_x_3672:
        /* <DEDUP_REMOVED lines=33> */
.L_x_3668:
        /* <DEDUP_REMOVED lines=32> */
.L_x_3674:
        /* <DEDUP_REMOVED lines=25> */
.L_x_3673:
[----:B0-23--:R-:W0:Y:S02]  /*5ec0*/  LDC.64 R144, c[0x0][0x478] ;  /* 0x00011e00ff907b82 */ /* 0x00de240000000a00 */
        /* <DEDUP_REMOVED lines=28> */
.L_x_3675:
        /* <DEDUP_REMOVED lines=24> */
.L_x_3671:
        /* <DEDUP_REMOVED lines=10> */
.L_x_3667:
[----:B------:R-:W-:Y:S05]  /*62b0*/  BSYNC.RECONVERGENT B0 ;  /* 0x0000000000007941 */ /* 0x000fea0003800200 */
.L_x_3666:
        /* <DEDUP_REMOVED lines=45> */
.L_x_3680:
        /* <DEDUP_REMOVED lines=33> */
.L_x_3679:
[----:B0-234-:R-:W0:Y:S02]  /*67a0*/  LDC.64 R140, c[0x0][0x478] ;  /* 0x00011e00ff8c7b82 */ /* 0x01de240000000a00 */
        /* <DEDUP_REMOVED lines=36> */
.L_x_3682:
        /* <DEDUP_REMOVED lines=33> */
.L_x_3678:
        /* <DEDUP_REMOVED lines=32> */
.L_x_3684:
        /* <DEDUP_REMOVED lines=25> */
.L_x_3683:
[----:B0-234-:R-:W0:Y:S02]  /*6f90*/  LDC.64 R144, c[0x0][0x478] ;  /* 0x00011e00ff907b82 */ /* 0x01de240000000a00 */
        /* <DEDUP_REMOVED lines=28> */
.L_x_3685:
        /* <DEDUP_REMOVED lines=24> */
.L_x_3681:
        /* <DEDUP_REMOVED lines=10> */
.L_x_3677:
[----:B------:R-:W-:Y:S05]  /*7380*/  BSYNC.RECONVERGENT B0 ;  /* 0x0000000000007941 */ /* 0x000fea0003800200 */
.L_x_3676:
        /* <DEDUP_REMOVED lines=46> */
.L_x_3690:
        /* <DEDUP_REMOVED lines=33> */
.L_x_3689:
        /* <DEDUP_REMOVED lines=37> */
.L_x_3692:
        /* <DEDUP_REMOVED lines=33> */
.L_x_3688:
        /* <DEDUP_REMOVED lines=32> */
.L_x_3694:
        /* <DEDUP_REMOVED lines=25> */
.L_x_3693:
        /* <DEDUP_REMOVED lines=29> */
.L_x_3695:
        /* <DEDUP_REMOVED lines=24> */
.L_x_3691:
        /* <DEDUP_REMOVED lines=9> */
.L_x_3687:
[----:B------:R-:W-:Y:S05]  /*8450*/  BSYNC.RECONVERGENT B0 ;  /* 0x0000000000007941 */ /* 0x000fea0003800200 */
.L_x_3686:
[----:B------:R-:W-:Y:S01]  /*8460*/  ISETP.NE.AND P4, PT, R177, RZ, PT ;  /* 0x000000ffb100720c */ /* 0x000fe20003f85270 */
[----:B------:R-:W-:-:S12]  /*8470*/  UPLOP3.LUT UP1, UPT, UPT, UPT, UP1, 0x40, 0x4 ;  /* 0x000000000004789c */ /* 0x000fd80003f2e810 */
[----:B------:R-:W-:Y:S05]  /*8480*/  @!P4 BRA `(.L_x_3696) ;  /* 0xffffff80007cc947 */ /* 0x000fea000383ffff */
.L_x_3621:
[----:B------:R-:W1:Y:S01]  /*8490*/  S2UR UR4, SR_CTAID.X ;  /* 0x00000000000479c3 */ /* 0x000e620000002500 */
[----:B------:R-:W-:Y:S02]  /*84a0*/  ISETP.NE.AND P5, PT, R149, RZ, PT ;  /* 0x000000ff9500720c */ /* 0x000fe40003fa5270 */
[----:B------:R-:W-:-:S05]  /*84b0*/  ISETP.NE.AND P4, PT, R17, RZ, PT ;  /* 0x000000ff1100720c */ /* 0x000fca0003f85270 */
[----:B-----5:R-:W0:Y:S08]  /*84c0*/  LDC.64 R6, c[0x0][0x448] ;  /* 0x00011200ff067b82 */ /* 0x020e300000000a00 */
[----:B------:R-:W2:Y:S08]  /*84d0*/  LDC.64 R2, c[0x0][0x440] ;  /* 0x00011000ff027b82 */ /* 0x000eb00000000a00 */
[----:B------:R-:W3:Y:S01]  /*84e0*/  LDC.64 R8, c[0x0][0x440] ;  /* 0x00011000ff087b82 */ /* 0x000ee20000000a00 */
[----:B-1----:R-:W-:-:S05]  /*84f0*/  IMAD R0, R5, UR4, RZ ;  /* 0x0000000405007c24 */ /* 0x002fca000f8e02ff */
[----:B------:R-:W-:Y:S02]  /*8500*/  LEA.HI R39, R0, R39, RZ, 0x1e ;  /* 0x0000002700277211 */ /* 0x000fe400078ff0ff */
[----:B------:R-:W1:Y:S03]  /*8510*/  LDC.64 R10, c[0x0][0x448] ;  /* 0x00011200ff0a7b82 */ /* 0x000e660000000a00 */
[----:B0-----:R-:W-:-:S05]  /*8520*/  @P5 IMAD.WIDE.U32 R4, R39, 0x10, R6 ;  /* 0x0000001027045825 */ /* 0x001fca00078e0006 */
[----:B------:R-:W0:Y:S01]  /*8530*/  LDC.64 R12, c[0x0][0x440] ;  /* 0x00011000ff0c7b82 */ /* 0x000e220000000a00 */
[C---:B--2---:R-:W-:Y:S01]  /*8540*/  @P5 IMAD.WIDE.U32 R2, R39.reuse, 0x10, R2 ;  /* 0x0000001027025825 */ /* 0x044fe200078e0002 */
[----:B------:R-:W-:-:S04]  /*8550*/  @P5 IADD3 R39, PT, PT, R39, 0x80, RZ ;  /* 0x0000008027275810 */ /* 0x000fc80007ffe0ff */
[----:B------:R2:W-:Y:S02]  /*8560*/  @P5 STG.E.128 desc[UR10][R2.64], R88 ;  /* 0x0000005802005986 */ /* 0x0005e4000c101d0a */
[----:B------:R-:W4:Y:S01]  /*8570*/  LDC.64 R14, c[0x0][0x448] ;  /* 0x00011200ff0e7b82 */ /* 0x000f220000000a00 */
[C---:B---3--:R-:W-:Y:S01]  /*8580*/  @P0 IMAD.WIDE.U32 R8, R39.reuse, 0x10, R8 ;  /* 0x0000001027080825 */ /* 0x048fe200078e0008 */
[----:B------:R2:W-:Y:S04]  /*8590*/  @P5 STG.E.128 desc[UR10][R4.64], R64 ;  /* 0x0000004004005986 */ /* 0x0005e8000c101d0a */
        /* <DEDUP_REMOVED lines=31> */
.L_x_3697:
        /* <DEDUP_REMOVED lines=15> */
.L_x_3888:


//--------------------- .text._ZN10layer_norm22ln_bwd_finalize_kernelINS_22Kernel_traits_finalizeILj3072EfffffjLb0ELj1024ELj4ENS_18Kernel_traits_baseILj3072EfffffjLj1024EEEEELb0ELb1EEEvNS_9BwdParamsE --------------------------
	.section	.text._ZN10layer_norm22ln_bwd_finalize_kernelINS_22Kernel_traits_finalizeILj3072EfffffjLb0ELj1024ELj4ENS_18Kernel_traits_baseILj3072EfffffjLj1024EEEEELb0ELb1EEEvNS_9BwdParamsE,"ax",@progbits
	.align	128
        .global         _ZN10layer_norm22ln_bwd_finalize_kernelINS_22Kernel_traits_finalizeILj3072EfffffjLb0ELj1024ELj4ENS_18Kernel_traits_baseILj3072EfffffjLj1024EEEEELb0ELb1EEEvNS_9BwdParamsE
        .type           _ZN10layer_norm22ln_bwd_finalize_kernelINS_22Kernel_traits_finalizeILj3072EfffffjLb0ELj1024ELj4ENS_18Kernel_traits_baseILj3072EfffffjLj1024EEEEELb0ELb1EEEvNS_9BwdParamsE,@function
        .size           _ZN10layer_norm22ln_bwd_finalize_kernelINS_22Kernel_traits_finalizeILj3072EfffffjLb0ELj1024ELj4ENS_18Kernel_traits_baseILj3072EfffffjLj1024EEEEELb0ELb1EEEvNS_9BwdParamsE,(.L_x_3889 - _ZN10layer_norm22ln_bwd_finalize_kernelINS_22Kernel_traits_finalizeILj3072EfffffjLb0ELj1024ELj4ENS_18Kernel_traits_baseILj3072EfffffjLj1024EEEEELb0ELb1EEEvNS_9BwdParamsE)
        .other          _ZN10layer_norm22ln_bwd_finalize_kernelINS_22Kernel_traits_finalizeILj3072EfffffjLb0ELj1024ELj4ENS_18Kernel_traits_baseILj3072EfffffjLj1024EEEEELb0ELb1EEEvNS_9BwdParamsE,@"STO_CUDA_ENTRY STV_DEFAULT"
_ZN10layer_norm22ln_bwd_finalize_kernelINS_22Kernel_traits_finalizeILj3072EfffffjLb0ELj1024ELj4ENS_18Kernel_traits_baseILj3072EfffffjLj1024EEEEELb0ELb1EEEvNS_9BwdParamsE:
.text._ZN10layer_norm22ln_bwd_finalize_kernelINS_22Kernel_traits_finalizeILj3072EfffffjLb0ELj1024ELj4ENS_18Kernel_traits_baseILj3072EfffffjLj1024EEEEELb0ELb1EEEvNS_9BwdParamsE:
        /* <DEDUP_REMOVED lines=77> */
.L_x_3702:
        /* <DEDUP_REMOVED lines=118> */
.L_x_3701:
[----:B------:R-:W-:Y:S05]  /*0c30*/  BSYNC.RECONVERGENT B1 ;  /* 0x0000000000017941 */ /* 0x000fea0003800200 */
.L_x_3700:
        /* <DEDUP_REMOVED lines=69> */
.L_x_3704:
[----:B------:R-:W-:Y:S05]  /*1090*/  BSYNC.RECONVERGENT B1 ;  /* 0x0000000000017941 */ /* 0x000fea0003800200 */
.L_x_3703:
        /* <DEDUP_REMOVED lines=38> */
.L_x_3706:
[----:B------:R-:W-:Y:S05]  /*1300*/  BSYNC.RECONVERGENT B1 ;  /* 0x0000000000017941 */ /* 0x000fea0003800200 */
.L_x_3705:
[----:B------:R-:W-:Y:S05]  /*1310*/  @!P1 BRA `(.L_x_3699) ;  /* 0x0000000000409947 */ /* 0x000fea0003800000 */
[----:B------:R-:W0:Y:S01]  /*1320*/  LDC R14, c[0x0][0x388] ;  /* 0x0000e200ff0e7b82 */ /* 0x000e220000000800 */
[----:B------:R-:W-:-:S07]  /*1330*/  IADD3 R12, PT, PT, -R54, RZ, RZ ;  /* 0x000000ff360c7210 */ /* 0x000fce0007ffe1ff */
[----:B------:R-:W1:Y:S08]  /*1340*/  LDC.64 R8, c[0x0][0x440] ;  /* 0x00011000ff087b82 */ /* 0x000e700000000a00 */
[----:B------:R-:W2:Y:S01]  /*1350*/  LDC.64 R10, c[0x0][0x448] ;  /* 0x00011200ff0a7b82 */ /* 0x000ea20000000a00 */
[----:B0-----:R-:W-:-:S05]  /*1360*/  IMAD R0, R3, R14, R0 ;  /* 0x0000000e03007224 */ /* 0x001fca00078e0200 */
[----:B------:R-:W-:-:S07]  /*1370*/  IADD3 R3, PT, PT, R57, R0, RZ ;  /* 0x0000000039037210 */ /* 0x000fce0007ffe0ff */
.L_x_3707:
        /* <DEDUP_REMOVED lines=10> */
.L_x_3699:
[----:B------:R-:W-:Y:S05]  /*1420*/  BSYNC.RECONVERGENT B0 ;  /* 0x0000000000007941 */ /* 0x000fea0003800200 */
.L_x_3698:
        /* <DEDUP_REMOVED lines=57> */
.L_x_3708:
        /* <DEDUP_REMOVED lines=12> */
.L_x_3889:


//--------------------- .text._ZN10layer_norm40ln_parallel_residual_bwd_finalize_kernelINS_22Kernel_traits_finalizeILj3072EfffffjLb0ELj1024ELj4ENS_18Kernel_traits_baseILj3072EfffffjLj1024EEEEELb1EEEvNS_9BwdParamsE --------------------------
	.section	.text._ZN10layer_norm40ln_parallel_residual_bwd_finalize_kernelINS_22Kernel_traits_finalizeILj3072EfffffjLb0ELj1024ELj4ENS_18Kernel_traits_baseILj3072EfffffjLj1024EEEEELb1EEEvNS_9BwdParamsE,"ax",@progbits
	.align	128
        .global         _ZN10layer_norm40ln_parallel_residual_bwd_finalize_kernelINS_22Kernel_traits_finalizeILj3072EfffffjLb0ELj1024ELj4ENS_18Kernel_traits_baseILj3072EfffffjLj1024EEEEELb1EEEvNS_9BwdParamsE
        .type           _ZN10layer_norm40ln_parallel_residual_bwd_finalize_kernelINS_22Kernel_traits_finalizeILj3072EfffffjLb0ELj1024ELj4ENS_18Kernel_traits_baseILj3072EfffffjLj1024EEEEELb1EEEvNS_9BwdParamsE,@function
        .size           _ZN10layer_norm40ln_parallel_residual_bwd_finalize_kernelINS_22Kernel_traits_finalizeILj3072EfffffjLb0ELj1024ELj4ENS_18Kernel_traits_baseILj3072EfffffjLj1024EEEEELb1EEEvNS_9BwdParamsE,(.L_x_3890 - _ZN10layer_norm40ln_parallel_residual_bwd_finalize_kernelINS_22Kernel_traits_finalizeILj3072EfffffjLb0ELj1024ELj4ENS_18Kernel_traits_baseILj3072EfffffjLj1024EEEEELb1EEEvNS_9BwdParamsE)
        .other          _ZN10layer_norm40ln_parallel_residual_bwd_finalize_kernelINS_22Kernel_traits_finalizeILj3072EfffffjLb0ELj1024ELj4ENS_18Kernel_traits_baseILj3072EfffffjLj1024EEEEELb1EEEvNS_9BwdParamsE,@"STO_CUDA_ENTRY STV_DEFAULT"
_ZN10layer_norm40ln_parallel_residual_bwd_finalize_kernelINS_22Kernel_traits_finalizeILj3072EfffffjLb0ELj1024ELj4ENS_18Kernel_traits_baseILj3072EfffffjLj1024EEEEELb1EEEvNS_9BwdParamsE:
.text._ZN10layer_norm40ln_parallel_residual_bwd_finalize_kernelINS_22Kernel_traits_finalizeILj3072EfffffjLb0ELj1024ELj4ENS_18Kernel_traits_baseILj3072EfffffjLj1024EEEEELb1EEEvNS_9BwdParamsE:
        /* <DEDUP_REMOVED lines=57> */
.L_x_3713:
        /* <DEDUP_REMOVED lines=112> */
.L_x_3712:
[----:B------:R-:W-:Y:S05]  /*0a90*/  BSYNC.RECONVERGENT B1 ;  /* 0x0000000000017941 */ /* 0x000fea0003800200 */
.L_x_3711:
        /* <DEDUP_REMOVED lines=67> */
.L_x_3715:
[----:B------:R-:W-:Y:S05]  /*0ed0*/  BSYNC.RECONVERGENT B1 ;  /* 0x0000000000017941 */ /* 0x000fea0003800200 */
.L_x_3714:
        /* <DEDUP_REMOVED lines=37> */
.L_x_3717:
[----:B------:R-:W-:Y:S05]  /*1130*/  BSYNC.RECONVERGENT B1 ;  /* 0x0000000000017941 */ /* 0x000fea0003800200 */
.L_x_3716:
        /* <DEDUP_REMOVED lines=19> */
.L_x_3710:
[----:B------:R-:W-:Y:S05]  /*1270*/  BSYNC.RECONVERGENT B0 ;  /* 0x0000000000007941 */ /* 0x000fea0003800200 */
.L_x_3709:
        /* <DEDUP_REMOVED lines=89> */
.L_x_3718:
        /* <DEDUP_REMOVED lines=15> */
.L_x_3890:


//--------------------- .text._ZN10layer_norm31ln_parallel_residual_bwd_kernelINS_13Kernel_traitsIfffffjLj3072ELj1ELj1ELj4ELj16ENS_18Kernel_traits_baseILj3072EfffffjLj128EEEEELb1ELb1ELb1EEEvNS_9BwdParamsE --------------------------
	.section	.text._ZN10layer_norm31ln_parallel_residual_bwd_kernelINS_13Kernel_traitsIfffffjLj3072ELj1ELj1ELj4ELj16ENS_18Kernel_traits_baseILj3072EfffffjLj128EEEEELb1ELb1ELb1EEEvNS_9BwdParamsE,"ax",@progbits
	.align	128
        .global         _ZN10layer_norm31ln_parallel_residual_bwd_kernelINS_13Kernel_traitsIfffffjLj3072ELj1ELj1ELj4ELj16ENS_18Kernel_traits_baseILj3072EfffffjLj128EEEEELb1ELb1ELb1EEEvNS_9BwdParamsE
        .type           _ZN10layer_norm31ln_parallel_residual_bwd_kernelINS_13Kernel_traitsIfffffjLj3072ELj1ELj1ELj4ELj16ENS_18Kernel_traits_baseILj3072EfffffjLj128EEEEELb1ELb1ELb1EEEvNS_9BwdParamsE,@function
        .size           _ZN10layer_norm31ln_parallel_residual_bwd_kernelINS_13Kernel_traitsIfffffjLj3072ELj1ELj1ELj4ELj16ENS_18Kernel_traits_baseILj3072EfffffjLj128EEEEELb1ELb1ELb1EEEvNS_9BwdParamsE,(.L_x_3891 - _ZN10layer_norm31ln_parallel_residual_bwd_kernelINS_13Kernel_traitsIfffffjLj3072ELj1ELj1ELj4ELj16ENS_18Kernel_traits_baseILj3072EfffffjLj128EEEEELb1ELb1ELb1EEEvNS_9BwdParamsE)
        .other          _ZN10layer_norm31ln_parallel_residual_bwd_kernelINS_13Kernel_traitsIfffffjLj3072ELj1ELj1ELj4ELj16ENS_18Kernel_traits_baseILj3072EfffffjLj128EEEEELb1ELb1ELb1EEEvNS_9BwdParamsE,@"STO_CUDA_ENTRY STV_DEFAULT"
_ZN10layer_norm31ln_parallel_residual_bwd_kernelINS_13Kernel_traitsIfffffjLj3072ELj1ELj1ELj4ELj16ENS_18Kernel_traits_baseILj3072EfffffjLj128EEEEELb1ELb1ELb1EEEvNS_9BwdParamsE:
.text._ZN10layer_norm31ln_parallel_residual_bwd_kernelINS_13Kernel_traitsIfffffjLj3072ELj1ELj1ELj4ELj16ENS_18Kernel_traits_baseILj3072EfffffjLj128EEEEELb1ELb1ELb1EEEvNS_9BwdParamsE:
        /* <DEDUP_REMOVED lines=70> */
[----:B------:R-:W-:Y:S02]  /*0460*/  MOV R188, RZ ;  /* 0x000000ff00bc7202 */ /* 0x000fe40000000f00 */
[----:B------:R-:W-:Y:S01]  /*0470*/  CS2R R156, SRZ ;  /* 0x00000000009c7805 */ /* 0x000fe2000001ff00 */
[----:B-1234-:R-:W0:Y:S06]  /*0480*/  LDCU.64 UR16, c[0x0][0x470] ;  /* 0x00008e00ff1077ac */ /* 0x01ee2c0008000a00 */
.L_x_3770:
[----:B0-2---:R-:W-:Y:S01]  /*0490*/  IMAD R2, R0, UR13, RZ ;  /* 0x0000000d00027c24 */ /* 0x005fe2000f8e02ff */
[----:B------:R-:W0:Y:S04]  /*04a0*/  LDC.64 R60, c[0x0][0x3c0] ;  /* 0x0000f000ff3c7b82 */ /* 0x000e280000000a00 */
[----:B------:R-:W-:-:S04]  /*04b0*/  SHF.R.S32.HI R3, RZ, 0x1f, R2 ;  /* 0x0000001fff037819 */ /* 0x000fc80000011402 */
[----:B------:R-:W-:Y:S01]  /*04c0*/  LEA.HI R3, R3, R2, RZ, 0x2 ;  /* 0x0000000203037211 */ /* 0x000fe200078f10ff */
[----:B------:R-:W1:Y:S03]  /*04d0*/  LDC.64 R104, c[0x0][0x3a8] ;  /* 0x0000ea00ff687b82 */ /* 0x000e660000000a00 */
[----:B------:R-:W-:-:S05]  /*04e0*/  LEA.HI.SX32 R199, R3, R92, 0x1e ;  /* 0x0000005c03c77211 */ /* 0x000fca00078ff2ff */
[----:B------:R-:W2:Y:S08]  /*04f0*/  LDC.64 R2, c[0x0][0x428] ;  /* 0x00010a00ff027b82 */ /* 0x000eb00000000a00 */
[----:B------:R-:W3:Y:S01]  /*0500*/  LDC.64 R108, c[0x0][0x3c8] ;  /* 0x0000f200ff6c7b82 */ /* 0x000ee20000000a00 */
[----:B0-----:R-:W-:Y:S01]  /*0510*/  IMAD.WIDE R60, R0, 0x4, R60 ;  /* 0x00000004003c7825 */ /* 0x001fe200078e023c */
[----:B------:R-:W-:-:S02]  /*0520*/  IADD3 R197, PT, PT, R199, 0x80, RZ ;  /* 0x00000080c7c57810 */ /* 0x000fc40007ffe0ff */
[C---:B------:R-:W-:Y:S02]  /*0530*/  IADD3 R195, PT, PT, R199.reuse, 0x100, RZ ;  /* 0x00000100c7c37810 */ /* 0x040fe40007ffe0ff */
[----:B------:R2:W4:Y:S01]  /*0540*/  LDG.E R194, desc[UR10][R60.64] ;  /* 0x0000000a3cc27981 */ /* 0x000522000c1e1900 */
[C---:B------:R-:W-:Y:S01]  /*0550*/  IADD3 R193, PT, PT, R199.reuse, 0x180, RZ ;  /* 0x00000180c7c17810 */ /* 0x040fe20007ffe0ff */
[C-C-:B-1----:R-:W-:Y:S01]  /*0560*/  IMAD.WIDE.U32 R84, R199.reuse, 0x10, R104.reuse ;  /* 0x00000010c7547825 */ /* 0x142fe200078e0068 */
[C---:B------:R-:W-:Y:S01]  /*0570*/  IADD3 R191, PT, PT, R199.reuse, 0x200, RZ ;  /* 0x00000200c7bf7810 */ /* 0x040fe20007ffe0ff */
[----:B------:R-:W0:Y:S01]  /*0580*/  LDC.64 R120, c[0x0][0x3b0] ;  /* 0x0000ec00ff787b82 */ /* 0x000e220000000a00 */
[----:B------:R-:W-:Y:S01]  /*0590*/  IADD3 R183, PT, PT, R199, 0x280, RZ ;  /* 0x00000280c7b77810 */ /* 0x000fe20007ffe0ff */
[----:B------:R-:W-:Y:S02]  /*05a0*/  IMAD.WIDE.U32 R88, R197, 0x10, R104 ;  /* 0x00000010c5587825 */ /* 0x000fe400078e0068 */
[----:B------:R-:W4:Y:S02]  /*05b0*/  LDG.E.128 R84, desc[UR10][R84.64] ;  /* 0x0000000a54547981 */ /* 0x000f24000c1e1d00 */
[----:B--2---:R-:W-:-:S02]  /*05c0*/  IMAD.WIDE.U32 R60, R199, 0x10, R2 ;  /* 0x00000010c73c7825 */ /* 0x004fc400078e0002 */
[----:B------:R-:W2:Y:S02]  /*05d0*/  LDG.E.128 R88, desc[UR10][R88.64] ;  /* 0x0000000a58587981 */ /* 0x000ea4000c1e1d00 */
[----:B------:R-:W-:Y:S02]  /*05e0*/  IMAD.WIDE.U32 R92, R195, 0x10, R104 ;  /* 0x00000010c35c7825 */ /* 0x000fe400078e0068 */
[----:B------:R-:W2:Y:S02]  /*05f0*/  LDG.E.128 R60, desc[UR10][R60.64] ;  /* 0x0000000a3c3c7981 */ /* 0x000ea4000c1e1d00 */
[----:B---3--:R-:W-:Y:S02]  /*0600*/  IMAD.WIDE R108, R0, 0x4, R108 ;  /* 0x00000004006c7825 */ /* 0x008fe400078e026c */
[----:B------:R-:W3:Y:S02]  /*0610*/  LDG.E.128 R92, desc[UR10][R92.64] ;  /* 0x0000000a5c5c7981 */ /* 0x000ee4000c1e1d00 */
[----:B------:R-:W-:-:S02]  /*0620*/  IMAD.WIDE.U32 R96, R193, 0x10, R104 ;  /* 0x00000010c1607825 */ /* 0x000fc400078e0068 */
[----:B------:R1:W3:Y:S02]  /*0630*/  LDG.E R189, desc[UR10][R108.64] ;  /* 0x0000000a6cbd7981 */ /* 0x0002e4000c1e1900 */
[--C-:B------:R-:W-:Y:S02]  /*0640*/  IMAD.WIDE.U32 R100, R191, 0x10, R104.reuse ;  /* 0x00000010bf647825 */ /* 0x100fe400078e0068 */
[----:B------:R-:W3:Y:S02]  /*0650*/  LDG.E.128 R96, desc[UR10][R96.64] ;  /* 0x0000000a60607981 */ /* 0x000ee4000c1e1d00 */
[----:B------:R-:W-:Y:S02]  /*0660*/  IMAD.WIDE.U32 R104, R183, 0x10, R104 ;  /* 0x00000010b7687825 */ /* 0x000fe400078e0068 */
        /* <DEDUP_REMOVED lines=12> */
[----:B------:R-:W-:-:S04]  /*0730*/  ISETP.NE.U32.AND P1, PT, RZ, UR14, PT ;  /* 0x0000000eff007c0c */ /* 0x000fc8000bf25070 */
[----:B------:R-:W-:Y:S02]  /*0740*/  ISETP.NE.AND.EX P1, PT, RZ, UR15, PT, P1 ;  /* 0x0000000fff007c0c */ /* 0x000fe4000bf25310 */
[----:B------:R-:W-:-:S04]  /*0750*/  ISETP.NE.U32.AND P0, PT, RZ, UR16, PT ;  /* 0x00000010ff007c0c */ /* 0x000fc8000bf05070 */
[----:B------:R-:W-:-:S07]  /*0760*/  ISETP.NE.AND.EX P0, PT, RZ, UR17, PT, P0 ;  /* 0x00000011ff007c0c */ /* 0x000fce000bf05300 */
[----:B------:R-:W1:Y:S08]  /*0770*/  @P1 LDC.64 R116, c[0x0][0x438] ;  /* 0x00010e00ff741b82 */ /* 0x000e700000000a00 */
[----:B------:R-:W0:Y:S08]  /*0780*/  @P1 LDC.64 R2, c[0x0][0x438] ;  /* 0x00010e00ff021b82 */ /* 0x000e300000000a00 */
[----:B------:R-:W0:Y:S08]  /*0790*/  @P1 LDC.64 R110, c[0x0][0x438] ;  /* 0x00010e00ff6e1b82 */ /* 0x000e300000000a00 */
[----:B------:R-:W0:Y:S01]  /*07a0*/  @P0 LDC.64 R122, c[0x0][0x3b8] ;  /* 0x0000ee00ff7a0b82 */ /* 0x000e220000000a00 */
[----:B-1----:R-:W-:Y:S01]  /*07b0*/  @P1 IMAD.WIDE.U32 R116, R199, 0x10, R116 ;  /* 0x00000010c7741825 */ /* 0x002fe200078e0074 */
[----:B------:R-:W-:-:S04]  /*07c0*/  ISETP.NE.AND P4, PT, RZ, UR12, PT ;  /* 0x0000000cff007c0c */ /* 0x000fc8000bf85270 */
[----:B-----5:R-:W5:Y:S02]  /*07d0*/  @P1 LDG.E.128 R28, desc[UR10][R116.64] ;  /* 0x0000000a741c1981 */ /* 0x020f64000c1e1d00 */
[----:B------:R-:W1:Y:S01]  /*07e0*/  @P0 LDC.64 R200, c[0x0][0x3b8] ;  /* 0x0000ee00ffc80b82 */ /* 0x000e620000000a00 */
[----:B0-----:R-:W-:-:S04]  /*07f0*/  @P1 IMAD.WIDE.U32 R2, R193, 0x10, R2 ;  /* 0x00000010c1021825 */ /* 0x001fc800078e0002 */
[----:B------:R-:W-:Y:S01]  /*0800*/  IMAD.WIDE.U32 R134, R197, 0x4, R120 ;  /* 0x00000004c5867825 */ /* 0x000fe200078e0078 */
[----:B------:R-:W5:Y:S02]  /*0810*/  @P1 LDG.E.128 R40, desc[UR10][R2.64] ;  /* 0x0000000a02281981 */ /* 0x000f64000c1e1d00 */
[----:B------:R-:W0:Y:S01]  /*0820*/  @P0 LDC.64 R128, c[0x0][0x3b8] ;  /* 0x0000ee00ff800b82 */ /* 0x000e220000000a00 */
[----:B------:R-:W-:Y:S02]  /*0830*/  @P1 IMAD.WIDE.U32 R110, R183, 0x10, R110 ;  /* 0x00000010b76e1825 */ /* 0x000fe400078e006e */
[----:B------:R-:W5:Y:S02]  /*0840*/  LDG.E R134, desc[UR10][R134.64] ;  /* 0x0000000a86867981 */ /* 0x000f64000c1e1900 */
[C---:B------:R-:W-:Y:S02]  /*0850*/  IMAD.WIDE.U32 R132, R199.reuse, 0x4, R120 ;  /* 0x00000004c7847825 */ /* 0x040fe400078e0078 */
[----:B------:R-:W5:Y:S01]  /*0860*/  @P1 LDG.E.128 R48, desc[UR10][R110.64] ;  /* 0x0000000a6e301981 */ /* 0x000f62000c1e1d00 */
[----:B------:R-:W0:Y:S01]  /*0870*/  @P0 LDC.64 R130, c[0x0][0x3b8] ;  /* 0x0000ee00ff820b82 */ /* 0x000e220000000a00 */
[----:B------:R-:W-:-:S02]  /*0880*/  @P0 IMAD.WIDE.U32 R122, R199, 0x4, R122 ;  /* 0x00000004c77a0825 */ /* 0x000fc400078e007a */
[----:B------:R-:W5:Y:S04]  /*0890*/  LDG.E R132, desc[UR10][R132.64] ;  /* 0x0000000a84847981 */ /* 0x000f68000c1e1900 */
[----:B------:R1:W5:Y:S01]  /*08a0*/  @P0 LDG.E R190, desc[UR10][R122.64] ;  /* 0x0000000a7abe0981 */ /* 0x000362000c1e1900 */
[----:B------:R-:W0:Y:S01]  /*08b0*/  @P1 LDC.64 R112, c[0x0][0x438] ;  /* 0x00010e00ff701b82 */ /* 0x000e220000000a00 */
[----:B-1----:R-:W-:-:S05]  /*08c0*/  @P0 IMAD.WIDE.U32 R200, R195, 0x4, R200 ;  /* 0x00000004c3c80825 */ /* 0x002fca00078e00c8 */
[----:B------:R-:W5:Y:S02]  /*08d0*/  @P0 LDG.E R182, desc[UR10][R200.64] ;  /* 0x0000000ac8b60981 */ /* 0x000f64000c1e1900 */
[----:B------:R-:W1:Y:S01]  /*08e0*/  @P1 LDC.64 R108, c[0x0][0x438] ;  /* 0x00010e00ff6c1b82 */ /* 0x000e620000000a00 */
[----:B------:R-:W-:-:S04]  /*08f0*/  IMAD.WIDE.U32 R122, R191, 0x4, R120 ;  /* 0x00000004bf7a7825 */ /* 0x000fc800078e0078 */
[----:B------:R-:W-:Y:S02]  /*0900*/  IMAD.WIDE.U32 R126, R195, 0x4, R120 ;  /* 0x00000004c37e7825 */ /* 0x000fe400078e0078 */
[----:B------:R-:W5:Y:S01]  /*0910*/  LDG.E R122, desc[UR10][R122.64] ;  /* 0x0000000a7a7a7981 */ /* 0x000f62000c1e1900 */
[----:B------:R-:W1:Y:S08]  /*0920*/  @P0 LDC.64 R124, c[0x0][0x3b8] ;  /* 0x0000ee00ff7c0b82 */ /* 0x000e700000000a00 */
[----:B------:R-:W1:Y:S01]  /*0930*/  @P0 LDC.64 R118, c[0x0][0x3b8] ;  /* 0x0000ee00ff760b82 */ /* 0x000e620000000a00 */
[----:B0-----:R-:W-:Y:S01]  /*0940*/  @P0 IMAD.WIDE.U32 R128, R193, 0x4, R128 ;  /* 0x00000004c1800825 */ /* 0x001fe200078e0080 */
[----:B------:R-:W5:Y:S03]  /*0950*/  LDG.E R126, desc[UR10][R126.64] ;  /* 0x0000000a7e7e7981 */ /* 0x000f66000c1e1900 */
[----:B------:R-:W-:Y:S01]  /*0960*/  @P0 IMAD.WIDE.U32 R130, R191, 0x4, R130 ;  /* 0x00000004bf820825 */ /* 0x000fe200078e0082 */
[----:B------:R-:W5:Y:S02]  /*0970*/  @P0 LDG.E R192, desc[UR10][R128.64] ;  /* 0x0000000a80c00981 */ /* 0x000f64000c1e1900 */
[----:B------:R-:W0:Y:S01]  /*0980*/  @P1 LDC.64 R114, c[0x0][0x438] ;  /* 0x00010e00ff721b82 */ /* 0x000e220000000a00 */
[----:B------:R-:W-:Y:S01]  /*0990*/  @P1 IMAD.WIDE.U32 R112, R195, 0x10, R112 ;  /* 0x00000010c3701825 */ /* 0x000fe200078e0070 */
[----:B------:R-:W5:Y:S03]  /*09a0*/  @P0 LDG.E R184, desc[UR10][R130.64] ;  /* 0x0000000a82b80981 */ /* 0x000f66000c1e1900 */
[----:B-1----:R-:W-:Y:S01]  /*09b0*/  @P1 IMAD.WIDE.U32 R108, R191, 0x10, R108 ;  /* 0x00000010bf6c1825 */ /* 0x002fe200078e006c */
[----:B------:R-:W5:Y:S03]  /*09c0*/  @P1 LDG.E.128 R36, desc[UR10][R112.64] ;  /* 0x0000000a70241981 */ /* 0x000f66000c1e1d00 */
[----:B------:R-:W-:Y:S01]  /*09d0*/  @P0 IMAD.WIDE.U32 R124, R197, 0x4, R124 ;  /* 0x00000004c57c0825 */ /* 0x000fe200078e007c */
[----:B------:R-:W5:Y:S04]  /*09e0*/  @P1 LDG.E.128 R44, desc[UR10][R108.64] ;  /* 0x0000000a6c2c1981 */ /* 0x000f68000c1e1d00 */
[----:B------:R1:W5:Y:S01]  /*09f0*/  @P0 LDG.E R180, desc[UR10][R124.64] ;  /* 0x0000000a7cb40981 */ /* 0x000362000c1e1900 */
[----:B------:R-:W-:-:S05]  /*0a00*/  @P0 IMAD.WIDE.U32 R118, R183, 0x4, R118 ;  /* 0x00000004b7760825 */ /* 0x000fca00078e0076 */
[----:B------:R3:W5:Y:S01]  /*0a10*/  @P0 LDG.E R185, desc[UR10][R118.64] ;  /* 0x0000000a76b90981 */ /* 0x000762000c1e1900 */
[----:B-1----:R-:W-:-:S04]  /*0a20*/  IMAD.WIDE.U32 R124, R193, 0x4, R120 ;  /* 0x00000004c17c7825 */ /* 0x002fc800078e0078 */
[----:B------:R-:W-:Y:S02]  /*0a30*/  IMAD.WIDE.U32 R120, R183, 0x4, R120 ;  /* 0x00000004b7787825 */ /* 0x000fe400078e0078 */
[----:B------:R-:W5:Y:S04]  /*0a40*/  LDG.E R124, desc[UR10][R124.64] ;  /* 0x0000000a7c7c7981 */ /* 0x000f68000c1e1900 */
[----:B------:R1:W5:Y:S01]  /*0a50*/  LDG.E R120, desc[UR10][R120.64] ;  /* 0x0000000a78787981 */ /* 0x000362000c1e1900 */
[----:B0-----:R-:W-:-:S05]  /*0a60*/  @P1 IMAD.WIDE.U32 R114, R197, 0x10, R114 ;  /* 0x00000010c5721825 */ /* 0x001fca00078e0072 */
[----:B------:R0:W5:Y:S01]  /*0a70*/  @P1 LDG.E.128 R32, desc[UR10][R114.64] ;  /* 0x0000000a72201981 */ /* 0x000162000c1e1d00 */
[----:B----4-:R-:W-:-:S05]  /*0a80*/  FSEL R117, R194, RZ, !P4 ;  /* 0x000000ffc2757208 */ /* 0x010fca0006000000 */
[C---:B------:R-:W-:Y:S01]  /*0a90*/  FADD.FTZ R116, -R117.reuse, R84 ;  /* 0x0000005475747221 */ /* 0x040fe20000010100 */
[C---:B------:R-:W-:Y:S01]  /*0aa0*/  FADD.FTZ R204, -R117.reuse, R85 ;  /* 0x0000005575cc7221 */ /* 0x040fe20000010100 */
[----:B------:R-:W-:Y:S01]  /*0ab0*/  FADD.FTZ R86, -R117, R86 ;  /* 0x0000005675567221 */ /* 0x000fe20000010100 */
[----:B--2---:R-:W-:Y:S01]  /*0ac0*/  FMUL.FTZ R2, R24, R60 ;  /* 0x0000003c18027220 */ /* 0x004fe20000410000 */
[----:B------:R-:W-:Y:S01]  /*0ad0*/  FMUL.FTZ R135, R25, R61 ;  /* 0x0000003d19877220 */ /* 0x000fe20000410000 */
[C---:B---3--:R-:W-:Y:S01]  /*0ae0*/  FMUL.FTZ R3, R189.reuse, R116 ;  /* 0x00000074bd037220 */ /* 0x048fe20000410000 */
[----:B------:R-:W-:Y:S01]  /*0af0*/  FMUL.FTZ R204, R189, R204 ;  /* 0x000000ccbdcc7220 */ /* 0x000fe20000410000 */
[----:B------:R-:W-:Y:S02]  /*0b00*/  FADD.FTZ R110, -R117, R96 ;  /* 0x00000060756e7221 */ /* 0x000fe40000010100 */
[----:B------:R-:W-:Y:S01]  /*0b10*/  FFMA.FTZ R85, R3, R2, RZ ;  /* 0x0000000203557223 */ /* 0x000fe200000100ff */
[C---:B------:R-:W-:Y:S01]  /*0b20*/  FADD.FTZ R208, -R117.reuse, R87 ;  /* 0x0000005775d07221 */ /* 0x040fe20000010100 */
[----:B------:R-:W-:Y:S01]  /*0b30*/  FMUL.FTZ R133, R26, R62 ;  /* 0x0000003e1a857220 */ /* 0x000fe20000410000 */
[----:B------:R-:W-:Y:S01]  /*0b40*/  FADD.FTZ R96, -R117, R104 ;  /* 0x0000006875607221 */ /* 0x000fe20000010100 */
[----:B------:R-:W-:Y:S01]  /*0b50*/  FADD.FTZ R104, RZ, R2 ;  /* 0x00000002ff687221 */ /* 0x000fe20000010000 */
[----:B------:R-:W-:Y:S01]  /*0b60*/  FMUL.FTZ R206, R189, R86 ;  /* 0x00000056bdce7220 */ /* 0x000fe20000410000 */
[----:B------:R-:W-:-:S02]  /*0b70*/  FFMA.FTZ R85, R204, R135, R85 ;  /* 0x00000087cc557223 */ /* 0x000fc40000010055 */
[----:B------:R-:W-:Y:S01]  /*0b80*/  FADD.FTZ R104, R135, R104 ;  /* 0x0000006887687221 */ /* 0x000fe20000010000 */
[----:B------:R-:W-:Y:S01]  /*0b90*/  FADD.FTZ R88, -R117, R88 ;  /* 0x0000005875587221 */ /* 0x000fe20000010100 */
[----:B------:R-:W-:Y:S01]  /*0ba0*/  FMUL.FTZ R201, R27, R63 ;  /* 0x0000003f1bc97220 */ /* 0x000fe20000410000 */
        /* <DEDUP_REMOVED lines=44> */
[----:B-1----:R-:W-:Y:S01]  /*0e70*/  FMUL.FTZ R121, R18, R70 ;  /* 0x0000004612797220 */ /* 0x002fe20000410000 */
        /* <DEDUP_REMOVED lines=16> */
[----:B0-----:R-:W-:Y:S01]  /*0f80*/  FMUL.FTZ R114, R189, R98 ;  /* 0x00000062bd727220 */ /* 0x001fe20000410000 */
        /* <DEDUP_REMOVED lines=31> */
[C---:B------:R-:W-:Y:S01]  /*1180*/  FMUL.FTZ R100, R189.reuse, R100 ;  /* 0x00000064bd647220 */ /* 0x040fe20000410000 */
        /* <DEDUP_REMOVED lines=40> */
.L_x_3721:
[----:B------:R-:W-:Y:S05]  /*1410*/  BSYNC.RECONVERGENT B0 ;  /* 0x0000000000007941 */ /* 0x000fea0003800200 */
.L_x_3720:
        /* <DEDUP_REMOVED lines=108> */
.L_x_3724:
        /* <DEDUP_REMOVED lines=25> */
.L_x_3723:
        /* <DEDUP_REMOVED lines=30> */
.L_x_3726:
        /* <DEDUP_REMOVED lines=25> */
.L_x_3722:
        /* <DEDUP_REMOVED lines=41> */
.L_x_3728:
        /* <DEDUP_REMOVED lines=33> */
.L_x_3727:
        /* <DEDUP_REMOVED lines=22> */
[C---:B------:R-:W-:Y:S01]  /*25e0*/  SEL R60, R3.reuse, RZ, P5 ;  /* 0x000000ff033c7207 */ /* 0x040fe20002800000 */
        /* <DEDUP_REMOVED lines=15> */
.L_x_3729:
        /* <DEDUP_REMOVED lines=32> */
.L_x_3725:
        /* <DEDUP_REMOVED lines=47> */
.L_x_3732:
        /* <DEDUP_REMOVED lines=33> */
.L_x_3731:
        /* <DEDUP_REMOVED lines=34> */
.L_x_3734:
        /* <DEDUP_REMOVED lines=33> */
.L_x_3730:
        /* <DEDUP_REMOVED lines=27> */
.L_x_3736:
        /* <DEDUP_REMOVED lines=25> */
.L_x_3735:
        /* <DEDUP_REMOVED lines=26> */
.L_x_3737:
        /* <DEDUP_REMOVED lines=24> */
.L_x_3733:
        /* <DEDUP_REMOVED lines=44> */
.L_x_3740:
        /* <DEDUP_REMOVED lines=33> */
.L_x_3739:
        /* <DEDUP_REMOVED lines=34> */
.L_x_3742:
        /* <DEDUP_REMOVED lines=33> */
.L_x_3738:
        /* <DEDUP_REMOVED lines=27> */
.L_x_3744:
        /* <DEDUP_REMOVED lines=25> */
.L_x_3743:
        /* <DEDUP_REMOVED lines=26> */
.L_x_3745:
        /* <DEDUP_REMOVED lines=24> */
.L_x_3741:
        /* <DEDUP_REMOVED lines=44> */
.L_x_3748:
        /* <DEDUP_REMOVED lines=33> */
.L_x_3747:
        /* <DEDUP_REMOVED lines=34> */
.L_x_3750:
        /* <DEDUP_REMOVED lines=33> */
.L_x_3746:
        /* <DEDUP_REMOVED lines=27> */
.L_x_3752:
        /* <DEDUP_REMOVED lines=25> */
.L_x_3751:
        /* <DEDUP_REMOVED lines=26> */
.L_x_3753:
        /* <DEDUP_REMOVED lines=24> */
.L_x_3749:
        /* <DEDUP_REMOVED lines=20> */
[C---:B------:R-:W-:Y:S01]  /*5870*/  FFMA.FTZ R53, R189.reuse, R106, R45 ;  /* 0x0000006abd357223 */ /* 0x040fe2000001002d */
        /* <DEDUP_REMOVED lines=23> */
.L_x_3756:
        /* <DEDUP_REMOVED lines=33> */
.L_x_3755:
        /* <DEDUP_REMOVED lines=8> */
[----:B------:R-:W-:Y:S01]  /*5c80*/  LOP3.LUT P5, RZ, R122, 0xff, RZ, 0xc0, !PT ;  /* 0x000000ff7aff7812 */ /* 0x000fe200078ac0ff */
[C---:B------:R-:W-:Y:S01]  /*5c90*/  FMUL.FTZ R52, R189.reuse, R52 ;  /* 0x00000034bd347220 */ /* 0x040fe20000410000 */
[C---:B------:R-:W-:Y:S01]  /*5ca0*/  FMUL.FTZ R53, R189.reuse, R106 ;  /* 0x0000006abd357220 */ /* 0x040fe20000410000 */
        /* <DEDUP_REMOVED lines=23> */
.L_x_3758:
        /* <DEDUP_REMOVED lines=11> */
[C---:B------:R-:W-:Y:S01]  /*5ed0*/  FMUL.FTZ R104, R189.reuse, R104 ;  /* 0x00000068bd687220 */ /* 0x040fe20000410000 */
        /* <DEDUP_REMOVED lines=21> */
.L_x_3754:
        /* <DEDUP_REMOVED lines=27> */
.L_x_3760:
        /* <DEDUP_REMOVED lines=11> */
[----:B------:R-:W-:Y:S01]  /*6290*/  FFMA.FTZ R103, R189, R103, R46 ;  /* 0x00000067bd677223 */ /* 0x000fe2000001002e */
        /* <DEDUP_REMOVED lines=13> */
.L_x_3759:
        /* <DEDUP_REMOVED lines=26> */
.L_x_3761:
        /* <DEDUP_REMOVED lines=24> */
.L_x_3757:
        /* <DEDUP_REMOVED lines=14> */
[----:B------:R-:W-:Y:S01]  /*6770*/  LOP3.LUT P5, RZ, R120, 0xff, RZ, 0xc0, !PT ;  /* 0x000000ff78ff7812 */ /* 0x000fe200078ac0ff */
        /* <DEDUP_REMOVED lines=29> */
.L_x_3764:
        /* <DEDUP_REMOVED lines=9> */
[C---:B------:R-:W-:Y:S01]  /*69e0*/  FFMA.FTZ R94, R189.reuse, R94, R49 ;  /* 0x0000005ebd5e7223 */ /* 0x040fe20000010031 */
        /* <DEDUP_REMOVED lines=23> */
.L_x_3763:
        /* <DEDUP_REMOVED lines=34> */
.L_x_3766:
        /* <DEDUP_REMOVED lines=9> */
[C---:B------:R-:W-:Y:S01]  /*6e10*/  FMUL.FTZ R94, R189.reuse, R94 ;  /* 0x0000005ebd5e7220 */ /* 0x040fe20000410000 */
        /* <DEDUP_REMOVED lines=23> */
.L_x_3762:
        /* <DEDUP_REMOVED lines=27> */
.L_x_3768:
        /* <DEDUP_REMOVED lines=25> */
.L_x_3767:
        /* <DEDUP_REMOVED lines=26> */
.L_x_3769:
        /* <DEDUP_REMOVED lines=24> */
.L_x_3765:
        /* <DEDUP_REMOVED lines=58> */
.L_x_3719:
        /* <DEDUP_REMOVED lines=21> */
.L_x_3771:
        /* <DEDUP_REMOVED lines=10> */
.L_x_3891:


//--------------------- .nv.shared._ZN10layer_norm31ln_parallel_residual_bwd_kernelINS_13Kernel_traitsI13__nv_bfloat16S2_S2_S2_fjLj3072ELj1ELj1ELj4ELj16ENS_18Kernel_traits_baseILj3072ES2_S2_S2_S2_fjLj128EEEEELb0ELb0ELb0EEEvNS_9BwdParamsE --------------------------
	.section	.nv.shared._ZN10layer_norm31ln_parallel_residual_bwd_kernelINS_13Kernel_traitsI13__nv_bfloat16S2_S2_S2_fjLj3072ELj1ELj1ELj4ELj16ENS_18Kernel_traits_baseILj3072ES2_S2_S2_S2_fjLj128EEEEELb0ELb0ELb0EEEvNS_9BwdParamsE,"aw",@nobits
	.sectionflags	@""
	.align	16
	.zero		1024


//--------------------- .nv.shared.reserved.0     --------------------------
	.section	.nv.shared.reserved.0,"aw",@nobits
	.weak		__nv_reservedSMEM_offset_0_alias
	.size		__nv_reservedSMEM_offset_0_alias, 0, 64
	.other		__nv_reservedSMEM_offset_0_alias,@"STO_CUDA_RESERVED_SHARED STV_DEFAULT"
__nv_reservedSMEM_offset_0_alias:
	.zero		0
	.zero		64


//--------------------- .nv.shared._ZN10layer_norm31ln_parallel_residual_bwd_kernelINS_13Kernel_traitsI13__nv_bfloat16S2_S2_S2_fjLj3072ELj1ELj1ELj4ELj16ENS_18Kernel_traits_baseILj3072ES2_S2_S2_S2_fjLj128EEEEELb0ELb0ELb1EEEvNS_9BwdParamsE --------------------------
	.section	.nv.shared._ZN10layer_norm31ln_parallel_residual_bwd_kernelINS_13Kernel_traitsI13__nv_bfloat16S2_S2_S2_fjLj3072ELj1ELj1ELj4ELj16ENS_18Kernel_traits_baseILj3072ES2_S2_S2_S2_fjLj128EEEEELb0ELb0ELb1EEEvNS_9BwdParamsE,"aw",@nobits
	.sectionflags	@""
	.align	16
	.zero		1024


//--------------------- .nv.shared._ZN10layer_norm31ln_parallel_residual_bwd_kernelINS_13Kernel_traitsI13__nv_bfloat16S2_S2_S2_fjLj3072ELj1ELj1ELj4ELj16ENS_18Kernel_traits_baseILj3072ES2_S2_S2_S2_fjLj128EEEEELb0ELb1ELb0EEEvNS_9BwdParamsE --------------------------
	.section	.nv.shared._ZN10layer_norm31ln_parallel_residual_bwd_kernelINS_13Kernel_traitsI13__nv_bfloat16S2_S2_S2_fjLj3072ELj1ELj1ELj4ELj16ENS_18Kernel_traits_baseILj3072ES2_S2_S2_S2_fjLj128EEEEELb0ELb1ELb0EEEvNS_9BwdParamsE,"aw",@nobits
	.sectionflags	@""
	.align	16
	.zero		1024


//--------------------- .nv.shared._ZN10layer_norm31ln_parallel_residual_bwd_kernelINS_13Kernel_traitsI13__nv_bfloat16S2_S2_S2_fjLj3072ELj1ELj1ELj4ELj16ENS_18Kernel_traits_baseILj3072ES2_S2_S2_S2_fjLj128EEEEELb0ELb1ELb1EEEvNS_9BwdParamsE --------------------------
	.section	.nv.shared._ZN10layer_norm31ln_parallel_residual_bwd_kernelINS_13Kernel_traitsI13__nv_bfloat16S2_S2_S2_fjLj3072ELj1ELj1ELj4ELj16ENS_18Kernel_traits_baseILj3072ES2_S2_S2_S2_fjLj128EEEEELb0ELb1ELb1EEEvNS_9BwdParamsE,"aw",@nobits
	.sectionflags	@""
	.align	16
	.zero		1024


//--------------------- .nv.shared._ZN10layer_norm31ln_parallel_residual_bwd_kernelINS_13Kernel_traitsI13__nv_bfloat16S2_S2_S2_fjLj3072ELj1ELj1ELj4ELj16ENS_18Kernel_traits_baseILj3072ES2_S2_S2_S2_fjLj128EEEEELb1ELb0ELb0EEEvNS_9BwdParamsE --------------------------
	.section	.nv.shared._ZN10layer_norm31ln_parallel_residual_bwd_kernelINS_13Kernel_traitsI13__nv_bfloat16S2_S2_S2_fjLj3072ELj1ELj1ELj4ELj16ENS_18Kernel_traits_baseILj3072ES2_S2_S2_S2_fjLj128EEEEELb1ELb0ELb0EEEvNS_9BwdParamsE,"aw",@nobits
	.sectionflags	@""
	.align	16
	.zero		1024


//--------------------- .nv.shared._ZN10layer_norm31ln_parallel_residual_bwd_kernelINS_13Kernel_traitsI13__nv_bfloat16S2_S2_S2_fjLj3072ELj1ELj1ELj4ELj16ENS_18Kernel_traits_baseILj3072ES2_S2_S2_S2_fjLj128EEEEELb1ELb0ELb1EEEvNS_9BwdParamsE --------------------------
	.section	.nv.shared._ZN10layer_norm31ln_parallel_residual_bwd_kernelINS_13Kernel_traitsI13__nv_bfloat16S2_S2_S2_fjLj3072ELj1ELj1ELj4ELj16ENS_18Kernel_traits_baseILj3072ES2_S2_S2_S2_fjLj128EEEEELb1ELb0ELb1EEEvNS_9BwdParamsE,"aw",@nobits
	.sectionflags	@""
	.align	16
	.zero		1024


//--------------------- .nv.shared._ZN10layer_norm22ln_bwd_finalize_kernelINS_22Kernel_traits_finalizeILj3072E13__nv_bfloat16S2_S2_S2_fjLb0ELj1024ELj4ENS_18Kernel_traits_baseILj3072ES2_S2_S2_S2_fjLj1024EEEEELb0ELb0EEEvNS_9BwdParamsE --------------------------
	.section	.nv.shared._ZN10layer_norm22ln_bwd_finalize_kernelINS_22Kernel_traits_finalizeILj3072E13__nv_bfloat16S2_S2_S2_fjLb0ELj1024ELj4ENS_18Kernel_traits_baseILj3072ES2_S2_S2_S2_fjLj1024EEEEELb0ELb0EEEvNS_9BwdParamsE,"aw",@nobits
	.sectionflags	@""
	.align	16
.nv.shared._ZN10layer_norm22ln_bwd_finalize_kernelINS_22Kernel_traits_finalizeILj3072E13__nv_bfloat16S2_S2_S2_fjLb0ELj1024ELj4ENS_18Kernel_traits_baseILj3072ES2_S2_S2_S2_fjLj1024EEEEELb0ELb0EEEvNS_9BwdParamsE:
	.zero		9472


//--------------------- .nv.shared._ZN10layer_norm40ln_parallel_residual_bwd_finalize_kernelINS_22Kernel_traits_finalizeILj3072E13__nv_bfloat16S2_S2_S2_fjLb0ELj1024ELj4ENS_18Kernel_traits_baseILj3072ES2_S2_S2_S2_fjLj1024EEEEELb0EEEvNS_9BwdParamsE --------------------------
	.section	.nv.shared._ZN10layer_norm40ln_parallel_residual_bwd_finalize_kernelINS_22Kernel_traits_finalizeILj3072E13__nv_bfloat16S2_S2_S2_fjLb0ELj1024ELj4ENS_18Kernel_traits_baseILj3072ES2_S2_S2_S2_fjLj1024EEEEELb0EEEvNS_9BwdParamsE,"aw",@nobits
	.sectionflags	@""
	.align	16
.nv.shared._ZN10layer_norm40ln_parallel_residual_bwd_finalize_kernelINS_22Kernel_traits_finalizeILj3072E13__nv_bfloat16S2_S2_S2_fjLb0ELj1024ELj4ENS_18Kernel_traits_baseILj3072ES2_S2_S2_S2_fjLj1024EEEEELb0EEEvNS_9BwdParamsE:
	.zero		17920


//--------------------- .nv.shared._ZN10layer_norm31ln_parallel_residual_bwd_kernelINS_13Kernel_traitsI13__nv_bfloat16S2_S2_S2_fjLj3072ELj1ELj1ELj4ELj16ENS_18Kernel_traits_baseILj3072ES2_S2_S2_S2_fjLj128EEEEELb1ELb1ELb0EEEvNS_9BwdParamsE --------------------------
	.section	.nv.shared._ZN10layer_norm31ln_parallel_residual_bwd_kernelINS_13Kernel_traitsI13__nv_bfloat16S2_S2_S2_fjLj3072ELj1ELj1ELj4ELj16ENS_18Kernel_traits_baseILj3072ES2_S2_S2_S2_fjLj128EEEEELb1ELb1ELb0EEEvNS_9BwdParamsE,"aw",@nobits
	.sectionflags	@""
	.align	16
	.zero		1024


//--------------------- .nv.shared._ZN10layer_norm22ln_bwd_finalize_kernelINS_22Kernel_traits_finalizeILj3072E13__nv_bfloat16S2_S2_S2_fjLb0ELj1024ELj4ENS_18Kernel_traits_baseILj3072ES2_S2_S2_S2_fjLj1024EEEEELb0ELb1EEEvNS_9BwdParamsE --------------------------
	.section	.nv.shared._ZN10layer_norm22ln_bwd_finalize_kernelINS_22Kernel_traits_finalizeILj3072E13__nv_bfloat16S2_S2_S2_fjLb0ELj1024ELj4ENS_18Kernel_traits_baseILj3072ES2_S2_S2_S2_fjLj1024EEEEELb0ELb1EEEvNS_9BwdParamsE,"aw",@nobits
	.sectionflags	@""
	.align	16
.nv.shared._ZN10layer_norm22ln_bwd_finalize_kernelINS_22Kernel_traits_finalizeILj3072E13__nv_bfloat16S2_S2_S2_fjLb0ELj1024ELj4ENS_18Kernel_traits_baseILj3072ES2_S2_S2_S2_fjLj1024EEEEELb0ELb1EEEvNS_9BwdParamsE:
	.zero		9472


//--------------------- .nv.shared._ZN10layer_norm40ln_parallel_residual_bwd_finalize_kernelINS_22Kernel_traits_finalizeILj3072E13__nv_bfloat16S2_S2_S2_fjLb0ELj1024ELj4ENS_18Kernel_traits_baseILj3072ES2_S2_S2_S2_fjLj1024EEEEELb1EEEvNS_9BwdParamsE --------------------------
	.section	.nv.shared._ZN10layer_norm40ln_parallel_residual_bwd_finalize_kernelINS_22Kernel_traits_finalizeILj3072E13__nv_bfloat16S2_S2_S2_fjLb0ELj1024ELj4ENS_18Kernel_traits_baseILj3072ES2_S2_S2_S2_fjLj1024EEEEELb1EEEvNS_9BwdParamsE,"aw",@nobits
	.sectionflags	@""
	.align	16
.nv.shared._ZN10layer_norm40ln_parallel_residual_bwd_finalize_kernelINS_22Kernel_traits_finalizeILj3072E13__nv_bfloat16S2_S2_S2_fjLb0ELj1024ELj4ENS_18Kernel_traits_baseILj3072ES2_S2_S2_S2_fjLj1024EEEEELb1EEEvNS_9BwdParamsE:
	.zero		17920


//--------------------- .nv.shared._ZN10layer_norm31ln_parallel_residual_bwd_kernelINS_13Kernel_traitsI13__nv_bfloat16S2_S2_S2_fjLj3072ELj1ELj1ELj4ELj16ENS_18Kernel_traits_baseILj3072ES2_S2_S2_S2_fjLj128EEEEELb1ELb1ELb1EEEvNS_9BwdParamsE --------------------------
	.section	.nv.shared._ZN10layer_norm31ln_parallel_residual_bwd_kernelINS_13Kernel_traitsI13__nv_bfloat16S2_S2_S2_fjLj3072ELj1ELj1ELj4ELj16ENS_18Kernel_traits_baseILj3072ES2_S2_S2_S2_fjLj128EEEEELb1ELb1ELb1EEEvNS_9BwdParamsE,"aw",@nobits
	.sectionflags	@""
	.align	16
	.zero		1024


//--------------------- .nv.shared._ZN10layer_norm31ln_parallel_residual_bwd_kernelINS_13Kernel_traitsI6__halfS2_S2_S2_fjLj3072ELj1ELj1ELj4ELj16ENS_18Kernel_traits_baseILj3072ES2_S2_S2_S2_fjLj128EEEEELb0ELb0ELb0EEEvNS_9BwdParamsE --------------------------
	.section	.nv.shared._ZN10layer_norm31ln_parallel_residual_bwd_kernelINS_13Kernel_traitsI6__halfS2_S2_S2_fjLj3072ELj1ELj1ELj4ELj16ENS_18Kernel_traits_baseILj3072ES2_S2_S2_S2_fjLj128EEEEELb0ELb0ELb0EEEvNS_9BwdParamsE,"aw",@nobits
	.sectionflags	@""
	.align	16
	.zero		1024


//--------------------- .nv.shared._ZN10layer_norm31ln_parallel_residual_bwd_kernelINS_13Kernel_traitsI6__halfS2_S2_S2_fjLj3072ELj1ELj1ELj4ELj16ENS_18Kernel_traits_baseILj3072ES2_S2_S2_S2_fjLj128EEEEELb0ELb0ELb1EEEvNS_9BwdParamsE --------------------------
	.section	.nv.shared._ZN10layer_norm31ln_parallel_residual_bwd_kernelINS_13Kernel_traitsI6__halfS2_S2_S2_fjLj3072ELj1ELj1ELj4ELj16ENS_18Kernel_traits_baseILj3072ES2_S2_S2_S2_fjLj128EEEEELb0ELb0ELb1EEEvNS_9BwdParamsE,"aw",@nobits
	.sectionflags	@""
	.align	16
	.zero		1024


//--------------------- .nv.shared._ZN10layer_norm31ln_parallel_residual_bwd_kernelINS_13Kernel_traitsI6__halfS2_S2_S2_fjLj3072ELj1ELj1ELj4ELj16ENS_18Kernel_traits_baseILj3072ES2_S2_S2_S2_fjLj128EEEEELb0ELb1ELb0EEEvNS_9BwdParamsE --------------------------
	.section	.nv.shared._ZN10layer_norm31ln_parallel_residual_bwd_kernelINS_13Kernel_traitsI6__halfS2_S2_S2_fjLj3072ELj1ELj1ELj4ELj16ENS_18Kernel_traits_baseILj3072ES2_S2_S2_S2_fjLj128EEEEELb0ELb1ELb0EEEvNS_9BwdParamsE,"aw",@nobits
	.sectionflags	@""
	.align	16
	.zero		1024


//--------------------- .nv.shared._ZN10layer_norm31ln_parallel_residual_bwd_kernelINS_13Kernel_traitsI6__halfS2_S2_S2_fjLj3072ELj1ELj1ELj4ELj16ENS_18Kernel_traits_baseILj3072ES2_S2_S2_S2_fjLj128EEEEELb0ELb1ELb1EEEvNS_9BwdParamsE --------------------------
	.section	.nv.shared._ZN10layer_norm31ln_parallel_residual_bwd_kernelINS_13Kernel_traitsI6__halfS2_S2_S2_fjLj3072ELj1ELj1ELj4ELj16ENS_18Kernel_traits_baseILj3072ES2_S2_S2_S2_fjLj128EEEEELb0ELb1ELb1EEEvNS_9BwdParamsE,"aw",@nobits
	.sectionflags	@""
	.align	16
	.zero		1024


//--------------------- .nv.shared._ZN10layer_norm31ln_parallel_residual_bwd_kernelINS_13Kernel_traitsI6__halfS2_S2_S2_fjLj3072ELj1ELj1ELj4ELj16ENS_18Kernel_traits_baseILj3072ES2_S2_S2_S2_fjLj128EEEEELb1ELb0ELb0EEEvNS_9BwdParamsE --------------------------
	.section	.nv.shared._ZN10layer_norm31ln_parallel_residual_bwd_kernelINS_13Kernel_traitsI6__halfS2_S2_S2_fjLj3072ELj1ELj1ELj4ELj16ENS_18Kernel_traits_baseILj3072ES2_S2_S2_S2_fjLj128EEEEELb1ELb0ELb0EEEvNS_9BwdParamsE,"aw",@nobits
	.sectionflags	@""
	.align	16
	.zero		1024


//--------------------- .nv.shared._ZN10layer_norm31ln_parallel_residual_bwd_kernelINS_13Kernel_traitsI6__halfS2_S2_S2_fjLj3072ELj1ELj1ELj4ELj16ENS_18Kernel_traits_baseILj3072ES2_S2_S2_S2_fjLj128EEEEELb1ELb0ELb1EEEvNS_9BwdParamsE --------------------------
	.section	.nv.shared._ZN10layer_norm31ln_parallel_residual_bwd_kernelINS_13Kernel_traitsI6__halfS2_S2_S2_fjLj3072ELj1ELj1ELj4ELj16ENS_18Kernel_traits_baseILj3072ES2_S2_S2_S2_fjLj128EEEEELb1ELb0ELb1EEEvNS_9BwdParamsE,"aw",@nobits
	.sectionflags	@""
	.align	16
	.zero		1024


//--------------------- .nv.shared._ZN10layer_norm22ln_bwd_finalize_kernelINS_22Kernel_traits_finalizeILj3072E6__halfS2_S2_S2_fjLb0ELj1024ELj4ENS_18Kernel_traits_baseILj3072ES2_S2_S2_S2_fjLj1024EEEEELb0ELb0EEEvNS_9BwdParamsE --------------------------
	.section	.nv.shared._ZN10layer_norm22ln_bwd_finalize_kernelINS_22Kernel_traits_finalizeILj3072E6__halfS2_S2_S2_fjLb0ELj1024ELj4ENS_18Kernel_traits_baseILj3072ES2_S2_S2_S2_fjLj1024EEEEELb0ELb0EEEvNS_9BwdParamsE,"aw",@nobits
	.sectionflags	@""
	.align	16
.nv.shared._ZN10layer_norm22ln_bwd_finalize_kernelINS_22Kernel_traits_finalizeILj3072E6__halfS2_S2_S2_fjLb0ELj1024ELj4ENS_18Kernel_traits_baseILj3072ES2_S2_S2_S2_fjLj1024EEEEELb0ELb0EEEvNS_9BwdParamsE:
	.zero		9472


//--------------------- .nv.shared._ZN10layer_norm40ln_parallel_residual_bwd_finalize_kernelINS_22Kernel_traits_finalizeILj3072E6__halfS2_S2_S2_fjLb0ELj1024ELj4ENS_18Kernel_traits_baseILj3072ES2_S2_S2_S2_fjLj1024EEEEELb0EEEvNS_9BwdParamsE --------------------------
	.section	.nv.shared._ZN10layer_norm40ln_parallel_residual_bwd_finalize_kernelINS_22Kernel_traits_finalizeILj3072E6__halfS2_S2_S2_fjLb0ELj1024ELj4ENS_18Kernel_traits_baseILj3072ES2_S2_S2_S2_fjLj1024EEEEELb0EEEvNS_9BwdParamsE,"aw",@nobits
	.sectionflags	@""
	.align	16
.nv.shared._ZN10layer_norm40ln_parallel_residual_bwd_finalize_kernelINS_22Kernel_traits_finalizeILj3072E6__halfS2_S2_S2_fjLb0ELj1024ELj4ENS_18Kernel_traits_baseILj3072ES2_S2_S2_S2_fjLj1024EEEEELb0EEEvNS_9BwdParamsE:
	.zero		17920


//--------------------- .nv.shared._ZN10layer_norm31ln_parallel_residual_bwd_kernelINS_13Kernel_traitsI6__halfS2_S2_S2_fjLj3072ELj1ELj1ELj4ELj16ENS_18Kernel_traits_baseILj3072ES2_S2_S2_S2_fjLj128EEEEELb1ELb1ELb0EEEvNS_9BwdParamsE --------------------------
	.section	.nv.shared._ZN10layer_norm31ln_parallel_residual_bwd_kernelINS_13Kernel_traitsI6__halfS2_S2_S2_fjLj3072ELj1ELj1ELj4ELj16ENS_18Kernel_traits_baseILj3072ES2_S2_S2_S2_fjLj128EEEEELb1ELb1ELb0EEEvNS_9BwdParamsE,"aw",@nobits
	.sectionflags	@""
	.align	16
	.zero		1024


//--------------------- .nv.shared._ZN10layer_norm22ln_bwd_finalize_kernelINS_22Kernel_traits_finalizeILj3072E6__halfS2_S2_S2_fjLb0ELj1024ELj4ENS_18Kernel_traits_baseILj3072ES2_S2_S2_S2_fjLj1024EEEEELb0ELb1EEEvNS_9BwdParamsE --------------------------
	.section	.nv.shared._ZN10layer_norm22ln_bwd_finalize_kernelINS_22Kernel_traits_finalizeILj3072E6__halfS2_S2_S2_fjLb0ELj1024ELj4ENS_18Kernel_traits_baseILj3072ES2_S2_S2_S2_fjLj1024EEEEELb0ELb1EEEvNS_9BwdParamsE,"aw",@nobits
	.sectionflags	@""
	.align	16
.nv.shared._ZN10layer_norm22ln_bwd_finalize_kernelINS_22Kernel_traits_finalizeILj3072E6__halfS2_S2_S2_fjLb0ELj1024ELj4ENS_18Kernel_traits_baseILj3072ES2_S2_S2_S2_fjLj1024EEEEELb0ELb1EEEvNS_9BwdParamsE:
	.zero		9472


//--------------------- .nv.shared._ZN10layer_norm40ln_parallel_residual_bwd_finalize_kernelINS_22Kernel_traits_finalizeILj3072E6__halfS2_S2_S2_fjLb0ELj1024ELj4ENS_18Kernel_traits_baseILj3072ES2_S2_S2_S2_fjLj1024EEEEELb1EEEvNS_9BwdParamsE --------------------------
	.section	.nv.shared._ZN10layer_norm40ln_parallel_residual_bwd_finalize_kernelINS_22Kernel_traits_finalizeILj3072E6__halfS2_S2_S2_fjLb0ELj1024ELj4ENS_18Kernel_traits_baseILj3072ES2_S2_S2_S2_fjLj1024EEEEELb1EEEvNS_9BwdParamsE,"aw",@nobits
	.sectionflags	@""
	.align	16
.nv.shared._ZN10layer_norm40ln_parallel_residual_bwd_finalize_kernelINS_22Kernel_traits_finalizeILj3072E6__halfS2_S2_S2_fjLb0ELj1024ELj4ENS_18Kernel_traits_baseILj3072ES2_S2_S2_S2_fjLj1024EEEEELb1EEEvNS_9BwdParamsE:
	.zero		17920


//--------------------- .nv.shared._ZN10layer_norm31ln_parallel_residual_bwd_kernelINS_13Kernel_traitsI6__halfS2_S2_S2_fjLj3072ELj1ELj1ELj4ELj16ENS_18Kernel_traits_baseILj3072ES2_S2_S2_S2_fjLj128EEEEELb1ELb1ELb1EEEvNS_9BwdParamsE --------------------------
	.section	.nv.shared._ZN10layer_norm31ln_parallel_residual_bwd_kernelINS_13Kernel_traitsI6__halfS2_S2_S2_fjLj3072ELj1ELj1ELj4ELj16ENS_18Kernel_traits_baseILj3072ES2_S2_S2_S2_fjLj128EEEEELb1ELb1ELb1EEEvNS_9BwdParamsE,"aw",@nobits
	.sectionflags	@""
	.align	16
	.zero		1024


//--------------------- .nv.shared._ZN10layer_norm31ln_parallel_residual_bwd_kernelINS_13Kernel_traitsIf13__nv_bfloat16S2_S2_fjLj3072ELj1ELj1ELj4ELj16ENS_18Kernel_traits_baseILj3072EfS2_S2_S2_fjLj128EEEEELb0ELb0ELb0EEEvNS_9BwdParamsE --------------------------
	.section	.nv.shared._ZN10layer_norm31ln_parallel_residual_bwd_kernelINS_13Kernel_traitsIf13__nv_bfloat16S2_S2_fjLj3072ELj1ELj1ELj4ELj16ENS_18Kernel_traits_baseILj3072EfS2_S2_S2_fjLj128EEEEELb0ELb0ELb0EEEvNS_9BwdParamsE,"aw",@nobits
	.sectionflags	@""
	.align	16
	.zero		1024


//--------------------- .nv.shared._ZN10layer_norm31ln_parallel_residual_bwd_kernelINS_13Kernel_traitsIf13__nv_bfloat16S2_S2_fjLj3072ELj1ELj1ELj4ELj16ENS_18Kernel_traits_baseILj3072EfS2_S2_S2_fjLj128EEEEELb0ELb0ELb1EEEvNS_9BwdParamsE --------------------------
	.section	.nv.shared._ZN10layer_norm31ln_parallel_residual_bwd_kernelINS_13Kernel_traitsIf13__nv_bfloat16S2_S2_fjLj3072ELj1ELj1ELj4ELj16ENS_18Kernel_traits_baseILj3072EfS2_S2_S2_fjLj128EEEEELb0ELb0ELb1EEEvNS_9BwdParamsE,"aw",@nobits
	.sectionflags	@""
	.align	16
	.zero		1024


//--------------------- .nv.shared._ZN10layer_norm31ln_parallel_residual_bwd_kernelINS_13Kernel_traitsIf13__nv_bfloat16S2_S2_fjLj3072ELj1ELj1ELj4ELj16ENS_18Kernel_traits_baseILj3072EfS2_S2_S2_fjLj128EEEEELb0ELb1ELb0EEEvNS_9BwdParamsE --------------------------
	.section	.nv.shared._ZN10layer_norm31ln_parallel_residual_bwd_kernelINS_13Kernel_traitsIf13__nv_bfloat16S2_S2_fjLj3072ELj1ELj1ELj4ELj16ENS_18Kernel_traits_baseILj3072EfS2_S2_S2_fjLj128EEEEELb0ELb1ELb0EEEvNS_9BwdParamsE,"aw",@nobits
	.sectionflags	@""
	.align	16
	.zero		1024


//--------------------- .nv.shared._ZN10layer_norm31ln_parallel_residual_bwd_kernelINS_13Kernel_traitsIf13__nv_bfloat16S2_S2_fjLj3072ELj1ELj1ELj4ELj16ENS_18Kernel_traits_baseILj3072EfS2_S2_S2_fjLj128EEEEELb0ELb1ELb1EEEvNS_9BwdParamsE --------------------------
	.section	.nv.shared._ZN10layer_norm31ln_parallel_residual_bwd_kernelINS_13Kernel_traitsIf13__nv_bfloat16S2_S2_fjLj3072ELj1ELj1ELj4ELj16ENS_18Kernel_traits_baseILj3072EfS2_S2_S2_fjLj128EEEEELb0ELb1ELb1EEEvNS_9BwdParamsE,"aw",@nobits
	.sectionflags	@""
	.align	16
	.zero		1024


//--------------------- .nv.shared._ZN10layer_norm31ln_parallel_residual_bwd_kernelINS_13Kernel_traitsIf13__nv_bfloat16S2_S2_fjLj3072ELj1ELj1ELj4ELj16ENS_18Kernel_traits_baseILj3072EfS2_S2_S2_fjLj128EEEEELb1ELb0ELb0EEEvNS_9BwdParamsE --------------------------
	.section	.nv.shared._ZN10layer_norm31ln_parallel_residual_bwd_kernelINS_13Kernel_traitsIf13__nv_bfloat16S2_S2_fjLj3072ELj1ELj1ELj4ELj16ENS_18Kernel_traits_baseILj3072EfS2_S2_S2_fjLj128EEEEELb1ELb0ELb0EEEvNS_9BwdParamsE,"aw",@nobits
	.sectionflags	@""
	.align	16
	.zero		1024


//--------------------- .nv.shared._ZN10layer_norm31ln_parallel_residual_bwd_kernelINS_13Kernel_traitsIf13__nv_bfloat16S2_S2_fjLj3072ELj1ELj1ELj4ELj16ENS_18Kernel_traits_baseILj3072EfS2_S2_S2_fjLj128EEEEELb1ELb0ELb1EEEvNS_9BwdParamsE --------------------------
	.section	.nv.shared._ZN10layer_norm31ln_parallel_residual_bwd_kernelINS_13Kernel_traitsIf13__nv_bfloat16S2_S2_fjLj3072ELj1ELj1ELj4ELj16ENS_18Kernel_traits_baseILj3072EfS2_S2_S2_fjLj128EEEEELb1ELb0ELb1EEEvNS_9BwdParamsE,"aw",@nobits
	.sectionflags	@""
	.align	16
	.zero		1024


//--------------------- .nv.shared._ZN10layer_norm22ln_bwd_finalize_kernelINS_22Kernel_traits_finalizeILj3072Ef13__nv_bfloat16S2_S2_fjLb0ELj1024ELj4ENS_18Kernel_traits_baseILj3072EfS2_S2_S2_fjLj1024EEEEELb0ELb0EEEvNS_9BwdParamsE --------------------------
	.section	.nv.shared._ZN10layer_norm22ln_bwd_finalize_kernelINS_22Kernel_traits_finalizeILj3072Ef13__nv_bfloat16S2_S2_fjLb0ELj1024ELj4ENS_18Kernel_traits_baseILj3072EfS2_S2_S2_fjLj1024EEEEELb0ELb0EEEvNS_9BwdParamsE,"aw",@nobits
	.sectionflags	@""
	.align	16
.nv.shared._ZN10layer_norm22ln_bwd_finalize_kernelINS_22Kernel_traits_finalizeILj3072Ef13__nv_bfloat16S2_S2_fjLb0ELj1024ELj4ENS_18Kernel_traits_baseILj3072EfS2_S2_S2_fjLj1024EEEEELb0ELb0EEEvNS_9BwdParamsE:
	.zero		9472


//--------------------- .nv.shared._ZN10layer_norm40ln_parallel_residual_bwd_finalize_kernelINS_22Kernel_traits_finalizeILj3072Ef13__nv_bfloat16S2_S2_fjLb0ELj1024ELj4ENS_18Kernel_traits_baseILj3072EfS2_S2_S2_fjLj1024EEEEELb0EEEvNS_9BwdParamsE --------------------------
	.section	.nv.shared._ZN10layer_norm40ln_parallel_residual_bwd_finalize_kernelINS_22Kernel_traits_finalizeILj3072Ef13__nv_bfloat16S2_S2_fjLb0ELj1024ELj4ENS_18Kernel_traits_baseILj3072EfS2_S2_S2_fjLj1024EEEEELb0EEEvNS_9BwdParamsE,"aw",@nobits
	.sectionflags	@""
	.align	16
.nv.shared._ZN10layer_norm40ln_parallel_residual_bwd_finalize_kernelINS_22Kernel_traits_finalizeILj3072Ef13__nv_bfloat16S2_S2_fjLb0ELj1024ELj4ENS_18Kernel_traits_baseILj3072EfS2_S2_S2_fjLj1024EEEEELb0EEEvNS_9BwdParamsE:
	.zero		17920


//--------------------- .nv.shared._ZN10layer_norm31ln_parallel_residual_bwd_kernelINS_13Kernel_traitsIf13__nv_bfloat16S2_S2_fjLj3072ELj1ELj1ELj4ELj16ENS_18Kernel_traits_baseILj3072EfS2_S2_S2_fjLj128EEEEELb1ELb1ELb0EEEvNS_9BwdParamsE --------------------------
	.section	.nv.shared._ZN10layer_norm31ln_parallel_residual_bwd_kernelINS_13Kernel_traitsIf13__nv_bfloat16S2_S2_fjLj3072ELj1ELj1ELj4ELj16ENS_18Kernel_traits_baseILj3072EfS2_S2_S2_fjLj128EEEEELb1ELb1ELb0EEEvNS_9BwdParamsE,"aw",@nobits
	.sectionflags	@""
	.align	16
	.zero		1024


//--------------------- .nv.shared._ZN10layer_norm22ln_bwd_finalize_kernelINS_22Kernel_traits_finalizeILj3072Ef13__nv_bfloat16S2_S2_fjLb0ELj1024ELj4ENS_18Kernel_traits_baseILj3072EfS2_S2_S2_fjLj1024EEEEELb0ELb1EEEvNS_9BwdParamsE --------------------------
	.section	.nv.shared._ZN10layer_norm22ln_bwd_finalize_kernelINS_22Kernel_traits_finalizeILj3072Ef13__nv_bfloat16S2_S2_fjLb0ELj1024ELj4ENS_18Kernel_traits_baseILj3072EfS2_S2_S2_fjLj1024EEEEELb0ELb1EEEvNS_9BwdParamsE,"aw",@nobits
	.sectionflags	@""
	.align	16
.nv.shared._ZN10layer_norm22ln_bwd_finalize_kernelINS_22Kernel_traits_finalizeILj3072Ef13__nv_bfloat16S2_S2_fjLb0ELj1024ELj4ENS_18Kernel_traits_baseILj3072EfS2_S2_S2_fjLj1024EEEEELb0ELb1EEEvNS_9BwdParamsE:
	.zero		9472


//--------------------- .nv.shared._ZN10layer_norm40ln_parallel_residual_bwd_finalize_kernelINS_22Kernel_traits_finalizeILj3072Ef13__nv_bfloat16S2_S2_fjLb0ELj1024ELj4ENS_18Kernel_traits_baseILj3072EfS2_S2_S2_fjLj1024EEEEELb1EEEvNS_9BwdParamsE --------------------------
	.section	.nv.shared._ZN10layer_norm40ln_parallel_residual_bwd_finalize_kernelINS_22Kernel_traits_finalizeILj3072Ef13__nv_bfloat16S2_S2_fjLb0ELj1024ELj4ENS_18Kernel_traits_baseILj3072EfS2_S2_S2_fjLj1024EEEEELb1EEEvNS_9BwdParamsE,"aw",@nobits
	.sectionflags	@""
	.align	16
.nv.shared._ZN10layer_norm40ln_parallel_residual_bwd_finalize_kernelINS_22Kernel_traits_finalizeILj3072Ef13__nv_bfloat16S2_S2_fjLb0ELj1024ELj4ENS_18Kernel_traits_baseILj3072EfS2_S2_S2_fjLj1024EEEEELb1EEEvNS_9BwdParamsE:
	.zero		17920


//--------------------- .nv.shared._ZN10layer_norm31ln_parallel_residual_bwd_kernelINS_13Kernel_traitsIf13__nv_bfloat16S2_S2_fjLj3072ELj1ELj1ELj4ELj16ENS_18Kernel_traits_baseILj3072EfS2_S2_S2_fjLj128EEEEELb1ELb1ELb1EEEvNS_9BwdParamsE --------------------------
	.section	.nv.shared._ZN10layer_norm31ln_parallel_residual_bwd_kernelINS_13Kernel_traitsIf13__nv_bfloat16S2_S2_fjLj3072ELj1ELj1ELj4ELj16ENS_18Kernel_traits_baseILj3072EfS2_S2_S2_fjLj128EEEEELb1ELb1ELb1EEEvNS_9BwdParamsE,"aw",@nobits
	.sectionflags	@""
	.align	16
	.zero		1024


//--------------------- .nv.shared._ZN10layer_norm31ln_parallel_residual_bwd_kernelINS_13Kernel_traitsI13__nv_bfloat16S2_fS2_fjLj3072ELj1ELj1ELj4ELj16ENS_18Kernel_traits_baseILj3072ES2_S2_fS2_fjLj128EEEEELb0ELb0ELb0EEEvNS_9BwdParamsE --------------------------
	.section	.nv.shared._ZN10layer_norm31ln_parallel_residual_bwd_kernelINS_13Kernel_traitsI13__nv_bfloat16S2_fS2_fjLj3072ELj1ELj1ELj4ELj16ENS_18Kernel_traits_baseILj3072ES2_S2_fS2_fjLj128EEEEELb0ELb0ELb0EEEvNS_9BwdParamsE,"aw",@nobits
	.sectionflags	@""
	.align	16
	.zero		1024


//--------------------- .nv.shared._ZN10layer_norm31ln_parallel_residual_bwd_kernelINS_13Kernel_traitsI13__nv_bfloat16S2_fS2_fjLj3072ELj1ELj1ELj4ELj16ENS_18Kernel_traits_baseILj3072ES2_S2_fS2_fjLj128EEEEELb0ELb0ELb1EEEvNS_9BwdParamsE --------------------------
	.section	.nv.shared._ZN10layer_norm31ln_parallel_residual_bwd_kernelINS_13Kernel_traitsI13__nv_bfloat16S2_fS2_fjLj3072ELj1ELj1ELj4ELj16ENS_18Kernel_traits_baseILj3072ES2_S2_fS2_fjLj128EEEEELb0ELb0ELb1EEEvNS_9BwdParamsE,"aw",@nobits
	.sectionflags	@""
	.align	16
	.zero		1024


//--------------------- .nv.shared._ZN10layer_norm31ln_parallel_residual_bwd_kernelINS_13Kernel_traitsI13__nv_bfloat16S2_fS2_fjLj3072ELj1ELj1ELj4ELj16ENS_18Kernel_traits_baseILj3072ES2_S2_fS2_fjLj128EEEEELb0ELb1ELb0EEEvNS_9BwdParamsE --------------------------
	.section	.nv.shared._ZN10layer_norm31ln_parallel_residual_bwd_kernelINS_13Kernel_traitsI13__nv_bfloat16S2_fS2_fjLj3072ELj1ELj1ELj4ELj16ENS_18Kernel_traits_baseILj3072ES2_S2_fS2_fjLj128EEEEELb0ELb1ELb0EEEvNS_9BwdParamsE,"aw",@nobits
	.sectionflags	@""
	.align	16
	.zero		1024


//--------------------- .nv.shared._ZN10layer_norm31ln_parallel_residual_bwd_kernelINS_13Kernel_traitsI13__nv_bfloat16S2_fS2_fjLj3072ELj1ELj1ELj4ELj16ENS_18Kernel_traits_baseILj3072ES2_S2_fS2_fjLj128EEEEELb0ELb1ELb1EEEvNS_9BwdParamsE --------------------------
	.section	.nv.shared._ZN10layer_norm31ln_parallel_residual_bwd_kernelINS_13Kernel_traitsI13__nv_bfloat16S2_fS2_fjLj3072ELj1ELj1ELj4ELj16ENS_18Kernel_traits_baseILj3072ES2_S2_fS2_fjLj128EEEEELb0ELb1ELb1EEEvNS_9BwdParamsE,"aw",@nobits
	.sectionflags	@""
	.align	16
	.zero		1024


//--------------------- .nv.shared._ZN10layer_norm31ln_parallel_residual_bwd_kernelINS_13Kernel_traitsI13__nv_bfloat16S2_fS2_fjLj3072ELj1ELj1ELj4ELj16ENS_18Kernel_traits_baseILj3072ES2_S2_fS2_fjLj128EEEEELb1ELb0ELb0EEEvNS_9BwdParamsE --------------------------
	.section	.nv.shared._ZN10layer_norm31ln_parallel_residual_bwd_kernelINS_13Kernel_traitsI13__nv_bfloat16S2_fS2_fjLj3072ELj1ELj1ELj4ELj16ENS_18Kernel_traits_baseILj3072ES2_S2_fS2_fjLj128EEEEELb1ELb0ELb0EEEvNS_9BwdParamsE,"aw",@nobits
	.sectionflags	@""
	.align	16
	.zero		1024


//--------------------- .nv.shared._ZN10layer_norm31ln_parallel_residual_bwd_kernelINS_13Kernel_traitsI13__nv_bfloat16S2_fS2_fjLj3072ELj1ELj1ELj4ELj16ENS_18Kernel_traits_baseILj3072ES2_S2_fS2_fjLj128EEEEELb1ELb0ELb1EEEvNS_9BwdParamsE --------------------------
	.section	.nv.shared._ZN10layer_norm31ln_parallel_residual_bwd_kernelINS_13Kernel_traitsI13__nv_bfloat16S2_fS2_fjLj3072ELj1ELj1ELj4ELj16ENS_18Kernel_traits_baseILj3072ES2_S2_fS2_fjLj128EEEEELb1ELb0ELb1EEEvNS_9BwdParamsE,"aw",@nobits
	.sectionflags	@""
	.align	16
	.zero		1024


//--------------------- .nv.shared._ZN10layer_norm22ln_bwd_finalize_kernelINS_22Kernel_traits_finalizeILj3072E13__nv_bfloat16S2_fS2_fjLb0ELj1024ELj4ENS_18Kernel_traits_baseILj3072ES2_S2_fS2_fjLj1024EEEEELb0ELb0EEEvNS_9BwdParamsE --------------------------
	.section	.nv.shared._ZN10layer_norm22ln_bwd_finalize_kernelINS_22Kernel_traits_finalizeILj3072E13__nv_bfloat16S2_fS2_fjLb0ELj1024ELj4ENS_18Kernel_traits_baseILj3072ES2_S2_fS2_fjLj1024EEEEELb0ELb0EEEvNS_9BwdParamsE,"aw",@nobits
	.sectionflags	@""
	.align	16
.nv.shared._ZN10layer_norm22ln_bwd_finalize_kernelINS_22Kernel_traits_finalizeILj3072E13__nv_bfloat16S2_fS2_fjLb0ELj1024ELj4ENS_18Kernel_traits_baseILj3072ES2_S2_fS2_fjLj1024EEEEELb0ELb0EEEvNS_9BwdParamsE:
	.zero		9472


//--------------------- .nv.shared._ZN10layer_norm40ln_parallel_residual_bwd_finalize_kernelINS_22Kernel_traits_finalizeILj3072E13__nv_bfloat16S2_fS2_fjLb0ELj1024ELj4ENS_18Kernel_traits_baseILj3072ES2_S2_fS2_fjLj1024EEEEELb0EEEvNS_9BwdParamsE --------------------------
	.section	.nv.shared._ZN10layer_norm40ln_parallel_residual_bwd_finalize_kernelINS_22Kernel_traits_finalizeILj3072E13__nv_bfloat16S2_fS2_fjLb0ELj1024ELj4ENS_18Kernel_traits_baseILj3072ES2_S2_fS2_fjLj1024EEEEELb0EEEvNS_9BwdParamsE,"aw",@nobits
	.sectionflags	@""
	.align	16
.nv.shared._ZN10layer_norm40ln_parallel_residual_bwd_finalize_kernelINS_22Kernel_traits_finalizeILj3072E13__nv_bfloat16S2_fS2_fjLb0ELj1024ELj4ENS_18Kernel_traits_baseILj3072ES2_S2_fS2_fjLj1024EEEEELb0EEEvNS_9BwdParamsE:
	.zero		17920


//--------------------- .nv.shared._ZN10layer_norm31ln_parallel_residual_bwd_kernelINS_13Kernel_traitsI13__nv_bfloat16S2_fS2_fjLj3072ELj1ELj1ELj4ELj16ENS_18Kernel_traits_baseILj3072ES2_S2_fS2_fjLj128EEEEELb1ELb1ELb0EEEvNS_9BwdParamsE --------------------------
	.section	.nv.shared._ZN10layer_norm31ln_parallel_residual_bwd_kernelINS_13Kernel_traitsI13__nv_bfloat16S2_fS2_fjLj3072ELj1ELj1ELj4ELj16ENS_18Kernel_traits_baseILj3072ES2_S2_fS2_fjLj128EEEEELb1ELb1ELb0EEEvNS_9BwdParamsE,"aw",@nobits
	.sectionflags	@""
	.align	16
	.zero		1024


//--------------------- .nv.shared._ZN10layer_norm22ln_bwd_finalize_kernelINS_22Kernel_traits_finalizeILj3072E13__nv_bfloat16S2_fS2_fjLb0ELj1024ELj4ENS_18Kernel_traits_baseILj3072ES2_S2_fS2_fjLj1024EEEEELb0ELb1EEEvNS_9BwdParamsE --------------------------
	.section	.nv.shared._ZN10layer_norm22ln_bwd_finalize_kernelINS_22Kernel_traits_finalizeILj3072E13__nv_bfloat16S2_fS2_fjLb0ELj1024ELj4ENS_18Kernel_traits_baseILj3072ES2_S2_fS2_fjLj1024EEEEELb0ELb1EEEvNS_9BwdParamsE,"aw",@nobits
	.sectionflags	@""
	.align	16
.nv.shared._ZN10layer_norm22ln_bwd_finalize_kernelINS_22Kernel_traits_finalizeILj3072E13__nv_bfloat16S2_fS2_fjLb0ELj1024ELj4ENS_18Kernel_traits_baseILj3072ES2_S2_fS2_fjLj1024EEEEELb0ELb1EEEvNS_9BwdParamsE:
	.zero		9472


//--------------------- .nv.shared._ZN10layer_norm40ln_parallel_residual_bwd_finalize_kernelINS_22Kernel_traits_finalizeILj3072E13__nv_bfloat16S2_fS2_fjLb0ELj1024ELj4ENS_18Kernel_traits_baseILj3072ES2_S2_fS2_fjLj1024EEEEELb1EEEvNS_9BwdParamsE --------------------------
	.section	.nv.shared._ZN10layer_norm40ln_parallel_residual_bwd_finalize_kernelINS_22Kernel_traits_finalizeILj3072E13__nv_bfloat16S2_fS2_fjLb0ELj1024ELj4ENS_18Kernel_traits_baseILj3072ES2_S2_fS2_fjLj1024EEEEELb1EEEvNS_9BwdParamsE,"aw",@nobits
	.sectionflags	@""
	.align	16
.nv.shared._ZN10layer_norm40ln_parallel_residual_bwd_finalize_kernelINS_22Kernel_traits_finalizeILj3072E13__nv_bfloat16S2_fS2_fjLb0ELj1024ELj4ENS_18Kernel_traits_baseILj3072ES2_S2_fS2_fjLj1024EEEEELb1EEEvNS_9BwdParamsE:
	.zero		17920


//--------------------- .nv.shared._ZN10layer_norm31ln_parallel_residual_bwd_kernelINS_13Kernel_traitsI13__nv_bfloat16S2_fS2_fjLj3072ELj1ELj1ELj4ELj16ENS_18Kernel_traits_baseILj3072ES2_S2_fS2_fjLj128EEEEELb1ELb1ELb1EEEvNS_9BwdParamsE --------------------------
	.section	.nv.shared._ZN10layer_norm31ln_parallel_residual_bwd_kernelINS_13Kernel_traitsI13__nv_bfloat16S2_fS2_fjLj3072ELj1ELj1ELj4ELj16ENS_18Kernel_traits_baseILj3072ES2_S2_fS2_fjLj128EEEEELb1ELb1ELb1EEEvNS_9BwdParamsE,"aw",@nobits
	.sectionflags	@""
	.align	16
	.zero		1024


//--------------------- .nv.shared._ZN10layer_norm31ln_parallel_residual_bwd_kernelINS_13Kernel_traitsIf13__nv_bfloat16fS2_fjLj3072ELj1ELj1ELj4ELj16ENS_18Kernel_traits_baseILj3072EfS2_fS2_fjLj128EEEEELb0ELb0ELb0EEEvNS_9BwdParamsE --------------------------
	.section	.nv.shared._ZN10layer_norm31ln_parallel_residual_bwd_kernelINS_13Kernel_traitsIf13__nv_bfloat16fS2_fjLj3072ELj1ELj1ELj4ELj16ENS_18Kernel_traits_baseILj3072EfS2_fS2_fjLj128EEEEELb0ELb0ELb0EEEvNS_9BwdParamsE,"aw",@nobits
	.sectionflags	@""
	.align	16
	.zero		1024


//--------------------- .nv.shared._ZN10layer_norm31ln_parallel_residual_bwd_kernelINS_13Kernel_traitsIf13__nv_bfloat16fS2_fjLj3072ELj1ELj1ELj4ELj16ENS_18Kernel_traits_baseILj3072EfS2_fS2_fjLj128EEEEELb0ELb0ELb1EEEvNS_9BwdParamsE --------------------------
	.section	.nv.shared._ZN10layer_norm31ln_parallel_residual_bwd_kernelINS_13Kernel_traitsIf13__nv_bfloat16fS2_fjLj3072ELj1ELj1ELj4ELj16ENS_18Kernel_traits_baseILj3072EfS2_fS2_fjLj128EEEEELb0ELb0ELb1EEEvNS_9BwdParamsE,"aw",@nobits
	.sectionflags	@""
	.align	16
	.zero		1024


//--------------------- .nv.shared._ZN10layer_norm31ln_parallel_residual_bwd_kernelINS_13Kernel_traitsIf13__nv_bfloat16fS2_fjLj3072ELj1ELj1ELj4ELj16ENS_18Kernel_traits_baseILj3072EfS2_fS2_fjLj128EEEEELb0ELb1ELb0EEEvNS_9BwdParamsE --------------------------
	.section	.nv.shared._ZN10layer_norm31ln_parallel_residual_bwd_kernelINS_13Kernel_traitsIf13__nv_bfloat16fS2_fjLj3072ELj1ELj1ELj4ELj16ENS_18Kernel_traits_baseILj3072EfS2_fS2_fjLj128EEEEELb0ELb1ELb0EEEvNS_9BwdParamsE,"aw",@nobits
	.sectionflags	@""
	.align	16
	.zero		1024


//--------------------- .nv.shared._ZN10layer_norm31ln_parallel_residual_bwd_kernelINS_13Kernel_traitsIf13__nv_bfloat16fS2_fjLj3072ELj1ELj1ELj4ELj16ENS_18Kernel_traits_baseILj3072EfS2_fS2_fjLj128EEEEELb0ELb1ELb1EEEvNS_9BwdParamsE --------------------------
	.section	.nv.shared._ZN10layer_norm31ln_parallel_residual_bwd_kernelINS_13Kernel_traitsIf13__nv_bfloat16fS2_fjLj3072ELj1ELj1ELj4ELj16ENS_18Kernel_traits_baseILj3072EfS2_fS2_fjLj128EEEEELb0ELb1ELb1EEEvNS_9BwdParamsE,"aw",@nobits
	.sectionflags	@""
	.align	16
	.zero		1024


//--------------------- .nv.shared._ZN10layer_norm31ln_parallel_residual_bwd_kernelINS_13Kernel_traitsIf13__nv_bfloat16fS2_fjLj3072ELj1ELj1ELj4ELj16ENS_18Kernel_traits_baseILj3072EfS2_fS2_fjLj128EEEEELb1ELb0ELb0EEEvNS_9BwdParamsE --------------------------
	.section	.nv.shared._ZN10layer_norm31ln_parallel_residual_bwd_kernelINS_13Kernel_traitsIf13__nv_bfloat16fS2_fjLj3072ELj1ELj1ELj4ELj16ENS_18Kernel_traits_baseILj3072EfS2_fS2_fjLj128EEEEELb1ELb0ELb0EEEvNS_9BwdParamsE,"aw",@nobits
	.sectionflags	@""
	.align	16
	.zero		1024


//--------------------- .nv.shared._ZN10layer_norm31ln_parallel_residual_bwd_kernelINS_13Kernel_traitsIf13__nv_bfloat16fS2_fjLj3072ELj1ELj1ELj4ELj16ENS_18Kernel_traits_baseILj3072EfS2_fS2_fjLj128EEEEELb1ELb0ELb1EEEvNS_9BwdParamsE --------------------------
	.section	.nv.shared._ZN10layer_norm31ln_parallel_residual_bwd_kernelINS_13Kernel_traitsIf13__nv_bfloat16fS2_fjLj3072ELj1ELj1ELj4ELj16ENS_18Kernel_traits_baseILj3072EfS2_fS2_fjLj128EEEEELb1ELb0ELb1EEEvNS_9BwdParamsE,"aw",@nobits
	.sectionflags	@""
	.align	16
	.zero		1024


//--------------------- .nv.shared._ZN10layer_norm22ln_bwd_finalize_kernelINS_22Kernel_traits_finalizeILj3072Ef13__nv_bfloat16fS2_fjLb0ELj1024ELj4ENS_18Kernel_traits_baseILj3072EfS2_fS2_fjLj1024EEEEELb0ELb0EEEvNS_9BwdParamsE --------------------------
	.section	.nv.shared._ZN10layer_norm22ln_bwd_finalize_kernelINS_22Kernel_traits_finalizeILj3072Ef13__nv_bfloat16fS2_fjLb0ELj1024ELj4ENS_18Kernel_traits_baseILj3072EfS2_fS2_fjLj1024EEEEELb0ELb0EEEvNS_9BwdParamsE,"aw",@nobits
	.sectionflags	@""
	.align	16
.nv.shared._ZN10layer_norm22ln_bwd_finalize_kernelINS_22Kernel_traits_finalizeILj3072Ef13__nv_bfloat16fS2_fjLb0ELj1024ELj4ENS_18Kernel_traits_baseILj3072EfS2_fS2_fjLj1024EEEEELb0ELb0EEEvNS_9BwdParamsE:
	.zero		9472


//--------------------- .nv.shared._ZN10layer_norm40ln_parallel_residual_bwd_finalize_kernelINS_22Kernel_traits_finalizeILj3072Ef13__nv_bfloat16fS2_fjLb0ELj1024ELj4ENS_18Kernel_traits_baseILj3072EfS2_fS2_fjLj1024EEEEELb0EEEvNS_9BwdParamsE --------------------------
	.section	.nv.shared._ZN10layer_norm40ln_parallel_residual_bwd_finalize_kernelINS_22Kernel_traits_finalizeILj3072Ef13__nv_bfloat16fS2_fjLb0ELj1024ELj4ENS_18Kernel_traits_baseILj3072EfS2_fS2_fjLj1024EEEEELb0EEEvNS_9BwdParamsE,"aw",@nobits
	.sectionflags	@""
	.align	16
.nv.shared._ZN10layer_norm40ln_parallel_residual_bwd_finalize_kernelINS_22Kernel_traits_finalizeILj3072Ef13__nv_bfloat16fS2_fjLb0ELj1024ELj4ENS_18Kernel_traits_baseILj3072EfS2_fS2_fjLj1024EEEEELb0EEEvNS_9BwdParamsE:
	.zero		17920


//--------------------- .nv.shared._ZN10layer_norm31ln_parallel_residual_bwd_kernelINS_13Kernel_traitsIf13__nv_bfloat16fS2_fjLj3072ELj1ELj1ELj4ELj16ENS_18Kernel_traits_baseILj3072EfS2_fS2_fjLj128EEEEELb1ELb1ELb0EEEvNS_9BwdParamsE --------------------------
	.section	.nv.shared._ZN10layer_norm31ln_parallel_residual_bwd_kernelINS_13Kernel_traitsIf13__nv_bfloat16fS2_fjLj3072ELj1ELj1ELj4ELj16ENS_18Kernel_traits_baseILj3072EfS2_fS2_fjLj128EEEEELb1ELb1ELb0EEEvNS_9BwdParamsE,"aw",@nobits
	.sectionflags	@""
	.align	16
	.zero		1024


//--------------------- .nv.shared._ZN10layer_norm22ln_bwd_finalize_kernelINS_22Kernel_traits_finalizeILj3072Ef13__nv_bfloat16fS2_fjLb0ELj1024ELj4ENS_18Kernel_traits_baseILj3072EfS2_fS2_fjLj1024EEEEELb0ELb1EEEvNS_9BwdParamsE --------------------------
	.section	.nv.shared._ZN10layer_norm22ln_bwd_finalize_kernelINS_22Kernel_traits_finalizeILj3072Ef13__nv_bfloat16fS2_fjLb0ELj1024ELj4ENS_18Kernel_traits_baseILj3072EfS2_fS2_fjLj1024EEEEELb0ELb1EEEvNS_9BwdParamsE,"aw",@nobits
	.sectionflags	@""
	.align	16
.nv.shared._ZN10layer_norm22ln_bwd_finalize_kernelINS_22Kernel_traits_finalizeILj3072Ef13__nv_bfloat16fS2_fjLb0ELj1024ELj4ENS_18Kernel_traits_baseILj3072EfS2_fS2_fjLj1024EEEEELb0ELb1EEEvNS_9BwdParamsE:
	.zero		9472


//--------------------- .nv.shared._ZN10layer_norm40ln_parallel_residual_bwd_finalize_kernelINS_22Kernel_traits_finalizeILj3072Ef13__nv_bfloat16fS2_fjLb0ELj1024ELj4ENS_18Kernel_traits_baseILj3072EfS2_fS2_fjLj1024EEEEELb1EEEvNS_9BwdParamsE --------------------------
	.section	.nv.shared._ZN10layer_norm40ln_parallel_residual_bwd_finalize_kernelINS_22Kernel_traits_finalizeILj3072Ef13__nv_bfloat16fS2_fjLb0ELj1024ELj4ENS_18Kernel_traits_baseILj3072EfS2_fS2_fjLj1024EEEEELb1EEEvNS_9BwdParamsE,"aw",@nobits
	.sectionflags	@""
	.align	16
.nv.shared._ZN10layer_norm40ln_parallel_residual_bwd_finalize_kernelINS_22Kernel_traits_finalizeILj3072Ef13__nv_bfloat16fS2_fjLb0ELj1024ELj4ENS_18Kernel_traits_baseILj3072EfS2_fS2_fjLj1024EEEEELb1EEEvNS_9BwdParamsE:
	.zero		17920


//--------------------- .nv.shared._ZN10layer_norm31ln_parallel_residual_bwd_kernelINS_13Kernel_traitsIf13__nv_bfloat16fS2_fjLj3072ELj1ELj1ELj4ELj16ENS_18Kernel_traits_baseILj3072EfS2_fS2_fjLj128EEEEELb1ELb1ELb1EEEvNS_9BwdParamsE --------------------------
	.section	.nv.shared._ZN10layer_norm31ln_parallel_residual_bwd_kernelINS_13Kernel_traitsIf13__nv_bfloat16fS2_fjLj3072ELj1ELj1ELj4ELj16ENS_18Kernel_traits_baseILj3072EfS2_fS2_fjLj128EEEEELb1ELb1ELb1EEEvNS_9BwdParamsE,"aw",@nobits
	.sectionflags	@""
	.align	16
	.zero		1024


//--------------------- .nv.shared._ZN10layer_norm31ln_parallel_residual_bwd_kernelINS_13Kernel_traitsIf6__halfS2_S2_fjLj3072ELj1ELj1ELj4ELj16ENS_18Kernel_traits_baseILj3072EfS2_S2_S2_fjLj128EEEEELb0ELb0ELb0EEEvNS_9BwdParamsE --------------------------
	.section	.nv.shared._ZN10layer_norm31ln_parallel_residual_bwd_kernelINS_13Kernel_traitsIf6__halfS2_S2_fjLj3072ELj1ELj1ELj4ELj16ENS_18Kernel_traits_baseILj3072EfS2_S2_S2_fjLj128EEEEELb0ELb0ELb0EEEvNS_9BwdParamsE,"aw",@nobits
	.sectionflags	@""
	.align	16
	.zero		1024


//--------------------- .nv.shared._ZN10layer_norm31ln_parallel_residual_bwd_kernelINS_13Kernel_traitsIf6__halfS2_S2_fjLj3072ELj1ELj1ELj4ELj16ENS_18Kernel_traits_baseILj3072EfS2_S2_S2_fjLj128EEEEELb0ELb0ELb1EEEvNS_9BwdParamsE --------------------------
	.section	.nv.shared._ZN10layer_norm31ln_parallel_residual_bwd_kernelINS_13Kernel_traitsIf6__halfS2_S2_fjLj3072ELj1ELj1ELj4ELj16ENS_18Kernel_traits_baseILj3072EfS2_S2_S2_fjLj128EEEEELb0ELb0ELb1EEEvNS_9BwdParamsE,"aw",@nobits
	.sectionflags	@""
	.align	16
	.zero		1024


//--------------------- .nv.shared._ZN10layer_norm31ln_parallel_residual_bwd_kernelINS_13Kernel_traitsIf6__halfS2_S2_fjLj3072ELj1ELj1ELj4ELj16ENS_18Kernel_traits_baseILj3072EfS2_S2_S2_fjLj128EEEEELb0ELb1ELb0EEEvNS_9BwdParamsE --------------------------
	.section	.nv.shared._ZN10layer_norm31ln_parallel_residual_bwd_kernelINS_13Kernel_traitsIf6__halfS2_S2_fjLj3072ELj1ELj1ELj4ELj16ENS_18Kernel_traits_baseILj3072EfS2_S2_S2_fjLj128EEEEELb0ELb1ELb0EEEvNS_9BwdParamsE,"aw",@nobits
	.sectionflags	@""
	.align	16
	.zero		1024


//--------------------- .nv.shared._ZN10layer_norm31ln_parallel_residual_bwd_kernelINS_13Kernel_traitsIf6__halfS2_S2_fjLj3072ELj1ELj1ELj4ELj16ENS_18Kernel_traits_baseILj3072EfS2_S2_S2_fjLj128EEEEELb0ELb1ELb1EEEvNS_9BwdParamsE --------------------------
	.section	.nv.shared._ZN10layer_norm31ln_parallel_residual_bwd_kernelINS_13Kernel_traitsIf6__halfS2_S2_fjLj3072ELj1ELj1ELj4ELj16ENS_18Kernel_traits_baseILj3072EfS2_S2_S2_fjLj128EEEEELb0ELb1ELb1EEEvNS_9BwdParamsE,"aw",@nobits
	.sectionflags	@""
	.align	16
	.zero		1024


//--------------------- .nv.shared._ZN10layer_norm31ln_parallel_residual_bwd_kernelINS_13Kernel_traitsIf6__halfS2_S2_fjLj3072ELj1ELj1ELj4ELj16ENS_18Kernel_traits_baseILj3072EfS2_S2_S2_fjLj128EEEEELb1ELb0ELb0EEEvNS_9BwdParamsE --------------------------
	.section	.nv.shared._ZN10layer_norm31ln_parallel_residual_bwd_kernelINS_13Kernel_traitsIf6__halfS2_S2_fjLj3072ELj1ELj1ELj4ELj16ENS_18Kernel_traits_baseILj3072EfS2_S2_S2_fjLj128EEEEELb1ELb0ELb0EEEvNS_9BwdParamsE,"aw",@nobits
	.sectionflags	@""
	.align	16
	.zero		1024


//--------------------- .nv.shared._ZN10layer_norm31ln_parallel_residual_bwd_kernelINS_13Kernel_traitsIf6__halfS2_S2_fjLj3072ELj1ELj1ELj4ELj16ENS_18Kernel_traits_baseILj3072EfS2_S2_S2_fjLj128EEEEELb1ELb0ELb1EEEvNS_9BwdParamsE --------------------------
	.section	.nv.shared._ZN10layer_norm31ln_parallel_residual_bwd_kernelINS_13Kernel_traitsIf6__halfS2_S2_fjLj3072ELj1ELj1ELj4ELj16ENS_18Kernel_traits_baseILj3072EfS2_S2_S2_fjLj128EEEEELb1ELb0ELb1EEEvNS_9BwdParamsE,"aw",@nobits
	.sectionflags	@""
	.align	16
	.zero		1024


//--------------------- .nv.shared._ZN10layer_norm22ln_bwd_finalize_kernelINS_22Kernel_traits_finalizeILj3072Ef6__halfS2_S2_fjLb0ELj1024ELj4ENS_18Kernel_traits_baseILj3072EfS2_S2_S2_fjLj1024EEEEELb0ELb0EEEvNS_9BwdParamsE --------------------------
	.section	.nv.shared._ZN10layer_norm22ln_bwd_finalize_kernelINS_22Kernel_traits_finalizeILj3072Ef6__halfS2_S2_fjLb0ELj1024ELj4ENS_18Kernel_traits_baseILj3072EfS2_S2_S2_fjLj1024EEEEELb0ELb0EEEvNS_9BwdParamsE,"aw",@nobits
	.sectionflags	@""
	.align	16
.nv.shared._ZN10layer_norm22ln_bwd_finalize_kernelINS_22Kernel_traits_finalizeILj3072Ef6__halfS2_S2_fjLb0ELj1024ELj4ENS_18Kernel_traits_baseILj3072EfS2_S2_S2_fjLj1024EEEEELb0ELb0EEEvNS_9BwdParamsE:
	.zero		9472


//--------------------- .nv.shared._ZN10layer_norm40ln_parallel_residual_bwd_finalize_kernelINS_22Kernel_traits_finalizeILj3072Ef6__halfS2_S2_fjLb0ELj1024ELj4ENS_18Kernel_traits_baseILj3072EfS2_S2_S2_fjLj1024EEEEELb0EEEvNS_9BwdParamsE --------------------------
	.section	.nv.shared._ZN10layer_norm40ln_parallel_residual_bwd_finalize_kernelINS_22Kernel_traits_finalizeILj3072Ef6__halfS2_S2_fjLb0ELj1024ELj4ENS_18Kernel_traits_baseILj3072EfS2_S2_S2_fjLj1024EEEEELb0EEEvNS_9BwdParamsE,"aw",@nobits
	.sectionflags	@""
	.align	16
.nv.shared._ZN10layer_norm40ln_parallel_residual_bwd_finalize_kernelINS_22Kernel_traits_finalizeILj3072Ef6__halfS2_S2_fjLb0ELj1024ELj4ENS_18Kernel_traits_baseILj3072EfS2_S2_S2_fjLj1024EEEEELb0EEEvNS_9BwdParamsE:
	.zero		17920


//--------------------- .nv.shared._ZN10layer_norm31ln_parallel_residual_bwd_kernelINS_13Kernel_traitsIf6__halfS2_S2_fjLj3072ELj1ELj1ELj4ELj16ENS_18Kernel_traits_baseILj3072EfS2_S2_S2_fjLj128EEEEELb1ELb1ELb0EEEvNS_9BwdParamsE --------------------------
	.section	.nv.shared._ZN10layer_norm31ln_parallel_residual_bwd_kernelINS_13Kernel_traitsIf6__halfS2_S2_fjLj3072ELj1ELj1ELj4ELj16ENS_18Kernel_traits_baseILj3072EfS2_S2_S2_fjLj128EEEEELb1ELb1ELb0EEEvNS_9BwdParamsE,"aw",@nobits
	.sectionflags	@""
	.align	16
	.zero		1024


//--------------------- .nv.shared._ZN10layer_norm22ln_bwd_finalize_kernelINS_22Kernel_traits_finalizeILj3072Ef6__halfS2_S2_fjLb0ELj1024ELj4ENS_18Kernel_traits_baseILj3072EfS2_S2_S2_fjLj1024EEEEELb0ELb1EEEvNS_9BwdParamsE --------------------------
	.section	.nv.shared._ZN10layer_norm22ln_bwd_finalize_kernelINS_22Kernel_traits_finalizeILj3072Ef6__halfS2_S2_fjLb0ELj1024ELj4ENS_18Kernel_traits_baseILj3072EfS2_S2_S2_fjLj1024EEEEELb0ELb1EEEvNS_9BwdParamsE,"aw",@nobits
	.sectionflags	@""
	.align	16
.nv.shared._ZN10layer_norm22ln_bwd_finalize_kernelINS_22Kernel_traits_finalizeILj3072Ef6__halfS2_S2_fjLb0ELj1024ELj4ENS_18Kernel_traits_baseILj3072EfS2_S2_S2_fjLj1024EEEEELb0ELb1EEEvNS_9BwdParamsE:
	.zero		9472


//--------------------- .nv.shared._ZN10layer_norm40ln_parallel_residual_bwd_finalize_kernelINS_22Kernel_traits_finalizeILj3072Ef6__halfS2_S2_fjLb0ELj1024ELj4ENS_18Kernel_traits_baseILj3072EfS2_S2_S2_fjLj1024EEEEELb1EEEvNS_9BwdParamsE --------------------------
	.section	.nv.shared._ZN10layer_norm40ln_parallel_residual_bwd_finalize_kernelINS_22Kernel_traits_finalizeILj3072Ef6__halfS2_S2_fjLb0ELj1024ELj4ENS_18Kernel_traits_baseILj3072EfS2_S2_S2_fjLj1024EEEEELb1EEEvNS_9BwdParamsE,"aw",@nobits
	.sectionflags	@""
	.align	16
.nv.shared._ZN10layer_norm40ln_parallel_residual_bwd_finalize_kernelINS_22Kernel_traits_finalizeILj3072Ef6__halfS2_S2_fjLb0ELj1024ELj4ENS_18Kernel_traits_baseILj3072EfS2_S2_S2_fjLj1024EEEEELb1EEEvNS_9BwdParamsE:
	.zero		17920


//--------------------- .nv.shared._ZN10layer_norm31ln_parallel_residual_bwd_kernelINS_13Kernel_traitsIf6__halfS2_S2_fjLj3072ELj1ELj1ELj4ELj16ENS_18Kernel_traits_baseILj3072EfS2_S2_S2_fjLj128EEEEELb1ELb1ELb1EEEvNS_9BwdParamsE --------------------------
	.section	.nv.shared._ZN10layer_norm31ln_parallel_residual_bwd_kernelINS_13Kernel_traitsIf6__halfS2_S2_fjLj3072ELj1ELj1ELj4ELj16ENS_18Kernel_traits_baseILj3072EfS2_S2_S2_fjLj128EEEEELb1ELb1ELb1EEEvNS_9BwdParamsE,"aw",@nobits
	.sectionflags	@""
	.align	16
	.zero		1024


//--------------------- .nv.shared._ZN10layer_norm31ln_parallel_residual_bwd_kernelINS_13Kernel_traitsI6__halfS2_fS2_fjLj3072ELj1ELj1ELj4ELj16ENS_18Kernel_traits_baseILj3072ES2_S2_fS2_fjLj128EEEEELb0ELb0ELb0EEEvNS_9BwdParamsE --------------------------
	.section	.nv.shared._ZN10layer_norm31ln_parallel_residual_bwd_kernelINS_13Kernel_traitsI6__halfS2_fS2_fjLj3072ELj1ELj1ELj4ELj16ENS_18Kernel_traits_baseILj3072ES2_S2_fS2_fjLj128EEEEELb0ELb0ELb0EEEvNS_9BwdParamsE,"aw",@nobits
	.sectionflags	@""
	.align	16
	.zero		1024


//--------------------- .nv.shared._ZN10layer_norm31ln_parallel_residual_bwd_kernelINS_13Kernel_traitsI6__halfS2_fS2_fjLj3072ELj1ELj1ELj4ELj16ENS_18Kernel_traits_baseILj3072ES2_S2_fS2_fjLj128EEEEELb0ELb0ELb1EEEvNS_9BwdParamsE --------------------------
	.section	.nv.shared._ZN10layer_norm31ln_parallel_residual_bwd_kernelINS_13Kernel_traitsI6__halfS2_fS2_fjLj3072ELj1ELj1ELj4ELj16ENS_18Kernel_traits_baseILj3072ES2_S2_fS2_fjLj128EEEEELb0ELb0ELb1EEEvNS_9BwdParamsE,"aw",@nobits
	.sectionflags	@""
	.align	16
	.zero		1024


//--------------------- .nv.shared._ZN10layer_norm31ln_parallel_residual_bwd_kernelINS_13Kernel_traitsI6__halfS2_fS2_fjLj3072ELj1ELj1ELj4ELj16ENS_18Kernel_traits_baseILj3072ES2_S2_fS2_fjLj128EEEEELb0ELb1ELb0EEEvNS_9BwdParamsE --------------------------
	.section	.nv.shared._ZN10layer_norm31ln_parallel_residual_bwd_kernelINS_13Kernel_traitsI6__halfS2_fS2_fjLj3072ELj1ELj1ELj4ELj16ENS_18Kernel_traits_baseILj3072ES2_S2_fS2_fjLj128EEEEELb0ELb1ELb0EEEvNS_9BwdParamsE,"aw",@nobits
	.sectionflags	@""
	.align	16
	.zero		1024


//--------------------- .nv.shared._ZN10layer_norm31ln_parallel_residual_bwd_kernelINS_13Kernel_traitsI6__halfS2_fS2_fjLj3072ELj1ELj1ELj4ELj16ENS_18Kernel_traits_baseILj3072ES2_S2_fS2_fjLj128EEEEELb0ELb1ELb1EEEvNS_9BwdParamsE --------------------------
	.section	.nv.shared._ZN10layer_norm31ln_parallel_residual_bwd_kernelINS_13Kernel_traitsI6__halfS2_fS2_fjLj3072ELj1ELj1ELj4ELj16ENS_18Kernel_traits_baseILj3072ES2_S2_fS2_fjLj128EEEEELb0ELb1ELb1EEEvNS_9BwdParamsE,"aw",@nobits
	.sectionflags	@""
	.align	16
	.zero		1024


//--------------------- .nv.shared._ZN10layer_norm31ln_parallel_residual_bwd_kernelINS_13Kernel_traitsI6__halfS2_fS2_fjLj3072ELj1ELj1ELj4ELj16ENS_18Kernel_traits_baseILj3072ES2_S2_fS2_fjLj128EEEEELb1ELb0ELb0EEEvNS_9BwdParamsE --------------------------
	.section	.nv.shared._ZN10layer_norm31ln_parallel_residual_bwd_kernelINS_13Kernel_traitsI6__halfS2_fS2_fjLj3072ELj1ELj1ELj4ELj16ENS_18Kernel_traits_baseILj3072ES2_S2_fS2_fjLj128EEEEELb1ELb0ELb0EEEvNS_9BwdParamsE,"aw",@nobits
	.sectionflags	@""
	.align	16
	.zero		1024


//--------------------- .nv.shared._ZN10layer_norm31ln_parallel_residual_bwd_kernelINS_13Kernel_traitsI6__halfS2_fS2_fjLj3072ELj1ELj1ELj4ELj16ENS_18Kernel_traits_baseILj3072ES2_S2_fS2_fjLj128EEEEELb1ELb0ELb1EEEvNS_9BwdParamsE --------------------------
	.section	.nv.shared._ZN10layer_norm31ln_parallel_residual_bwd_kernelINS_13Kernel_traitsI6__halfS2_fS2_fjLj3072ELj1ELj1ELj4ELj16ENS_18Kernel_traits_baseILj3072ES2_S2_fS2_fjLj128EEEEELb1ELb0ELb1EEEvNS_9BwdParamsE,"aw",@nobits
	.sectionflags	@""
	.align	16
	.zero		1024


//--------------------- .nv.shared._ZN10layer_norm22ln_bwd_finalize_kernelINS_22Kernel_traits_finalizeILj3072E6__halfS2_fS2_fjLb0ELj1024ELj4ENS_18Kernel_traits_baseILj3072ES2_S2_fS2_fjLj1024EEEEELb0ELb0EEEvNS_9BwdParamsE --------------------------
	.section	.nv.shared._ZN10layer_norm22ln_bwd_finalize_kernelINS_22Kernel_traits_finalizeILj3072E6__halfS2_fS2_fjLb0ELj1024ELj4ENS_18Kernel_traits_baseILj3072ES2_S2_fS2_fjLj1024EEEEELb0ELb0EEEvNS_9BwdParamsE,"aw",@nobits
	.sectionflags	@""
	.align	16
.nv.shared._ZN10layer_norm22ln_bwd_finalize_kernelINS_22Kernel_traits_finalizeILj3072E6__halfS2_fS2_fjLb0ELj1024ELj4ENS_18Kernel_traits_baseILj3072ES2_S2_fS2_fjLj1024EEEEELb0ELb0EEEvNS_9BwdParamsE:
	.zero		9472


//--------------------- .nv.shared._ZN10layer_norm40ln_parallel_residual_bwd_finalize_kernelINS_22Kernel_traits_finalizeILj3072E6__halfS2_fS2_fjLb0ELj1024ELj4ENS_18Kernel_traits_baseILj3072ES2_S2_fS2_fjLj1024EEEEELb0EEEvNS_9BwdParamsE --------------------------
	.section	.nv.shared._ZN10layer_norm40ln_parallel_residual_bwd_finalize_kernelINS_22Kernel_traits_finalizeILj3072E6__halfS2_fS2_fjLb0ELj1024ELj4ENS_18Kernel_traits_baseILj3072ES2_S2_fS2_fjLj1024EEEEELb0EEEvNS_9BwdParamsE,"aw",@nobits
	.sectionflags	@""
	.align	16
.nv.shared._ZN10layer_norm40ln_parallel_residual_bwd_finalize_kernelINS_22Kernel_traits_finalizeILj3072E6__halfS2_fS2_fjLb0ELj1024ELj4ENS_18Kernel_traits_baseILj3072ES2_S2_fS2_fjLj1024EEEEELb0EEEvNS_9BwdParamsE:
	.zero		17920


//--------------------- .nv.shared._ZN10layer_norm31ln_parallel_residual_bwd_kernelINS_13Kernel_traitsI6__halfS2_fS2_fjLj3072ELj1ELj1ELj4ELj16ENS_18Kernel_traits_baseILj3072ES2_S2_fS2_fjLj128EEEEELb1ELb1ELb0EEEvNS_9BwdParamsE --------------------------
	.section	.nv.shared._ZN10layer_norm31ln_parallel_residual_bwd_kernelINS_13Kernel_traitsI6__halfS2_fS2_fjLj3072ELj1ELj1ELj4ELj16ENS_18Kernel_traits_baseILj3072ES2_S2_fS2_fjLj128EEEEELb1ELb1ELb0EEEvNS_9BwdParamsE,"aw",@nobits
	.sectionflags	@""
	.align	16
	.zero		1024


//--------------------- .nv.shared._ZN10layer_norm22ln_bwd_finalize_kernelINS_22Kernel_traits_finalizeILj3072E6__halfS2_fS2_fjLb0ELj1024ELj4ENS_18Kernel_traits_baseILj3072ES2_S2_fS2_fjLj1024EEEEELb0ELb1EEEvNS_9BwdParamsE --------------------------
	.section	.nv.shared._ZN10layer_norm22ln_bwd_finalize_kernelINS_22Kernel_traits_finalizeILj3072E6__halfS2_fS2_fjLb0ELj1024ELj4ENS_18Kernel_traits_baseILj3072ES2_S2_fS2_fjLj1024EEEEELb0ELb1EEEvNS_9BwdParamsE,"aw",@nobits
	.sectionflags	@""
	.align	16
.nv.shared._ZN10layer_norm22ln_bwd_finalize_kernelINS_22Kernel_traits_finalizeILj3072E6__halfS2_fS2_fjLb0ELj1024ELj4ENS_18Kernel_traits_baseILj3072ES2_S2_fS2_fjLj1024EEEEELb0ELb1EEEvNS_9BwdParamsE:
	.zero		9472


//--------------------- .nv.shared._ZN10layer_norm40ln_parallel_residual_bwd_finalize_kernelINS_22Kernel_traits_finalizeILj3072E6__halfS2_fS2_fjLb0ELj1024ELj4ENS_18Kernel_traits_baseILj3072ES2_S2_fS2_fjLj1024EEEEELb1EEEvNS_9BwdParamsE --------------------------
	.section	.nv.shared._ZN10layer_norm40ln_parallel_residual_bwd_finalize_kernelINS_22Kernel_traits_finalizeILj3072E6__halfS2_fS2_fjLb0ELj1024ELj4ENS_18Kernel_traits_baseILj3072ES2_S2_fS2_fjLj1024EEEEELb1EEEvNS_9BwdParamsE,"aw",@nobits
	.sectionflags	@""
	.align	16
.nv.shared._ZN10layer_norm40ln_parallel_residual_bwd_finalize_kernelINS_22Kernel_traits_finalizeILj3072E6__halfS2_fS2_fjLb0ELj1024ELj4ENS_18Kernel_traits_baseILj3072ES2_S2_fS2_fjLj1024EEEEELb1EEEvNS_9BwdParamsE:
	.zero		17920


//--------------------- .nv.shared._ZN10layer_norm31ln_parallel_residual_bwd_kernelINS_13Kernel_traitsI6__halfS2_fS2_fjLj3072ELj1ELj1ELj4ELj16ENS_18Kernel_traits_baseILj3072ES2_S2_fS2_fjLj128EEEEELb1ELb1ELb1EEEvNS_9BwdParamsE --------------------------
	.section	.nv.shared._ZN10layer_norm31ln_parallel_residual_bwd_kernelINS_13Kernel_traitsI6__halfS2_fS2_fjLj3072ELj1ELj1ELj4ELj16ENS_18Kernel_traits_baseILj3072ES2_S2_fS2_fjLj128EEEEELb1ELb1ELb1EEEvNS_9BwdParamsE,"aw",@nobits
	.sectionflags	@""
	.align	16
	.zero		1024


//--------------------- .nv.shared._ZN10layer_norm31ln_parallel_residual_bwd_kernelINS_13Kernel_traitsIf6__halffS2_fjLj3072ELj1ELj1ELj4ELj16ENS_18Kernel_traits_baseILj3072EfS2_fS2_fjLj128EEEEELb0ELb0ELb0EEEvNS_9BwdParamsE --------------------------
	.section	.nv.shared._ZN10layer_norm31ln_parallel_residual_bwd_kernelINS_13Kernel_traitsIf6__halffS2_fjLj3072ELj1ELj1ELj4ELj16ENS_18Kernel_traits_baseILj3072EfS2_fS2_fjLj128EEEEELb0ELb0ELb0EEEvNS_9BwdParamsE,"aw",@nobits
	.sectionflags	@""
	.align	16
	.zero		1024


//--------------------- .nv.shared._ZN10layer_norm31ln_parallel_residual_bwd_kernelINS_13Kernel_traitsIf6__halffS2_fjLj3072ELj1ELj1ELj4ELj16ENS_18Kernel_traits_baseILj3072EfS2_fS2_fjLj128EEEEELb0ELb0ELb1EEEvNS_9BwdParamsE --------------------------
	.section	.nv.shared._ZN10layer_norm31ln_parallel_residual_bwd_kernelINS_13Kernel_traitsIf6__halffS2_fjLj3072ELj1ELj1ELj4ELj16ENS_18Kernel_traits_baseILj3072EfS2_fS2_fjLj128EEEEELb0ELb0ELb1EEEvNS_9BwdParamsE,"aw",@nobits
	.sectionflags	@""
	.align	16
	.zero		1024


//--------------------- .nv.shared._ZN10layer_norm31ln_parallel_residual_bwd_kernelINS_13Kernel_traitsIf6__halffS2_fjLj3072ELj1ELj1ELj4ELj16ENS_18Kernel_traits_baseILj3072EfS2_fS2_fjLj128EEEEELb0ELb1ELb0EEEvNS_9BwdParamsE --------------------------
	.section	.nv.shared._ZN10layer_norm31ln_parallel_residual_bwd_kernelINS_13Kernel_traitsIf6__halffS2_fjLj3072ELj1ELj1ELj4ELj16ENS_18Kernel_traits_baseILj3072EfS2_fS2_fjLj128EEEEELb0ELb1ELb0EEEvNS_9BwdParamsE,"aw",@nobits
	.sectionflags	@""
	.align	16
	.zero		1024


//--------------------- .nv.shared._ZN10layer_norm31ln_parallel_residual_bwd_kernelINS_13Kernel_traitsIf6__halffS2_fjLj3072ELj1ELj1ELj4ELj16ENS_18Kernel_traits_baseILj3072EfS2_fS2_fjLj128EEEEELb0ELb1ELb1EEEvNS_9BwdParamsE --------------------------
	.section	.nv.shared._ZN10layer_norm31ln_parallel_residual_bwd_kernelINS_13Kernel_traitsIf6__halffS2_fjLj3072ELj1ELj1ELj4ELj16ENS_18Kernel_traits_baseILj3072EfS2_fS2_fjLj128EEEEELb0ELb1ELb1EEEvNS_9BwdParamsE,"aw",@nobits
	.sectionflags	@""
	.align	16
	.zero		1024


//--------------------- .nv.shared._ZN10layer_norm31ln_parallel_residual_bwd_kernelINS_13Kernel_traitsIf6__halffS2_fjLj3072ELj1ELj1ELj4ELj16ENS_18Kernel_traits_baseILj3072EfS2_fS2_fjLj128EEEEELb1ELb0ELb0EEEvNS_9BwdParamsE --------------------------
	.section	.nv.shared._ZN10layer_norm31ln_parallel_residual_bwd_kernelINS_13Kernel_traitsIf6__halffS2_fjLj3072ELj1ELj1ELj4ELj16ENS_18Kernel_traits_baseILj3072EfS2_fS2_fjLj128EEEEELb1ELb0ELb0EEEvNS_9BwdParamsE,"aw",@nobits
	.sectionflags	@""
	.align	16
	.zero		1024


//--------------------- .nv.shared._ZN10layer_norm31ln_parallel_residual_bwd_kernelINS_13Kernel_traitsIf6__halffS2_fjLj3072ELj1ELj1ELj4ELj16ENS_18Kernel_traits_baseILj3072EfS2_fS2_fjLj128EEEEELb1ELb0ELb1EEEvNS_9BwdParamsE --------------------------
	.section	.nv.shared._ZN10layer_norm31ln_parallel_residual_bwd_kernelINS_13Kernel_traitsIf6__halffS2_fjLj3072ELj1ELj1ELj4ELj16ENS_18Kernel_traits_baseILj3072EfS2_fS2_fjLj128EEEEELb1ELb0ELb1EEEvNS_9BwdParamsE,"aw",@nobits
	.sectionflags	@""
	.align	16
	.zero		1024


//--------------------- .nv.shared._ZN10layer_norm22ln_bwd_finalize_kernelINS_22Kernel_traits_finalizeILj3072Ef6__halffS2_fjLb0ELj1024ELj4ENS_18Kernel_traits_baseILj3072EfS2_fS2_fjLj1024EEEEELb0ELb0EEEvNS_9BwdParamsE --------------------------
	.section	.nv.shared._ZN10layer_norm22ln_bwd_finalize_kernelINS_22Kernel_traits_finalizeILj3072Ef6__halffS2_fjLb0ELj1024ELj4ENS_18Kernel_traits_baseILj3072EfS2_fS2_fjLj1024EEEEELb0ELb0EEEvNS_9BwdParamsE,"aw",@nobits
	.sectionflags	@""
	.align	16
.nv.shared._ZN10layer_norm22ln_bwd_finalize_kernelINS_22Kernel_traits_finalizeILj3072Ef6__halffS2_fjLb0ELj1024ELj4ENS_18Kernel_traits_baseILj3072EfS2_fS2_fjLj1024EEEEELb0ELb0EEEvNS_9BwdParamsE:
	.zero		9472


//--------------------- .nv.shared._ZN10layer_norm40ln_parallel_residual_bwd_finalize_kernelINS_22Kernel_traits_finalizeILj3072Ef6__halffS2_fjLb0ELj1024ELj4ENS_18Kernel_traits_baseILj3072EfS2_fS2_fjLj1024EEEEELb0EEEvNS_9BwdParamsE --------------------------
	.section	.nv.shared._ZN10layer_norm40ln_parallel_residual_bwd_finalize_kernelINS_22Kernel_traits_finalizeILj3072Ef6__halffS2_fjLb0ELj1024ELj4ENS_18Kernel_traits_baseILj3072EfS2_fS2_fjLj1024EEEEELb0EEEvNS_9BwdParamsE,"aw",@nobits
	.sectionflags	@""
	.align	16
.nv.shared._ZN10layer_norm40ln_parallel_residual_bwd_finalize_kernelINS_22Kernel_traits_finalizeILj3072Ef6__halffS2_fjLb0ELj1024ELj4ENS_18Kernel_traits_baseILj3072EfS2_fS2_fjLj1024EEEEELb0EEEvNS_9BwdParamsE:
	.zero		17920


//--------------------- .nv.shared._ZN10layer_norm31ln_parallel_residual_bwd_kernelINS_13Kernel_traitsIf6__halffS2_fjLj3072ELj1ELj1ELj4ELj16ENS_18Kernel_traits_baseILj3072EfS2_fS2_fjLj128EEEEELb1ELb1ELb0EEEvNS_9BwdParamsE --------------------------
	.section	.nv.shared._ZN10layer_norm31ln_parallel_residual_bwd_kernelINS_13Kernel_traitsIf6__halffS2_fjLj3072ELj1ELj1ELj4ELj16ENS_18Kernel_traits_baseILj3072EfS2_fS2_fjLj128EEEEELb1ELb1ELb0EEEvNS_9BwdParamsE,"aw",@nobits
	.sectionflags	@""
	.align	16
	.zero		1024


//--------------------- .nv.shared._ZN10layer_norm22ln_bwd_finalize_kernelINS_22Kernel_traits_finalizeILj3072Ef6__halffS2_fjLb0ELj1024ELj4ENS_18Kernel_traits_baseILj3072EfS2_fS2_fjLj1024EEEEELb0ELb1EEEvNS_9BwdParamsE --------------------------
	.section	.nv.shared._ZN10layer_norm22ln_bwd_finalize_kernelINS_22Kernel_traits_finalizeILj3072Ef6__halffS2_fjLb0ELj1024ELj4ENS_18Kernel_traits_baseILj3072EfS2_fS2_fjLj1024EEEEELb0ELb1EEEvNS_9BwdParamsE,"aw",@nobits
	.sectionflags	@""
	.align	16
.nv.shared._ZN10layer_norm22ln_bwd_finalize_kernelINS_22Kernel_traits_finalizeILj3072Ef6__halffS2_fjLb0ELj1024ELj4ENS_18Kernel_traits_baseILj3072EfS2_fS2_fjLj1024EEEEELb0ELb1EEEvNS_9BwdParamsE:
	.zero		9472


//--------------------- .nv.shared._ZN10layer_norm40ln_parallel_residual_bwd_finalize_kernelINS_22Kernel_traits_finalizeILj3072Ef6__halffS2_fjLb0ELj1024ELj4ENS_18Kernel_traits_baseILj3072EfS2_fS2_fjLj1024EEEEELb1EEEvNS_9BwdParamsE --------------------------
	.section	.nv.shared._ZN10layer_norm40ln_parallel_residual_bwd_finalize_kernelINS_22Kernel_traits_finalizeILj3072Ef6__halffS2_fjLb0ELj1024ELj4ENS_18Kernel_traits_baseILj3072EfS2_fS2_fjLj1024EEEEELb1EEEvNS_9BwdParamsE,"aw",@nobits
	.sectionflags	@""
	.align	16
.nv.shared._ZN10layer_norm40ln_parallel_residual_bwd_finalize_kernelINS_22Kernel_traits_finalizeILj3072Ef6__halffS2_fjLb0ELj1024ELj4ENS_18Kernel_traits_baseILj3072EfS2_fS2_fjLj1024EEEEELb1EEEvNS_9BwdParamsE:
	.zero		17920


//--------------------- .nv.shared._ZN10layer_norm31ln_parallel_residual_bwd_kernelINS_13Kernel_traitsIf6__halffS2_fjLj3072ELj1ELj1ELj4ELj16ENS_18Kernel_traits_baseILj3072EfS2_fS2_fjLj128EEEEELb1ELb1ELb1EEEvNS_9BwdParamsE --------------------------
	.section	.nv.shared._ZN10layer_norm31ln_parallel_residual_bwd_kernelINS_13Kernel_traitsIf6__halffS2_fjLj3072ELj1ELj1ELj4ELj16ENS_18Kernel_traits_baseILj3072EfS2_fS2_fjLj128EEEEELb1ELb1ELb1EEEvNS_9BwdParamsE,"aw",@nobits
	.sectionflags	@""
	.align	16
	.zero		1024


//--------------------- .nv.shared._ZN10layer_norm31ln_parallel_residual_bwd_kernelINS_13Kernel_traitsI6__halfffffjLj3072ELj1ELj1ELj4ELj16ENS_18Kernel_traits_baseILj3072ES2_ffffjLj128EEEEELb0ELb0ELb0EEEvNS_9BwdParamsE --------------------------
	.section	.nv.shared._ZN10layer_norm31ln_parallel_residual_bwd_kernelINS_13Kernel_traitsI6__halfffffjLj3072ELj1ELj1ELj4ELj16ENS_18Kernel_traits_baseILj3072ES2_ffffjLj128EEEEELb0ELb0ELb0EEEvNS_9BwdParamsE,"aw",@nobits
	.sectionflags	@""
	.align	16
	.zero		1024


//--------------------- .nv.shared._ZN10layer_norm31ln_parallel_residual_bwd_kernelINS_13Kernel_traitsI6__halfffffjLj3072ELj1ELj1ELj4ELj16ENS_18Kernel_traits_baseILj3072ES2_ffffjLj128EEEEELb0ELb0ELb1EEEvNS_9BwdParamsE --------------------------
	.section	.nv.shared._ZN10layer_norm31ln_parallel_residual_bwd_kernelINS_13Kernel_traitsI6__halfffffjLj3072ELj1ELj1ELj4ELj16ENS_18Kernel_traits_baseILj3072ES2_ffffjLj128EEEEELb0ELb0ELb1EEEvNS_9BwdParamsE,"aw",@nobits
	.sectionflags	@""
	.align	16
	.zero		1024


//--------------------- .nv.shared._ZN10layer_norm31ln_parallel_residual_bwd_kernelINS_13Kernel_traitsI6__halfffffjLj3072ELj1ELj1ELj4ELj16ENS_18Kernel_traits_baseILj3072ES2_ffffjLj128EEEEELb0ELb1ELb0EEEvNS_9BwdParamsE --------------------------
	.section	.nv.shared._ZN10layer_norm31ln_parallel_residual_bwd_kernelINS_13Kernel_traitsI6__halfffffjLj3072ELj1ELj1ELj4ELj16ENS_18Kernel_traits_baseILj3072ES2_ffffjLj128EEEEELb0ELb1ELb0EEEvNS_9BwdParamsE,"aw",@nobits
	.sectionflags	@""
	.align	16
	.zero		1024


//--------------------- .nv.shared._ZN10layer_norm31ln_parallel_residual_bwd_kernelINS_13Kernel_traitsI6__halfffffjLj3072ELj1ELj1ELj4ELj16ENS_18Kernel_traits_baseILj3072ES2_ffffjLj128EEEEELb0ELb1ELb1EEEvNS_9BwdParamsE --------------------------
	.section	.nv.shared._ZN10layer_norm31ln_parallel_residual_bwd_kernelINS_13Kernel_traitsI6__halfffffjLj3072ELj1ELj1ELj4ELj16ENS_18Kernel_traits_baseILj3072ES2_ffffjLj128EEEEELb0ELb1ELb1EEEvNS_9BwdParamsE,"aw",@nobits
	.sectionflags	@""
	.align	16
	.zero		1024


//--------------------- .nv.shared._ZN10layer_norm31ln_parallel_residual_bwd_kernelINS_13Kernel_traitsI6__halfffffjLj3072ELj1ELj1ELj4ELj16ENS_18Kernel_traits_baseILj3072ES2_ffffjLj128EEEEELb1ELb0ELb0EEEvNS_9BwdParamsE --------------------------
	.section	.nv.shared._ZN10layer_norm31ln_parallel_residual_bwd_kernelINS_13Kernel_traitsI6__halfffffjLj3072ELj1ELj1ELj4ELj16ENS_18Kernel_traits_baseILj3072ES2_ffffjLj128EEEEELb1ELb0ELb0EEEvNS_9BwdParamsE,"aw",@nobits
	.sectionflags	@""
	.align	16
	.zero		1024


//--------------------- .nv.shared._ZN10layer_norm31ln_parallel_residual_bwd_kernelINS_13Kernel_traitsI6__halfffffjLj3072ELj1ELj1ELj4ELj16ENS_18Kernel_traits_baseILj3072ES2_ffffjLj128EEEEELb1ELb0ELb1EEEvNS_9BwdParamsE --------------------------
	.section	.nv.shared._ZN10layer_norm31ln_parallel_residual_bwd_kernelINS_13Kernel_traitsI6__halfffffjLj3072ELj1ELj1ELj4ELj16ENS_18Kernel_traits_baseILj3072ES2_ffffjLj128EEEEELb1ELb0ELb1EEEvNS_9BwdParamsE,"aw",@nobits
	.sectionflags	@""
	.align	16
	.zero		1024


//--------------------- .nv.shared._ZN10layer_norm22ln_bwd_finalize_kernelINS_22Kernel_traits_finalizeILj3072E6__halfffffjLb0ELj1024ELj4ENS_18Kernel_traits_baseILj3072ES2_ffffjLj1024EEEEELb0ELb0EEEvNS_9BwdParamsE --------------------------
	.section	.nv.shared._ZN10layer_norm22ln_bwd_finalize_kernelINS_22Kernel_traits_finalizeILj3072E6__halfffffjLb0ELj1024ELj4ENS_18Kernel_traits_baseILj3072ES2_ffffjLj1024EEEEELb0ELb0EEEvNS_9BwdParamsE,"aw",@nobits
	.sectionflags	@""
	.align	16
.nv.shared._ZN10layer_norm22ln_bwd_finalize_kernelINS_22Kernel_traits_finalizeILj3072E6__halfffffjLb0ELj1024ELj4ENS_18Kernel_traits_baseILj3072ES2_ffffjLj1024EEEEELb0ELb0EEEvNS_9BwdParamsE:
	.zero		9472


//--------------------- .nv.shared._ZN10layer_norm40ln_parallel_residual_bwd_finalize_kernelINS_22Kernel_traits_finalizeILj3072E6__halfffffjLb0ELj1024ELj4ENS_18Kernel_traits_baseILj3072ES2_ffffjLj1024EEEEELb0EEEvNS_9BwdParamsE --------------------------
	.section	.nv.shared._ZN10layer_norm40ln_parallel_residual_bwd_finalize_kernelINS_22Kernel_traits_finalizeILj3072E6__halfffffjLb0ELj1024ELj4ENS_18Kernel_traits_baseILj3072ES2_ffffjLj1024EEEEELb0EEEvNS_9BwdParamsE,"aw",@nobits
	.sectionflags	@""
	.align	16
.nv.shared._ZN10layer_norm40ln_parallel_residual_bwd_finalize_kernelINS_22Kernel_traits_finalizeILj3072E6__halfffffjLb0ELj1024ELj4ENS_18Kernel_traits_baseILj3072ES2_ffffjLj1024EEEEELb0EEEvNS_9BwdParamsE:
	.zero		17920


//--------------------- .nv.shared._ZN10layer_norm31ln_parallel_residual_bwd_kernelINS_13Kernel_traitsI6__halfffffjLj3072ELj1ELj1ELj4ELj16ENS_18Kernel_traits_baseILj3072ES2_ffffjLj128EEEEELb1ELb1ELb0EEEvNS_9BwdParamsE --------------------------
	.section	.nv.shared._ZN10layer_norm31ln_parallel_residual_bwd_kernelINS_13Kernel_traitsI6__halfffffjLj3072ELj1ELj1ELj4ELj16ENS_18Kernel_traits_baseILj3072ES2_ffffjLj128EEEEELb1ELb1ELb0EEEvNS_9BwdParamsE,"aw",@nobits
	.sectionflags	@""
	.align	16
	.zero		1024


//--------------------- .nv.shared._ZN10layer_norm22ln_bwd_finalize_kernelINS_22Kernel_traits_finalizeILj3072E6__halfffffjLb0ELj1024ELj4ENS_18Kernel_traits_baseILj3072ES2_ffffjLj1024EEEEELb0ELb1EEEvNS_9BwdParamsE --------------------------
	.section	.nv.shared._ZN10layer_norm22ln_bwd_finalize_kernelINS_22Kernel_traits_finalizeILj3072E6__halfffffjLb0ELj1024ELj4ENS_18Kernel_traits_baseILj3072ES2_ffffjLj1024EEEEELb0ELb1EEEvNS_9BwdParamsE,"aw",@nobits
	.sectionflags	@""
	.align	16
.nv.shared._ZN10layer_norm22ln_bwd_finalize_kernelINS_22Kernel_traits_finalizeILj3072E6__halfffffjLb0ELj1024ELj4ENS_18Kernel_traits_baseILj3072ES2_ffffjLj1024EEEEELb0ELb1EEEvNS_9BwdParamsE:
	.zero		9472


//--------------------- .nv.shared._ZN10layer_norm40ln_parallel_residual_bwd_finalize_kernelINS_22Kernel_traits_finalizeILj3072E6__halfffffjLb0ELj1024ELj4ENS_18Kernel_traits_baseILj3072ES2_ffffjLj1024EEEEELb1EEEvNS_9BwdParamsE --------------------------
	.section	.nv.shared._ZN10layer_norm40ln_parallel_residual_bwd_finalize_kernelINS_22Kernel_traits_finalizeILj3072E6__halfffffjLb0ELj1024ELj4ENS_18Kernel_traits_baseILj3072ES2_ffffjLj1024EEEEELb1EEEvNS_9BwdParamsE,"aw",@nobits
	.sectionflags	@""
	.align	16
.nv.shared._ZN10layer_norm40ln_parallel_residual_bwd_finalize_kernelINS_22Kernel_traits_finalizeILj3072E6__halfffffjLb0ELj1024ELj4ENS_18Kernel_traits_baseILj3072ES2_ffffjLj1024EEEEELb1EEEvNS_9BwdParamsE:
	.zero		17920


//--------------------- .nv.shared._ZN10layer_norm31ln_parallel_residual_bwd_kernelINS_13Kernel_traitsI6__halfffffjLj3072ELj1ELj1ELj4ELj16ENS_18Kernel_traits_baseILj3072ES2_ffffjLj128EEEEELb1ELb1ELb1EEEvNS_9BwdParamsE --------------------------
	.section	.nv.shared._ZN10layer_norm31ln_parallel_residual_bwd_kernelINS_13Kernel_traitsI6__halfffffjLj3072ELj1ELj1ELj4ELj16ENS_18Kernel_traits_baseILj3072ES2_ffffjLj128EEEEELb1ELb1ELb1EEEvNS_9BwdParamsE,"aw",@nobits
	.sectionflags	@""
	.align	16
	.zero		1024


//--------------------- .nv.shared._ZN10layer_norm31ln_parallel_residual_bwd_kernelINS_13Kernel_traitsIfffffjLj3072ELj1ELj1ELj4ELj16ENS_18Kernel_traits_baseILj3072EfffffjLj128EEEEELb0ELb0ELb0EEEvNS_9BwdParamsE --------------------------
	.section	.nv.shared._ZN10layer_norm31ln_parallel_residual_bwd_kernelINS_13Kernel_traitsIfffffjLj3072ELj1ELj1ELj4ELj16ENS_18Kernel_traits_baseILj3072EfffffjLj128EEEEELb0ELb0ELb0EEEvNS_9BwdParamsE,"aw",@nobits
	.sectionflags	@""
	.align	16
	.zero		1024


//--------------------- .nv.shared._ZN10layer_norm31ln_parallel_residual_bwd_kernelINS_13Kernel_traitsIfffffjLj3072ELj1ELj1ELj4ELj16ENS_18Kernel_traits_baseILj3072EfffffjLj128EEEEELb0ELb0ELb1EEEvNS_9BwdParamsE --------------------------
	.section	.nv.shared._ZN10layer_norm31ln_parallel_residual_bwd_kernelINS_13Kernel_traitsIfffffjLj3072ELj1ELj1ELj4ELj16ENS_18Kernel_traits_baseILj3072EfffffjLj128EEEEELb0ELb0ELb1EEEvNS_9BwdParamsE,"aw",@nobits
	.sectionflags	@""
	.align	16
	.zero		1024


//--------------------- .nv.shared._ZN10layer_norm31ln_parallel_residual_bwd_kernelINS_13Kernel_traitsIfffffjLj3072ELj1ELj1ELj4ELj16ENS_18Kernel_traits_baseILj3072EfffffjLj128EEEEELb0ELb1ELb0EEEvNS_9BwdParamsE --------------------------
	.section	.nv.shared._ZN10layer_norm31ln_parallel_residual_bwd_kernelINS_13Kernel_traitsIfffffjLj3072ELj1ELj1ELj4ELj16ENS_18Kernel_traits_baseILj3072EfffffjLj128EEEEELb0ELb1ELb0EEEvNS_9BwdParamsE,"aw",@nobits
	.sectionflags	@""
	.align	16
	.zero		1024


//--------------------- .nv.shared._ZN10layer_norm31ln_parallel_residual_bwd_kernelINS_13Kernel_traitsIfffffjLj3072ELj1ELj1ELj4ELj16ENS_18Kernel_traits_baseILj3072EfffffjLj128EEEEELb0ELb1ELb1EEEvNS_9BwdParamsE --------------------------
	.section	.nv.shared._ZN10layer_norm31ln_parallel_residual_bwd_kernelINS_13Kernel_traitsIfffffjLj3072ELj1ELj1ELj4ELj16ENS_18Kernel_traits_baseILj3072EfffffjLj128EEEEELb0ELb1ELb1EEEvNS_9BwdParamsE,"aw",@nobits
	.sectionflags	@""
	.align	16
	.zero		1024


//--------------------- .nv.shared._ZN10layer_norm31ln_parallel_residual_bwd_kernelINS_13Kernel_traitsIfffffjLj3072ELj1ELj1ELj4ELj16ENS_18Kernel_traits_baseILj3072EfffffjLj128EEEEELb1ELb0ELb0EEEvNS_9BwdParamsE --------------------------
	.section	.nv.shared._ZN10layer_norm31ln_parallel_residual_bwd_kernelINS_13Kernel_traitsIfffffjLj3072ELj1ELj1ELj4ELj16ENS_18Kernel_traits_baseILj3072EfffffjLj128EEEEELb1ELb0ELb0EEEvNS_9BwdParamsE,"aw",@nobits
	.sectionflags	@""
	.align	16
	.zero		1024


//--------------------- .nv.shared._ZN10layer_norm31ln_parallel_residual_bwd_kernelINS_13Kernel_traitsIfffffjLj3072ELj1ELj1ELj4ELj16ENS_18Kernel_traits_baseILj3072EfffffjLj128EEEEELb1ELb0ELb1EEEvNS_9BwdParamsE --------------------------
	.section	.nv.shared._ZN10layer_norm31ln_parallel_residual_bwd_kernelINS_13Kernel_traitsIfffffjLj3072ELj1ELj1ELj4ELj16ENS_18Kernel_traits_baseILj3072EfffffjLj128EEEEELb1ELb0ELb1EEEvNS_9BwdParamsE,"aw",@nobits
	.sectionflags	@""
	.align	16
	.zero		1024


//--------------------- .nv.shared._ZN10layer_norm22ln_bwd_finalize_kernelINS_22Kernel_traits_finalizeILj3072EfffffjLb0ELj1024ELj4ENS_18Kernel_traits_baseILj3072EfffffjLj1024EEEEELb0ELb0EEEvNS_9BwdParamsE --------------------------
	.section	.nv.shared._ZN10layer_norm22ln_bwd_finalize_kernelINS_22Kernel_traits_finalizeILj3072EfffffjLb0ELj1024ELj4ENS_18Kernel_traits_baseILj3072EfffffjLj1024EEEEELb0ELb0EEEvNS_9BwdParamsE,"aw",@nobits
	.sectionflags	@""
	.align	16
.nv.shared._ZN10layer_norm22ln_bwd_finalize_kernelINS_22Kernel_traits_finalizeILj3072EfffffjLb0ELj1024ELj4ENS_18Kernel_traits_baseILj3072EfffffjLj1024EEEEELb0ELb0EEEvNS_9BwdParamsE:
	.zero		9472


//--------------------- .nv.shared._ZN10layer_norm40ln_parallel_residual_bwd_finalize_kernelINS_22Kernel_traits_finalizeILj3072EfffffjLb0ELj1024ELj4ENS_18Kernel_traits_baseILj3072EfffffjLj1024EEEEELb0EEEvNS_9BwdParamsE --------------------------
	.section	.nv.shared._ZN10layer_norm40ln_parallel_residual_bwd_finalize_kernelINS_22Kernel_traits_finalizeILj3072EfffffjLb0ELj1024ELj4ENS_18Kernel_traits_baseILj3072EfffffjLj1024EEEEELb0EEEvNS_9BwdParamsE,"aw",@nobits
	.sectionflags	@""
	.align	16
.nv.shared._ZN10layer_norm40ln_parallel_residual_bwd_finalize_kernelINS_22Kernel_traits_finalizeILj3072EfffffjLb0ELj1024ELj4ENS_18Kernel_traits_baseILj3072EfffffjLj1024EEEEELb0EEEvNS_9BwdParamsE:
	.zero		17920


//--------------------- .nv.shared._ZN10layer_norm31ln_parallel_residual_bwd_kernelINS_13Kernel_traitsIfffffjLj3072ELj1ELj1ELj4ELj16ENS_18Kernel_traits_baseILj3072EfffffjLj128EEEEELb1ELb1ELb0EEEvNS_9BwdParamsE --------------------------
	.section	.nv.shared._ZN10layer_norm31ln_parallel_residual_bwd_kernelINS_13Kernel_traitsIfffffjLj3072ELj1ELj1ELj4ELj16ENS_18Kernel_traits_baseILj3072EfffffjLj128EEEEELb1ELb1ELb0EEEvNS_9BwdParamsE,"aw",@nobits
	.sectionflags	@""
	.align	16
	.zero		1024


//--------------------- .nv.shared._ZN10layer_norm22ln_bwd_finalize_kernelINS_22Kernel_traits_finalizeILj3072EfffffjLb0ELj1024ELj4ENS_18Kernel_traits_baseILj3072EfffffjLj1024EEEEELb0ELb1EEEvNS_9BwdParamsE --------------------------
	.section	.nv.shared._ZN10layer_norm22ln_bwd_finalize_kernelINS_22Kernel_traits_finalizeILj3072EfffffjLb0ELj1024ELj4ENS_18Kernel_traits_baseILj3072EfffffjLj1024EEEEELb0ELb1EEEvNS_9BwdParamsE,"aw",@nobits
	.sectionflags	@""
	.align	16
.nv.shared._ZN10layer_norm22ln_bwd_finalize_kernelINS_22Kernel_traits_finalizeILj3072EfffffjLb0ELj1024ELj4ENS_18Kernel_traits_baseILj3072EfffffjLj1024EEEEELb0ELb1EEEvNS_9BwdParamsE:
	.zero		9472


//--------------------- .nv.shared._ZN10layer_norm40ln_parallel_residual_bwd_finalize_kernelINS_22Kernel_traits_finalizeILj3072EfffffjLb0ELj1024ELj4ENS_18Kernel_traits_baseILj3072EfffffjLj1024EEEEELb1EEEvNS_9BwdParamsE --------------------------
	.section	.nv.shared._ZN10layer_norm40ln_parallel_residual_bwd_finalize_kernelINS_22Kernel_traits_finalizeILj3072EfffffjLb0ELj1024ELj4ENS_18Kernel_traits_baseILj3072EfffffjLj1024EEEEELb1EEEvNS_9BwdParamsE,"aw",@nobits
	.sectionflags	@""
	.align	16
.nv.shared._ZN10layer_norm40ln_parallel_residual_bwd_finalize_kernelINS_22Kernel_traits_finalizeILj3072EfffffjLb0ELj1024ELj4ENS_18Kernel_traits_baseILj3072EfffffjLj1024EEEEELb1EEEvNS_9BwdParamsE:
	.zero		17920


//--------------------- .nv.shared._ZN10layer_norm31ln_parallel_residual_bwd_kernelINS_13Kernel_traitsIfffffjLj3072ELj1ELj1ELj4ELj16ENS_18Kernel_traits_baseILj3072EfffffjLj128EEEEELb1ELb1ELb1EEEvNS_9BwdParamsE --------------------------
	.section	.nv.shared._ZN10layer_norm31ln_parallel_residual_bwd_kernelINS_13Kernel_traitsIfffffjLj3072ELj1ELj1ELj4ELj16ENS_18Kernel_traits_baseILj3072EfffffjLj128EEEEELb1ELb1ELb1EEEvNS_9BwdParamsE,"aw",@nobits
	.sectionflags	@""
	.align	16
	.zero		1024


//--------------------- .nv.constant0._ZN10layer_norm31ln_parallel_residual_bwd_kernelINS_13Kernel_traitsI13__nv_bfloat16S2_S2_S2_fjLj3072ELj1ELj1ELj4ELj16ENS_18Kernel_traits_baseILj3072ES2_S2_S2_S2_fjLj128EEEEELb0ELb0ELb0EEEvNS_9BwdParamsE --------------------------
	.section	.nv.constant0._ZN10layer_norm31ln_parallel_residual_bwd_kernelINS_13Kernel_traitsI13__nv_bfloat16S2_S2_S2_fjLj3072ELj1ELj1ELj4ELj16ENS_18Kernel_traits_baseILj3072ES2_S2_S2_S2_fjLj128EEEEELb0ELb0ELb0EEEvNS_9BwdParamsE,"a",@progbits
	.sectionflags	@""
	.align	4
.nv.constant0._ZN10layer_norm31ln_parallel_residual_bwd_kernelINS_13Kernel_traitsI13__nv_bfloat16S2_S2_S2_fjLj3072ELj1ELj1ELj4ELj16ENS_18Kernel_traits_baseILj3072ES2_S2_S2_S2_fjLj128EEEEELb0ELb0ELb0EEEvNS_9BwdParamsE:
	.zero		1192


//--------------------- .nv.constant0._ZN10layer_norm31ln_parallel_residual_bwd_kernelINS_13Kernel_traitsI13__nv_bfloat16S2_S2_S2_fjLj3072ELj1ELj1ELj4ELj16ENS_18Kernel_traits_baseILj3072ES2_S2_S2_S2_fjLj128EEEEELb0ELb0ELb1EEEvNS_9BwdParamsE --------------------------
	.section	.nv.constant0._ZN10layer_norm31ln_parallel_residual_bwd_kernelINS_13Kernel_traitsI13__nv_bfloat16S2_S2_S2_fjLj3072ELj1ELj1ELj4ELj16ENS_18Kernel_traits_baseILj3072ES2_S2_S2_S2_fjLj128EEEEELb0ELb0ELb1EEEvNS_9BwdParamsE,"a",@progbits
	.sectionflags	@""
	.align	4
.nv.constant0._ZN10layer_norm31ln_parallel_residual_bwd_kernelINS_13Kernel_traitsI13__nv_bfloat16S2_S2_S2_fjLj3072ELj1ELj1ELj4ELj16ENS_18Kernel_traits_baseILj3072ES2_S2_S2_S2_fjLj128EEEEELb0ELb0ELb1EEEvNS_9BwdParamsE:
	.zero		1192


//--------------------- .nv.constant0._ZN10layer_norm31ln_parallel_residual_bwd_kernelINS_13Kernel_traitsI13__nv_bfloat16S2_S2_S2_fjLj3072ELj1ELj1ELj4ELj16ENS_18Kernel_traits_baseILj3072ES2_S2_S2_S2_fjLj128EEEEELb0ELb1ELb0EEEvNS_9BwdParamsE --------------------------
	.section	.nv.constant0._ZN10layer_norm31ln_parallel_residual_bwd_kernelINS_13Kernel_traitsI13__nv_bfloat16S2_S2_S2_fjLj3072ELj1ELj1ELj4ELj16ENS_18Kernel_traits_baseILj3072ES2_S2_S2_S2_fjLj128EEEEELb0ELb1ELb0EEEvNS_9BwdParamsE,"a",@progbits
	.sectionflags	@""
	.align	4
.nv.constant0._ZN10layer_norm31ln_parallel_residual_bwd_kernelINS_13Kernel_traitsI13__nv_bfloat16S2_S2_S2_fjLj3072ELj1ELj1ELj4ELj16ENS_18Kernel_traits_baseILj3072ES2_S2_S2_S2_fjLj128EEEEELb0ELb1ELb0EEEvNS_9BwdParamsE:
	.zero		1192


//--------------------- .nv.constant0._ZN10layer_norm31ln_parallel_residual_bwd_kernelINS_13Kernel_traitsI13__nv_bfloat16S2_S2_S2_fjLj3072ELj1ELj1ELj4ELj16ENS_18Kernel_traits_baseILj3072ES2_S2_S2_S2_fjLj128EEEEELb0ELb1ELb1EEEvNS_9BwdParamsE --------------------------
	.section	.nv.constant0._ZN10layer_norm31ln_parallel_residual_bwd_kernelINS_13Kernel_traitsI13__nv_bfloat16S2_S2_S2_fjLj3072ELj1ELj1ELj4ELj16ENS_18Kernel_traits_baseILj3072ES2_S2_S2_S2_fjLj128EEEEELb0ELb1ELb1EEEvNS_9BwdParamsE,"a",@progbits
	.sectionflags	@""
	.align	4
.nv.constant0._ZN10layer_norm31ln_parallel_residual_bwd_kernelINS_13Kernel_traitsI13__nv_bfloat16S2_S2_S2_fjLj3072ELj1ELj1ELj4ELj16ENS_18Kernel_traits_baseILj3072ES2_S2_S2_S2_fjLj128EEEEELb0ELb1ELb1EEEvNS_9BwdParamsE:
	.zero		1192


//--------------------- .nv.constant0._ZN10layer_norm31ln_parallel_residual_bwd_kernelINS_13Kernel_traitsI13__nv_bfloat16S2_S2_S2_fjLj3072ELj1ELj1ELj4ELj16ENS_18Kernel_traits_baseILj3072ES2_S2_S2_S2_fjLj128EEEEELb1ELb0ELb0EEEvNS_9BwdParamsE --------------------------
	.section	.nv.constant0._ZN10layer_norm31ln_parallel_residual_bwd_kernelINS_13Kernel_traitsI13__nv_bfloat16S2_S2_S2_fjLj3072ELj1ELj1ELj4ELj16ENS_18Kernel_traits_baseILj3072ES2_S2_S2_S2_fjLj128EEEEELb1ELb0ELb0EEEvNS_9BwdParamsE,"a",@progbits
	.sectionflags	@""
	.align	4
.nv.constant0._ZN10layer_norm31ln_parallel_residual_bwd_kernelINS_13Kernel_traitsI13__nv_bfloat16S2_S2_S2_fjLj3072ELj1ELj1ELj4ELj16ENS_18Kernel_traits_baseILj3072ES2_S2_S2_S2_fjLj128EEEEELb1ELb0ELb0EEEvNS_9BwdParamsE:
	.zero		1192


//--------------------- .nv.constant0._ZN10layer_norm31ln_parallel_residual_bwd_kernelINS_13Kernel_traitsI13__nv_bfloat16S2_S2_S2_fjLj3072ELj1ELj1ELj4ELj16ENS_18Kernel_traits_baseILj3072ES2_S2_S2_S2_fjLj128EEEEELb1ELb0ELb1EEEvNS_9BwdParamsE --------------------------
	.section	.nv.constant0._ZN10layer_norm31ln_parallel_residual_bwd_kernelINS_13Kernel_traitsI13__nv_bfloat16S2_S2_S2_fjLj3072ELj1ELj1ELj4ELj16ENS_18Kernel_traits_baseILj3072ES2_S2_S2_S2_fjLj128EEEEELb1ELb0ELb1EEEvNS_9BwdParamsE,"a",@progbits
	.sectionflags	@""
	.align	4
.nv.constant0._ZN10layer_norm31ln_parallel_residual_bwd_kernelINS_13Kernel_traitsI13__nv_bfloat16S2_S2_S2_fjLj3072ELj1ELj1ELj4ELj16ENS_18Kernel_traits_baseILj3072ES2_S2_S2_S2_fjLj128EEEEELb1ELb0ELb1EEEvNS_9BwdParamsE:
	.zero		1192


//--------------------- .nv.constant0._ZN10layer_norm22ln_bwd_finalize_kernelINS_22Kernel_traits_finalizeILj3072E13__nv_bfloat16S2_S2_S2_fjLb0ELj1024ELj4ENS_18Kernel_traits_baseILj3072ES2_S2_S2_S2_fjLj1024EEEEELb0ELb0EEEvNS_9BwdParamsE --------------------------
	.section	.nv.constant0._ZN10layer_norm22ln_bwd_finalize_kernelINS_22Kernel_traits_finalizeILj3072E13__nv_bfloat16S2_S2_S2_fjLb0ELj1024ELj4ENS_18Kernel_traits_baseILj3072ES2_S2_S2_S2_fjLj1024EEEEELb0ELb0EEEvNS_9BwdParamsE,"a",@progbits
	.sectionflags	@""
	.align	4
.nv.constant0._ZN10layer_norm22ln_bwd_finalize_kernelINS_22Kernel_traits_finalizeILj3072E13__nv_bfloat16S2_S2_S2_fjLb0ELj1024ELj4ENS_18Kernel_traits_baseILj3072ES2_S2_S2_S2_fjLj1024EEEEELb0ELb0EEEvNS_9BwdParamsE:
	.zero		1192


//--------------------- .nv.constant0._ZN10layer_norm40ln_parallel_residual_bwd_finalize_kernelINS_22Kernel_traits_finalizeILj3072E13__nv_bfloat16S2_S2_S2_fjLb0ELj1024ELj4ENS_18Kernel_traits_baseILj3072ES2_S2_S2_S2_fjLj1024EEEEELb0EEEvNS_9BwdParamsE --------------------------
	.section	.nv.constant0._ZN10layer_norm40ln_parallel_residual_bwd_finalize_kernelINS_22Kernel_traits_finalizeILj3072E13__nv_bfloat16S2_S2_S2_fjLb0ELj1024ELj4ENS_18Kernel_traits_baseILj3072ES2_S2_S2_S2_fjLj1024EEEEELb0EEEvNS_9BwdParamsE,"a",@progbits
	.sectionflags	@""
	.align	4
.nv.constant0._ZN10layer_norm40ln_parallel_residual_bwd_finalize_kernelINS_22Kernel_traits_finalizeILj3072E13__nv_bfloat16S2_S2_S2_fjLb0ELj1024ELj4ENS_18Kernel_traits_baseILj3072ES2_S2_S2_S2_fjLj1024EEEEELb0EEEvNS_9BwdParamsE:
	.zero		1192


//--------------------- .nv.constant0._ZN10layer_norm31ln_parallel_residual_bwd_kernelINS_13Kernel_traitsI13__nv_bfloat16S2_S2_S2_fjLj3072ELj1ELj1ELj4ELj16ENS_18Kernel_traits_baseILj3072ES2_S2_S2_S2_fjLj128EEEEELb1ELb1ELb0EEEvNS_9BwdParamsE --------------------------
	.section	.nv.constant0._ZN10layer_norm31ln_parallel_residual_bwd_kernelINS_13Kernel_traitsI13__nv_bfloat16S2_S2_S2_fjLj3072ELj1ELj1ELj4ELj16ENS_18Kernel_traits_baseILj3072ES2_S2_S2_S2_fjLj128EEEEELb1ELb1ELb0EEEvNS_9BwdParamsE,"a",@progbits
	.sectionflags	@""
	.align	4
.nv.constant0._ZN10layer_norm31ln_parallel_residual_bwd_kernelINS_13Kernel_traitsI13__nv_bfloat16S2_S2_S2_fjLj3072ELj1ELj1ELj4ELj16ENS_18Kernel_traits_baseILj3072ES2_S2_S2_S2_fjLj128EEEEELb1ELb1ELb0EEEvNS_9BwdParamsE:
	.zero		1192


//--------------------- .nv.constant0._ZN10layer_norm22ln_bwd_finalize_kernelINS_22Kernel_traits_finalizeILj3072E13__nv_bfloat16S2_S2_S2_fjLb0ELj1024ELj4ENS_18Kernel_traits_baseILj3072ES2_S2_S2_S2_fjLj1024EEEEELb0ELb1EEEvNS_9BwdParamsE --------------------------
	.section	.nv.constant0._ZN10layer_norm22ln_bwd_finalize_kernelINS_22Kernel_traits_finalizeILj3072E13__nv_bfloat16S2_S2_S2_fjLb0ELj1024ELj4ENS_18Kernel_traits_baseILj3072ES2_S2_S2_S2_fjLj1024EEEEELb0ELb1EEEvNS_9BwdParamsE,"a",@progbits
	.sectionflags	@""
	.align	4
.nv.constant0._ZN10layer_norm22ln_bwd_finalize_kernelINS_22Kernel_traits_finalizeILj3072E13__nv_bfloat16S2_S2_S2_fjLb0ELj1024ELj4ENS_18Kernel_traits_baseILj3072ES2_S2_S2_S2_fjLj1024EEEEELb0ELb1EEEvNS_9BwdParamsE:
	.zero		1192


//--------------------- .nv.constant0._ZN10layer_norm40ln_parallel_residual_bwd_finalize_kernelINS_22Kernel_traits_finalizeILj3072E13__nv_bfloat16S2_S2_S2_fjLb0ELj1024ELj4ENS_18Kernel_traits_baseILj3072ES2_S2_S2_S2_fjLj1024EEEEELb1EEEvNS_9BwdParamsE --------------------------
	.section	.nv.constant0._ZN10layer_norm40ln_parallel_residual_bwd_finalize_kernelINS_22Kernel_traits_finalizeILj3072E13__nv_bfloat16S2_S2_S2_fjLb0ELj1024ELj4ENS_18Kernel_traits_baseILj3072ES2_S2_S2_S2_fjLj1024EEEEELb1EEEvNS_9BwdParamsE,"a",@progbits
	.sectionflags	@""
	.align	4
.nv.constant0._ZN10layer_norm40ln_parallel_residual_bwd_finalize_kernelINS_22Kernel_traits_finalizeILj3072E13__nv_bfloat16S2_S2_S2_fjLb0ELj1024ELj4ENS_18Kernel_traits_baseILj3072ES2_S2_S2_S2_fjLj1024EEEEELb1EEEvNS_9BwdParamsE:
	.zero		1192


//--------------------- .nv.constant0._ZN10layer_norm31ln_parallel_residual_bwd_kernelINS_13Kernel_traitsI13__nv_bfloat16S2_S2_S2_fjLj3072ELj1ELj1ELj4ELj16ENS_18Kernel_traits_baseILj3072ES2_S2_S2_S2_fjLj128EEEEELb1ELb1ELb1EEEvNS_9BwdParamsE --------------------------
	.section	.nv.constant0._ZN10layer_norm31ln_parallel_residual_bwd_kernelINS_13Kernel_traitsI13__nv_bfloat16S2_S2_S2_fjLj3072ELj1ELj1ELj4ELj16ENS_18Kernel_traits_baseILj3072ES2_S2_S2_S2_fjLj128EEEEELb1ELb1ELb1EEEvNS_9BwdParamsE,"a",@progbits
	.sectionflags	@""
	.align	4
.nv.constant0._ZN10layer_norm31ln_parallel_residual_bwd_kernelINS_13Kernel_traitsI13__nv_bfloat16S2_S2_S2_fjLj3072ELj1ELj1ELj4ELj16ENS_18Kernel_traits_baseILj3072ES2_S2_S2_S2_fjLj128EEEEELb1ELb1ELb1EEEvNS_9BwdParamsE:
	.zero		1192


//--------------------- .nv.constant0._ZN10layer_norm31ln_parallel_residual_bwd_kernelINS_13Kernel_traitsI6__halfS2_S2_S2_fjLj3072ELj1ELj1ELj4ELj16ENS_18Kernel_traits_baseILj3072ES2_S2_S2_S2_fjLj128EEEEELb0ELb0ELb0EEEvNS_9BwdParamsE --------------------------
	.section	.nv.constant0._ZN10layer_norm31ln_parallel_residual_bwd_kernelINS_13Kernel_traitsI6__halfS2_S2_S2_fjLj3072ELj1ELj1ELj4ELj16ENS_18Kernel_traits_baseILj3072ES2_S2_S2_S2_fjLj128EEEEELb0ELb0ELb0EEEvNS_9BwdParamsE,"a",@progbits
	.sectionflags	@""
	.align	4
.nv.constant0._ZN10layer_norm31ln_parallel_residual_bwd_kernelINS_13Kernel_traitsI6__halfS2_S2_S2_fjLj3072ELj1ELj1ELj4ELj16ENS_18Kernel_traits_baseILj3072ES2_S2_S2_S2_fjLj128EEEEELb0ELb0ELb0EEEvNS_9BwdParamsE:
	.zero		1192


//--------------------- .nv.constant0._ZN10layer_norm31ln_parallel_residual_bwd_kernelINS_13Kernel_traitsI6__halfS2_S2_S2_fjLj3072ELj1ELj1ELj4ELj16ENS_18Kernel_traits_baseILj3072ES2_S2_S2_S2_fjLj128EEEEELb0ELb0ELb1EEEvNS_9BwdParamsE --------------------------
	.section	.nv.constant0._ZN10layer_norm31ln_parallel_residual_bwd_kernelINS_13Kernel_traitsI6__halfS2_S2_S2_fjLj3072ELj1ELj1ELj4ELj16ENS_18Kernel_traits_baseILj3072ES2_S2_S2_S2_fjLj128EEEEELb0ELb0ELb1EEEvNS_9BwdParamsE,"a",@progbits
	.sectionflags	@""
	.align	4
.nv.constant0._ZN10layer_norm31ln_parallel_residual_bwd_kernelINS_13Kernel_traitsI6__halfS2_S2_S2_fjLj3072ELj1ELj1ELj4ELj16ENS_18Kernel_traits_baseILj3072ES2_S2_S2_S2_fjLj128EEEEELb0ELb0ELb1EEEvNS_9BwdParamsE:
	.zero		1192


//--------------------- .nv.constant0._ZN10layer_norm31ln_parallel_residual_bwd_kernelINS_13Kernel_traitsI6__halfS2_S2_S2_fjLj3072ELj1ELj1ELj4ELj16ENS_18Kernel_traits_baseILj3072ES2_S2_S2_S2_fjLj128EEEEELb0ELb1ELb0EEEvNS_9BwdParamsE --------------------------
	.section	.nv.constant0._ZN10layer_norm31ln_parallel_residual_bwd_kernelINS_13Kernel_traitsI6__halfS2_S2_S2_fjLj3072ELj1ELj1ELj4ELj16ENS_18Kernel_traits_baseILj3072ES2_S2_S2_S2_fjLj128EEEEELb0ELb1ELb0EEEvNS_9BwdParamsE,"a",@progbits
	.sectionflags	@""
	.align	4
.nv.constant0._ZN10layer_norm31ln_parallel_residual_bwd_kernelINS_13Kernel_traitsI6__halfS2_S2_S2_fjLj3072ELj1ELj1ELj4ELj16ENS_18Kernel_traits_baseILj3072ES2_S2_S2_S2_fjLj128EEEEELb0ELb1ELb0EEEvNS_9BwdParamsE:
	.zero		1192


//--------------------- .nv.constant0._ZN10layer_norm31ln_parallel_residual_bwd_kernelINS_13Kernel_traitsI6__halfS2_S2_S2_fjLj3072ELj1ELj1ELj4ELj16ENS_18Kernel_traits_baseILj3072ES2_S2_S2_S2_fjLj128EEEEELb0ELb1ELb1EEEvNS_9BwdParamsE --------------------------
	.section	.nv.constant0._ZN10layer_norm31ln_parallel_residual_bwd_kernelINS_13Kernel_traitsI6__halfS2_S2_S2_fjLj3072ELj1ELj1ELj4ELj16ENS_18Kernel_traits_baseILj3072ES2_S2_S2_S2_fjLj128EEEEELb0ELb1ELb1EEEvNS_9BwdParamsE,"a",@progbits
	.sectionflags	@""
	.align	4
.nv.constant0._ZN10layer_norm31ln_parallel_residual_bwd_kernelINS_13Kernel_traitsI6__halfS2_S2_S2_fjLj3072ELj1ELj1ELj4ELj16ENS_18Kernel_traits_baseILj3072ES2_S2_S2_S2_fjLj128EEEEELb0ELb1ELb1EEEvNS_9BwdParamsE:
	.zero		1192


//--------------------- .nv.constant0._ZN10layer_norm31ln_parallel_residual_bwd_kernelINS_13Kernel_traitsI6__halfS2_S2_S2_fjLj3072ELj1ELj1ELj4ELj16ENS_18Kernel_traits_baseILj3072ES2_S2_S2_S2_fjLj128EEEEELb1ELb0ELb0EEEvNS_9BwdParamsE --------------------------
	.section	.nv.constant0._ZN10layer_norm31ln_parallel_residual_bwd_kernelINS_13Kernel_traitsI6__halfS2_S2_S2_fjLj3072ELj1ELj1ELj4ELj16ENS_18Kernel_traits_baseILj3072ES2_S2_S2_S2_fjLj128EEEEELb1ELb0ELb0EEEvNS_9BwdParamsE,"a",@progbits
	.sectionflags	@""
	.align	4
.nv.constant0._ZN10layer_norm31ln_parallel_residual_bwd_kernelINS_13Kernel_traitsI6__halfS2_S2_S2_fjLj3072ELj1ELj1ELj4ELj16ENS_18Kernel_traits_baseILj3072ES2_S2_S2_S2_fjLj128EEEEELb1ELb0ELb0EEEvNS_9BwdParamsE:
	.zero		1192


//--------------------- .nv.constant0._ZN10layer_norm31ln_parallel_residual_bwd_kernelINS_13Kernel_traitsI6__halfS2_S2_S2_fjLj3072ELj1ELj1ELj4ELj16ENS_18Kernel_traits_baseILj3072ES2_S2_S2_S2_fjLj128EEEEELb1ELb0ELb1EEEvNS_9BwdParamsE --------------------------
	.section	.nv.constant0._ZN10layer_norm31ln_parallel_residual_bwd_kernelINS_13Kernel_traitsI6__halfS2_S2_S2_fjLj3072ELj1ELj1ELj4ELj16ENS_18Kernel_traits_baseILj3072ES2_S2_S2_S2_fjLj128EEEEELb1ELb0ELb1EEEvNS_9BwdParamsE,"a",@progbits
	.sectionflags	@""
	.align	4
.nv.constant0._ZN10layer_norm31ln_parallel_residual_bwd_kernelINS_13Kernel_traitsI6__halfS2_S2_S2_fjLj3072ELj1ELj1ELj4ELj16ENS_18Kernel_traits_baseILj3072ES2_S2_S2_S2_fjLj128EEEEELb1ELb0ELb1EEEvNS_9BwdParamsE:
	.zero		1192


//--------------------- .nv.constant0._ZN10layer_norm22ln_bwd_finalize_kernelINS_22Kernel_traits_finalizeILj3072E6__halfS2_S2_S2_fjLb0ELj1024ELj4ENS_18Kernel_traits_baseILj3072ES2_S2_S2_S2_fjLj1024EEEEELb0ELb0EEEvNS_9BwdParamsE --------------------------
	.section	.nv.constant0._ZN10layer_norm22ln_bwd_finalize_kernelINS_22Kernel_traits_finalizeILj3072E6__halfS2_S2_S2_fjLb0ELj1024ELj4ENS_18Kernel_traits_baseILj3072ES2_S2_S2_S2_fjLj1024EEEEELb0ELb0EEEvNS_9BwdParamsE,"a",@progbits
	.sectionflags	@""
	.align	4
.nv.constant0._ZN10layer_norm22ln_bwd_finalize_kernelINS_22Kernel_traits_finalizeILj3072E6__halfS2_S2_S2_fjLb0ELj1024ELj4ENS_18Kernel_traits_baseILj3072ES2_S2_S2_S2_fjLj1024EEEEELb0ELb0EEEvNS_9BwdParamsE:
	.zero		1192


//--------------------- .nv.constant0._ZN10layer_norm40ln_parallel_residual_bwd_finalize_kernelINS_22Kernel_traits_finalizeILj3072E6__halfS2_S2_S2_fjLb0ELj1024ELj4ENS_18Kernel_traits_baseILj3072ES2_S2_S2_S2_fjLj1024EEEEELb0EEEvNS_9BwdParamsE --------------------------
	.section	.nv.constant0._ZN10layer_norm40ln_parallel_residual_bwd_finalize_kernelINS_22Kernel_traits_finalizeILj3072E6__halfS2_S2_S2_fjLb0ELj1024ELj4ENS_18Kernel_traits_baseILj3072ES2_S2_S2_S2_fjLj1024EEEEELb0EEEvNS_9BwdParamsE,"a",@progbits
	.sectionflags	@""
	.align	4
.nv.constant0._ZN10layer_norm40ln_parallel_residual_bwd_finalize_kernelINS_22Kernel_traits_finalizeILj3072E6__halfS2_S2_S2_fjLb0ELj1024ELj4ENS_18Kernel_traits_baseILj3072ES2_S2_S2_S2_fjLj1024EEEEELb0EEEvNS_9BwdParamsE:
	.zero		1192


//--------------------- .nv.constant0._ZN10layer_norm31ln_parallel_residual_bwd_kernelINS_13Kernel_traitsI6__halfS2_S2_S2_fjLj3072ELj1ELj1ELj4ELj16ENS_18Kernel_traits_baseILj3072ES2_S2_S2_S2_fjLj128EEEEELb1ELb1ELb0EEEvNS_9BwdParamsE --------------------------
	.section	.nv.constant0._ZN10layer_norm31ln_parallel_residual_bwd_kernelINS_13Kernel_traitsI6__halfS2_S2_S2_fjLj3072ELj1ELj1ELj4ELj16ENS_18Kernel_traits_baseILj3072ES2_S2_S2_S2_fjLj128EEEEELb1ELb1ELb0EEEvNS_9BwdParamsE,"a",@progbits
	.sectionflags	@""
	.align	4
.nv.constant0._ZN10layer_norm31ln_parallel_residual_bwd_kernelINS_13Kernel_traitsI6__halfS2_S2_S2_fjLj3072ELj1ELj1ELj4ELj16ENS_18Kernel_traits_baseILj3072ES2_S2_S2_S2_fjLj128EEEEELb1ELb1ELb0EEEvNS_9BwdParamsE:
	.zero		1192


//--------------------- .nv.constant0._ZN10layer_norm22ln_bwd_finalize_kernelINS_22Kernel_traits_finalizeILj3072E6__halfS2_S2_S2_fjLb0ELj1024ELj4ENS_18Kernel_traits_baseILj3072ES2_S2_S2_S2_fjLj1024EEEEELb0ELb1EEEvNS_9BwdParamsE --------------------------
	.section	.nv.constant0._ZN10layer_norm22ln_bwd_finalize_kernelINS_22Kernel_traits_finalizeILj3072E6__halfS2_S2_S2_fjLb0ELj1024ELj4ENS_18Kernel_traits_baseILj3072ES2_S2_S2_S2_fjLj1024EEEEELb0ELb1EEEvNS_9BwdParamsE,"a",@progbits
	.sectionflags	@""
	.align	4
.nv.constant0._ZN10layer_norm22ln_bwd_finalize_kernelINS_22Kernel_traits_finalizeILj3072E6__halfS2_S2_S2_fjLb0ELj1024ELj4ENS_18Kernel_traits_baseILj3072ES2_S2_S2_S2_fjLj1024EEEEELb0ELb1EEEvNS_9BwdParamsE:
	.zero		1192


//--------------------- .nv.constant0._ZN10layer_norm40ln_parallel_residual_bwd_finalize_kernelINS_22Kernel_traits_finalizeILj3072E6__halfS2_S2_S2_fjLb0ELj1024ELj4ENS_18Kernel_traits_baseILj3072ES2_S2_S2_S2_fjLj1024EEEEELb1EEEvNS_9BwdParamsE --------------------------
	.section	.nv.constant0._ZN10layer_norm40ln_parallel_residual_bwd_finalize_kernelINS_22Kernel_traits_finalizeILj3072E6__halfS2_S2_S2_fjLb0ELj1024ELj4ENS_18Kernel_traits_baseILj3072ES2_S2_S2_S2_fjLj1024EEEEELb1EEEvNS_9BwdParamsE,"a",@progbits
	.sectionflags	@""
	.align	4
.nv.constant0._ZN10layer_norm40ln_parallel_residual_bwd_finalize_kernelINS_22Kernel_traits_finalizeILj3072E6__halfS2_S2_S2_fjLb0ELj1024ELj4ENS_18Kernel_traits_baseILj3072ES2_S2_S2_S2_fjLj1024EEEEELb1EEEvNS_9BwdParamsE:
	.zero		1192


//--------------------- .nv.constant0._ZN10layer_norm31ln_parallel_residual_bwd_kernelINS_13Kernel_traitsI6__halfS2_S2_S2_fjLj3072ELj1ELj1ELj4ELj16ENS_18Kernel_traits_baseILj3072ES2_S2_S2_S2_fjLj128EEEEELb1ELb1ELb1EEEvNS_9BwdParamsE --------------------------
	.section	.nv.constant0._ZN10layer_norm31ln_parallel_residual_bwd_kernelINS_13Kernel_traitsI6__halfS2_S2_S2_fjLj3072ELj1ELj1ELj4ELj16ENS_18Kernel_traits_baseILj3072ES2_S2_S2_S2_fjLj128EEEEELb1ELb1ELb1EEEvNS_9BwdParamsE,"a",@progbits
	.sectionflags	@""
	.align	4
.nv.constant0._ZN10layer_norm31ln_parallel_residual_bwd_kernelINS_13Kernel_traitsI6__halfS2_S2_S2_fjLj3072ELj1ELj1ELj4ELj16ENS_18Kernel_traits_baseILj3072ES2_S2_S2_S2_fjLj128EEEEELb1ELb1ELb1EEEvNS_9BwdParamsE:
	.zero		1192


//--------------------- .nv.constant0._ZN10layer_norm31ln_parallel_residual_bwd_kernelINS_13Kernel_traitsIf13__nv_bfloat16S2_S2_fjLj3072ELj1ELj1ELj4ELj16ENS_18Kernel_traits_baseILj3072EfS2_S2_S2_fjLj128EEEEELb0ELb0ELb0EEEvNS_9BwdParamsE --------------------------
	.section	.nv.constant0._ZN10layer_norm31ln_parallel_residual_bwd_kernelINS_13Kernel_traitsIf13__nv_bfloat16S2_S2_fjLj3072ELj1ELj1ELj4ELj16ENS_18Kernel_traits_baseILj3072EfS2_S2_S2_fjLj128EEEEELb0ELb0ELb0EEEvNS_9BwdParamsE,"a",@progbits
	.sectionflags	@""
	.align	4
.nv.constant0._ZN10layer_norm31ln_parallel_residual_bwd_kernelINS_13Kernel_traitsIf13__nv_bfloat16S2_S2_fjLj3072ELj1ELj1ELj4ELj16ENS_18Kernel_traits_baseILj3072EfS2_S2_S2_fjLj128EEEEELb0ELb0ELb0EEEvNS_9BwdParamsE:
	.zero		1192


//--------------------- .nv.constant0._ZN10layer_norm31ln_parallel_residual_bwd_kernelINS_13Kernel_traitsIf13__nv_bfloat16S2_S2_fjLj3072ELj1ELj1ELj4ELj16ENS_18Kernel_traits_baseILj3072EfS2_S2_S2_fjLj128EEEEELb0ELb0ELb1EEEvNS_9BwdParamsE --------------------------
	.section	.nv.constant0._ZN10layer_norm31ln_parallel_residual_bwd_kernelINS_13Kernel_traitsIf13__nv_bfloat16S2_S2_fjLj3072ELj1ELj1ELj4ELj16ENS_18Kernel_traits_baseILj3072EfS2_S2_S2_fjLj128EEEEELb0ELb0ELb1EEEvNS_9BwdParamsE,"a",@progbits
	.sectionflags	@""
	.align	4
.nv.constant0._ZN10layer_norm31ln_parallel_residual_bwd_kernelINS_13Kernel_traitsIf13__nv_bfloat16S2_S2_fjLj3072ELj1ELj1ELj4ELj16ENS_18Kernel_traits_baseILj3072EfS2_S2_S2_fjLj128EEEEELb0ELb0ELb1EEEvNS_9BwdParamsE:
	.zero		1192


//--------------------- .nv.constant0._ZN10layer_norm31ln_parallel_residual_bwd_kernelINS_13Kernel_traitsIf13__nv_bfloat16S2_S2_fjLj3072ELj1ELj1ELj4ELj16ENS_18Kernel_traits_baseILj3072EfS2_S2_S2_fjLj128EEEEELb0ELb1ELb0EEEvNS_9BwdParamsE --------------------------
	.section	.nv.constant0._ZN10layer_norm31ln_parallel_residual_bwd_kernelINS_13Kernel_traitsIf13__nv_bfloat16S2_S2_fjLj3072ELj1ELj1ELj4ELj16ENS_18Kernel_traits_baseILj3072EfS2_S2_S2_fjLj128EEEEELb0ELb1ELb0EEEvNS_9BwdParamsE,"a",@progbits
	.sectionflags	@""
	.align	4
.nv.constant0._ZN10layer_norm31ln_parallel_residual_bwd_kernelINS_13Kernel_traitsIf13__nv_bfloat16S2_S2_fjLj3072ELj1ELj1ELj4ELj16ENS_18Kernel_traits_baseILj3072EfS2_S2_S2_fjLj128EEEEELb0ELb1ELb0EEEvNS_9BwdParamsE:
	.zero		1192


//--------------------- .nv.constant0._ZN10layer_norm31ln_parallel_residual_bwd_kernelINS_13Kernel_traitsIf13__nv_bfloat16S2_S2_fjLj3072ELj1ELj1ELj4ELj16ENS_18Kernel_traits_baseILj3072EfS2_S2_S2_fjLj128EEEEELb0ELb1ELb1EEEvNS_9BwdParamsE --------------------------
	.section	.nv.constant0._ZN10layer_norm31ln_parallel_residual_bwd_kernelINS_13Kernel_traitsIf13__nv_bfloat16S2_S2_fjLj3072ELj1ELj1ELj4ELj16ENS_18Kernel_traits_baseILj3072EfS2_S2_S2_fjLj128EEEEELb0ELb1ELb1EEEvNS_9BwdParamsE,"a",@progbits
	.sectionflags	@""
	.align	4
.nv.constant0._ZN10layer_norm31ln_parallel_residual_bwd_kernelINS_13Kernel_traitsIf13__nv_bfloat16S2_S2_fjLj3072ELj1ELj1ELj4ELj16ENS_18Kernel_traits_baseILj3072EfS2_S2_S2_fjLj128EEEEELb0ELb1ELb1EEEvNS_9BwdParamsE:
	.zero		1192


//--------------------- .nv.constant0._ZN10layer_norm31ln_parallel_residual_bwd_kernelINS_13Kernel_traitsIf13__nv_bfloat16S2_S2_fjLj3072ELj1ELj1ELj4ELj16ENS_18Kernel_traits_baseILj3072EfS2_S2_S2_fjLj128EEEEELb1ELb0ELb0EEEvNS_9BwdParamsE --------------------------
	.section	.nv.constant0._ZN10layer_norm31ln_parallel_residual_bwd_kernelINS_13Kernel_traitsIf13__nv_bfloat16S2_S2_fjLj3072ELj1ELj1ELj4ELj16ENS_18Kernel_traits_baseILj3072EfS2_S2_S2_fjLj128EEEEELb1ELb0ELb0EEEvNS_9BwdParamsE,"a",@progbits
	.sectionflags	@""
	.align	4
.nv.constant0._ZN10layer_norm31ln_parallel_residual_bwd_kernelINS_13Kernel_traitsIf13__nv_bfloat16S2_S2_fjLj3072ELj1ELj1ELj4ELj16ENS_18Kernel_traits_baseILj3072EfS2_S2_S2_fjLj128EEEEELb1ELb0ELb0EEEvNS_9BwdParamsE:
	.zero		1192


//--------------------- .nv.constant0._ZN10layer_norm31ln_parallel_residual_bwd_kernelINS_13Kernel_traitsIf13__nv_bfloat16S2_S2_fjLj3072ELj1ELj1ELj4ELj16ENS_18Kernel_traits_baseILj3072EfS2_S2_S2_fjLj128EEEEELb1ELb0ELb1EEEvNS_9BwdParamsE --------------------------
	.section	.nv.constant0._ZN10layer_norm31ln_parallel_residual_bwd_kernelINS_13Kernel_traitsIf13__nv_bfloat16S2_S2_fjLj3072ELj1ELj1ELj4ELj16ENS_18Kernel_traits_baseILj3072EfS2_S2_S2_fjLj128EEEEELb1ELb0ELb1EEEvNS_9BwdParamsE,"a",@progbits
	.sectionflags	@""
	.align	4
.nv.constant0._ZN10layer_norm31ln_parallel_residual_bwd_kernelINS_13Kernel_traitsIf13__nv_bfloat16S2_S2_fjLj3072ELj1ELj1ELj4ELj16ENS_18Kernel_traits_baseILj3072EfS2_S2_S2_fjLj128EEEEELb1ELb0ELb1EEEvNS_9BwdParamsE:
	.zero		1192


//--------------------- .nv.constant0._ZN10layer_norm22ln_bwd_finalize_kernelINS_22Kernel_traits_finalizeILj3072Ef13__nv_bfloat16S2_S2_fjLb0ELj1024ELj4ENS_18Kernel_traits_baseILj3072EfS2_S2_S2_fjLj1024EEEEELb0ELb0EEEvNS_9BwdParamsE --------------------------
	.section	.nv.constant0._ZN10layer_norm22ln_bwd_finalize_kernelINS_22Kernel_traits_finalizeILj3072Ef13__nv_bfloat16S2_S2_fjLb0ELj1024ELj4ENS_18Kernel_traits_baseILj3072EfS2_S2_S2_fjLj1024EEEEELb0ELb0EEEvNS_9BwdParamsE,"a",@progbits
	.sectionflags	@""
	.align	4
.nv.constant0._ZN10layer_norm22ln_bwd_finalize_kernelINS_22Kernel_traits_finalizeILj3072Ef13__nv_bfloat16S2_S2_fjLb0ELj1024ELj4ENS_18Kernel_traits_baseILj3072EfS2_S2_S2_fjLj1024EEEEELb0ELb0EEEvNS_9BwdParamsE:
	.zero		1192


//--------------------- .nv.constant0._ZN10layer_norm40ln_parallel_residual_bwd_finalize_kernelINS_22Kernel_traits_finalizeILj3072Ef13__nv_bfloat16S2_S2_fjLb0ELj1024ELj4ENS_18Kernel_traits_baseILj3072EfS2_S2_S2_fjLj1024EEEEELb0EEEvNS_9BwdParamsE --------------------------
	.section	.nv.constant0._ZN10layer_norm40ln_parallel_residual_bwd_finalize_kernelINS_22Kernel_traits_finalizeILj3072Ef13__nv_bfloat16S2_S2_fjLb0ELj1024ELj4ENS_18Kernel_traits_baseILj3072EfS2_S2_S2_fjLj1024EEEEELb0EEEvNS_9BwdParamsE,"a",@progbits
	.sectionflags	@""
	.align	4
.nv.constant0._ZN10layer_norm40ln_parallel_residual_bwd_finalize_kernelINS_22Kernel_traits_finalizeILj3072Ef13__nv_bfloat16S2_S2_fjLb0ELj1024ELj4ENS_18Kernel_traits_baseILj3072EfS2_S2_S2_fjLj1024EEEEELb0EEEvNS_9BwdParamsE:
	.zero		1192


//--------------------- .nv.constant0._ZN10layer_norm31ln_parallel_residual_bwd_kernelINS_13Kernel_traitsIf13__nv_bfloat16S2_S2_fjLj3072ELj1ELj1ELj4ELj16ENS_18Kernel_traits_baseILj3072EfS2_S2_S2_fjLj128EEEEELb1ELb1ELb0EEEvNS_9BwdParamsE --------------------------
	.section	.nv.constant0._ZN10layer_norm31ln_parallel_residual_bwd_kernelINS_13Kernel_traitsIf13__nv_bfloat16S2_S2_fjLj3072ELj1ELj1ELj4ELj16ENS_18Kernel_traits_baseILj3072EfS2_S2_S2_fjLj128EEEEELb1ELb1ELb0EEEvNS_9BwdParamsE,"a",@progbits
	.sectionflags	@""
	.align	4
.nv.constant0._ZN10layer_norm31ln_parallel_residual_bwd_kernelINS_13Kernel_traitsIf13__nv_bfloat16S2_S2_fjLj3072ELj1ELj1ELj4ELj16ENS_18Kernel_traits_baseILj3072EfS2_S2_S2_fjLj128EEEEELb1ELb1ELb0EEEvNS_9BwdParamsE:
	.zero		1192


//--------------------- .nv.constant0._ZN10layer_norm22ln_bwd_finalize_kernelINS_22Kernel_traits_finalizeILj3072Ef13__nv_bfloat16S2_S2_fjLb0ELj1024ELj4ENS_18Kernel_traits_baseILj3072EfS2_S2_S2_fjLj1024EEEEELb0ELb1EEEvNS_9BwdParamsE --------------------------
	.section	.nv.constant0._ZN10layer_norm22ln_bwd_finalize_kernelINS_22Kernel_traits_finalizeILj3072Ef13__nv_bfloat16S2_S2_fjLb0ELj1024ELj4ENS_18Kernel_traits_baseILj3072EfS2_S2_S2_fjLj1024EEEEELb0ELb1EEEvNS_9BwdParamsE,"a",@progbits
	.sectionflags	@""
	.align	4
.nv.constant0._ZN10layer_norm22ln_bwd_finalize_kernelINS_22Kernel_traits_finalizeILj3072Ef13__nv_bfloat16S2_S2_fjLb0ELj1024ELj4ENS_18Kernel_traits_baseILj3072EfS2_S2_S2_fjLj1024EEEEELb0ELb1EEEvNS_9BwdParamsE:
	.zero		1192


//--------------------- .nv.constant0._ZN10layer_norm40ln_parallel_residual_bwd_finalize_kernelINS_22Kernel_traits_finalizeILj3072Ef13__nv_bfloat16S2_S2_fjLb0ELj1024ELj4ENS_18Kernel_traits_baseILj3072EfS2_S2_S2_fjLj1024EEEEELb1EEEvNS_9BwdParamsE --------------------------
	.section	.nv.constant0._ZN10layer_norm40ln_parallel_residual_bwd_finalize_kernelINS_22Kernel_traits_finalizeILj3072Ef13__nv_bfloat16S2_S2_fjLb0ELj1024ELj4ENS_18Kernel_traits_baseILj3072EfS2_S2_S2_fjLj1024EEEEELb1EEEvNS_9BwdParamsE,"a",@progbits
	.sectionflags	@""
	.align	4
.nv.constant0._ZN10layer_norm40ln_parallel_residual_bwd_finalize_kernelINS_22Kernel_traits_finalizeILj3072Ef13__nv_bfloat16S2_S2_fjLb0ELj1024ELj4ENS_18Kernel_traits_baseILj3072EfS2_S2_S2_fjLj1024EEEEELb1EEEvNS_9BwdParamsE:
	.zero		1192


//--------------------- .nv.constant0._ZN10layer_norm31ln_parallel_residual_bwd_kernelINS_13Kernel_traitsIf13__nv_bfloat16S2_S2_fjLj3072ELj1ELj1ELj4ELj16ENS_18Kernel_traits_baseILj3072EfS2_S2_S2_fjLj128EEEEELb1ELb1ELb1EEEvNS_9BwdParamsE --------------------------
	.section	.nv.constant0._ZN10layer_norm31ln_parallel_residual_bwd_kernelINS_13Kernel_traitsIf13__nv_bfloat16S2_S2_fjLj3072ELj1ELj1ELj4ELj16ENS_18Kernel_traits_baseILj3072EfS2_S2_S2_fjLj128EEEEELb1ELb1ELb1EEEvNS_9BwdParamsE,"a",@progbits
	.sectionflags	@""
	.align	4
.nv.constant0._ZN10layer_norm31ln_parallel_residual_bwd_kernelINS_13Kernel_traitsIf13__nv_bfloat16S2_S2_fjLj3072ELj1ELj1ELj4ELj16ENS_18Kernel_traits_baseILj3072EfS2_S2_S2_fjLj128EEEEELb1ELb1ELb1EEEvNS_9BwdParamsE:
	.zero		1192


//--------------------- .nv.constant0._ZN10layer_norm31ln_parallel_residual_bwd_kernelINS_13Kernel_traitsI13__nv_bfloat16S2_fS2_fjLj3072ELj1ELj1ELj4ELj16ENS_18Kernel_traits_baseILj3072ES2_S2_fS2_fjLj128EEEEELb0ELb0ELb0EEEvNS_9BwdParamsE --------------------------
	.section	.nv.constant0._ZN10layer_norm31ln_parallel_residual_bwd_kernelINS_13Kernel_traitsI13__nv_bfloat16S2_fS2_fjLj3072ELj1ELj1ELj4ELj16ENS_18Kernel_traits_baseILj3072ES2_S2_fS2_fjLj128EEEEELb0ELb0ELb0EEEvNS_9BwdParamsE,"a",@progbits
	.sectionflags	@""
	.align	4
.nv.constant0._ZN10layer_norm31ln_parallel_residual_bwd_kernelINS_13Kernel_traitsI13__nv_bfloat16S2_fS2_fjLj3072ELj1ELj1ELj4ELj16ENS_18Kernel_traits_baseILj3072ES2_S2_fS2_fjLj128EEEEELb0ELb0ELb0EEEvNS_9BwdParamsE:
	.zero		1192


//--------------------- .nv.constant0._ZN10layer_norm31ln_parallel_residual_bwd_kernelINS_13Kernel_traitsI13__nv_bfloat16S2_fS2_fjLj3072ELj1ELj1ELj4ELj16ENS_18Kernel_traits_baseILj3072ES2_S2_fS2_fjLj128EEEEELb0ELb0ELb1EEEvNS_9BwdParamsE --------------------------
	.section	.nv.constant0._ZN10layer_norm31ln_parallel_residual_bwd_kernelINS_13Kernel_traitsI13__nv_bfloat16S2_fS2_fjLj3072ELj1ELj1ELj4ELj16ENS_18Kernel_traits_baseILj3072ES2_S2_fS2_fjLj128EEEEELb0ELb0ELb1EEEvNS_9BwdParamsE,"a",@progbits
	.sectionflags	@""
	.align	4
.nv.constant0._ZN10layer_norm31ln_parallel_residual_bwd_kernelINS_13Kernel_traitsI13__nv_bfloat16S2_fS2_fjLj3072ELj1ELj1ELj4ELj16ENS_18Kernel_traits_baseILj3072ES2_S2_fS2_fjLj128EEEEELb0ELb0ELb1EEEvNS_9BwdParamsE:
	.zero		1192


//--------------------- .nv.constant0._ZN10layer_norm31ln_parallel_residual_bwd_kernelINS_13Kernel_traitsI13__nv_bfloat16S2_fS2_fjLj3072ELj1ELj1ELj4ELj16ENS_18Kernel_traits_baseILj3072ES2_S2_fS2_fjLj128EEEEELb0ELb1ELb0EEEvNS_9BwdParamsE --------------------------
	.section	.nv.constant0._ZN10layer_norm31ln_parallel_residual_bwd_kernelINS_13Kernel_traitsI13__nv_bfloat16S2_fS2_fjLj3072ELj1ELj1ELj4ELj16ENS_18Kernel_traits_baseILj3072ES2_S2_fS2_fjLj128EEEEELb0ELb1ELb0EEEvNS_9BwdParamsE,"a",@progbits
	.sectionflags	@""
	.align	4
.nv.constant0._ZN10layer_norm31ln_parallel_residual_bwd_kernelINS_13Kernel_traitsI13__nv_bfloat16S2_fS2_fjLj3072ELj1ELj1ELj4ELj16ENS_18Kernel_traits_baseILj3072ES2_S2_fS2_fjLj128EEEEELb0ELb1ELb0EEEvNS_9BwdParamsE:
	.zero		1192


//--------------------- .nv.constant0._ZN10layer_norm31ln_parallel_residual_bwd_kernelINS_13Kernel_traitsI13__nv_bfloat16S2_fS2_fjLj3072ELj1ELj1ELj4ELj16ENS_18Kernel_traits_baseILj3072ES2_S2_fS2_fjLj128EEEEELb0ELb1ELb1EEEvNS_9BwdParamsE --------------------------
	.section	.nv.constant0._ZN10layer_norm31ln_parallel_residual_bwd_kernelINS_13Kernel_traitsI13__nv_bfloat16S2_fS2_fjLj3072ELj1ELj1ELj4ELj16ENS_18Kernel_traits_baseILj3072ES2_S2_fS2_fjLj128EEEEELb0ELb1ELb1EEEvNS_9BwdParamsE,"a",@progbits
	.sectionflags	@""
	.align	4
.nv.constant0._ZN10layer_norm31ln_parallel_residual_bwd_kernelINS_13Kernel_traitsI13__nv_bfloat16S2_fS2_fjLj3072ELj1ELj1ELj4ELj16ENS_18Kernel_traits_baseILj3072ES2_S2_fS2_fjLj128EEEEELb0ELb1ELb1EEEvNS_9BwdParamsE:
	.zero		1192


//--------------------- .nv.constant0._ZN10layer_norm31ln_parallel_residual_bwd_kernelINS_13Kernel_traitsI13__nv_bfloat16S2_fS2_fjLj3072ELj1ELj1ELj4ELj16ENS_18Kernel_traits_baseILj3072ES2_S2_fS2_fjLj128EEEEELb1ELb0ELb0EEEvNS_9BwdParamsE --------------------------
	.section	.nv.constant0._ZN10layer_norm31ln_parallel_residual_bwd_kernelINS_13Kernel_traitsI13__nv_bfloat16S2_fS2_fjLj3072ELj1ELj1ELj4ELj16ENS_18Kernel_traits_baseILj3072ES2_S2_fS2_fjLj128EEEEELb1ELb0ELb0EEEvNS_9BwdParamsE,"a",@progbits
	.sectionflags	@""
	.align	4
.nv.constant0._ZN10layer_norm31ln_parallel_residual_bwd_kernelINS_13Kernel_traitsI13__nv_bfloat16S2_fS2_fjLj3072ELj1ELj1ELj4ELj16ENS_18Kernel_traits_baseILj3072ES2_S2_fS2_fjLj128EEEEELb1ELb0ELb0EEEvNS_9BwdParamsE:
	.zero		1192


//--------------------- .nv.constant0._ZN10layer_norm31ln_parallel_residual_bwd_kernelINS_13Kernel_traitsI13__nv_bfloat16S2_fS2_fjLj3072ELj1ELj1ELj4ELj16ENS_18Kernel_traits_baseILj3072ES2_S2_fS2_fjLj128EEEEELb1ELb0ELb1EEEvNS_9BwdParamsE --------------------------
	.section	.nv.constant0._ZN10layer_norm31ln_parallel_residual_bwd_kernelINS_13Kernel_traitsI13__nv_bfloat16S2_fS2_fjLj3072ELj1ELj1ELj4ELj16ENS_18Kernel_traits_baseILj3072ES2_S2_fS2_fjLj128EEEEELb1ELb0ELb1EEEvNS_9BwdParamsE,"a",@progbits
	.sectionflags	@""
	.align	4
.nv.constant0._ZN10layer_norm31ln_parallel_residual_bwd_kernelINS_13Kernel_traitsI13__nv_bfloat16S2_fS2_fjLj3072ELj1ELj1ELj4ELj16ENS_18Kernel_traits_baseILj3072ES2_S2_fS2_fjLj128EEEEELb1ELb0ELb1EEEvNS_9BwdParamsE:
	.zero		1192


//--------------------- .nv.constant0._ZN10layer_norm22ln_bwd_finalize_kernelINS_22Kernel_traits_finalizeILj3072E13__nv_bfloat16S2_fS2_fjLb0ELj1024ELj4ENS_18Kernel_traits_baseILj3072ES2_S2_fS2_fjLj1024EEEEELb0ELb0EEEvNS_9BwdParamsE --------------------------
	.section	.nv.constant0._ZN10layer_norm22ln_bwd_finalize_kernelINS_22Kernel_traits_finalizeILj3072E13__nv_bfloat16S2_fS2_fjLb0ELj1024ELj4ENS_18Kernel_traits_baseILj3072ES2_S2_fS2_fjLj1024EEEEELb0ELb0EEEvNS_9BwdParamsE,"a",@progbits
	.sectionflags	@""
	.align	4
.nv.constant0._ZN10layer_norm22ln_bwd_finalize_kernelINS_22Kernel_traits_finalizeILj3072E13__nv_bfloat16S2_fS2_fjLb0ELj1024ELj4ENS_18Kernel_traits_baseILj3072ES2_S2_fS2_fjLj1024EEEEELb0ELb0EEEvNS_9BwdParamsE:
	.zero		1192


//--------------------- .nv.constant0._ZN10layer_norm40ln_parallel_residual_bwd_finalize_kernelINS_22Kernel_traits_finalizeILj3072E13__nv_bfloat16S2_fS2_fjLb0ELj1024ELj4ENS_18Kernel_traits_baseILj3072ES2_S2_fS2_fjLj1024EEEEELb0EEEvNS_9BwdParamsE --------------------------
	.section	.nv.constant0._ZN10layer_norm40ln_parallel_residual_bwd_finalize_kernelINS_22Kernel_traits_finalizeILj3072E13__nv_bfloat16S2_fS2_fjLb0ELj1024ELj4ENS_18Kernel_traits_baseILj3072ES2_S2_fS2_fjLj1024EEEEELb0EEEvNS_9BwdParamsE,"a",@progbits
	.sectionflags	@""
	.align	4
.nv.constant0._ZN10layer_norm40ln_parallel_residual_bwd_finalize_kernelINS_22Kernel_traits_finalizeILj3072E13__nv_bfloat16S2_fS2_fjLb0ELj1024ELj4ENS_18Kernel_traits_baseILj3072ES2_S2_fS2_fjLj1024EEEEELb0EEEvNS_9BwdParamsE:
	.zero		1192


//--------------------- .nv.constant0._ZN10layer_norm31ln_parallel_residual_bwd_kernelINS_13Kernel_traitsI13__nv_bfloat16S2_fS2_fjLj3072ELj1ELj1ELj4ELj16ENS_18Kernel_traits_baseILj3072ES2_S2_fS2_fjLj128EEEEELb1ELb1ELb0EEEvNS_9BwdParamsE --------------------------
	.section	.nv.constant0._ZN10layer_norm31ln_parallel_residual_bwd_kernelINS_13Kernel_traitsI13__nv_bfloat16S2_fS2_fjLj3072ELj1ELj1ELj4ELj16ENS_18Kernel_traits_baseILj3072ES2_S2_fS2_fjLj128EEEEELb1ELb1ELb0EEEvNS_9BwdParamsE,"a",@progbits
	.sectionflags	@""
	.align	4
.nv.constant0._ZN10layer_norm31ln_parallel_residual_bwd_kernelINS_13Kernel_traitsI13__nv_bfloat16S2_fS2_fjLj3072ELj1ELj1ELj4ELj16ENS_18Kernel_traits_baseILj3072ES2_S2_fS2_fjLj128EEEEELb1ELb1ELb0EEEvNS_9BwdParamsE:
	.zero		1192


//--------------------- .nv.constant0._ZN10layer_norm22ln_bwd_finalize_kernelINS_22Kernel_traits_finalizeILj3072E13__nv_bfloat16S2_fS2_fjLb0ELj1024ELj4ENS_18Kernel_traits_baseILj3072ES2_S2_fS2_fjLj1024EEEEELb0ELb1EEEvNS_9BwdParamsE --------------------------
	.section	.nv.constant0._ZN10layer_norm22ln_bwd_finalize_kernelINS_22Kernel_traits_finalizeILj3072E13__nv_bfloat16S2_fS2_fjLb0ELj1024ELj4ENS_18Kernel_traits_baseILj3072ES2_S2_fS2_fjLj1024EEEEELb0ELb1EEEvNS_9BwdParamsE,"a",@progbits
	.sectionflags	@""
	.align	4
.nv.constant0._ZN10layer_norm22ln_bwd_finalize_kernelINS_22Kernel_traits_finalizeILj3072E13__nv_bfloat16S2_fS2_fjLb0ELj1024ELj4ENS_18Kernel_traits_baseILj3072ES2_S2_fS2_fjLj1024EEEEELb0ELb1EEEvNS_9BwdParamsE:
	.zero		1192


//--------------------- .nv.constant0._ZN10layer_norm40ln_parallel_residual_bwd_finalize_kernelINS_22Kernel_traits_finalizeILj3072E13__nv_bfloat16S2_fS2_fjLb0ELj1024ELj4ENS_18Kernel_traits_baseILj3072ES2_S2_fS2_fjLj1024EEEEELb1EEEvNS_9BwdParamsE --------------------------
	.section	.nv.constant0._ZN10layer_norm40ln_parallel_residual_bwd_finalize_kernelINS_22Kernel_traits_finalizeILj3072E13__nv_bfloat16S2_fS2_fjLb0ELj1024ELj4ENS_18Kernel_traits_baseILj3072ES2_S2_fS2_fjLj1024EEEEELb1EEEvNS_9BwdParamsE,"a",@progbits
	.sectionflags	@""
	.align	4
.nv.constant0._ZN10layer_norm40ln_parallel_residual_bwd_finalize_kernelINS_22Kernel_traits_finalizeILj3072E13__nv_bfloat16S2_fS2_fjLb0ELj1024ELj4ENS_18Kernel_traits_baseILj3072ES2_S2_fS2_fjLj1024EEEEELb1EEEvNS_9BwdParamsE:
	.zero		1192


//--------------------- .nv.constant0._ZN10layer_norm31ln_parallel_residual_bwd_kernelINS_13Kernel_traitsI13__nv_bfloat16S2_fS2_fjLj3072ELj1ELj1ELj4ELj16ENS_18Kernel_traits_baseILj3072ES2_S2_fS2_fjLj128EEEEELb1ELb1ELb1EEEvNS_9BwdParamsE --------------------------
	.section	.nv.constant0._ZN10layer_norm31ln_parallel_residual_bwd_kernelINS_13Kernel_traitsI13__nv_bfloat16S2_fS2_fjLj3072ELj1ELj1ELj4ELj16ENS_18Kernel_traits_baseILj3072ES2_S2_fS2_fjLj128EEEEELb1ELb1ELb1EEEvNS_9BwdParamsE,"a",@progbits
	.sectionflags	@""
	.align	4
.nv.constant0._ZN10layer_norm31ln_parallel_residual_bwd_kernelINS_13Kernel_traitsI13__nv_bfloat16S2_fS2_fjLj3072ELj1ELj1ELj4ELj16ENS_18Kernel_traits_baseILj3072ES2_S2_fS2_fjLj128EEEEELb1ELb1ELb1EEEvNS_9BwdParamsE:
	.zero		1192


//--------------------- .nv.constant0._ZN10layer_norm31ln_parallel_residual_bwd_kernelINS_13Kernel_traitsIf13__nv_bfloat16fS2_fjLj3072ELj1ELj1ELj4ELj16ENS_18Kernel_traits_baseILj3072EfS2_fS2_fjLj128EEEEELb0ELb0ELb0EEEvNS_9BwdParamsE --------------------------
	.section	.nv.constant0._ZN10layer_norm31ln_parallel_residual_bwd_kernelINS_13Kernel_traitsIf13__nv_bfloat16fS2_fjLj3072ELj1ELj1ELj4ELj16ENS_18Kernel_traits_baseILj3072EfS2_fS2_fjLj128EEEEELb0ELb0ELb0EEEvNS_9BwdParamsE,"a",@progbits
	.sectionflags	@""
	.align	4
.nv.constant0._ZN10layer_norm31ln_parallel_residual_bwd_kernelINS_13Kernel_traitsIf13__nv_bfloat16fS2_fjLj3072ELj1ELj1ELj4ELj16ENS_18Kernel_traits_baseILj3072EfS2_fS2_fjLj128EEEEELb0ELb0ELb0EEEvNS_9BwdParamsE:
	.zero		1192


//--------------------- .nv.constant0._ZN10layer_norm31ln_parallel_residual_bwd_kernelINS_13Kernel_traitsIf13__nv_bfloat16fS2_fjLj3072ELj1ELj1ELj4ELj16ENS_18Kernel_traits_baseILj3072EfS2_fS2_fjLj128EEEEELb0ELb0ELb1EEEvNS_9BwdParamsE --------------------------
	.section	.nv.constant0._ZN10layer_norm31ln_parallel_residual_bwd_kernelINS_13Kernel_traitsIf13__nv_bfloat16fS2_fjLj3072ELj1ELj1ELj4ELj16ENS_18Kernel_traits_baseILj3072EfS2_fS2_fjLj128EEEEELb0ELb0ELb1EEEvNS_9BwdParamsE,"a",@progbits
	.sectionflags	@""
	.align	4
.nv.constant0._ZN10layer_norm31ln_parallel_residual_bwd_kernelINS_13Kernel_traitsIf13__nv_bfloat16fS2_fjLj3072ELj1ELj1ELj4ELj16ENS_18Kernel_traits_baseILj3072EfS2_fS2_fjLj128EEEEELb0ELb0ELb1EEEvNS_9BwdParamsE:
	.zero		1192


//--------------------- .nv.constant0._ZN10layer_norm31ln_parallel_residual_bwd_kernelINS_13Kernel_traitsIf13__nv_bfloat16fS2_fjLj3072ELj1ELj1ELj4ELj16ENS_18Kernel_traits_baseILj3072EfS2_fS2_fjLj128EEEEELb0ELb1ELb0EEEvNS_9BwdParamsE --------------------------
	.section	.nv.constant0._ZN10layer_norm31ln_parallel_residual_bwd_kernelINS_13Kernel_traitsIf13__nv_bfloat16fS2_fjLj3072ELj1ELj1ELj4ELj16ENS_18Kernel_traits_baseILj3072EfS2_fS2_fjLj128EEEEELb0ELb1ELb0EEEvNS_9BwdParamsE,"a",@progbits
	.sectionflags	@""
	.align	4
.nv.constant0._ZN10layer_norm31ln_parallel_residual_bwd_kernelINS_13Kernel_traitsIf13__nv_bfloat16fS2_fjLj3072ELj1ELj1ELj4ELj16ENS_18Kernel_traits_baseILj3072EfS2_fS2_fjLj128EEEEELb0ELb1ELb0EEEvNS_9BwdParamsE:
	.zero		1192


//--------------------- .nv.constant0._ZN10layer_norm31ln_parallel_residual_bwd_kernelINS_13Kernel_traitsIf13__nv_bfloat16fS2_fjLj3072ELj1ELj1ELj4ELj16ENS_18Kernel_traits_baseILj3072EfS2_fS2_fjLj128EEEEELb0ELb1ELb1EEEvNS_9BwdParamsE --------------------------
	.section	.nv.constant0._ZN10layer_norm31ln_parallel_residual_bwd_kernelINS_13Kernel_traitsIf13__nv_bfloat16fS2_fjLj3072ELj1ELj1ELj4ELj16ENS_18Kernel_traits_baseILj3072EfS2_fS2_fjLj128EEEEELb0ELb1ELb1EEEvNS_9BwdParamsE,"a",@progbits
	.sectionflags	@""
	.align	4
.nv.constant0._ZN10layer_norm31ln_parallel_residual_bwd_kernelINS_13Kernel_traitsIf13__nv_bfloat16fS2_fjLj3072ELj1ELj1ELj4ELj16ENS_18Kernel_traits_baseILj3072EfS2_fS2_fjLj128EEEEELb0ELb1ELb1EEEvNS_9BwdParamsE:
	.zero		1192


//--------------------- .nv.constant0._ZN10layer_norm31ln_parallel_residual_bwd_kernelINS_13Kernel_traitsIf13__nv_bfloat16fS2_fjLj3072ELj1ELj1ELj4ELj16ENS_18Kernel_traits_baseILj3072EfS2_fS2_fjLj128EEEEELb1ELb0ELb0EEEvNS_9BwdParamsE --------------------------
	.section	.nv.constant0._ZN10layer_norm31ln_parallel_residual_bwd_kernelINS_13Kernel_traitsIf13__nv_bfloat16fS2_fjLj3072ELj1ELj1ELj4ELj16ENS_18Kernel_traits_baseILj3072EfS2_fS2_fjLj128EEEEELb1ELb0ELb0EEEvNS_9BwdParamsE,"a",@progbits
	.sectionflags	@""
	.align	4
.nv.constant0._ZN10layer_norm31ln_parallel_residual_bwd_kernelINS_13Kernel_traitsIf13__nv_bfloat16fS2_fjLj3072ELj1ELj1ELj4ELj16ENS_18Kernel_traits_baseILj3072EfS2_fS2_fjLj128EEEEELb1ELb0ELb0EEEvNS_9BwdParamsE:
	.zero		1192


//--------------------- .nv.constant0._ZN10layer_norm31ln_parallel_residual_bwd_kernelINS_13Kernel_traitsIf13__nv_bfloat16fS2_fjLj3072ELj1ELj1ELj4ELj16ENS_18Kernel_traits_baseILj3072EfS2_fS2_fjLj128EEEEELb1ELb0ELb1EEEvNS_9BwdParamsE --------------------------
	.section	.nv.constant0._ZN10layer_norm31ln_parallel_residual_bwd_kernelINS_13Kernel_traitsIf13__nv_bfloat16fS2_fjLj3072ELj1ELj1ELj4ELj16ENS_18Kernel_traits_baseILj3072EfS2_fS2_fjLj128EEEEELb1ELb0ELb1EEEvNS_9BwdParamsE,"a",@progbits
	.sectionflags	@""
	.align	4
.nv.constant0._ZN10layer_norm31ln_parallel_residual_bwd_kernelINS_13Kernel_traitsIf13__nv_bfloat16fS2_fjLj3072ELj1ELj1ELj4ELj16ENS_18Kernel_traits_baseILj3072EfS2_fS2_fjLj128EEEEELb1ELb0ELb1EEEvNS_9BwdParamsE:
	.zero		1192


//--------------------- .nv.constant0._ZN10layer_norm22ln_bwd_finalize_kernelINS_22Kernel_traits_finalizeILj3072Ef13__nv_bfloat16fS2_fjLb0ELj1024ELj4ENS_18Kernel_traits_baseILj3072EfS2_fS2_fjLj1024EEEEELb0ELb0EEEvNS_9BwdParamsE --------------------------
	.section	.nv.constant0._ZN10layer_norm22ln_bwd_finalize_kernelINS_22Kernel_traits_finalizeILj3072Ef13__nv_bfloat16fS2_fjLb0ELj1024ELj4ENS_18Kernel_traits_baseILj3072EfS2_fS2_fjLj1024EEEEELb0ELb0EEEvNS_9BwdParamsE,"a",@progbits
	.sectionflags	@""
	.align	4
.nv.constant0._ZN10layer_norm22ln_bwd_finalize_kernelINS_22Kernel_traits_finalizeILj3072Ef13__nv_bfloat16fS2_fjLb0ELj1024ELj4ENS_18Kernel_traits_baseILj3072EfS2_fS2_fjLj1024EEEEELb0ELb0EEEvNS_9BwdParamsE:
	.zero		1192


//--------------------- .nv.constant0._ZN10layer_norm40ln_parallel_residual_bwd_finalize_kernelINS_22Kernel_traits_finalizeILj3072Ef13__nv_bfloat16fS2_fjLb0ELj1024ELj4ENS_18Kernel_traits_baseILj3072EfS2_fS2_fjLj1024EEEEELb0EEEvNS_9BwdParamsE --------------------------
	.section	.nv.constant0._ZN10layer_norm40ln_parallel_residual_bwd_finalize_kernelINS_22Kernel_traits_finalizeILj3072Ef13__nv_bfloat16fS2_fjLb0ELj1024ELj4ENS_18Kernel_traits_baseILj3072EfS2_fS2_fjLj1024EEEEELb0EEEvNS_9BwdParamsE,"a",@progbits
	.sectionflags	@""
	.align	4
.nv.constant0._ZN10layer_norm40ln_parallel_residual_bwd_finalize_kernelINS_22Kernel_traits_finalizeILj3072Ef13__nv_bfloat16fS2_fjLb0ELj1024ELj4ENS_18Kernel_traits_baseILj3072EfS2_fS2_fjLj1024EEEEELb0EEEvNS_9BwdParamsE:
	.zero		1192


//--------------------- .nv.constant0._ZN10layer_norm31ln_parallel_residual_bwd_kernelINS_13Kernel_traitsIf13__nv_bfloat16fS2_fjLj3072ELj1ELj1ELj4ELj16ENS_18Kernel_traits_baseILj3072EfS2_fS2_fjLj128EEEEELb1ELb1ELb0EEEvNS_9BwdParamsE --------------------------
	.section	.nv.constant0._ZN10layer_norm31ln_parallel_residual_bwd_kernelINS_13Kernel_traitsIf13__nv_bfloat16fS2_fjLj3072ELj1ELj1ELj4ELj16ENS_18Kernel_traits_baseILj3072EfS2_fS2_fjLj128EEEEELb1ELb1ELb0EEEvNS_9BwdParamsE,"a",@progbits
	.sectionflags	@""
	.align	4
.nv.constant0._ZN10layer_norm31ln_parallel_residual_bwd_kernelINS_13Kernel_traitsIf13__nv_bfloat16fS2_fjLj3072ELj1ELj1ELj4ELj16ENS_18Kernel_traits_baseILj3072EfS2_fS2_fjLj128EEEEELb1ELb1ELb0EEEvNS_9BwdParamsE:
	.zero		1192


//--------------------- .nv.constant0._ZN10layer_norm22ln_bwd_finalize_kernelINS_22Kernel_traits_finalizeILj3072Ef13__nv_bfloat16fS2_fjLb0ELj1024ELj4ENS_18Kernel_traits_baseILj3072EfS2_fS2_fjLj1024EEEEELb0ELb1EEEvNS_9BwdParamsE --------------------------
	.section	.nv.constant0._ZN10layer_norm22ln_bwd_finalize_kernelINS_22Kernel_traits_finalizeILj3072Ef13__nv_bfloat16fS2_fjLb0ELj1024ELj4ENS_18Kernel_traits_baseILj3072EfS2_fS2_fjLj1024EEEEELb0ELb1EEEvNS_9BwdParamsE,"a",@progbits
	.sectionflags	@""
	.align	4
.nv.constant0._ZN10layer_norm22ln_bwd_finalize_kernelINS_22Kernel_traits_finalizeILj3072Ef13__nv_bfloat16fS2_fjLb0ELj1024ELj4ENS_18Kernel_traits_baseILj3072EfS2_fS2_fjLj1024EEEEELb0ELb1EEEvNS_9BwdParamsE:
	.zero		1192


//--------------------- .nv.constant0._ZN10layer_norm40ln_parallel_residual_bwd_finalize_kernelINS_22Kernel_traits_finalizeILj3072Ef13__nv_bfloat16fS2_fjLb0ELj1024ELj4ENS_18Kernel_traits_baseILj3072EfS2_fS2_fjLj1024EEEEELb1EEEvNS_9BwdParamsE --------------------------
	.section	.nv.constant0._ZN10layer_norm40ln_parallel_residual_bwd_finalize_kernelINS_22Kernel_traits_finalizeILj3072Ef13__nv_bfloat16fS2_fjLb0ELj1024ELj4ENS_18Kernel_traits_baseILj3072EfS2_fS2_fjLj1024EEEEELb1EEEvNS_9BwdParamsE,"a",@progbits
	.sectionflags	@""
	.align	4
.nv.constant0._ZN10layer_norm40ln_parallel_residual_bwd_finalize_kernelINS_22Kernel_traits_finalizeILj3072Ef13__nv_bfloat16fS2_fjLb0ELj1024ELj4ENS_18Kernel_traits_baseILj3072EfS2_fS2_fjLj1024EEEEELb1EEEvNS_9BwdParamsE:
	.zero		1192


//--------------------- .nv.constant0._ZN10layer_norm31ln_parallel_residual_bwd_kernelINS_13Kernel_traitsIf13__nv_bfloat16fS2_fjLj3072ELj1ELj1ELj4ELj16ENS_18Kernel_traits_baseILj3072EfS2_fS2_fjLj128EEEEELb1ELb1ELb1EEEvNS_9BwdParamsE --------------------------
	.section	.nv.constant0._ZN10layer_norm31ln_parallel_residual_bwd_kernelINS_13Kernel_traitsIf13__nv_bfloat16fS2_fjLj3072ELj1ELj1ELj4ELj16ENS_18Kernel_traits_baseILj3072EfS2_fS2_fjLj128EEEEELb1ELb1ELb1EEEvNS_9BwdParamsE,"a",@progbits
	.sectionflags	@""
	.align	4
.nv.constant0._ZN10layer_norm31ln_parallel_residual_bwd_kernelINS_13Kernel_traitsIf13__nv_bfloat16fS2_fjLj3072ELj1ELj1ELj4ELj16ENS_18Kernel_traits_baseILj3072EfS2_fS2_fjLj128EEEEELb1ELb1ELb1EEEvNS_9BwdParamsE:
	.zero		1192


//--------------------- .nv.constant0._ZN10layer_norm31ln_parallel_residual_bwd_kernelINS_13Kernel_traitsIf6__halfS2_S2_fjLj3072ELj1ELj1ELj4ELj16ENS_18Kernel_traits_baseILj3072EfS2_S2_S2_fjLj128EEEEELb0ELb0ELb0EEEvNS_9BwdParamsE --------------------------
	.section	.nv.constant0._ZN10layer_norm31ln_parallel_residual_bwd_kernelINS_13Kernel_traitsIf6__halfS2_S2_fjLj3072ELj1ELj1ELj4ELj16ENS_18Kernel_traits_baseILj3072EfS2_S2_S2_fjLj128EEEEELb0ELb0ELb0EEEvNS_9BwdParamsE,"a",@progbits
	.sectionflags	@""
	.align	4
.nv.constant0._ZN10layer_norm31ln_parallel_residual_bwd_kernelINS_13Kernel_traitsIf6__halfS2_S2_fjLj3072ELj1ELj1ELj4ELj16ENS_18Kernel_traits_baseILj3072EfS2_S2_S2_fjLj128EEEEELb0ELb0ELb0EEEvNS_9BwdParamsE:
	.zero		1192


//--------------------- .nv.constant0._ZN10layer_norm31ln_parallel_residual_bwd_kernelINS_13Kernel_traitsIf6__halfS2_S2_fjLj3072ELj1ELj1ELj4ELj16ENS_18Kernel_traits_baseILj3072EfS2_S2_S2_fjLj128EEEEELb0ELb0ELb1EEEvNS_9BwdParamsE --------------------------
	.section	.nv.constant0._ZN10layer_norm31ln_parallel_residual_bwd_kernelINS_13Kernel_traitsIf6__halfS2_S2_fjLj3072ELj1ELj1ELj4ELj16ENS_18Kernel_traits_baseILj3072EfS2_S2_S2_fjLj128EEEEELb0ELb0ELb1EEEvNS_9BwdParamsE,"a",@progbits
	.sectionflags	@""
	.align	4
.nv.constant0._ZN10layer_norm31ln_parallel_residual_bwd_kernelINS_13Kernel_traitsIf6__halfS2_S2_fjLj3072ELj1ELj1ELj4ELj16ENS_18Kernel_traits_baseILj3072EfS2_S2_S2_fjLj128EEEEELb0ELb0ELb1EEEvNS_9BwdParamsE:
	.zero		1192


//--------------------- .nv.constant0._ZN10layer_norm31ln_parallel_residual_bwd_kernelINS_13Kernel_traitsIf6__halfS2_S2_fjLj3072ELj1ELj1ELj4ELj16ENS_18Kernel_traits_baseILj3072EfS2_S2_S2_fjLj128EEEEELb0ELb1ELb0EEEvNS_9BwdParamsE --------------------------
	.section	.nv.constant0._ZN10layer_norm31ln_parallel_residual_bwd_kernelINS_13Kernel_traitsIf6__halfS2_S2_fjLj3072ELj1ELj1ELj4ELj16ENS_18Kernel_traits_baseILj3072EfS2_S2_S2_fjLj128EEEEELb0ELb1ELb0EEEvNS_9BwdParamsE,"a",@progbits
	.sectionflags	@""
	.align	4
.nv.constant0._ZN10layer_norm31ln_parallel_residual_bwd_kernelINS_13Kernel_traitsIf6__halfS2_S2_fjLj3072ELj1ELj1ELj4ELj16ENS_18Kernel_traits_baseILj3072EfS2_S2_S2_fjLj128EEEEELb0ELb1ELb0EEEvNS_9BwdParamsE:
	.zero		1192


//--------------------- .nv.constant0._ZN10layer_norm31ln_parallel_residual_bwd_kernelINS_13Kernel_traitsIf6__halfS2_S2_fjLj3072ELj1ELj1ELj4ELj16ENS_18Kernel_traits_baseILj3072EfS2_S2_S2_fjLj128EEEEELb0ELb1ELb1EEEvNS_9BwdParamsE --------------------------
	.section	.nv.constant0._ZN10layer_norm31ln_parallel_residual_bwd_kernelINS_13Kernel_traitsIf6__halfS2_S2_fjLj3072ELj1ELj1ELj4ELj16ENS_18Kernel_traits_baseILj3072EfS2_S2_S2_fjLj128EEEEELb0ELb1ELb1EEEvNS_9BwdParamsE,"a",@progbits
	.sectionflags	@""
	.align	4
.nv.constant0._ZN10layer_norm31ln_parallel_residual_bwd_kernelINS_13Kernel_traitsIf6__halfS2_S2_fjLj3072ELj1ELj1ELj4ELj16ENS_18Kernel_traits_baseILj3072EfS2_S2_S2_fjLj128EEEEELb0ELb1ELb1EEEvNS_9BwdParamsE:
	.zero		1192


//--------------------- .nv.constant0._ZN10layer_norm31ln_parallel_residual_bwd_kernelINS_13Kernel_traitsIf6__halfS2_S2_fjLj3072ELj1ELj1ELj4ELj16ENS_18Kernel_traits_baseILj3072EfS2_S2_S2_fjLj128EEEEELb1ELb0ELb0EEEvNS_9BwdParamsE --------------------------
	.section	.nv.constant0._ZN10layer_norm31ln_parallel_residual_bwd_kernelINS_13Kernel_traitsIf6__halfS2_S2_fjLj3072ELj1ELj1ELj4ELj16ENS_18Kernel_traits_baseILj3072EfS2_S2_S2_fjLj128EEEEELb1ELb0ELb0EEEvNS_9BwdParamsE,"a",@progbits
	.sectionflags	@""
	.align	4
.nv.constant0._ZN10layer_norm31ln_parallel_residual_bwd_kernelINS_13Kernel_traitsIf6__halfS2_S2_fjLj3072ELj1ELj1ELj4ELj16ENS_18Kernel_traits_baseILj3072EfS2_S2_S2_fjLj128EEEEELb1ELb0ELb0EEEvNS_9BwdParamsE:
	.zero		1192


//--------------------- .nv.constant0._ZN10layer_norm31ln_parallel_residual_bwd_kernelINS_13Kernel_traitsIf6__halfS2_S2_fjLj3072ELj1ELj1ELj4ELj16ENS_18Kernel_traits_baseILj3072EfS2_S2_S2_fjLj128EEEEELb1ELb0ELb1EEEvNS_9BwdParamsE --------------------------
	.section	.nv.constant0._ZN10layer_norm31ln_parallel_residual_bwd_kernelINS_13Kernel_traitsIf6__halfS2_S2_fjLj3072ELj1ELj1ELj4ELj16ENS_18Kernel_traits_baseILj3072EfS2_S2_S2_fjLj128EEEEELb1ELb0ELb1EEEvNS_9BwdParamsE,"a",@progbits
	.sectionflags	@""
	.align	4
.nv.constant0._ZN10layer_norm31ln_parallel_residual_bwd_kernelINS_13Kernel_traitsIf6__halfS2_S2_fjLj3072ELj1ELj1ELj4ELj16ENS_18Kernel_traits_baseILj3072EfS2_S2_S2_fjLj128EEEEELb1ELb0ELb1EEEvNS_9BwdParamsE:
	.zero		1192


//--------------------- .nv.constant0._ZN10layer_norm22ln_bwd_finalize_kernelINS_22Kernel_traits_finalizeILj3072Ef6__halfS2_S2_fjLb0ELj1024ELj4ENS_18Kernel_traits_baseILj3072EfS2_S2_S2_fjLj1024EEEEELb0ELb0EEEvNS_9BwdParamsE --------------------------
	.section	.nv.constant0._ZN10layer_norm22ln_bwd_finalize_kernelINS_22Kernel_traits_finalizeILj3072Ef6__halfS2_S2_fjLb0ELj1024ELj4ENS_18Kernel_traits_baseILj3072EfS2_S2_S2_fjLj1024EEEEELb0ELb0EEEvNS_9BwdParamsE,"a",@progbits
	.sectionflags	@""
	.align	4
.nv.constant0._ZN10layer_norm22ln_bwd_finalize_kernelINS_22Kernel_traits_finalizeILj3072Ef6__halfS2_S2_fjLb0ELj1024ELj4ENS_18Kernel_traits_baseILj3072EfS2_S2_S2_fjLj1024EEEEELb0ELb0EEEvNS_9BwdParamsE:
	.zero		1192


//--------------------- .nv.constant0._ZN10layer_norm40ln_parallel_residual_bwd_finalize_kernelINS_22Kernel_traits_finalizeILj3072Ef6__halfS2_S2_fjLb0ELj1024ELj4ENS_18Kernel_traits_baseILj3072EfS2_S2_S2_fjLj1024EEEEELb0EEEvNS_9BwdParamsE --------------------------
	.section	.nv.constant0._ZN10layer_norm40ln_parallel_residual_bwd_finalize_kernelINS_22Kernel_traits_finalizeILj3072Ef6__halfS2_S2_fjLb0ELj1024ELj4ENS_18Kernel_traits_baseILj3072EfS2_S2_S2_fjLj1024EEEEELb0EEEvNS_9BwdParamsE,"a",@progbits
	.sectionflags	@""
	.align	4
.nv.constant0._ZN10layer_norm40ln_parallel_residual_bwd_finalize_kernelINS_22Kernel_traits_finalizeILj3072Ef6__halfS2_S2_fjLb0ELj1024ELj4ENS_18Kernel_traits_baseILj3072EfS2_S2_S2_fjLj1024EEEEELb0EEEvNS_9BwdParamsE:
	.zero		1192


//--------------------- .nv.constant0._ZN10layer_norm31ln_parallel_residual_bwd_kernelINS_13Kernel_traitsIf6__halfS2_S2_fjLj3072ELj1ELj1ELj4ELj16ENS_18Kernel_traits_baseILj3072EfS2_S2_S2_fjLj128EEEEELb1ELb1ELb0EEEvNS_9BwdParamsE --------------------------
	.section	.nv.constant0._ZN10layer_norm31ln_parallel_residual_bwd_kernelINS_13Kernel_traitsIf6__halfS2_S2_fjLj3072ELj1ELj1ELj4ELj16ENS_18Kernel_traits_baseILj3072EfS2_S2_S2_fjLj128EEEEELb1ELb1ELb0EEEvNS_9BwdParamsE,"a",@progbits
	.sectionflags	@""
	.align	4
.nv.constant0._ZN10layer_norm31ln_parallel_residual_bwd_kernelINS_13Kernel_traitsIf6__halfS2_S2_fjLj3072ELj1ELj1ELj4ELj16ENS_18Kernel_traits_baseILj3072EfS2_S2_S2_fjLj128EEEEELb1ELb1ELb0EEEvNS_9BwdParamsE:
	.zero		1192


//--------------------- .nv.constant0._ZN10layer_norm22ln_bwd_finalize_kernelINS_22Kernel_traits_finalizeILj3072Ef6__halfS2_S2_fjLb0ELj1024ELj4ENS_18Kernel_traits_baseILj3072EfS2_S2_S2_fjLj1024EEEEELb0ELb1EEEvNS_9BwdParamsE --------------------------
	.section	.nv.constant0._ZN10layer_norm22ln_bwd_finalize_kernelINS_22Kernel_traits_finalizeILj3072Ef6__halfS2_S2_fjLb0ELj1024ELj4ENS_18Kernel_traits_baseILj3072EfS2_S2_S2_fjLj1024EEEEELb0ELb1EEEvNS_9BwdParamsE,"a",@progbits
	.sectionflags	@""
	.align	4
.nv.constant0._ZN10layer_norm22ln_bwd_finalize_kernelINS_22Kernel_traits_finalizeILj3072Ef6__halfS2_S2_fjLb0ELj1024ELj4ENS_18Kernel_traits_baseILj3072EfS2_S2_S2_fjLj1024EEEEELb0ELb1EEEvNS_9BwdParamsE:
	.zero		1192


//--------------------- .nv.constant0._ZN10layer_norm40ln_parallel_residual_bwd_finalize_kernelINS_22Kernel_traits_finalizeILj3072Ef6__halfS2_S2_fjLb0ELj1024ELj4ENS_18Kernel_traits_baseILj3072EfS2_S2_S2_fjLj1024EEEEELb1EEEvNS_9BwdParamsE --------------------------
	.section	.nv.constant0._ZN10layer_norm40ln_parallel_residual_bwd_finalize_kernelINS_22Kernel_traits_finalizeILj3072Ef6__halfS2_S2_fjLb0ELj1024ELj4ENS_18Kernel_traits_baseILj3072EfS2_S2_S2_fjLj1024EEEEELb1EEEvNS_9BwdParamsE,"a",@progbits
	.sectionflags	@""
	.align	4
.nv.constant0._ZN10layer_norm40ln_parallel_residual_bwd_finalize_kernelINS_22Kernel_traits_finalizeILj3072Ef6__halfS2_S2_fjLb0ELj1024ELj4ENS_18Kernel_traits_baseILj3072EfS2_S2_S2_fjLj1024EEEEELb1EEEvNS_9BwdParamsE:
	.zero		1192


//--------------------- .nv.constant0._ZN10layer_norm31ln_parallel_residual_bwd_kernelINS_13Kernel_traitsIf6__halfS2_S2_fjLj3072ELj1ELj1ELj4ELj16ENS_18Kernel_traits_baseILj3072EfS2_S2_S2_fjLj128EEEEELb1ELb1ELb1EEEvNS_9BwdParamsE --------------------------
	.section	.nv.constant0._ZN10layer_norm31ln_parallel_residual_bwd_kernelINS_13Kernel_traitsIf6__halfS2_S2_fjLj3072ELj1ELj1ELj4ELj16ENS_18Kernel_traits_baseILj3072EfS2_S2_S2_fjLj128EEEEELb1ELb1ELb1EEEvNS_9BwdParamsE,"a",@progbits
	.sectionflags	@""
	.align	4
.nv.constant0._ZN10layer_norm31ln_parallel_residual_bwd_kernelINS_13Kernel_traitsIf6__halfS2_S2_fjLj3072ELj1ELj1ELj4ELj16ENS_18Kernel_traits_baseILj3072EfS2_S2_S2_fjLj128EEEEELb1ELb1ELb1EEEvNS_9BwdParamsE:
	.zero		1192


//--------------------- .nv.constant0._ZN10layer_norm31ln_parallel_residual_bwd_kernelINS_13Kernel_traitsI6__halfS2_fS2_fjLj3072ELj1ELj1ELj4ELj16ENS_18Kernel_traits_baseILj3072ES2_S2_fS2_fjLj128EEEEELb0ELb0ELb0EEEvNS_9BwdParamsE --------------------------
	.section	.nv.constant0._ZN10layer_norm31ln_parallel_residual_bwd_kernelINS_13Kernel_traitsI6__halfS2_fS2_fjLj3072ELj1ELj1ELj4ELj16ENS_18Kernel_traits_baseILj3072ES2_S2_fS2_fjLj128EEEEELb0ELb0ELb0EEEvNS_9BwdParamsE,"a",@progbits
	.sectionflags	@""
	.align	4
.nv.constant0._ZN10layer_norm31ln_parallel_residual_bwd_kernelINS_13Kernel_traitsI6__halfS2_fS2_fjLj3072ELj1ELj1ELj4ELj16ENS_18Kernel_traits_baseILj3072ES2_S2_fS2_fjLj128EEEEELb0ELb0ELb0EEEvNS_9BwdParamsE:
	.zero		1192


//--------------------- .nv.constant0._ZN10layer_norm31ln_parallel_residual_bwd_kernelINS_13Kernel_traitsI6__halfS2_fS2_fjLj3072ELj1ELj1ELj4ELj16ENS_18Kernel_traits_baseILj3072ES2_S2_fS2_fjLj128EEEEELb0ELb0ELb1EEEvNS_9BwdParamsE --------------------------
	.section	.nv.constant0._ZN10layer_norm31ln_parallel_residual_bwd_kernelINS_13Kernel_traitsI6__halfS2_fS2_fjLj3072ELj1ELj1ELj4ELj16ENS_18Kernel_traits_baseILj3072ES2_S2_fS2_fjLj128EEEEELb0ELb0ELb1EEEvNS_9BwdParamsE,"a",@progbits
	.sectionflags	@""
	.align	4
.nv.constant0._ZN10layer_norm31ln_parallel_residual_bwd_kernelINS_13Kernel_traitsI6__halfS2_fS2_fjLj3072ELj1ELj1ELj4ELj16ENS_18Kernel_traits_baseILj3072ES2_S2_fS2_fjLj128EEEEELb0ELb0ELb1EEEvNS_9BwdParamsE:
	.zero		1192


//--------------------- .nv.constant0._ZN10layer_norm31ln_parallel_residual_bwd_kernelINS_13Kernel_traitsI6__halfS2_fS2_fjLj3072ELj1ELj1ELj4ELj16ENS_18Kernel_traits_baseILj3072ES2_S2_fS2_fjLj128EEEEELb0ELb1ELb0EEEvNS_9BwdParamsE --------------------------
	.section	.nv.constant0._ZN10layer_norm31ln_parallel_residual_bwd_kernelINS_13Kernel_traitsI6__halfS2_fS2_fjLj3072ELj1ELj1ELj4ELj16ENS_18Kernel_traits_baseILj3072ES2_S2_fS2_fjLj128EEEEELb0ELb1ELb0EEEvNS_9BwdParamsE,"a",@progbits
	.sectionflags	@""
	.align	4
.nv.constant0._ZN10layer_norm31ln_parallel_residual_bwd_kernelINS_13Kernel_traitsI6__halfS2_fS2_fjLj3072ELj1ELj1ELj4ELj16ENS_18Kernel_traits_baseILj3072ES2_S2_fS2_fjLj128EEEEELb0ELb1ELb0EEEvNS_9BwdParamsE:
	.zero		1192


//--------------------- .nv.constant0._ZN10layer_norm31ln_parallel_residual_bwd_kernelINS_13Kernel_traitsI6__halfS2_fS2_fjLj3072ELj1ELj1ELj4ELj16ENS_18Kernel_traits_baseILj3072ES2_S2_fS2_fjLj128EEEEELb0ELb1ELb1EEEvNS_9BwdParamsE --------------------------
	.section	.nv.constant0._ZN10layer_norm31ln_parallel_residual_bwd_kernelINS_13Kernel_traitsI6__halfS2_fS2_fjLj3072ELj1ELj1ELj4ELj16ENS_18Kernel_traits_baseILj3072ES2_S2_fS2_fjLj128EEEEELb0ELb1ELb1EEEvNS_9BwdParamsE,"a",@progbits
	.sectionflags	@""
	.align	4
.nv.constant0._ZN10layer_norm31ln_parallel_residual_bwd_kernelINS_13Kernel_traitsI6__halfS2_fS2_fjLj3072ELj1ELj1ELj4ELj16ENS_18Kernel_traits_baseILj3072ES2_S2_fS2_fjLj128EEEEELb0ELb1ELb1EEEvNS_9BwdParamsE:
	.zero		1192


//--------------------- .nv.constant0._ZN10layer_norm31ln_parallel_residual_bwd_kernelINS_13Kernel_traitsI6__halfS2_fS2_fjLj3072ELj1ELj1ELj4ELj16ENS_18Kernel_traits_baseILj3072ES2_S2_fS2_fjLj128EEEEELb1ELb0ELb0EEEvNS_9BwdParamsE --------------------------
	.section	.nv.constant0._ZN10layer_norm31ln_parallel_residual_bwd_kernelINS_13Kernel_traitsI6__halfS2_fS2_fjLj3072ELj1ELj1ELj4ELj16ENS_18Kernel_traits_baseILj3072ES2_S2_fS2_fjLj128EEEEELb1ELb0ELb0EEEvNS_9BwdParamsE,"a",@progbits
	.sectionflags	@""
	.align	4
.nv.constant0._ZN10layer_norm31ln_parallel_residual_bwd_kernelINS_13Kernel_traitsI6__halfS2_fS2_fjLj3072ELj1ELj1ELj4ELj16ENS_18Kernel_traits_baseILj3072ES2_S2_fS2_fjLj128EEEEELb1ELb0ELb0EEEvNS_9BwdParamsE:
	.zero		1192


//--------------------- .nv.constant0._ZN10layer_norm31ln_parallel_residual_bwd_kernelINS_13Kernel_traitsI6__halfS2_fS2_fjLj3072ELj1ELj1ELj4ELj16ENS_18Kernel_traits_baseILj3072ES2_S2_fS2_fjLj128EEEEELb1ELb0ELb1EEEvNS_9BwdParamsE --------------------------
	.section	.nv.constant0._ZN10layer_norm31ln_parallel_residual_bwd_kernelINS_13Kernel_traitsI6__halfS2_fS2_fjLj3072ELj1ELj1ELj4ELj16ENS_18Kernel_traits_baseILj3072ES2_S2_fS2_fjLj128EEEEELb1ELb0ELb1EEEvNS_9BwdParamsE,"a",@progbits
	.sectionflags	@""
	.align	4
.nv.constant0._ZN10layer_norm31ln_parallel_residual_bwd_kernelINS_13Kernel_traitsI6__halfS2_fS2_fjLj3072ELj1ELj1ELj4ELj16ENS_18Kernel_traits_baseILj3072ES2_S2_fS2_fjLj128EEEEELb1ELb0ELb1EEEvNS_9BwdParamsE:
	.zero		1192


//--------------------- .nv.constant0._ZN10layer_norm22ln_bwd_finalize_kernelINS_22Kernel_traits_finalizeILj3072E6__halfS2_fS2_fjLb0ELj1024ELj4ENS_18Kernel_traits_baseILj3072ES2_S2_fS2_fjLj1024EEEEELb0ELb0EEEvNS_9BwdParamsE --------------------------
	.section	.nv.constant0._ZN10layer_norm22ln_bwd_finalize_kernelINS_22Kernel_traits_finalizeILj3072E6__halfS2_fS2_fjLb0ELj1024ELj4ENS_18Kernel_traits_baseILj3072ES2_S2_fS2_fjLj1024EEEEELb0ELb0EEEvNS_9BwdParamsE,"a",@progbits
	.sectionflags	@""
	.align	4
.nv.constant0._ZN10layer_norm22ln_bwd_finalize_kernelINS_22Kernel_traits_finalizeILj3072E6__halfS2_fS2_fjLb0ELj1024ELj4ENS_18Kernel_traits_baseILj3072ES2_S2_fS2_fjLj1024EEEEELb0ELb0EEEvNS_9BwdParamsE:
	.zero		1192


//--------------------- .nv.constant0._ZN10layer_norm40ln_parallel_residual_bwd_finalize_kernelINS_22Kernel_traits_finalizeILj3072E6__halfS2_fS2_fjLb0ELj1024ELj4ENS_18Kernel_traits_baseILj3072ES2_S2_fS2_fjLj1024EEEEELb0EEEvNS_9BwdParamsE --------------------------
	.section	.nv.constant0._ZN10layer_norm40ln_parallel_residual_bwd_finalize_kernelINS_22Kernel_traits_finalizeILj3072E6__halfS2_fS2_fjLb0ELj1024ELj4ENS_18Kernel_traits_baseILj3072ES2_S2_fS2_fjLj1024EEEEELb0EEEvNS_9BwdParamsE,"a",@progbits
	.sectionflags	@""
	.align	4
.nv.constant0._ZN10layer_norm40ln_parallel_residual_bwd_finalize_kernelINS_22Kernel_traits_finalizeILj3072E6__halfS2_fS2_fjLb0ELj1024ELj4ENS_18Kernel_traits_baseILj3072ES2_S2_fS2_fjLj1024EEEEELb0EEEvNS_9BwdParamsE:
	.zero		1192


//--------------------- .nv.constant0._ZN10layer_norm31ln_parallel_residual_bwd_kernelINS_13Kernel_traitsI6__halfS2_fS2_fjLj3072ELj1ELj1ELj4ELj16ENS_18Kernel_traits_baseILj3072ES2_S2_fS2_fjLj128EEEEELb1ELb1ELb0EEEvNS_9BwdParamsE --------------------------
	.section	.nv.constant0._ZN10layer_norm31ln_parallel_residual_bwd_kernelINS_13Kernel_traitsI6__halfS2_fS2_fjLj3072ELj1ELj1ELj4ELj16ENS_18Kernel_traits_baseILj3072ES2_S2_fS2_fjLj128EEEEELb1ELb1ELb0EEEvNS_9BwdParamsE,"a",@progbits
	.sectionflags	@""
	.align	4
.nv.constant0._ZN10layer_norm31ln_parallel_residual_bwd_kernelINS_13Kernel_traitsI6__halfS2_fS2_fjLj3072ELj1ELj1ELj4ELj16ENS_18Kernel_traits_baseILj3072ES2_S2_fS2_fjLj128EEEEELb1ELb1ELb0EEEvNS_9BwdParamsE:
	.zero		1192


//--------------------- .nv.constant0._ZN10layer_norm22ln_bwd_finalize_kernelINS_22Kernel_traits_finalizeILj3072E6__halfS2_fS2_fjLb0ELj1024ELj4ENS_18Kernel_traits_baseILj3072ES2_S2_fS2_fjLj1024EEEEELb0ELb1EEEvNS_9BwdParamsE --------------------------
	.section	.nv.constant0._ZN10layer_norm22ln_bwd_finalize_kernelINS_22Kernel_traits_finalizeILj3072E6__halfS2_fS2_fjLb0ELj1024ELj4ENS_18Kernel_traits_baseILj3072ES2_S2_fS2_fjLj1024EEEEELb0ELb1EEEvNS_9BwdParamsE,"a",@progbits
	.sectionflags	@""
	.align	4
.nv.constant0._ZN10layer_norm22ln_bwd_finalize_kernelINS_22Kernel_traits_finalizeILj3072E6__halfS2_fS2_fjLb0ELj1024ELj4ENS_18Kernel_traits_baseILj3072ES2_S2_fS2_fjLj1024EEEEELb0ELb1EEEvNS_9BwdParamsE:
	.zero		1192


//--------------------- .nv.constant0._ZN10layer_norm40ln_parallel_residual_bwd_finalize_kernelINS_22Kernel_traits_finalizeILj3072E6__halfS2_fS2_fjLb0ELj1024ELj4ENS_18Kernel_traits_baseILj3072ES2_S2_fS2_fjLj1024EEEEELb1EEEvNS_9BwdParamsE --------------------------
	.section	.nv.constant0._ZN10layer_norm40ln_parallel_residual_bwd_finalize_kernelINS_22Kernel_traits_finalizeILj3072E6__halfS2_fS2_fjLb0ELj1024ELj4ENS_18Kernel_traits_baseILj3072ES2_S2_fS2_fjLj1024EEEEELb1EEEvNS_9BwdParamsE,"a",@progbits
	.sectionflags	@""
	.align	4
.nv.constant0._ZN10layer_norm40ln_parallel_residual_bwd_finalize_kernelINS_22Kernel_traits_finalizeILj3072E6__halfS2_fS2_fjLb0ELj1024ELj4ENS_18Kernel_traits_baseILj3072ES2_S2_fS2_fjLj1024EEEEELb1EEEvNS_9BwdParamsE:
	.zero		1192


//--------------------- .nv.constant0._ZN10layer_norm31ln_parallel_residual_bwd_kernelINS_13Kernel_traitsI6__halfS2_fS2_fjLj3072ELj1ELj1ELj4ELj16ENS_18Kernel_traits_baseILj3072ES2_S2_fS2_fjLj128EEEEELb1ELb1ELb1EEEvNS_9BwdParamsE --------------------------
	.section	.nv.constant0._ZN10layer_norm31ln_parallel_residual_bwd_kernelINS_13Kernel_traitsI6__halfS2_fS2_fjLj3072ELj1ELj1ELj4ELj16ENS_18Kernel_traits_baseILj3072ES2_S2_fS2_fjLj128EEEEELb1ELb1ELb1EEEvNS_9BwdParamsE,"a",@progbits
	.sectionflags	@""
	.align	4
.nv.constant0._ZN10layer_norm31ln_parallel_residual_bwd_kernelINS_13Kernel_traitsI6__halfS2_fS2_fjLj3072ELj1ELj1ELj4ELj16ENS_18Kernel_traits_baseILj3072ES2_S2_fS2_fjLj128EEEEELb1ELb1ELb1EEEvNS_9BwdParamsE:
	.zero		1192


//--------------------- .nv.constant0._ZN10layer_norm31ln_parallel_residual_bwd_kernelINS_13Kernel_traitsIf6__halffS2_fjLj3072ELj1ELj1ELj4ELj16ENS_18Kernel_traits_baseILj3072EfS2_fS2_fjLj128EEEEELb0ELb0ELb0EEEvNS_9BwdParamsE --------------------------
	.section	.nv.constant0._ZN10layer_norm31ln_parallel_residual_bwd_kernelINS_13Kernel_traitsIf6__halffS2_fjLj3072ELj1ELj1ELj4ELj16ENS_18Kernel_traits_baseILj3072EfS2_fS2_fjLj128EEEEELb0ELb0ELb0EEEvNS_9BwdParamsE,"a",@progbits
	.sectionflags	@""
	.align	4
.nv.constant0._ZN10layer_norm31ln_parallel_residual_bwd_kernelINS_13Kernel_traitsIf6__halffS2_fjLj3072ELj1ELj1ELj4ELj16ENS_18Kernel_traits_baseILj3072EfS2_fS2_fjLj128EEEEELb0ELb0ELb0EEEvNS_9BwdParamsE:
	.zero		1192


//--------------------- .nv.constant0._ZN10layer_norm31ln_parallel_residual_bwd_kernelINS_13Kernel_traitsIf6__halffS2_fjLj3072ELj1ELj1ELj4ELj16ENS_18Kernel_traits_baseILj3072EfS2_fS2_fjLj128EEEEELb0ELb0ELb1EEEvNS_9BwdParamsE --------------------------
	.section	.nv.constant0._ZN10layer_norm31ln_parallel_residual_bwd_kernelINS_13Kernel_traitsIf6__halffS2_fjLj3072ELj1ELj1ELj4ELj16ENS_18Kernel_traits_baseILj3072EfS2_fS2_fjLj128EEEEELb0ELb0ELb1EEEvNS_9BwdParamsE,"a",@progbits
	.sectionflags	@""
	.align	4
.nv.constant0._ZN10layer_norm31ln_parallel_residual_bwd_kernelINS_13Kernel_traitsIf6__halffS2_fjLj3072ELj1ELj1ELj4ELj16ENS_18Kernel_traits_baseILj3072EfS2_fS2_fjLj128EEEEELb0ELb0ELb1EEEvNS_9BwdParamsE:
	.zero		1192


//--------------------- .nv.constant0._ZN10layer_norm31ln_parallel_residual_bwd_kernelINS_13Kernel_traitsIf6__halffS2_fjLj3072ELj1ELj1ELj4ELj16ENS_18Kernel_traits_baseILj3072EfS2_fS2_fjLj128EEEEELb0ELb1ELb0EEEvNS_9BwdParamsE --------------------------
	.section	.nv.constant0._ZN10layer_norm31ln_parallel_residual_bwd_kernelINS_13Kernel_traitsIf6__halffS2_fjLj3072ELj1ELj1ELj4ELj16ENS_18Kernel_traits_baseILj3072EfS2_fS2_fjLj128EEEEELb0ELb1ELb0EEEvNS_9BwdParamsE,"a",@progbits
	.sectionflags	@""
	.align	4
.nv.constant0._ZN10layer_norm31ln_parallel_residual_bwd_kernelINS_13Kernel_traitsIf6__halffS2_fjLj3072ELj1ELj1ELj4ELj16ENS_18Kernel_traits_baseILj3072EfS2_fS2_fjLj128EEEEELb0ELb1ELb0EEEvNS_9BwdParamsE:
	.zero		1192


//--------------------- .nv.constant0._ZN10layer_norm31ln_parallel_residual_bwd_kernelINS_13Kernel_traitsIf6__halffS2_fjLj3072ELj1ELj1ELj4ELj16ENS_18Kernel_traits_baseILj3072EfS2_fS2_fjLj128EEEEELb0ELb1ELb1EEEvNS_9BwdParamsE --------------------------
	.section	.nv.constant0._ZN10layer_norm31ln_parallel_residual_bwd_kernelINS_13Kernel_traitsIf6__halffS2_fjLj3072ELj1ELj1ELj4ELj16ENS_18Kernel_traits_baseILj3072EfS2_fS2_fjLj128EEEEELb0ELb1ELb1EEEvNS_9BwdParamsE,"a",@progbits
	.sectionflags	@""
	.align	4
.nv.constant0._ZN10layer_norm31ln_parallel_residual_bwd_kernelINS_13Kernel_traitsIf6__halffS2_fjLj3072ELj1ELj1ELj4ELj16ENS_18Kernel_traits_baseILj3072EfS2_fS2_fjLj128EEEEELb0ELb1ELb1EEEvNS_9BwdParamsE:
	.zero		1192


//--------------------- .nv.constant0._ZN10layer_norm31ln_parallel_residual_bwd_kernelINS_13Kernel_traitsIf6__halffS2_fjLj3072ELj1ELj1ELj4ELj16ENS_18Kernel_traits_baseILj3072EfS2_fS2_fjLj128EEEEELb1ELb0ELb0EEEvNS_9BwdParamsE --------------------------
	.section	.nv.constant0._ZN10layer_norm31ln_parallel_residual_bwd_kernelINS_13Kernel_traitsIf6__halffS2_fjLj3072ELj1ELj1ELj4ELj16ENS_18Kernel_traits_baseILj3072EfS2_fS2_fjLj128EEEEELb1ELb0ELb0EEEvNS_9BwdParamsE,"a",@progbits
	.sectionflags	@""
	.align	4
.nv.constant0._ZN10layer_norm31ln_parallel_residual_bwd_kernelINS_13Kernel_traitsIf6__halffS2_fjLj3072ELj1ELj1ELj4ELj16ENS_18Kernel_traits_baseILj3072EfS2_fS2_fjLj128EEEEELb1ELb0ELb0EEEvNS_9BwdParamsE:
	.zero		1192


//--------------------- .nv.constant0._ZN10layer_norm31ln_parallel_residual_bwd_kernelINS_13Kernel_traitsIf6__halffS2_fjLj3072ELj1ELj1ELj4ELj16ENS_18Kernel_traits_baseILj3072EfS2_fS2_fjLj128EEEEELb1ELb0ELb1EEEvNS_9BwdParamsE --------------------------
	.section	.nv.constant0._ZN10layer_norm31ln_parallel_residual_bwd_kernelINS_13Kernel_traitsIf6__halffS2_fjLj3072ELj1ELj1ELj4ELj16ENS_18Kernel_traits_baseILj3072EfS2_fS2_fjLj128EEEEELb1ELb0ELb1EEEvNS_9BwdParamsE,"a",@progbits
	.sectionflags	@""
	.align	4
.nv.constant0._ZN10layer_norm31ln_parallel_residual_bwd_kernelINS_13Kernel_traitsIf6__halffS2_fjLj3072ELj1ELj1ELj4ELj16ENS_18Kernel_traits_baseILj3072EfS2_fS2_fjLj128EEEEELb1ELb0ELb1EEEvNS_9BwdParamsE:
	.zero		1192


//--------------------- .nv.constant0._ZN10layer_norm22ln_bwd_finalize_kernelINS_22Kernel_traits_finalizeILj3072Ef6__halffS2_fjLb0ELj1024ELj4ENS_18Kernel_traits_baseILj3072EfS2_fS2_fjLj1024EEEEELb0ELb0EEEvNS_9BwdParamsE --------------------------
	.section	.nv.constant0._ZN10layer_norm22ln_bwd_finalize_kernelINS_22Kernel_traits_finalizeILj3072Ef6__halffS2_fjLb0ELj1024ELj4ENS_18Kernel_traits_baseILj3072EfS2_fS2_fjLj1024EEEEELb0ELb0EEEvNS_9BwdParamsE,"a",@progbits
	.sectionflags	@""
	.align	4
.nv.constant0._ZN10layer_norm22ln_bwd_finalize_kernelINS_22Kernel_traits_finalizeILj3072Ef6__halffS2_fjLb0ELj1024ELj4ENS_18Kernel_traits_baseILj3072EfS2_fS2_fjLj1024EEEEELb0ELb0EEEvNS_9BwdParamsE:
	.zero		1192


//--------------------- .nv.constant0._ZN10layer_norm40ln_parallel_residual_bwd_finalize_kernelINS_22Kernel_traits_finalizeILj3072Ef6__halffS2_fjLb0ELj1024ELj4ENS_18Kernel_traits_baseILj3072EfS2_fS2_fjLj1024EEEEELb0EEEvNS_9BwdParamsE --------------------------
	.section	.nv.constant0._ZN10layer_norm40ln_parallel_residual_bwd_finalize_kernelINS_22Kernel_traits_finalizeILj3072Ef6__halffS2_fjLb0ELj1024ELj4ENS_18Kernel_traits_baseILj3072EfS2_fS2_fjLj1024EEEEELb0EEEvNS_9BwdParamsE,"a",@progbits
	.sectionflags	@""
	.align	4
.nv.constant0._ZN10layer_norm40ln_parallel_residual_bwd_finalize_kernelINS_22Kernel_traits_finalizeILj3072Ef6__halffS2_fjLb0ELj1024ELj4ENS_18Kernel_traits_baseILj3072EfS2_fS2_fjLj1024EEEEELb0EEEvNS_9BwdParamsE:
	.zero		1192


//--------------------- .nv.constant0._ZN10layer_norm31ln_parallel_residual_bwd_kernelINS_13Kernel_traitsIf6__halffS2_fjLj3072ELj1ELj1ELj4ELj16ENS_18Kernel_traits_baseILj3072EfS2_fS2_fjLj128EEEEELb1ELb1ELb0EEEvNS_9BwdParamsE --------------------------
	.section	.nv.constant0._ZN10layer_norm31ln_parallel_residual_bwd_kernelINS_13Kernel_traitsIf6__halffS2_fjLj3072ELj1ELj1ELj4ELj16ENS_18Kernel_traits_baseILj3072EfS2_fS2_fjLj128EEEEELb1ELb1ELb0EEEvNS_9BwdParamsE,"a",@progbits
	.sectionflags	@""
	.align	4
.nv.constant0._ZN10layer_norm31ln_parallel_residual_bwd_kernelINS_13Kernel_traitsIf6__halffS2_fjLj3072ELj1ELj1ELj4ELj16ENS_18Kernel_traits_baseILj3072EfS2_fS2_fjLj128EEEEELb1ELb1ELb0EEEvNS_9BwdParamsE:
	.zero		1192


//--------------------- .nv.constant0._ZN10layer_norm22ln_bwd_finalize_kernelINS_22Kernel_traits_finalizeILj3072Ef6__halffS2_fjLb0ELj1024ELj4ENS_18Kernel_traits_baseILj3072EfS2_fS2_fjLj1024EEEEELb0ELb1EEEvNS_9BwdParamsE --------------------------
	.section	.nv.constant0._ZN10layer_norm22ln_bwd_finalize_kernelINS_22Kernel_traits_finalizeILj3072Ef6__halffS2_fjLb0ELj1024ELj4ENS_18Kernel_traits_baseILj3072EfS2_fS2_fjLj1024EEEEELb0ELb1EEEvNS_9BwdParamsE,"a",@progbits
	.sectionflags	@""
	.align	4
.nv.constant0._ZN10layer_norm22ln_bwd_finalize_kernelINS_22Kernel_traits_finalizeILj3072Ef6__halffS2_fjLb0ELj1024ELj4ENS_18Kernel_traits_baseILj3072EfS2_fS2_fjLj1024EEEEELb0ELb1EEEvNS_9BwdParamsE:
	.zero		1192


//--------------------- .nv.constant0._ZN10layer_norm40ln_parallel_residual_bwd_finalize_kernelINS_22Kernel_traits_finalizeILj3072Ef6__halffS2_fjLb0ELj1024ELj4ENS_18Kernel_traits_baseILj3072EfS2_fS2_fjLj1024EEEEELb1EEEvNS_9BwdParamsE --------------------------
	.section	.nv.constant0._ZN10layer_norm40ln_parallel_residual_bwd_finalize_kernelINS_22Kernel_traits_finalizeILj3072Ef6__halffS2_fjLb0ELj1024ELj4ENS_18Kernel_traits_baseILj3072EfS2_fS2_fjLj1024EEEEELb1EEEvNS_9BwdParamsE,"a",@progbits
	.sectionflags	@""
	.align	4
.nv.constant0._ZN10layer_norm40ln_parallel_residual_bwd_finalize_kernelINS_22Kernel_traits_finalizeILj3072Ef6__halffS2_fjLb0ELj1024ELj4ENS_18Kernel_traits_baseILj3072EfS2_fS2_fjLj1024EEEEELb1EEEvNS_9BwdParamsE:
	.zero		1192


//--------------------- .nv.constant0._ZN10layer_norm31ln_parallel_residual_bwd_kernelINS_13Kernel_traitsIf6__halffS2_fjLj3072ELj1ELj1ELj4ELj16ENS_18Kernel_traits_baseILj3072EfS2_fS2_fjLj128EEEEELb1ELb1ELb1EEEvNS_9BwdParamsE --------------------------
	.section	.nv.constant0._ZN10layer_norm31ln_parallel_residual_bwd_kernelINS_13Kernel_traitsIf6__halffS2_fjLj3072ELj1ELj1ELj4ELj16ENS_18Kernel_traits_baseILj3072EfS2_fS2_fjLj128EEEEELb1ELb1ELb1EEEvNS_9BwdParamsE,"a",@progbits
	.sectionflags	@""
	.align	4
.nv.constant0._ZN10layer_norm31ln_parallel_residual_bwd_kernelINS_13Kernel_traitsIf6__halffS2_fjLj3072ELj1ELj1ELj4ELj16ENS_18Kernel_traits_baseILj3072EfS2_fS2_fjLj128EEEEELb1ELb1ELb1EEEvNS_9BwdParamsE:
	.zero		1192


//--------------------- .nv.constant0._ZN10layer_norm31ln_parallel_residual_bwd_kernelINS_13Kernel_traitsI6__halfffffjLj3072ELj1ELj1ELj4ELj16ENS_18Kernel_traits_baseILj3072ES2_ffffjLj128EEEEELb0ELb0ELb0EEEvNS_9BwdParamsE --------------------------
	.section	.nv.constant0._ZN10layer_norm31ln_parallel_residual_bwd_kernelINS_13Kernel_traitsI6__halfffffjLj3072ELj1ELj1ELj4ELj16ENS_18Kernel_traits_baseILj3072ES2_ffffjLj128EEEEELb0ELb0ELb0EEEvNS_9BwdParamsE,"a",@progbits
	.sectionflags	@""
	.align	4
.nv.constant0._ZN10layer_norm31ln_parallel_residual_bwd_kernelINS_13Kernel_traitsI6__halfffffjLj3072ELj1ELj1ELj4ELj16ENS_18Kernel_traits_baseILj3072ES2_ffffjLj128EEEEELb0ELb0ELb0EEEvNS_9BwdParamsE:
	.zero		1192


//--------------------- .nv.constant0._ZN10layer_norm31ln_parallel_residual_bwd_kernelINS_13Kernel_traitsI6__halfffffjLj3072ELj1ELj1ELj4ELj16ENS_18Kernel_traits_baseILj3072ES2_ffffjLj128EEEEELb0ELb0ELb1EEEvNS_9BwdParamsE --------------------------
	.section	.nv.constant0._ZN10layer_norm31ln_parallel_residual_bwd_kernelINS_13Kernel_traitsI6__halfffffjLj3072ELj1ELj1ELj4ELj16ENS_18Kernel_traits_baseILj3072ES2_ffffjLj128EEEEELb0ELb0ELb1EEEvNS_9BwdParamsE,"a",@progbits
	.sectionflags	@""
	.align	4
.nv.constant0._ZN10layer_norm31ln_parallel_residual_bwd_kernelINS_13Kernel_traitsI6__halfffffjLj3072ELj1ELj1ELj4ELj16ENS_18Kernel_traits_baseILj3072ES2_ffffjLj128EEEEELb0ELb0ELb1EEEvNS_9BwdParamsE:
	.zero		1192


//--------------------- .nv.constant0._ZN10layer_norm31ln_parallel_residual_bwd_kernelINS_13Kernel_traitsI6__halfffffjLj3072ELj1ELj1ELj4ELj16ENS_18Kernel_traits_baseILj3072ES2_ffffjLj128EEEEELb0ELb1ELb0EEEvNS_9BwdParamsE --------------------------
	.section	.nv.constant0._ZN10layer_norm31ln_parallel_residual_bwd_kernelINS_13Kernel_traitsI6__halfffffjLj3072ELj1ELj1ELj4ELj16ENS_18Kernel_traits_baseILj3072ES2_ffffjLj128EEEEELb0ELb1ELb0EEEvNS_9BwdParamsE,"a",@progbits
	.sectionflags	@""
	.align	4
.nv.constant0._ZN10layer_norm31ln_parallel_residual_bwd_kernelINS_13Kernel_traitsI6__halfffffjLj3072ELj1ELj1ELj4ELj16ENS_18Kernel_traits_baseILj3072ES2_ffffjLj128EEEEELb0ELb1ELb0EEEvNS_9BwdParamsE:
	.zero		1192


//--------------------- .nv.constant0._ZN10layer_norm31ln_parallel_residual_bwd_kernelINS_13Kernel_traitsI6__halfffffjLj3072ELj1ELj1ELj4ELj16ENS_18Kernel_traits_baseILj3072ES2_ffffjLj128EEEEELb0ELb1ELb1EEEvNS_9BwdParamsE --------------------------
	.section	.nv.constant0._ZN10layer_norm31ln_parallel_residual_bwd_kernelINS_13Kernel_traitsI6__halfffffjLj3072ELj1ELj1ELj4ELj16ENS_18Kernel_traits_baseILj3072ES2_ffffjLj128EEEEELb0ELb1ELb1EEEvNS_9BwdParamsE,"a",@progbits
	.sectionflags	@""
	.align	4
.nv.constant0._ZN10layer_norm31ln_parallel_residual_bwd_kernelINS_13Kernel_traitsI6__halfffffjLj3072ELj1ELj1ELj4ELj16ENS_18Kernel_traits_baseILj3072ES2_ffffjLj128EEEEELb0ELb1ELb1EEEvNS_9BwdParamsE:
	.zero		1192


//--------------------- .nv.constant0._ZN10layer_norm31ln_parallel_residual_bwd_kernelINS_13Kernel_traitsI6__halfffffjLj3072ELj1ELj1ELj4ELj16ENS_18Kernel_traits_baseILj3072ES2_ffffjLj128EEEEELb1ELb0ELb0EEEvNS_9BwdParamsE --------------------------
	.section	.nv.constant0._ZN10layer_norm31ln_parallel_residual_bwd_kernelINS_13Kernel_traitsI6__halfffffjLj3072ELj1ELj1ELj4ELj16ENS_18Kernel_traits_baseILj3072ES2_ffffjLj128EEEEELb1ELb0ELb0EEEvNS_9BwdParamsE,"a",@progbits
	.sectionflags	@""
	.align	4
.nv.constant0._ZN10layer_norm31ln_parallel_residual_bwd_kernelINS_13Kernel_traitsI6__halfffffjLj3072ELj1ELj1ELj4ELj16ENS_18Kernel_traits_baseILj3072ES2_ffffjLj128EEEEELb1ELb0ELb0EEEvNS_9BwdParamsE:
	.zero		1192


//--------------------- .nv.constant0._ZN10layer_norm31ln_parallel_residual_bwd_kernelINS_13Kernel_traitsI6__halfffffjLj3072ELj1ELj1ELj4ELj16ENS_18Kernel_traits_baseILj3072ES2_ffffjLj128EEEEELb1ELb0ELb1EEEvNS_9BwdParamsE --------------------------
	.section	.nv.constant0._ZN10layer_norm31ln_parallel_residual_bwd_kernelINS_13Kernel_traitsI6__halfffffjLj3072ELj1ELj1ELj4ELj16ENS_18Kernel_traits_baseILj3072ES2_ffffjLj128EEEEELb1ELb0ELb1EEEvNS_9BwdParamsE,"a",@progbits
	.sectionflags	@""
	.align	4
.nv.constant0._ZN10layer_norm31ln_parallel_residual_bwd_kernelINS_13Kernel_traitsI6__halfffffjLj3072ELj1ELj1ELj4ELj16ENS_18Kernel_traits_baseILj3072ES2_ffffjLj128EEEEELb1ELb0ELb1EEEvNS_9BwdParamsE:
	.zero		1192


//--------------------- .nv.constant0._ZN10layer_norm22ln_bwd_finalize_kernelINS_22Kernel_traits_finalizeILj3072E6__halfffffjLb0ELj1024ELj4ENS_18Kernel_traits_baseILj3072ES2_ffffjLj1024EEEEELb0ELb0EEEvNS_9BwdParamsE --------------------------
	.section	.nv.constant0._ZN10layer_norm22ln_bwd_finalize_kernelINS_22Kernel_traits_finalizeILj3072E6__halfffffjLb0ELj1024ELj4ENS_18Kernel_traits_baseILj3072ES2_ffffjLj1024EEEEELb0ELb0EEEvNS_9BwdParamsE,"a",@progbits
	.sectionflags	@""
	.align	4
.nv.constant0._ZN10layer_norm22ln_bwd_finalize_kernelINS_22Kernel_traits_finalizeILj3072E6__halfffffjLb0ELj1024ELj4ENS_18Kernel_traits_baseILj3072ES2_ffffjLj1024EEEEELb0ELb0EEEvNS_9BwdParamsE:
	.zero		1192


//--------------------- .nv.constant0._ZN10layer_norm40ln_parallel_residual_bwd_finalize_kernelINS_22Kernel_traits_finalizeILj3072E6__halfffffjLb0ELj1024ELj4ENS_18Kernel_traits_baseILj3072ES2_ffffjLj1024EEEEELb0EEEvNS_9BwdParamsE --------------------------
	.section	.nv.constant0._ZN10layer_norm40ln_parallel_residual_bwd_finalize_kernelINS_22Kernel_traits_finalizeILj3072E6__halfffffjLb0ELj1024ELj4ENS_18Kernel_traits_baseILj3072ES2_ffffjLj1024EEEEELb0EEEvNS_9BwdParamsE,"a",@progbits
	.sectionflags	@""
	.align	4
.nv.constant0._ZN10layer_norm40ln_parallel_residual_bwd_finalize_kernelINS_22Kernel_traits_finalizeILj3072E6__halfffffjLb0ELj1024ELj4ENS_18Kernel_traits_baseILj3072ES2_ffffjLj1024EEEEELb0EEEvNS_9BwdParamsE:
	.zero		1192


//--------------------- .nv.constant0._ZN10layer_norm31ln_parallel_residual_bwd_kernelINS_13Kernel_traitsI6__halfffffjLj3072ELj1ELj1ELj4ELj16ENS_18Kernel_traits_baseILj3072ES2_ffffjLj128EEEEELb1ELb1ELb0EEEvNS_9BwdParamsE --------------------------
	.section	.nv.constant0._ZN10layer_norm31ln_parallel_residual_bwd_kernelINS_13Kernel_traitsI6__halfffffjLj3072ELj1ELj1ELj4ELj16ENS_18Kernel_traits_baseILj3072ES2_ffffjLj128EEEEELb1ELb1ELb0EEEvNS_9BwdParamsE,"a",@progbits
	.sectionflags	@""
	.align	4
.nv.constant0._ZN10layer_norm31ln_parallel_residual_bwd_kernelINS_13Kernel_traitsI6__halfffffjLj3072ELj1ELj1ELj4ELj16ENS_18Kernel_traits_baseILj3072ES2_ffffjLj128EEEEELb1ELb1ELb0EEEvNS_9BwdParamsE:
	.zero		1192


//--------------------- .nv.constant0._ZN10layer_norm22ln_bwd_finalize_kernelINS_22Kernel_traits_finalizeILj3072E6__halfffffjLb0ELj1024ELj4ENS_18Kernel_traits_baseILj3072ES2_ffffjLj1024EEEEELb0ELb1EEEvNS_9BwdParamsE --------------------------
	.section	.nv.constant0._ZN10layer_norm22ln_bwd_finalize_kernelINS_22Kernel_traits_finalizeILj3072E6__halfffffjLb0ELj1024ELj4ENS_18Kernel_traits_baseILj3072ES2_ffffjLj1024EEEEELb0ELb1EEEvNS_9BwdParamsE,"a",@progbits
	.sectionflags	@""
	.align	4
.nv.constant0._ZN10layer_norm22ln_bwd_finalize_kernelINS_22Kernel_traits_finalizeILj3072E6__halfffffjLb0ELj1024ELj4ENS_18Kernel_traits_baseILj3072ES2_ffffjLj1024EEEEELb0ELb1EEEvNS_9BwdParamsE:
	.zero		1192


//--------------------- .nv.constant0._ZN10layer_norm40ln_parallel_residual_bwd_finalize_kernelINS_22Kernel_traits_finalizeILj3072E6__halfffffjLb0ELj1024ELj4ENS_18Kernel_traits_baseILj3072ES2_ffffjLj1024EEEEELb1EEEvNS_9BwdParamsE --------------------------
	.section	.nv.constant0._ZN10layer_norm40ln_parallel_residual_bwd_finalize_kernelINS_22Kernel_traits_finalizeILj3072E6__halfffffjLb0ELj1024ELj4ENS_18Kernel_traits_baseILj3072ES2_ffffjLj1024EEEEELb1EEEvNS_9BwdParamsE,"a",@progbits
	.sectionflags	@""
	.align	4
.nv.constant0._ZN10layer_norm40ln_parallel_residual_bwd_finalize_kernelINS_22Kernel_traits_finalizeILj3072E6__halfffffjLb0ELj1024ELj4ENS_18Kernel_traits_baseILj3072ES2_ffffjLj1024EEEEELb1EEEvNS_9BwdParamsE:
	.zero		1192


//--------------------- .nv.constant0._ZN10layer_norm31ln_parallel_residual_bwd_kernelINS_13Kernel_traitsI6__halfffffjLj3072ELj1ELj1ELj4ELj16ENS_18Kernel_traits_baseILj3072ES2_ffffjLj128EEEEELb1ELb1ELb1EEEvNS_9BwdParamsE --------------------------
	.section	.nv.constant0._ZN10layer_norm31ln_parallel_residual_bwd_kernelINS_13Kernel_traitsI6__halfffffjLj3072ELj1ELj1ELj4ELj16ENS_18Kernel_traits_baseILj3072ES2_ffffjLj128EEEEELb1ELb1ELb1EEEvNS_9BwdParamsE,"a",@progbits
	.sectionflags	@""
	.align	4
.nv.constant0._ZN10layer_norm31ln_parallel_residual_bwd_kernelINS_13Kernel_traitsI6__halfffffjLj3072ELj1ELj1ELj4ELj16ENS_18Kernel_traits_baseILj3072ES2_ffffjLj128EEEEELb1ELb1ELb1EEEvNS_9BwdParamsE:
	.zero		1192


//--------------------- .nv.constant0._ZN10layer_norm31ln_parallel_residual_bwd_kernelINS_13Kernel_traitsIfffffjLj3072ELj1ELj1ELj4ELj16ENS_18Kernel_traits_baseILj3072EfffffjLj128EEEEELb0ELb0ELb0EEEvNS_9BwdParamsE --------------------------
	.section	.nv.constant0._ZN10layer_norm31ln_parallel_residual_bwd_kernelINS_13Kernel_traitsIfffffjLj3072ELj1ELj1ELj4ELj16ENS_18Kernel_traits_baseILj3072EfffffjLj128EEEEELb0ELb0ELb0EEEvNS_9BwdParamsE,"a",@progbits
	.sectionflags	@""
	.align	4
.nv.constant0._ZN10layer_norm31ln_parallel_residual_bwd_kernelINS_13Kernel_traitsIfffffjLj3072ELj1ELj1ELj4ELj16ENS_18Kernel_traits_baseILj3072EfffffjLj128EEEEELb0ELb0ELb0EEEvNS_9BwdParamsE:
	.zero		1192


//--------------------- .nv.constant0._ZN10layer_norm31ln_parallel_residual_bwd_kernelINS_13Kernel_traitsIfffffjLj3072ELj1ELj1ELj4ELj16ENS_18Kernel_traits_baseILj3072EfffffjLj128EEEEELb0ELb0ELb1EEEvNS_9BwdParamsE --------------------------
	.section	.nv.constant0._ZN10layer_norm31ln_parallel_residual_bwd_kernelINS_13Kernel_traitsIfffffjLj3072ELj1ELj1ELj4ELj16ENS_18Kernel_traits_baseILj3072EfffffjLj128EEEEELb0ELb0ELb1EEEvNS_9BwdParamsE,"a",@progbits
	.sectionflags	@""
	.align	4
.nv.constant0._ZN10layer_norm31ln_parallel_residual_bwd_kernelINS_13Kernel_traitsIfffffjLj3072ELj1ELj1ELj4ELj16ENS_18Kernel_traits_baseILj3072EfffffjLj128EEEEELb0ELb0ELb1EEEvNS_9BwdParamsE:
	.zero		1192


//--------------------- .nv.constant0._ZN10layer_norm31ln_parallel_residual_bwd_kernelINS_13Kernel_traitsIfffffjLj3072ELj1ELj1ELj4ELj16ENS_18Kernel_traits_baseILj3072EfffffjLj128EEEEELb0ELb1ELb0EEEvNS_9BwdParamsE --------------------------
	.section	.nv.constant0._ZN10layer_norm31ln_parallel_residual_bwd_kernelINS_13Kernel_traitsIfffffjLj3072ELj1ELj1ELj4ELj16ENS_18Kernel_traits_baseILj3072EfffffjLj128EEEEELb0ELb1ELb0EEEvNS_9BwdParamsE,"a",@progbits
	.sectionflags	@""
	.align	4
.nv.constant0._ZN10layer_norm31ln_parallel_residual_bwd_kernelINS_13Kernel_traitsIfffffjLj3072ELj1ELj1ELj4ELj16ENS_18Kernel_traits_baseILj3072EfffffjLj128EEEEELb0ELb1ELb0EEEvNS_9BwdParamsE:
	.zero		1192


//--------------------- .nv.constant0._ZN10layer_norm31ln_parallel_residual_bwd_kernelINS_13Kernel_traitsIfffffjLj3072ELj1ELj1ELj4ELj16ENS_18Kernel_traits_baseILj3072EfffffjLj128EEEEELb0ELb1ELb1EEEvNS_9BwdParamsE --------------------------
	.section	.nv.constant0._ZN10layer_norm31ln_parallel_residual_bwd_kernelINS_13Kernel_traitsIfffffjLj3072ELj1ELj1ELj4ELj16ENS_18Kernel_traits_baseILj3072EfffffjLj128EEEEELb0ELb1ELb1EEEvNS_9BwdParamsE,"a",@progbits
	.sectionflags	@""
	.align	4
.nv.constant0._ZN10layer_norm31ln_parallel_residual_bwd_kernelINS_13Kernel_traitsIfffffjLj3072ELj1ELj1ELj4ELj16ENS_18Kernel_traits_baseILj3072EfffffjLj128EEEEELb0ELb1ELb1EEEvNS_9BwdParamsE:
	.zero		1192


//--------------------- .nv.constant0._ZN10layer_norm31ln_parallel_residual_bwd_kernelINS_13Kernel_traitsIfffffjLj3072ELj1ELj1ELj4ELj16ENS_18Kernel_traits_baseILj3072EfffffjLj128EEEEELb1ELb0ELb0EEEvNS_9BwdParamsE --------------------------
	.section	.nv.constant0._ZN10layer_norm31ln_parallel_residual_bwd_kernelINS_13Kernel_traitsIfffffjLj3072ELj1ELj1ELj4ELj16ENS_18Kernel_traits_baseILj3072EfffffjLj128EEEEELb1ELb0ELb0EEEvNS_9BwdParamsE,"a",@progbits
	.sectionflags	@""
	.align	4
.nv.constant0._ZN10layer_norm31ln_parallel_residual_bwd_kernelINS_13Kernel_traitsIfffffjLj3072ELj1ELj1ELj4ELj16ENS_18Kernel_traits_baseILj3072EfffffjLj128EEEEELb1ELb0ELb0EEEvNS_9BwdParamsE:
	.zero		1192


//--------------------- .nv.constant0._ZN10layer_norm31ln_parallel_residual_bwd_kernelINS_13Kernel_traitsIfffffjLj3072ELj1ELj1ELj4ELj16ENS_18Kernel_traits_baseILj3072EfffffjLj128EEEEELb1ELb0ELb1EEEvNS_9BwdParamsE --------------------------
	.section	.nv.constant0._ZN10layer_norm31ln_parallel_residual_bwd_kernelINS_13Kernel_traitsIfffffjLj3072ELj1ELj1ELj4ELj16ENS_18Kernel_traits_baseILj3072EfffffjLj128EEEEELb1ELb0ELb1EEEvNS_9BwdParamsE,"a",@progbits
	.sectionflags	@""
	.align	4
.nv.constant0._ZN10layer_norm31ln_parallel_residual_bwd_kernelINS_13Kernel_traitsIfffffjLj3072ELj1ELj1ELj4ELj16ENS_18Kernel_traits_baseILj3072EfffffjLj128EEEEELb1ELb0ELb1EEEvNS_9BwdParamsE:
	.zero		1192


//--------------------- .nv.constant0._ZN10layer_norm22ln_bwd_finalize_kernelINS_22Kernel_traits_finalizeILj3072EfffffjLb0ELj1024ELj4ENS_18Kernel_traits_baseILj3072EfffffjLj1024EEEEELb0ELb0EEEvNS_9BwdParamsE --------------------------
	.section	.nv.constant0._ZN10layer_norm22ln_bwd_finalize_kernelINS_22Kernel_traits_finalizeILj3072EfffffjLb0ELj1024ELj4ENS_18Kernel_traits_baseILj3072EfffffjLj1024EEEEELb0ELb0EEEvNS_9BwdParamsE,"a",@progbits
	.sectionflags	@""
	.align	4
.nv.constant0._ZN10layer_norm22ln_bwd_finalize_kernelINS_22Kernel_traits_finalizeILj3072EfffffjLb0ELj1024ELj4ENS_18Kernel_traits_baseILj3072EfffffjLj1024EEEEELb0ELb0EEEvNS_9BwdParamsE:
	.zero		1192


//--------------------- .nv.constant0._ZN10layer_norm40ln_parallel_residual_bwd_finalize_kernelINS_22Kernel_traits_finalizeILj3072EfffffjLb0ELj1024ELj4ENS_18Kernel_traits_baseILj3072EfffffjLj1024EEEEELb0EEEvNS_9BwdParamsE --------------------------
	.section	.nv.constant0._ZN10layer_norm40ln_parallel_residual_bwd_finalize_kernelINS_22Kernel_traits_finalizeILj3072EfffffjLb0ELj1024ELj4ENS_18Kernel_traits_baseILj3072EfffffjLj1024EEEEELb0EEEvNS_9BwdParamsE,"a",@progbits
	.sectionflags	@""
	.align	4
.nv.constant0._ZN10layer_norm40ln_parallel_residual_bwd_finalize_kernelINS_22Kernel_traits_finalizeILj3072EfffffjLb0ELj1024ELj4ENS_18Kernel_traits_baseILj3072EfffffjLj1024EEEEELb0EEEvNS_9BwdParamsE:
	.zero		1192


//--------------------- .nv.constant0._ZN10layer_norm31ln_parallel_residual_bwd_kernelINS_13Kernel_traitsIfffffjLj3072ELj1ELj1ELj4ELj16ENS_18Kernel_traits_baseILj3072EfffffjLj128EEEEELb1ELb1ELb0EEEvNS_9BwdParamsE --------------------------
	.section	.nv.constant0._ZN10layer_norm31ln_parallel_residual_bwd_kernelINS_13Kernel_traitsIfffffjLj3072ELj1ELj1ELj4ELj16ENS_18Kernel_traits_baseILj3072EfffffjLj128EEEEELb1ELb1ELb0EEEvNS_9BwdParamsE,"a",@progbits
	.sectionflags	@""
	.align	4
.nv.constant0._ZN10layer_norm31ln_parallel_residual_bwd_kernelINS_13Kernel_traitsIfffffjLj3072ELj1ELj1ELj4ELj16ENS_18Kernel_traits_baseILj3072EfffffjLj128EEEEELb1ELb1ELb0EEEvNS_9BwdParamsE:
	.zero		1192


//--------------------- .nv.constant0._ZN10layer_norm22ln_bwd_finalize_kernelINS_22Kernel_traits_finalizeILj3072EfffffjLb0ELj1024ELj4ENS_18Kernel_traits_baseILj3072EfffffjLj1024EEEEELb0ELb1EEEvNS_9BwdParamsE --------------------------
	.section	.nv.constant0._ZN10layer_norm22ln_bwd_finalize_kernelINS_22Kernel_traits_finalizeILj3072EfffffjLb0ELj1024ELj4ENS_18Kernel_traits_baseILj3072EfffffjLj1024EEEEELb0ELb1EEEvNS_9BwdParamsE,"a",@progbits
	.sectionflags	@""
	.align	4
.nv.constant0._ZN10layer_norm22ln_bwd_finalize_kernelINS_22Kernel_traits_finalizeILj3072EfffffjLb0ELj1024ELj4ENS_18Kernel_traits_baseILj3072EfffffjLj1024EEEEELb0ELb1EEEvNS_9BwdParamsE:
	.zero		1192


//--------------------- .nv.constant0._ZN10layer_norm40ln_parallel_residual_bwd_finalize_kernelINS_22Kernel_traits_finalizeILj3072EfffffjLb0ELj1024ELj4ENS_18Kernel_traits_baseILj3072EfffffjLj1024EEEEELb1EEEvNS_9BwdParamsE --------------------------
	.section	.nv.constant0._ZN10layer_norm40ln_parallel_residual_bwd_finalize_kernelINS_22Kernel_traits_finalizeILj3072EfffffjLb0ELj1024ELj4ENS_18Kernel_traits_baseILj3072EfffffjLj1024EEEEELb1EEEvNS_9BwdParamsE,"a",@progbits
	.sectionflags	@""
	.align	4
.nv.constant0._ZN10layer_norm40ln_parallel_residual_bwd_finalize_kernelINS_22Kernel_traits_finalizeILj3072EfffffjLb0ELj1024ELj4ENS_18Kernel_traits_baseILj3072EfffffjLj1024EEEEELb1EEEvNS_9BwdParamsE:
	.zero		1192


//--------------------- .nv.constant0._ZN10layer_norm31ln_parallel_residual_bwd_kernelINS_13Kernel_traitsIfffffjLj3072ELj1ELj1ELj4ELj16ENS_18Kernel_traits_baseILj3072EfffffjLj128EEEEELb1ELb1ELb1EEEvNS_9BwdParamsE --------------------------
	.section	.nv.constant0._ZN10layer_norm31ln_parallel_residual_bwd_kernelINS_13Kernel_traitsIfffffjLj3072ELj1ELj1ELj4ELj16ENS_18Kernel_traits_baseILj3072EfffffjLj128EEEEELb1ELb1ELb1EEEvNS_9BwdParamsE,"a",@progbits
	.sectionflags	@""
	.align	4
.nv.constant0._ZN10layer_norm31ln_parallel_residual_bwd_kernelINS_13Kernel_traitsIfffffjLj3072ELj1ELj1ELj4ELj16ENS_18Kernel_traits_baseILj3072EfffffjLj128EEEEELb1ELb1ELb1EEEvNS_9BwdParamsE:
	.zero		1192


//--------------------- SYMBOLS --------------------------

	.type		.nv.reservedSmem.offset0,@object
	.size		.nv.reservedSmem.offset0,0x4
	.type		.nv.reservedSmem.cap,@object
	.size		.nv.reservedSmem.cap,0x4
